	.target	sm_100a

	.elftype	@"ET_EXEC"


//--------------------- .note.nv.tkinfo           --------------------------
	.section	.note.nv.tkinfo,"",@"SHT_NOTE"
	.sectionflags	@"SHF_NOTE_NV_TKINFO"
	.tkinfo
        /*0018*/ 	.word	0x00000002
        /*0030*/ 	.string	""
        /*0030*/ 	.string	"ptxas"
        /*0030*/ 	.string	"Cuda compilation tools, release 13.0, V13.0.88"
        /*0030*/ 	.string	"Build cuda_13.0.r13.0/compiler.36424714_0"
        /*0030*/ 	.string	"-arch sm_100a -m 64 "



//--------------------- .note.nv.cuinfo           --------------------------
	.section	.note.nv.cuinfo,"",@"SHT_NOTE"
	.sectionflags	@"SHF_NOTE_NV_CUINFO"
        /*0018*/ 	.short	0x0002
        /*001a*/ 	.short	0x0064
        /*001c*/ 	.short	0x0082
	.zero		2


//--------------------- .nv.info                  --------------------------
	.section	.nv.info,"",@"SHT_CUDA_INFO"
	.align	4


	//----- nvinfo : EIATTR_REGCOUNT
	.align		4
        /*0000*/ 	.byte	0x04, 0x2f
        /*0002*/ 	.short	(.L_12 - .L_11)
	.align		4
.L_11:
        /*0004*/ 	.word	index@(_ZN5flash24flash_fwd_splitkv_kernelI23Flash_fwd_kernel_traitsILi128ELi64ELi64ELi4ELb0ELb0EN7cutlass6half_tE19Flash_kernel_traitsILi128ELi64ELi64ELi4ES3_EELb1ELb0ELb1ELb0ELb0ELb1ELb1ELb1EEEvNS_16Flash_fwd_paramsE)
        /*0008*/ 	.word	0x000000bf


	//----- nvinfo : EIATTR_FRAME_SIZE
	.align		4
.L_12:
        /*000c*/ 	.byte	0x04, 0x11
        /*000e*/ 	.short	(.L_14 - .L_13)
	.align		4
.L_13:
        /*0010*/ 	.word	index@(_ZN5flash24flash_fwd_splitkv_kernelI23Flash_fwd_kernel_traitsILi128ELi64ELi64ELi4ELb0ELb0EN7cutlass6half_tE19Flash_kernel_traitsILi128ELi64ELi64ELi4ES3_EELb1ELb0ELb1ELb0ELb0ELb1ELb1ELb1EEEvNS_16Flash_fwd_paramsE)
        /*0014*/ 	.word	0x00000000


	//----- nvinfo : EIATTR_REGCOUNT
	.align		4
.L_14:
        /*0018*/ 	.byte	0x04, 0x2f
        /*001a*/ 	.short	(.L_16 - .L_15)
	.align		4
.L_15:
        /*001c*/ 	.word	index@(_ZN5flash24flash_fwd_splitkv_kernelI23Flash_fwd_kernel_traitsILi128ELi64ELi64ELi4ELb0ELb0EN7cutlass6half_tE19Flash_kernel_traitsILi128ELi64ELi64ELi4ES3_EELb1ELb0ELb1ELb0ELb0ELb0ELb1ELb1EEEvNS_16Flash_fwd_paramsE)
        /*0020*/ 	.word	0x000000b9


	//----- nvinfo : EIATTR_FRAME_SIZE
	.align		4
.L_16:
        /*0024*/ 	.byte	0x04, 0x11
        /*0026*/ 	.short	(.L_18 - .L_17)
	.align		4
.L_17:
        /*0028*/ 	.word	index@(_ZN5flash24flash_fwd_splitkv_kernelI23Flash_fwd_kernel_traitsILi128ELi64ELi64ELi4ELb0ELb0EN7cutlass6half_tE19Flash_kernel_traitsILi128ELi64ELi64ELi4ES3_EELb1ELb0ELb1ELb0ELb0ELb0ELb1ELb1EEEvNS_16Flash_fwd_paramsE)
        /*002c*/ 	.word	0x00000000


	//----- nvinfo : EIATTR_REGCOUNT
	.align		4
.L_18:
        /*0030*/ 	.byte	0x04, 0x2f
        /*0032*/ 	.short	(.L_20 - .L_19)
	.align		4
.L_19:
        /*0034*/ 	.word	index@(_ZN5flash24flash_fwd_splitkv_kernelI23Flash_fwd_kernel_traitsILi128ELi64ELi64ELi4ELb0ELb0EN7cutlass6half_tE19Flash_kernel_traitsILi128ELi64ELi64ELi4ES3_EELb1ELb0ELb0ELb0ELb1ELb1ELb1ELb1EEEvNS_16Flash_fwd_paramsE)
        /*0038*/ 	.word	0x000000c4


	//----- nvinfo : EIATTR_FRAME_SIZE
	.align		4
.L_20:
        /*003c*/ 	.byte	0x04, 0x11
        /*003e*/ 	.short	(.L_22 - .L_21)
	.align		4
.L_21:
        /*0040*/ 	.word	index@(_ZN5flash24flash_fwd_splitkv_kernelI23Flash_fwd_kernel_traitsILi128ELi64ELi64ELi4ELb0ELb0EN7cutlass6half_tE19Flash_kernel_traitsILi128ELi64ELi64ELi4ES3_EELb1ELb0ELb0ELb0ELb1ELb1ELb1ELb1EEEvNS_16Flash_fwd_paramsE)
        /*0044*/ 	.word	0x00000000


	//----- nvinfo : EIATTR_REGCOUNT
	.align		4
.L_22:
        /*0048*/ 	.byte	0x04, 0x2f
        /*004a*/ 	.short	(.L_24 - .L_23)
	.align		4
.L_23:
        /*004c*/ 	.word	index@(_ZN5flash24flash_fwd_splitkv_kernelI23Flash_fwd_kernel_traitsILi128ELi64ELi64ELi4ELb0ELb0EN7cutlass6half_tE19Flash_kernel_traitsILi128ELi64ELi64ELi4ES3_EELb1ELb0ELb0ELb0ELb1ELb0ELb1ELb1EEEvNS_16Flash_fwd_paramsE)
        /*0050*/ 	.word	0x000000ac


	//----- nvinfo : EIATTR_FRAME_SIZE
	.align		4
.L_24:
        /*0054*/ 	.byte	0x04, 0x11
        /*0056*/ 	.short	(.L_26 - .L_25)
	.align		4
.L_25:
        /*0058*/ 	.word	index@(_ZN5flash24flash_fwd_splitkv_kernelI23Flash_fwd_kernel_traitsILi128ELi64ELi64ELi4ELb0ELb0EN7cutlass6half_tE19Flash_kernel_traitsILi128ELi64ELi64ELi4ES3_EELb1ELb0ELb0ELb0ELb1ELb0ELb1ELb1EEEvNS_16Flash_fwd_paramsE)
        /*005c*/ 	.word	0x00000000


	//----- nvinfo : EIATTR_REGCOUNT
	.align		4
.L_26:
        /*0060*/ 	.byte	0x04, 0x2f
        /*0062*/ 	.short	(.L_28 - .L_27)
	.align		4
.L_27:
        /*0064*/ 	.word	index@(_ZN5flash24flash_fwd_splitkv_kernelI23Flash_fwd_kernel_traitsILi128ELi64ELi64ELi4ELb0ELb0EN7cutlass6half_tE19Flash_kernel_traitsILi128ELi64ELi64ELi4ES3_EELb1ELb0ELb1ELb0ELb0ELb1ELb1ELb0EEEvNS_16Flash_fwd_paramsE)
        /*0068*/ 	.word	0x000000c6


	//----- nvinfo : EIATTR_FRAME_SIZE
	.align		4
.L_28:
        /*006c*/ 	.byte	0x04, 0x11
        /*006e*/ 	.short	(.L_30 - .L_29)
	.align		4
.L_29:
        /*0070*/ 	.word	index@(_ZN5flash24flash_fwd_splitkv_kernelI23Flash_fwd_kernel_traitsILi128ELi64ELi64ELi4ELb0ELb0EN7cutlass6half_tE19Flash_kernel_traitsILi128ELi64ELi64ELi4ES3_EELb1ELb0ELb1ELb0ELb0ELb1ELb1ELb0EEEvNS_16Flash_fwd_paramsE)
        /*0074*/ 	.word	0x00000000


	//----- nvinfo : EIATTR_REGCOUNT
	.align		4
.L_30:
        /*0078*/ 	.byte	0x04, 0x2f
        /*007a*/ 	.short	(.L_32 - .L_31)
	.align		4
.L_31:
        /*007c*/ 	.word	index@(_ZN5flash24flash_fwd_splitkv_kernelI23Flash_fwd_kernel_traitsILi128ELi64ELi64ELi4ELb0ELb0EN7cutlass6half_tE19Flash_kernel_traitsILi128ELi64ELi64ELi4ES3_EELb1ELb0ELb1ELb0ELb0ELb0ELb1ELb0EEEvNS_16Flash_fwd_paramsE)
        /*0080*/ 	.word	0x000000b8


	//----- nvinfo : EIATTR_FRAME_SIZE
	.align		4
.L_32:
        /*0084*/ 	.byte	0x04, 0x11
        /*0086*/ 	.short	(.L_34 - .L_33)
	.align		4
.L_33:
        /*0088*/ 	.word	index@(_ZN5flash24flash_fwd_splitkv_kernelI23Flash_fwd_kernel_traitsILi128ELi64ELi64ELi4ELb0ELb0EN7cutlass6half_tE19Flash_kernel_traitsILi128ELi64ELi64ELi4ES3_EELb1ELb0ELb1ELb0ELb0ELb0ELb1ELb0EEEvNS_16Flash_fwd_paramsE)
        /*008c*/ 	.word	0x00000000


	//----- nvinfo : EIATTR_REGCOUNT
	.align		4
.L_34:
        /*0090*/ 	.byte	0x04, 0x2f
        /*0092*/ 	.short	(.L_36 - .L_35)
	.align		4
.L_35:
        /*0094*/ 	.word	index@(_ZN5flash24flash_fwd_splitkv_kernelI23Flash_fwd_kernel_traitsILi128ELi64ELi64ELi4ELb0ELb0EN7cutlass6half_tE19Flash_kernel_traitsILi128ELi64ELi64ELi4ES3_EELb1ELb0ELb0ELb0ELb1ELb1ELb1ELb0EEEvNS_16Flash_fwd_paramsE)
        /*0098*/ 	.word	0x000000ce


	//----- nvinfo : EIATTR_FRAME_SIZE
	.align		4
.L_36:
        /*009c*/ 	.byte	0x04, 0x11
        /*009e*/ 	.short	(.L_38 - .L_37)
	.align		4
.L_37:
        /*00a0*/ 	.word	index@(_ZN5flash24flash_fwd_splitkv_kernelI23Flash_fwd_kernel_traitsILi128ELi64ELi64ELi4ELb0ELb0EN7cutlass6half_tE19Flash_kernel_traitsILi128ELi64ELi64ELi4ES3_EELb1ELb0ELb0ELb0ELb1ELb1ELb1ELb0EEEvNS_16Flash_fwd_paramsE)
        /*00a4*/ 	.word	0x00000000


	//----- nvinfo : EIATTR_REGCOUNT
	.align		4
.L_38:
        /*00a8*/ 	.byte	0x04, 0x2f
        /*00aa*/ 	.short	(.L_40 - .L_39)
	.align		4
.L_39:
        /*00ac*/ 	.word	index@(_ZN5flash24flash_fwd_splitkv_kernelI23Flash_fwd_kernel_traitsILi128ELi64ELi64ELi4ELb0ELb0EN7cutlass6half_tE19Flash_kernel_traitsILi128ELi64ELi64ELi4ES3_EELb1ELb0ELb0ELb0ELb1ELb0ELb1ELb0EEEvNS_16Flash_fwd_paramsE)
        /*00b0*/ 	.word	0x000000b2


	//----- nvinfo : EIATTR_FRAME_SIZE
	.align		4
.L_40:
        /*00b4*/ 	.byte	0x04, 0x11
        /*00b6*/ 	.short	(.L_42 - .L_41)
	.align		4
.L_41:
        /*00b8*/ 	.word	index@(_ZN5flash24flash_fwd_splitkv_kernelI23Flash_fwd_kernel_traitsILi128ELi64ELi64ELi4ELb0ELb0EN7cutlass6half_tE19Flash_kernel_traitsILi128ELi64ELi64ELi4ES3_EELb1ELb0ELb0ELb0ELb1ELb0ELb1ELb0EEEvNS_16Flash_fwd_paramsE)
        /*00bc*/ 	.word	0x00000000


	//----- nvinfo : EIATTR_REGCOUNT
	.align		4
.L_42:
        /*00c0*/ 	.byte	0x04, 0x2f
        /*00c2*/ 	.short	(.L_44 - .L_43)
	.align		4
.L_43:
        /*00c4*/ 	.word	index@(_ZN5flash24flash_fwd_splitkv_kernelI23Flash_fwd_kernel_traitsILi128ELi64ELi64ELi4ELb0ELb0EN7cutlass6half_tE19Flash_kernel_traitsILi128ELi64ELi64ELi4ES3_EELb1ELb0ELb1ELb0ELb0ELb1ELb0ELb1EEEvNS_16Flash_fwd_paramsE)
        /*00c8*/ 	.word	0x000000bd


	//----- nvinfo : EIATTR_FRAME_SIZE
	.align		4
.L_44:
        /*00cc*/ 	.byte	0x04, 0x11
        /*00ce*/ 	.short	(.L_46 - .L_45)
	.align		4
.L_45:
        /*00d0*/ 	.word	index@(_ZN5flash24flash_fwd_splitkv_kernelI23Flash_fwd_kernel_traitsILi128ELi64ELi64ELi4ELb0ELb0EN7cutlass6half_tE19Flash_kernel_traitsILi128ELi64ELi64ELi4ES3_EELb1ELb0ELb1ELb0ELb0ELb1ELb0ELb1EEEvNS_16Flash_fwd_paramsE)
        /*00d4*/ 	.word	0x00000000


	//----- nvinfo : EIATTR_REGCOUNT
	.align		4
.L_46:
        /*00d8*/ 	.byte	0x04, 0x2f
        /*00da*/ 	.short	(.L_48 - .L_47)
	.align		4
.L_47:
        /*00dc*/ 	.word	index@(_ZN5flash24flash_fwd_splitkv_kernelI23Flash_fwd_kernel_traitsILi128ELi64ELi64ELi4ELb0ELb0EN7cutlass6half_tE19Flash_kernel_traitsILi128ELi64ELi64ELi4ES3_EELb1ELb0ELb1ELb0ELb0ELb0ELb0ELb1EEEvNS_16Flash_fwd_paramsE)
        /*00e0*/ 	.word	0x000000be


	//----- nvinfo : EIATTR_FRAME_SIZE
	.align		4
.L_48:
        /*00e4*/ 	.byte	0x04, 0x11
        /*00e6*/ 	.short	(.L_50 - .L_49)
	.align		4
.L_49:
        /*00e8*/ 	.word	index@(_ZN5flash24flash_fwd_splitkv_kernelI23Flash_fwd_kernel_traitsILi128ELi64ELi64ELi4ELb0ELb0EN7cutlass6half_tE19Flash_kernel_traitsILi128ELi64ELi64ELi4ES3_EELb1ELb0ELb1ELb0ELb0ELb0ELb0ELb1EEEvNS_16Flash_fwd_paramsE)
        /*00ec*/ 	.word	0x00000000


	//----- nvinfo : EIATTR_REGCOUNT
	.align		4
.L_50:
        /*00f0*/ 	.byte	0x04, 0x2f
        /*00f2*/ 	.short	(.L_52 - .L_51)
	.align		4
.L_51:
        /*00f4*/ 	.word	index@(_ZN5flash24flash_fwd_splitkv_kernelI23Flash_fwd_kernel_traitsILi128ELi64ELi64ELi4ELb0ELb0EN7cutlass6half_tE19Flash_kernel_traitsILi128ELi64ELi64ELi4ES3_EELb1ELb0ELb0ELb0ELb1ELb1ELb0ELb1EEEvNS_16Flash_fwd_paramsE)
        /*00f8*/ 	.word	0x000000c6


	//----- nvinfo : EIATTR_FRAME_SIZE
	.align		4
.L_52:
        /*00fc*/ 	.byte	0x04, 0x11
        /*00fe*/ 	.short	(.L_54 - .L_53)
	.align		4
.L_53:
        /*0100*/ 	.word	index@(_ZN5flash24flash_fwd_splitkv_kernelI23Flash_fwd_kernel_traitsILi128ELi64ELi64ELi4ELb0ELb0EN7cutlass6half_tE19Flash_kernel_traitsILi128ELi64ELi64ELi4ES3_EELb1ELb0ELb0ELb0ELb1ELb1ELb0ELb1EEEvNS_16Flash_fwd_paramsE)
        /*0104*/ 	.word	0x00000000


	//----- nvinfo : EIATTR_REGCOUNT
	.align		4
.L_54:
        /*0108*/ 	.byte	0x04, 0x2f
        /*010a*/ 	.short	(.L_56 - .L_55)
	.align		4
.L_55:
        /*010c*/ 	.word	index@(_ZN5flash24flash_fwd_splitkv_kernelI23Flash_fwd_kernel_traitsILi128ELi64ELi64ELi4ELb0ELb0EN7cutlass6half_tE19Flash_kernel_traitsILi128ELi64ELi64ELi4ES3_EELb1ELb0ELb0ELb0ELb1ELb0ELb0ELb1EEEvNS_16Flash_fwd_paramsE)
        /*0110*/ 	.word	0x000000b0


	//----- nvinfo : EIATTR_FRAME_SIZE
	.align		4
.L_56:
        /*0114*/ 	.byte	0x04, 0x11
        /*0116*/ 	.short	(.L_58 - .L_57)
	.align		4
.L_57:
        /*0118*/ 	.word	index@(_ZN5flash24flash_fwd_splitkv_kernelI23Flash_fwd_kernel_traitsILi128ELi64ELi64ELi4ELb0ELb0EN7cutlass6half_tE19Flash_kernel_traitsILi128ELi64ELi64ELi4ES3_EELb1ELb0ELb0ELb0ELb1ELb0ELb0ELb1EEEvNS_16Flash_fwd_paramsE)
        /*011c*/ 	.word	0x00000000


	//----- nvinfo : EIATTR_REGCOUNT
	.align		4
.L_58:
        /*0120*/ 	.byte	0x04, 0x2f
        /*0122*/ 	.short	(.L_60 - .L_59)
	.align		4
.L_59:
        /*0124*/ 	.word	index@(_ZN5flash24flash_fwd_splitkv_kernelI23Flash_fwd_kernel_traitsILi128ELi64ELi64ELi4ELb0ELb0EN7cutlass6half_tE19Flash_kernel_traitsILi128ELi64ELi64ELi4ES3_EELb1ELb0ELb1ELb0ELb0ELb1ELb0ELb0EEEvNS_16Flash_fwd_paramsE)
        /*0128*/ 	.word	0x000000c8


	//----- nvinfo : EIATTR_FRAME_SIZE
	.align		4
.L_60:
        /*012c*/ 	.byte	0x04, 0x11
        /*012e*/ 	.short	(.L_62 - .L_61)
	.align		4
.L_61:
        /*0130*/ 	.word	index@(_ZN5flash24flash_fwd_splitkv_kernelI23Flash_fwd_kernel_traitsILi128ELi64ELi64ELi4ELb0ELb0EN7cutlass6half_tE19Flash_kernel_traitsILi128ELi64ELi64ELi4ES3_EELb1ELb0ELb1ELb0ELb0ELb1ELb0ELb0EEEvNS_16Flash_fwd_paramsE)
        /*0134*/ 	.word	0x00000000


	//----- nvinfo : EIATTR_REGCOUNT
	.align		4
.L_62:
        /*0138*/ 	.byte	0x04, 0x2f
        /*013a*/ 	.short	(.L_64 - .L_63)
	.align		4
.L_63:
        /*013c*/ 	.word	index@(_ZN5flash24flash_fwd_splitkv_kernelI23Flash_fwd_kernel_traitsILi128ELi64ELi64ELi4ELb0ELb0EN7cutlass6half_tE19Flash_kernel_traitsILi128ELi64ELi64ELi4ES3_EELb1ELb0ELb1ELb0ELb0ELb0ELb0ELb0EEEvNS_16Flash_fwd_paramsE)
        /*0140*/ 	.word	0x000000b3


	//----- nvinfo : EIATTR_FRAME_SIZE
	.align		4
.L_64:
        /*0144*/ 	.byte	0x04, 0x11
        /*0146*/ 	.short	(.L_66 - .L_65)
	.align		4
.L_65:
        /*0148*/ 	.word	index@(_ZN5flash24flash_fwd_splitkv_kernelI23Flash_fwd_kernel_traitsILi128ELi64ELi64ELi4ELb0ELb0EN7cutlass6half_tE19Flash_kernel_traitsILi128ELi64ELi64ELi4ES3_EELb1ELb0ELb1ELb0ELb0ELb0ELb0ELb0EEEvNS_16Flash_fwd_paramsE)
        /*014c*/ 	.word	0x00000000


	//----- nvinfo : EIATTR_REGCOUNT
	.align		4
.L_66:
        /*0150*/ 	.byte	0x04, 0x2f
        /*0152*/ 	.short	(.L_68 - .L_67)
	.align		4
.L_67:
        /*0154*/ 	.word	index@(_ZN5flash24flash_fwd_splitkv_kernelI23Flash_fwd_kernel_traitsILi128ELi64ELi64ELi4ELb0ELb0EN7cutlass6half_tE19Flash_kernel_traitsILi128ELi64ELi64ELi4ES3_EELb1ELb0ELb0ELb0ELb1ELb1ELb0ELb0EEEvNS_16Flash_fwd_paramsE)
        /*0158*/ 	.word	0x000000cd


	//----- nvinfo : EIATTR_FRAME_SIZE
	.align		4
.L_68:
        /*015c*/ 	.byte	0x04, 0x11
        /*015e*/ 	.short	(.L_70 - .L_69)
	.align		4
.L_69:
        /*0160*/ 	.word	index@(_ZN5flash24flash_fwd_splitkv_kernelI23Flash_fwd_kernel_traitsILi128ELi64ELi64ELi4ELb0ELb0EN7cutlass6half_tE19Flash_kernel_traitsILi128ELi64ELi64ELi4ES3_EELb1ELb0ELb0ELb0ELb1ELb1ELb0ELb0EEEvNS_16Flash_fwd_paramsE)
        /*0164*/ 	.word	0x00000000


	//----- nvinfo : EIATTR_REGCOUNT
	.align		4
.L_70:
        /*0168*/ 	.byte	0x04, 0x2f
        /*016a*/ 	.short	(.L_72 - .L_71)
	.align		4
.L_71:
        /*016c*/ 	.word	index@(_ZN5flash24flash_fwd_splitkv_kernelI23Flash_fwd_kernel_traitsILi128ELi64ELi64ELi4ELb0ELb0EN7cutlass6half_tE19Flash_kernel_traitsILi128ELi64ELi64ELi4ES3_EELb1ELb0ELb0ELb0ELb1ELb0ELb0ELb0EEEvNS_16Flash_fwd_paramsE)
        /*0170*/ 	.word	0x000000b0


	//----- nvinfo : EIATTR_FRAME_SIZE
	.align		4
.L_72:
        /*0174*/ 	.byte	0x04, 0x11
        /*0176*/ 	.short	(.L_74 - .L_73)
	.align		4
.L_73:
        /*0178*/ 	.word	index@(_ZN5flash24flash_fwd_splitkv_kernelI23Flash_fwd_kernel_traitsILi128ELi64ELi64ELi4ELb0ELb0EN7cutlass6half_tE19Flash_kernel_traitsILi128ELi64ELi64ELi4ES3_EELb1ELb0ELb0ELb0ELb1ELb0ELb0ELb0EEEvNS_16Flash_fwd_paramsE)
        /*017c*/ 	.word	0x00000000


	//----- nvinfo : EIATTR_REGCOUNT
	.align		4
.L_74:
        /*0180*/ 	.byte	0x04, 0x2f
        /*0182*/ 	.short	(.L_76 - .L_75)
	.align		4
.L_75:
        /*0184*/ 	.word	index@(_ZN5flash24flash_fwd_splitkv_kernelI23Flash_fwd_kernel_traitsILi128ELi64ELi64ELi4ELb0ELb0EN7cutlass6half_tE19Flash_kernel_traitsILi128ELi64ELi64ELi4ES3_EELb1ELb0ELb0ELb1ELb1ELb1ELb1ELb0EEEvNS_16Flash_fwd_paramsE)
        /*0188*/ 	.word	0x000000ce


	//----- nvinfo : EIATTR_FRAME_SIZE
	.align		4
.L_76:
        /*018c*/ 	.byte	0x04, 0x11
        /*018e*/ 	.short	(.L_78 - .L_77)
	.align		4
.L_77:
        /*0190*/ 	.word	index@(_ZN5flash24flash_fwd_splitkv_kernelI23Flash_fwd_kernel_traitsILi128ELi64ELi64ELi4ELb0ELb0EN7cutlass6half_tE19Flash_kernel_traitsILi128ELi64ELi64ELi4ES3_EELb1ELb0ELb0ELb1ELb1ELb1ELb1ELb0EEEvNS_16Flash_fwd_paramsE)
        /*0194*/ 	.word	0x00000000


	//----- nvinfo : EIATTR_REGCOUNT
	.align		4
.L_78:
        /*0198*/ 	.byte	0x04, 0x2f
        /*019a*/ 	.short	(.L_80 - .L_79)
	.align		4
.L_79:
        /*019c*/ 	.word	index@(_ZN5flash24flash_fwd_splitkv_kernelI23Flash_fwd_kernel_traitsILi128ELi64ELi64ELi4ELb0ELb0EN7cutlass6half_tE19Flash_kernel_traitsILi128ELi64ELi64ELi4ES3_EELb1ELb0ELb0ELb1ELb1ELb0ELb1ELb0EEEvNS_16Flash_fwd_paramsE)
        /*01a0*/ 	.word	0x000000b0


	//----- nvinfo : EIATTR_FRAME_SIZE
	.align		4
.L_80:
        /*01a4*/ 	.byte	0x04, 0x11
        /*01a6*/ 	.short	(.L_82 - .L_81)
	.align		4
.L_81:
        /*01a8*/ 	.word	index@(_ZN5flash24flash_fwd_splitkv_kernelI23Flash_fwd_kernel_traitsILi128ELi64ELi64ELi4ELb0ELb0EN7cutlass6half_tE19Flash_kernel_traitsILi128ELi64ELi64ELi4ES3_EELb1ELb0ELb0ELb1ELb1ELb0ELb1ELb0EEEvNS_16Flash_fwd_paramsE)
        /*01ac*/ 	.word	0x00000000


	//----- nvinfo : EIATTR_REGCOUNT
	.align		4
.L_82:
        /*01b0*/ 	.byte	0x04, 0x2f
        /*01b2*/ 	.short	(.L_84 - .L_83)
	.align		4
.L_83:
        /*01b4*/ 	.word	index@(_ZN5flash24flash_fwd_splitkv_kernelI23Flash_fwd_kernel_traitsILi128ELi64ELi64ELi4ELb0ELb0EN7cutlass6half_tE19Flash_kernel_traitsILi128ELi64ELi64ELi4ES3_EELb1ELb0ELb0ELb1ELb1ELb1ELb0ELb0EEEvNS_16Flash_fwd_paramsE)
        /*01b8*/ 	.word	0x000000cb


	//----- nvinfo : EIATTR_FRAME_SIZE
	.align		4
.L_84:
        /*01bc*/ 	.byte	0x04, 0x11
        /*01be*/ 	.short	(.L_86 - .L_85)
	.align		4
.L_85:
        /*01c0*/ 	.word	index@(_ZN5flash24flash_fwd_splitkv_kernelI23Flash_fwd_kernel_traitsILi128ELi64ELi64ELi4ELb0ELb0EN7cutlass6half_tE19Flash_kernel_traitsILi128ELi64ELi64ELi4ES3_EELb1ELb0ELb0ELb1ELb1ELb1ELb0ELb0EEEvNS_16Flash_fwd_paramsE)
        /*01c4*/ 	.word	0x00000000


	//----- nvinfo : EIATTR_REGCOUNT
	.align		4
.L_86:
        /*01c8*/ 	.byte	0x04, 0x2f
        /*01ca*/ 	.short	(.L_88 - .L_87)
	.align		4
.L_87:
        /*01cc*/ 	.word	index@(_ZN5flash24flash_fwd_splitkv_kernelI23Flash_fwd_kernel_traitsILi128ELi64ELi64ELi4ELb0ELb0EN7cutlass6half_tE19Flash_kernel_traitsILi128ELi64ELi64ELi4ES3_EELb1ELb0ELb0ELb1ELb1ELb0ELb0ELb0EEEvNS_16Flash_fwd_paramsE)
        /*01d0*/ 	.word	0x000000ae


	//----- nvinfo : EIATTR_FRAME_SIZE
	.align		4
.L_88:
        /*01d4*/ 	.byte	0x04, 0x11
        /*01d6*/ 	.short	(.L_90 - .L_89)
	.align		4
.L_89:
        /*01d8*/ 	.word	index@(_ZN5flash24flash_fwd_splitkv_kernelI23Flash_fwd_kernel_traitsILi128ELi64ELi64ELi4ELb0ELb0EN7cutlass6half_tE19Flash_kernel_traitsILi128ELi64ELi64ELi4ES3_EELb1ELb0ELb0ELb1ELb1ELb0ELb0ELb0EEEvNS_16Flash_fwd_paramsE)
        /*01dc*/ 	.word	0x00000000


	//----- nvinfo : EIATTR_REGCOUNT
	.align		4
.L_90:
        /*01e0*/ 	.byte	0x04, 0x2f
        /*01e2*/ 	.short	(.L_92 - .L_91)
	.align		4
.L_91:
        /*01e4*/ 	.word	index@(_ZN5flash24flash_fwd_splitkv_kernelI23Flash_fwd_kernel_traitsILi128ELi64ELi64ELi4ELb0ELb0EN7cutlass6half_tE19Flash_kernel_traitsILi128ELi64ELi64ELi4ES3_EELb1ELb0ELb0ELb0ELb0ELb1ELb1ELb1EEEvNS_16Flash_fwd_paramsE)
        /*01e8*/ 	.word	0x000000cd


	//----- nvinfo : EIATTR_FRAME_SIZE
	.align		4
.L_92:
        /*01ec*/ 	.byte	0x04, 0x11
        /*01ee*/ 	.short	(.L_94 - .L_93)
	.align		4
.L_93:
        /*01f0*/ 	.word	index@(_ZN5flash24flash_fwd_splitkv_kernelI23Flash_fwd_kernel_traitsILi128ELi64ELi64ELi4ELb0ELb0EN7cutlass6half_tE19Flash_kernel_traitsILi128ELi64ELi64ELi4ES3_EELb1ELb0ELb0ELb0ELb0ELb1ELb1ELb1EEEvNS_16Flash_fwd_paramsE)
        /*01f4*/ 	.word	0x00000000


	//----- nvinfo : EIATTR_REGCOUNT
	.align		4
.L_94:
        /*01f8*/ 	.byte	0x04, 0x2f
        /*01fa*/ 	.short	(.L_96 - .L_95)
	.align		4
.L_95:
        /*01fc*/ 	.word	index@(_ZN5flash24flash_fwd_splitkv_kernelI23Flash_fwd_kernel_traitsILi128ELi64ELi64ELi4ELb0ELb0EN7cutlass6half_tE19Flash_kernel_traitsILi128ELi64ELi64ELi4ES3_EELb1ELb0ELb0ELb0ELb0ELb0ELb1ELb1EEEvNS_16Flash_fwd_paramsE)
        /*0200*/ 	.word	0x000000bc


	//----- nvinfo : EIATTR_FRAME_SIZE
	.align		4
.L_96:
        /*0204*/ 	.byte	0x04, 0x11
        /*0206*/ 	.short	(.L_98 - .L_97)
	.align		4
.L_97:
        /*0208*/ 	.word	index@(_ZN5flash24flash_fwd_splitkv_kernelI23Flash_fwd_kernel_traitsILi128ELi64ELi64ELi4ELb0ELb0EN7cutlass6half_tE19Flash_kernel_traitsILi128ELi64ELi64ELi4ES3_EELb1ELb0ELb0ELb0ELb0ELb0ELb1ELb1EEEvNS_16Flash_fwd_paramsE)
        /*020c*/ 	.word	0x00000000


	//----- nvinfo : EIATTR_REGCOUNT
	.align		4
.L_98:
        /*0210*/ 	.byte	0x04, 0x2f
        /*0212*/ 	.short	(.L_100 - .L_99)
	.align		4
.L_99:
        /*0214*/ 	.word	index@(_ZN5flash24flash_fwd_splitkv_kernelI23Flash_fwd_kernel_traitsILi128ELi64ELi64ELi4ELb0ELb0EN7cutlass6half_tE19Flash_kernel_traitsILi128ELi64ELi64ELi4ES3_EELb1ELb0ELb0ELb0ELb0ELb1ELb1ELb0EEEvNS_16Flash_fwd_paramsE)
        /*0218*/ 	.word	0x000000ca


	//----- nvinfo : EIATTR_FRAME_SIZE
	.align		4
.L_100:
        /*021c*/ 	.byte	0x04, 0x11
        /*021e*/ 	.short	(.L_102 - .L_101)
	.align		4
.L_101:
        /*0220*/ 	.word	index@(_ZN5flash24flash_fwd_splitkv_kernelI23Flash_fwd_kernel_traitsILi128ELi64ELi64ELi4ELb0ELb0EN7cutlass6half_tE19Flash_kernel_traitsILi128ELi64ELi64ELi4ES3_EELb1ELb0ELb0ELb0ELb0ELb1ELb1ELb0EEEvNS_16Flash_fwd_paramsE)
        /*0224*/ 	.word	0x00000000


	//----- nvinfo : EIATTR_REGCOUNT
	.align		4
.L_102:
        /*0228*/ 	.byte	0x04, 0x2f
        /*022a*/ 	.short	(.L_104 - .L_103)
	.align		4
.L_103:
        /*022c*/ 	.word	index@(_ZN5flash24flash_fwd_splitkv_kernelI23Flash_fwd_kernel_traitsILi128ELi64ELi64ELi4ELb0ELb0EN7cutlass6half_tE19Flash_kernel_traitsILi128ELi64ELi64ELi4ES3_EELb1ELb0ELb0ELb0ELb0ELb0ELb1ELb0EEEvNS_16Flash_fwd_paramsE)
        /*0230*/ 	.word	0x000000b4


	//----- nvinfo : EIATTR_FRAME_SIZE
	.align		4
.L_104:
        /*0234*/ 	.byte	0x04, 0x11
        /*0236*/ 	.short	(.L_106 - .L_105)
	.align		4
.L_105:
        /*0238*/ 	.word	index@(_ZN5flash24flash_fwd_splitkv_kernelI23Flash_fwd_kernel_traitsILi128ELi64ELi64ELi4ELb0ELb0EN7cutlass6half_tE19Flash_kernel_traitsILi128ELi64ELi64ELi4ES3_EELb1ELb0ELb0ELb0ELb0ELb0ELb1ELb0EEEvNS_16Flash_fwd_paramsE)
        /*023c*/ 	.word	0x00000000


	//----- nvinfo : EIATTR_REGCOUNT
	.align		4
.L_106:
        /*0240*/ 	.byte	0x04, 0x2f
        /*0242*/ 	.short	(.L_108 - .L_107)
	.align		4
.L_107:
        /*0244*/ 	.word	index@(_ZN5flash24flash_fwd_splitkv_kernelI23Flash_fwd_kernel_traitsILi128ELi64ELi64ELi4ELb0ELb0EN7cutlass6half_tE19Flash_kernel_traitsILi128ELi64ELi64ELi4ES3_EELb1ELb0ELb0ELb0ELb0ELb1ELb0ELb1EEEvNS_16Flash_fwd_paramsE)
        /*0248*/ 	.word	0x000000e8


	//----- nvinfo : EIATTR_FRAME_SIZE
	.align		4
.L_108:
        /*024c*/ 	.byte	0x04, 0x11
        /*024e*/ 	.short	(.L_110 - .L_109)
	.align		4
.L_109:
        /*0250*/ 	.word	index@(_ZN5flash24flash_fwd_splitkv_kernelI23Flash_fwd_kernel_traitsILi128ELi64ELi64ELi4ELb0ELb0EN7cutlass6half_tE19Flash_kernel_traitsILi128ELi64ELi64ELi4ES3_EELb1ELb0ELb0ELb0ELb0ELb1ELb0ELb1EEEvNS_16Flash_fwd_paramsE)
        /*0254*/ 	.word	0x00000000


	//----- nvinfo : EIATTR_REGCOUNT
	.align		4
.L_110:
        /*0258*/ 	.byte	0x04, 0x2f
        /*025a*/ 	.short	(.L_112 - .L_111)
	.align		4
.L_111:
        /*025c*/ 	.word	index@(_ZN5flash24flash_fwd_splitkv_kernelI23Flash_fwd_kernel_traitsILi128ELi64ELi64ELi4ELb0ELb0EN7cutlass6half_tE19Flash_kernel_traitsILi128ELi64ELi64ELi4ES3_EELb1ELb0ELb0ELb0ELb0ELb0ELb0ELb1EEEvNS_16Flash_fwd_paramsE)
        /*0260*/ 	.word	0x000000c4


	//----- nvinfo : EIATTR_FRAME_SIZE
	.align		4
.L_112:
        /*0264*/ 	.byte	0x04, 0x11
        /*0266*/ 	.short	(.L_114 - .L_113)
	.align		4
.L_113:
        /*0268*/ 	.word	index@(_ZN5flash24flash_fwd_splitkv_kernelI23Flash_fwd_kernel_traitsILi128ELi64ELi64ELi4ELb0ELb0EN7cutlass6half_tE19Flash_kernel_traitsILi128ELi64ELi64ELi4ES3_EELb1ELb0ELb0ELb0ELb0ELb0ELb0ELb1EEEvNS_16Flash_fwd_paramsE)
        /*026c*/ 	.word	0x00000000


	//----- nvinfo : EIATTR_REGCOUNT
	.align		4
.L_114:
        /*0270*/ 	.byte	0x04, 0x2f
        /*0272*/ 	.short	(.L_116 - .L_115)
	.align		4
.L_115:
        /*0274*/ 	.word	index@(_ZN5flash24flash_fwd_splitkv_kernelI23Flash_fwd_kernel_traitsILi128ELi64ELi64ELi4ELb0ELb0EN7cutlass6half_tE19Flash_kernel_traitsILi128ELi64ELi64ELi4ES3_EELb1ELb0ELb0ELb0ELb0ELb1ELb0ELb0EEEvNS_16Flash_fwd_paramsE)
        /*0278*/ 	.word	0x000000cb


	//----- nvinfo : EIATTR_FRAME_SIZE
	.align		4
.L_116:
        /*027c*/ 	.byte	0x04, 0x11
        /*027e*/ 	.short	(.L_118 - .L_117)
	.align		4
.L_117:
        /*0280*/ 	.word	index@(_ZN5flash24flash_fwd_splitkv_kernelI23Flash_fwd_kernel_traitsILi128ELi64ELi64ELi4ELb0ELb0EN7cutlass6half_tE19Flash_kernel_traitsILi128ELi64ELi64ELi4ES3_EELb1ELb0ELb0ELb0ELb0ELb1ELb0ELb0EEEvNS_16Flash_fwd_paramsE)
        /*0284*/ 	.word	0x00000000


	//----- nvinfo : EIATTR_REGCOUNT
	.align		4
.L_118:
        /*0288*/ 	.byte	0x04, 0x2f
        /*028a*/ 	.short	(.L_120 - .L_119)
	.align		4
.L_119:
        /*028c*/ 	.word	index@(_ZN5flash24flash_fwd_splitkv_kernelI23Flash_fwd_kernel_traitsILi128ELi64ELi64ELi4ELb0ELb0EN7cutlass6half_tE19Flash_kernel_traitsILi128ELi64ELi64ELi4ES3_EELb1ELb0ELb0ELb0ELb0ELb0ELb0ELb0EEEvNS_16Flash_fwd_paramsE)
        /*0290*/ 	.word	0x000000b4


	//----- nvinfo : EIATTR_FRAME_SIZE
	.align		4
.L_120:
        /*0294*/ 	.byte	0x04, 0x11
        /*0296*/ 	.short	(.L_122 - .L_121)
	.align		4
.L_121:
        /*0298*/ 	.word	index@(_ZN5flash24flash_fwd_splitkv_kernelI23Flash_fwd_kernel_traitsILi128ELi64ELi64ELi4ELb0ELb0EN7cutlass6half_tE19Flash_kernel_traitsILi128ELi64ELi64ELi4ES3_EELb1ELb0ELb0ELb0ELb0ELb0ELb0ELb0EEEvNS_16Flash_fwd_paramsE)
        /*029c*/ 	.word	0x00000000


	//----- nvinfo : EIATTR_REGCOUNT
	.align		4
.L_122:
        /*02a0*/ 	.byte	0x04, 0x2f
        /*02a2*/ 	.short	(.L_124 - .L_123)
	.align		4
.L_123:
        /*02a4*/ 	.word	index@(_ZN5flash32flash_fwd_splitkv_combine_kernelI23Flash_fwd_kernel_traitsILi128ELi64ELi64ELi4ELb0ELb0EN7cutlass6half_tE19Flash_kernel_traitsILi128ELi64ELi64ELi4ES3_EELi4ELi1ELb1EEEvNS_16Flash_fwd_paramsE)
        /*02a8*/ 	.word	0x00000026


	//----- nvinfo : EIATTR_FRAME_SIZE
	.align		4
.L_124:
        /*02ac*/ 	.byte	0x04, 0x11
        /*02ae*/ 	.short	(.L_126 - .L_125)
	.align		4
.L_125:
        /*02b0*/ 	.word	index@($__internal_27_$__cuda_sm20_div_s64)
        /*02b4*/ 	.word	0x00000000


	//----- nvinfo : EIATTR_FRAME_SIZE
	.align		4
.L_126:
        /*02b8*/ 	.byte	0x04, 0x11
        /*02ba*/ 	.short	(.L_128 - .L_127)
	.align		4
.L_127:
        /*02bc*/ 	.word	index@(_ZN5flash32flash_fwd_splitkv_combine_kernelI23Flash_fwd_kernel_traitsILi128ELi64ELi64ELi4ELb0ELb0EN7cutlass6half_tE19Flash_kernel_traitsILi128ELi64ELi64ELi4ES3_EELi4ELi1ELb1EEEvNS_16Flash_fwd_paramsE)
        /*02c0*/ 	.word	0x00000000


	//----- nvinfo : EIATTR_REGCOUNT
	.align		4
.L_128:
        /*02c4*/ 	.byte	0x04, 0x2f
        /*02c6*/ 	.short	(.L_130 - .L_129)
	.align		4
.L_129:
        /*02c8*/ 	.word	index@(_ZN5flash32flash_fwd_splitkv_combine_kernelI23Flash_fwd_kernel_traitsILi128ELi64ELi64ELi4ELb0ELb0EN7cutlass6half_tE19Flash_kernel_traitsILi128ELi64ELi64ELi4ES3_EELi4ELi2ELb1EEEvNS_16Flash_fwd_paramsE)
        /*02cc*/ 	.word	0x00000024


	//----- nvinfo : EIATTR_FRAME_SIZE
	.align		4
.L_130:
        /*02d0*/ 	.byte	0x04, 0x11
        /*02d2*/ 	.short	(.L_132 - .L_131)
	.align		4
.L_131:
        /*02d4*/ 	.word	index@($__internal_26_$__cuda_sm20_div_s64)
        /*02d8*/ 	.word	0x00000000


	//----- nvinfo : EIATTR_FRAME_SIZE
	.align		4
.L_132:
        /*02dc*/ 	.byte	0x04, 0x11
        /*02de*/ 	.short	(.L_134 - .L_133)
	.align		4
.L_133:
        /*02e0*/ 	.word	index@(_ZN5flash32flash_fwd_splitkv_combine_kernelI23Flash_fwd_kernel_traitsILi128ELi64ELi64ELi4ELb0ELb0EN7cutlass6half_tE19Flash_kernel_traitsILi128ELi64ELi64ELi4ES3_EELi4ELi2ELb1EEEvNS_16Flash_fwd_paramsE)
        /*02e4*/ 	.word	0x00000000


	//----- nvinfo : EIATTR_REGCOUNT
	.align		4
.L_134:
        /*02e8*/ 	.byte	0x04, 0x2f
        /*02ea*/ 	.short	(.L_136 - .L_135)
	.align		4
.L_135:
        /*02ec*/ 	.word	index@(_ZN5flash32flash_fwd_splitkv_combine_kernelI23Flash_fwd_kernel_traitsILi128ELi64ELi64ELi4ELb0ELb0EN7cutlass6half_tE19Flash_kernel_traitsILi128ELi64ELi64ELi4ES3_EELi4ELi3ELb1EEEvNS_16Flash_fwd_paramsE)
        /*02f0*/ 	.word	0x00000026


	//----- nvinfo : EIATTR_FRAME_SIZE
	.align		4
.L_136:
        /*02f4*/ 	.byte	0x04, 0x11
        /*02f6*/ 	.short	(.L_138 - .L_137)
	.align		4
.L_137:
        /*02f8*/ 	.word	index@($__internal_25_$__cuda_sm20_div_s64)
        /*02fc*/ 	.word	0x00000000


	//----- nvinfo : EIATTR_FRAME_SIZE
	.align		4
.L_138:
        /*0300*/ 	.byte	0x04, 0x11
        /*0302*/ 	.short	(.L_140 - .L_139)
	.align		4
.L_139:
        /*0304*/ 	.word	index@(_ZN5flash32flash_fwd_splitkv_combine_kernelI23Flash_fwd_kernel_traitsILi128ELi64ELi64ELi4ELb0ELb0EN7cutlass6half_tE19Flash_kernel_traitsILi128ELi64ELi64ELi4ES3_EELi4ELi3ELb1EEEvNS_16Flash_fwd_paramsE)
        /*0308*/ 	.word	0x00000000


	//----- nvinfo : EIATTR_REGCOUNT
	.align		4
.L_140:
        /*030c*/ 	.byte	0x04, 0x2f
        /*030e*/ 	.short	(.L_142 - .L_141)
	.align		4
.L_141:
        /*0310*/ 	.word	index@(_ZN5flash32flash_fwd_splitkv_combine_kernelI23Flash_fwd_kernel_traitsILi128ELi64ELi64ELi4ELb0ELb0EN7cutlass6half_tE19Flash_kernel_traitsILi128ELi64ELi64ELi4ES3_EELi4ELi4ELb1EEEvNS_16Flash_fwd_paramsE)
        /*0314*/ 	.word	0x00000026


	//----- nvinfo : EIATTR_FRAME_SIZE
	.align		4
.L_142:
        /*0318*/ 	.byte	0x04, 0x11
        /*031a*/ 	.short	(.L_144 - .L_143)
	.align		4
.L_143:
        /*031c*/ 	.word	index@($__internal_24_$__cuda_sm20_div_s64)
        /*0320*/ 	.word	0x00000000


	//----- nvinfo : EIATTR_FRAME_SIZE
	.align		4
.L_144:
        /*0324*/ 	.byte	0x04, 0x11
        /*0326*/ 	.short	(.L_146 - .L_145)
	.align		4
.L_145:
        /*0328*/ 	.word	index@(_ZN5flash32flash_fwd_splitkv_combine_kernelI23Flash_fwd_kernel_traitsILi128ELi64ELi64ELi4ELb0ELb0EN7cutlass6half_tE19Flash_kernel_traitsILi128ELi64ELi64ELi4ES3_EELi4ELi4ELb1EEEvNS_16Flash_fwd_paramsE)
        /*032c*/ 	.word	0x00000000


	//----- nvinfo : EIATTR_REGCOUNT
	.align		4
.L_146:
        /*0330*/ 	.byte	0x04, 0x2f
        /*0332*/ 	.short	(.L_148 - .L_147)
	.align		4
.L_147:
        /*0334*/ 	.word	index@(_ZN5flash32flash_fwd_splitkv_combine_kernelI23Flash_fwd_kernel_traitsILi128ELi64ELi64ELi4ELb0ELb0EN7cutlass6half_tE19Flash_kernel_traitsILi128ELi64ELi64ELi4ES3_EELi4ELi5ELb1EEEvNS_16Flash_fwd_paramsE)
        /*0338*/ 	.word	0x00000026


	//----- nvinfo : EIATTR_FRAME_SIZE
	.align		4
.L_148:
        /*033c*/ 	.byte	0x04, 0x11
        /*033e*/ 	.short	(.L_150 - .L_149)
	.align		4
.L_149:
        /*0340*/ 	.word	index@($__internal_23_$__cuda_sm20_div_s64)
        /*0344*/ 	.word	0x00000000


	//----- nvinfo : EIATTR_FRAME_SIZE
	.align		4
.L_150:
        /*0348*/ 	.byte	0x04, 0x11
        /*034a*/ 	.short	(.L_152 - .L_151)
	.align		4
.L_151:
        /*034c*/ 	.word	index@(_ZN5flash32flash_fwd_splitkv_combine_kernelI23Flash_fwd_kernel_traitsILi128ELi64ELi64ELi4ELb0ELb0EN7cutlass6half_tE19Flash_kernel_traitsILi128ELi64ELi64ELi4ES3_EELi4ELi5ELb1EEEvNS_16Flash_fwd_paramsE)
        /*0350*/ 	.word	0x00000000


	//----- nvinfo : EIATTR_REGCOUNT
	.align		4
.L_152:
        /*0354*/ 	.byte	0x04, 0x2f
        /*0356*/ 	.short	(.L_154 - .L_153)
	.align		4
.L_153:
        /*0358*/ 	.word	index@(_ZN5flash32flash_fwd_splitkv_combine_kernelI23Flash_fwd_kernel_traitsILi128ELi64ELi64ELi4ELb0ELb0EN7cutlass6half_tE19Flash_kernel_traitsILi128ELi64ELi64ELi4ES3_EELi4ELi6ELb1EEEvNS_16Flash_fwd_paramsE)
        /*035c*/ 	.word	0x00000026


	//----- nvinfo : EIATTR_FRAME_SIZE
	.align		4
.L_154:
        /*0360*/ 	.byte	0x04, 0x11
        /*0362*/ 	.short	(.L_156 - .L_155)
	.align		4
.L_155:
        /*0364*/ 	.word	index@($__internal_22_$__cuda_sm20_div_s64)
        /*0368*/ 	.word	0x00000000


	//----- nvinfo : EIATTR_FRAME_SIZE
	.align		4
.L_156:
        /*036c*/ 	.byte	0x04, 0x11
        /*036e*/ 	.short	(.L_158 - .L_157)
	.align		4
.L_157:
        /*0370*/ 	.word	index@(_ZN5flash32flash_fwd_splitkv_combine_kernelI23Flash_fwd_kernel_traitsILi128ELi64ELi64ELi4ELb0ELb0EN7cutlass6half_tE19Flash_kernel_traitsILi128ELi64ELi64ELi4ES3_EELi4ELi6ELb1EEEvNS_16Flash_fwd_paramsE)
        /*0374*/ 	.word	0x00000000


	//----- nvinfo : EIATTR_REGCOUNT
	.align		4
.L_158:
        /*0378*/ 	.byte	0x04, 0x2f
        /*037a*/ 	.short	(.L_160 - .L_159)
	.align		4
.L_159:
        /*037c*/ 	.word	index@(_ZN5flash32flash_fwd_splitkv_combine_kernelI23Flash_fwd_kernel_traitsILi128ELi64ELi64ELi4ELb0ELb0EN7cutlass6half_tE19Flash_kernel_traitsILi128ELi64ELi64ELi4ES3_EELi4ELi7ELb1EEEvNS_16Flash_fwd_paramsE)
        /*0380*/ 	.word	0x0000002c


	//----- nvinfo : EIATTR_FRAME_SIZE
	.align		4
.L_160:
        /*0384*/ 	.byte	0x04, 0x11
        /*0386*/ 	.short	(.L_162 - .L_161)
	.align		4
.L_161:
        /*0388*/ 	.word	index@($__internal_21_$__cuda_sm20_div_s64)
        /*038c*/ 	.word	0x00000000


	//----- nvinfo : EIATTR_FRAME_SIZE
	.align		4
.L_162:
        /*0390*/ 	.byte	0x04, 0x11
        /*0392*/ 	.short	(.L_164 - .L_163)
	.align		4
.L_163:
        /*0394*/ 	.word	index@(_ZN5flash32flash_fwd_splitkv_combine_kernelI23Flash_fwd_kernel_traitsILi128ELi64ELi64ELi4ELb0ELb0EN7cutlass6half_tE19Flash_kernel_traitsILi128ELi64ELi64ELi4ES3_EELi4ELi7ELb1EEEvNS_16Flash_fwd_paramsE)
        /*0398*/ 	.word	0x00000000


	//----- nvinfo : EIATTR_REGCOUNT
	.align		4
.L_164:
        /*039c*/ 	.byte	0x04, 0x2f
        /*039e*/ 	.short	(.L_166 - .L_165)
	.align		4
.L_165:
        /*03a0*/ 	.word	index@(_ZN5flash32flash_fwd_splitkv_combine_kernelI23Flash_fwd_kernel_traitsILi128ELi64ELi64ELi4ELb0ELb0EN7cutlass6half_tE19Flash_kernel_traitsILi128ELi64ELi64ELi4ES3_EELi4ELi1ELb0EEEvNS_16Flash_fwd_paramsE)
        /*03a4*/ 	.word	0x00000028


	//----- nvinfo : EIATTR_FRAME_SIZE
	.align		4
.L_166:
        /*03a8*/ 	.byte	0x04, 0x11
        /*03aa*/ 	.short	(.L_168 - .L_167)
	.align		4
.L_167:
        /*03ac*/ 	.word	index@($__internal_20_$__cuda_sm20_div_s64)
        /*03b0*/ 	.word	0x00000000


	//----- nvinfo : EIATTR_FRAME_SIZE
	.align		4
.L_168:
        /*03b4*/ 	.byte	0x04, 0x11
        /*03b6*/ 	.short	(.L_170 - .L_169)
	.align		4
.L_169:
        /*03b8*/ 	.word	index@(_ZN5flash32flash_fwd_splitkv_combine_kernelI23Flash_fwd_kernel_traitsILi128ELi64ELi64ELi4ELb0ELb0EN7cutlass6half_tE19Flash_kernel_traitsILi128ELi64ELi64ELi4ES3_EELi4ELi1ELb0EEEvNS_16Flash_fwd_paramsE)
        /*03bc*/ 	.word	0x00000000


	//----- nvinfo : EIATTR_REGCOUNT
	.align		4
.L_170:
        /*03c0*/ 	.byte	0x04, 0x2f
        /*03c2*/ 	.short	(.L_172 - .L_171)
	.align		4
.L_171:
        /*03c4*/ 	.word	index@(_ZN5flash32flash_fwd_splitkv_combine_kernelI23Flash_fwd_kernel_traitsILi128ELi64ELi64ELi4ELb0ELb0EN7cutlass6half_tE19Flash_kernel_traitsILi128ELi64ELi64ELi4ES3_EELi4ELi2ELb0EEEvNS_16Flash_fwd_paramsE)
        /*03c8*/ 	.word	0x00000026


	//----- nvinfo : EIATTR_FRAME_SIZE
	.align		4
.L_172:
        /*03cc*/ 	.byte	0x04, 0x11
        /*03ce*/ 	.short	(.L_174 - .L_173)
	.align		4
.L_173:
        /*03d0*/ 	.word	index@($__internal_19_$__cuda_sm20_div_s64)
        /*03d4*/ 	.word	0x00000000


	//----- nvinfo : EIATTR_FRAME_SIZE
	.align		4
.L_174:
        /*03d8*/ 	.byte	0x04, 0x11
        /*03da*/ 	.short	(.L_176 - .L_175)
	.align		4
.L_175:
        /*03dc*/ 	.word	index@(_ZN5flash32flash_fwd_splitkv_combine_kernelI23Flash_fwd_kernel_traitsILi128ELi64ELi64ELi4ELb0ELb0EN7cutlass6half_tE19Flash_kernel_traitsILi128ELi64ELi64ELi4ES3_EELi4ELi2ELb0EEEvNS_16Flash_fwd_paramsE)
        /*03e0*/ 	.word	0x00000000


	//----- nvinfo : EIATTR_REGCOUNT
	.align		4
.L_176:
        /*03e4*/ 	.byte	0x04, 0x2f
        /*03e6*/ 	.short	(.L_178 - .L_177)
	.align		4
.L_177:
        /*03e8*/ 	.word	index@(_ZN5flash32flash_fwd_splitkv_combine_kernelI23Flash_fwd_kernel_traitsILi128ELi64ELi64ELi4ELb0ELb0EN7cutlass6half_tE19Flash_kernel_traitsILi128ELi64ELi64ELi4ES3_EELi4ELi3ELb0EEEvNS_16Flash_fwd_paramsE)
        /*03ec*/ 	.word	0x00000028


	//----- nvinfo : EIATTR_FRAME_SIZE
	.align		4
.L_178:
        /*03f0*/ 	.byte	0x04, 0x11
        /*03f2*/ 	.short	(.L_180 - .L_179)
	.align		4
.L_179:
        /*03f4*/ 	.word	index@($__internal_18_$__cuda_sm20_div_s64)
        /*03f8*/ 	.word	0x00000000


	//----- nvinfo : EIATTR_FRAME_SIZE
	.align		4
.L_180:
        /*03fc*/ 	.byte	0x04, 0x11
        /*03fe*/ 	.short	(.L_182 - .L_181)
	.align		4
.L_181:
        /*0400*/ 	.word	index@(_ZN5flash32flash_fwd_splitkv_combine_kernelI23Flash_fwd_kernel_traitsILi128ELi64ELi64ELi4ELb0ELb0EN7cutlass6half_tE19Flash_kernel_traitsILi128ELi64ELi64ELi4ES3_EELi4ELi3ELb0EEEvNS_16Flash_fwd_paramsE)
        /*0404*/ 	.word	0x00000000


	//----- nvinfo : EIATTR_REGCOUNT
	.align		4
.L_182:
        /*0408*/ 	.byte	0x04, 0x2f
        /*040a*/ 	.short	(.L_184 - .L_183)
	.align		4
.L_183:
        /*040c*/ 	.word	index@(_ZN5flash32flash_fwd_splitkv_combine_kernelI23Flash_fwd_kernel_traitsILi128ELi64ELi64ELi4ELb0ELb0EN7cutlass6half_tE19Flash_kernel_traitsILi128ELi64ELi64ELi4ES3_EELi4ELi4ELb0EEEvNS_16Flash_fwd_paramsE)
        /*0410*/ 	.word	0x00000028


	//----- nvinfo : EIATTR_FRAME_SIZE
	.align		4
.L_184:
        /*0414*/ 	.byte	0x04, 0x11
        /*0416*/ 	.short	(.L_186 - .L_185)
	.align		4
.L_185:
        /*0418*/ 	.word	index@($__internal_17_$__cuda_sm20_div_s64)
        /*041c*/ 	.word	0x00000000


	//----- nvinfo : EIATTR_FRAME_SIZE
	.align		4
.L_186:
        /*0420*/ 	.byte	0x04, 0x11
        /*0422*/ 	.short	(.L_188 - .L_187)
	.align		4
.L_187:
        /*0424*/ 	.word	index@(_ZN5flash32flash_fwd_splitkv_combine_kernelI23Flash_fwd_kernel_traitsILi128ELi64ELi64ELi4ELb0ELb0EN7cutlass6half_tE19Flash_kernel_traitsILi128ELi64ELi64ELi4ES3_EELi4ELi4ELb0EEEvNS_16Flash_fwd_paramsE)
        /*0428*/ 	.word	0x00000000


	//----- nvinfo : EIATTR_REGCOUNT
	.align		4
.L_188:
        /*042c*/ 	.byte	0x04, 0x2f
        /*042e*/ 	.short	(.L_190 - .L_189)
	.align		4
.L_189:
        /*0430*/ 	.word	index@(_ZN5flash32flash_fwd_splitkv_combine_kernelI23Flash_fwd_kernel_traitsILi128ELi64ELi64ELi4ELb0ELb0EN7cutlass6half_tE19Flash_kernel_traitsILi128ELi64ELi64ELi4ES3_EELi4ELi5ELb0EEEvNS_16Flash_fwd_paramsE)
        /*0434*/ 	.word	0x00000028


	//----- nvinfo : EIATTR_FRAME_SIZE
	.align		4
.L_190:
        /*0438*/ 	.byte	0x04, 0x11
        /*043a*/ 	.short	(.L_192 - .L_191)
	.align		4
.L_191:
        /*043c*/ 	.word	index@($__internal_16_$__cuda_sm20_div_s64)
        /*0440*/ 	.word	0x00000000


	//----- nvinfo : EIATTR_FRAME_SIZE
	.align		4
.L_192:
        /*0444*/ 	.byte	0x04, 0x11
        /*0446*/ 	.short	(.L_194 - .L_193)
	.align		4
.L_193:
        /*0448*/ 	.word	index@(_ZN5flash32flash_fwd_splitkv_combine_kernelI23Flash_fwd_kernel_traitsILi128ELi64ELi64ELi4ELb0ELb0EN7cutlass6half_tE19Flash_kernel_traitsILi128ELi64ELi64ELi4ES3_EELi4ELi5ELb0EEEvNS_16Flash_fwd_paramsE)
        /*044c*/ 	.word	0x00000000


	//----- nvinfo : EIATTR_REGCOUNT
	.align		4
.L_194:
        /*0450*/ 	.byte	0x04, 0x2f
        /*0452*/ 	.short	(.L_196 - .L_195)
	.align		4
.L_195:
        /*0454*/ 	.word	index@(_ZN5flash32flash_fwd_splitkv_combine_kernelI23Flash_fwd_kernel_traitsILi128ELi64ELi64ELi4ELb0ELb0EN7cutlass6half_tE19Flash_kernel_traitsILi128ELi64ELi64ELi4ES3_EELi4ELi6ELb0EEEvNS_16Flash_fwd_paramsE)
        /*0458*/ 	.word	0x00000028


	//----- nvinfo : EIATTR_FRAME_SIZE
	.align		4
.L_196:
        /*045c*/ 	.byte	0x04, 0x11
        /*045e*/ 	.short	(.L_198 - .L_197)
	.align		4
.L_197:
        /*0460*/ 	.word	index@($__internal_15_$__cuda_sm20_div_s64)
        /*0464*/ 	.word	0x00000000


	//----- nvinfo : EIATTR_FRAME_SIZE
	.align		4
.L_198:
        /*0468*/ 	.byte	0x04, 0x11
        /*046a*/ 	.short	(.L_200 - .L_199)
	.align		4
.L_199:
        /*046c*/ 	.word	index@(_ZN5flash32flash_fwd_splitkv_combine_kernelI23Flash_fwd_kernel_traitsILi128ELi64ELi64ELi4ELb0ELb0EN7cutlass6half_tE19Flash_kernel_traitsILi128ELi64ELi64ELi4ES3_EELi4ELi6ELb0EEEvNS_16Flash_fwd_paramsE)
        /*0470*/ 	.word	0x00000000


	//----- nvinfo : EIATTR_REGCOUNT
	.align		4
.L_200:
        /*0474*/ 	.byte	0x04, 0x2f
        /*0476*/ 	.short	(.L_202 - .L_201)
	.align		4
.L_201:
        /*0478*/ 	.word	index@(_ZN5flash32flash_fwd_splitkv_combine_kernelI23Flash_fwd_kernel_traitsILi128ELi64ELi64ELi4ELb0ELb0EN7cutlass6half_tE19Flash_kernel_traitsILi128ELi64ELi64ELi4ES3_EELi4ELi7ELb0EEEvNS_16Flash_fwd_paramsE)
        /*047c*/ 	.word	0x0000002a


	//----- nvinfo : EIATTR_FRAME_SIZE
	.align		4
.L_202:
        /*0480*/ 	.byte	0x04, 0x11
        /*0482*/ 	.short	(.L_204 - .L_203)
	.align		4
.L_203:
        /*0484*/ 	.word	index@($__internal_14_$__cuda_sm20_div_s64)
        /*0488*/ 	.word	0x00000000


	//----- nvinfo : EIATTR_FRAME_SIZE
	.align		4
.L_204:
        /*048c*/ 	.byte	0x04, 0x11
        /*048e*/ 	.short	(.L_206 - .L_205)
	.align		4
.L_205:
        /*0490*/ 	.word	index@(_ZN5flash32flash_fwd_splitkv_combine_kernelI23Flash_fwd_kernel_traitsILi128ELi64ELi64ELi4ELb0ELb0EN7cutlass6half_tE19Flash_kernel_traitsILi128ELi64ELi64ELi4ES3_EELi4ELi7ELb0EEEvNS_16Flash_fwd_paramsE)
        /*0494*/ 	.word	0x00000000


	//----- nvinfo : EIATTR_REGCOUNT
	.align		4
.L_206:
        /*0498*/ 	.byte	0x04, 0x2f
        /*049a*/ 	.short	(.L_208 - .L_207)
	.align		4
.L_207:
        /*049c*/ 	.word	index@(_ZN5flash24flash_fwd_splitkv_kernelI23Flash_fwd_kernel_traitsILi128ELi64ELi128ELi4ELb0ELb0EN7cutlass6half_tE19Flash_kernel_traitsILi128ELi64ELi128ELi4ES3_EELb1ELb0ELb1ELb0ELb0ELb1ELb1ELb1EEEvNS_16Flash_fwd_paramsE)
        /*04a0*/ 	.word	0x000000f0


	//----- nvinfo : EIATTR_FRAME_SIZE
	.align		4
.L_208:
        /*04a4*/ 	.byte	0x04, 0x11
        /*04a6*/ 	.short	(.L_210 - .L_209)
	.align		4
.L_209:
        /*04a8*/ 	.word	index@(_ZN5flash24flash_fwd_splitkv_kernelI23Flash_fwd_kernel_traitsILi128ELi64ELi128ELi4ELb0ELb0EN7cutlass6half_tE19Flash_kernel_traitsILi128ELi64ELi128ELi4ES3_EELb1ELb0ELb1ELb0ELb0ELb1ELb1ELb1EEEvNS_16Flash_fwd_paramsE)
        /*04ac*/ 	.word	0x00000000


	//----- nvinfo : EIATTR_REGCOUNT
	.align		4
.L_210:
        /*04b0*/ 	.byte	0x04, 0x2f
        /*04b2*/ 	.short	(.L_212 - .L_211)
	.align		4
.L_211:
        /*04b4*/ 	.word	index@(_ZN5flash24flash_fwd_splitkv_kernelI23Flash_fwd_kernel_traitsILi128ELi64ELi128ELi4ELb0ELb0EN7cutlass6half_tE19Flash_kernel_traitsILi128ELi64ELi128ELi4ES3_EELb1ELb0ELb1ELb0ELb0ELb0ELb1ELb1EEEvNS_16Flash_fwd_paramsE)
        /*04b8*/ 	.word	0x000000ff


	//----- nvinfo : EIATTR_FRAME_SIZE
	.align		4
.L_212:
        /*04bc*/ 	.byte	0x04, 0x11
        /*04be*/ 	.short	(.L_214 - .L_213)
	.align		4
.L_213:
        /*04c0*/ 	.word	index@(_ZN5flash24flash_fwd_splitkv_kernelI23Flash_fwd_kernel_traitsILi128ELi64ELi128ELi4ELb0ELb0EN7cutlass6half_tE19Flash_kernel_traitsILi128ELi64ELi128ELi4ES3_EELb1ELb0ELb1ELb0ELb0ELb0ELb1ELb1EEEvNS_16Flash_fwd_paramsE)
        /*04c4*/ 	.word	0x00000000


	//----- nvinfo : EIATTR_REGCOUNT
	.align		4
.L_214:
        /*04c8*/ 	.byte	0x04, 0x2f
        /*04ca*/ 	.short	(.L_216 - .L_215)
	.align		4
.L_215:
        /*04cc*/ 	.word	index@(_ZN5flash24flash_fwd_splitkv_kernelI23Flash_fwd_kernel_traitsILi128ELi64ELi128ELi4ELb0ELb0EN7cutlass6half_tE19Flash_kernel_traitsILi128ELi64ELi128ELi4ES3_EELb1ELb0ELb0ELb0ELb1ELb1ELb1ELb1EEEvNS_16Flash_fwd_paramsE)
        /*04d0*/ 	.word	0x000000ff


	//----- nvinfo : EIATTR_FRAME_SIZE
	.align		4
.L_216:
        /*04d4*/ 	.byte	0x04, 0x11
        /*04d6*/ 	.short	(.L_218 - .L_217)
	.align		4
.L_217:
        /*04d8*/ 	.word	index@(_ZN5flash24flash_fwd_splitkv_kernelI23Flash_fwd_kernel_traitsILi128ELi64ELi128ELi4ELb0ELb0EN7cutlass6half_tE19Flash_kernel_traitsILi128ELi64ELi128ELi4ES3_EELb1ELb0ELb0ELb0ELb1ELb1ELb1ELb1EEEvNS_16Flash_fwd_paramsE)
        /*04dc*/ 	.word	0x00000000


	//----- nvinfo : EIATTR_REGCOUNT
	.align		4
.L_218:
        /*04e0*/ 	.byte	0x04, 0x2f
        /*04e2*/ 	.short	(.L_220 - .L_219)
	.align		4
.L_219:
        /*04e4*/ 	.word	index@(_ZN5flash24flash_fwd_splitkv_kernelI23Flash_fwd_kernel_traitsILi128ELi64ELi128ELi4ELb0ELb0EN7cutlass6half_tE19Flash_kernel_traitsILi128ELi64ELi128ELi4ES3_EELb1ELb0ELb0ELb0ELb1ELb0ELb1ELb1EEEvNS_16Flash_fwd_paramsE)
        /*04e8*/ 	.word	0x000000f0


	//----- nvinfo : EIATTR_FRAME_SIZE
	.align		4
.L_220:
        /*04ec*/ 	.byte	0x04, 0x11
        /*04ee*/ 	.short	(.L_222 - .L_221)
	.align		4
.L_221:
        /*04f0*/ 	.word	index@(_ZN5flash24flash_fwd_splitkv_kernelI23Flash_fwd_kernel_traitsILi128ELi64ELi128ELi4ELb0ELb0EN7cutlass6half_tE19Flash_kernel_traitsILi128ELi64ELi128ELi4ES3_EELb1ELb0ELb0ELb0ELb1ELb0ELb1ELb1EEEvNS_16Flash_fwd_paramsE)
        /*04f4*/ 	.word	0x00000000


	//----- nvinfo : EIATTR_REGCOUNT
	.align		4
.L_222:
        /*04f8*/ 	.byte	0x04, 0x2f
        /*04fa*/ 	.short	(.L_224 - .L_223)
	.align		4
.L_223:
        /*04fc*/ 	.word	index@(_ZN5flash24flash_fwd_splitkv_kernelI23Flash_fwd_kernel_traitsILi128ELi64ELi128ELi4ELb0ELb0EN7cutlass6half_tE19Flash_kernel_traitsILi128ELi64ELi128ELi4ES3_EELb1ELb0ELb1ELb0ELb0ELb1ELb1ELb0EEEvNS_16Flash_fwd_paramsE)
        /*0500*/ 	.word	0x000000fe


	//----- nvinfo : EIATTR_FRAME_SIZE
	.align		4
.L_224:
        /*0504*/ 	.byte	0x04, 0x11
        /*0506*/ 	.short	(.L_226 - .L_225)
	.align		4
.L_225:
        /*0508*/ 	.word	index@(_ZN5flash24flash_fwd_splitkv_kernelI23Flash_fwd_kernel_traitsILi128ELi64ELi128ELi4ELb0ELb0EN7cutlass6half_tE19Flash_kernel_traitsILi128ELi64ELi128ELi4ES3_EELb1ELb0ELb1ELb0ELb0ELb1ELb1ELb0EEEvNS_16Flash_fwd_paramsE)
        /*050c*/ 	.word	0x00000000


	//----- nvinfo : EIATTR_REGCOUNT
	.align		4
.L_226:
        /*0510*/ 	.byte	0x04, 0x2f
        /*0512*/ 	.short	(.L_228 - .L_227)
	.align		4
.L_227:
        /*0514*/ 	.word	index@(_ZN5flash24flash_fwd_splitkv_kernelI23Flash_fwd_kernel_traitsILi128ELi64ELi128ELi4ELb0ELb0EN7cutlass6half_tE19Flash_kernel_traitsILi128ELi64ELi128ELi4ES3_EELb1ELb0ELb1ELb0ELb0ELb0ELb1ELb0EEEvNS_16Flash_fwd_paramsE)
        /*0518*/ 	.word	0x000000ff


	//----- nvinfo : EIATTR_FRAME_SIZE
	.align		4
.L_228:
        /*051c*/ 	.byte	0x04, 0x11
        /*051e*/ 	.short	(.L_230 - .L_229)
	.align		4
.L_229:
        /*0520*/ 	.word	index@(_ZN5flash24flash_fwd_splitkv_kernelI23Flash_fwd_kernel_traitsILi128ELi64ELi128ELi4ELb0ELb0EN7cutlass6half_tE19Flash_kernel_traitsILi128ELi64ELi128ELi4ES3_EELb1ELb0ELb1ELb0ELb0ELb0ELb1ELb0EEEvNS_16Flash_fwd_paramsE)
        /*0524*/ 	.word	0x00000000


	//----- nvinfo : EIATTR_REGCOUNT
	.align		4
.L_230:
        /*0528*/ 	.byte	0x04, 0x2f
        /*052a*/ 	.short	(.L_232 - .L_231)
	.align		4
.L_231:
        /*052c*/ 	.word	index@(_ZN5flash24flash_fwd_splitkv_kernelI23Flash_fwd_kernel_traitsILi128ELi64ELi128ELi4ELb0ELb0EN7cutlass6half_tE19Flash_kernel_traitsILi128ELi64ELi128ELi4ES3_EELb1ELb0ELb0ELb0ELb1ELb1ELb1ELb0EEEvNS_16Flash_fwd_paramsE)
        /*0530*/ 	.word	0x000000ff


	//----- nvinfo : EIATTR_FRAME_SIZE
	.align		4
.L_232:
        /*0534*/ 	.byte	0x04, 0x11
        /*0536*/ 	.short	(.L_234 - .L_233)
	.align		4
.L_233:
        /*0538*/ 	.word	index@(_ZN5flash24flash_fwd_splitkv_kernelI23Flash_fwd_kernel_traitsILi128ELi64ELi128ELi4ELb0ELb0EN7cutlass6half_tE19Flash_kernel_traitsILi128ELi64ELi128ELi4ES3_EELb1ELb0ELb0ELb0ELb1ELb1ELb1ELb0EEEvNS_16Flash_fwd_paramsE)
        /*053c*/ 	.word	0x00000000


	//----- nvinfo : EIATTR_REGCOUNT
	.align		4
.L_234:
        /*0540*/ 	.byte	0x04, 0x2f
        /*0542*/ 	.short	(.L_236 - .L_235)
	.align		4
.L_235:
        /*0544*/ 	.word	index@(_ZN5flash24flash_fwd_splitkv_kernelI23Flash_fwd_kernel_traitsILi128ELi64ELi128ELi4ELb0ELb0EN7cutlass6half_tE19Flash_kernel_traitsILi128ELi64ELi128ELi4ES3_EELb1ELb0ELb0ELb0ELb1ELb0ELb1ELb0EEEvNS_16Flash_fwd_paramsE)
        /*0548*/ 	.word	0x000000f5


	//----- nvinfo : EIATTR_FRAME_SIZE
	.align		4
.L_236:
        /*054c*/ 	.byte	0x04, 0x11
        /*054e*/ 	.short	(.L_238 - .L_237)
	.align		4
.L_237:
        /*0550*/ 	.word	index@(_ZN5flash24flash_fwd_splitkv_kernelI23Flash_fwd_kernel_traitsILi128ELi64ELi128ELi4ELb0ELb0EN7cutlass6half_tE19Flash_kernel_traitsILi128ELi64ELi128ELi4ES3_EELb1ELb0ELb0ELb0ELb1ELb0ELb1ELb0EEEvNS_16Flash_fwd_paramsE)
        /*0554*/ 	.word	0x00000000


	//----- nvinfo : EIATTR_REGCOUNT
	.align		4
.L_238:
        /*0558*/ 	.byte	0x04, 0x2f
        /*055a*/ 	.short	(.L_240 - .L_239)
	.align		4
.L_239:
        /*055c*/ 	.word	index@(_ZN5flash24flash_fwd_splitkv_kernelI23Flash_fwd_kernel_traitsILi128ELi64ELi128ELi4ELb0ELb0EN7cutlass6half_tE19Flash_kernel_traitsILi128ELi64ELi128ELi4ES3_EELb1ELb0ELb1ELb0ELb0ELb1ELb0ELb1EEEvNS_16Flash_fwd_paramsE)
        /*0560*/ 	.word	0x000000f0


	//----- nvinfo : EIATTR_FRAME_SIZE
	.align		4
.L_240:
        /*0564*/ 	.byte	0x04, 0x11
        /*0566*/ 	.short	(.L_242 - .L_241)
	.align		4
.L_241:
        /*0568*/ 	.word	index@(_ZN5flash24flash_fwd_splitkv_kernelI23Flash_fwd_kernel_traitsILi128ELi64ELi128ELi4ELb0ELb0EN7cutlass6half_tE19Flash_kernel_traitsILi128ELi64ELi128ELi4ES3_EELb1ELb0ELb1ELb0ELb0ELb1ELb0ELb1EEEvNS_16Flash_fwd_paramsE)
        /*056c*/ 	.word	0x00000000


	//----- nvinfo : EIATTR_REGCOUNT
	.align		4
.L_242:
        /*0570*/ 	.byte	0x04, 0x2f
        /*0572*/ 	.short	(.L_244 - .L_243)
	.align		4
.L_243:
        /*0574*/ 	.word	index@(_ZN5flash24flash_fwd_splitkv_kernelI23Flash_fwd_kernel_traitsILi128ELi64ELi128ELi4ELb0ELb0EN7cutlass6half_tE19Flash_kernel_traitsILi128ELi64ELi128ELi4ES3_EELb1ELb0ELb1ELb0ELb0ELb0ELb0ELb1EEEvNS_16Flash_fwd_paramsE)
        /*0578*/ 	.word	0x000000ff


	//----- nvinfo : EIATTR_FRAME_SIZE
	.align		4
.L_244:
        /*057c*/ 	.byte	0x04, 0x11
        /*057e*/ 	.short	(.L_246 - .L_245)
	.align		4
.L_245:
        /*0580*/ 	.word	index@(_ZN5flash24flash_fwd_splitkv_kernelI23Flash_fwd_kernel_traitsILi128ELi64ELi128ELi4ELb0ELb0EN7cutlass6half_tE19Flash_kernel_traitsILi128ELi64ELi128ELi4ES3_EELb1ELb0ELb1ELb0ELb0ELb0ELb0ELb1EEEvNS_16Flash_fwd_paramsE)
        /*0584*/ 	.word	0x00000000


	//----- nvinfo : EIATTR_REGCOUNT
	.align		4
.L_246:
        /*0588*/ 	.byte	0x04, 0x2f
        /*058a*/ 	.short	(.L_248 - .L_247)
	.align		4
.L_247:
        /*058c*/ 	.word	index@(_ZN5flash24flash_fwd_splitkv_kernelI23Flash_fwd_kernel_traitsILi128ELi64ELi128ELi4ELb0ELb0EN7cutlass6half_tE19Flash_kernel_traitsILi128ELi64ELi128ELi4ES3_EELb1ELb0ELb0ELb0ELb1ELb1ELb0ELb1EEEvNS_16Flash_fwd_paramsE)
        /*0590*/ 	.word	0x000000fe


	//----- nvinfo : EIATTR_FRAME_SIZE
	.align		4
.L_248:
        /*0594*/ 	.byte	0x04, 0x11
        /*0596*/ 	.short	(.L_250 - .L_249)
	.align		4
.L_249:
        /*0598*/ 	.word	index@(_ZN5flash24flash_fwd_splitkv_kernelI23Flash_fwd_kernel_traitsILi128ELi64ELi128ELi4ELb0ELb0EN7cutlass6half_tE19Flash_kernel_traitsILi128ELi64ELi128ELi4ES3_EELb1ELb0ELb0ELb0ELb1ELb1ELb0ELb1EEEvNS_16Flash_fwd_paramsE)
        /*059c*/ 	.word	0x00000000


	//----- nvinfo : EIATTR_REGCOUNT
	.align		4
.L_250:
        /*05a0*/ 	.byte	0x04, 0x2f
        /*05a2*/ 	.short	(.L_252 - .L_251)
	.align		4
.L_251:
        /*05a4*/ 	.word	index@(_ZN5flash24flash_fwd_splitkv_kernelI23Flash_fwd_kernel_traitsILi128ELi64ELi128ELi4ELb0ELb0EN7cutlass6half_tE19Flash_kernel_traitsILi128ELi64ELi128ELi4ES3_EELb1ELb0ELb0ELb0ELb1ELb0ELb0ELb1EEEvNS_16Flash_fwd_paramsE)
        /*05a8*/ 	.word	0x000000ff


	//----- nvinfo : EIATTR_FRAME_SIZE
	.align		4
.L_252:
        /*05ac*/ 	.byte	0x04, 0x11
        /*05ae*/ 	.short	(.L_254 - .L_253)
	.align		4
.L_253:
        /*05b0*/ 	.word	index@(_ZN5flash24flash_fwd_splitkv_kernelI23Flash_fwd_kernel_traitsILi128ELi64ELi128ELi4ELb0ELb0EN7cutlass6half_tE19Flash_kernel_traitsILi128ELi64ELi128ELi4ES3_EELb1ELb0ELb0ELb0ELb1ELb0ELb0ELb1EEEvNS_16Flash_fwd_paramsE)
        /*05b4*/ 	.word	0x00000000


	//----- nvinfo : EIATTR_REGCOUNT
	.align		4
.L_254:
        /*05b8*/ 	.byte	0x04, 0x2f
        /*05ba*/ 	.short	(.L_256 - .L_255)
	.align		4
.L_255:
        /*05bc*/ 	.word	index@(_ZN5flash24flash_fwd_splitkv_kernelI23Flash_fwd_kernel_traitsILi128ELi64ELi128ELi4ELb0ELb0EN7cutlass6half_tE19Flash_kernel_traitsILi128ELi64ELi128ELi4ES3_EELb1ELb0ELb1ELb0ELb0ELb1ELb0ELb0EEEvNS_16Flash_fwd_paramsE)
        /*05c0*/ 	.word	0x000000fe


	//----- nvinfo : EIATTR_FRAME_SIZE
	.align		4
.L_256:
        /*05c4*/ 	.byte	0x04, 0x11
        /*05c6*/ 	.short	(.L_258 - .L_257)
	.align		4
.L_257:
        /*05c8*/ 	.word	index@(_ZN5flash24flash_fwd_splitkv_kernelI23Flash_fwd_kernel_traitsILi128ELi64ELi128ELi4ELb0ELb0EN7cutlass6half_tE19Flash_kernel_traitsILi128ELi64ELi128ELi4ES3_EELb1ELb0ELb1ELb0ELb0ELb1ELb0ELb0EEEvNS_16Flash_fwd_paramsE)
        /*05cc*/ 	.word	0x00000000


	//----- nvinfo : EIATTR_REGCOUNT
	.align		4
.L_258:
        /*05d0*/ 	.byte	0x04, 0x2f
        /*05d2*/ 	.short	(.L_260 - .L_259)
	.align		4
.L_259:
        /*05d4*/ 	.word	index@(_ZN5flash24flash_fwd_splitkv_kernelI23Flash_fwd_kernel_traitsILi128ELi64ELi128ELi4ELb0ELb0EN7cutlass6half_tE19Flash_kernel_traitsILi128ELi64ELi128ELi4ES3_EELb1ELb0ELb1ELb0ELb0ELb0ELb0ELb0EEEvNS_16Flash_fwd_paramsE)
        /*05d8*/ 	.word	0x000000ff


	//----- nvinfo : EIATTR_FRAME_SIZE
	.align		4
.L_260:
        /*05dc*/ 	.byte	0x04, 0x11
        /*05de*/ 	.short	(.L_262 - .L_261)
	.align		4
.L_261:
        /*05e0*/ 	.word	index@(_ZN5flash24flash_fwd_splitkv_kernelI23Flash_fwd_kernel_traitsILi128ELi64ELi128ELi4ELb0ELb0EN7cutlass6half_tE19Flash_kernel_traitsILi128ELi64ELi128ELi4ES3_EELb1ELb0ELb1ELb0ELb0ELb0ELb0ELb0EEEvNS_16Flash_fwd_paramsE)
        /*05e4*/ 	.word	0x00000000


	//----- nvinfo : EIATTR_REGCOUNT
	.align		4
.L_262:
        /*05e8*/ 	.byte	0x04, 0x2f
        /*05ea*/ 	.short	(.L_264 - .L_263)
	.align		4
.L_263:
        /*05ec*/ 	.word	index@(_ZN5flash24flash_fwd_splitkv_kernelI23Flash_fwd_kernel_traitsILi128ELi64ELi128ELi4ELb0ELb0EN7cutlass6half_tE19Flash_kernel_traitsILi128ELi64ELi128ELi4ES3_EELb1ELb0ELb0ELb0ELb1ELb1ELb0ELb0EEEvNS_16Flash_fwd_paramsE)
        /*05f0*/ 	.word	0x000000ff


	//----- nvinfo : EIATTR_FRAME_SIZE
	.align		4
.L_264:
        /*05f4*/ 	.byte	0x04, 0x11
        /*05f6*/ 	.short	(.L_266 - .L_265)
	.align		4
.L_265:
        /*05f8*/ 	.word	index@(_ZN5flash24flash_fwd_splitkv_kernelI23Flash_fwd_kernel_traitsILi128ELi64ELi128ELi4ELb0ELb0EN7cutlass6half_tE19Flash_kernel_traitsILi128ELi64ELi128ELi4ES3_EELb1ELb0ELb0ELb0ELb1ELb1ELb0ELb0EEEvNS_16Flash_fwd_paramsE)
        /*05fc*/ 	.word	0x00000000


	//----- nvinfo : EIATTR_REGCOUNT
	.align		4
.L_266:
        /*0600*/ 	.byte	0x04, 0x2f
        /*0602*/ 	.short	(.L_268 - .L_267)
	.align		4
.L_267:
        /*0604*/ 	.word	index@(_ZN5flash24flash_fwd_splitkv_kernelI23Flash_fwd_kernel_traitsILi128ELi64ELi128ELi4ELb0ELb0EN7cutlass6half_tE19Flash_kernel_traitsILi128ELi64ELi128ELi4ES3_EELb1ELb0ELb0ELb0ELb1ELb0ELb0ELb0EEEvNS_16Flash_fwd_paramsE)
        /*0608*/ 	.word	0x000000ff


	//----- nvinfo : EIATTR_FRAME_SIZE
	.align		4
.L_268:
        /*060c*/ 	.byte	0x04, 0x11
        /*060e*/ 	.short	(.L_270 - .L_269)
	.align		4
.L_269:
        /*0610*/ 	.word	index@(_ZN5flash24flash_fwd_splitkv_kernelI23Flash_fwd_kernel_traitsILi128ELi64ELi128ELi4ELb0ELb0EN7cutlass6half_tE19Flash_kernel_traitsILi128ELi64ELi128ELi4ES3_EELb1ELb0ELb0ELb0ELb1ELb0ELb0ELb0EEEvNS_16Flash_fwd_paramsE)
        /*0614*/ 	.word	0x00000000


	//----- nvinfo : EIATTR_REGCOUNT
	.align		4
.L_270:
        /*0618*/ 	.byte	0x04, 0x2f
        /*061a*/ 	.short	(.L_272 - .L_271)
	.align		4
.L_271:
        /*061c*/ 	.word	index@(_ZN5flash24flash_fwd_splitkv_kernelI23Flash_fwd_kernel_traitsILi128ELi64ELi128ELi4ELb0ELb0EN7cutlass6half_tE19Flash_kernel_traitsILi128ELi64ELi128ELi4ES3_EELb1ELb0ELb0ELb1ELb1ELb1ELb1ELb0EEEvNS_16Flash_fwd_paramsE)
        /*0620*/ 	.word	0x000000ff


	//----- nvinfo : EIATTR_FRAME_SIZE
	.align		4
.L_272:
        /*0624*/ 	.byte	0x04, 0x11
        /*0626*/ 	.short	(.L_274 - .L_273)
	.align		4
.L_273:
        /*0628*/ 	.word	index@(_ZN5flash24flash_fwd_splitkv_kernelI23Flash_fwd_kernel_traitsILi128ELi64ELi128ELi4ELb0ELb0EN7cutlass6half_tE19Flash_kernel_traitsILi128ELi64ELi128ELi4ES3_EELb1ELb0ELb0ELb1ELb1ELb1ELb1ELb0EEEvNS_16Flash_fwd_paramsE)
        /*062c*/ 	.word	0x00000000


	//----- nvinfo : EIATTR_REGCOUNT
	.align		4
.L_274:
        /*0630*/ 	.byte	0x04, 0x2f
        /*0632*/ 	.short	(.L_276 - .L_275)
	.align		4
.L_275:
        /*0634*/ 	.word	index@(_ZN5flash24flash_fwd_splitkv_kernelI23Flash_fwd_kernel_traitsILi128ELi64ELi128ELi4ELb0ELb0EN7cutlass6half_tE19Flash_kernel_traitsILi128ELi64ELi128ELi4ES3_EELb1ELb0ELb0ELb1ELb1ELb0ELb1ELb0EEEvNS_16Flash_fwd_paramsE)
        /*0638*/ 	.word	0x000000e2


	//----- nvinfo : EIATTR_FRAME_SIZE
	.align		4
.L_276:
        /*063c*/ 	.byte	0x04, 0x11
        /*063e*/ 	.short	(.L_278 - .L_277)
	.align		4
.L_277:
        /*0640*/ 	.word	index@(_ZN5flash24flash_fwd_splitkv_kernelI23Flash_fwd_kernel_traitsILi128ELi64ELi128ELi4ELb0ELb0EN7cutlass6half_tE19Flash_kernel_traitsILi128ELi64ELi128ELi4ES3_EELb1ELb0ELb0ELb1ELb1ELb0ELb1ELb0EEEvNS_16Flash_fwd_paramsE)
        /*0644*/ 	.word	0x00000000


	//----- nvinfo : EIATTR_REGCOUNT
	.align		4
.L_278:
        /*0648*/ 	.byte	0x04, 0x2f
        /*064a*/ 	.short	(.L_280 - .L_279)
	.align		4
.L_279:
        /*064c*/ 	.word	index@(_ZN5flash24flash_fwd_splitkv_kernelI23Flash_fwd_kernel_traitsILi128ELi64ELi128ELi4ELb0ELb0EN7cutlass6half_tE19Flash_kernel_traitsILi128ELi64ELi128ELi4ES3_EELb1ELb0ELb0ELb1ELb1ELb1ELb0ELb0EEEvNS_16Flash_fwd_paramsE)
        /*0650*/ 	.word	0x000000ff


	//----- nvinfo : EIATTR_FRAME_SIZE
	.align		4
.L_280:
        /*0654*/ 	.byte	0x04, 0x11
        /*0656*/ 	.short	(.L_282 - .L_281)
	.align		4
.L_281:
        /*0658*/ 	.word	index@(_ZN5flash24flash_fwd_splitkv_kernelI23Flash_fwd_kernel_traitsILi128ELi64ELi128ELi4ELb0ELb0EN7cutlass6half_tE19Flash_kernel_traitsILi128ELi64ELi128ELi4ES3_EELb1ELb0ELb0ELb1ELb1ELb1ELb0ELb0EEEvNS_16Flash_fwd_paramsE)
        /*065c*/ 	.word	0x00000000


	//----- nvinfo : EIATTR_REGCOUNT
	.align		4
.L_282:
        /*0660*/ 	.byte	0x04, 0x2f
        /*0662*/ 	.short	(.L_284 - .L_283)
	.align		4
.L_283:
        /*0664*/ 	.word	index@(_ZN5flash24flash_fwd_splitkv_kernelI23Flash_fwd_kernel_traitsILi128ELi64ELi128ELi4ELb0ELb0EN7cutlass6half_tE19Flash_kernel_traitsILi128ELi64ELi128ELi4ES3_EELb1ELb0ELb0ELb1ELb1ELb0ELb0ELb0EEEvNS_16Flash_fwd_paramsE)
        /*0668*/ 	.word	0x000000e0


	//----- nvinfo : EIATTR_FRAME_SIZE
	.align		4
.L_284:
        /*066c*/ 	.byte	0x04, 0x11
        /*066e*/ 	.short	(.L_286 - .L_285)
	.align		4
.L_285:
        /*0670*/ 	.word	index@(_ZN5flash24flash_fwd_splitkv_kernelI23Flash_fwd_kernel_traitsILi128ELi64ELi128ELi4ELb0ELb0EN7cutlass6half_tE19Flash_kernel_traitsILi128ELi64ELi128ELi4ES3_EELb1ELb0ELb0ELb1ELb1ELb0ELb0ELb0EEEvNS_16Flash_fwd_paramsE)
        /*0674*/ 	.word	0x00000000


	//----- nvinfo : EIATTR_REGCOUNT
	.align		4
.L_286:
        /*0678*/ 	.byte	0x04, 0x2f
        /*067a*/ 	.short	(.L_288 - .L_287)
	.align		4
.L_287:
        /*067c*/ 	.word	index@(_ZN5flash24flash_fwd_splitkv_kernelI23Flash_fwd_kernel_traitsILi128ELi64ELi128ELi4ELb0ELb0EN7cutlass6half_tE19Flash_kernel_traitsILi128ELi64ELi128ELi4ES3_EELb1ELb0ELb0ELb0ELb0ELb1ELb1ELb1EEEvNS_16Flash_fwd_paramsE)
        /*0680*/ 	.word	0x000000fe


	//----- nvinfo : EIATTR_FRAME_SIZE
	.align		4
.L_288:
        /*0684*/ 	.byte	0x04, 0x11
        /*0686*/ 	.short	(.L_290 - .L_289)
	.align		4
.L_289:
        /*0688*/ 	.word	index@(_ZN5flash24flash_fwd_splitkv_kernelI23Flash_fwd_kernel_traitsILi128ELi64ELi128ELi4ELb0ELb0EN7cutlass6half_tE19Flash_kernel_traitsILi128ELi64ELi128ELi4ES3_EELb1ELb0ELb0ELb0ELb0ELb1ELb1ELb1EEEvNS_16Flash_fwd_paramsE)
        /*068c*/ 	.word	0x00000000


	//----- nvinfo : EIATTR_REGCOUNT
	.align		4
.L_290:
        /*0690*/ 	.byte	0x04, 0x2f
        /*0692*/ 	.short	(.L_292 - .L_291)
	.align		4
.L_291:
        /*0694*/ 	.word	index@(_ZN5flash24flash_fwd_splitkv_kernelI23Flash_fwd_kernel_traitsILi128ELi64ELi128ELi4ELb0ELb0EN7cutlass6half_tE19Flash_kernel_traitsILi128ELi64ELi128ELi4ES3_EELb1ELb0ELb0ELb0ELb0ELb0ELb1ELb1EEEvNS_16Flash_fwd_paramsE)
        /*0698*/ 	.word	0x000000ff


	//----- nvinfo : EIATTR_FRAME_SIZE
	.align		4
.L_292:
        /*069c*/ 	.byte	0x04, 0x11
        /*069e*/ 	.short	(.L_294 - .L_293)
	.align		4
.L_293:
        /*06a0*/ 	.word	index@(_ZN5flash24flash_fwd_splitkv_kernelI23Flash_fwd_kernel_traitsILi128ELi64ELi128ELi4ELb0ELb0EN7cutlass6half_tE19Flash_kernel_traitsILi128ELi64ELi128ELi4ES3_EELb1ELb0ELb0ELb0ELb0ELb0ELb1ELb1EEEvNS_16Flash_fwd_paramsE)
        /*06a4*/ 	.word	0x00000000


	//----- nvinfo : EIATTR_REGCOUNT
	.align		4
.L_294:
        /*06a8*/ 	.byte	0x04, 0x2f
        /*06aa*/ 	.short	(.L_296 - .L_295)
	.align		4
.L_295:
        /*06ac*/ 	.word	index@(_ZN5flash24flash_fwd_splitkv_kernelI23Flash_fwd_kernel_traitsILi128ELi64ELi128ELi4ELb0ELb0EN7cutlass6half_tE19Flash_kernel_traitsILi128ELi64ELi128ELi4ES3_EELb1ELb0ELb0ELb0ELb0ELb1ELb1ELb0EEEvNS_16Flash_fwd_paramsE)
        /*06b0*/ 	.word	0x000000ff


	//----- nvinfo : EIATTR_FRAME_SIZE
	.align		4
.L_296:
        /*06b4*/ 	.byte	0x04, 0x11
        /*06b6*/ 	.short	(.L_298 - .L_297)
	.align		4
.L_297:
        /*06b8*/ 	.word	index@(_ZN5flash24flash_fwd_splitkv_kernelI23Flash_fwd_kernel_traitsILi128ELi64ELi128ELi4ELb0ELb0EN7cutlass6half_tE19Flash_kernel_traitsILi128ELi64ELi128ELi4ES3_EELb1ELb0ELb0ELb0ELb0ELb1ELb1ELb0EEEvNS_16Flash_fwd_paramsE)
        /*06bc*/ 	.word	0x00000000


	//----- nvinfo : EIATTR_REGCOUNT
	.align		4
.L_298:
        /*06c0*/ 	.byte	0x04, 0x2f
        /*06c2*/ 	.short	(.L_300 - .L_299)
	.align		4
.L_299:
        /*06c4*/ 	.word	index@(_ZN5flash24flash_fwd_splitkv_kernelI23Flash_fwd_kernel_traitsILi128ELi64ELi128ELi4ELb0ELb0EN7cutlass6half_tE19Flash_kernel_traitsILi128ELi64ELi128ELi4ES3_EELb1ELb0ELb0ELb0ELb0ELb0ELb1ELb0EEEvNS_16Flash_fwd_paramsE)
        /*06c8*/ 	.word	0x000000ff


	//----- nvinfo : EIATTR_FRAME_SIZE
	.align		4
.L_300:
        /*06cc*/ 	.byte	0x04, 0x11
        /*06ce*/ 	.short	(.L_302 - .L_301)
	.align		4
.L_301:
        /*06d0*/ 	.word	index@(_ZN5flash24flash_fwd_splitkv_kernelI23Flash_fwd_kernel_traitsILi128ELi64ELi128ELi4ELb0ELb0EN7cutlass6half_tE19Flash_kernel_traitsILi128ELi64ELi128ELi4ES3_EELb1ELb0ELb0ELb0ELb0ELb0ELb1ELb0EEEvNS_16Flash_fwd_paramsE)
        /*06d4*/ 	.word	0x00000000


	//----- nvinfo : EIATTR_REGCOUNT
	.align		4
.L_302:
        /*06d8*/ 	.byte	0x04, 0x2f
        /*06da*/ 	.short	(.L_304 - .L_303)
	.align		4
.L_303:
        /*06dc*/ 	.word	index@(_ZN5flash24flash_fwd_splitkv_kernelI23Flash_fwd_kernel_traitsILi128ELi64ELi128ELi4ELb0ELb0EN7cutlass6half_tE19Flash_kernel_traitsILi128ELi64ELi128ELi4ES3_EELb1ELb0ELb0ELb0ELb0ELb1ELb0ELb1EEEvNS_16Flash_fwd_paramsE)
        /*06e0*/ 	.word	0x000000ff


	//----- nvinfo : EIATTR_FRAME_SIZE
	.align		4
.L_304:
        /*06e4*/ 	.byte	0x04, 0x11
        /*06e6*/ 	.short	(.L_306 - .L_305)
	.align		4
.L_305:
        /*06e8*/ 	.word	index@(_ZN5flash24flash_fwd_splitkv_kernelI23Flash_fwd_kernel_traitsILi128ELi64ELi128ELi4ELb0ELb0EN7cutlass6half_tE19Flash_kernel_traitsILi128ELi64ELi128ELi4ES3_EELb1ELb0ELb0ELb0ELb0ELb1ELb0ELb1EEEvNS_16Flash_fwd_paramsE)
        /*06ec*/ 	.word	0x00000000


	//----- nvinfo : EIATTR_REGCOUNT
	.align		4
.L_306:
        /*06f0*/ 	.byte	0x04, 0x2f
        /*06f2*/ 	.short	(.L_308 - .L_307)
	.align		4
.L_307:
        /*06f4*/ 	.word	index@(_ZN5flash24flash_fwd_splitkv_kernelI23Flash_fwd_kernel_traitsILi128ELi64ELi128ELi4ELb0ELb0EN7cutlass6half_tE19Flash_kernel_traitsILi128ELi64ELi128ELi4ES3_EELb1ELb0ELb0ELb0ELb0ELb0ELb0ELb1EEEvNS_16Flash_fwd_paramsE)
        /*06f8*/ 	.word	0x000000ff


	//----- nvinfo : EIATTR_FRAME_SIZE
	.align		4
.L_308:
        /*06fc*/ 	.byte	0x04, 0x11
        /*06fe*/ 	.short	(.L_310 - .L_309)
	.align		4
.L_309:
        /*0700*/ 	.word	index@(_ZN5flash24flash_fwd_splitkv_kernelI23Flash_fwd_kernel_traitsILi128ELi64ELi128ELi4ELb0ELb0EN7cutlass6half_tE19Flash_kernel_traitsILi128ELi64ELi128ELi4ES3_EELb1ELb0ELb0ELb0ELb0ELb0ELb0ELb1EEEvNS_16Flash_fwd_paramsE)
        /*0704*/ 	.word	0x00000000


	//----- nvinfo : EIATTR_REGCOUNT
	.align		4
.L_310:
        /*0708*/ 	.byte	0x04, 0x2f
        /*070a*/ 	.short	(.L_312 - .L_311)
	.align		4
.L_311:
        /*070c*/ 	.word	index@(_ZN5flash24flash_fwd_splitkv_kernelI23Flash_fwd_kernel_traitsILi128ELi64ELi128ELi4ELb0ELb0EN7cutlass6half_tE19Flash_kernel_traitsILi128ELi64ELi128ELi4ES3_EELb1ELb0ELb0ELb0ELb0ELb1ELb0ELb0EEEvNS_16Flash_fwd_paramsE)
        /*0710*/ 	.word	0x000000ff


	//----- nvinfo : EIATTR_FRAME_SIZE
	.align		4
.L_312:
        /*0714*/ 	.byte	0x04, 0x11
        /*0716*/ 	.short	(.L_314 - .L_313)
	.align		4
.L_313:
        /*0718*/ 	.word	index@(_ZN5flash24flash_fwd_splitkv_kernelI23Flash_fwd_kernel_traitsILi128ELi64ELi128ELi4ELb0ELb0EN7cutlass6half_tE19Flash_kernel_traitsILi128ELi64ELi128ELi4ES3_EELb1ELb0ELb0ELb0ELb0ELb1ELb0ELb0EEEvNS_16Flash_fwd_paramsE)
        /*071c*/ 	.word	0x00000000


	//----- nvinfo : EIATTR_REGCOUNT
	.align		4
.L_314:
        /*0720*/ 	.byte	0x04, 0x2f
        /*0722*/ 	.short	(.L_316 - .L_315)
	.align		4
.L_315:
        /*0724*/ 	.word	index@(_ZN5flash24flash_fwd_splitkv_kernelI23Flash_fwd_kernel_traitsILi128ELi64ELi128ELi4ELb0ELb0EN7cutlass6half_tE19Flash_kernel_traitsILi128ELi64ELi128ELi4ES3_EELb1ELb0ELb0ELb0ELb0ELb0ELb0ELb0EEEvNS_16Flash_fwd_paramsE)
        /*0728*/ 	.word	0x000000ff


	//----- nvinfo : EIATTR_FRAME_SIZE
	.align		4
.L_316:
        /*072c*/ 	.byte	0x04, 0x11
        /*072e*/ 	.short	(.L_318 - .L_317)
	.align		4
.L_317:
        /*0730*/ 	.word	index@(_ZN5flash24flash_fwd_splitkv_kernelI23Flash_fwd_kernel_traitsILi128ELi64ELi128ELi4ELb0ELb0EN7cutlass6half_tE19Flash_kernel_traitsILi128ELi64ELi128ELi4ES3_EELb1ELb0ELb0ELb0ELb0ELb0ELb0ELb0EEEvNS_16Flash_fwd_paramsE)
        /*0734*/ 	.word	0x00000000


	//----- nvinfo : EIATTR_REGCOUNT
	.align		4
.L_318:
        /*0738*/ 	.byte	0x04, 0x2f
        /*073a*/ 	.short	(.L_320 - .L_319)
	.align		4
.L_319:
        /*073c*/ 	.word	index@(_ZN5flash32flash_fwd_splitkv_combine_kernelI23Flash_fwd_kernel_traitsILi128ELi64ELi128ELi4ELb0ELb0EN7cutlass6half_tE19Flash_kernel_traitsILi128ELi64ELi128ELi4ES3_EELi4ELi1ELb1EEEvNS_16Flash_fwd_paramsE)
        /*0740*/ 	.word	0x00000026


	//----- nvinfo : EIATTR_FRAME_SIZE
	.align		4
.L_320:
        /*0744*/ 	.byte	0x04, 0x11
        /*0746*/ 	.short	(.L_322 - .L_321)
	.align		4
.L_321:
        /*0748*/ 	.word	index@($__internal_13_$__cuda_sm20_div_s64)
        /*074c*/ 	.word	0x00000000


	//----- nvinfo : EIATTR_FRAME_SIZE
	.align		4
.L_322:
        /*0750*/ 	.byte	0x04, 0x11
        /*0752*/ 	.short	(.L_324 - .L_323)
	.align		4
.L_323:
        /*0754*/ 	.word	index@(_ZN5flash32flash_fwd_splitkv_combine_kernelI23Flash_fwd_kernel_traitsILi128ELi64ELi128ELi4ELb0ELb0EN7cutlass6half_tE19Flash_kernel_traitsILi128ELi64ELi128ELi4ES3_EELi4ELi1ELb1EEEvNS_16Flash_fwd_paramsE)
        /*0758*/ 	.word	0x00000000


	//----- nvinfo : EIATTR_REGCOUNT
	.align		4
.L_324:
        /*075c*/ 	.byte	0x04, 0x2f
        /*075e*/ 	.short	(.L_326 - .L_325)
	.align		4
.L_325:
        /*0760*/ 	.word	index@(_ZN5flash32flash_fwd_splitkv_combine_kernelI23Flash_fwd_kernel_traitsILi128ELi64ELi128ELi4ELb0ELb0EN7cutlass6half_tE19Flash_kernel_traitsILi128ELi64ELi128ELi4ES3_EELi4ELi2ELb1EEEvNS_16Flash_fwd_paramsE)
        /*0764*/ 	.word	0x00000024


	//----- nvinfo : EIATTR_FRAME_SIZE
	.align		4
.L_326:
        /*0768*/ 	.byte	0x04, 0x11
        /*076a*/ 	.short	(.L_328 - .L_327)
	.align		4
.L_327:
        /*076c*/ 	.word	index@($__internal_12_$__cuda_sm20_div_s64)
        /*0770*/ 	.word	0x00000000


	//----- nvinfo : EIATTR_FRAME_SIZE
	.align		4
.L_328:
        /*0774*/ 	.byte	0x04, 0x11
        /*0776*/ 	.short	(.L_330 - .L_329)
	.align		4
.L_329:
        /*0778*/ 	.word	index@(_ZN5flash32flash_fwd_splitkv_combine_kernelI23Flash_fwd_kernel_traitsILi128ELi64ELi128ELi4ELb0ELb0EN7cutlass6half_tE19Flash_kernel_traitsILi128ELi64ELi128ELi4ES3_EELi4ELi2ELb1EEEvNS_16Flash_fwd_paramsE)
        /*077c*/ 	.word	0x00000000


	//----- nvinfo : EIATTR_REGCOUNT
	.align		4
.L_330:
        /*0780*/ 	.byte	0x04, 0x2f
        /*0782*/ 	.short	(.L_332 - .L_331)
	.align		4
.L_331:
        /*0784*/ 	.word	index@(_ZN5flash32flash_fwd_splitkv_combine_kernelI23Flash_fwd_kernel_traitsILi128ELi64ELi128ELi4ELb0ELb0EN7cutlass6half_tE19Flash_kernel_traitsILi128ELi64ELi128ELi4ES3_EELi4ELi3ELb1EEEvNS_16Flash_fwd_paramsE)
        /*0788*/ 	.word	0x00000026


	//----- nvinfo : EIATTR_FRAME_SIZE
	.align		4
.L_332:
        /*078c*/ 	.byte	0x04, 0x11
        /*078e*/ 	.short	(.L_334 - .L_333)
	.align		4
.L_333:
        /*0790*/ 	.word	index@($__internal_11_$__cuda_sm20_div_s64)
        /*0794*/ 	.word	0x00000000


	//----- nvinfo : EIATTR_FRAME_SIZE
	.align		4
.L_334:
        /*0798*/ 	.byte	0x04, 0x11
        /*079a*/ 	.short	(.L_336 - .L_335)
	.align		4
.L_335:
        /*079c*/ 	.word	index@(_ZN5flash32flash_fwd_splitkv_combine_kernelI23Flash_fwd_kernel_traitsILi128ELi64ELi128ELi4ELb0ELb0EN7cutlass6half_tE19Flash_kernel_traitsILi128ELi64ELi128ELi4ES3_EELi4ELi3ELb1EEEvNS_16Flash_fwd_paramsE)
        /*07a0*/ 	.word	0x00000000


	//----- nvinfo : EIATTR_REGCOUNT
	.align		4
.L_336:
        /*07a4*/ 	.byte	0x04, 0x2f
        /*07a6*/ 	.short	(.L_338 - .L_337)
	.align		4
.L_337:
        /*07a8*/ 	.word	index@(_ZN5flash32flash_fwd_splitkv_combine_kernelI23Flash_fwd_kernel_traitsILi128ELi64ELi128ELi4ELb0ELb0EN7cutlass6half_tE19Flash_kernel_traitsILi128ELi64ELi128ELi4ES3_EELi4ELi4ELb1EEEvNS_16Flash_fwd_paramsE)
        /*07ac*/ 	.word	0x00000026


	//----- nvinfo : EIATTR_FRAME_SIZE
	.align		4
.L_338:
        /*07b0*/ 	.byte	0x04, 0x11
        /*07b2*/ 	.short	(.L_340 - .L_339)
	.align		4
.L_339:
        /*07b4*/ 	.word	index@($__internal_10_$__cuda_sm20_div_s64)
        /*07b8*/ 	.word	0x00000000


	//----- nvinfo : EIATTR_FRAME_SIZE
	.align		4
.L_340:
        /*07bc*/ 	.byte	0x04, 0x11
        /*07be*/ 	.short	(.L_342 - .L_341)
	.align		4
.L_341:
        /*07c0*/ 	.word	index@(_ZN5flash32flash_fwd_splitkv_combine_kernelI23Flash_fwd_kernel_traitsILi128ELi64ELi128ELi4ELb0ELb0EN7cutlass6half_tE19Flash_kernel_traitsILi128ELi64ELi128ELi4ES3_EELi4ELi4ELb1EEEvNS_16Flash_fwd_paramsE)
        /*07c4*/ 	.word	0x00000000


	//----- nvinfo : EIATTR_REGCOUNT
	.align		4
.L_342:
        /*07c8*/ 	.byte	0x04, 0x2f
        /*07ca*/ 	.short	(.L_344 - .L_343)
	.align		4
.L_343:
        /*07cc*/ 	.word	index@(_ZN5flash32flash_fwd_splitkv_combine_kernelI23Flash_fwd_kernel_traitsILi128ELi64ELi128ELi4ELb0ELb0EN7cutlass6half_tE19Flash_kernel_traitsILi128ELi64ELi128ELi4ES3_EELi4ELi5ELb1EEEvNS_16Flash_fwd_paramsE)
        /*07d0*/ 	.word	0x00000026


	//----- nvinfo : EIATTR_FRAME_SIZE
	.align		4
.L_344:
        /*07d4*/ 	.byte	0x04, 0x11
        /*07d6*/ 	.short	(.L_346 - .L_345)
	.align		4
.L_345:
        /*07d8*/ 	.word	index@($__internal_9_$__cuda_sm20_div_s64)
        /*07dc*/ 	.word	0x00000000


	//----- nvinfo : EIATTR_FRAME_SIZE
	.align		4
.L_346:
        /*07e0*/ 	.byte	0x04, 0x11
        /*07e2*/ 	.short	(.L_348 - .L_347)
	.align		4
.L_347:
        /*07e4*/ 	.word	index@(_ZN5flash32flash_fwd_splitkv_combine_kernelI23Flash_fwd_kernel_traitsILi128ELi64ELi128ELi4ELb0ELb0EN7cutlass6half_tE19Flash_kernel_traitsILi128ELi64ELi128ELi4ES3_EELi4ELi5ELb1EEEvNS_16Flash_fwd_paramsE)
        /*07e8*/ 	.word	0x00000000


	//----- nvinfo : EIATTR_REGCOUNT
	.align		4
.L_348:
        /*07ec*/ 	.byte	0x04, 0x2f
        /*07ee*/ 	.short	(.L_350 - .L_349)
	.align		4
.L_349:
        /*07f0*/ 	.word	index@(_ZN5flash32flash_fwd_splitkv_combine_kernelI23Flash_fwd_kernel_traitsILi128ELi64ELi128ELi4ELb0ELb0EN7cutlass6half_tE19Flash_kernel_traitsILi128ELi64ELi128ELi4ES3_EELi4ELi6ELb1EEEvNS_16Flash_fwd_paramsE)
        /*07f4*/ 	.word	0x00000026


	//----- nvinfo : EIATTR_FRAME_SIZE
	.align		4
.L_350:
        /*07f8*/ 	.byte	0x04, 0x11
        /*07fa*/ 	.short	(.L_352 - .L_351)
	.align		4
.L_351:
        /*07fc*/ 	.word	index@($__internal_8_$__cuda_sm20_div_s64)
        /*0800*/ 	.word	0x00000000


	//----- nvinfo : EIATTR_FRAME_SIZE
	.align		4
.L_352:
        /*0804*/ 	.byte	0x04, 0x11
        /*0806*/ 	.short	(.L_354 - .L_353)
	.align		4
.L_353:
        /*0808*/ 	.word	index@(_ZN5flash32flash_fwd_splitkv_combine_kernelI23Flash_fwd_kernel_traitsILi128ELi64ELi128ELi4ELb0ELb0EN7cutlass6half_tE19Flash_kernel_traitsILi128ELi64ELi128ELi4ES3_EELi4ELi6ELb1EEEvNS_16Flash_fwd_paramsE)
        /*080c*/ 	.word	0x00000000


	//----- nvinfo : EIATTR_REGCOUNT
	.align		4
.L_354:
        /*0810*/ 	.byte	0x04, 0x2f
        /*0812*/ 	.short	(.L_356 - .L_355)
	.align		4
.L_355:
        /*0814*/ 	.word	index@(_ZN5flash32flash_fwd_splitkv_combine_kernelI23Flash_fwd_kernel_traitsILi128ELi64ELi128ELi4ELb0ELb0EN7cutlass6half_tE19Flash_kernel_traitsILi128ELi64ELi128ELi4ES3_EELi4ELi7ELb1EEEvNS_16Flash_fwd_paramsE)
        /*0818*/ 	.word	0x0000002c


	//----- nvinfo : EIATTR_FRAME_SIZE
	.align		4
.L_356:
        /*081c*/ 	.byte	0x04, 0x11
        /*081e*/ 	.short	(.L_358 - .L_357)
	.align		4
.L_357:
        /*0820*/ 	.word	index@($__internal_7_$__cuda_sm20_div_s64)
        /*0824*/ 	.word	0x00000000


	//----- nvinfo : EIATTR_FRAME_SIZE
	.align		4
.L_358:
        /*0828*/ 	.byte	0x04, 0x11
        /*082a*/ 	.short	(.L_360 - .L_359)
	.align		4
.L_359:
        /*082c*/ 	.word	index@(_ZN5flash32flash_fwd_splitkv_combine_kernelI23Flash_fwd_kernel_traitsILi128ELi64ELi128ELi4ELb0ELb0EN7cutlass6half_tE19Flash_kernel_traitsILi128ELi64ELi128ELi4ES3_EELi4ELi7ELb1EEEvNS_16Flash_fwd_paramsE)
        /*0830*/ 	.word	0x00000000


	//----- nvinfo : EIATTR_REGCOUNT
	.align		4
.L_360:
        /*0834*/ 	.byte	0x04, 0x2f
        /*0836*/ 	.short	(.L_362 - .L_361)
	.align		4
.L_361:
        /*0838*/ 	.word	index@(_ZN5flash32flash_fwd_splitkv_combine_kernelI23Flash_fwd_kernel_traitsILi128ELi64ELi128ELi4ELb0ELb0EN7cutlass6half_tE19Flash_kernel_traitsILi128ELi64ELi128ELi4ES3_EELi4ELi1ELb0EEEvNS_16Flash_fwd_paramsE)
        /*083c*/ 	.word	0x00000028


	//----- nvinfo : EIATTR_FRAME_SIZE
	.align		4
.L_362:
        /*0840*/ 	.byte	0x04, 0x11
        /*0842*/ 	.short	(.L_364 - .L_363)
	.align		4
.L_363:
        /*0844*/ 	.word	index@($__internal_6_$__cuda_sm20_div_s64)
        /*0848*/ 	.word	0x00000000


	//----- nvinfo : EIATTR_FRAME_SIZE
	.align		4
.L_364:
        /*084c*/ 	.byte	0x04, 0x11
        /*084e*/ 	.short	(.L_366 - .L_365)
	.align		4
.L_365:
        /*0850*/ 	.word	index@(_ZN5flash32flash_fwd_splitkv_combine_kernelI23Flash_fwd_kernel_traitsILi128ELi64ELi128ELi4ELb0ELb0EN7cutlass6half_tE19Flash_kernel_traitsILi128ELi64ELi128ELi4ES3_EELi4ELi1ELb0EEEvNS_16Flash_fwd_paramsE)
        /*0854*/ 	.word	0x00000000


	//----- nvinfo : EIATTR_REGCOUNT
	.align		4
.L_366:
        /*0858*/ 	.byte	0x04, 0x2f
        /*085a*/ 	.short	(.L_368 - .L_367)
	.align		4
.L_367:
        /*085c*/ 	.word	index@(_ZN5flash32flash_fwd_splitkv_combine_kernelI23Flash_fwd_kernel_traitsILi128ELi64ELi128ELi4ELb0ELb0EN7cutlass6half_tE19Flash_kernel_traitsILi128ELi64ELi128ELi4ES3_EELi4ELi2ELb0EEEvNS_16Flash_fwd_paramsE)
        /*0860*/ 	.word	0x00000026


	//----- nvinfo : EIATTR_FRAME_SIZE
	.align		4
.L_368:
        /*0864*/ 	.byte	0x04, 0x11
        /*0866*/ 	.short	(.L_370 - .L_369)
	.align		4
.L_369:
        /*0868*/ 	.word	index@($__internal_5_$__cuda_sm20_div_s64)
        /*086c*/ 	.word	0x00000000


	//----- nvinfo : EIATTR_FRAME_SIZE
	.align		4
.L_370:
        /*0870*/ 	.byte	0x04, 0x11
        /*0872*/ 	.short	(.L_372 - .L_371)
	.align		4
.L_371:
        /*0874*/ 	.word	index@(_ZN5flash32flash_fwd_splitkv_combine_kernelI23Flash_fwd_kernel_traitsILi128ELi64ELi128ELi4ELb0ELb0EN7cutlass6half_tE19Flash_kernel_traitsILi128ELi64ELi128ELi4ES3_EELi4ELi2ELb0EEEvNS_16Flash_fwd_paramsE)
        /*0878*/ 	.word	0x00000000


	//----- nvinfo : EIATTR_REGCOUNT
	.align		4
.L_372:
        /*087c*/ 	.byte	0x04, 0x2f
        /*087e*/ 	.short	(.L_374 - .L_373)
	.align		4
.L_373:
        /*0880*/ 	.word	index@(_ZN5flash32flash_fwd_splitkv_combine_kernelI23Flash_fwd_kernel_traitsILi128ELi64ELi128ELi4ELb0ELb0EN7cutlass6half_tE19Flash_kernel_traitsILi128ELi64ELi128ELi4ES3_EELi4ELi3ELb0EEEvNS_16Flash_fwd_paramsE)
        /*0884*/ 	.word	0x00000028


	//----- nvinfo : EIATTR_FRAME_SIZE
	.align		4
.L_374:
        /*0888*/ 	.byte	0x04, 0x11
        /*088a*/ 	.short	(.L_376 - .L_375)
	.align		4
.L_375:
        /*088c*/ 	.word	index@($__internal_4_$__cuda_sm20_div_s64)
        /*0890*/ 	.word	0x00000000


	//----- nvinfo : EIATTR_FRAME_SIZE
	.align		4
.L_376:
        /*0894*/ 	.byte	0x04, 0x11
        /*0896*/ 	.short	(.L_378 - .L_377)
	.align		4
.L_377:
        /*0898*/ 	.word	index@(_ZN5flash32flash_fwd_splitkv_combine_kernelI23Flash_fwd_kernel_traitsILi128ELi64ELi128ELi4ELb0ELb0EN7cutlass6half_tE19Flash_kernel_traitsILi128ELi64ELi128ELi4ES3_EELi4ELi3ELb0EEEvNS_16Flash_fwd_paramsE)
        /*089c*/ 	.word	0x00000000


	//----- nvinfo : EIATTR_REGCOUNT
	.align		4
.L_378:
        /*08a0*/ 	.byte	0x04, 0x2f
        /*08a2*/ 	.short	(.L_380 - .L_379)
	.align		4
.L_379:
        /*08a4*/ 	.word	index@(_ZN5flash32flash_fwd_splitkv_combine_kernelI23Flash_fwd_kernel_traitsILi128ELi64ELi128ELi4ELb0ELb0EN7cutlass6half_tE19Flash_kernel_traitsILi128ELi64ELi128ELi4ES3_EELi4ELi4ELb0EEEvNS_16Flash_fwd_paramsE)
        /*08a8*/ 	.word	0x00000028


	//----- nvinfo : EIATTR_FRAME_SIZE
	.align		4
.L_380:
        /*08ac*/ 	.byte	0x04, 0x11
        /*08ae*/ 	.short	(.L_382 - .L_381)
	.align		4
.L_381:
        /*08b0*/ 	.word	index@($__internal_3_$__cuda_sm20_div_s64)
        /*08b4*/ 	.word	0x00000000


	//----- nvinfo : EIATTR_FRAME_SIZE
	.align		4
.L_382:
        /*08b8*/ 	.byte	0x04, 0x11
        /*08ba*/ 	.short	(.L_384 - .L_383)
	.align		4
.L_383:
        /*08bc*/ 	.word	index@(_ZN5flash32flash_fwd_splitkv_combine_kernelI23Flash_fwd_kernel_traitsILi128ELi64ELi128ELi4ELb0ELb0EN7cutlass6half_tE19Flash_kernel_traitsILi128ELi64ELi128ELi4ES3_EELi4ELi4ELb0EEEvNS_16Flash_fwd_paramsE)
        /*08c0*/ 	.word	0x00000000


	//----- nvinfo : EIATTR_REGCOUNT
	.align		4
.L_384:
        /*08c4*/ 	.byte	0x04, 0x2f
        /*08c6*/ 	.short	(.L_386 - .L_385)
	.align		4
.L_385:
        /*08c8*/ 	.word	index@(_ZN5flash32flash_fwd_splitkv_combine_kernelI23Flash_fwd_kernel_traitsILi128ELi64ELi128ELi4ELb0ELb0EN7cutlass6half_tE19Flash_kernel_traitsILi128ELi64ELi128ELi4ES3_EELi4ELi5ELb0EEEvNS_16Flash_fwd_paramsE)
        /*08cc*/ 	.word	0x00000028


	//----- nvinfo : EIATTR_FRAME_SIZE
	.align		4
.L_386:
        /*08d0*/ 	.byte	0x04, 0x11
        /*08d2*/ 	.short	(.L_388 - .L_387)
	.align		4
.L_387:
        /*08d4*/ 	.word	index@($__internal_2_$__cuda_sm20_div_s64)
        /*08d8*/ 	.word	0x00000000


	//----- nvinfo : EIATTR_FRAME_SIZE
	.align		4
.L_388:
        /*08dc*/ 	.byte	0x04, 0x11
        /*08de*/ 	.short	(.L_390 - .L_389)
	.align		4
.L_389:
        /*08e0*/ 	.word	index@(_ZN5flash32flash_fwd_splitkv_combine_kernelI23Flash_fwd_kernel_traitsILi128ELi64ELi128ELi4ELb0ELb0EN7cutlass6half_tE19Flash_kernel_traitsILi128ELi64ELi128ELi4ES3_EELi4ELi5ELb0EEEvNS_16Flash_fwd_paramsE)
        /*08e4*/ 	.word	0x00000000


	//----- nvinfo : EIATTR_REGCOUNT
	.align		4
.L_390:
        /*08e8*/ 	.byte	0x04, 0x2f
        /*08ea*/ 	.short	(.L_392 - .L_391)
	.align		4
.L_391:
        /*08ec*/ 	.word	index@(_ZN5flash32flash_fwd_splitkv_combine_kernelI23Flash_fwd_kernel_traitsILi128ELi64ELi128ELi4ELb0ELb0EN7cutlass6half_tE19Flash_kernel_traitsILi128ELi64ELi128ELi4ES3_EELi4ELi6ELb0EEEvNS_16Flash_fwd_paramsE)
        /*08f0*/ 	.word	0x00000028


	//----- nvinfo : EIATTR_FRAME_SIZE
	.align		4
.L_392:
        /*08f4*/ 	.byte	0x04, 0x11
        /*08f6*/ 	.short	(.L_394 - .L_393)
	.align		4
.L_393:
        /*08f8*/ 	.word	index@($__internal_1_$__cuda_sm20_div_s64)
        /*08fc*/ 	.word	0x00000000


	//----- nvinfo : EIATTR_FRAME_SIZE
	.align		4
.L_394:
        /*0900*/ 	.byte	0x04, 0x11
        /*0902*/ 	.short	(.L_396 - .L_395)
	.align		4
.L_395:
        /*0904*/ 	.word	index@(_ZN5flash32flash_fwd_splitkv_combine_kernelI23Flash_fwd_kernel_traitsILi128ELi64ELi128ELi4ELb0ELb0EN7cutlass6half_tE19Flash_kernel_traitsILi128ELi64ELi128ELi4ES3_EELi4ELi6ELb0EEEvNS_16Flash_fwd_paramsE)
        /*0908*/ 	.word	0x00000000


	//----- nvinfo : EIATTR_REGCOUNT
	.align		4
.L_396:
        /*090c*/ 	.byte	0x04, 0x2f
        /*090e*/ 	.short	(.L_398 - .L_397)
	.align		4
.L_397:
        /*0910*/ 	.word	index@(_ZN5flash32flash_fwd_splitkv_combine_kernelI23Flash_fwd_kernel_traitsILi128ELi64ELi128ELi4ELb0ELb0EN7cutlass6half_tE19Flash_kernel_traitsILi128ELi64ELi128ELi4ES3_EELi4ELi7ELb0EEEvNS_16Flash_fwd_paramsE)
        /*0914*/ 	.word	0x0000002a


	//----- nvinfo : EIATTR_FRAME_SIZE
	.align		4
.L_398:
        /*0918*/ 	.byte	0x04, 0x11
        /*091a*/ 	.short	(.L_400 - .L_399)
	.align		4
.L_399:
        /*091c*/ 	.word	index@($__internal_0_$__cuda_sm20_div_s64)
        /*0920*/ 	.word	0x00000000


	//----- nvinfo : EIATTR_FRAME_SIZE
	.align		4
.L_400:
        /*0924*/ 	.byte	0x04, 0x11
        /*0926*/ 	.short	(.L_402 - .L_401)
	.align		4
.L_401:
        /*0928*/ 	.word	index@(_ZN5flash32flash_fwd_splitkv_combine_kernelI23Flash_fwd_kernel_traitsILi128ELi64ELi128ELi4ELb0ELb0EN7cutlass6half_tE19Flash_kernel_traitsILi128ELi64ELi128ELi4ES3_EELi4ELi7ELb0EEEvNS_16Flash_fwd_paramsE)
        /*092c*/ 	.word	0x00000000


	//----- nvinfo : EIATTR_MIN_STACK_SIZE
	.align		4
.L_402:
        /*0930*/ 	.byte	0x04, 0x12
        /*0932*/ 	.short	(.L_404 - .L_403)
	.align		4
.L_403:
        /*0934*/ 	.word	index@(_ZN5flash32flash_fwd_splitkv_combine_kernelI23Flash_fwd_kernel_traitsILi128ELi64ELi128ELi4ELb0ELb0EN7cutlass6half_tE19Flash_kernel_traitsILi128ELi64ELi128ELi4ES3_EELi4ELi7ELb0EEEvNS_16Flash_fwd_paramsE)
        /*0938*/ 	.word	0x00000000


	//----- nvinfo : EIATTR_MIN_STACK_SIZE
	.align		4
.L_404:
        /*093c*/ 	.byte	0x04, 0x12
        /*093e*/ 	.short	(.L_406 - .L_405)
	.align		4
.L_405:
        /*0940*/ 	.word	index@(_ZN5flash32flash_fwd_splitkv_combine_kernelI23Flash_fwd_kernel_traitsILi128ELi64ELi128ELi4ELb0ELb0EN7cutlass6half_tE19Flash_kernel_traitsILi128ELi64ELi128ELi4ES3_EELi4ELi6ELb0EEEvNS_16Flash_fwd_paramsE)
        /*0944*/ 	.word	0x00000000


	//----- nvinfo : EIATTR_MIN_STACK_SIZE
	.align		4
.L_406:
        /*0948*/ 	.byte	0x04, 0x12
        /*094a*/ 	.short	(.L_408 - .L_407)
	.align		4
.L_407:
        /*094c*/ 	.word	index@(_ZN5flash32flash_fwd_splitkv_combine_kernelI23Flash_fwd_kernel_traitsILi128ELi64ELi128ELi4ELb0ELb0EN7cutlass6half_tE19Flash_kernel_traitsILi128ELi64ELi128ELi4ES3_EELi4ELi5ELb0EEEvNS_16Flash_fwd_paramsE)
        /*0950*/ 	.word	0x00000000


	//----- nvinfo : EIATTR_MIN_STACK_SIZE
	.align		4
.L_408:
        /*0954*/ 	.byte	0x04, 0x12
        /*0956*/ 	.short	(.L_410 - .L_409)
	.align		4
.L_409:
        /*0958*/ 	.word	index@(_ZN5flash32flash_fwd_splitkv_combine_kernelI23Flash_fwd_kernel_traitsILi128ELi64ELi128ELi4ELb0ELb0EN7cutlass6half_tE19Flash_kernel_traitsILi128ELi64ELi128ELi4ES3_EELi4ELi4ELb0EEEvNS_16Flash_fwd_paramsE)
        /*095c*/ 	.word	0x00000000


	//----- nvinfo : EIATTR_MIN_STACK_SIZE
	.align		4
.L_410:
        /*0960*/ 	.byte	0x04, 0x12
        /*0962*/ 	.short	(.L_412 - .L_411)
	.align		4
.L_411:
        /*0964*/ 	.word	index@(_ZN5flash32flash_fwd_splitkv_combine_kernelI23Flash_fwd_kernel_traitsILi128ELi64ELi128ELi4ELb0ELb0EN7cutlass6half_tE19Flash_kernel_traitsILi128ELi64ELi128ELi4ES3_EELi4ELi3ELb0EEEvNS_16Flash_fwd_paramsE)
        /*0968*/ 	.word	0x00000000


	//----- nvinfo : EIATTR_MIN_STACK_SIZE
	.align		4
.L_412:
        /*096c*/ 	.byte	0x04, 0x12
        /*096e*/ 	.short	(.L_414 - .L_413)
	.align		4
.L_413:
        /*0970*/ 	.word	index@(_ZN5flash32flash_fwd_splitkv_combine_kernelI23Flash_fwd_kernel_traitsILi128ELi64ELi128ELi4ELb0ELb0EN7cutlass6half_tE19Flash_kernel_traitsILi128ELi64ELi128ELi4ES3_EELi4ELi2ELb0EEEvNS_16Flash_fwd_paramsE)
        /*0974*/ 	.word	0x00000000


	//----- nvinfo : EIATTR_MIN_STACK_SIZE
	.align		4
.L_414:
        /*0978*/ 	.byte	0x04, 0x12
        /*097a*/ 	.short	(.L_416 - .L_415)
	.align		4
.L_415:
        /*097c*/ 	.word	index@(_ZN5flash32flash_fwd_splitkv_combine_kernelI23Flash_fwd_kernel_traitsILi128ELi64ELi128ELi4ELb0ELb0EN7cutlass6half_tE19Flash_kernel_traitsILi128ELi64ELi128ELi4ES3_EELi4ELi1ELb0EEEvNS_16Flash_fwd_paramsE)
        /*0980*/ 	.word	0x00000000


	//----- nvinfo : EIATTR_MIN_STACK_SIZE
	.align		4
.L_416:
        /*0984*/ 	.byte	0x04, 0x12
        /*0986*/ 	.short	(.L_418 - .L_417)
	.align		4
.L_417:
        /*0988*/ 	.word	index@(_ZN5flash32flash_fwd_splitkv_combine_kernelI23Flash_fwd_kernel_traitsILi128ELi64ELi128ELi4ELb0ELb0EN7cutlass6half_tE19Flash_kernel_traitsILi128ELi64ELi128ELi4ES3_EELi4ELi7ELb1EEEvNS_16Flash_fwd_paramsE)
        /*098c*/ 	.word	0x00000000


	//----- nvinfo : EIATTR_MIN_STACK_SIZE
	.align		4
.L_418:
        /*0990*/ 	.byte	0x04, 0x12
        /*0992*/ 	.short	(.L_420 - .L_419)
	.align		4
.L_419:
        /*0994*/ 	.word	index@(_ZN5flash32flash_fwd_splitkv_combine_kernelI23Flash_fwd_kernel_traitsILi128ELi64ELi128ELi4ELb0ELb0EN7cutlass6half_tE19Flash_kernel_traitsILi128ELi64ELi128ELi4ES3_EELi4ELi6ELb1EEEvNS_16Flash_fwd_paramsE)
        /*0998*/ 	.word	0x00000000


	//----- nvinfo : EIATTR_MIN_STACK_SIZE
	.align		4
.L_420:
        /*099c*/ 	.byte	0x04, 0x12
        /*099e*/ 	.short	(.L_422 - .L_421)
	.align		4
.L_421:
        /*09a0*/ 	.word	index@(_ZN5flash32flash_fwd_splitkv_combine_kernelI23Flash_fwd_kernel_traitsILi128ELi64ELi128ELi4ELb0ELb0EN7cutlass6half_tE19Flash_kernel_traitsILi128ELi64ELi128ELi4ES3_EELi4ELi5ELb1EEEvNS_16Flash_fwd_paramsE)
        /*09a4*/ 	.word	0x00000000


	//----- nvinfo : EIATTR_MIN_STACK_SIZE
	.align		4
.L_422:
        /*09a8*/ 	.byte	0x04, 0x12
        /*09aa*/ 	.short	(.L_424 - .L_423)
	.align		4
.L_423:
        /*09ac*/ 	.word	index@(_ZN5flash32flash_fwd_splitkv_combine_kernelI23Flash_fwd_kernel_traitsILi128ELi64ELi128ELi4ELb0ELb0EN7cutlass6half_tE19Flash_kernel_traitsILi128ELi64ELi128ELi4ES3_EELi4ELi4ELb1EEEvNS_16Flash_fwd_paramsE)
        /*09b0*/ 	.word	0x00000000


	//----- nvinfo : EIATTR_MIN_STACK_SIZE
	.align		4
.L_424:
        /*09b4*/ 	.byte	0x04, 0x12
        /*09b6*/ 	.short	(.L_426 - .L_425)
	.align		4
.L_425:
        /*09b8*/ 	.word	index@(_ZN5flash32flash_fwd_splitkv_combine_kernelI23Flash_fwd_kernel_traitsILi128ELi64ELi128ELi4ELb0ELb0EN7cutlass6half_tE19Flash_kernel_traitsILi128ELi64ELi128ELi4ES3_EELi4ELi3ELb1EEEvNS_16Flash_fwd_paramsE)
        /*09bc*/ 	.word	0x00000000


	//----- nvinfo : EIATTR_MIN_STACK_SIZE
	.align		4
.L_426:
        /*09c0*/ 	.byte	0x04, 0x12
        /*09c2*/ 	.short	(.L_428 - .L_427)
	.align		4
.L_427:
        /*09c4*/ 	.word	index@(_ZN5flash32flash_fwd_splitkv_combine_kernelI23Flash_fwd_kernel_traitsILi128ELi64ELi128ELi4ELb0ELb0EN7cutlass6half_tE19Flash_kernel_traitsILi128ELi64ELi128ELi4ES3_EELi4ELi2ELb1EEEvNS_16Flash_fwd_paramsE)
        /*09c8*/ 	.word	0x00000000


	//----- nvinfo : EIATTR_MIN_STACK_SIZE
	.align		4
.L_428:
        /*09cc*/ 	.byte	0x04, 0x12
        /*09ce*/ 	.short	(.L_430 - .L_429)
	.align		4
.L_429:
        /*09d0*/ 	.word	index@(_ZN5flash32flash_fwd_splitkv_combine_kernelI23Flash_fwd_kernel_traitsILi128ELi64ELi128ELi4ELb0ELb0EN7cutlass6half_tE19Flash_kernel_traitsILi128ELi64ELi128ELi4ES3_EELi4ELi1ELb1EEEvNS_16Flash_fwd_paramsE)
        /*09d4*/ 	.word	0x00000000


	//----- nvinfo : EIATTR_MIN_STACK_SIZE
	.align		4
.L_430:
        /*09d8*/ 	.byte	0x04, 0x12
        /*09da*/ 	.short	(.L_432 - .L_431)
	.align		4
.L_431:
        /*09dc*/ 	.word	index@(_ZN5flash24flash_fwd_splitkv_kernelI23Flash_fwd_kernel_traitsILi128ELi64ELi128ELi4ELb0ELb0EN7cutlass6half_tE19Flash_kernel_traitsILi128ELi64ELi128ELi4ES3_EELb1ELb0ELb0ELb0ELb0ELb0ELb0ELb0EEEvNS_16Flash_fwd_paramsE)
        /*09e0*/ 	.word	0x00000000


	//----- nvinfo : EIATTR_MIN_STACK_SIZE
	.align		4
.L_432:
        /*09e4*/ 	.byte	0x04, 0x12
        /*09e6*/ 	.short	(.L_434 - .L_433)
	.align		4
.L_433:
        /*09e8*/ 	.word	index@(_ZN5flash24flash_fwd_splitkv_kernelI23Flash_fwd_kernel_traitsILi128ELi64ELi128ELi4ELb0ELb0EN7cutlass6half_tE19Flash_kernel_traitsILi128ELi64ELi128ELi4ES3_EELb1ELb0ELb0ELb0ELb0ELb1ELb0ELb0EEEvNS_16Flash_fwd_paramsE)
        /*09ec*/ 	.word	0x00000000


	//----- nvinfo : EIATTR_MIN_STACK_SIZE
	.align		4
.L_434:
        /*09f0*/ 	.byte	0x04, 0x12
        /*09f2*/ 	.short	(.L_436 - .L_435)
	.align		4
.L_435:
        /*09f4*/ 	.word	index@(_ZN5flash24flash_fwd_splitkv_kernelI23Flash_fwd_kernel_traitsILi128ELi64ELi128ELi4ELb0ELb0EN7cutlass6half_tE19Flash_kernel_traitsILi128ELi64ELi128ELi4ES3_EELb1ELb0ELb0ELb0ELb0ELb0ELb0ELb1EEEvNS_16Flash_fwd_paramsE)
        /*09f8*/ 	.word	0x00000000


	//----- nvinfo : EIATTR_MIN_STACK_SIZE
	.align		4
.L_436:
        /*09fc*/ 	.byte	0x04, 0x12
        /*09fe*/ 	.short	(.L_438 - .L_437)
	.align		4
.L_437:
        /*0a00*/ 	.word	index@(_ZN5flash24flash_fwd_splitkv_kernelI23Flash_fwd_kernel_traitsILi128ELi64ELi128ELi4ELb0ELb0EN7cutlass6half_tE19Flash_kernel_traitsILi128ELi64ELi128ELi4ES3_EELb1ELb0ELb0ELb0ELb0ELb1ELb0ELb1EEEvNS_16Flash_fwd_paramsE)
        /*0a04*/ 	.word	0x00000000


	//----- nvinfo : EIATTR_MIN_STACK_SIZE
	.align		4
.L_438:
        /*0a08*/ 	.byte	0x04, 0x12
        /*0a0a*/ 	.short	(.L_440 - .L_439)
	.align		4
.L_439:
        /*0a0c*/ 	.word	index@(_ZN5flash24flash_fwd_splitkv_kernelI23Flash_fwd_kernel_traitsILi128ELi64ELi128ELi4ELb0ELb0EN7cutlass6half_tE19Flash_kernel_traitsILi128ELi64ELi128ELi4ES3_EELb1ELb0ELb0ELb0ELb0ELb0ELb1ELb0EEEvNS_16Flash_fwd_paramsE)
        /*0a10*/ 	.word	0x00000000


	//----- nvinfo : EIATTR_MIN_STACK_SIZE
	.align		4
.L_440:
        /*0a14*/ 	.byte	0x04, 0x12
        /*0a16*/ 	.short	(.L_442 - .L_441)
	.align		4
.L_441:
        /*0a18*/ 	.word	index@(_ZN5flash24flash_fwd_splitkv_kernelI23Flash_fwd_kernel_traitsILi128ELi64ELi128ELi4ELb0ELb0EN7cutlass6half_tE19Flash_kernel_traitsILi128ELi64ELi128ELi4ES3_EELb1ELb0ELb0ELb0ELb0ELb1ELb1ELb0EEEvNS_16Flash_fwd_paramsE)
        /*0a1c*/ 	.word	0x00000000


	//----- nvinfo : EIATTR_MIN_STACK_SIZE
	.align		4
.L_442:
        /*0a20*/ 	.byte	0x04, 0x12
        /*0a22*/ 	.short	(.L_444 - .L_443)
	.align		4
.L_443:
        /*0a24*/ 	.word	index@(_ZN5flash24flash_fwd_splitkv_kernelI23Flash_fwd_kernel_traitsILi128ELi64ELi128ELi4ELb0ELb0EN7cutlass6half_tE19Flash_kernel_traitsILi128ELi64ELi128ELi4ES3_EELb1ELb0ELb0ELb0ELb0ELb0ELb1ELb1EEEvNS_16Flash_fwd_paramsE)
        /*0a28*/ 	.word	0x00000000


	//----- nvinfo : EIATTR_MIN_STACK_SIZE
	.align		4
.L_444:
        /*0a2c*/ 	.byte	0x04, 0x12
        /*0a2e*/ 	.short	(.L_446 - .L_445)
	.align		4
.L_445:
        /*0a30*/ 	.word	index@(_ZN5flash24flash_fwd_splitkv_kernelI23Flash_fwd_kernel_traitsILi128ELi64ELi128ELi4ELb0ELb0EN7cutlass6half_tE19Flash_kernel_traitsILi128ELi64ELi128ELi4ES3_EELb1ELb0ELb0ELb0ELb0ELb1ELb1ELb1EEEvNS_16Flash_fwd_paramsE)
        /*0a34*/ 	.word	0x00000000


	//----- nvinfo : EIATTR_MIN_STACK_SIZE
	.align		4
.L_446:
        /*0a38*/ 	.byte	0x04, 0x12
        /*0a3a*/ 	.short	(.L_448 - .L_447)
	.align		4
.L_447:
        /*0a3c*/ 	.word	index@(_ZN5flash24flash_fwd_splitkv_kernelI23Flash_fwd_kernel_traitsILi128ELi64ELi128ELi4ELb0ELb0EN7cutlass6half_tE19Flash_kernel_traitsILi128ELi64ELi128ELi4ES3_EELb1ELb0ELb0ELb1ELb1ELb0ELb0ELb0EEEvNS_16Flash_fwd_paramsE)
        /*0a40*/ 	.word	0x00000000


	//----- nvinfo : EIATTR_MIN_STACK_SIZE
	.align		4
.L_448:
        /*0a44*/ 	.byte	0x04, 0x12
        /*0a46*/ 	.short	(.L_450 - .L_449)
	.align		4
.L_449:
        /*0a48*/ 	.word	index@(_ZN5flash24flash_fwd_splitkv_kernelI23Flash_fwd_kernel_traitsILi128ELi64ELi128ELi4ELb0ELb0EN7cutlass6half_tE19Flash_kernel_traitsILi128ELi64ELi128ELi4ES3_EELb1ELb0ELb0ELb1ELb1ELb1ELb0ELb0EEEvNS_16Flash_fwd_paramsE)
        /*0a4c*/ 	.word	0x00000000


	//----- nvinfo : EIATTR_MIN_STACK_SIZE
	.align		4
.L_450:
        /*0a50*/ 	.byte	0x04, 0x12
        /*0a52*/ 	.short	(.L_452 - .L_451)
	.align		4
.L_451:
        /*0a54*/ 	.word	index@(_ZN5flash24flash_fwd_splitkv_kernelI23Flash_fwd_kernel_traitsILi128ELi64ELi128ELi4ELb0ELb0EN7cutlass6half_tE19Flash_kernel_traitsILi128ELi64ELi128ELi4ES3_EELb1ELb0ELb0ELb1ELb1ELb0ELb1ELb0EEEvNS_16Flash_fwd_paramsE)
        /*0a58*/ 	.word	0x00000000


	//----- nvinfo : EIATTR_MIN_STACK_SIZE
	.align		4
.L_452:
        /*0a5c*/ 	.byte	0x04, 0x12
        /*0a5e*/ 	.short	(.L_454 - .L_453)
	.align		4
.L_453:
        /*0a60*/ 	.word	index@(_ZN5flash24flash_fwd_splitkv_kernelI23Flash_fwd_kernel_traitsILi128ELi64ELi128ELi4ELb0ELb0EN7cutlass6half_tE19Flash_kernel_traitsILi128ELi64ELi128ELi4ES3_EELb1ELb0ELb0ELb1ELb1ELb1ELb1ELb0EEEvNS_16Flash_fwd_paramsE)
        /*0a64*/ 	.word	0x00000000


	//----- nvinfo : EIATTR_MIN_STACK_SIZE
	.align		4
.L_454:
        /*0a68*/ 	.byte	0x04, 0x12
        /*0a6a*/ 	.short	(.L_456 - .L_455)
	.align		4
.L_455:
        /*0a6c*/ 	.word	index@(_ZN5flash24flash_fwd_splitkv_kernelI23Flash_fwd_kernel_traitsILi128ELi64ELi128ELi4ELb0ELb0EN7cutlass6half_tE19Flash_kernel_traitsILi128ELi64ELi128ELi4ES3_EELb1ELb0ELb0ELb0ELb1ELb0ELb0ELb0EEEvNS_16Flash_fwd_paramsE)
        /*0a70*/ 	.word	0x00000000


	//----- nvinfo : EIATTR_MIN_STACK_SIZE
	.align		4
.L_456:
        /*0a74*/ 	.byte	0x04, 0x12
        /*0a76*/ 	.short	(.L_458 - .L_457)
	.align		4
.L_457:
        /*0a78*/ 	.word	index@(_ZN5flash24flash_fwd_splitkv_kernelI23Flash_fwd_kernel_traitsILi128ELi64ELi128ELi4ELb0ELb0EN7cutlass6half_tE19Flash_kernel_traitsILi128ELi64ELi128ELi4ES3_EELb1ELb0ELb0ELb0ELb1ELb1ELb0ELb0EEEvNS_16Flash_fwd_paramsE)
        /*0a7c*/ 	.word	0x00000000


	//----- nvinfo : EIATTR_MIN_STACK_SIZE
	.align		4
.L_458:
        /*0a80*/ 	.byte	0x04, 0x12
        /*0a82*/ 	.short	(.L_460 - .L_459)
	.align		4
.L_459:
        /*0a84*/ 	.word	index@(_ZN5flash24flash_fwd_splitkv_kernelI23Flash_fwd_kernel_traitsILi128ELi64ELi128ELi4ELb0ELb0EN7cutlass6half_tE19Flash_kernel_traitsILi128ELi64ELi128ELi4ES3_EELb1ELb0ELb1ELb0ELb0ELb0ELb0ELb0EEEvNS_16Flash_fwd_paramsE)
        /*0a88*/ 	.word	0x00000000


	//----- nvinfo : EIATTR_MIN_STACK_SIZE
	.align		4
.L_460:
        /*0a8c*/ 	.byte	0x04, 0x12
        /*0a8e*/ 	.short	(.L_462 - .L_461)
	.align		4
.L_461:
        /*0a90*/ 	.word	index@(_ZN5flash24flash_fwd_splitkv_kernelI23Flash_fwd_kernel_traitsILi128ELi64ELi128ELi4ELb0ELb0EN7cutlass6half_tE19Flash_kernel_traitsILi128ELi64ELi128ELi4ES3_EELb1ELb0ELb1ELb0ELb0ELb1ELb0ELb0EEEvNS_16Flash_fwd_paramsE)
        /*0a94*/ 	.word	0x00000000


	//----- nvinfo : EIATTR_MIN_STACK_SIZE
	.align		4
.L_462:
        /*0a98*/ 	.byte	0x04, 0x12
        /*0a9a*/ 	.short	(.L_464 - .L_463)
	.align		4
.L_463:
        /*0a9c*/ 	.word	index@(_ZN5flash24flash_fwd_splitkv_kernelI23Flash_fwd_kernel_traitsILi128ELi64ELi128ELi4ELb0ELb0EN7cutlass6half_tE19Flash_kernel_traitsILi128ELi64ELi128ELi4ES3_EELb1ELb0ELb0ELb0ELb1ELb0ELb0ELb1EEEvNS_16Flash_fwd_paramsE)
        /*0aa0*/ 	.word	0x00000000


	//----- nvinfo : EIATTR_MIN_STACK_SIZE
	.align		4
.L_464:
        /*0aa4*/ 	.byte	0x04, 0x12
        /*0aa6*/ 	.short	(.L_466 - .L_465)
	.align		4
.L_465:
        /*0aa8*/ 	.word	index@(_ZN5flash24flash_fwd_splitkv_kernelI23Flash_fwd_kernel_traitsILi128ELi64ELi128ELi4ELb0ELb0EN7cutlass6half_tE19Flash_kernel_traitsILi128ELi64ELi128ELi4ES3_EELb1ELb0ELb0ELb0ELb1ELb1ELb0ELb1EEEvNS_16Flash_fwd_paramsE)
        /*0aac*/ 	.word	0x00000000


	//----- nvinfo : EIATTR_MIN_STACK_SIZE
	.align		4
.L_466:
        /*0ab0*/ 	.byte	0x04, 0x12
        /*0ab2*/ 	.short	(.L_468 - .L_467)
	.align		4
.L_467:
        /*0ab4*/ 	.word	index@(_ZN5flash24flash_fwd_splitkv_kernelI23Flash_fwd_kernel_traitsILi128ELi64ELi128ELi4ELb0ELb0EN7cutlass6half_tE19Flash_kernel_traitsILi128ELi64ELi128ELi4ES3_EELb1ELb0ELb1ELb0ELb0ELb0ELb0ELb1EEEvNS_16Flash_fwd_paramsE)
        /*0ab8*/ 	.word	0x00000000


	//----- nvinfo : EIATTR_MIN_STACK_SIZE
	.align		4
.L_468:
        /*0abc*/ 	.byte	0x04, 0x12
        /*0abe*/ 	.short	(.L_470 - .L_469)
	.align		4
.L_469:
        /*0ac0*/ 	.word	index@(_ZN5flash24flash_fwd_splitkv_kernelI23Flash_fwd_kernel_traitsILi128ELi64ELi128ELi4ELb0ELb0EN7cutlass6half_tE19Flash_kernel_traitsILi128ELi64ELi128ELi4ES3_EELb1ELb0ELb1ELb0ELb0ELb1ELb0ELb1EEEvNS_16Flash_fwd_paramsE)
        /*0ac4*/ 	.word	0x00000000


	//----- nvinfo : EIATTR_MIN_STACK_SIZE
	.align		4
.L_470:
        /*0ac8*/ 	.byte	0x04, 0x12
        /*0aca*/ 	.short	(.L_472 - .L_471)
	.align		4
.L_471:
        /*0acc*/ 	.word	index@(_ZN5flash24flash_fwd_splitkv_kernelI23Flash_fwd_kernel_traitsILi128ELi64ELi128ELi4ELb0ELb0EN7cutlass6half_tE19Flash_kernel_traitsILi128ELi64ELi128ELi4ES3_EELb1ELb0ELb0ELb0ELb1ELb0ELb1ELb0EEEvNS_16Flash_fwd_paramsE)
        /*0ad0*/ 	.word	0x00000000


	//----- nvinfo : EIATTR_MIN_STACK_SIZE
	.align		4
.L_472:
        /*0ad4*/ 	.byte	0x04, 0x12
        /*0ad6*/ 	.short	(.L_474 - .L_473)
	.align		4
.L_473:
        /*0ad8*/ 	.word	index@(_ZN5flash24flash_fwd_splitkv_kernelI23Flash_fwd_kernel_traitsILi128ELi64ELi128ELi4ELb0ELb0EN7cutlass6half_tE19Flash_kernel_traitsILi128ELi64ELi128ELi4ES3_EELb1ELb0ELb0ELb0ELb1ELb1ELb1ELb0EEEvNS_16Flash_fwd_paramsE)
        /*0adc*/ 	.word	0x00000000


	//----- nvinfo : EIATTR_MIN_STACK_SIZE
	.align		4
.L_474:
        /*0ae0*/ 	.byte	0x04, 0x12
        /*0ae2*/ 	.short	(.L_476 - .L_475)
	.align		4
.L_475:
        /*0ae4*/ 	.word	index@(_ZN5flash24flash_fwd_splitkv_kernelI23Flash_fwd_kernel_traitsILi128ELi64ELi128ELi4ELb0ELb0EN7cutlass6half_tE19Flash_kernel_traitsILi128ELi64ELi128ELi4ES3_EELb1ELb0ELb1ELb0ELb0ELb0ELb1ELb0EEEvNS_16Flash_fwd_paramsE)
        /*0ae8*/ 	.word	0x00000000


	//----- nvinfo : EIATTR_MIN_STACK_SIZE
	.align		4
.L_476:
        /*0aec*/ 	.byte	0x04, 0x12
        /*0aee*/ 	.short	(.L_478 - .L_477)
	.align		4
.L_477:
        /*0af0*/ 	.word	index@(_ZN5flash24flash_fwd_splitkv_kernelI23Flash_fwd_kernel_traitsILi128ELi64ELi128ELi4ELb0ELb0EN7cutlass6half_tE19Flash_kernel_traitsILi128ELi64ELi128ELi4ES3_EELb1ELb0ELb1ELb0ELb0ELb1ELb1ELb0EEEvNS_16Flash_fwd_paramsE)
        /*0af4*/ 	.word	0x00000000


	//----- nvinfo : EIATTR_MIN_STACK_SIZE
	.align		4
.L_478:
        /*0af8*/ 	.byte	0x04, 0x12
        /*0afa*/ 	.short	(.L_480 - .L_479)
	.align		4
.L_479:
        /*0afc*/ 	.word	index@(_ZN5flash24flash_fwd_splitkv_kernelI23Flash_fwd_kernel_traitsILi128ELi64ELi128ELi4ELb0ELb0EN7cutlass6half_tE19Flash_kernel_traitsILi128ELi64ELi128ELi4ES3_EELb1ELb0ELb0ELb0ELb1ELb0ELb1ELb1EEEvNS_16Flash_fwd_paramsE)
        /*0b00*/ 	.word	0x00000000


	//----- nvinfo : EIATTR_MIN_STACK_SIZE
	.align		4
.L_480:
        /*0b04*/ 	.byte	0x04, 0x12
        /*0b06*/ 	.short	(.L_482 - .L_481)
	.align		4
.L_481:
        /*0b08*/ 	.word	index@(_ZN5flash24flash_fwd_splitkv_kernelI23Flash_fwd_kernel_traitsILi128ELi64ELi128ELi4ELb0ELb0EN7cutlass6half_tE19Flash_kernel_traitsILi128ELi64ELi128ELi4ES3_EELb1ELb0ELb0ELb0ELb1ELb1ELb1ELb1EEEvNS_16Flash_fwd_paramsE)
        /*0b0c*/ 	.word	0x00000000


	//----- nvinfo : EIATTR_MIN_STACK_SIZE
	.align		4
.L_482:
        /*0b10*/ 	.byte	0x04, 0x12
        /*0b12*/ 	.short	(.L_484 - .L_483)
	.align		4
.L_483:
        /*0b14*/ 	.word	index@(_ZN5flash24flash_fwd_splitkv_kernelI23Flash_fwd_kernel_traitsILi128ELi64ELi128ELi4ELb0ELb0EN7cutlass6half_tE19Flash_kernel_traitsILi128ELi64ELi128ELi4ES3_EELb1ELb0ELb1ELb0ELb0ELb0ELb1ELb1EEEvNS_16Flash_fwd_paramsE)
        /*0b18*/ 	.word	0x00000000


	//----- nvinfo : EIATTR_MIN_STACK_SIZE
	.align		4
.L_484:
        /*0b1c*/ 	.byte	0x04, 0x12
        /*0b1e*/ 	.short	(.L_486 - .L_485)
	.align		4
.L_485:
        /*0b20*/ 	.word	index@(_ZN5flash24flash_fwd_splitkv_kernelI23Flash_fwd_kernel_traitsILi128ELi64ELi128ELi4ELb0ELb0EN7cutlass6half_tE19Flash_kernel_traitsILi128ELi64ELi128ELi4ES3_EELb1ELb0ELb1ELb0ELb0ELb1ELb1ELb1EEEvNS_16Flash_fwd_paramsE)
        /*0b24*/ 	.word	0x00000000


	//----- nvinfo : EIATTR_MIN_STACK_SIZE
	.align		4
.L_486:
        /*0b28*/ 	.byte	0x04, 0x12
        /*0b2a*/ 	.short	(.L_488 - .L_487)
	.align		4
.L_487:
        /*0b2c*/ 	.word	index@(_ZN5flash32flash_fwd_splitkv_combine_kernelI23Flash_fwd_kernel_traitsILi128ELi64ELi64ELi4ELb0ELb0EN7cutlass6half_tE19Flash_kernel_traitsILi128ELi64ELi64ELi4ES3_EELi4ELi7ELb0EEEvNS_16Flash_fwd_paramsE)
        /*0b30*/ 	.word	0x00000000


	//----- nvinfo : EIATTR_MIN_STACK_SIZE
	.align		4
.L_488:
        /*0b34*/ 	.byte	0x04, 0x12
        /*0b36*/ 	.short	(.L_490 - .L_489)
	.align		4
.L_489:
        /*0b38*/ 	.word	index@(_ZN5flash32flash_fwd_splitkv_combine_kernelI23Flash_fwd_kernel_traitsILi128ELi64ELi64ELi4ELb0ELb0EN7cutlass6half_tE19Flash_kernel_traitsILi128ELi64ELi64ELi4ES3_EELi4ELi6ELb0EEEvNS_16Flash_fwd_paramsE)
        /*0b3c*/ 	.word	0x00000000


	//----- nvinfo : EIATTR_MIN_STACK_SIZE
	.align		4
.L_490:
        /*0b40*/ 	.byte	0x04, 0x12
        /*0b42*/ 	.short	(.L_492 - .L_491)
	.align		4
.L_491:
        /*0b44*/ 	.word	index@(_ZN5flash32flash_fwd_splitkv_combine_kernelI23Flash_fwd_kernel_traitsILi128ELi64ELi64ELi4ELb0ELb0EN7cutlass6half_tE19Flash_kernel_traitsILi128ELi64ELi64ELi4ES3_EELi4ELi5ELb0EEEvNS_16Flash_fwd_paramsE)
        /*0b48*/ 	.word	0x00000000


	//----- nvinfo : EIATTR_MIN_STACK_SIZE
	.align		4
.L_492:
        /*0b4c*/ 	.byte	0x04, 0x12
        /*0b4e*/ 	.short	(.L_494 - .L_493)
	.align		4
.L_493:
        /*0b50*/ 	.word	index@(_ZN5flash32flash_fwd_splitkv_combine_kernelI23Flash_fwd_kernel_traitsILi128ELi64ELi64ELi4ELb0ELb0EN7cutlass6half_tE19Flash_kernel_traitsILi128ELi64ELi64ELi4ES3_EELi4ELi4ELb0EEEvNS_16Flash_fwd_paramsE)
        /*0b54*/ 	.word	0x00000000


	//----- nvinfo : EIATTR_MIN_STACK_SIZE
	.align		4
.L_494:
        /*0b58*/ 	.byte	0x04, 0x12
        /*0b5a*/ 	.short	(.L_496 - .L_495)
	.align		4
.L_495:
        /*0b5c*/ 	.word	index@(_ZN5flash32flash_fwd_splitkv_combine_kernelI23Flash_fwd_kernel_traitsILi128ELi64ELi64ELi4ELb0ELb0EN7cutlass6half_tE19Flash_kernel_traitsILi128ELi64ELi64ELi4ES3_EELi4ELi3ELb0EEEvNS_16Flash_fwd_paramsE)
        /*0b60*/ 	.word	0x00000000


	//----- nvinfo : EIATTR_MIN_STACK_SIZE
	.align		4
.L_496:
        /*0b64*/ 	.byte	0x04, 0x12
        /*0b66*/ 	.short	(.L_498 - .L_497)
	.align		4
.L_497:
        /*0b68*/ 	.word	index@(_ZN5flash32flash_fwd_splitkv_combine_kernelI23Flash_fwd_kernel_traitsILi128ELi64ELi64ELi4ELb0ELb0EN7cutlass6half_tE19Flash_kernel_traitsILi128ELi64ELi64ELi4ES3_EELi4ELi2ELb0EEEvNS_16Flash_fwd_paramsE)
        /*0b6c*/ 	.word	0x00000000


	//----- nvinfo : EIATTR_MIN_STACK_SIZE
	.align		4
.L_498:
        /*0b70*/ 	.byte	0x04, 0x12
        /*0b72*/ 	.short	(.L_500 - .L_499)
	.align		4
.L_499:
        /*0b74*/ 	.word	index@(_ZN5flash32flash_fwd_splitkv_combine_kernelI23Flash_fwd_kernel_traitsILi128ELi64ELi64ELi4ELb0ELb0EN7cutlass6half_tE19Flash_kernel_traitsILi128ELi64ELi64ELi4ES3_EELi4ELi1ELb0EEEvNS_16Flash_fwd_paramsE)
        /*0b78*/ 	.word	0x00000000


	//----- nvinfo : EIATTR_MIN_STACK_SIZE
	.align		4
.L_500:
        /*0b7c*/ 	.byte	0x04, 0x12
        /*0b7e*/ 	.short	(.L_502 - .L_501)
	.align		4
.L_501:
        /*0b80*/ 	.word	index@(_ZN5flash32flash_fwd_splitkv_combine_kernelI23Flash_fwd_kernel_traitsILi128ELi64ELi64ELi4ELb0ELb0EN7cutlass6half_tE19Flash_kernel_traitsILi128ELi64ELi64ELi4ES3_EELi4ELi7ELb1EEEvNS_16Flash_fwd_paramsE)
        /*0b84*/ 	.word	0x00000000


	//----- nvinfo : EIATTR_MIN_STACK_SIZE
	.align		4
.L_502:
        /*0b88*/ 	.byte	0x04, 0x12
        /*0b8a*/ 	.short	(.L_504 - .L_503)
	.align		4
.L_503:
        /*0b8c*/ 	.word	index@(_ZN5flash32flash_fwd_splitkv_combine_kernelI23Flash_fwd_kernel_traitsILi128ELi64ELi64ELi4ELb0ELb0EN7cutlass6half_tE19Flash_kernel_traitsILi128ELi64ELi64ELi4ES3_EELi4ELi6ELb1EEEvNS_16Flash_fwd_paramsE)
        /*0b90*/ 	.word	0x00000000


	//----- nvinfo : EIATTR_MIN_STACK_SIZE
	.align		4
.L_504:
        /*0b94*/ 	.byte	0x04, 0x12
        /*0b96*/ 	.short	(.L_506 - .L_505)
	.align		4
.L_505:
        /*0b98*/ 	.word	index@(_ZN5flash32flash_fwd_splitkv_combine_kernelI23Flash_fwd_kernel_traitsILi128ELi64ELi64ELi4ELb0ELb0EN7cutlass6half_tE19Flash_kernel_traitsILi128ELi64ELi64ELi4ES3_EELi4ELi5ELb1EEEvNS_16Flash_fwd_paramsE)
        /*0b9c*/ 	.word	0x00000000


	//----- nvinfo : EIATTR_MIN_STACK_SIZE
	.align		4
.L_506:
        /*0ba0*/ 	.byte	0x04, 0x12
        /*0ba2*/ 	.short	(.L_508 - .L_507)
	.align		4
.L_507:
        /*0ba4*/ 	.word	index@(_ZN5flash32flash_fwd_splitkv_combine_kernelI23Flash_fwd_kernel_traitsILi128ELi64ELi64ELi4ELb0ELb0EN7cutlass6half_tE19Flash_kernel_traitsILi128ELi64ELi64ELi4ES3_EELi4ELi4ELb1EEEvNS_16Flash_fwd_paramsE)
        /*0ba8*/ 	.word	0x00000000


	//----- nvinfo : EIATTR_MIN_STACK_SIZE
	.align		4
.L_508:
        /*0bac*/ 	.byte	0x04, 0x12
        /*0bae*/ 	.short	(.L_510 - .L_509)
	.align		4
.L_509:
        /*0bb0*/ 	.word	index@(_ZN5flash32flash_fwd_splitkv_combine_kernelI23Flash_fwd_kernel_traitsILi128ELi64ELi64ELi4ELb0ELb0EN7cutlass6half_tE19Flash_kernel_traitsILi128ELi64ELi64ELi4ES3_EELi4ELi3ELb1EEEvNS_16Flash_fwd_paramsE)
        /*0bb4*/ 	.word	0x00000000


	//----- nvinfo : EIATTR_MIN_STACK_SIZE
	.align		4
.L_510:
        /*0bb8*/ 	.byte	0x04, 0x12
        /*0bba*/ 	.short	(.L_512 - .L_511)
	.align		4
.L_511:
        /*0bbc*/ 	.word	index@(_ZN5flash32flash_fwd_splitkv_combine_kernelI23Flash_fwd_kernel_traitsILi128ELi64ELi64ELi4ELb0ELb0EN7cutlass6half_tE19Flash_kernel_traitsILi128ELi64ELi64ELi4ES3_EELi4ELi2ELb1EEEvNS_16Flash_fwd_paramsE)
        /*0bc0*/ 	.word	0x00000000


	//----- nvinfo : EIATTR_MIN_STACK_SIZE
	.align		4
.L_512:
        /*0bc4*/ 	.byte	0x04, 0x12
        /*0bc6*/ 	.short	(.L_514 - .L_513)
	.align		4
.L_513:
        /*0bc8*/ 	.word	index@(_ZN5flash32flash_fwd_splitkv_combine_kernelI23Flash_fwd_kernel_traitsILi128ELi64ELi64ELi4ELb0ELb0EN7cutlass6half_tE19Flash_kernel_traitsILi128ELi64ELi64ELi4ES3_EELi4ELi1ELb1EEEvNS_16Flash_fwd_paramsE)
        /*0bcc*/ 	.word	0x00000000


	//----- nvinfo : EIATTR_MIN_STACK_SIZE
	.align		4
.L_514:
        /*0bd0*/ 	.byte	0x04, 0x12
        /*0bd2*/ 	.short	(.L_516 - .L_515)
	.align		4
.L_515:
        /*0bd4*/ 	.word	index@(_ZN5flash24flash_fwd_splitkv_kernelI23Flash_fwd_kernel_traitsILi128ELi64ELi64ELi4ELb0ELb0EN7cutlass6half_tE19Flash_kernel_traitsILi128ELi64ELi64ELi4ES3_EELb1ELb0ELb0ELb0ELb0ELb0ELb0ELb0EEEvNS_16Flash_fwd_paramsE)
        /*0bd8*/ 	.word	0x00000000


	//----- nvinfo : EIATTR_MIN_STACK_SIZE
	.align		4
.L_516:
        /*0bdc*/ 	.byte	0x04, 0x12
        /*0bde*/ 	.short	(.L_518 - .L_517)
	.align		4
.L_517:
        /*0be0*/ 	.word	index@(_ZN5flash24flash_fwd_splitkv_kernelI23Flash_fwd_kernel_traitsILi128ELi64ELi64ELi4ELb0ELb0EN7cutlass6half_tE19Flash_kernel_traitsILi128ELi64ELi64ELi4ES3_EELb1ELb0ELb0ELb0ELb0ELb1ELb0ELb0EEEvNS_16Flash_fwd_paramsE)
        /*0be4*/ 	.word	0x00000000


	//----- nvinfo : EIATTR_MIN_STACK_SIZE
	.align		4
.L_518:
        /*0be8*/ 	.byte	0x04, 0x12
        /*0bea*/ 	.short	(.L_520 - .L_519)
	.align		4
.L_519:
        /*0bec*/ 	.word	index@(_ZN5flash24flash_fwd_splitkv_kernelI23Flash_fwd_kernel_traitsILi128ELi64ELi64ELi4ELb0ELb0EN7cutlass6half_tE19Flash_kernel_traitsILi128ELi64ELi64ELi4ES3_EELb1ELb0ELb0ELb0ELb0ELb0ELb0ELb1EEEvNS_16Flash_fwd_paramsE)
        /*0bf0*/ 	.word	0x00000000


	//----- nvinfo : EIATTR_MIN_STACK_SIZE
	.align		4
.L_520:
        /*0bf4*/ 	.byte	0x04, 0x12
        /*0bf6*/ 	.short	(.L_522 - .L_521)
	.align		4
.L_521:
        /*0bf8*/ 	.word	index@(_ZN5flash24flash_fwd_splitkv_kernelI23Flash_fwd_kernel_traitsILi128ELi64ELi64ELi4ELb0ELb0EN7cutlass6half_tE19Flash_kernel_traitsILi128ELi64ELi64ELi4ES3_EELb1ELb0ELb0ELb0ELb0ELb1ELb0ELb1EEEvNS_16Flash_fwd_paramsE)
        /*0bfc*/ 	.word	0x00000000


	//----- nvinfo : EIATTR_MIN_STACK_SIZE
	.align		4
.L_522:
        /*0c00*/ 	.byte	0x04, 0x12
        /*0c02*/ 	.short	(.L_524 - .L_523)
	.align		4
.L_523:
        /*0c04*/ 	.word	index@(_ZN5flash24flash_fwd_splitkv_kernelI23Flash_fwd_kernel_traitsILi128ELi64ELi64ELi4ELb0ELb0EN7cutlass6half_tE19Flash_kernel_traitsILi128ELi64ELi64ELi4ES3_EELb1ELb0ELb0ELb0ELb0ELb0ELb1ELb0EEEvNS_16Flash_fwd_paramsE)
        /*0c08*/ 	.word	0x00000000


	//----- nvinfo : EIATTR_MIN_STACK_SIZE
	.align		4
.L_524:
        /*0c0c*/ 	.byte	0x04, 0x12
        /*0c0e*/ 	.short	(.L_526 - .L_525)
	.align		4
.L_525:
        /*0c10*/ 	.word	index@(_ZN5flash24flash_fwd_splitkv_kernelI23Flash_fwd_kernel_traitsILi128ELi64ELi64ELi4ELb0ELb0EN7cutlass6half_tE19Flash_kernel_traitsILi128ELi64ELi64ELi4ES3_EELb1ELb0ELb0ELb0ELb0ELb1ELb1ELb0EEEvNS_16Flash_fwd_paramsE)
        /*0c14*/ 	.word	0x00000000


	//----- nvinfo : EIATTR_MIN_STACK_SIZE
	.align		4
.L_526:
        /*0c18*/ 	.byte	0x04, 0x12
        /*0c1a*/ 	.short	(.L_528 - .L_527)
	.align		4
.L_527:
        /*0c1c*/ 	.word	index@(_ZN5flash24flash_fwd_splitkv_kernelI23Flash_fwd_kernel_traitsILi128ELi64ELi64ELi4ELb0ELb0EN7cutlass6half_tE19Flash_kernel_traitsILi128ELi64ELi64ELi4ES3_EELb1ELb0ELb0ELb0ELb0ELb0ELb1ELb1EEEvNS_16Flash_fwd_paramsE)
        /*0c20*/ 	.word	0x00000000


	//----- nvinfo : EIATTR_MIN_STACK_SIZE
	.align		4
.L_528:
        /*0c24*/ 	.byte	0x04, 0x12
        /*0c26*/ 	.short	(.L_530 - .L_529)
	.align		4
.L_529:
        /*0c28*/ 	.word	index@(_ZN5flash24flash_fwd_splitkv_kernelI23Flash_fwd_kernel_traitsILi128ELi64ELi64ELi4ELb0ELb0EN7cutlass6half_tE19Flash_kernel_traitsILi128ELi64ELi64ELi4ES3_EELb1ELb0ELb0ELb0ELb0ELb1ELb1ELb1EEEvNS_16Flash_fwd_paramsE)
        /*0c2c*/ 	.word	0x00000000


	//----- nvinfo : EIATTR_MIN_STACK_SIZE
	.align		4
.L_530:
        /*0c30*/ 	.byte	0x04, 0x12
        /*0c32*/ 	.short	(.L_532 - .L_531)
	.align		4
.L_531:
        /*0c34*/ 	.word	index@(_ZN5flash24flash_fwd_splitkv_kernelI23Flash_fwd_kernel_traitsILi128ELi64ELi64ELi4ELb0ELb0EN7cutlass6half_tE19Flash_kernel_traitsILi128ELi64ELi64ELi4ES3_EELb1ELb0ELb0ELb1ELb1ELb0ELb0ELb0EEEvNS_16Flash_fwd_paramsE)
        /*0c38*/ 	.word	0x00000000


	//----- nvinfo : EIATTR_MIN_STACK_SIZE
	.align		4
.L_532:
        /*0c3c*/ 	.byte	0x04, 0x12
        /*0c3e*/ 	.short	(.L_534 - .L_533)
	.align		4
.L_533:
        /*0c40*/ 	.word	index@(_ZN5flash24flash_fwd_splitkv_kernelI23Flash_fwd_kernel_traitsILi128ELi64ELi64ELi4ELb0ELb0EN7cutlass6half_tE19Flash_kernel_traitsILi128ELi64ELi64ELi4ES3_EELb1ELb0ELb0ELb1ELb1ELb1ELb0ELb0EEEvNS_16Flash_fwd_paramsE)
        /*0c44*/ 	.word	0x00000000


	//----- nvinfo : EIATTR_MIN_STACK_SIZE
	.align		4
.L_534:
        /*0c48*/ 	.byte	0x04, 0x12
        /*0c4a*/ 	.short	(.L_536 - .L_535)
	.align		4
.L_535:
        /*0c4c*/ 	.word	index@(_ZN5flash24flash_fwd_splitkv_kernelI23Flash_fwd_kernel_traitsILi128ELi64ELi64ELi4ELb0ELb0EN7cutlass6half_tE19Flash_kernel_traitsILi128ELi64ELi64ELi4ES3_EELb1ELb0ELb0ELb1ELb1ELb0ELb1ELb0EEEvNS_16Flash_fwd_paramsE)
        /*0c50*/ 	.word	0x00000000


	//----- nvinfo : EIATTR_MIN_STACK_SIZE
	.align		4
.L_536:
        /*0c54*/ 	.byte	0x04, 0x12
        /*0c56*/ 	.short	(.L_538 - .L_537)
	.align		4
.L_537:
        /*0c58*/ 	.word	index@(_ZN5flash24flash_fwd_splitkv_kernelI23Flash_fwd_kernel_traitsILi128ELi64ELi64ELi4ELb0ELb0EN7cutlass6half_tE19Flash_kernel_traitsILi128ELi64ELi64ELi4ES3_EELb1ELb0ELb0ELb1ELb1ELb1ELb1ELb0EEEvNS_16Flash_fwd_paramsE)
        /*0c5c*/ 	.word	0x00000000


	//----- nvinfo : EIATTR_MIN_STACK_SIZE
	.align		4
.L_538:
        /*0c60*/ 	.byte	0x04, 0x12
        /*0c62*/ 	.short	(.L_540 - .L_539)
	.align		4
.L_539:
        /*0c64*/ 	.word	index@(_ZN5flash24flash_fwd_splitkv_kernelI23Flash_fwd_kernel_traitsILi128ELi64ELi64ELi4ELb0ELb0EN7cutlass6half_tE19Flash_kernel_traitsILi128ELi64ELi64ELi4ES3_EELb1ELb0ELb0ELb0ELb1ELb0ELb0ELb0EEEvNS_16Flash_fwd_paramsE)
        /*0c68*/ 	.word	0x00000000


	//----- nvinfo : EIATTR_MIN_STACK_SIZE
	.align		4
.L_540:
        /*0c6c*/ 	.byte	0x04, 0x12
        /*0c6e*/ 	.short	(.L_542 - .L_541)
	.align		4
.L_541:
        /*0c70*/ 	.word	index@(_ZN5flash24flash_fwd_splitkv_kernelI23Flash_fwd_kernel_traitsILi128ELi64ELi64ELi4ELb0ELb0EN7cutlass6half_tE19Flash_kernel_traitsILi128ELi64ELi64ELi4ES3_EELb1ELb0ELb0ELb0ELb1ELb1ELb0ELb0EEEvNS_16Flash_fwd_paramsE)
        /*0c74*/ 	.word	0x00000000


	//----- nvinfo : EIATTR_MIN_STACK_SIZE
	.align		4
.L_542:
        /*0c78*/ 	.byte	0x04, 0x12
        /*0c7a*/ 	.short	(.L_544 - .L_543)
	.align		4
.L_543:
        /*0c7c*/ 	.word	index@(_ZN5flash24flash_fwd_splitkv_kernelI23Flash_fwd_kernel_traitsILi128ELi64ELi64ELi4ELb0ELb0EN7cutlass6half_tE19Flash_kernel_traitsILi128ELi64ELi64ELi4ES3_EELb1ELb0ELb1ELb0ELb0ELb0ELb0ELb0EEEvNS_16Flash_fwd_paramsE)
        /*0c80*/ 	.word	0x00000000


	//----- nvinfo : EIATTR_MIN_STACK_SIZE
	.align		4
.L_544:
        /*0c84*/ 	.byte	0x04, 0x12
        /*0c86*/ 	.short	(.L_546 - .L_545)
	.align		4
.L_545:
        /*0c88*/ 	.word	index@(_ZN5flash24flash_fwd_splitkv_kernelI23Flash_fwd_kernel_traitsILi128ELi64ELi64ELi4ELb0ELb0EN7cutlass6half_tE19Flash_kernel_traitsILi128ELi64ELi64ELi4ES3_EELb1ELb0ELb1ELb0ELb0ELb1ELb0ELb0EEEvNS_16Flash_fwd_paramsE)
        /*0c8c*/ 	.word	0x00000000


	//----- nvinfo : EIATTR_MIN_STACK_SIZE
	.align		4
.L_546:
        /*0c90*/ 	.byte	0x04, 0x12
        /*0c92*/ 	.short	(.L_548 - .L_547)
	.align		4
.L_547:
        /*0c94*/ 	.word	index@(_ZN5flash24flash_fwd_splitkv_kernelI23Flash_fwd_kernel_traitsILi128ELi64ELi64ELi4ELb0ELb0EN7cutlass6half_tE19Flash_kernel_traitsILi128ELi64ELi64ELi4ES3_EELb1ELb0ELb0ELb0ELb1ELb0ELb0ELb1EEEvNS_16Flash_fwd_paramsE)
        /*0c98*/ 	.word	0x00000000


	//----- nvinfo : EIATTR_MIN_STACK_SIZE
	.align		4
.L_548:
        /*0c9c*/ 	.byte	0x04, 0x12
        /*0c9e*/ 	.short	(.L_550 - .L_549)
	.align		4
.L_549:
        /*0ca0*/ 	.word	index@(_ZN5flash24flash_fwd_splitkv_kernelI23Flash_fwd_kernel_traitsILi128ELi64ELi64ELi4ELb0ELb0EN7cutlass6half_tE19Flash_kernel_traitsILi128ELi64ELi64ELi4ES3_EELb1ELb0ELb0ELb0ELb1ELb1ELb0ELb1EEEvNS_16Flash_fwd_paramsE)
        /*0ca4*/ 	.word	0x00000000


	//----- nvinfo : EIATTR_MIN_STACK_SIZE
	.align		4
.L_550:
        /*0ca8*/ 	.byte	0x04, 0x12
        /*0caa*/ 	.short	(.L_552 - .L_551)
	.align		4
.L_551:
        /*0cac*/ 	.word	index@(_ZN5flash24flash_fwd_splitkv_kernelI23Flash_fwd_kernel_traitsILi128ELi64ELi64ELi4ELb0ELb0EN7cutlass6half_tE19Flash_kernel_traitsILi128ELi64ELi64ELi4ES3_EELb1ELb0ELb1ELb0ELb0ELb0ELb0ELb1EEEvNS_16Flash_fwd_paramsE)
        /*0cb0*/ 	.word	0x00000000


	//----- nvinfo : EIATTR_MIN_STACK_SIZE
	.align		4
.L_552:
        /*0cb4*/ 	.byte	0x04, 0x12
        /*0cb6*/ 	.short	(.L_554 - .L_553)
	.align		4
.L_553:
        /*0cb8*/ 	.word	index@(_ZN5flash24flash_fwd_splitkv_kernelI23Flash_fwd_kernel_traitsILi128ELi64ELi64ELi4ELb0ELb0EN7cutlass6half_tE19Flash_kernel_traitsILi128ELi64ELi64ELi4ES3_EELb1ELb0ELb1ELb0ELb0ELb1ELb0ELb1EEEvNS_16Flash_fwd_paramsE)
        /*0cbc*/ 	.word	0x00000000


	//----- nvinfo : EIATTR_MIN_STACK_SIZE
	.align		4
.L_554:
        /*0cc0*/ 	.byte	0x04, 0x12
        /*0cc2*/ 	.short	(.L_556 - .L_555)
	.align		4
.L_555:
        /*0cc4*/ 	.word	index@(_ZN5flash24flash_fwd_splitkv_kernelI23Flash_fwd_kernel_traitsILi128ELi64ELi64ELi4ELb0ELb0EN7cutlass6half_tE19Flash_kernel_traitsILi128ELi64ELi64ELi4ES3_EELb1ELb0ELb0ELb0ELb1ELb0ELb1ELb0EEEvNS_16Flash_fwd_paramsE)
        /*0cc8*/ 	.word	0x00000000


	//----- nvinfo : EIATTR_MIN_STACK_SIZE
	.align		4
.L_556:
        /*0ccc*/ 	.byte	0x04, 0x12
        /*0cce*/ 	.short	(.L_558 - .L_557)
	.align		4
.L_557:
        /*0cd0*/ 	.word	index@(_ZN5flash24flash_fwd_splitkv_kernelI23Flash_fwd_kernel_traitsILi128ELi64ELi64ELi4ELb0ELb0EN7cutlass6half_tE19Flash_kernel_traitsILi128ELi64ELi64ELi4ES3_EELb1ELb0ELb0ELb0ELb1ELb1ELb1ELb0EEEvNS_16Flash_fwd_paramsE)
        /*0cd4*/ 	.word	0x00000000


	//----- nvinfo : EIATTR_MIN_STACK_SIZE
	.align		4
.L_558:
        /*0cd8*/ 	.byte	0x04, 0x12
        /*0cda*/ 	.short	(.L_560 - .L_559)
	.align		4
.L_559:
        /*0cdc*/ 	.word	index@(_ZN5flash24flash_fwd_splitkv_kernelI23Flash_fwd_kernel_traitsILi128ELi64ELi64ELi4ELb0ELb0EN7cutlass6half_tE19Flash_kernel_traitsILi128ELi64ELi64ELi4ES3_EELb1ELb0ELb1ELb0ELb0ELb0ELb1ELb0EEEvNS_16Flash_fwd_paramsE)
        /*0ce0*/ 	.word	0x00000000


	//----- nvinfo : EIATTR_MIN_STACK_SIZE
	.align		4
.L_560:
        /*0ce4*/ 	.byte	0x04, 0x12
        /*0ce6*/ 	.short	(.L_562 - .L_561)
	.align		4
.L_561:
        /*0ce8*/ 	.word	index@(_ZN5flash24flash_fwd_splitkv_kernelI23Flash_fwd_kernel_traitsILi128ELi64ELi64ELi4ELb0ELb0EN7cutlass6half_tE19Flash_kernel_traitsILi128ELi64ELi64ELi4ES3_EELb1ELb0ELb1ELb0ELb0ELb1ELb1ELb0EEEvNS_16Flash_fwd_paramsE)
        /*0cec*/ 	.word	0x00000000


	//----- nvinfo : EIATTR_MIN_STACK_SIZE
	.align		4
.L_562:
        /*0cf0*/ 	.byte	0x04, 0x12
        /*0cf2*/ 	.short	(.L_564 - .L_563)
	.align		4
.L_563:
        /*0cf4*/ 	.word	index@(_ZN5flash24flash_fwd_splitkv_kernelI23Flash_fwd_kernel_traitsILi128ELi64ELi64ELi4ELb0ELb0EN7cutlass6half_tE19Flash_kernel_traitsILi128ELi64ELi64ELi4ES3_EELb1ELb0ELb0ELb0ELb1ELb0ELb1ELb1EEEvNS_16Flash_fwd_paramsE)
        /*0cf8*/ 	.word	0x00000000


	//----- nvinfo : EIATTR_MIN_STACK_SIZE
	.align		4
.L_564:
        /*0cfc*/ 	.byte	0x04, 0x12
        /*0cfe*/ 	.short	(.L_566 - .L_565)
	.align		4
.L_565:
        /*0d00*/ 	.word	index@(_ZN5flash24flash_fwd_splitkv_kernelI23Flash_fwd_kernel_traitsILi128ELi64ELi64ELi4ELb0ELb0EN7cutlass6half_tE19Flash_kernel_traitsILi128ELi64ELi64ELi4ES3_EELb1ELb0ELb0ELb0ELb1ELb1ELb1ELb1EEEvNS_16Flash_fwd_paramsE)
        /*0d04*/ 	.word	0x00000000


	//----- nvinfo : EIATTR_MIN_STACK_SIZE
	.align		4
.L_566:
        /*0d08*/ 	.byte	0x04, 0x12
        /*0d0a*/ 	.short	(.L_568 - .L_567)
	.align		4
.L_567:
        /*0d0c*/ 	.word	index@(_ZN5flash24flash_fwd_splitkv_kernelI23Flash_fwd_kernel_traitsILi128ELi64ELi64ELi4ELb0ELb0EN7cutlass6half_tE19Flash_kernel_traitsILi128ELi64ELi64ELi4ES3_EELb1ELb0ELb1ELb0ELb0ELb0ELb1ELb1EEEvNS_16Flash_fwd_paramsE)
        /*0d10*/ 	.word	0x00000000


	//----- nvinfo : EIATTR_MIN_STACK_SIZE
	.align		4
.L_568:
        /*0d14*/ 	.byte	0x04, 0x12
        /*0d16*/ 	.short	(.L_570 - .L_569)
	.align		4
.L_569:
        /*0d18*/ 	.word	index@(_ZN5flash24flash_fwd_splitkv_kernelI23Flash_fwd_kernel_traitsILi128ELi64ELi64ELi4ELb0ELb0EN7cutlass6half_tE19Flash_kernel_traitsILi128ELi64ELi64ELi4ES3_EELb1ELb0ELb1ELb0ELb0ELb1ELb1ELb1EEEvNS_16Flash_fwd_paramsE)
        /*0d1c*/ 	.word	0x00000000
.L_570:


//--------------------- .nv.compat                --------------------------
	.section	.nv.compat,"",@"SHT_CUDA_COMPAT_INFO"
	.align	4
        /*0000*/ 	.byte	0x02, 0x09, 0x01, 0x00, 0x02, 0x02, 0x01, 0x00, 0x02, 0x05, 0x05, 0x00, 0x03, 0x07, 0x01, 0x01
        /*0010*/ 	.byte	0x02, 0x03, 0x00, 0x00, 0x02, 0x06, 0x01, 0x00, 0x04, 0x0b, 0x08, 0x00, 0x01, 0x00, 0x00, 0x00
        /*0020*/ 	.byte	0x00, 0x00, 0x00, 0x00


//--------------------- .nv.info._ZN5flash32flash_fwd_splitkv_combine_kernelI23Flash_fwd_kernel_traitsILi128ELi64ELi128ELi4ELb0ELb0EN7cutlass6half_tE19Flash_kernel_traitsILi128ELi64ELi128ELi4ES3_EELi4ELi7ELb0EEEvNS_16Flash_fwd_paramsE --------------------------
	.section	.nv.info._ZN5flash32flash_fwd_splitkv_combine_kernelI23Flash_fwd_kernel_traitsILi128ELi64ELi128ELi4ELb0ELb0EN7cutlass6half_tE19Flash_kernel_traitsILi128ELi64ELi128ELi4ES3_EELi4ELi7ELb0EEEvNS_16Flash_fwd_paramsE,"",@"SHT_CUDA_INFO"
	.sectionflags	@""
	.align	4


	//----- nvinfo : EIATTR_CUDA_API_VERSION
	.align		4
        /*0000*/ 	.byte	0x04, 0x37
        /*0002*/ 	.short	(.L_572 - .L_571)
.L_571:
        /*0004*/ 	.word	0x00000082


	//----- nvinfo : EIATTR_KPARAM_INFO
	.align		4
.L_572:
        /*0008*/ 	.byte	0x04, 0x17
        /*000a*/ 	.short	(.L_574 - .L_573)
.L_573:
        /*000c*/ 	.word	0x00000000
        /*0010*/ 	.short	0x0000
        /*0012*/ 	.short	0x0000
        /*0014*/ 	.byte	0x00, 0xf0, 0x41, 0x07


	//----- nvinfo : EIATTR_SPARSE_MMA_MASK
	.align		4
.L_574:
        /*0018*/ 	.byte	0x03, 0x50
        /*001a*/ 	.short	0x0000


	//----- nvinfo : EIATTR_MAXREG_COUNT
	.align		4
        /*001c*/ 	.byte	0x03, 0x1b
        /*001e*/ 	.short	0x00ff


	//----- nvinfo : EIATTR_NUM_BARRIERS
	.align		4
        /*0020*/ 	.byte	0x02, 0x4c
        /*0022*/ 	.byte	0x01
	.zero		1


	//----- nvinfo : EIATTR_MERCURY_ISA_VERSION
	.align		4
        /*0024*/ 	.byte	0x03, 0x5f
        /*0026*/ 	.short	0x0101


	//----- nvinfo : EIATTR_COOP_GROUP_MASK_REGIDS
	.align		4
        /*0028*/ 	.byte	0x04, 0x29
        /*002a*/ 	.short	(.L_576 - .L_575)


	//   ....[0]....
.L_575:
        /*002c*/ 	.word	0xffffffff


	//   ....[1]....
        /*0030*/ 	.word	0xffffffff


	//   ....[2]....
        /*0034*/ 	.word	0xffffffff


	//   ....[3]....
        /*0038*/ 	.word	0xffffffff


	//   ....[4]....
        /*003c*/ 	.word	0xffffffff


	//   ....[5]....
        /*0040*/ 	.word	0xffffffff


	//   ....[6]....
        /*0044*/ 	.word	0xffffffff


	//   ....[7]....
        /*0048*/ 	.word	0xffffffff


	//   ....[8]....
        /*004c*/ 	.word	0xffffffff


	//   ....[9]....
        /*0050*/ 	.word	0xffffffff


	//----- nvinfo : EIATTR_COOP_GROUP_INSTR_OFFSETS
	.align		4
.L_576:
        /*0054*/ 	.byte	0x04, 0x28
        /*0056*/ 	.short	(.L_578 - .L_577)


	//   ....[0]....
.L_577:
        /*0058*/ 	.word	0x00001cc0


	//   ....[1]....
        /*005c*/ 	.word	0x00001d50


	//   ....[2]....
        /*0060*/ 	.word	0x00001d90


	//   ....[3]....
        /*0064*/ 	.word	0x00001db0


	//   ....[4]....
        /*0068*/ 	.word	0x00001dd0


	//   ....[5]....
        /*006c*/ 	.word	0x00001fc0


	//   ....[6]....
        /*0070*/ 	.word	0x00002040


	//   ....[7]....
        /*0074*/ 	.word	0x000020c0


	//   ....[8]....
        /*0078*/ 	.word	0x00002190


	//   ....[9]....
        /*007c*/ 	.word	0x00002250


	//----- nvinfo : EIATTR_VRC_CTA_INIT_COUNT
	.align		4
.L_578:
        /*0080*/ 	.byte	0x02, 0x4a
	.zero		1
	.zero		1


	//----- nvinfo : EIATTR_EXIT_INSTR_OFFSETS
	.align		4
        /*0084*/ 	.byte	0x04, 0x1c
        /*0086*/ 	.short	(.L_580 - .L_579)


	//   ....[0]....
.L_579:
        /*0088*/ 	.word	0x00004100


	//   ....[1]....
        /*008c*/ 	.word	0x000043e0


	//   ....[2]....
        /*0090*/ 	.word	0x00004600


	//----- nvinfo : EIATTR_CRS_STACK_SIZE
	.align		4
.L_580:
        /*0094*/ 	.byte	0x04, 0x1e
        /*0096*/ 	.short	(.L_582 - .L_581)
.L_581:
        /*0098*/ 	.word	0x00000000


	//----- nvinfo : EIATTR_CBANK_PARAM_SIZE
	.align		4
.L_582:
        /*009c*/ 	.byte	0x03, 0x19
        /*009e*/ 	.short	0x01d0


	//----- nvinfo : EIATTR_PARAM_CBANK
	.align		4
        /*00a0*/ 	.byte	0x04, 0x0a
        /*00a2*/ 	.short	(.L_584 - .L_583)
	.align		4
.L_583:
        /*00a4*/ 	.word	index@(.nv.constant0._ZN5flash32flash_fwd_splitkv_combine_kernelI23Flash_fwd_kernel_traitsILi128ELi64ELi128ELi4ELb0ELb0EN7cutlass6half_tE19Flash_kernel_traitsILi128ELi64ELi128ELi4ES3_EELi4ELi7ELb0EEEvNS_16Flash_fwd_paramsE)
        /*00a8*/ 	.short	0x0380
        /*00aa*/ 	.short	0x01d0


	//----- nvinfo : EIATTR_SW_WAR
	.align		4
.L_584:
        /*00ac*/ 	.byte	0x04, 0x36
        /*00ae*/ 	.short	(.L_586 - .L_585)
.L_585:
        /*00b0*/ 	.word	0x00000008
.L_586:


//--------------------- .nv.info._ZN5flash32flash_fwd_splitkv_combine_kernelI23Flash_fwd_kernel_traitsILi128ELi64ELi128ELi4ELb0ELb0EN7cutlass6half_tE19Flash_kernel_traitsILi128ELi64ELi128ELi4ES3_EELi4ELi6ELb0EEEvNS_16Flash_fwd_paramsE --------------------------
	.section	.nv.info._ZN5flash32flash_fwd_splitkv_combine_kernelI23Flash_fwd_kernel_traitsILi128ELi64ELi128ELi4ELb0ELb0EN7cutlass6half_tE19Flash_kernel_traitsILi128ELi64ELi128ELi4ES3_EELi4ELi6ELb0EEEvNS_16Flash_fwd_paramsE,"",@"SHT_CUDA_INFO"
	.sectionflags	@""
	.align	4


	//----- nvinfo : EIATTR_CUDA_API_VERSION
	.align		4
        /*0000*/ 	.byte	0x04, 0x37
        /*0002*/ 	.short	(.L_588 - .L_587)
.L_587:
        /*0004*/ 	.word	0x00000082


	//----- nvinfo : EIATTR_KPARAM_INFO
	.align		4
.L_588:
        /*0008*/ 	.byte	0x04, 0x17
        /*000a*/ 	.short	(.L_590 - .L_589)
.L_589:
        /*000c*/ 	.word	0x00000000
        /*0010*/ 	.short	0x0000
        /*0012*/ 	.short	0x0000
        /*0014*/ 	.byte	0x00, 0xf0, 0x41, 0x07


	//----- nvinfo : EIATTR_SPARSE_MMA_MASK
	.align		4
.L_590:
        /*0018*/ 	.byte	0x03, 0x50
        /*001a*/ 	.short	0x0000


	//----- nvinfo : EIATTR_MAXREG_COUNT
	.align		4
        /*001c*/ 	.byte	0x03, 0x1b
        /*001e*/ 	.short	0x00ff


	//----- nvinfo : EIATTR_NUM_BARRIERS
	.align		4
        /*0020*/ 	.byte	0x02, 0x4c
        /*0022*/ 	.byte	0x01
	.zero		1


	//----- nvinfo : EIATTR_MERCURY_ISA_VERSION
	.align		4
        /*0024*/ 	.byte	0x03, 0x5f
        /*0026*/ 	.short	0x0101


	//----- nvinfo : EIATTR_COOP_GROUP_MASK_REGIDS
	.align		4
        /*0028*/ 	.byte	0x04, 0x29
        /*002a*/ 	.short	(.L_592 - .L_591)


	//   ....[0]....
.L_591:
        /*002c*/ 	.word	0xffffffff


	//   ....[1]....
        /*0030*/ 	.word	0xffffffff


	//   ....[2]....
        /*0034*/ 	.word	0xffffffff


	//   ....[3]....
        /*0038*/ 	.word	0xffffffff


	//   ....[4]....
        /*003c*/ 	.word	0xffffffff


	//   ....[5]....
        /*0040*/ 	.word	0xffffffff


	//   ....[6]....
        /*0044*/ 	.word	0xffffffff


	//   ....[7]....
        /*0048*/ 	.word	0xffffffff


	//   ....[8]....
        /*004c*/ 	.word	0xffffffff


	//   ....[9]....
        /*0050*/ 	.word	0xffffffff


	//----- nvinfo : EIATTR_COOP_GROUP_INSTR_OFFSETS
	.align		4
.L_592:
        /*0054*/ 	.byte	0x04, 0x28
        /*0056*/ 	.short	(.L_594 - .L_593)


	//   ....[0]....
.L_593:
        /*0058*/ 	.word	0x00001980


	//   ....[1]....
        /*005c*/ 	.word	0x000019a0


	//   ....[2]....
        /*0060*/ 	.word	0x000019e0


	//   ....[3]....
        /*0064*/ 	.word	0x00001a20


	//   ....[4]....
        /*0068*/ 	.word	0x00001a60


	//   ....[5]....
        /*006c*/ 	.word	0x00001be0


	//   ....[6]....
        /*0070*/ 	.word	0x00001cb0


	//   ....[7]....
        /*0074*/ 	.word	0x00001d20


	//   ....[8]....
        /*0078*/ 	.word	0x00001d90


	//   ....[9]....
        /*007c*/ 	.word	0x00001ea0


	//----- nvinfo : EIATTR_VRC_CTA_INIT_COUNT
	.align		4
.L_594:
        /*0080*/ 	.byte	0x02, 0x4a
	.zero		1
	.zero		1


	//----- nvinfo : EIATTR_EXIT_INSTR_OFFSETS
	.align		4
        /*0084*/ 	.byte	0x04, 0x1c
        /*0086*/ 	.short	(.L_596 - .L_595)


	//   ....[0]....
.L_595:
        /*0088*/ 	.word	0x00003ce0


	//   ....[1]....
        /*008c*/ 	.word	0x00003fc0


	//   ....[2]....
        /*0090*/ 	.word	0x000041e0


	//----- nvinfo : EIATTR_CRS_STACK_SIZE
	.align		4
.L_596:
        /*0094*/ 	.byte	0x04, 0x1e
        /*0096*/ 	.short	(.L_598 - .L_597)
.L_597:
        /*0098*/ 	.word	0x00000000


	//----- nvinfo : EIATTR_CBANK_PARAM_SIZE
	.align		4
.L_598:
        /*009c*/ 	.byte	0x03, 0x19
        /*009e*/ 	.short	0x01d0


	//----- nvinfo : EIATTR_PARAM_CBANK
	.align		4
        /*00a0*/ 	.byte	0x04, 0x0a
        /*00a2*/ 	.short	(.L_600 - .L_599)
	.align		4
.L_599:
        /*00a4*/ 	.word	index@(.nv.constant0._ZN5flash32flash_fwd_splitkv_combine_kernelI23Flash_fwd_kernel_traitsILi128ELi64ELi128ELi4ELb0ELb0EN7cutlass6half_tE19Flash_kernel_traitsILi128ELi64ELi128ELi4ES3_EELi4ELi6ELb0EEEvNS_16Flash_fwd_paramsE)
        /*00a8*/ 	.short	0x0380
        /*00aa*/ 	.short	0x01d0


	//----- nvinfo : EIATTR_SW_WAR
	.align		4
.L_600:
        /*00ac*/ 	.byte	0x04, 0x36
        /*00ae*/ 	.short	(.L_602 - .L_601)
.L_601:
        /*00b0*/ 	.word	0x00000008
.L_602:


//--------------------- .nv.info._ZN5flash32flash_fwd_splitkv_combine_kernelI23Flash_fwd_kernel_traitsILi128ELi64ELi128ELi4ELb0ELb0EN7cutlass6half_tE19Flash_kernel_traitsILi128ELi64ELi128ELi4ES3_EELi4ELi5ELb0EEEvNS_16Flash_fwd_paramsE --------------------------
	.section	.nv.info._ZN5flash32flash_fwd_splitkv_combine_kernelI23Flash_fwd_kernel_traitsILi128ELi64ELi128ELi4ELb0ELb0EN7cutlass6half_tE19Flash_kernel_traitsILi128ELi64ELi128ELi4ES3_EELi4ELi5ELb0EEEvNS_16Flash_fwd_paramsE,"",@"SHT_CUDA_INFO"
	.sectionflags	@""
	.align	4


	//----- nvinfo : EIATTR_CUDA_API_VERSION
	.align		4
        /*0000*/ 	.byte	0x04, 0x37
        /*0002*/ 	.short	(.L_604 - .L_603)
.L_603:
        /*0004*/ 	.word	0x00000082


	//----- nvinfo : EIATTR_KPARAM_INFO
	.align		4
.L_604:
        /*0008*/ 	.byte	0x04, 0x17
        /*000a*/ 	.short	(.L_606 - .L_605)
.L_605:
        /*000c*/ 	.word	0x00000000
        /*0010*/ 	.short	0x0000
        /*0012*/ 	.short	0x0000
        /*0014*/ 	.byte	0x00, 0xf0, 0x41, 0x07


	//----- nvinfo : EIATTR_SPARSE_MMA_MASK
	.align		4
.L_606:
        /*0018*/ 	.byte	0x03, 0x50
        /*001a*/ 	.short	0x0000


	//----- nvinfo : EIATTR_MAXREG_COUNT
	.align		4
        /*001c*/ 	.byte	0x03, 0x1b
        /*001e*/ 	.short	0x00ff


	//----- nvinfo : EIATTR_NUM_BARRIERS
	.align		4
        /*0020*/ 	.byte	0x02, 0x4c
        /*0022*/ 	.byte	0x01
	.zero		1


	//----- nvinfo : EIATTR_MERCURY_ISA_VERSION
	.align		4
        /*0024*/ 	.byte	0x03, 0x5f
        /*0026*/ 	.short	0x0101


	//----- nvinfo : EIATTR_COOP_GROUP_MASK_REGIDS
	.align		4
        /*0028*/ 	.byte	0x04, 0x29
        /*002a*/ 	.short	(.L_608 - .L_607)


	//   ....[0]....
.L_607:
        /*002c*/ 	.word	0xffffffff


	//   ....[1]....
        /*0030*/ 	.word	0xffffffff


	//   ....[2]....
        /*0034*/ 	.word	0xffffffff


	//   ....[3]....
        /*0038*/ 	.word	0xffffffff


	//   ....[4]....
        /*003c*/ 	.word	0xffffffff


	//   ....[5]....
        /*0040*/ 	.word	0xffffffff


	//   ....[6]....
        /*0044*/ 	.word	0xffffffff


	//   ....[7]....
        /*0048*/ 	.word	0xffffffff


	//   ....[8]....
        /*004c*/ 	.word	0xffffffff


	//   ....[9]....
        /*0050*/ 	.word	0xffffffff


	//----- nvinfo : EIATTR_COOP_GROUP_INSTR_OFFSETS
	.align		4
.L_608:
        /*0054*/ 	.byte	0x04, 0x28
        /*0056*/ 	.short	(.L_610 - .L_609)


	//   ....[0]....
.L_609:
        /*0058*/ 	.word	0x00001a90


	//   ....[1]....
        /*005c*/ 	.word	0x00001ae0


	//   ....[2]....
        /*0060*/ 	.word	0x00001b00


	//   ....[3]....
        /*0064*/ 	.word	0x00001b30


	//   ....[4]....
        /*0068*/ 	.word	0x00001b70


	//   ....[5]....
        /*006c*/ 	.word	0x00001c30


	//   ....[6]....
        /*0070*/ 	.word	0x00001c60


	//   ....[7]....
        /*0074*/ 	.word	0x00001cb0


	//   ....[8]....
        /*0078*/ 	.word	0x00001d00


	//   ....[9]....
        /*007c*/ 	.word	0x00001dd0


	//----- nvinfo : EIATTR_VRC_CTA_INIT_COUNT
	.align		4
.L_610:
        /*0080*/ 	.byte	0x02, 0x4a
	.zero		1
	.zero		1


	//----- nvinfo : EIATTR_EXIT_INSTR_OFFSETS
	.align		4
        /*0084*/ 	.byte	0x04, 0x1c
        /*0086*/ 	.short	(.L_612 - .L_611)


	//   ....[0]....
.L_611:
        /*0088*/ 	.word	0x00003b70


	//   ....[1]....
        /*008c*/ 	.word	0x00003e50


	//   ....[2]....
        /*0090*/ 	.word	0x00004070


	//----- nvinfo : EIATTR_CRS_STACK_SIZE
	.align		4
.L_612:
        /*0094*/ 	.byte	0x04, 0x1e
        /*0096*/ 	.short	(.L_614 - .L_613)
.L_613:
        /*0098*/ 	.word	0x00000000


	//----- nvinfo : EIATTR_CBANK_PARAM_SIZE
	.align		4
.L_614:
        /*009c*/ 	.byte	0x03, 0x19
        /*009e*/ 	.short	0x01d0


	//----- nvinfo : EIATTR_PARAM_CBANK
	.align		4
        /*00a0*/ 	.byte	0x04, 0x0a
        /*00a2*/ 	.short	(.L_616 - .L_615)
	.align		4
.L_615:
        /*00a4*/ 	.word	index@(.nv.constant0._ZN5flash32flash_fwd_splitkv_combine_kernelI23Flash_fwd_kernel_traitsILi128ELi64ELi128ELi4ELb0ELb0EN7cutlass6half_tE19Flash_kernel_traitsILi128ELi64ELi128ELi4ES3_EELi4ELi5ELb0EEEvNS_16Flash_fwd_paramsE)
        /*00a8*/ 	.short	0x0380
        /*00aa*/ 	.short	0x01d0


	//----- nvinfo : EIATTR_SW_WAR
	.align		4
.L_616:
        /*00ac*/ 	.byte	0x04, 0x36
        /*00ae*/ 	.short	(.L_618 - .L_617)
.L_617:
        /*00b0*/ 	.word	0x00000008
.L_618:


//--------------------- .nv.info._ZN5flash32flash_fwd_splitkv_combine_kernelI23Flash_fwd_kernel_traitsILi128ELi64ELi128ELi4ELb0ELb0EN7cutlass6half_tE19Flash_kernel_traitsILi128ELi64ELi128ELi4ES3_EELi4ELi4ELb0EEEvNS_16Flash_fwd_paramsE --------------------------
	.section	.nv.info._ZN5flash32flash_fwd_splitkv_combine_kernelI23Flash_fwd_kernel_traitsILi128ELi64ELi128ELi4ELb0ELb0EN7cutlass6half_tE19Flash_kernel_traitsILi128ELi64ELi128ELi4ES3_EELi4ELi4ELb0EEEvNS_16Flash_fwd_paramsE,"",@"SHT_CUDA_INFO"
	.sectionflags	@""
	.align	4


	//----- nvinfo : EIATTR_CUDA_API_VERSION
	.align		4
        /*0000*/ 	.byte	0x04, 0x37
        /*0002*/ 	.short	(.L_620 - .L_619)
.L_619:
        /*0004*/ 	.word	0x00000082


	//----- nvinfo : EIATTR_KPARAM_INFO
	.align		4
.L_620:
        /*0008*/ 	.byte	0x04, 0x17
        /*000a*/ 	.short	(.L_622 - .L_621)
.L_621:
        /*000c*/ 	.word	0x00000000
        /*0010*/ 	.short	0x0000
        /*0012*/ 	.short	0x0000
        /*0014*/ 	.byte	0x00, 0xf0, 0x41, 0x07


	//----- nvinfo : EIATTR_SPARSE_MMA_MASK
	.align		4
.L_622:
        /*0018*/ 	.byte	0x03, 0x50
        /*001a*/ 	.short	0x0000


	//----- nvinfo : EIATTR_MAXREG_COUNT
	.align		4
        /*001c*/ 	.byte	0x03, 0x1b
        /*001e*/ 	.short	0x00ff


	//----- nvinfo : EIATTR_NUM_BARRIERS
	.align		4
        /*0020*/ 	.byte	0x02, 0x4c
        /*0022*/ 	.byte	0x01
	.zero		1


	//----- nvinfo : EIATTR_MERCURY_ISA_VERSION
	.align		4
        /*0024*/ 	.byte	0x03, 0x5f
        /*0026*/ 	.short	0x0101


	//----- nvinfo : EIATTR_COOP_GROUP_MASK_REGIDS
	.align		4
        /*0028*/ 	.byte	0x04, 0x29
        /*002a*/ 	.short	(.L_624 - .L_623)


	//   ....[0]....
.L_623:
        /*002c*/ 	.word	0xffffffff


	//   ....[1]....
        /*0030*/ 	.word	0xffffffff


	//   ....[2]....
        /*0034*/ 	.word	0xffffffff


	//   ....[3]....
        /*0038*/ 	.word	0xffffffff


	//   ....[4]....
        /*003c*/ 	.word	0xffffffff


	//   ....[5]....
        /*0040*/ 	.word	0xffffffff


	//   ....[6]....
        /*0044*/ 	.word	0xffffffff


	//   ....[7]....
        /*0048*/ 	.word	0xffffffff


	//----- nvinfo : EIATTR_COOP_GROUP_INSTR_OFFSETS
	.align		4
.L_624:
        /*004c*/ 	.byte	0x04, 0x28
        /*004e*/ 	.short	(.L_626 - .L_625)


	//   ....[0]....
.L_625:
        /*0050*/ 	.word	0x00001ae0


	//   ....[1]....
        /*0054*/ 	.word	0x00001b10


	//   ....[2]....
        /*0058*/ 	.word	0x00001b30


	//   ....[3]....
        /*005c*/ 	.word	0x00001b50


	//   ....[4]....
        /*0060*/ 	.word	0x00001c20


	//   ....[5]....
        /*0064*/ 	.word	0x00001ca0


	//   ....[6]....
        /*0068*/ 	.word	0x00001cf0


	//   ....[7]....
        /*006c*/ 	.word	0x00001d80


	//----- nvinfo : EIATTR_VRC_CTA_INIT_COUNT
	.align		4
.L_626:
        /*0070*/ 	.byte	0x02, 0x4a
	.zero		1
	.zero		1


	//----- nvinfo : EIATTR_EXIT_INSTR_OFFSETS
	.align		4
        /*0074*/ 	.byte	0x04, 0x1c
        /*0076*/ 	.short	(.L_628 - .L_627)


	//   ....[0]....
.L_627:
        /*0078*/ 	.word	0x00003b40


	//   ....[1]....
        /*007c*/ 	.word	0x00003e20


	//   ....[2]....
        /*0080*/ 	.word	0x00004040


	//----- nvinfo : EIATTR_CRS_STACK_SIZE
	.align		4
.L_628:
        /*0084*/ 	.byte	0x04, 0x1e
        /*0086*/ 	.short	(.L_630 - .L_629)
.L_629:
        /*0088*/ 	.word	0x00000000


	//----- nvinfo : EIATTR_CBANK_PARAM_SIZE
	.align		4
.L_630:
        /*008c*/ 	.byte	0x03, 0x19
        /*008e*/ 	.short	0x01d0


	//----- nvinfo : EIATTR_PARAM_CBANK
	.align		4
        /*0090*/ 	.byte	0x04, 0x0a
        /*0092*/ 	.short	(.L_632 - .L_631)
	.align		4
.L_631:
        /*0094*/ 	.word	index@(.nv.constant0._ZN5flash32flash_fwd_splitkv_combine_kernelI23Flash_fwd_kernel_traitsILi128ELi64ELi128ELi4ELb0ELb0EN7cutlass6half_tE19Flash_kernel_traitsILi128ELi64ELi128ELi4ES3_EELi4ELi4ELb0EEEvNS_16Flash_fwd_paramsE)
        /*0098*/ 	.short	0x0380
        /*009a*/ 	.short	0x01d0


	//----- nvinfo : EIATTR_SW_WAR
	.align		4
.L_632:
        /*009c*/ 	.byte	0x04, 0x36
        /*009e*/ 	.short	(.L_634 - .L_633)
.L_633:
        /*00a0*/ 	.word	0x00000008
.L_634:


//--------------------- .nv.info._ZN5flash32flash_fwd_splitkv_combine_kernelI23Flash_fwd_kernel_traitsILi128ELi64ELi128ELi4ELb0ELb0EN7cutlass6half_tE19Flash_kernel_traitsILi128ELi64ELi128ELi4ES3_EELi4ELi3ELb0EEEvNS_16Flash_fwd_paramsE --------------------------
	.section	.nv.info._ZN5flash32flash_fwd_splitkv_combine_kernelI23Flash_fwd_kernel_traitsILi128ELi64ELi128ELi4ELb0ELb0EN7cutlass6half_tE19Flash_kernel_traitsILi128ELi64ELi128ELi4ES3_EELi4ELi3ELb0EEEvNS_16Flash_fwd_paramsE,"",@"SHT_CUDA_INFO"
	.sectionflags	@""
	.align	4


	//----- nvinfo : EIATTR_CUDA_API_VERSION
	.align		4
        /*0000*/ 	.byte	0x04, 0x37
        /*0002*/ 	.short	(.L_636 - .L_635)
.L_635:
        /*0004*/ 	.word	0x00000082


	//----- nvinfo : EIATTR_KPARAM_INFO
	.align		4
.L_636:
        /*0008*/ 	.byte	0x04, 0x17
        /*000a*/ 	.short	(.L_638 - .L_637)
.L_637:
        /*000c*/ 	.word	0x00000000
        /*0010*/ 	.short	0x0000
        /*0012*/ 	.short	0x0000
        /*0014*/ 	.byte	0x00, 0xf0, 0x41, 0x07


	//----- nvinfo : EIATTR_SPARSE_MMA_MASK
	.align		4
.L_638:
        /*0018*/ 	.byte	0x03, 0x50
        /*001a*/ 	.short	0x0000


	//----- nvinfo : EIATTR_MAXREG_COUNT
	.align		4
        /*001c*/ 	.byte	0x03, 0x1b
        /*001e*/ 	.short	0x00ff


	//----- nvinfo : EIATTR_NUM_BARRIERS
	.align		4
        /*0020*/ 	.byte	0x02, 0x4c
        /*0022*/ 	.byte	0x01
	.zero		1


	//----- nvinfo : EIATTR_MERCURY_ISA_VERSION
	.align		4
        /*0024*/ 	.byte	0x03, 0x5f
        /*0026*/ 	.short	0x0101


	//----- nvinfo : EIATTR_COOP_GROUP_MASK_REGIDS
	.align		4
        /*0028*/ 	.byte	0x04, 0x29
        /*002a*/ 	.short	(.L_640 - .L_639)


	//   ....[0]....
.L_639:
        /*002c*/ 	.word	0xffffffff


	//   ....[1]....
        /*0030*/ 	.word	0xffffffff


	//   ....[2]....
        /*0034*/ 	.word	0xffffffff


	//   ....[3]....
        /*0038*/ 	.word	0xffffffff


	//   ....[4]....
        /*003c*/ 	.word	0xffffffff


	//   ....[5]....
        /*0040*/ 	.word	0xffffffff


	//----- nvinfo : EIATTR_COOP_GROUP_INSTR_OFFSETS
	.align		4
.L_640:
        /*0044*/ 	.byte	0x04, 0x28
        /*0046*/ 	.short	(.L_642 - .L_641)


	//   ....[0]....
.L_641:
        /*0048*/ 	.word	0x00001ae0


	//   ....[1]....
        /*004c*/ 	.word	0x00001b00


	//   ....[2]....
        /*0050*/ 	.word	0x00001b20


	//   ....[3]....
        /*0054*/ 	.word	0x00001c30


	//   ....[4]....
        /*0058*/ 	.word	0x00001ca0


	//   ....[5]....
        /*005c*/ 	.word	0x00001d40


	//----- nvinfo : EIATTR_VRC_CTA_INIT_COUNT
	.align		4
.L_642:
        /*0060*/ 	.byte	0x02, 0x4a
	.zero		1
	.zero		1


	//----- nvinfo : EIATTR_EXIT_INSTR_OFFSETS
	.align		4
        /*0064*/ 	.byte	0x04, 0x1c
        /*0066*/ 	.short	(.L_644 - .L_643)


	//   ....[0]....
.L_643:
        /*0068*/ 	.word	0x00003b00


	//   ....[1]....
        /*006c*/ 	.word	0x00003de0


	//   ....[2]....
        /*0070*/ 	.word	0x00004000


	//----- nvinfo : EIATTR_CRS_STACK_SIZE
	.align		4
.L_644:
        /*0074*/ 	.byte	0x04, 0x1e
        /*0076*/ 	.short	(.L_646 - .L_645)
.L_645:
        /*0078*/ 	.word	0x00000000


	//----- nvinfo : EIATTR_CBANK_PARAM_SIZE
	.align		4
.L_646:
        /*007c*/ 	.byte	0x03, 0x19
        /*007e*/ 	.short	0x01d0


	//----- nvinfo : EIATTR_PARAM_CBANK
	.align		4
        /*0080*/ 	.byte	0x04, 0x0a
        /*0082*/ 	.short	(.L_648 - .L_647)
	.align		4
.L_647:
        /*0084*/ 	.word	index@(.nv.constant0._ZN5flash32flash_fwd_splitkv_combine_kernelI23Flash_fwd_kernel_traitsILi128ELi64ELi128ELi4ELb0ELb0EN7cutlass6half_tE19Flash_kernel_traitsILi128ELi64ELi128ELi4ES3_EELi4ELi3ELb0EEEvNS_16Flash_fwd_paramsE)
        /*0088*/ 	.short	0x0380
        /*008a*/ 	.short	0x01d0


	//----- nvinfo : EIATTR_SW_WAR
	.align		4
.L_648:
        /*008c*/ 	.byte	0x04, 0x36
        /*008e*/ 	.short	(.L_650 - .L_649)
.L_649:
        /*0090*/ 	.word	0x00000008
.L_650:


//--------------------- .nv.info._ZN5flash32flash_fwd_splitkv_combine_kernelI23Flash_fwd_kernel_traitsILi128ELi64ELi128ELi4ELb0ELb0EN7cutlass6half_tE19Flash_kernel_traitsILi128ELi64ELi128ELi4ES3_EELi4ELi2ELb0EEEvNS_16Flash_fwd_paramsE --------------------------
	.section	.nv.info._ZN5flash32flash_fwd_splitkv_combine_kernelI23Flash_fwd_kernel_traitsILi128ELi64ELi128ELi4ELb0ELb0EN7cutlass6half_tE19Flash_kernel_traitsILi128ELi64ELi128ELi4ES3_EELi4ELi2ELb0EEEvNS_16Flash_fwd_paramsE,"",@"SHT_CUDA_INFO"
	.sectionflags	@""
	.align	4


	//----- nvinfo : EIATTR_CUDA_API_VERSION
	.align		4
        /*0000*/ 	.byte	0x04, 0x37
        /*0002*/ 	.short	(.L_652 - .L_651)
.L_651:
        /*0004*/ 	.word	0x00000082


	//----- nvinfo : EIATTR_KPARAM_INFO
	.align		4
.L_652:
        /*0008*/ 	.byte	0x04, 0x17
        /*000a*/ 	.short	(.L_654 - .L_653)
.L_653:
        /*000c*/ 	.word	0x00000000
        /*0010*/ 	.short	0x0000
        /*0012*/ 	.short	0x0000
        /*0014*/ 	.byte	0x00, 0xf0, 0x41, 0x07


	//----- nvinfo : EIATTR_SPARSE_MMA_MASK
	.align		4
.L_654:
        /*0018*/ 	.byte	0x03, 0x50
        /*001a*/ 	.short	0x0000


	//----- nvinfo : EIATTR_MAXREG_COUNT
	.align		4
        /*001c*/ 	.byte	0x03, 0x1b
        /*001e*/ 	.short	0x00ff


	//----- nvinfo : EIATTR_NUM_BARRIERS
	.align		4
        /*0020*/ 	.byte	0x02, 0x4c
        /*0022*/ 	.byte	0x01
	.zero		1


	//----- nvinfo : EIATTR_MERCURY_ISA_VERSION
	.align		4
        /*0024*/ 	.byte	0x03, 0x5f
        /*0026*/ 	.short	0x0101


	//----- nvinfo : EIATTR_COOP_GROUP_MASK_REGIDS
	.align		4
        /*0028*/ 	.byte	0x04, 0x29
        /*002a*/ 	.short	(.L_656 - .L_655)


	//   ....[0]....
.L_655:
        /*002c*/ 	.word	0xffffffff


	//   ....[1]....
        /*0030*/ 	.word	0xffffffff


	//   ....[2]....
        /*0034*/ 	.word	0xffffffff


	//   ....[3]....
        /*0038*/ 	.word	0xffffffff


	//----- nvinfo : EIATTR_COOP_GROUP_INSTR_OFFSETS
	.align		4
.L_656:
        /*003c*/ 	.byte	0x04, 0x28
        /*003e*/ 	.short	(.L_658 - .L_657)


	//   ....[0]....
.L_657:
        /*0040*/ 	.word	0x00001c70


	//   ....[1]....
        /*0044*/ 	.word	0x00001d10


	//   ....[2]....
        /*0048*/ 	.word	0x00001de0


	//   ....[3]....
        /*004c*/ 	.word	0x00001e90


	//----- nvinfo : EIATTR_VRC_CTA_INIT_COUNT
	.align		4
.L_658:
        /*0050*/ 	.byte	0x02, 0x4a
	.zero		1
	.zero		1


	//----- nvinfo : EIATTR_EXIT_INSTR_OFFSETS
	.align		4
        /*0054*/ 	.byte	0x04, 0x1c
        /*0056*/ 	.short	(.L_660 - .L_659)


	//   ....[0]....
.L_659:
        /*0058*/ 	.word	0x00003ad0


	//   ....[1]....
        /*005c*/ 	.word	0x00003db0


	//   ....[2]....
        /*0060*/ 	.word	0x00003fd0


	//----- nvinfo : EIATTR_CRS_STACK_SIZE
	.align		4
.L_660:
        /*0064*/ 	.byte	0x04, 0x1e
        /*0066*/ 	.short	(.L_662 - .L_661)
.L_661:
        /*0068*/ 	.word	0x00000000


	//----- nvinfo : EIATTR_CBANK_PARAM_SIZE
	.align		4
.L_662:
        /*006c*/ 	.byte	0x03, 0x19
        /*006e*/ 	.short	0x01d0


	//----- nvinfo : EIATTR_PARAM_CBANK
	.align		4
        /*0070*/ 	.byte	0x04, 0x0a
        /*0072*/ 	.short	(.L_664 - .L_663)
	.align		4
.L_663:
        /*0074*/ 	.word	index@(.nv.constant0._ZN5flash32flash_fwd_splitkv_combine_kernelI23Flash_fwd_kernel_traitsILi128ELi64ELi128ELi4ELb0ELb0EN7cutlass6half_tE19Flash_kernel_traitsILi128ELi64ELi128ELi4ES3_EELi4ELi2ELb0EEEvNS_16Flash_fwd_paramsE)
        /*0078*/ 	.short	0x0380
        /*007a*/ 	.short	0x01d0


	//----- nvinfo : EIATTR_SW_WAR
	.align		4
.L_664:
        /*007c*/ 	.byte	0x04, 0x36
        /*007e*/ 	.short	(.L_666 - .L_665)
.L_665:
        /*0080*/ 	.word	0x00000008
.L_666:


//--------------------- .nv.info._ZN5flash32flash_fwd_splitkv_combine_kernelI23Flash_fwd_kernel_traitsILi128ELi64ELi128ELi4ELb0ELb0EN7cutlass6half_tE19Flash_kernel_traitsILi128ELi64ELi128ELi4ES3_EELi4ELi1ELb0EEEvNS_16Flash_fwd_paramsE --------------------------
	.section	.nv.info._ZN5flash32flash_fwd_splitkv_combine_kernelI23Flash_fwd_kernel_traitsILi128ELi64ELi128ELi4ELb0ELb0EN7cutlass6half_tE19Flash_kernel_traitsILi128ELi64ELi128ELi4ES3_EELi4ELi1ELb0EEEvNS_16Flash_fwd_paramsE,"",@"SHT_CUDA_INFO"
	.sectionflags	@""
	.align	4


	//----- nvinfo : EIATTR_CUDA_API_VERSION
	.align		4
        /*0000*/ 	.byte	0x04, 0x37
        /*0002*/ 	.short	(.L_668 - .L_667)
.L_667:
        /*0004*/ 	.word	0x00000082


	//----- nvinfo : EIATTR_KPARAM_INFO
	.align		4
.L_668:
        /*0008*/ 	.byte	0x04, 0x17
        /*000a*/ 	.short	(.L_670 - .L_669)
.L_669:
        /*000c*/ 	.word	0x00000000
        /*0010*/ 	.short	0x0000
        /*0012*/ 	.short	0x0000
        /*0014*/ 	.byte	0x00, 0xf0, 0x41, 0x07


	//----- nvinfo : EIATTR_SPARSE_MMA_MASK
	.align		4
.L_670:
        /*0018*/ 	.byte	0x03, 0x50
        /*001a*/ 	.short	0x0000


	//----- nvinfo : EIATTR_MAXREG_COUNT
	.align		4
        /*001c*/ 	.byte	0x03, 0x1b
        /*001e*/ 	.short	0x00ff


	//----- nvinfo : EIATTR_NUM_BARRIERS
	.align		4
        /*0020*/ 	.byte	0x02, 0x4c
        /*0022*/ 	.byte	0x01
	.zero		1


	//----- nvinfo : EIATTR_MERCURY_ISA_VERSION
	.align		4
        /*0024*/ 	.byte	0x03, 0x5f
        /*0026*/ 	.short	0x0101


	//----- nvinfo : EIATTR_COOP_GROUP_MASK_REGIDS
	.align		4
        /*0028*/ 	.byte	0x04, 0x29
        /*002a*/ 	.short	(.L_672 - .L_671)


	//   ....[0]....
.L_671:
        /*002c*/ 	.word	0xffffffff


	//   ....[1]....
        /*0030*/ 	.word	0xffffffff


	//----- nvinfo : EIATTR_COOP_GROUP_INSTR_OFFSETS
	.align		4
.L_672:
        /*0034*/ 	.byte	0x04, 0x28
        /*0036*/ 	.short	(.L_674 - .L_673)


	//   ....[0]....
.L_673:
        /*0038*/ 	.word	0x00001ba0


	//   ....[1]....
        /*003c*/ 	.word	0x00001db0


	//----- nvinfo : EIATTR_VRC_CTA_INIT_COUNT
	.align		4
.L_674:
        /*0040*/ 	.byte	0x02, 0x4a
	.zero		1
	.zero		1


	//----- nvinfo : EIATTR_EXIT_INSTR_OFFSETS
	.align		4
        /*0044*/ 	.byte	0x04, 0x1c
        /*0046*/ 	.short	(.L_676 - .L_675)


	//   ....[0]....
.L_675:
        /*0048*/ 	.word	0x00003a70


	//   ....[1]....
        /*004c*/ 	.word	0x00003d50


	//   ....[2]....
        /*0050*/ 	.word	0x00003f70


	//----- nvinfo : EIATTR_CRS_STACK_SIZE
	.align		4
.L_676:
        /*0054*/ 	.byte	0x04, 0x1e
        /*0056*/ 	.short	(.L_678 - .L_677)
.L_677:
        /*0058*/ 	.word	0x00000000


	//----- nvinfo : EIATTR_CBANK_PARAM_SIZE
	.align		4
.L_678:
        /*005c*/ 	.byte	0x03, 0x19
        /*005e*/ 	.short	0x01d0


	//----- nvinfo : EIATTR_PARAM_CBANK
	.align		4
        /*0060*/ 	.byte	0x04, 0x0a
        /*0062*/ 	.short	(.L_680 - .L_679)
	.align		4
.L_679:
        /*0064*/ 	.word	index@(.nv.constant0._ZN5flash32flash_fwd_splitkv_combine_kernelI23Flash_fwd_kernel_traitsILi128ELi64ELi128ELi4ELb0ELb0EN7cutlass6half_tE19Flash_kernel_traitsILi128ELi64ELi128ELi4ES3_EELi4ELi1ELb0EEEvNS_16Flash_fwd_paramsE)
        /*0068*/ 	.short	0x0380
        /*006a*/ 	.short	0x01d0


	//----- nvinfo : EIATTR_SW_WAR
	.align		4
.L_680:
        /*006c*/ 	.byte	0x04, 0x36
        /*006e*/ 	.short	(.L_682 - .L_681)
.L_681:
        /*0070*/ 	.word	0x00000008
.L_682:


//--------------------- .nv.info._ZN5flash32flash_fwd_splitkv_combine_kernelI23Flash_fwd_kernel_traitsILi128ELi64ELi128ELi4ELb0ELb0EN7cutlass6half_tE19Flash_kernel_traitsILi128ELi64ELi128ELi4ES3_EELi4ELi7ELb1EEEvNS_16Flash_fwd_paramsE --------------------------
	.section	.nv.info._ZN5flash32flash_fwd_splitkv_combine_kernelI23Flash_fwd_kernel_traitsILi128ELi64ELi128ELi4ELb0ELb0EN7cutlass6half_tE19Flash_kernel_traitsILi128ELi64ELi128ELi4ES3_EELi4ELi7ELb1EEEvNS_16Flash_fwd_paramsE,"",@"SHT_CUDA_INFO"
	.sectionflags	@""
	.align	4


	//----- nvinfo : EIATTR_CUDA_API_VERSION
	.align		4
        /*0000*/ 	.byte	0x04, 0x37
        /*0002*/ 	.short	(.L_684 - .L_683)
.L_683:
        /*0004*/ 	.word	0x00000082


	//----- nvinfo : EIATTR_KPARAM_INFO
	.align		4
.L_684:
        /*0008*/ 	.byte	0x04, 0x17
        /*000a*/ 	.short	(.L_686 - .L_685)
.L_685:
        /*000c*/ 	.word	0x00000000
        /*0010*/ 	.short	0x0000
        /*0012*/ 	.short	0x0000
        /*0014*/ 	.byte	0x00, 0xf0, 0x41, 0x07


	//----- nvinfo : EIATTR_SPARSE_MMA_MASK
	.align		4
.L_686:
        /*0018*/ 	.byte	0x03, 0x50
        /*001a*/ 	.short	0x0000


	//----- nvinfo : EIATTR_MAXREG_COUNT
	.align		4
        /*001c*/ 	.byte	0x03, 0x1b
        /*001e*/ 	.short	0x00ff


	//----- nvinfo : EIATTR_NUM_BARRIERS
	.align		4
        /*0020*/ 	.byte	0x02, 0x4c
        /*0022*/ 	.byte	0x01
	.zero		1


	//----- nvinfo : EIATTR_MERCURY_ISA_VERSION
	.align		4
        /*0024*/ 	.byte	0x03, 0x5f
        /*0026*/ 	.short	0x0101


	//----- nvinfo : EIATTR_COOP_GROUP_MASK_REGIDS
	.align		4
        /*0028*/ 	.byte	0x04, 0x29
        /*002a*/ 	.short	(.L_688 - .L_687)


	//   ....[0]....
.L_687:
        /*002c*/ 	.word	0xffffffff


	//   ....[1]....
        /*0030*/ 	.word	0xffffffff


	//   ....[2]....
        /*0034*/ 	.word	0xffffffff


	//   ....[3]....
        /*0038*/ 	.word	0xffffffff


	//   ....[4]....
        /*003c*/ 	.word	0xffffffff


	//   ....[5]....
        /*0040*/ 	.word	0xffffffff


	//   ....[6]....
        /*0044*/ 	.word	0xffffffff


	//   ....[7]....
        /*0048*/ 	.word	0xffffffff


	//   ....[8]....
        /*004c*/ 	.word	0xffffffff


	//   ....[9]....
        /*0050*/ 	.word	0xffffffff


	//----- nvinfo : EIATTR_COOP_GROUP_INSTR_OFFSETS
	.align		4
.L_688:
        /*0054*/ 	.byte	0x04, 0x28
        /*0056*/ 	.short	(.L_690 - .L_689)


	//   ....[0]....
.L_689:
        /*0058*/ 	.word	0x00001c00


	//   ....[1]....
        /*005c*/ 	.word	0x00001c50


	//   ....[2]....
        /*0060*/ 	.word	0x00001c70


	//   ....[3]....
        /*0064*/ 	.word	0x00001cc0


	//   ....[4]....
        /*0068*/ 	.word	0x00001d30


	//   ....[5]....
        /*006c*/ 	.word	0x00001f00


	//   ....[6]....
        /*0070*/ 	.word	0x00001fa0


	//   ....[7]....
        /*0074*/ 	.word	0x00002010


	//   ....[8]....
        /*0078*/ 	.word	0x000020e0


	//   ....[9]....
        /*007c*/ 	.word	0x00002190


	//----- nvinfo : EIATTR_VRC_CTA_INIT_COUNT
	.align		4
.L_690:
        /*0080*/ 	.byte	0x02, 0x4a
	.zero		1
	.zero		1


	//----- nvinfo : EIATTR_EXIT_INSTR_OFFSETS
	.align		4
        /*0084*/ 	.byte	0x04, 0x1c
        /*0086*/ 	.short	(.L_692 - .L_691)


	//   ....[0]....
.L_691:
        /*0088*/ 	.word	0x00004bd0


	//   ....[1]....
        /*008c*/ 	.word	0x000050b0


	//----- nvinfo : EIATTR_CRS_STACK_SIZE
	.align		4
.L_692:
        /*0090*/ 	.byte	0x04, 0x1e
        /*0092*/ 	.short	(.L_694 - .L_693)
.L_693:
        /*0094*/ 	.word	0x00000000


	//----- nvinfo : EIATTR_CBANK_PARAM_SIZE
	.align		4
.L_694:
        /*0098*/ 	.byte	0x03, 0x19
        /*009a*/ 	.short	0x01d0


	//----- nvinfo : EIATTR_PARAM_CBANK
	.align		4
        /*009c*/ 	.byte	0x04, 0x0a
        /*009e*/ 	.short	(.L_696 - .L_695)
	.align		4
.L_695:
        /*00a0*/ 	.word	index@(.nv.constant0._ZN5flash32flash_fwd_splitkv_combine_kernelI23Flash_fwd_kernel_traitsILi128ELi64ELi128ELi4ELb0ELb0EN7cutlass6half_tE19Flash_kernel_traitsILi128ELi64ELi128ELi4ES3_EELi4ELi7ELb1EEEvNS_16Flash_fwd_paramsE)
        /*00a4*/ 	.short	0x0380
        /*00a6*/ 	.short	0x01d0


	//----- nvinfo : EIATTR_SW_WAR
	.align		4
.L_696:
        /*00a8*/ 	.byte	0x04, 0x36
        /*00aa*/ 	.short	(.L_698 - .L_697)
.L_697:
        /*00ac*/ 	.word	0x00000008
.L_698:


//--------------------- .nv.info._ZN5flash32flash_fwd_splitkv_combine_kernelI23Flash_fwd_kernel_traitsILi128ELi64ELi128ELi4ELb0ELb0EN7cutlass6half_tE19Flash_kernel_traitsILi128ELi64ELi128ELi4ES3_EELi4ELi6ELb1EEEvNS_16Flash_fwd_paramsE --------------------------
	.section	.nv.info._ZN5flash32flash_fwd_splitkv_combine_kernelI23Flash_fwd_kernel_traitsILi128ELi64ELi128ELi4ELb0ELb0EN7cutlass6half_tE19Flash_kernel_traitsILi128ELi64ELi128ELi4ES3_EELi4ELi6ELb1EEEvNS_16Flash_fwd_paramsE,"",@"SHT_CUDA_INFO"
	.sectionflags	@""
	.align	4


	//----- nvinfo : EIATTR_CUDA_API_VERSION
	.align		4
        /*0000*/ 	.byte	0x04, 0x37
        /*0002*/ 	.short	(.L_700 - .L_699)
.L_699:
        /*0004*/ 	.word	0x00000082


	//----- nvinfo : EIATTR_KPARAM_INFO
	.align		4
.L_700:
        /*0008*/ 	.byte	0x04, 0x17
        /*000a*/ 	.short	(.L_702 - .L_701)
.L_701:
        /*000c*/ 	.word	0x00000000
        /*0010*/ 	.short	0x0000
        /*0012*/ 	.short	0x0000
        /*0014*/ 	.byte	0x00, 0xf0, 0x41, 0x07


	//----- nvinfo : EIATTR_SPARSE_MMA_MASK
	.align		4
.L_702:
        /*0018*/ 	.byte	0x03, 0x50
        /*001a*/ 	.short	0x0000


	//----- nvinfo : EIATTR_MAXREG_COUNT
	.align		4
        /*001c*/ 	.byte	0x03, 0x1b
        /*001e*/ 	.short	0x00ff


	//----- nvinfo : EIATTR_NUM_BARRIERS
	.align		4
        /*0020*/ 	.byte	0x02, 0x4c
        /*0022*/ 	.byte	0x01
	.zero		1


	//----- nvinfo : EIATTR_MERCURY_ISA_VERSION
	.align		4
        /*0024*/ 	.byte	0x03, 0x5f
        /*0026*/ 	.short	0x0101


	//----- nvinfo : EIATTR_COOP_GROUP_MASK_REGIDS
	.align		4
        /*0028*/ 	.byte	0x04, 0x29
        /*002a*/ 	.short	(.L_704 - .L_703)


	//   ....[0]....
.L_703:
        /*002c*/ 	.word	0xffffffff


	//   ....[1]....
        /*0030*/ 	.word	0xffffffff


	//   ....[2]....
        /*0034*/ 	.word	0xffffffff


	//   ....[3]....
        /*0038*/ 	.word	0xffffffff


	//   ....[4]....
        /*003c*/ 	.word	0xffffffff


	//   ....[5]....
        /*0040*/ 	.word	0xffffffff


	//   ....[6]....
        /*0044*/ 	.word	0xffffffff


	//   ....[7]....
        /*0048*/ 	.word	0xffffffff


	//   ....[8]....
        /*004c*/ 	.word	0xffffffff


	//   ....[9]....
        /*0050*/ 	.word	0xffffffff


	//----- nvinfo : EIATTR_COOP_GROUP_INSTR_OFFSETS
	.align		4
.L_704:
        /*0054*/ 	.byte	0x04, 0x28
        /*0056*/ 	.short	(.L_706 - .L_705)


	//   ....[0]....
.L_705:
        /*0058*/ 	.word	0x00001970


	//   ....[1]....
        /*005c*/ 	.word	0x00001990


	//   ....[2]....
        /*0060*/ 	.word	0x000019d0


	//   ....[3]....
        /*0064*/ 	.word	0x00001a10


	//   ....[4]....
        /*0068*/ 	.word	0x00001a60


	//   ....[5]....
        /*006c*/ 	.word	0x00001bc0


	//   ....[6]....
        /*0070*/ 	.word	0x00001c90


	//   ....[7]....
        /*0074*/ 	.word	0x00001d00


	//   ....[8]....
        /*0078*/ 	.word	0x00001d70


	//   ....[9]....
        /*007c*/ 	.word	0x00001e80


	//----- nvinfo : EIATTR_VRC_CTA_INIT_COUNT
	.align		4
.L_706:
        /*0080*/ 	.byte	0x02, 0x4a
	.zero		1
	.zero		1


	//----- nvinfo : EIATTR_EXIT_INSTR_OFFSETS
	.align		4
        /*0084*/ 	.byte	0x04, 0x1c
        /*0086*/ 	.short	(.L_708 - .L_707)


	//   ....[0]....
.L_707:
        /*0088*/ 	.word	0x00004850


	//   ....[1]....
        /*008c*/ 	.word	0x00004d30


	//----- nvinfo : EIATTR_CRS_STACK_SIZE
	.align		4
.L_708:
        /*0090*/ 	.byte	0x04, 0x1e
        /*0092*/ 	.short	(.L_710 - .L_709)
.L_709:
        /*0094*/ 	.word	0x00000000


	//----- nvinfo : EIATTR_CBANK_PARAM_SIZE
	.align		4
.L_710:
        /*0098*/ 	.byte	0x03, 0x19
        /*009a*/ 	.short	0x01d0


	//----- nvinfo : EIATTR_PARAM_CBANK
	.align		4
        /*009c*/ 	.byte	0x04, 0x0a
        /*009e*/ 	.short	(.L_712 - .L_711)
	.align		4
.L_711:
        /*00a0*/ 	.word	index@(.nv.constant0._ZN5flash32flash_fwd_splitkv_combine_kernelI23Flash_fwd_kernel_traitsILi128ELi64ELi128ELi4ELb0ELb0EN7cutlass6half_tE19Flash_kernel_traitsILi128ELi64ELi128ELi4ES3_EELi4ELi6ELb1EEEvNS_16Flash_fwd_paramsE)
        /*00a4*/ 	.short	0x0380
        /*00a6*/ 	.short	0x01d0


	//----- nvinfo : EIATTR_SW_WAR
	.align		4
.L_712:
        /*00a8*/ 	.byte	0x04, 0x36
        /*00aa*/ 	.short	(.L_714 - .L_713)
.L_713:
        /*00ac*/ 	.word	0x00000008
.L_714:


//--------------------- .nv.info._ZN5flash32flash_fwd_splitkv_combine_kernelI23Flash_fwd_kernel_traitsILi128ELi64ELi128ELi4ELb0ELb0EN7cutlass6half_tE19Flash_kernel_traitsILi128ELi64ELi128ELi4ES3_EELi4ELi5ELb1EEEvNS_16Flash_fwd_paramsE --------------------------
	.section	.nv.info._ZN5flash32flash_fwd_splitkv_combine_kernelI23Flash_fwd_kernel_traitsILi128ELi64ELi128ELi4ELb0ELb0EN7cutlass6half_tE19Flash_kernel_traitsILi128ELi64ELi128ELi4ES3_EELi4ELi5ELb1EEEvNS_16Flash_fwd_paramsE,"",@"SHT_CUDA_INFO"
	.sectionflags	@""
	.align	4


	//----- nvinfo : EIATTR_CUDA_API_VERSION
	.align		4
        /*0000*/ 	.byte	0x04, 0x37
        /*0002*/ 	.short	(.L_716 - .L_715)
.L_715:
        /*0004*/ 	.word	0x00000082


	//----- nvinfo : EIATTR_KPARAM_INFO
	.align		4
.L_716:
        /*0008*/ 	.byte	0x04, 0x17
        /*000a*/ 	.short	(.L_718 - .L_717)
.L_717:
        /*000c*/ 	.word	0x00000000
        /*0010*/ 	.short	0x0000
        /*0012*/ 	.short	0x0000
        /*0014*/ 	.byte	0x00, 0xf0, 0x41, 0x07


	//----- nvinfo : EIATTR_SPARSE_MMA_MASK
	.align		4
.L_718:
        /*0018*/ 	.byte	0x03, 0x50
        /*001a*/ 	.short	0x0000


	//----- nvinfo : EIATTR_MAXREG_COUNT
	.align		4
        /*001c*/ 	.byte	0x03, 0x1b
        /*001e*/ 	.short	0x00ff


	//----- nvinfo : EIATTR_NUM_BARRIERS
	.align		4
        /*0020*/ 	.byte	0x02, 0x4c
        /*0022*/ 	.byte	0x01
	.zero		1


	//----- nvinfo : EIATTR_MERCURY_ISA_VERSION
	.align		4
        /*0024*/ 	.byte	0x03, 0x5f
        /*0026*/ 	.short	0x0101


	//----- nvinfo : EIATTR_COOP_GROUP_MASK_REGIDS
	.align		4
        /*0028*/ 	.byte	0x04, 0x29
        /*002a*/ 	.short	(.L_720 - .L_719)


	//   ....[0]....
.L_719:
        /*002c*/ 	.word	0xffffffff


	//   ....[1]....
        /*0030*/ 	.word	0xffffffff


	//   ....[2]....
        /*0034*/ 	.word	0xffffffff


	//   ....[3]....
        /*0038*/ 	.word	0xffffffff


	//   ....[4]....
        /*003c*/ 	.word	0xffffffff


	//   ....[5]....
        /*0040*/ 	.word	0xffffffff


	//   ....[6]....
        /*0044*/ 	.word	0xffffffff


	//   ....[7]....
        /*0048*/ 	.word	0xffffffff


	//   ....[8]....
        /*004c*/ 	.word	0xffffffff


	//   ....[9]....
        /*0050*/ 	.word	0xffffffff


	//----- nvinfo : EIATTR_COOP_GROUP_INSTR_OFFSETS
	.align		4
.L_720:
        /*0054*/ 	.byte	0x04, 0x28
        /*0056*/ 	.short	(.L_722 - .L_721)


	//   ....[0]....
.L_721:
        /*0058*/ 	.word	0x00001a90


	//   ....[1]....
        /*005c*/ 	.word	0x00001af0


	//   ....[2]....
        /*0060*/ 	.word	0x00001b10


	//   ....[3]....
        /*0064*/ 	.word	0x00001b30


	//   ....[4]....
        /*0068*/ 	.word	0x00001b60


	//   ....[5]....
        /*006c*/ 	.word	0x00001c20


	//   ....[6]....
        /*0070*/ 	.word	0x00001c50


	//   ....[7]....
        /*0074*/ 	.word	0x00001ca0


	//   ....[8]....
        /*0078*/ 	.word	0x00001cf0


	//   ....[9]....
        /*007c*/ 	.word	0x00001dd0


	//----- nvinfo : EIATTR_VRC_CTA_INIT_COUNT
	.align		4
.L_722:
        /*0080*/ 	.byte	0x02, 0x4a
	.zero		1
	.zero		1


	//----- nvinfo : EIATTR_EXIT_INSTR_OFFSETS
	.align		4
        /*0084*/ 	.byte	0x04, 0x1c
        /*0086*/ 	.short	(.L_724 - .L_723)


	//   ....[0]....
.L_723:
        /*0088*/ 	.word	0x000046d0


	//   ....[1]....
        /*008c*/ 	.word	0x00004bb0


	//----- nvinfo : EIATTR_CRS_STACK_SIZE
	.align		4
.L_724:
        /*0090*/ 	.byte	0x04, 0x1e
        /*0092*/ 	.short	(.L_726 - .L_725)
.L_725:
        /*0094*/ 	.word	0x00000000


	//----- nvinfo : EIATTR_CBANK_PARAM_SIZE
	.align		4
.L_726:
        /*0098*/ 	.byte	0x03, 0x19
        /*009a*/ 	.short	0x01d0


	//----- nvinfo : EIATTR_PARAM_CBANK
	.align		4
        /*009c*/ 	.byte	0x04, 0x0a
        /*009e*/ 	.short	(.L_728 - .L_727)
	.align		4
.L_727:
        /*00a0*/ 	.word	index@(.nv.constant0._ZN5flash32flash_fwd_splitkv_combine_kernelI23Flash_fwd_kernel_traitsILi128ELi64ELi128ELi4ELb0ELb0EN7cutlass6half_tE19Flash_kernel_traitsILi128ELi64ELi128ELi4ES3_EELi4ELi5ELb1EEEvNS_16Flash_fwd_paramsE)
        /*00a4*/ 	.short	0x0380
        /*00a6*/ 	.short	0x01d0


	//----- nvinfo : EIATTR_SW_WAR
	.align		4
.L_728:
        /*00a8*/ 	.byte	0x04, 0x36
        /*00aa*/ 	.short	(.L_730 - .L_729)
.L_729:
        /*00ac*/ 	.word	0x00000008
.L_730:


//--------------------- .nv.info._ZN5flash32flash_fwd_splitkv_combine_kernelI23Flash_fwd_kernel_traitsILi128ELi64ELi128ELi4ELb0ELb0EN7cutlass6half_tE19Flash_kernel_traitsILi128ELi64ELi128ELi4ES3_EELi4ELi4ELb1EEEvNS_16Flash_fwd_paramsE --------------------------
	.section	.nv.info._ZN5flash32flash_fwd_splitkv_combine_kernelI23Flash_fwd_kernel_traitsILi128ELi64ELi128ELi4ELb0ELb0EN7cutlass6half_tE19Flash_kernel_traitsILi128ELi64ELi128ELi4ES3_EELi4ELi4ELb1EEEvNS_16Flash_fwd_paramsE,"",@"SHT_CUDA_INFO"
	.sectionflags	@""
	.align	4


	//----- nvinfo : EIATTR_CUDA_API_VERSION
	.align		4
        /*0000*/ 	.byte	0x04, 0x37
        /*0002*/ 	.short	(.L_732 - .L_731)
.L_731:
        /*0004*/ 	.word	0x00000082


	//----- nvinfo : EIATTR_KPARAM_INFO
	.align		4
.L_732:
        /*0008*/ 	.byte	0x04, 0x17
        /*000a*/ 	.short	(.L_734 - .L_733)
.L_733:
        /*000c*/ 	.word	0x00000000
        /*0010*/ 	.short	0x0000
        /*0012*/ 	.short	0x0000
        /*0014*/ 	.byte	0x00, 0xf0, 0x41, 0x07


	//----- nvinfo : EIATTR_SPARSE_MMA_MASK
	.align		4
.L_734:
        /*0018*/ 	.byte	0x03, 0x50
        /*001a*/ 	.short	0x0000


	//----- nvinfo : EIATTR_MAXREG_COUNT
	.align		4
        /*001c*/ 	.byte	0x03, 0x1b
        /*001e*/ 	.short	0x00ff


	//----- nvinfo : EIATTR_NUM_BARRIERS
	.align		4
        /*0020*/ 	.byte	0x02, 0x4c
        /*0022*/ 	.byte	0x01
	.zero		1


	//----- nvinfo : EIATTR_MERCURY_ISA_VERSION
	.align		4
        /*0024*/ 	.byte	0x03, 0x5f
        /*0026*/ 	.short	0x0101


	//----- nvinfo : EIATTR_COOP_GROUP_MASK_REGIDS
	.align		4
        /*0028*/ 	.byte	0x04, 0x29
        /*002a*/ 	.short	(.L_736 - .L_735)


	//   ....[0]....
.L_735:
        /*002c*/ 	.word	0xffffffff


	//   ....[1]....
        /*0030*/ 	.word	0xffffffff


	//   ....[2]....
        /*0034*/ 	.word	0xffffffff


	//   ....[3]....
        /*0038*/ 	.word	0xffffffff


	//   ....[4]....
        /*003c*/ 	.word	0xffffffff


	//   ....[5]....
        /*0040*/ 	.word	0xffffffff


	//   ....[6]....
        /*0044*/ 	.word	0xffffffff


	//   ....[7]....
        /*0048*/ 	.word	0xffffffff


	//----- nvinfo : EIATTR_COOP_GROUP_INSTR_OFFSETS
	.align		4
.L_736:
        /*004c*/ 	.byte	0x04, 0x28
        /*004e*/ 	.short	(.L_738 - .L_737)


	//   ....[0]....
.L_737:
        /*0050*/ 	.word	0x00001a60


	//   ....[1]....
        /*0054*/ 	.word	0x00001a80


	//   ....[2]....
        /*0058*/ 	.word	0x00001ab0


	//   ....[3]....
        /*005c*/ 	.word	0x00001ad0


	//   ....[4]....
        /*0060*/ 	.word	0x00001bb0


	//   ....[5]....
        /*0064*/ 	.word	0x00001c70


	//   ....[6]....
        /*0068*/ 	.word	0x00001cd0


	//   ....[7]....
        /*006c*/ 	.word	0x00001de0


	//----- nvinfo : EIATTR_VRC_CTA_INIT_COUNT
	.align		4
.L_738:
        /*0070*/ 	.byte	0x02, 0x4a
	.zero		1
	.zero		1


	//----- nvinfo : EIATTR_EXIT_INSTR_OFFSETS
	.align		4
        /*0074*/ 	.byte	0x04, 0x1c
        /*0076*/ 	.short	(.L_740 - .L_739)


	//   ....[0]....
.L_739:
        /*0078*/ 	.word	0x000046b0


	//   ....[1]....
        /*007c*/ 	.word	0x00004b90


	//----- nvinfo : EIATTR_CRS_STACK_SIZE
	.align		4
.L_740:
        /*0080*/ 	.byte	0x04, 0x1e
        /*0082*/ 	.short	(.L_742 - .L_741)
.L_741:
        /*0084*/ 	.word	0x00000000


	//----- nvinfo : EIATTR_CBANK_PARAM_SIZE
	.align		4
.L_742:
        /*0088*/ 	.byte	0x03, 0x19
        /*008a*/ 	.short	0x01d0


	//----- nvinfo : EIATTR_PARAM_CBANK
	.align		4
        /*008c*/ 	.byte	0x04, 0x0a
        /*008e*/ 	.short	(.L_744 - .L_743)
	.align		4
.L_743:
        /*0090*/ 	.word	index@(.nv.constant0._ZN5flash32flash_fwd_splitkv_combine_kernelI23Flash_fwd_kernel_traitsILi128ELi64ELi128ELi4ELb0ELb0EN7cutlass6half_tE19Flash_kernel_traitsILi128ELi64ELi128ELi4ES3_EELi4ELi4ELb1EEEvNS_16Flash_fwd_paramsE)
        /*0094*/ 	.short	0x0380
        /*0096*/ 	.short	0x01d0


	//----- nvinfo : EIATTR_SW_WAR
	.align		4
.L_744:
        /*0098*/ 	.byte	0x04, 0x36
        /*009a*/ 	.short	(.L_746 - .L_745)
.L_745:
        /*009c*/ 	.word	0x00000008
.L_746:


//--------------------- .nv.info._ZN5flash32flash_fwd_splitkv_combine_kernelI23Flash_fwd_kernel_traitsILi128ELi64ELi128ELi4ELb0ELb0EN7cutlass6half_tE19Flash_kernel_traitsILi128ELi64ELi128ELi4ES3_EELi4ELi3ELb1EEEvNS_16Flash_fwd_paramsE --------------------------
	.section	.nv.info._ZN5flash32flash_fwd_splitkv_combine_kernelI23Flash_fwd_kernel_traitsILi128ELi64ELi128ELi4ELb0ELb0EN7cutlass6half_tE19Flash_kernel_traitsILi128ELi64ELi128ELi4ES3_EELi4ELi3ELb1EEEvNS_16Flash_fwd_paramsE,"",@"SHT_CUDA_INFO"
	.sectionflags	@""
	.align	4


	//----- nvinfo : EIATTR_CUDA_API_VERSION
	.align		4
        /*0000*/ 	.byte	0x04, 0x37
        /*0002*/ 	.short	(.L_748 - .L_747)
.L_747:
        /*0004*/ 	.word	0x00000082


	//----- nvinfo : EIATTR_KPARAM_INFO
	.align		4
.L_748:
        /*0008*/ 	.byte	0x04, 0x17
        /*000a*/ 	.short	(.L_750 - .L_749)
.L_749:
        /*000c*/ 	.word	0x00000000
        /*0010*/ 	.short	0x0000
        /*0012*/ 	.short	0x0000
        /*0014*/ 	.byte	0x00, 0xf0, 0x41, 0x07


	//----- nvinfo : EIATTR_SPARSE_MMA_MASK
	.align		4
.L_750:
        /*0018*/ 	.byte	0x03, 0x50
        /*001a*/ 	.short	0x0000


	//----- nvinfo : EIATTR_MAXREG_COUNT
	.align		4
        /*001c*/ 	.byte	0x03, 0x1b
        /*001e*/ 	.short	0x00ff


	//----- nvinfo : EIATTR_NUM_BARRIERS
	.align		4
        /*0020*/ 	.byte	0x02, 0x4c
        /*0022*/ 	.byte	0x01
	.zero		1


	//----- nvinfo : EIATTR_MERCURY_ISA_VERSION
	.align		4
        /*0024*/ 	.byte	0x03, 0x5f
        /*0026*/ 	.short	0x0101


	//----- nvinfo : EIATTR_COOP_GROUP_MASK_REGIDS
	.align		4
        /*0028*/ 	.byte	0x04, 0x29
        /*002a*/ 	.short	(.L_752 - .L_751)


	//   ....[0]....
.L_751:
        /*002c*/ 	.word	0xffffffff


	//   ....[1]....
        /*0030*/ 	.word	0xffffffff


	//   ....[2]....
        /*0034*/ 	.word	0xffffffff


	//   ....[3]....
        /*0038*/ 	.word	0xffffffff


	//   ....[4]....
        /*003c*/ 	.word	0xffffffff


	//   ....[5]....
        /*0040*/ 	.word	0xffffffff


	//----- nvinfo : EIATTR_COOP_GROUP_INSTR_OFFSETS
	.align		4
.L_752:
        /*0044*/ 	.byte	0x04, 0x28
        /*0046*/ 	.short	(.L_754 - .L_753)


	//   ....[0]....
.L_753:
        /*0048*/ 	.word	0x00001af0


	//   ....[1]....
        /*004c*/ 	.word	0x00001b10


	//   ....[2]....
        /*0050*/ 	.word	0x00001b30


	//   ....[3]....
        /*0054*/ 	.word	0x00001c20


	//   ....[4]....
        /*0058*/ 	.word	0x00001ca0


	//   ....[5]....
        /*005c*/ 	.word	0x00001da0


	//----- nvinfo : EIATTR_VRC_CTA_INIT_COUNT
	.align		4
.L_754:
        /*0060*/ 	.byte	0x02, 0x4a
	.zero		1
	.zero		1


	//----- nvinfo : EIATTR_EXIT_INSTR_OFFSETS
	.align		4
        /*0064*/ 	.byte	0x04, 0x1c
        /*0066*/ 	.short	(.L_756 - .L_755)


	//   ....[0]....
.L_755:
        /*0068*/ 	.word	0x00004690


	//   ....[1]....
        /*006c*/ 	.word	0x00004b70


	//----- nvinfo : EIATTR_CRS_STACK_SIZE
	.align		4
.L_756:
        /*0070*/ 	.byte	0x04, 0x1e
        /*0072*/ 	.short	(.L_758 - .L_757)
.L_757:
        /*0074*/ 	.word	0x00000000


	//----- nvinfo : EIATTR_CBANK_PARAM_SIZE
	.align		4
.L_758:
        /*0078*/ 	.byte	0x03, 0x19
        /*007a*/ 	.short	0x01d0


	//----- nvinfo : EIATTR_PARAM_CBANK
	.align		4
        /*007c*/ 	.byte	0x04, 0x0a
        /*007e*/ 	.short	(.L_760 - .L_759)
	.align		4
.L_759:
        /*0080*/ 	.word	index@(.nv.constant0._ZN5flash32flash_fwd_splitkv_combine_kernelI23Flash_fwd_kernel_traitsILi128ELi64ELi128ELi4ELb0ELb0EN7cutlass6half_tE19Flash_kernel_traitsILi128ELi64ELi128ELi4ES3_EELi4ELi3ELb1EEEvNS_16Flash_fwd_paramsE)
        /*0084*/ 	.short	0x0380
        /*0086*/ 	.short	0x01d0


	//----- nvinfo : EIATTR_SW_WAR
	.align		4
.L_760:
        /*0088*/ 	.byte	0x04, 0x36
        /*008a*/ 	.short	(.L_762 - .L_761)
.L_761:
        /*008c*/ 	.word	0x00000008
.L_762:


//--------------------- .nv.info._ZN5flash32flash_fwd_splitkv_combine_kernelI23Flash_fwd_kernel_traitsILi128ELi64ELi128ELi4ELb0ELb0EN7cutlass6half_tE19Flash_kernel_traitsILi128ELi64ELi128ELi4ES3_EELi4ELi2ELb1EEEvNS_16Flash_fwd_paramsE --------------------------
	.section	.nv.info._ZN5flash32flash_fwd_splitkv_combine_kernelI23Flash_fwd_kernel_traitsILi128ELi64ELi128ELi4ELb0ELb0EN7cutlass6half_tE19Flash_kernel_traitsILi128ELi64ELi128ELi4ES3_EELi4ELi2ELb1EEEvNS_16Flash_fwd_paramsE,"",@"SHT_CUDA_INFO"
	.sectionflags	@""
	.align	4


	//----- nvinfo : EIATTR_CUDA_API_VERSION
	.align		4
        /*0000*/ 	.byte	0x04, 0x37
        /*0002*/ 	.short	(.L_764 - .L_763)
.L_763:
        /*0004*/ 	.word	0x00000082


	//----- nvinfo : EIATTR_KPARAM_INFO
	.align		4
.L_764:
        /*0008*/ 	.byte	0x04, 0x17
        /*000a*/ 	.short	(.L_766 - .L_765)
.L_765:
        /*000c*/ 	.word	0x00000000
        /*0010*/ 	.short	0x0000
        /*0012*/ 	.short	0x0000
        /*0014*/ 	.byte	0x00, 0xf0, 0x41, 0x07


	//----- nvinfo : EIATTR_SPARSE_MMA_MASK
	.align		4
.L_766:
        /*0018*/ 	.byte	0x03, 0x50
        /*001a*/ 	.short	0x0000


	//----- nvinfo : EIATTR_MAXREG_COUNT
	.align		4
        /*001c*/ 	.byte	0x03, 0x1b
        /*001e*/ 	.short	0x00ff


	//----- nvinfo : EIATTR_NUM_BARRIERS
	.align		4
        /*0020*/ 	.byte	0x02, 0x4c
        /*0022*/ 	.byte	0x01
	.zero		1


	//----- nvinfo : EIATTR_MERCURY_ISA_VERSION
	.align		4
        /*0024*/ 	.byte	0x03, 0x5f
        /*0026*/ 	.short	0x0101


	//----- nvinfo : EIATTR_COOP_GROUP_MASK_REGIDS
	.align		4
        /*0028*/ 	.byte	0x04, 0x29
        /*002a*/ 	.short	(.L_768 - .L_767)


	//   ....[0]....
.L_767:
        /*002c*/ 	.word	0xffffffff


	//   ....[1]....
        /*0030*/ 	.word	0xffffffff


	//   ....[2]....
        /*0034*/ 	.word	0xffffffff


	//   ....[3]....
        /*0038*/ 	.word	0xffffffff


	//----- nvinfo : EIATTR_COOP_GROUP_INSTR_OFFSETS
	.align		4
.L_768:
        /*003c*/ 	.byte	0x04, 0x28
        /*003e*/ 	.short	(.L_770 - .L_769)


	//   ....[0]....
.L_769:
        /*0040*/ 	.word	0x00001c70


	//   ....[1]....
        /*0044*/ 	.word	0x00001c90


	//   ....[2]....
        /*0048*/ 	.word	0x00001db0


	//   ....[3]....
        /*004c*/ 	.word	0x00001e80


	//----- nvinfo : EIATTR_VRC_CTA_INIT_COUNT
	.align		4
.L_770:
        /*0050*/ 	.byte	0x02, 0x4a
	.zero		1
	.zero		1


	//----- nvinfo : EIATTR_EXIT_INSTR_OFFSETS
	.align		4
        /*0054*/ 	.byte	0x04, 0x1c
        /*0056*/ 	.short	(.L_772 - .L_771)


	//   ....[0]....
.L_771:
        /*0058*/ 	.word	0x00004640


	//   ....[1]....
        /*005c*/ 	.word	0x00004b20


	//----- nvinfo : EIATTR_CRS_STACK_SIZE
	.align		4
.L_772:
        /*0060*/ 	.byte	0x04, 0x1e
        /*0062*/ 	.short	(.L_774 - .L_773)
.L_773:
        /*0064*/ 	.word	0x00000000


	//----- nvinfo : EIATTR_CBANK_PARAM_SIZE
	.align		4
.L_774:
        /*0068*/ 	.byte	0x03, 0x19
        /*006a*/ 	.short	0x01d0


	//----- nvinfo : EIATTR_PARAM_CBANK
	.align		4
        /*006c*/ 	.byte	0x04, 0x0a
        /*006e*/ 	.short	(.L_776 - .L_775)
	.align		4
.L_775:
        /*0070*/ 	.word	index@(.nv.constant0._ZN5flash32flash_fwd_splitkv_combine_kernelI23Flash_fwd_kernel_traitsILi128ELi64ELi128ELi4ELb0ELb0EN7cutlass6half_tE19Flash_kernel_traitsILi128ELi64ELi128ELi4ES3_EELi4ELi2ELb1EEEvNS_16Flash_fwd_paramsE)
        /*0074*/ 	.short	0x0380
        /*0076*/ 	.short	0x01d0


	//----- nvinfo : EIATTR_SW_WAR
	.align		4
.L_776:
        /*0078*/ 	.byte	0x04, 0x36
        /*007a*/ 	.short	(.L_778 - .L_777)
.L_777:
        /*007c*/ 	.word	0x00000008
.L_778:


//--------------------- .nv.info._ZN5flash32flash_fwd_splitkv_combine_kernelI23Flash_fwd_kernel_traitsILi128ELi64ELi128ELi4ELb0ELb0EN7cutlass6half_tE19Flash_kernel_traitsILi128ELi64ELi128ELi4ES3_EELi4ELi1ELb1EEEvNS_16Flash_fwd_paramsE --------------------------
	.section	.nv.info._ZN5flash32flash_fwd_splitkv_combine_kernelI23Flash_fwd_kernel_traitsILi128ELi64ELi128ELi4ELb0ELb0EN7cutlass6half_tE19Flash_kernel_traitsILi128ELi64ELi128ELi4ES3_EELi4ELi1ELb1EEEvNS_16Flash_fwd_paramsE,"",@"SHT_CUDA_INFO"
	.sectionflags	@""
	.align	4


	//----- nvinfo : EIATTR_CUDA_API_VERSION
	.align		4
        /*0000*/ 	.byte	0x04, 0x37
        /*0002*/ 	.short	(.L_780 - .L_779)
.L_779:
        /*0004*/ 	.word	0x00000082


	//----- nvinfo : EIATTR_KPARAM_INFO
	.align		4
.L_780:
        /*0008*/ 	.byte	0x04, 0x17
        /*000a*/ 	.short	(.L_782 - .L_781)
.L_781:
        /*000c*/ 	.word	0x00000000
        /*0010*/ 	.short	0x0000
        /*0012*/ 	.short	0x0000
        /*0014*/ 	.byte	0x00, 0xf0, 0x41, 0x07


	//----- nvinfo : EIATTR_SPARSE_MMA_MASK
	.align		4
.L_782:
        /*0018*/ 	.byte	0x03, 0x50
        /*001a*/ 	.short	0x0000


	//----- nvinfo : EIATTR_MAXREG_COUNT
	.align		4
        /*001c*/ 	.byte	0x03, 0x1b
        /*001e*/ 	.short	0x00ff


	//----- nvinfo : EIATTR_NUM_BARRIERS
	.align		4
        /*0020*/ 	.byte	0x02, 0x4c
        /*0022*/ 	.byte	0x01
	.zero		1


	//----- nvinfo : EIATTR_MERCURY_ISA_VERSION
	.align		4
        /*0024*/ 	.byte	0x03, 0x5f
        /*0026*/ 	.short	0x0101


	//----- nvinfo : EIATTR_COOP_GROUP_MASK_REGIDS
	.align		4
        /*0028*/ 	.byte	0x04, 0x29
        /*002a*/ 	.short	(.L_784 - .L_783)


	//   ....[0]....
.L_783:
        /*002c*/ 	.word	0xffffffff


	//   ....[1]....
        /*0030*/ 	.word	0xffffffff


	//----- nvinfo : EIATTR_COOP_GROUP_INSTR_OFFSETS
	.align		4
.L_784:
        /*0034*/ 	.byte	0x04, 0x28
        /*0036*/ 	.short	(.L_786 - .L_785)


	//   ....[0]....
.L_785:
        /*0038*/ 	.word	0x00001b50


	//   ....[1]....
        /*003c*/ 	.word	0x00001d60


	//----- nvinfo : EIATTR_VRC_CTA_INIT_COUNT
	.align		4
.L_786:
        /*0040*/ 	.byte	0x02, 0x4a
	.zero		1
	.zero		1


	//----- nvinfo : EIATTR_EXIT_INSTR_OFFSETS
	.align		4
        /*0044*/ 	.byte	0x04, 0x1c
        /*0046*/ 	.short	(.L_788 - .L_787)


	//   ....[0]....
.L_787:
        /*0048*/ 	.word	0x00004600


	//   ....[1]....
        /*004c*/ 	.word	0x00004ae0


	//----- nvinfo : EIATTR_CRS_STACK_SIZE
	.align		4
.L_788:
        /*0050*/ 	.byte	0x04, 0x1e
        /*0052*/ 	.short	(.L_790 - .L_789)
.L_789:
        /*0054*/ 	.word	0x00000000


	//----- nvinfo : EIATTR_CBANK_PARAM_SIZE
	.align		4
.L_790:
        /*0058*/ 	.byte	0x03, 0x19
        /*005a*/ 	.short	0x01d0


	//----- nvinfo : EIATTR_PARAM_CBANK
	.align		4
        /*005c*/ 	.byte	0x04, 0x0a
        /*005e*/ 	.short	(.L_792 - .L_791)
	.align		4
.L_791:
        /*0060*/ 	.word	index@(.nv.constant0._ZN5flash32flash_fwd_splitkv_combine_kernelI23Flash_fwd_kernel_traitsILi128ELi64ELi128ELi4ELb0ELb0EN7cutlass6half_tE19Flash_kernel_traitsILi128ELi64ELi128ELi4ES3_EELi4ELi1ELb1EEEvNS_16Flash_fwd_paramsE)
        /*0064*/ 	.short	0x0380
        /*0066*/ 	.short	0x01d0


	//----- nvinfo : EIATTR_SW_WAR
	.align		4
.L_792:
        /*0068*/ 	.byte	0x04, 0x36
        /*006a*/ 	.short	(.L_794 - .L_793)
.L_793:
        /*006c*/ 	.word	0x00000008
.L_794:


//--------------------- .nv.info._ZN5flash24flash_fwd_splitkv_kernelI23Flash_fwd_kernel_traitsILi128ELi64ELi128ELi4ELb0ELb0EN7cutlass6half_tE19Flash_kernel_traitsILi128ELi64ELi128ELi4ES3_EELb1ELb0ELb0ELb0ELb0ELb0ELb0ELb0EEEvNS_16Flash_fwd_paramsE --------------------------
	.section	.nv.info._ZN5flash24flash_fwd_splitkv_kernelI23Flash_fwd_kernel_traitsILi128ELi64ELi128ELi4ELb0ELb0EN7cutlass6half_tE19Flash_kernel_traitsILi128ELi64ELi128ELi4ES3_EELb1ELb0ELb0ELb0ELb0ELb0ELb0ELb0EEEvNS_16Flash_fwd_paramsE,"",@"SHT_CUDA_INFO"
	.sectionflags	@""
	.align	4


	//----- nvinfo : EIATTR_CUDA_API_VERSION
	.align		4
        /*0000*/ 	.byte	0x04, 0x37
        /*0002*/ 	.short	(.L_796 - .L_795)
.L_795:
        /*0004*/ 	.word	0x00000082


	//----- nvinfo : EIATTR_KPARAM_INFO
	.align		4
.L_796:
        /*0008*/ 	.byte	0x04, 0x17
        /*000a*/ 	.short	(.L_798 - .L_797)
.L_797:
        /*000c*/ 	.word	0x00000000
        /*0010*/ 	.short	0x0000
        /*0012*/ 	.short	0x0000
        /*0014*/ 	.byte	0x00, 0xf0, 0x41, 0x07


	//----- nvinfo : EIATTR_SPARSE_MMA_MASK
	.align		4
.L_798:
        /*0018*/ 	.byte	0x03, 0x50
        /*001a*/ 	.short	0x0000


	//----- nvinfo : EIATTR_MAXREG_COUNT
	.align		4
        /*001c*/ 	.byte	0x03, 0x1b
        /*001e*/ 	.short	0x00ff


	//----- nvinfo : EIATTR_NUM_BARRIERS
	.align		4
        /*0020*/ 	.byte	0x02, 0x4c
        /*0022*/ 	.byte	0x01
	.zero		1


	//----- nvinfo : EIATTR_MERCURY_ISA_VERSION
	.align		4
        /*0024*/ 	.byte	0x03, 0x5f
        /*0026*/ 	.short	0x0101


	//----- nvinfo : EIATTR_COOP_GROUP_MASK_REGIDS
	.align		4
        /*0028*/ 	.byte	0x04, 0x29
        /*002a*/ 	.short	(.L_800 - .L_799)


	//   ....[0]....
.L_799:
        /*002c*/ 	.word	0xffffffff


	//   ....[1]....
        /*0030*/ 	.word	0xffffffff


	//   ....[2]....
        /*0034*/ 	.word	0xffffffff


	//   ....[3]....
        /*0038*/ 	.word	0xffffffff


	//   ....[4]....
        /*003c*/ 	.word	0xffffffff


	//   ....[5]....
        /*0040*/ 	.word	0xffffffff


	//   ....[6]....
        /*0044*/ 	.word	0xffffffff


	//   ....[7]....
        /*0048*/ 	.word	0xffffffff


	//   ....[8]....
        /*004c*/ 	.word	0xffffffff


	//   ....[9]....
        /*0050*/ 	.word	0xffffffff


	//   ....[10]....
        /*0054*/ 	.word	0xffffffff


	//   ....[11]....
        /*0058*/ 	.word	0xffffffff


	//   ....[12]....
        /*005c*/ 	.word	0xffffffff


	//   ....[13]....
        /*0060*/ 	.word	0xffffffff


	//   ....[14]....
        /*0064*/ 	.word	0xffffffff


	//   ....[15]....
        /*0068*/ 	.word	0xffffffff


	//----- nvinfo : EIATTR_COOP_GROUP_INSTR_OFFSETS
	.align		4
.L_800:
        /*006c*/ 	.byte	0x04, 0x28
        /*006e*/ 	.short	(.L_802 - .L_801)


	//   ....[0]....
.L_801:
        /*0070*/ 	.word	0x00005e60


	//   ....[1]....
        /*0074*/ 	.word	0x00005f90


	//   ....[2]....
        /*0078*/ 	.word	0x00005fa0


	//   ....[3]....
        /*007c*/ 	.word	0x00005fd0


	//   ....[4]....
        /*0080*/ 	.word	0x0000a9e0


	//   ....[5]....
        /*0084*/ 	.word	0x0000aa10


	//   ....[6]....
        /*0088*/ 	.word	0x0000aaa0


	//   ....[7]....
        /*008c*/ 	.word	0x0000aab0


	//   ....[8]....
        /*0090*/ 	.word	0x0000f210


	//   ....[9]....
        /*0094*/ 	.word	0x0000f230


	//   ....[10]....
        /*0098*/ 	.word	0x0000f260


	//   ....[11]....
        /*009c*/ 	.word	0x0000f270


	//   ....[12]....
        /*00a0*/ 	.word	0x000111d0


	//   ....[13]....
        /*00a4*/ 	.word	0x00011210


	//   ....[14]....
        /*00a8*/ 	.word	0x00011290


	//   ....[15]....
        /*00ac*/ 	.word	0x000112a0


	//----- nvinfo : EIATTR_VRC_CTA_INIT_COUNT
	.align		4
.L_802:
        /*00b0*/ 	.byte	0x02, 0x4a
	.zero		1
	.zero		1


	//----- nvinfo : EIATTR_EXIT_INSTR_OFFSETS
	.align		4
        /*00b4*/ 	.byte	0x04, 0x1c
        /*00b6*/ 	.short	(.L_804 - .L_803)


	//   ....[0]....
.L_803:
        /*00b8*/ 	.word	0x00000340


	//   ....[1]....
        /*00bc*/ 	.word	0x00000c50


	//   ....[2]....
        /*00c0*/ 	.word	0x00000c80


	//   ....[3]....
        /*00c4*/ 	.word	0x000123e0


	//   ....[4]....
        /*00c8*/ 	.word	0x000124e0


	//   ....[5]....
        /*00cc*/ 	.word	0x00012500


	//----- nvinfo : EIATTR_CRS_STACK_SIZE
	.align		4
.L_804:
        /*00d0*/ 	.byte	0x04, 0x1e
        /*00d2*/ 	.short	(.L_806 - .L_805)
.L_805:
        /*00d4*/ 	.word	0x00000000


	//----- nvinfo : EIATTR_CBANK_PARAM_SIZE
	.align		4
.L_806:
        /*00d8*/ 	.byte	0x03, 0x19
        /*00da*/ 	.short	0x01d0


	//----- nvinfo : EIATTR_PARAM_CBANK
	.align		4
        /*00dc*/ 	.byte	0x04, 0x0a
        /*00de*/ 	.short	(.L_808 - .L_807)
	.align		4
.L_807:
        /*00e0*/ 	.word	index@(.nv.constant0._ZN5flash24flash_fwd_splitkv_kernelI23Flash_fwd_kernel_traitsILi128ELi64ELi128ELi4ELb0ELb0EN7cutlass6half_tE19Flash_kernel_traitsILi128ELi64ELi128ELi4ES3_EELb1ELb0ELb0ELb0ELb0ELb0ELb0ELb0EEEvNS_16Flash_fwd_paramsE)
        /*00e4*/ 	.short	0x0380
        /*00e6*/ 	.short	0x01d0


	//----- nvinfo : EIATTR_SW_WAR
	.align		4
.L_808:
        /*00e8*/ 	.byte	0x04, 0x36
        /*00ea*/ 	.short	(.L_810 - .L_809)
.L_809:
        /*00ec*/ 	.word	0x00000008
.L_810:


//--------------------- .nv.info._ZN5flash24flash_fwd_splitkv_kernelI23Flash_fwd_kernel_traitsILi128ELi64ELi128ELi4ELb0ELb0EN7cutlass6half_tE19Flash_kernel_traitsILi128ELi64ELi128ELi4ES3_EELb1ELb0ELb0ELb0ELb0ELb1ELb0ELb0EEEvNS_16Flash_fwd_paramsE --------------------------
	.section	.nv.info._ZN5flash24flash_fwd_splitkv_kernelI23Flash_fwd_kernel_traitsILi128ELi64ELi128ELi4ELb0ELb0EN7cutlass6half_tE19Flash_kernel_traitsILi128ELi64ELi128ELi4ES3_EELb1ELb0ELb0ELb0ELb0ELb1ELb0ELb0EEEvNS_16Flash_fwd_paramsE,"",@"SHT_CUDA_INFO"
	.sectionflags	@""
	.align	4


	//----- nvinfo : EIATTR_CUDA_API_VERSION
	.align		4
        /*0000*/ 	.byte	0x04, 0x37
        /*0002*/ 	.short	(.L_812 - .L_811)
.L_811:
        /*0004*/ 	.word	0x00000082


	//----- nvinfo : EIATTR_KPARAM_INFO
	.align		4
.L_812:
        /*0008*/ 	.byte	0x04, 0x17
        /*000a*/ 	.short	(.L_814 - .L_813)
.L_813:
        /*000c*/ 	.word	0x00000000
        /*0010*/ 	.short	0x0000
        /*0012*/ 	.short	0x0000
        /*0014*/ 	.byte	0x00, 0xf0, 0x41, 0x07


	//----- nvinfo : EIATTR_SPARSE_MMA_MASK
	.align		4
.L_814:
        /*0018*/ 	.byte	0x03, 0x50
        /*001a*/ 	.short	0x0000


	//----- nvinfo : EIATTR_MAXREG_COUNT
	.align		4
        /*001c*/ 	.byte	0x03, 0x1b
        /*001e*/ 	.short	0x00ff


	//----- nvinfo : EIATTR_NUM_BARRIERS
	.align		4
        /*0020*/ 	.byte	0x02, 0x4c
        /*0022*/ 	.byte	0x01
	.zero		1


	//----- nvinfo : EIATTR_MERCURY_ISA_VERSION
	.align		4
        /*0024*/ 	.byte	0x03, 0x5f
        /*0026*/ 	.short	0x0101


	//----- nvinfo : EIATTR_COOP_GROUP_MASK_REGIDS
	.align		4
        /*0028*/ 	.byte	0x04, 0x29
        /*002a*/ 	.short	(.L_816 - .L_815)


	//   ....[0]....
.L_815:
        /*002c*/ 	.word	0xffffffff


	//   ....[1]....
        /*0030*/ 	.word	0xffffffff


	//   ....[2]....
        /*0034*/ 	.word	0xffffffff


	//   ....[3]....
        /*0038*/ 	.word	0xffffffff


	//   ....[4]....
        /*003c*/ 	.word	0xffffffff


	//   ....[5]....
        /*0040*/ 	.word	0xffffffff


	//   ....[6]....
        /*0044*/ 	.word	0xffffffff


	//   ....[7]....
        /*0048*/ 	.word	0xffffffff


	//   ....[8]....
        /*004c*/ 	.word	0xffffffff


	//   ....[9]....
        /*0050*/ 	.word	0xffffffff


	//   ....[10]....
        /*0054*/ 	.word	0xffffffff


	//   ....[11]....
        /*0058*/ 	.word	0xffffffff


	//   ....[12]....
        /*005c*/ 	.word	0xffffffff


	//   ....[13]....
        /*0060*/ 	.word	0xffffffff


	//   ....[14]....
        /*0064*/ 	.word	0xffffffff


	//   ....[15]....
        /*0068*/ 	.word	0xffffffff


	//----- nvinfo : EIATTR_COOP_GROUP_INSTR_OFFSETS
	.align		4
.L_816:
        /*006c*/ 	.byte	0x04, 0x28
        /*006e*/ 	.short	(.L_818 - .L_817)


	//   ....[0]....
.L_817:
        /*0070*/ 	.word	0x000066a0


	//   ....[1]....
        /*0074*/ 	.word	0x000067f0


	//   ....[2]....
        /*0078*/ 	.word	0x00006800


	//   ....[3]....
        /*007c*/ 	.word	0x00006890


	//   ....[4]....
        /*0080*/ 	.word	0x0000ba70


	//   ....[5]....
        /*0084*/ 	.word	0x0000baa0


	//   ....[6]....
        /*0088*/ 	.word	0x0000bb20


	//   ....[7]....
        /*008c*/ 	.word	0x0000bb30


	//   ....[8]....
        /*0090*/ 	.word	0x00010ad0


	//   ....[9]....
        /*0094*/ 	.word	0x00010b00


	//   ....[10]....
        /*0098*/ 	.word	0x00010b80


	//   ....[11]....
        /*009c*/ 	.word	0x00010b90


	//   ....[12]....
        /*00a0*/ 	.word	0x00012a60


	//   ....[13]....
        /*00a4*/ 	.word	0x00012aa0


	//   ....[14]....
        /*00a8*/ 	.word	0x00012b20


	//   ....[15]....
        /*00ac*/ 	.word	0x00012b30


	//----- nvinfo : EIATTR_VRC_CTA_INIT_COUNT
	.align		4
.L_818:
        /*00b0*/ 	.byte	0x02, 0x4a
	.zero		1
	.zero		1


	//----- nvinfo : EIATTR_EXIT_INSTR_OFFSETS
	.align		4
        /*00b4*/ 	.byte	0x04, 0x1c
        /*00b6*/ 	.short	(.L_820 - .L_819)


	//   ....[0]....
.L_819:
        /*00b8*/ 	.word	0x00000340


	//   ....[1]....
        /*00bc*/ 	.word	0x00000c50


	//   ....[2]....
        /*00c0*/ 	.word	0x00000c80


	//   ....[3]....
        /*00c4*/ 	.word	0x00013c70


	//   ....[4]....
        /*00c8*/ 	.word	0x00013d70


	//   ....[5]....
        /*00cc*/ 	.word	0x00013d90


	//----- nvinfo : EIATTR_CRS_STACK_SIZE
	.align		4
.L_820:
        /*00d0*/ 	.byte	0x04, 0x1e
        /*00d2*/ 	.short	(.L_822 - .L_821)
.L_821:
        /*00d4*/ 	.word	0x00000000


	//----- nvinfo : EIATTR_CBANK_PARAM_SIZE
	.align		4
.L_822:
        /*00d8*/ 	.byte	0x03, 0x19
        /*00da*/ 	.short	0x01d0


	//----- nvinfo : EIATTR_PARAM_CBANK
	.align		4
        /*00dc*/ 	.byte	0x04, 0x0a
        /*00de*/ 	.short	(.L_824 - .L_823)
	.align		4
.L_823:
        /*00e0*/ 	.word	index@(.nv.constant0._ZN5flash24flash_fwd_splitkv_kernelI23Flash_fwd_kernel_traitsILi128ELi64ELi128ELi4ELb0ELb0EN7cutlass6half_tE19Flash_kernel_traitsILi128ELi64ELi128ELi4ES3_EELb1ELb0ELb0ELb0ELb0ELb1ELb0ELb0EEEvNS_16Flash_fwd_paramsE)
        /*00e4*/ 	.short	0x0380
        /*00e6*/ 	.short	0x01d0


	//----- nvinfo : EIATTR_SW_WAR
	.align		4
.L_824:
        /*00e8*/ 	.byte	0x04, 0x36
        /*00ea*/ 	.short	(.L_826 - .L_825)
.L_825:
        /*00ec*/ 	.word	0x00000008
.L_826:


//--------------------- .nv.info._ZN5flash24flash_fwd_splitkv_kernelI23Flash_fwd_kernel_traitsILi128ELi64ELi128ELi4ELb0ELb0EN7cutlass6half_tE19Flash_kernel_traitsILi128ELi64ELi128ELi4ES3_EELb1ELb0ELb0ELb0ELb0ELb0ELb0ELb1EEEvNS_16Flash_fwd_paramsE --------------------------
	.section	.nv.info._ZN5flash24flash_fwd_splitkv_kernelI23Flash_fwd_kernel_traitsILi128ELi64ELi128ELi4ELb0ELb0EN7cutlass6half_tE19Flash_kernel_traitsILi128ELi64ELi128ELi4ES3_EELb1ELb0ELb0ELb0ELb0ELb0ELb0ELb1EEEvNS_16Flash_fwd_paramsE,"",@"SHT_CUDA_INFO"
	.sectionflags	@""
	.align	4


	//----- nvinfo : EIATTR_CUDA_API_VERSION
	.align		4
        /*0000*/ 	.byte	0x04, 0x37
        /*0002*/ 	.short	(.L_828 - .L_827)
.L_827:
        /*0004*/ 	.word	0x00000082


	//----- nvinfo : EIATTR_KPARAM_INFO
	.align		4
.L_828:
        /*0008*/ 	.byte	0x04, 0x17
        /*000a*/ 	.short	(.L_830 - .L_829)
.L_829:
        /*000c*/ 	.word	0x00000000
        /*0010*/ 	.short	0x0000
        /*0012*/ 	.short	0x0000
        /*0014*/ 	.byte	0x00, 0xf0, 0x41, 0x07


	//----- nvinfo : EIATTR_SPARSE_MMA_MASK
	.align		4
.L_830:
        /*0018*/ 	.byte	0x03, 0x50
        /*001a*/ 	.short	0x0000


	//----- nvinfo : EIATTR_MAXREG_COUNT
	.align		4
        /*001c*/ 	.byte	0x03, 0x1b
        /*001e*/ 	.short	0x00ff


	//----- nvinfo : EIATTR_NUM_BARRIERS
	.align		4
        /*0020*/ 	.byte	0x02, 0x4c
        /*0022*/ 	.byte	0x01
	.zero		1


	//----- nvinfo : EIATTR_MERCURY_ISA_VERSION
	.align		4
        /*0024*/ 	.byte	0x03, 0x5f
        /*0026*/ 	.short	0x0101


	//----- nvinfo : EIATTR_COOP_GROUP_MASK_REGIDS
	.align		4
        /*0028*/ 	.byte	0x04, 0x29
        /*002a*/ 	.short	(.L_832 - .L_831)


	//   ....[0]....
.L_831:
        /*002c*/ 	.word	0xffffffff


	//   ....[1]....
        /*0030*/ 	.word	0xffffffff


	//   ....[2]....
        /*0034*/ 	.word	0xffffffff


	//   ....[3]....
        /*0038*/ 	.word	0xffffffff


	//   ....[4]....
        /*003c*/ 	.word	0xffffffff


	//   ....[5]....
        /*0040*/ 	.word	0xffffffff


	//   ....[6]....
        /*0044*/ 	.word	0xffffffff


	//   ....[7]....
        /*0048*/ 	.word	0xffffffff


	//   ....[8]....
        /*004c*/ 	.word	0xffffffff


	//   ....[9]....
        /*0050*/ 	.word	0xffffffff


	//   ....[10]....
        /*0054*/ 	.word	0xffffffff


	//   ....[11]....
        /*0058*/ 	.word	0xffffffff


	//   ....[12]....
        /*005c*/ 	.word	0xffffffff


	//   ....[13]....
        /*0060*/ 	.word	0xffffffff


	//   ....[14]....
        /*0064*/ 	.word	0xffffffff


	//   ....[15]....
        /*0068*/ 	.word	0xffffffff


	//----- nvinfo : EIATTR_COOP_GROUP_INSTR_OFFSETS
	.align		4
.L_832:
        /*006c*/ 	.byte	0x04, 0x28
        /*006e*/ 	.short	(.L_834 - .L_833)


	//   ....[0]....
.L_833:
        /*0070*/ 	.word	0x00016ec0


	//   ....[1]....
        /*0074*/ 	.word	0x00016fc0


	//   ....[2]....
        /*0078*/ 	.word	0x00016fd0


	//   ....[3]....
        /*007c*/ 	.word	0x00017030


	//   ....[4]....
        /*0080*/ 	.word	0x0001ba70


	//   ....[5]....
        /*0084*/ 	.word	0x0001ba80


	//   ....[6]....
        /*0088*/ 	.word	0x0001bab0


	//   ....[7]....
        /*008c*/ 	.word	0x0001bac0


	//   ....[8]....
        /*0090*/ 	.word	0x000202a0


	//   ....[9]....
        /*0094*/ 	.word	0x000202c0


	//   ....[10]....
        /*0098*/ 	.word	0x000202f0


	//   ....[11]....
        /*009c*/ 	.word	0x00020300


	//   ....[12]....
        /*00a0*/ 	.word	0x00022260


	//   ....[13]....
        /*00a4*/ 	.word	0x00022290


	//   ....[14]....
        /*00a8*/ 	.word	0x000222d0


	//   ....[15]....
        /*00ac*/ 	.word	0x000222f0


	//----- nvinfo : EIATTR_VRC_CTA_INIT_COUNT
	.align		4
.L_834:
        /*00b0*/ 	.byte	0x02, 0x4a
	.zero		1
	.zero		1


	//----- nvinfo : EIATTR_EXIT_INSTR_OFFSETS
	.align		4
        /*00b4*/ 	.byte	0x04, 0x1c
        /*00b6*/ 	.short	(.L_836 - .L_835)


	//   ....[0]....
.L_835:
        /*00b8*/ 	.word	0x00000340


	//   ....[1]....
        /*00bc*/ 	.word	0x00000c60


	//   ....[2]....
        /*00c0*/ 	.word	0x00000c90


	//   ....[3]....
        /*00c4*/ 	.word	0x000234a0


	//   ....[4]....
        /*00c8*/ 	.word	0x000235a0


	//   ....[5]....
        /*00cc*/ 	.word	0x000235c0


	//----- nvinfo : EIATTR_CRS_STACK_SIZE
	.align		4
.L_836:
        /*00d0*/ 	.byte	0x04, 0x1e
        /*00d2*/ 	.short	(.L_838 - .L_837)
.L_837:
        /*00d4*/ 	.word	0x00000000


	//----- nvinfo : EIATTR_CBANK_PARAM_SIZE
	.align		4
.L_838:
        /*00d8*/ 	.byte	0x03, 0x19
        /*00da*/ 	.short	0x01d0


	//----- nvinfo : EIATTR_PARAM_CBANK
	.align		4
        /*00dc*/ 	.byte	0x04, 0x0a
        /*00de*/ 	.short	(.L_840 - .L_839)
	.align		4
.L_839:
        /*00e0*/ 	.word	index@(.nv.constant0._ZN5flash24flash_fwd_splitkv_kernelI23Flash_fwd_kernel_traitsILi128ELi64ELi128ELi4ELb0ELb0EN7cutlass6half_tE19Flash_kernel_traitsILi128ELi64ELi128ELi4ES3_EELb1ELb0ELb0ELb0ELb0ELb0ELb0ELb1EEEvNS_16Flash_fwd_paramsE)
        /*00e4*/ 	.short	0x0380
        /*00e6*/ 	.short	0x01d0


	//----- nvinfo : EIATTR_SW_WAR
	.align		4
.L_840:
        /*00e8*/ 	.byte	0x04, 0x36
        /*00ea*/ 	.short	(.L_842 - .L_841)
.L_841:
        /*00ec*/ 	.word	0x00000008
.L_842:


//--------------------- .nv.info._ZN5flash24flash_fwd_splitkv_kernelI23Flash_fwd_kernel_traitsILi128ELi64ELi128ELi4ELb0ELb0EN7cutlass6half_tE19Flash_kernel_traitsILi128ELi64ELi128ELi4ES3_EELb1ELb0ELb0ELb0ELb0ELb1ELb0ELb1EEEvNS_16Flash_fwd_paramsE --------------------------
	.section	.nv.info._ZN5flash24flash_fwd_splitkv_kernelI23Flash_fwd_kernel_traitsILi128ELi64ELi128ELi4ELb0ELb0EN7cutlass6half_tE19Flash_kernel_traitsILi128ELi64ELi128ELi4ES3_EELb1ELb0ELb0ELb0ELb0ELb1ELb0ELb1EEEvNS_16Flash_fwd_paramsE,"",@"SHT_CUDA_INFO"
	.sectionflags	@""
	.align	4


	//----- nvinfo : EIATTR_CUDA_API_VERSION
	.align		4
        /*0000*/ 	.byte	0x04, 0x37
        /*0002*/ 	.short	(.L_844 - .L_843)
.L_843:
        /*0004*/ 	.word	0x00000082


	//----- nvinfo : EIATTR_KPARAM_INFO
	.align		4
.L_844:
        /*0008*/ 	.byte	0x04, 0x17
        /*000a*/ 	.short	(.L_846 - .L_845)
.L_845:
        /*000c*/ 	.word	0x00000000
        /*0010*/ 	.short	0x0000
        /*0012*/ 	.short	0x0000
        /*0014*/ 	.byte	0x00, 0xf0, 0x41, 0x07


	//----- nvinfo : EIATTR_SPARSE_MMA_MASK
	.align		4
.L_846:
        /*0018*/ 	.byte	0x03, 0x50
        /*001a*/ 	.short	0x0000


	//----- nvinfo : EIATTR_MAXREG_COUNT
	.align		4
        /*001c*/ 	.byte	0x03, 0x1b
        /*001e*/ 	.short	0x00ff


	//----- nvinfo : EIATTR_NUM_BARRIERS
	.align		4
        /*0020*/ 	.byte	0x02, 0x4c
        /*0022*/ 	.byte	0x01
	.zero		1


	//----- nvinfo : EIATTR_MERCURY_ISA_VERSION
	.align		4
        /*0024*/ 	.byte	0x03, 0x5f
        /*0026*/ 	.short	0x0101


	//----- nvinfo : EIATTR_COOP_GROUP_MASK_REGIDS
	.align		4
        /*0028*/ 	.byte	0x04, 0x29
        /*002a*/ 	.short	(.L_848 - .L_847)


	//   ....[0]....
.L_847:
        /*002c*/ 	.word	0xffffffff


	//   ....[1]....
        /*0030*/ 	.word	0xffffffff


	//   ....[2]....
        /*0034*/ 	.word	0xffffffff


	//   ....[3]....
        /*0038*/ 	.word	0xffffffff


	//   ....[4]....
        /*003c*/ 	.word	0xffffffff


	//   ....[5]....
        /*0040*/ 	.word	0xffffffff


	//   ....[6]....
        /*0044*/ 	.word	0xffffffff


	//   ....[7]....
        /*0048*/ 	.word	0xffffffff


	//   ....[8]....
        /*004c*/ 	.word	0xffffffff


	//   ....[9]....
        /*0050*/ 	.word	0xffffffff


	//   ....[10]....
        /*0054*/ 	.word	0xffffffff


	//   ....[11]....
        /*0058*/ 	.word	0xffffffff


	//   ....[12]....
        /*005c*/ 	.word	0xffffffff


	//   ....[13]....
        /*0060*/ 	.word	0xffffffff


	//   ....[14]....
        /*0064*/ 	.word	0xffffffff


	//   ....[15]....
        /*0068*/ 	.word	0xffffffff


	//----- nvinfo : EIATTR_COOP_GROUP_INSTR_OFFSETS
	.align		4
.L_848:
        /*006c*/ 	.byte	0x04, 0x28
        /*006e*/ 	.short	(.L_850 - .L_849)


	//   ....[0]....
.L_849:
        /*0070*/ 	.word	0x000177b0


	//   ....[1]....
        /*0074*/ 	.word	0x000177d0


	//   ....[2]....
        /*0078*/ 	.word	0x000177f0


	//   ....[3]....
        /*007c*/ 	.word	0x00017810


	//   ....[4]....
        /*0080*/ 	.word	0x0001caa0


	//   ....[5]....
        /*0084*/ 	.word	0x0001cb00


	//   ....[6]....
        /*0088*/ 	.word	0x0001cb30


	//   ....[7]....
        /*008c*/ 	.word	0x0001cb50


	//   ....[8]....
        /*0090*/ 	.word	0x00021af0


	//   ....[9]....
        /*0094*/ 	.word	0x00021b10


	//   ....[10]....
        /*0098*/ 	.word	0x00021b40


	//   ....[11]....
        /*009c*/ 	.word	0x00021b50


	//   ....[12]....
        /*00a0*/ 	.word	0x00023a80


	//   ....[13]....
        /*00a4*/ 	.word	0x00023ab0


	//   ....[14]....
        /*00a8*/ 	.word	0x00023af0


	//   ....[15]....
        /*00ac*/ 	.word	0x00023b10


	//----- nvinfo : EIATTR_VRC_CTA_INIT_COUNT
	.align		4
.L_850:
        /*00b0*/ 	.byte	0x02, 0x4a
	.zero		1
	.zero		1


	//----- nvinfo : EIATTR_EXIT_INSTR_OFFSETS
	.align		4
        /*00b4*/ 	.byte	0x04, 0x1c
        /*00b6*/ 	.short	(.L_852 - .L_851)


	//   ....[0]....
.L_851:
        /*00b8*/ 	.word	0x00000340


	//   ....[1]....
        /*00bc*/ 	.word	0x00000c60


	//   ....[2]....
        /*00c0*/ 	.word	0x00000c90


	//   ....[3]....
        /*00c4*/ 	.word	0x00024cc0


	//   ....[4]....
        /*00c8*/ 	.word	0x00024dc0


	//   ....[5]....
        /*00cc*/ 	.word	0x00024de0


	//----- nvinfo : EIATTR_CRS_STACK_SIZE
	.align		4
.L_852:
        /*00d0*/ 	.byte	0x04, 0x1e
        /*00d2*/ 	.short	(.L_854 - .L_853)
.L_853:
        /*00d4*/ 	.word	0x00000000


	//----- nvinfo : EIATTR_CBANK_PARAM_SIZE
	.align		4
.L_854:
        /*00d8*/ 	.byte	0x03, 0x19
        /*00da*/ 	.short	0x01d0


	//----- nvinfo : EIATTR_PARAM_CBANK
	.align		4
        /*00dc*/ 	.byte	0x04, 0x0a
        /*00de*/ 	.short	(.L_856 - .L_855)
	.align		4
.L_855:
        /*00e0*/ 	.word	index@(.nv.constant0._ZN5flash24flash_fwd_splitkv_kernelI23Flash_fwd_kernel_traitsILi128ELi64ELi128ELi4ELb0ELb0EN7cutlass6half_tE19Flash_kernel_traitsILi128ELi64ELi128ELi4ES3_EELb1ELb0ELb0ELb0ELb0ELb1ELb0ELb1EEEvNS_16Flash_fwd_paramsE)
        /*00e4*/ 	.short	0x0380
        /*00e6*/ 	.short	0x01d0


	//----- nvinfo : EIATTR_SW_WAR
	.align		4
.L_856:
        /*00e8*/ 	.byte	0x04, 0x36
        /*00ea*/ 	.short	(.L_858 - .L_857)
.L_857:
        /*00ec*/ 	.word	0x00000008
.L_858:


//--------------------- .nv.info._ZN5flash24flash_fwd_splitkv_kernelI23Flash_fwd_kernel_traitsILi128ELi64ELi128ELi4ELb0ELb0EN7cutlass6half_tE19Flash_kernel_traitsILi128ELi64ELi128ELi4ES3_EELb1ELb0ELb0ELb0ELb0ELb0ELb1ELb0EEEvNS_16Flash_fwd_paramsE --------------------------
	.section	.nv.info._ZN5flash24flash_fwd_splitkv_kernelI23Flash_fwd_kernel_traitsILi128ELi64ELi128ELi4ELb0ELb0EN7cutlass6half_tE19Flash_kernel_traitsILi128ELi64ELi128ELi4ES3_EELb1ELb0ELb0ELb0ELb0ELb0ELb1ELb0EEEvNS_16Flash_fwd_paramsE,"",@"SHT_CUDA_INFO"
	.sectionflags	@""
	.align	4


	//----- nvinfo : EIATTR_CUDA_API_VERSION
	.align		4
        /*0000*/ 	.byte	0x04, 0x37
        /*0002*/ 	.short	(.L_860 - .L_859)
.L_859:
        /*0004*/ 	.word	0x00000082


	//----- nvinfo : EIATTR_KPARAM_INFO
	.align		4
.L_860:
        /*0008*/ 	.byte	0x04, 0x17
        /*000a*/ 	.short	(.L_862 - .L_861)
.L_861:
        /*000c*/ 	.word	0x00000000
        /*0010*/ 	.short	0x0000
        /*0012*/ 	.short	0x0000
        /*0014*/ 	.byte	0x00, 0xf0, 0x41, 0x07


	//----- nvinfo : EIATTR_SPARSE_MMA_MASK
	.align		4
.L_862:
        /*0018*/ 	.byte	0x03, 0x50
        /*001a*/ 	.short	0x0000


	//----- nvinfo : EIATTR_MAXREG_COUNT
	.align		4
        /*001c*/ 	.byte	0x03, 0x1b
        /*001e*/ 	.short	0x00ff


	//----- nvinfo : EIATTR_NUM_BARRIERS
	.align		4
        /*0020*/ 	.byte	0x02, 0x4c
        /*0022*/ 	.byte	0x01
	.zero		1


	//----- nvinfo : EIATTR_MERCURY_ISA_VERSION
	.align		4
        /*0024*/ 	.byte	0x03, 0x5f
        /*0026*/ 	.short	0x0101


	//----- nvinfo : EIATTR_COOP_GROUP_MASK_REGIDS
	.align		4
        /*0028*/ 	.byte	0x04, 0x29
        /*002a*/ 	.short	(.L_864 - .L_863)


	//   ....[0]....
.L_863:
        /*002c*/ 	.word	0xffffffff


	//   ....[1]....
        /*0030*/ 	.word	0xffffffff


	//   ....[2]....
        /*0034*/ 	.word	0xffffffff


	//   ....[3]....
        /*0038*/ 	.word	0xffffffff


	//   ....[4]....
        /*003c*/ 	.word	0xffffffff


	//   ....[5]....
        /*0040*/ 	.word	0xffffffff


	//   ....[6]....
        /*0044*/ 	.word	0xffffffff


	//   ....[7]....
        /*0048*/ 	.word	0xffffffff


	//   ....[8]....
        /*004c*/ 	.word	0xffffffff


	//   ....[9]....
        /*0050*/ 	.word	0xffffffff


	//   ....[10]....
        /*0054*/ 	.word	0xffffffff


	//   ....[11]....
        /*0058*/ 	.word	0xffffffff


	//   ....[12]....
        /*005c*/ 	.word	0xffffffff


	//   ....[13]....
        /*0060*/ 	.word	0xffffffff


	//   ....[14]....
        /*0064*/ 	.word	0xffffffff


	//   ....[15]....
        /*0068*/ 	.word	0xffffffff


	//----- nvinfo : EIATTR_COOP_GROUP_INSTR_OFFSETS
	.align		4
.L_864:
        /*006c*/ 	.byte	0x04, 0x28
        /*006e*/ 	.short	(.L_866 - .L_865)


	//   ....[0]....
.L_865:
        /*0070*/ 	.word	0x00006660


	//   ....[1]....
        /*0074*/ 	.word	0x00006690


	//   ....[2]....
        /*0078*/ 	.word	0x000066b0


	//   ....[3]....
        /*007c*/ 	.word	0x000066d0


	//   ....[4]....
        /*0080*/ 	.word	0x0000b130


	//   ....[5]....
        /*0084*/ 	.word	0x0000b150


	//   ....[6]....
        /*0088*/ 	.word	0x0000b1e0


	//   ....[7]....
        /*008c*/ 	.word	0x0000b1f0


	//   ....[8]....
        /*0090*/ 	.word	0x0000f9d0


	//   ....[9]....
        /*0094*/ 	.word	0x0000f9e0


	//   ....[10]....
        /*0098*/ 	.word	0x0000fa10


	//   ....[11]....
        /*009c*/ 	.word	0x0000fa20


	//   ....[12]....
        /*00a0*/ 	.word	0x00011980


	//   ....[13]....
        /*00a4*/ 	.word	0x000119c0


	//   ....[14]....
        /*00a8*/ 	.word	0x00011ad0


	//   ....[15]....
        /*00ac*/ 	.word	0x00011b10


	//----- nvinfo : EIATTR_VRC_CTA_INIT_COUNT
	.align		4
.L_866:
        /*00b0*/ 	.byte	0x02, 0x4a
	.zero		1
	.zero		1


	//----- nvinfo : EIATTR_EXIT_INSTR_OFFSETS
	.align		4
        /*00b4*/ 	.byte	0x04, 0x1c
        /*00b6*/ 	.short	(.L_868 - .L_867)


	//   ....[0]....
.L_867:
        /*00b8*/ 	.word	0x00000440


	//   ....[1]....
        /*00bc*/ 	.word	0x00001260


	//   ....[2]....
        /*00c0*/ 	.word	0x00001290


	//   ....[3]....
        /*00c4*/ 	.word	0x00012d00


	//   ....[4]....
        /*00c8*/ 	.word	0x00012d80


	//   ....[5]....
        /*00cc*/ 	.word	0x00012dd0


	//----- nvinfo : EIATTR_CRS_STACK_SIZE
	.align		4
.L_868:
        /*00d0*/ 	.byte	0x04, 0x1e
        /*00d2*/ 	.short	(.L_870 - .L_869)
.L_869:
        /*00d4*/ 	.word	0x00000000


	//----- nvinfo : EIATTR_CBANK_PARAM_SIZE
	.align		4
.L_870:
        /*00d8*/ 	.byte	0x03, 0x19
        /*00da*/ 	.short	0x01d0


	//----- nvinfo : EIATTR_PARAM_CBANK
	.align		4
        /*00dc*/ 	.byte	0x04, 0x0a
        /*00de*/ 	.short	(.L_872 - .L_871)
	.align		4
.L_871:
        /*00e0*/ 	.word	index@(.nv.constant0._ZN5flash24flash_fwd_splitkv_kernelI23Flash_fwd_kernel_traitsILi128ELi64ELi128ELi4ELb0ELb0EN7cutlass6half_tE19Flash_kernel_traitsILi128ELi64ELi128ELi4ES3_EELb1ELb0ELb0ELb0ELb0ELb0ELb1ELb0EEEvNS_16Flash_fwd_paramsE)
        /*00e4*/ 	.short	0x0380
        /*00e6*/ 	.short	0x01d0


	//----- nvinfo : EIATTR_SW_WAR
	.align		4
.L_872:
        /*00e8*/ 	.byte	0x04, 0x36
        /*00ea*/ 	.short	(.L_874 - .L_873)
.L_873:
        /*00ec*/ 	.word	0x00000008
.L_874:


//--------------------- .nv.info._ZN5flash24flash_fwd_splitkv_kernelI23Flash_fwd_kernel_traitsILi128ELi64ELi128ELi4ELb0ELb0EN7cutlass6half_tE19Flash_kernel_traitsILi128ELi64ELi128ELi4ES3_EELb1ELb0ELb0ELb0ELb0ELb1ELb1ELb0EEEvNS_16Flash_fwd_paramsE --------------------------
	.section	.nv.info._ZN5flash24flash_fwd_splitkv_kernelI23Flash_fwd_kernel_traitsILi128ELi64ELi128ELi4ELb0ELb0EN7cutlass6half_tE19Flash_kernel_traitsILi128ELi64ELi128ELi4ES3_EELb1ELb0ELb0ELb0ELb0ELb1ELb1ELb0EEEvNS_16Flash_fwd_paramsE,"",@"SHT_CUDA_INFO"
	.sectionflags	@""
	.align	4


	//----- nvinfo : EIATTR_CUDA_API_VERSION
	.align		4
        /*0000*/ 	.byte	0x04, 0x37
        /*0002*/ 	.short	(.L_876 - .L_875)
.L_875:
        /*0004*/ 	.word	0x00000082


	//----- nvinfo : EIATTR_KPARAM_INFO
	.align		4
.L_876:
        /*0008*/ 	.byte	0x04, 0x17
        /*000a*/ 	.short	(.L_878 - .L_877)
.L_877:
        /*000c*/ 	.word	0x00000000
        /*0010*/ 	.short	0x0000
        /*0012*/ 	.short	0x0000
        /*0014*/ 	.byte	0x00, 0xf0, 0x41, 0x07


	//----- nvinfo : EIATTR_SPARSE_MMA_MASK
	.align		4
.L_878:
        /*0018*/ 	.byte	0x03, 0x50
        /*001a*/ 	.short	0x0000


	//----- nvinfo : EIATTR_MAXREG_COUNT
	.align		4
        /*001c*/ 	.byte	0x03, 0x1b
        /*001e*/ 	.short	0x00ff


	//----- nvinfo : EIATTR_NUM_BARRIERS
	.align		4
        /*0020*/ 	.byte	0x02, 0x4c
        /*0022*/ 	.byte	0x01
	.zero		1


	//----- nvinfo : EIATTR_MERCURY_ISA_VERSION
	.align		4
        /*0024*/ 	.byte	0x03, 0x5f
        /*0026*/ 	.short	0x0101


	//----- nvinfo : EIATTR_COOP_GROUP_MASK_REGIDS
	.align		4
        /*0028*/ 	.byte	0x04, 0x29
        /*002a*/ 	.short	(.L_880 - .L_879)


	//   ....[0]....
.L_879:
        /*002c*/ 	.word	0xffffffff


	//   ....[1]....
        /*0030*/ 	.word	0xffffffff


	//   ....[2]....
        /*0034*/ 	.word	0xffffffff


	//   ....[3]....
        /*0038*/ 	.word	0xffffffff


	//   ....[4]....
        /*003c*/ 	.word	0xffffffff


	//   ....[5]....
        /*0040*/ 	.word	0xffffffff


	//   ....[6]....
        /*0044*/ 	.word	0xffffffff


	//   ....[7]....
        /*0048*/ 	.word	0xffffffff


	//   ....[8]....
        /*004c*/ 	.word	0xffffffff


	//   ....[9]....
        /*0050*/ 	.word	0xffffffff


	//   ....[10]....
        /*0054*/ 	.word	0xffffffff


	//   ....[11]....
        /*0058*/ 	.word	0xffffffff


	//   ....[12]....
        /*005c*/ 	.word	0xffffffff


	//   ....[13]....
        /*0060*/ 	.word	0xffffffff


	//   ....[14]....
        /*0064*/ 	.word	0xffffffff


	//   ....[15]....
        /*0068*/ 	.word	0xffffffff


	//----- nvinfo : EIATTR_COOP_GROUP_INSTR_OFFSETS
	.align		4
.L_880:
        /*006c*/ 	.byte	0x04, 0x28
        /*006e*/ 	.short	(.L_882 - .L_881)


	//   ....[0]....
.L_881:
        /*0070*/ 	.word	0x00006db0


	//   ....[1]....
        /*0074*/ 	.word	0x00006dd0


	//   ....[2]....
        /*0078*/ 	.word	0x00006df0


	//   ....[3]....
        /*007c*/ 	.word	0x00006e10


	//   ....[4]....
        /*0080*/ 	.word	0x0000c070


	//   ....[5]....
        /*0084*/ 	.word	0x0000c090


	//   ....[6]....
        /*0088*/ 	.word	0x0000c120


	//   ....[7]....
        /*008c*/ 	.word	0x0000c130


	//   ....[8]....
        /*0090*/ 	.word	0x00011110


	//   ....[9]....
        /*0094*/ 	.word	0x00011140


	//   ....[10]....
        /*0098*/ 	.word	0x000111b0


	//   ....[11]....
        /*009c*/ 	.word	0x000111c0


	//   ....[12]....
        /*00a0*/ 	.word	0x00013090


	//   ....[13]....
        /*00a4*/ 	.word	0x000130d0


	//   ....[14]....
        /*00a8*/ 	.word	0x00013200


	//   ....[15]....
        /*00ac*/ 	.word	0x00013240


	//----- nvinfo : EIATTR_VRC_CTA_INIT_COUNT
	.align		4
.L_882:
        /*00b0*/ 	.byte	0x02, 0x4a
	.zero		1
	.zero		1


	//----- nvinfo : EIATTR_EXIT_INSTR_OFFSETS
	.align		4
        /*00b4*/ 	.byte	0x04, 0x1c
        /*00b6*/ 	.short	(.L_884 - .L_883)


	//   ....[0]....
.L_883:
        /*00b8*/ 	.word	0x00000440


	//   ....[1]....
        /*00bc*/ 	.word	0x00001260


	//   ....[2]....
        /*00c0*/ 	.word	0x00001290


	//   ....[3]....
        /*00c4*/ 	.word	0x00014410


	//   ....[4]....
        /*00c8*/ 	.word	0x00014490


	//   ....[5]....
        /*00cc*/ 	.word	0x000144e0


	//----- nvinfo : EIATTR_CRS_STACK_SIZE
	.align		4
.L_884:
        /*00d0*/ 	.byte	0x04, 0x1e
        /*00d2*/ 	.short	(.L_886 - .L_885)
.L_885:
        /*00d4*/ 	.word	0x00000000


	//----- nvinfo : EIATTR_CBANK_PARAM_SIZE
	.align		4
.L_886:
        /*00d8*/ 	.byte	0x03, 0x19
        /*00da*/ 	.short	0x01d0


	//----- nvinfo : EIATTR_PARAM_CBANK
	.align		4
        /*00dc*/ 	.byte	0x04, 0x0a
        /*00de*/ 	.short	(.L_888 - .L_887)
	.align		4
.L_887:
        /*00e0*/ 	.word	index@(.nv.constant0._ZN5flash24flash_fwd_splitkv_kernelI23Flash_fwd_kernel_traitsILi128ELi64ELi128ELi4ELb0ELb0EN7cutlass6half_tE19Flash_kernel_traitsILi128ELi64ELi128ELi4ES3_EELb1ELb0ELb0ELb0ELb0ELb1ELb1ELb0EEEvNS_16Flash_fwd_paramsE)
        /*00e4*/ 	.short	0x0380
        /*00e6*/ 	.short	0x01d0


	//----- nvinfo : EIATTR_SW_WAR
	.align		4
.L_888:
        /*00e8*/ 	.byte	0x04, 0x36
        /*00ea*/ 	.short	(.L_890 - .L_889)
.L_889:
        /*00ec*/ 	.word	0x00000008
.L_890:


//--------------------- .nv.info._ZN5flash24flash_fwd_splitkv_kernelI23Flash_fwd_kernel_traitsILi128ELi64ELi128ELi4ELb0ELb0EN7cutlass6half_tE19Flash_kernel_traitsILi128ELi64ELi128ELi4ES3_EELb1ELb0ELb0ELb0ELb0ELb0ELb1ELb1EEEvNS_16Flash_fwd_paramsE --------------------------
	.section	.nv.info._ZN5flash24flash_fwd_splitkv_kernelI23Flash_fwd_kernel_traitsILi128ELi64ELi128ELi4ELb0ELb0EN7cutlass6half_tE19Flash_kernel_traitsILi128ELi64ELi128ELi4ES3_EELb1ELb0ELb0ELb0ELb0ELb0ELb1ELb1EEEvNS_16Flash_fwd_paramsE,"",@"SHT_CUDA_INFO"
	.sectionflags	@""
	.align	4


	//----- nvinfo : EIATTR_CUDA_API_VERSION
	.align		4
        /*0000*/ 	.byte	0x04, 0x37
        /*0002*/ 	.short	(.L_892 - .L_891)
.L_891:
        /*0004*/ 	.word	0x00000082


	//----- nvinfo : EIATTR_KPARAM_INFO
	.align		4
.L_892:
        /*0008*/ 	.byte	0x04, 0x17
        /*000a*/ 	.short	(.L_894 - .L_893)
.L_893:
        /*000c*/ 	.word	0x00000000
        /*0010*/ 	.short	0x0000
        /*0012*/ 	.short	0x0000
        /*0014*/ 	.byte	0x00, 0xf0, 0x41, 0x07


	//----- nvinfo : EIATTR_SPARSE_MMA_MASK
	.align		4
.L_894:
        /*0018*/ 	.byte	0x03, 0x50
        /*001a*/ 	.short	0x0000


	//----- nvinfo : EIATTR_MAXREG_COUNT
	.align		4
        /*001c*/ 	.byte	0x03, 0x1b
        /*001e*/ 	.short	0x00ff


	//----- nvinfo : EIATTR_NUM_BARRIERS
	.align		4
        /*0020*/ 	.byte	0x02, 0x4c
        /*0022*/ 	.byte	0x01
	.zero		1


	//----- nvinfo : EIATTR_MERCURY_ISA_VERSION
	.align		4
        /*0024*/ 	.byte	0x03, 0x5f
        /*0026*/ 	.short	0x0101


	//----- nvinfo : EIATTR_COOP_GROUP_MASK_REGIDS
	.align		4
        /*0028*/ 	.byte	0x04, 0x29
        /*002a*/ 	.short	(.L_896 - .L_895)


	//   ....[0]....
.L_895:
        /*002c*/ 	.word	0xffffffff


	//   ....[1]....
        /*0030*/ 	.word	0xffffffff


	//   ....[2]....
        /*0034*/ 	.word	0xffffffff


	//   ....[3]....
        /*0038*/ 	.word	0xffffffff


	//   ....[4]....
        /*003c*/ 	.word	0xffffffff


	//   ....[5]....
        /*0040*/ 	.word	0xffffffff


	//   ....[6]....
        /*0044*/ 	.word	0xffffffff


	//   ....[7]....
        /*0048*/ 	.word	0xffffffff


	//   ....[8]....
        /*004c*/ 	.word	0xffffffff


	//   ....[9]....
        /*0050*/ 	.word	0xffffffff


	//   ....[10]....
        /*0054*/ 	.word	0xffffffff


	//   ....[11]....
        /*0058*/ 	.word	0xffffffff


	//   ....[12]....
        /*005c*/ 	.word	0xffffffff


	//   ....[13]....
        /*0060*/ 	.word	0xffffffff


	//   ....[14]....
        /*0064*/ 	.word	0xffffffff


	//   ....[15]....
        /*0068*/ 	.word	0xffffffff


	//----- nvinfo : EIATTR_COOP_GROUP_INSTR_OFFSETS
	.align		4
.L_896:
        /*006c*/ 	.byte	0x04, 0x28
        /*006e*/ 	.short	(.L_898 - .L_897)


	//   ....[0]....
.L_897:
        /*0070*/ 	.word	0x00017620


	//   ....[1]....
        /*0074*/ 	.word	0x00017640


	//   ....[2]....
        /*0078*/ 	.word	0x00017660


	//   ....[3]....
        /*007c*/ 	.word	0x00017680


	//   ....[4]....
        /*0080*/ 	.word	0x0001c0f0


	//   ....[5]....
        /*0084*/ 	.word	0x0001c100


	//   ....[6]....
        /*0088*/ 	.word	0x0001c140


	//   ....[7]....
        /*008c*/ 	.word	0x0001c150


	//   ....[8]....
        /*0090*/ 	.word	0x00020990


	//   ....[9]....
        /*0094*/ 	.word	0x000209a0


	//   ....[10]....
        /*0098*/ 	.word	0x000209d0


	//   ....[11]....
        /*009c*/ 	.word	0x000209e0


	//   ....[12]....
        /*00a0*/ 	.word	0x00022940


	//   ....[13]....
        /*00a4*/ 	.word	0x00022980


	//   ....[14]....
        /*00a8*/ 	.word	0x00022aa0


	//   ....[15]....
        /*00ac*/ 	.word	0x00022ad0


	//----- nvinfo : EIATTR_VRC_CTA_INIT_COUNT
	.align		4
.L_898:
        /*00b0*/ 	.byte	0x02, 0x4a
	.zero		1
	.zero		1


	//----- nvinfo : EIATTR_EXIT_INSTR_OFFSETS
	.align		4
        /*00b4*/ 	.byte	0x04, 0x1c
        /*00b6*/ 	.short	(.L_900 - .L_899)


	//   ....[0]....
.L_899:
        /*00b8*/ 	.word	0x00000440


	//   ....[1]....
        /*00bc*/ 	.word	0x00001270


	//   ....[2]....
        /*00c0*/ 	.word	0x000012a0


	//   ....[3]....
        /*00c4*/ 	.word	0x00023cf0


	//   ....[4]....
        /*00c8*/ 	.word	0x00023d70


	//   ....[5]....
        /*00cc*/ 	.word	0x00023dc0


	//----- nvinfo : EIATTR_CRS_STACK_SIZE
	.align		4
.L_900:
        /*00d0*/ 	.byte	0x04, 0x1e
        /*00d2*/ 	.short	(.L_902 - .L_901)
.L_901:
        /*00d4*/ 	.word	0x00000000


	//----- nvinfo : EIATTR_CBANK_PARAM_SIZE
	.align		4
.L_902:
        /*00d8*/ 	.byte	0x03, 0x19
        /*00da*/ 	.short	0x01d0


	//----- nvinfo : EIATTR_PARAM_CBANK
	.align		4
        /*00dc*/ 	.byte	0x04, 0x0a
        /*00de*/ 	.short	(.L_904 - .L_903)
	.align		4
.L_903:
        /*00e0*/ 	.word	index@(.nv.constant0._ZN5flash24flash_fwd_splitkv_kernelI23Flash_fwd_kernel_traitsILi128ELi64ELi128ELi4ELb0ELb0EN7cutlass6half_tE19Flash_kernel_traitsILi128ELi64ELi128ELi4ES3_EELb1ELb0ELb0ELb0ELb0ELb0ELb1ELb1EEEvNS_16Flash_fwd_paramsE)
        /*00e4*/ 	.short	0x0380
        /*00e6*/ 	.short	0x01d0


	//----- nvinfo : EIATTR_SW_WAR
	.align		4
.L_904:
        /*00e8*/ 	.byte	0x04, 0x36
        /*00ea*/ 	.short	(.L_906 - .L_905)
.L_905:
        /*00ec*/ 	.word	0x00000008
.L_906:


//--------------------- .nv.info._ZN5flash24flash_fwd_splitkv_kernelI23Flash_fwd_kernel_traitsILi128ELi64ELi128ELi4ELb0ELb0EN7cutlass6half_tE19Flash_kernel_traitsILi128ELi64ELi128ELi4ES3_EELb1ELb0ELb0ELb0ELb0ELb1ELb1ELb1EEEvNS_16Flash_fwd_paramsE --------------------------
	.section	.nv.info._ZN5flash24flash_fwd_splitkv_kernelI23Flash_fwd_kernel_traitsILi128ELi64ELi128ELi4ELb0ELb0EN7cutlass6half_tE19Flash_kernel_traitsILi128ELi64ELi128ELi4ES3_EELb1ELb0ELb0ELb0ELb0ELb1ELb1ELb1EEEvNS_16Flash_fwd_paramsE,"",@"SHT_CUDA_INFO"
	.sectionflags	@""
	.align	4


	//----- nvinfo : EIATTR_CUDA_API_VERSION
	.align		4
        /*0000*/ 	.byte	0x04, 0x37
        /*0002*/ 	.short	(.L_908 - .L_907)
.L_907:
        /*0004*/ 	.word	0x00000082


	//----- nvinfo : EIATTR_KPARAM_INFO
	.align		4
.L_908:
        /*0008*/ 	.byte	0x04, 0x17
        /*000a*/ 	.short	(.L_910 - .L_909)
.L_909:
        /*000c*/ 	.word	0x00000000
        /*0010*/ 	.short	0x0000
        /*0012*/ 	.short	0x0000
        /*0014*/ 	.byte	0x00, 0xf0, 0x41, 0x07


	//----- nvinfo : EIATTR_SPARSE_MMA_MASK
	.align		4
.L_910:
        /*0018*/ 	.byte	0x03, 0x50
        /*001a*/ 	.short	0x0000


	//----- nvinfo : EIATTR_MAXREG_COUNT
	.align		4
        /*001c*/ 	.byte	0x03, 0x1b
        /*001e*/ 	.short	0x00ff


	//----- nvinfo : EIATTR_NUM_BARRIERS
	.align		4
        /*0020*/ 	.byte	0x02, 0x4c
        /*0022*/ 	.byte	0x01
	.zero		1


	//----- nvinfo : EIATTR_MERCURY_ISA_VERSION
	.align		4
        /*0024*/ 	.byte	0x03, 0x5f
        /*0026*/ 	.short	0x0101


	//----- nvinfo : EIATTR_COOP_GROUP_MASK_REGIDS
	.align		4
        /*0028*/ 	.byte	0x04, 0x29
        /*002a*/ 	.short	(.L_912 - .L_911)


	//   ....[0]....
.L_911:
        /*002c*/ 	.word	0xffffffff


	//   ....[1]....
        /*0030*/ 	.word	0xffffffff


	//   ....[2]....
        /*0034*/ 	.word	0xffffffff


	//   ....[3]....
        /*0038*/ 	.word	0xffffffff


	//   ....[4]....
        /*003c*/ 	.word	0xffffffff


	//   ....[5]....
        /*0040*/ 	.word	0xffffffff


	//   ....[6]....
        /*0044*/ 	.word	0xffffffff


	//   ....[7]....
        /*0048*/ 	.word	0xffffffff


	//   ....[8]....
        /*004c*/ 	.word	0xffffffff


	//   ....[9]....
        /*0050*/ 	.word	0xffffffff


	//   ....[10]....
        /*0054*/ 	.word	0xffffffff


	//   ....[11]....
        /*0058*/ 	.word	0xffffffff


	//   ....[12]....
        /*005c*/ 	.word	0xffffffff


	//   ....[13]....
        /*0060*/ 	.word	0xffffffff


	//   ....[14]....
        /*0064*/ 	.word	0xffffffff


	//   ....[15]....
        /*0068*/ 	.word	0xffffffff


	//----- nvinfo : EIATTR_COOP_GROUP_INSTR_OFFSETS
	.align		4
.L_912:
        /*006c*/ 	.byte	0x04, 0x28
        /*006e*/ 	.short	(.L_914 - .L_913)


	//   ....[0]....
.L_913:
        /*0070*/ 	.word	0x00017d10


	//   ....[1]....
        /*0074*/ 	.word	0x00017e60


	//   ....[2]....
        /*0078*/ 	.word	0x00017e70


	//   ....[3]....
        /*007c*/ 	.word	0x00017ec0


	//   ....[4]....
        /*0080*/ 	.word	0x0001d100


	//   ....[5]....
        /*0084*/ 	.word	0x0001d130


	//   ....[6]....
        /*0088*/ 	.word	0x0001d1c0


	//   ....[7]....
        /*008c*/ 	.word	0x0001d1d0


	//   ....[8]....
        /*0090*/ 	.word	0x000221c0


	//   ....[9]....
        /*0094*/ 	.word	0x000221d0


	//   ....[10]....
        /*0098*/ 	.word	0x00022200


	//   ....[11]....
        /*009c*/ 	.word	0x00022210


	//   ....[12]....
        /*00a0*/ 	.word	0x00024140


	//   ....[13]....
        /*00a4*/ 	.word	0x00024180


	//   ....[14]....
        /*00a8*/ 	.word	0x000242a0


	//   ....[15]....
        /*00ac*/ 	.word	0x000242d0


	//----- nvinfo : EIATTR_VRC_CTA_INIT_COUNT
	.align		4
.L_914:
        /*00b0*/ 	.byte	0x02, 0x4a
	.zero		1
	.zero		1


	//----- nvinfo : EIATTR_EXIT_INSTR_OFFSETS
	.align		4
        /*00b4*/ 	.byte	0x04, 0x1c
        /*00b6*/ 	.short	(.L_916 - .L_915)


	//   ....[0]....
.L_915:
        /*00b8*/ 	.word	0x00000440


	//   ....[1]....
        /*00bc*/ 	.word	0x00001270


	//   ....[2]....
        /*00c0*/ 	.word	0x000012a0


	//   ....[3]....
        /*00c4*/ 	.word	0x000254f0


	//   ....[4]....
        /*00c8*/ 	.word	0x00025570


	//   ....[5]....
        /*00cc*/ 	.word	0x000255c0


	//----- nvinfo : EIATTR_CRS_STACK_SIZE
	.align		4
.L_916:
        /*00d0*/ 	.byte	0x04, 0x1e
        /*00d2*/ 	.short	(.L_918 - .L_917)
.L_917:
        /*00d4*/ 	.word	0x00000000


	//----- nvinfo : EIATTR_CBANK_PARAM_SIZE
	.align		4
.L_918:
        /*00d8*/ 	.byte	0x03, 0x19
        /*00da*/ 	.short	0x01d0


	//----- nvinfo : EIATTR_PARAM_CBANK
	.align		4
        /*00dc*/ 	.byte	0x04, 0x0a
        /*00de*/ 	.short	(.L_920 - .L_919)
	.align		4
.L_919:
        /*00e0*/ 	.word	index@(.nv.constant0._ZN5flash24flash_fwd_splitkv_kernelI23Flash_fwd_kernel_traitsILi128ELi64ELi128ELi4ELb0ELb0EN7cutlass6half_tE19Flash_kernel_traitsILi128ELi64ELi128ELi4ES3_EELb1ELb0ELb0ELb0ELb0ELb1ELb1ELb1EEEvNS_16Flash_fwd_paramsE)
        /*00e4*/ 	.short	0x0380
        /*00e6*/ 	.short	0x01d0


	//----- nvinfo : EIATTR_SW_WAR
	.align		4
.L_920:
        /*00e8*/ 	.byte	0x04, 0x36
        /*00ea*/ 	.short	(.L_922 - .L_921)
.L_921:
        /*00ec*/ 	.word	0x00000008
.L_922:


//--------------------- .nv.info._ZN5flash24flash_fwd_splitkv_kernelI23Flash_fwd_kernel_traitsILi128ELi64ELi128ELi4ELb0ELb0EN7cutlass6half_tE19Flash_kernel_traitsILi128ELi64ELi128ELi4ES3_EELb1ELb0ELb0ELb1ELb1ELb0ELb0ELb0EEEvNS_16Flash_fwd_paramsE --------------------------
	.section	.nv.info._ZN5flash24flash_fwd_splitkv_kernelI23Flash_fwd_kernel_traitsILi128ELi64ELi128ELi4ELb0ELb0EN7cutlass6half_tE19Flash_kernel_traitsILi128ELi64ELi128ELi4ES3_EELb1ELb0ELb0ELb1ELb1ELb0ELb0ELb0EEEvNS_16Flash_fwd_paramsE,"",@"SHT_CUDA_INFO"
	.sectionflags	@""
	.align	4


	//----- nvinfo : EIATTR_CUDA_API_VERSION
	.align		4
        /*0000*/ 	.byte	0x04, 0x37
        /*0002*/ 	.short	(.L_924 - .L_923)
.L_923:
        /*0004*/ 	.word	0x00000082


	//----- nvinfo : EIATTR_KPARAM_INFO
	.align		4
.L_924:
        /*0008*/ 	.byte	0x04, 0x17
        /*000a*/ 	.short	(.L_926 - .L_925)
.L_925:
        /*000c*/ 	.word	0x00000000
        /*0010*/ 	.short	0x0000
        /*0012*/ 	.short	0x0000
        /*0014*/ 	.byte	0x00, 0xf0, 0x41, 0x07


	//----- nvinfo : EIATTR_SPARSE_MMA_MASK
	.align		4
.L_926:
        /*0018*/ 	.byte	0x03, 0x50
        /*001a*/ 	.short	0x0000


	//----- nvinfo : EIATTR_MAXREG_COUNT
	.align		4
        /*001c*/ 	.byte	0x03, 0x1b
        /*001e*/ 	.short	0x00ff


	//----- nvinfo : EIATTR_NUM_BARRIERS
	.align		4
        /*0020*/ 	.byte	0x02, 0x4c
        /*0022*/ 	.byte	0x01
	.zero		1


	//----- nvinfo : EIATTR_MERCURY_ISA_VERSION
	.align		4
        /*0024*/ 	.byte	0x03, 0x5f
        /*0026*/ 	.short	0x0101


	//----- nvinfo : EIATTR_COOP_GROUP_MASK_REGIDS
	.align		4
        /*0028*/ 	.byte	0x04, 0x29
        /*002a*/ 	.short	(.L_928 - .L_927)


	//   ....[0]....
.L_927:
        /*002c*/ 	.word	0xffffffff


	//   ....[1]....
        /*0030*/ 	.word	0xffffffff


	//   ....[2]....
        /*0034*/ 	.word	0xffffffff


	//   ....[3]....
        /*0038*/ 	.word	0xffffffff


	//   ....[4]....
        /*003c*/ 	.word	0xffffffff


	//   ....[5]....
        /*0040*/ 	.word	0xffffffff


	//   ....[6]....
        /*0044*/ 	.word	0xffffffff


	//   ....[7]....
        /*0048*/ 	.word	0xffffffff


	//   ....[8]....
        /*004c*/ 	.word	0xffffffff


	//   ....[9]....
        /*0050*/ 	.word	0xffffffff


	//   ....[10]....
        /*0054*/ 	.word	0xffffffff


	//   ....[11]....
        /*0058*/ 	.word	0xffffffff


	//----- nvinfo : EIATTR_COOP_GROUP_INSTR_OFFSETS
	.align		4
.L_928:
        /*005c*/ 	.byte	0x04, 0x28
        /*005e*/ 	.short	(.L_930 - .L_929)


	//   ....[0]....
.L_929:
        /*0060*/ 	.word	0x00003cf0


	//   ....[1]....
        /*0064*/ 	.word	0x00003d10


	//   ....[2]....
        /*0068*/ 	.word	0x00003dc0


	//   ....[3]....
        /*006c*/ 	.word	0x00003dd0


	//   ....[4]....
        /*0070*/ 	.word	0x00007810


	//   ....[5]....
        /*0074*/ 	.word	0x00007830


	//   ....[6]....
        /*0078*/ 	.word	0x00007860


	//   ....[7]....
        /*007c*/ 	.word	0x00007870


	//   ....[8]....
        /*0080*/ 	.word	0x000097d0


	//   ....[9]....
        /*0084*/ 	.word	0x00009810


	//   ....[10]....
        /*0088*/ 	.word	0x000098c0


	//   ....[11]....
        /*008c*/ 	.word	0x000098f0


	//----- nvinfo : EIATTR_VRC_CTA_INIT_COUNT
	.align		4
.L_930:
        /*0090*/ 	.byte	0x02, 0x4a
	.zero		1
	.zero		1


	//----- nvinfo : EIATTR_EXIT_INSTR_OFFSETS
	.align		4
        /*0094*/ 	.byte	0x04, 0x1c
        /*0096*/ 	.short	(.L_932 - .L_931)


	//   ....[0]....
.L_931:
        /*0098*/ 	.word	0x00000170


	//   ....[1]....
        /*009c*/ 	.word	0x000006f0


	//   ....[2]....
        /*00a0*/ 	.word	0x00000720


	//   ....[3]....
        /*00a4*/ 	.word	0x0000a750


	//----- nvinfo : EIATTR_CRS_STACK_SIZE
	.align		4
.L_932:
        /*00a8*/ 	.byte	0x04, 0x1e
        /*00aa*/ 	.short	(.L_934 - .L_933)
.L_933:
        /*00ac*/ 	.word	0x00000000


	//----- nvinfo : EIATTR_CBANK_PARAM_SIZE
	.align		4
.L_934:
        /*00b0*/ 	.byte	0x03, 0x19
        /*00b2*/ 	.short	0x01d0


	//----- nvinfo : EIATTR_PARAM_CBANK
	.align		4
        /*00b4*/ 	.byte	0x04, 0x0a
        /*00b6*/ 	.short	(.L_936 - .L_935)
	.align		4
.L_935:
        /*00b8*/ 	.word	index@(.nv.constant0._ZN5flash24flash_fwd_splitkv_kernelI23Flash_fwd_kernel_traitsILi128ELi64ELi128ELi4ELb0ELb0EN7cutlass6half_tE19Flash_kernel_traitsILi128ELi64ELi128ELi4ES3_EELb1ELb0ELb0ELb1ELb1ELb0ELb0ELb0EEEvNS_16Flash_fwd_paramsE)
        /*00bc*/ 	.short	0x0380
        /*00be*/ 	.short	0x01d0


	//----- nvinfo : EIATTR_SW_WAR
	.align		4
.L_936:
        /*00c0*/ 	.byte	0x04, 0x36
        /*00c2*/ 	.short	(.L_938 - .L_937)
.L_937:
        /*00c4*/ 	.word	0x00000008
.L_938:


//--------------------- .nv.info._ZN5flash24flash_fwd_splitkv_kernelI23Flash_fwd_kernel_traitsILi128ELi64ELi128ELi4ELb0ELb0EN7cutlass6half_tE19Flash_kernel_traitsILi128ELi64ELi128ELi4ES3_EELb1ELb0ELb0ELb1ELb1ELb1ELb0ELb0EEEvNS_16Flash_fwd_paramsE --------------------------
	.section	.nv.info._ZN5flash24flash_fwd_splitkv_kernelI23Flash_fwd_kernel_traitsILi128ELi64ELi128ELi4ELb0ELb0EN7cutlass6half_tE19Flash_kernel_traitsILi128ELi64ELi128ELi4ES3_EELb1ELb0ELb0ELb1ELb1ELb1ELb0ELb0EEEvNS_16Flash_fwd_paramsE,"",@"SHT_CUDA_INFO"
	.sectionflags	@""
	.align	4


	//----- nvinfo : EIATTR_CUDA_API_VERSION
	.align		4
        /*0000*/ 	.byte	0x04, 0x37
        /*0002*/ 	.short	(.L_940 - .L_939)
.L_939:
        /*0004*/ 	.word	0x00000082


	//----- nvinfo : EIATTR_KPARAM_INFO
	.align		4
.L_940:
        /*0008*/ 	.byte	0x04, 0x17
        /*000a*/ 	.short	(.L_942 - .L_941)
.L_941:
        /*000c*/ 	.word	0x00000000
        /*0010*/ 	.short	0x0000
        /*0012*/ 	.short	0x0000
        /*0014*/ 	.byte	0x00, 0xf0, 0x41, 0x07


	//----- nvinfo : EIATTR_SPARSE_MMA_MASK
	.align		4
.L_942:
        /*0018*/ 	.byte	0x03, 0x50
        /*001a*/ 	.short	0x0000


	//----- nvinfo : EIATTR_MAXREG_COUNT
	.align		4
        /*001c*/ 	.byte	0x03, 0x1b
        /*001e*/ 	.short	0x00ff


	//----- nvinfo : EIATTR_NUM_BARRIERS
	.align		4
        /*0020*/ 	.byte	0x02, 0x4c
        /*0022*/ 	.byte	0x01
	.zero		1


	//----- nvinfo : EIATTR_MERCURY_ISA_VERSION
	.align		4
        /*0024*/ 	.byte	0x03, 0x5f
        /*0026*/ 	.short	0x0101


	//----- nvinfo : EIATTR_COOP_GROUP_MASK_REGIDS
	.align		4
        /*0028*/ 	.byte	0x04, 0x29
        /*002a*/ 	.short	(.L_944 - .L_943)


	//   ....[0]....
.L_943:
        /*002c*/ 	.word	0xffffffff


	//   ....[1]....
        /*0030*/ 	.word	0xffffffff


	//   ....[2]....
        /*0034*/ 	.word	0xffffffff


	//   ....[3]....
        /*0038*/ 	.word	0xffffffff


	//   ....[4]....
        /*003c*/ 	.word	0xffffffff


	//   ....[5]....
        /*0040*/ 	.word	0xffffffff


	//   ....[6]....
        /*0044*/ 	.word	0xffffffff


	//   ....[7]....
        /*0048*/ 	.word	0xffffffff


	//   ....[8]....
        /*004c*/ 	.word	0xffffffff


	//   ....[9]....
        /*0050*/ 	.word	0xffffffff


	//   ....[10]....
        /*0054*/ 	.word	0xffffffff


	//   ....[11]....
        /*0058*/ 	.word	0xffffffff


	//----- nvinfo : EIATTR_COOP_GROUP_INSTR_OFFSETS
	.align		4
.L_944:
        /*005c*/ 	.byte	0x04, 0x28
        /*005e*/ 	.short	(.L_946 - .L_945)


	//   ....[0]....
.L_945:
        /*0060*/ 	.word	0x00004500


	//   ....[1]....
        /*0064*/ 	.word	0x00004520


	//   ....[2]....
        /*0068*/ 	.word	0x000045d0


	//   ....[3]....
        /*006c*/ 	.word	0x000045e0


	//   ....[4]....
        /*0070*/ 	.word	0x00008850


	//   ....[5]....
        /*0074*/ 	.word	0x00008880


	//   ....[6]....
        /*0078*/ 	.word	0x00008900


	//   ....[7]....
        /*007c*/ 	.word	0x00008910


	//   ....[8]....
        /*0080*/ 	.word	0x0000a7e0


	//   ....[9]....
        /*0084*/ 	.word	0x0000a820


	//   ....[10]....
        /*0088*/ 	.word	0x0000a8d0


	//   ....[11]....
        /*008c*/ 	.word	0x0000a900


	//----- nvinfo : EIATTR_VRC_CTA_INIT_COUNT
	.align		4
.L_946:
        /*0090*/ 	.byte	0x02, 0x4a
	.zero		1
	.zero		1


	//----- nvinfo : EIATTR_EXIT_INSTR_OFFSETS
	.align		4
        /*0094*/ 	.byte	0x04, 0x1c
        /*0096*/ 	.short	(.L_948 - .L_947)


	//   ....[0]....
.L_947:
        /*0098*/ 	.word	0x00000170


	//   ....[1]....
        /*009c*/ 	.word	0x000006f0


	//   ....[2]....
        /*00a0*/ 	.word	0x00000720


	//   ....[3]....
        /*00a4*/ 	.word	0x0000b760


	//----- nvinfo : EIATTR_CRS_STACK_SIZE
	.align		4
.L_948:
        /*00a8*/ 	.byte	0x04, 0x1e
        /*00aa*/ 	.short	(.L_950 - .L_949)
.L_949:
        /*00ac*/ 	.word	0x00000000


	//----- nvinfo : EIATTR_CBANK_PARAM_SIZE
	.align		4
.L_950:
        /*00b0*/ 	.byte	0x03, 0x19
        /*00b2*/ 	.short	0x01d0


	//----- nvinfo : EIATTR_PARAM_CBANK
	.align		4
        /*00b4*/ 	.byte	0x04, 0x0a
        /*00b6*/ 	.short	(.L_952 - .L_951)
	.align		4
.L_951:
        /*00b8*/ 	.word	index@(.nv.constant0._ZN5flash24flash_fwd_splitkv_kernelI23Flash_fwd_kernel_traitsILi128ELi64ELi128ELi4ELb0ELb0EN7cutlass6half_tE19Flash_kernel_traitsILi128ELi64ELi128ELi4ES3_EELb1ELb0ELb0ELb1ELb1ELb1ELb0ELb0EEEvNS_16Flash_fwd_paramsE)
        /*00bc*/ 	.short	0x0380
        /*00be*/ 	.short	0x01d0


	//----- nvinfo : EIATTR_SW_WAR
	.align		4
.L_952:
        /*00c0*/ 	.byte	0x04, 0x36
        /*00c2*/ 	.short	(.L_954 - .L_953)
.L_953:
        /*00c4*/ 	.word	0x00000008
.L_954:


//--------------------- .nv.info._ZN5flash24flash_fwd_splitkv_kernelI23Flash_fwd_kernel_traitsILi128ELi64ELi128ELi4ELb0ELb0EN7cutlass6half_tE19Flash_kernel_traitsILi128ELi64ELi128ELi4ES3_EELb1ELb0ELb0ELb1ELb1ELb0ELb1ELb0EEEvNS_16Flash_fwd_paramsE --------------------------
	.section	.nv.info._ZN5flash24flash_fwd_splitkv_kernelI23Flash_fwd_kernel_traitsILi128ELi64ELi128ELi4ELb0ELb0EN7cutlass6half_tE19Flash_kernel_traitsILi128ELi64ELi128ELi4ES3_EELb1ELb0ELb0ELb1ELb1ELb0ELb1ELb0EEEvNS_16Flash_fwd_paramsE,"",@"SHT_CUDA_INFO"
	.sectionflags	@""
	.align	4


	//----- nvinfo : EIATTR_CUDA_API_VERSION
	.align		4
        /*0000*/ 	.byte	0x04, 0x37
        /*0002*/ 	.short	(.L_956 - .L_955)
.L_955:
        /*0004*/ 	.word	0x00000082


	//----- nvinfo : EIATTR_KPARAM_INFO
	.align		4
.L_956:
        /*0008*/ 	.byte	0x04, 0x17
        /*000a*/ 	.short	(.L_958 - .L_957)
.L_957:
        /*000c*/ 	.word	0x00000000
        /*0010*/ 	.short	0x0000
        /*0012*/ 	.short	0x0000
        /*0014*/ 	.byte	0x00, 0xf0, 0x41, 0x07


	//----- nvinfo : EIATTR_SPARSE_MMA_MASK
	.align		4
.L_958:
        /*0018*/ 	.byte	0x03, 0x50
        /*001a*/ 	.short	0x0000


	//----- nvinfo : EIATTR_MAXREG_COUNT
	.align		4
        /*001c*/ 	.byte	0x03, 0x1b
        /*001e*/ 	.short	0x00ff


	//----- nvinfo : EIATTR_NUM_BARRIERS
	.align		4
        /*0020*/ 	.byte	0x02, 0x4c
        /*0022*/ 	.byte	0x01
	.zero		1


	//----- nvinfo : EIATTR_MERCURY_ISA_VERSION
	.align		4
        /*0024*/ 	.byte	0x03, 0x5f
        /*0026*/ 	.short	0x0101


	//----- nvinfo : EIATTR_COOP_GROUP_MASK_REGIDS
	.align		4
        /*0028*/ 	.byte	0x04, 0x29
        /*002a*/ 	.short	(.L_960 - .L_959)


	//   ....[0]....
.L_959:
        /*002c*/ 	.word	0xffffffff


	//   ....[1]....
        /*0030*/ 	.word	0xffffffff


	//   ....[2]....
        /*0034*/ 	.word	0xffffffff


	//   ....[3]....
        /*0038*/ 	.word	0xffffffff


	//   ....[4]....
        /*003c*/ 	.word	0xffffffff


	//   ....[5]....
        /*0040*/ 	.word	0xffffffff


	//   ....[6]....
        /*0044*/ 	.word	0xffffffff


	//   ....[7]....
        /*0048*/ 	.word	0xffffffff


	//   ....[8]....
        /*004c*/ 	.word	0xffffffff


	//   ....[9]....
        /*0050*/ 	.word	0xffffffff


	//   ....[10]....
        /*0054*/ 	.word	0xffffffff


	//   ....[11]....
        /*0058*/ 	.word	0xffffffff


	//----- nvinfo : EIATTR_COOP_GROUP_INSTR_OFFSETS
	.align		4
.L_960:
        /*005c*/ 	.byte	0x04, 0x28
        /*005e*/ 	.short	(.L_962 - .L_961)


	//   ....[0]....
.L_961:
        /*0060*/ 	.word	0x00004150


	//   ....[1]....
        /*0064*/ 	.word	0x00004180


	//   ....[2]....
        /*0068*/ 	.word	0x000041e0


	//   ....[3]....
        /*006c*/ 	.word	0x000041f0


	//   ....[4]....
        /*0070*/ 	.word	0x00007c80


	//   ....[5]....
        /*0074*/ 	.word	0x00007c90


	//   ....[6]....
        /*0078*/ 	.word	0x00007cc0


	//   ....[7]....
        /*007c*/ 	.word	0x00007cd0


	//   ....[8]....
        /*0080*/ 	.word	0x00009c50


	//   ....[9]....
        /*0084*/ 	.word	0x00009c90


	//   ....[10]....
        /*0088*/ 	.word	0x00009d70


	//   ....[11]....
        /*008c*/ 	.word	0x00009da0


	//----- nvinfo : EIATTR_VRC_CTA_INIT_COUNT
	.align		4
.L_962:
        /*0090*/ 	.byte	0x02, 0x4a
	.zero		1
	.zero		1


	//----- nvinfo : EIATTR_EXIT_INSTR_OFFSETS
	.align		4
        /*0094*/ 	.byte	0x04, 0x1c
        /*0096*/ 	.short	(.L_964 - .L_963)


	//   ....[0]....
.L_963:
        /*0098*/ 	.word	0x00000290


	//   ....[1]....
        /*009c*/ 	.word	0x00000ac0


	//   ....[2]....
        /*00a0*/ 	.word	0x00000af0


	//   ....[3]....
        /*00a4*/ 	.word	0x0000a9c0


	//----- nvinfo : EIATTR_CRS_STACK_SIZE
	.align		4
.L_964:
        /*00a8*/ 	.byte	0x04, 0x1e
        /*00aa*/ 	.short	(.L_966 - .L_965)
.L_965:
        /*00ac*/ 	.word	0x00000000


	//----- nvinfo : EIATTR_CBANK_PARAM_SIZE
	.align		4
.L_966:
        /*00b0*/ 	.byte	0x03, 0x19
        /*00b2*/ 	.short	0x01d0


	//----- nvinfo : EIATTR_PARAM_CBANK
	.align		4
        /*00b4*/ 	.byte	0x04, 0x0a
        /*00b6*/ 	.short	(.L_968 - .L_967)
	.align		4
.L_967:
        /*00b8*/ 	.word	index@(.nv.constant0._ZN5flash24flash_fwd_splitkv_kernelI23Flash_fwd_kernel_traitsILi128ELi64ELi128ELi4ELb0ELb0EN7cutlass6half_tE19Flash_kernel_traitsILi128ELi64ELi128ELi4ES3_EELb1ELb0ELb0ELb1ELb1ELb0ELb1ELb0EEEvNS_16Flash_fwd_paramsE)
        /*00bc*/ 	.short	0x0380
        /*00be*/ 	.short	0x01d0


	//----- nvinfo : EIATTR_SW_WAR
	.align		4
.L_968:
        /*00c0*/ 	.byte	0x04, 0x36
        /*00c2*/ 	.short	(.L_970 - .L_969)
.L_969:
        /*00c4*/ 	.word	0x00000008
.L_970:


//--------------------- .nv.info._ZN5flash24flash_fwd_splitkv_kernelI23Flash_fwd_kernel_traitsILi128ELi64ELi128ELi4ELb0ELb0EN7cutlass6half_tE19Flash_kernel_traitsILi128ELi64ELi128ELi4ES3_EELb1ELb0ELb0ELb1ELb1ELb1ELb1ELb0EEEvNS_16Flash_fwd_paramsE --------------------------
	.section	.nv.info._ZN5flash24flash_fwd_splitkv_kernelI23Flash_fwd_kernel_traitsILi128ELi64ELi128ELi4ELb0ELb0EN7cutlass6half_tE19Flash_kernel_traitsILi128ELi64ELi128ELi4ES3_EELb1ELb0ELb0ELb1ELb1ELb1ELb1ELb0EEEvNS_16Flash_fwd_paramsE,"",@"SHT_CUDA_INFO"
	.sectionflags	@""
	.align	4


	//----- nvinfo : EIATTR_CUDA_API_VERSION
	.align		4
        /*0000*/ 	.byte	0x04, 0x37
        /*0002*/ 	.short	(.L_972 - .L_971)
.L_971:
        /*0004*/ 	.word	0x00000082


	//----- nvinfo : EIATTR_KPARAM_INFO
	.align		4
.L_972:
        /*0008*/ 	.byte	0x04, 0x17
        /*000a*/ 	.short	(.L_974 - .L_973)
.L_973:
        /*000c*/ 	.word	0x00000000
        /*0010*/ 	.short	0x0000
        /*0012*/ 	.short	0x0000
        /*0014*/ 	.byte	0x00, 0xf0, 0x41, 0x07


	//----- nvinfo : EIATTR_SPARSE_MMA_MASK
	.align		4
.L_974:
        /*0018*/ 	.byte	0x03, 0x50
        /*001a*/ 	.short	0x0000


	//----- nvinfo : EIATTR_MAXREG_COUNT
	.align		4
        /*001c*/ 	.byte	0x03, 0x1b
        /*001e*/ 	.short	0x00ff


	//----- nvinfo : EIATTR_NUM_BARRIERS
	.align		4
        /*0020*/ 	.byte	0x02, 0x4c
        /*0022*/ 	.byte	0x01
	.zero		1


	//----- nvinfo : EIATTR_MERCURY_ISA_VERSION
	.align		4
        /*0024*/ 	.byte	0x03, 0x5f
        /*0026*/ 	.short	0x0101


	//----- nvinfo : EIATTR_COOP_GROUP_MASK_REGIDS
	.align		4
        /*0028*/ 	.byte	0x04, 0x29
        /*002a*/ 	.short	(.L_976 - .L_975)


	//   ....[0]....
.L_975:
        /*002c*/ 	.word	0xffffffff


	//   ....[1]....
        /*0030*/ 	.word	0xffffffff


	//   ....[2]....
        /*0034*/ 	.word	0xffffffff


	//   ....[3]....
        /*0038*/ 	.word	0xffffffff


	//   ....[4]....
        /*003c*/ 	.word	0xffffffff


	//   ....[5]....
        /*0040*/ 	.word	0xffffffff


	//   ....[6]....
        /*0044*/ 	.word	0xffffffff


	//   ....[7]....
        /*0048*/ 	.word	0xffffffff


	//   ....[8]....
        /*004c*/ 	.word	0xffffffff


	//   ....[9]....
        /*0050*/ 	.word	0xffffffff


	//   ....[10]....
        /*0054*/ 	.word	0xffffffff


	//   ....[11]....
        /*0058*/ 	.word	0xffffffff


	//----- nvinfo : EIATTR_COOP_GROUP_INSTR_OFFSETS
	.align		4
.L_976:
        /*005c*/ 	.byte	0x04, 0x28
        /*005e*/ 	.short	(.L_978 - .L_977)


	//   ....[0]....
.L_977:
        /*0060*/ 	.word	0x00004960


	//   ....[1]....
        /*0064*/ 	.word	0x00004990


	//   ....[2]....
        /*0068*/ 	.word	0x00004a10


	//   ....[3]....
        /*006c*/ 	.word	0x00004a20


	//   ....[4]....
        /*0070*/ 	.word	0x00008cb0


	//   ....[5]....
        /*0074*/ 	.word	0x00008ce0


	//   ....[6]....
        /*0078*/ 	.word	0x00008d90


	//   ....[7]....
        /*007c*/ 	.word	0x00008da0


	//   ....[8]....
        /*0080*/ 	.word	0x0000ac60


	//   ....[9]....
        /*0084*/ 	.word	0x0000aca0


	//   ....[10]....
        /*0088*/ 	.word	0x0000adc0


	//   ....[11]....
        /*008c*/ 	.word	0x0000adf0


	//----- nvinfo : EIATTR_VRC_CTA_INIT_COUNT
	.align		4
.L_978:
        /*0090*/ 	.byte	0x02, 0x4a
	.zero		1
	.zero		1


	//----- nvinfo : EIATTR_EXIT_INSTR_OFFSETS
	.align		4
        /*0094*/ 	.byte	0x04, 0x1c
        /*0096*/ 	.short	(.L_980 - .L_979)


	//   ....[0]....
.L_979:
        /*0098*/ 	.word	0x00000290


	//   ....[1]....
        /*009c*/ 	.word	0x00000ac0


	//   ....[2]....
        /*00a0*/ 	.word	0x00000af0


	//   ....[3]....
        /*00a4*/ 	.word	0x0000b9d0


	//----- nvinfo : EIATTR_CRS_STACK_SIZE
	.align		4
.L_980:
        /*00a8*/ 	.byte	0x04, 0x1e
        /*00aa*/ 	.short	(.L_982 - .L_981)
.L_981:
        /*00ac*/ 	.word	0x00000000


	//----- nvinfo : EIATTR_CBANK_PARAM_SIZE
	.align		4
.L_982:
        /*00b0*/ 	.byte	0x03, 0x19
        /*00b2*/ 	.short	0x01d0


	//----- nvinfo : EIATTR_PARAM_CBANK
	.align		4
        /*00b4*/ 	.byte	0x04, 0x0a
        /*00b6*/ 	.short	(.L_984 - .L_983)
	.align		4
.L_983:
        /*00b8*/ 	.word	index@(.nv.constant0._ZN5flash24flash_fwd_splitkv_kernelI23Flash_fwd_kernel_traitsILi128ELi64ELi128ELi4ELb0ELb0EN7cutlass6half_tE19Flash_kernel_traitsILi128ELi64ELi128ELi4ES3_EELb1ELb0ELb0ELb1ELb1ELb1ELb1ELb0EEEvNS_16Flash_fwd_paramsE)
        /*00bc*/ 	.short	0x0380
        /*00be*/ 	.short	0x01d0


	//----- nvinfo : EIATTR_SW_WAR
	.align		4
.L_984:
        /*00c0*/ 	.byte	0x04, 0x36
        /*00c2*/ 	.short	(.L_986 - .L_985)
.L_985:
        /*00c4*/ 	.word	0x00000008
.L_986:


//--------------------- .nv.info._ZN5flash24flash_fwd_splitkv_kernelI23Flash_fwd_kernel_traitsILi128ELi64ELi128ELi4ELb0ELb0EN7cutlass6half_tE19Flash_kernel_traitsILi128ELi64ELi128ELi4ES3_EELb1ELb0ELb0ELb0ELb1ELb0ELb0ELb0EEEvNS_16Flash_fwd_paramsE --------------------------
	.section	.nv.info._ZN5flash24flash_fwd_splitkv_kernelI23Flash_fwd_kernel_traitsILi128ELi64ELi128ELi4ELb0ELb0EN7cutlass6half_tE19Flash_kernel_traitsILi128ELi64ELi128ELi4ES3_EELb1ELb0ELb0ELb0ELb1ELb0ELb0ELb0EEEvNS_16Flash_fwd_paramsE,"",@"SHT_CUDA_INFO"
	.sectionflags	@""
	.align	4


	//----- nvinfo : EIATTR_CUDA_API_VERSION
	.align		4
        /*0000*/ 	.byte	0x04, 0x37
        /*0002*/ 	.short	(.L_988 - .L_987)
.L_987:
        /*0004*/ 	.word	0x00000082


	//----- nvinfo : EIATTR_KPARAM_INFO
	.align		4
.L_988:
        /*0008*/ 	.byte	0x04, 0x17
        /*000a*/ 	.short	(.L_990 - .L_989)
.L_989:
        /*000c*/ 	.word	0x00000000
        /*0010*/ 	.short	0x0000
        /*0012*/ 	.short	0x0000
        /*0014*/ 	.byte	0x00, 0xf0, 0x41, 0x07


	//----- nvinfo : EIATTR_SPARSE_MMA_MASK
	.align		4
.L_990:
        /*0018*/ 	.byte	0x03, 0x50
        /*001a*/ 	.short	0x0000


	//----- nvinfo : EIATTR_MAXREG_COUNT
	.align		4
        /*001c*/ 	.byte	0x03, 0x1b
        /*001e*/ 	.short	0x00ff


	//----- nvinfo : EIATTR_NUM_BARRIERS
	.align		4
        /*0020*/ 	.byte	0x02, 0x4c
        /*0022*/ 	.byte	0x01
	.zero		1


	//----- nvinfo : EIATTR_MERCURY_ISA_VERSION
	.align		4
        /*0024*/ 	.byte	0x03, 0x5f
        /*0026*/ 	.short	0x0101


	//----- nvinfo : EIATTR_COOP_GROUP_MASK_REGIDS
	.align		4
        /*0028*/ 	.byte	0x04, 0x29
        /*002a*/ 	.short	(.L_992 - .L_991)


	//   ....[0]....
.L_991:
        /*002c*/ 	.word	0xffffffff


	//   ....[1]....
        /*0030*/ 	.word	0xffffffff


	//   ....[2]....
        /*0034*/ 	.word	0xffffffff


	//   ....[3]....
        /*0038*/ 	.word	0xffffffff


	//   ....[4]....
        /*003c*/ 	.word	0xffffffff


	//   ....[5]....
        /*0040*/ 	.word	0xffffffff


	//   ....[6]....
        /*0044*/ 	.word	0xffffffff


	//   ....[7]....
        /*0048*/ 	.word	0xffffffff


	//   ....[8]....
        /*004c*/ 	.word	0xffffffff


	//   ....[9]....
        /*0050*/ 	.word	0xffffffff


	//   ....[10]....
        /*0054*/ 	.word	0xffffffff


	//   ....[11]....
        /*0058*/ 	.word	0xffffffff


	//   ....[12]....
        /*005c*/ 	.word	0xffffffff


	//   ....[13]....
        /*0060*/ 	.word	0xffffffff


	//   ....[14]....
        /*0064*/ 	.word	0xffffffff


	//   ....[15]....
        /*0068*/ 	.word	0xffffffff


	//----- nvinfo : EIATTR_COOP_GROUP_INSTR_OFFSETS
	.align		4
.L_992:
        /*006c*/ 	.byte	0x04, 0x28
        /*006e*/ 	.short	(.L_994 - .L_993)


	//   ....[0]....
.L_993:
        /*0070*/ 	.word	0x000049b0


	//   ....[1]....
        /*0074*/ 	.word	0x000049e0


	//   ....[2]....
        /*0078*/ 	.word	0x00004a10


	//   ....[3]....
        /*007c*/ 	.word	0x00004a30


	//   ....[4]....
        /*0080*/ 	.word	0x00008ba0


	//   ....[5]....
        /*0084*/ 	.word	0x00008bd0


	//   ....[6]....
        /*0088*/ 	.word	0x00008bf0


	//   ....[7]....
        /*008c*/ 	.word	0x00008c10


	//   ....[8]....
        /*0090*/ 	.word	0x0000cae0


	//   ....[9]....
        /*0094*/ 	.word	0x0000cb00


	//   ....[10]....
        /*0098*/ 	.word	0x0000cb30


	//   ....[11]....
        /*009c*/ 	.word	0x0000cb40


	//   ....[12]....
        /*00a0*/ 	.word	0x0000eaa0


	//   ....[13]....
        /*00a4*/ 	.word	0x0000ead0


	//   ....[14]....
        /*00a8*/ 	.word	0x0000eb20


	//   ....[15]....
        /*00ac*/ 	.word	0x0000eb30


	//----- nvinfo : EIATTR_VRC_CTA_INIT_COUNT
	.align		4
.L_994:
        /*00b0*/ 	.byte	0x02, 0x4a
	.zero		1
	.zero		1


	//----- nvinfo : EIATTR_EXIT_INSTR_OFFSETS
	.align		4
        /*00b4*/ 	.byte	0x04, 0x1c
        /*00b6*/ 	.short	(.L_996 - .L_995)


	//   ....[0]....
.L_995:
        /*00b8*/ 	.word	0x00000340


	//   ....[1]....
        /*00bc*/ 	.word	0x00000b80


	//   ....[2]....
        /*00c0*/ 	.word	0x00000bb0


	//   ....[3]....
        /*00c4*/ 	.word	0x0000fc70


	//   ....[4]....
        /*00c8*/ 	.word	0x0000fd50


	//----- nvinfo : EIATTR_CRS_STACK_SIZE
	.align		4
.L_996:
        /*00cc*/ 	.byte	0x04, 0x1e
        /*00ce*/ 	.short	(.L_998 - .L_997)
.L_997:
        /*00d0*/ 	.word	0x00000000


	//----- nvinfo : EIATTR_CBANK_PARAM_SIZE
	.align		4
.L_998:
        /*00d4*/ 	.byte	0x03, 0x19
        /*00d6*/ 	.short	0x01d0


	//----- nvinfo : EIATTR_PARAM_CBANK
	.align		4
        /*00d8*/ 	.byte	0x04, 0x0a
        /*00da*/ 	.short	(.L_1000 - .L_999)
	.align		4
.L_999:
        /*00dc*/ 	.word	index@(.nv.constant0._ZN5flash24flash_fwd_splitkv_kernelI23Flash_fwd_kernel_traitsILi128ELi64ELi128ELi4ELb0ELb0EN7cutlass6half_tE19Flash_kernel_traitsILi128ELi64ELi128ELi4ES3_EELb1ELb0ELb0ELb0ELb1ELb0ELb0ELb0EEEvNS_16Flash_fwd_paramsE)
        /*00e0*/ 	.short	0x0380
        /*00e2*/ 	.short	0x01d0


	//----- nvinfo : EIATTR_SW_WAR
	.align		4
.L_1000:
        /*00e4*/ 	.byte	0x04, 0x36
        /*00e6*/ 	.short	(.L_1002 - .L_1001)
.L_1001:
        /*00e8*/ 	.word	0x00000008
.L_1002:


//--------------------- .nv.info._ZN5flash24flash_fwd_splitkv_kernelI23Flash_fwd_kernel_traitsILi128ELi64ELi128ELi4ELb0ELb0EN7cutlass6half_tE19Flash_kernel_traitsILi128ELi64ELi128ELi4ES3_EELb1ELb0ELb0ELb0ELb1ELb1ELb0ELb0EEEvNS_16Flash_fwd_paramsE --------------------------
	.section	.nv.info._ZN5flash24flash_fwd_splitkv_kernelI23Flash_fwd_kernel_traitsILi128ELi64ELi128ELi4ELb0ELb0EN7cutlass6half_tE19Flash_kernel_traitsILi128ELi64ELi128ELi4ES3_EELb1ELb0ELb0ELb0ELb1ELb1ELb0ELb0EEEvNS_16Flash_fwd_paramsE,"",@"SHT_CUDA_INFO"
	.sectionflags	@""
	.align	4


	//----- nvinfo : EIATTR_CUDA_API_VERSION
	.align		4
        /*0000*/ 	.byte	0x04, 0x37
        /*0002*/ 	.short	(.L_1004 - .L_1003)
.L_1003:
        /*0004*/ 	.word	0x00000082


	//----- nvinfo : EIATTR_KPARAM_INFO
	.align		4
.L_1004:
        /*0008*/ 	.byte	0x04, 0x17
        /*000a*/ 	.short	(.L_1006 - .L_1005)
.L_1005:
        /*000c*/ 	.word	0x00000000
        /*0010*/ 	.short	0x0000
        /*0012*/ 	.short	0x0000
        /*0014*/ 	.byte	0x00, 0xf0, 0x41, 0x07


	//----- nvinfo : EIATTR_SPARSE_MMA_MASK
	.align		4
.L_1006:
        /*0018*/ 	.byte	0x03, 0x50
        /*001a*/ 	.short	0x0000


	//----- nvinfo : EIATTR_MAXREG_COUNT
	.align		4
        /*001c*/ 	.byte	0x03, 0x1b
        /*001e*/ 	.short	0x00ff


	//----- nvinfo : EIATTR_NUM_BARRIERS
	.align		4
        /*0020*/ 	.byte	0x02, 0x4c
        /*0022*/ 	.byte	0x01
	.zero		1


	//----- nvinfo : EIATTR_MERCURY_ISA_VERSION
	.align		4
        /*0024*/ 	.byte	0x03, 0x5f
        /*0026*/ 	.short	0x0101


	//----- nvinfo : EIATTR_COOP_GROUP_MASK_REGIDS
	.align		4
        /*0028*/ 	.byte	0x04, 0x29
        /*002a*/ 	.short	(.L_1008 - .L_1007)


	//   ....[0]....
.L_1007:
        /*002c*/ 	.word	0xffffffff


	//   ....[1]....
        /*0030*/ 	.word	0xffffffff


	//   ....[2]....
        /*0034*/ 	.word	0xffffffff


	//   ....[3]....
        /*0038*/ 	.word	0xffffffff


	//   ....[4]....
        /*003c*/ 	.word	0xffffffff


	//   ....[5]....
        /*0040*/ 	.word	0xffffffff


	//   ....[6]....
        /*0044*/ 	.word	0xffffffff


	//   ....[7]....
        /*0048*/ 	.word	0xffffffff


	//   ....[8]....
        /*004c*/ 	.word	0xffffffff


	//   ....[9]....
        /*0050*/ 	.word	0xffffffff


	//   ....[10]....
        /*0054*/ 	.word	0xffffffff


	//   ....[11]....
        /*0058*/ 	.word	0xffffffff


	//   ....[12]....
        /*005c*/ 	.word	0xffffffff


	//   ....[13]....
        /*0060*/ 	.word	0xffffffff


	//   ....[14]....
        /*0064*/ 	.word	0xffffffff


	//   ....[15]....
        /*0068*/ 	.word	0xffffffff


	//----- nvinfo : EIATTR_COOP_GROUP_INSTR_OFFSETS
	.align		4
.L_1008:
        /*006c*/ 	.byte	0x04, 0x28
        /*006e*/ 	.short	(.L_1010 - .L_1009)


	//   ....[0]....
.L_1009:
        /*0070*/ 	.word	0x000050c0


	//   ....[1]....
        /*0074*/ 	.word	0x00005210


	//   ....[2]....
        /*0078*/ 	.word	0x00005220


	//   ....[3]....
        /*007c*/ 	.word	0x00005270


	//   ....[4]....
        /*0080*/ 	.word	0x00009c00


	//   ....[5]....
        /*0084*/ 	.word	0x00009c30


	//   ....[6]....
        /*0088*/ 	.word	0x00009c60


	//   ....[7]....
        /*008c*/ 	.word	0x00009c70


	//   ....[8]....
        /*0090*/ 	.word	0x0000e380


	//   ....[9]....
        /*0094*/ 	.word	0x0000e3b0


	//   ....[10]....
        /*0098*/ 	.word	0x0000e430


	//   ....[11]....
        /*009c*/ 	.word	0x0000e440


	//   ....[12]....
        /*00a0*/ 	.word	0x00010310


	//   ....[13]....
        /*00a4*/ 	.word	0x00010340


	//   ....[14]....
        /*00a8*/ 	.word	0x00010390


	//   ....[15]....
        /*00ac*/ 	.word	0x000103a0


	//----- nvinfo : EIATTR_VRC_CTA_INIT_COUNT
	.align		4
.L_1010:
        /*00b0*/ 	.byte	0x02, 0x4a
	.zero		1
	.zero		1


	//----- nvinfo : EIATTR_EXIT_INSTR_OFFSETS
	.align		4
        /*00b4*/ 	.byte	0x04, 0x1c
        /*00b6*/ 	.short	(.L_1012 - .L_1011)


	//   ....[0]....
.L_1011:
        /*00b8*/ 	.word	0x00000340


	//   ....[1]....
        /*00bc*/ 	.word	0x00000b80


	//   ....[2]....
        /*00c0*/ 	.word	0x00000bb0


	//   ....[3]....
        /*00c4*/ 	.word	0x000114e0


	//   ....[4]....
        /*00c8*/ 	.word	0x000115c0


	//----- nvinfo : EIATTR_CRS_STACK_SIZE
	.align		4
.L_1012:
        /*00cc*/ 	.byte	0x04, 0x1e
        /*00ce*/ 	.short	(.L_1014 - .L_1013)
.L_1013:
        /*00d0*/ 	.word	0x00000000


	//----- nvinfo : EIATTR_CBANK_PARAM_SIZE
	.align		4
.L_1014:
        /*00d4*/ 	.byte	0x03, 0x19
        /*00d6*/ 	.short	0x01d0


	//----- nvinfo : EIATTR_PARAM_CBANK
	.align		4
        /*00d8*/ 	.byte	0x04, 0x0a
        /*00da*/ 	.short	(.L_1016 - .L_1015)
	.align		4
.L_1015:
        /*00dc*/ 	.word	index@(.nv.constant0._ZN5flash24flash_fwd_splitkv_kernelI23Flash_fwd_kernel_traitsILi128ELi64ELi128ELi4ELb0ELb0EN7cutlass6half_tE19Flash_kernel_traitsILi128ELi64ELi128ELi4ES3_EELb1ELb0ELb0ELb0ELb1ELb1ELb0ELb0EEEvNS_16Flash_fwd_paramsE)
        /*00e0*/ 	.short	0x0380
        /*00e2*/ 	.short	0x01d0


	//----- nvinfo : EIATTR_SW_WAR
	.align		4
.L_1016:
        /*00e4*/ 	.byte	0x04, 0x36
        /*00e6*/ 	.short	(.L_1018 - .L_1017)
.L_1017:
        /*00e8*/ 	.word	0x00000008
.L_1018:


//--------------------- .nv.info._ZN5flash24flash_fwd_splitkv_kernelI23Flash_fwd_kernel_traitsILi128ELi64ELi128ELi4ELb0ELb0EN7cutlass6half_tE19Flash_kernel_traitsILi128ELi64ELi128ELi4ES3_EELb1ELb0ELb1ELb0ELb0ELb0ELb0ELb0EEEvNS_16Flash_fwd_paramsE --------------------------
	.section	.nv.info._ZN5flash24flash_fwd_splitkv_kernelI23Flash_fwd_kernel_traitsILi128ELi64ELi128ELi4ELb0ELb0EN7cutlass6half_tE19Flash_kernel_traitsILi128ELi64ELi128ELi4ES3_EELb1ELb0ELb1ELb0ELb0ELb0ELb0ELb0EEEvNS_16Flash_fwd_paramsE,"",@"SHT_CUDA_INFO"
	.sectionflags	@""
	.align	4


	//----- nvinfo : EIATTR_CUDA_API_VERSION
	.align		4
        /*0000*/ 	.byte	0x04, 0x37
        /*0002*/ 	.short	(.L_1020 - .L_1019)
.L_1019:
        /*0004*/ 	.word	0x00000082


	//----- nvinfo : EIATTR_KPARAM_INFO
	.align		4
.L_1020:
        /*0008*/ 	.byte	0x04, 0x17
        /*000a*/ 	.short	(.L_1022 - .L_1021)
.L_1021:
        /*000c*/ 	.word	0x00000000
        /*0010*/ 	.short	0x0000
        /*0012*/ 	.short	0x0000
        /*0014*/ 	.byte	0x00, 0xf0, 0x41, 0x07


	//----- nvinfo : EIATTR_SPARSE_MMA_MASK
	.align		4
.L_1022:
        /*0018*/ 	.byte	0x03, 0x50
        /*001a*/ 	.short	0x0000


	//----- nvinfo : EIATTR_MAXREG_COUNT
	.align		4
        /*001c*/ 	.byte	0x03, 0x1b
        /*001e*/ 	.short	0x00ff


	//----- nvinfo : EIATTR_NUM_BARRIERS
	.align		4
        /*0020*/ 	.byte	0x02, 0x4c
        /*0022*/ 	.byte	0x01
	.zero		1


	//----- nvinfo : EIATTR_MERCURY_ISA_VERSION
	.align		4
        /*0024*/ 	.byte	0x03, 0x5f
        /*0026*/ 	.short	0x0101


	//----- nvinfo : EIATTR_COOP_GROUP_MASK_REGIDS
	.align		4
        /*0028*/ 	.byte	0x04, 0x29
        /*002a*/ 	.short	(.L_1024 - .L_1023)


	//   ....[0]....
.L_1023:
        /*002c*/ 	.word	0xffffffff


	//   ....[1]....
        /*0030*/ 	.word	0xffffffff


	//   ....[2]....
        /*0034*/ 	.word	0xffffffff


	//   ....[3]....
        /*0038*/ 	.word	0xffffffff


	//   ....[4]....
        /*003c*/ 	.word	0xffffffff


	//   ....[5]....
        /*0040*/ 	.word	0xffffffff


	//   ....[6]....
        /*0044*/ 	.word	0xffffffff


	//   ....[7]....
        /*0048*/ 	.word	0xffffffff


	//   ....[8]....
        /*004c*/ 	.word	0xffffffff


	//   ....[9]....
        /*0050*/ 	.word	0xffffffff


	//   ....[10]....
        /*0054*/ 	.word	0xffffffff


	//   ....[11]....
        /*0058*/ 	.word	0xffffffff


	//   ....[12]....
        /*005c*/ 	.word	0xffffffff


	//   ....[13]....
        /*0060*/ 	.word	0xffffffff


	//   ....[14]....
        /*0064*/ 	.word	0xffffffff


	//   ....[15]....
        /*0068*/ 	.word	0xffffffff


	//----- nvinfo : EIATTR_COOP_GROUP_INSTR_OFFSETS
	.align		4
.L_1024:
        /*006c*/ 	.byte	0x04, 0x28
        /*006e*/ 	.short	(.L_1026 - .L_1025)


	//   ....[0]....
.L_1025:
        /*0070*/ 	.word	0x000065a0


	//   ....[1]....
        /*0074*/ 	.word	0x000065d0


	//   ....[2]....
        /*0078*/ 	.word	0x00006680


	//   ....[3]....
        /*007c*/ 	.word	0x00006690


	//   ....[4]....
        /*0080*/ 	.word	0x0000b650


	//   ....[5]....
        /*0084*/ 	.word	0x0000b6a0


	//   ....[6]....
        /*0088*/ 	.word	0x0000b6c0


	//   ....[7]....
        /*008c*/ 	.word	0x0000b6e0


	//   ....[8]....
        /*0090*/ 	.word	0x00010700


	//   ....[9]....
        /*0094*/ 	.word	0x00010740


	//   ....[10]....
        /*0098*/ 	.word	0x00010770


	//   ....[11]....
        /*009c*/ 	.word	0x00010780


	//   ....[12]....
        /*00a0*/ 	.word	0x000126d0


	//   ....[13]....
        /*00a4*/ 	.word	0x00012710


	//   ....[14]....
        /*00a8*/ 	.word	0x000127a0


	//   ....[15]....
        /*00ac*/ 	.word	0x000127b0


	//----- nvinfo : EIATTR_VRC_CTA_INIT_COUNT
	.align		4
.L_1026:
        /*00b0*/ 	.byte	0x02, 0x4a
	.zero		1
	.zero		1


	//----- nvinfo : EIATTR_EXIT_INSTR_OFFSETS
	.align		4
        /*00b4*/ 	.byte	0x04, 0x1c
        /*00b6*/ 	.short	(.L_1028 - .L_1027)


	//   ....[0]....
.L_1027:
        /*00b8*/ 	.word	0x00000340


	//   ....[1]....
        /*00bc*/ 	.word	0x00000c50


	//   ....[2]....
        /*00c0*/ 	.word	0x00000c80


	//   ....[3]....
        /*00c4*/ 	.word	0x000138e0


	//   ....[4]....
        /*00c8*/ 	.word	0x000139f0


	//   ....[5]....
        /*00cc*/ 	.word	0x00013a10


	//----- nvinfo : EIATTR_CRS_STACK_SIZE
	.align		4
.L_1028:
        /*00d0*/ 	.byte	0x04, 0x1e
        /*00d2*/ 	.short	(.L_1030 - .L_1029)
.L_1029:
        /*00d4*/ 	.word	0x00000000


	//----- nvinfo : EIATTR_CBANK_PARAM_SIZE
	.align		4
.L_1030:
        /*00d8*/ 	.byte	0x03, 0x19
        /*00da*/ 	.short	0x01d0


	//----- nvinfo : EIATTR_PARAM_CBANK
	.align		4
        /*00dc*/ 	.byte	0x04, 0x0a
        /*00de*/ 	.short	(.L_1032 - .L_1031)
	.align		4
.L_1031:
        /*00e0*/ 	.word	index@(.nv.constant0._ZN5flash24flash_fwd_splitkv_kernelI23Flash_fwd_kernel_traitsILi128ELi64ELi128ELi4ELb0ELb0EN7cutlass6half_tE19Flash_kernel_traitsILi128ELi64ELi128ELi4ES3_EELb1ELb0ELb1ELb0ELb0ELb0ELb0ELb0EEEvNS_16Flash_fwd_paramsE)
        /*00e4*/ 	.short	0x0380
        /*00e6*/ 	.short	0x01d0


	//----- nvinfo : EIATTR_SW_WAR
	.align		4
.L_1032:
        /*00e8*/ 	.byte	0x04, 0x36
        /*00ea*/ 	.short	(.L_1034 - .L_1033)
.L_1033:
        /*00ec*/ 	.word	0x00000008
.L_1034:


//--------------------- .nv.info._ZN5flash24flash_fwd_splitkv_kernelI23Flash_fwd_kernel_traitsILi128ELi64ELi128ELi4ELb0ELb0EN7cutlass6half_tE19Flash_kernel_traitsILi128ELi64ELi128ELi4ES3_EELb1ELb0ELb1ELb0ELb0ELb1ELb0ELb0EEEvNS_16Flash_fwd_paramsE --------------------------
	.section	.nv.info._ZN5flash24flash_fwd_splitkv_kernelI23Flash_fwd_kernel_traitsILi128ELi64ELi128ELi4ELb0ELb0EN7cutlass6half_tE19Flash_kernel_traitsILi128ELi64ELi128ELi4ES3_EELb1ELb0ELb1ELb0ELb0ELb1ELb0ELb0EEEvNS_16Flash_fwd_paramsE,"",@"SHT_CUDA_INFO"
	.sectionflags	@""
	.align	4


	//----- nvinfo : EIATTR_CUDA_API_VERSION
	.align		4
        /*0000*/ 	.byte	0x04, 0x37
        /*0002*/ 	.short	(.L_1036 - .L_1035)
.L_1035:
        /*0004*/ 	.word	0x00000082


	//----- nvinfo : EIATTR_KPARAM_INFO
	.align		4
.L_1036:
        /*0008*/ 	.byte	0x04, 0x17
        /*000a*/ 	.short	(.L_1038 - .L_1037)
.L_1037:
        /*000c*/ 	.word	0x00000000
        /*0010*/ 	.short	0x0000
        /*0012*/ 	.short	0x0000
        /*0014*/ 	.byte	0x00, 0xf0, 0x41, 0x07


	//----- nvinfo : EIATTR_SPARSE_MMA_MASK
	.align		4
.L_1038:
        /*0018*/ 	.byte	0x03, 0x50
        /*001a*/ 	.short	0x0000


	//----- nvinfo : EIATTR_MAXREG_COUNT
	.align		4
        /*001c*/ 	.byte	0x03, 0x1b
        /*001e*/ 	.short	0x00ff


	//----- nvinfo : EIATTR_NUM_BARRIERS
	.align		4
        /*0020*/ 	.byte	0x02, 0x4c
        /*0022*/ 	.byte	0x01
	.zero		1


	//----- nvinfo : EIATTR_MERCURY_ISA_VERSION
	.align		4
        /*0024*/ 	.byte	0x03, 0x5f
        /*0026*/ 	.short	0x0101


	//----- nvinfo : EIATTR_COOP_GROUP_MASK_REGIDS
	.align		4
        /*0028*/ 	.byte	0x04, 0x29
        /*002a*/ 	.short	(.L_1040 - .L_1039)


	//   ....[0]....
.L_1039:
        /*002c*/ 	.word	0xffffffff


	//   ....[1]....
        /*0030*/ 	.word	0xffffffff


	//   ....[2]....
        /*0034*/ 	.word	0xffffffff


	//   ....[3]....
        /*0038*/ 	.word	0xffffffff


	//   ....[4]....
        /*003c*/ 	.word	0xffffffff


	//   ....[5]....
        /*0040*/ 	.word	0xffffffff


	//   ....[6]....
        /*0044*/ 	.word	0xffffffff


	//   ....[7]....
        /*0048*/ 	.word	0xffffffff


	//   ....[8]....
        /*004c*/ 	.word	0xffffffff


	//   ....[9]....
        /*0050*/ 	.word	0xffffffff


	//   ....[10]....
        /*0054*/ 	.word	0xffffffff


	//   ....[11]....
        /*0058*/ 	.word	0xffffffff


	//   ....[12]....
        /*005c*/ 	.word	0xffffffff


	//   ....[13]....
        /*0060*/ 	.word	0xffffffff


	//   ....[14]....
        /*0064*/ 	.word	0xffffffff


	//   ....[15]....
        /*0068*/ 	.word	0xffffffff


	//----- nvinfo : EIATTR_COOP_GROUP_INSTR_OFFSETS
	.align		4
.L_1040:
        /*006c*/ 	.byte	0x04, 0x28
        /*006e*/ 	.short	(.L_1042 - .L_1041)


	//   ....[0]....
.L_1041:
        /*0070*/ 	.word	0x00006de0


	//   ....[1]....
        /*0074*/ 	.word	0x00006e10


	//   ....[2]....
        /*0078*/ 	.word	0x00006ec0


	//   ....[3]....
        /*007c*/ 	.word	0x00006ed0


	//   ....[4]....
        /*0080*/ 	.word	0x0000c760


	//   ....[5]....
        /*0084*/ 	.word	0x0000c790


	//   ....[6]....
        /*0088*/ 	.word	0x0000c820


	//   ....[7]....
        /*008c*/ 	.word	0x0000c830


	//   ....[8]....
        /*0090*/ 	.word	0x00012010


	//   ....[9]....
        /*0094*/ 	.word	0x00012050


	//   ....[10]....
        /*0098*/ 	.word	0x000120e0


	//   ....[11]....
        /*009c*/ 	.word	0x000120f0


	//   ....[12]....
        /*00a0*/ 	.word	0x00013fc0


	//   ....[13]....
        /*00a4*/ 	.word	0x00014000


	//   ....[14]....
        /*00a8*/ 	.word	0x00014090


	//   ....[15]....
        /*00ac*/ 	.word	0x000140a0


	//----- nvinfo : EIATTR_VRC_CTA_INIT_COUNT
	.align		4
.L_1042:
        /*00b0*/ 	.byte	0x02, 0x4a
	.zero		1
	.zero		1


	//----- nvinfo : EIATTR_EXIT_INSTR_OFFSETS
	.align		4
        /*00b4*/ 	.byte	0x04, 0x1c
        /*00b6*/ 	.short	(.L_1044 - .L_1043)


	//   ....[0]....
.L_1043:
        /*00b8*/ 	.word	0x00000340


	//   ....[1]....
        /*00bc*/ 	.word	0x00000c50


	//   ....[2]....
        /*00c0*/ 	.word	0x00000c80


	//   ....[3]....
        /*00c4*/ 	.word	0x000151d0


	//   ....[4]....
        /*00c8*/ 	.word	0x000152e0


	//   ....[5]....
        /*00cc*/ 	.word	0x00015300


	//----- nvinfo : EIATTR_CRS_STACK_SIZE
	.align		4
.L_1044:
        /*00d0*/ 	.byte	0x04, 0x1e
        /*00d2*/ 	.short	(.L_1046 - .L_1045)
.L_1045:
        /*00d4*/ 	.word	0x00000000


	//----- nvinfo : EIATTR_CBANK_PARAM_SIZE
	.align		4
.L_1046:
        /*00d8*/ 	.byte	0x03, 0x19
        /*00da*/ 	.short	0x01d0


	//----- nvinfo : EIATTR_PARAM_CBANK
	.align		4
        /*00dc*/ 	.byte	0x04, 0x0a
        /*00de*/ 	.short	(.L_1048 - .L_1047)
	.align		4
.L_1047:
        /*00e0*/ 	.word	index@(.nv.constant0._ZN5flash24flash_fwd_splitkv_kernelI23Flash_fwd_kernel_traitsILi128ELi64ELi128ELi4ELb0ELb0EN7cutlass6half_tE19Flash_kernel_traitsILi128ELi64ELi128ELi4ES3_EELb1ELb0ELb1ELb0ELb0ELb1ELb0ELb0EEEvNS_16Flash_fwd_paramsE)
        /*00e4*/ 	.short	0x0380
        /*00e6*/ 	.short	0x01d0


	//----- nvinfo : EIATTR_SW_WAR
	.align		4
.L_1048:
        /*00e8*/ 	.byte	0x04, 0x36
        /*00ea*/ 	.short	(.L_1050 - .L_1049)
.L_1049:
        /*00ec*/ 	.word	0x00000008
.L_1050:


//--------------------- .nv.info._ZN5flash24flash_fwd_splitkv_kernelI23Flash_fwd_kernel_traitsILi128ELi64ELi128ELi4ELb0ELb0EN7cutlass6half_tE19Flash_kernel_traitsILi128ELi64ELi128ELi4ES3_EELb1ELb0ELb0ELb0ELb1ELb0ELb0ELb1EEEvNS_16Flash_fwd_paramsE --------------------------
	.section	.nv.info._ZN5flash24flash_fwd_splitkv_kernelI23Flash_fwd_kernel_traitsILi128ELi64ELi128ELi4ELb0ELb0EN7cutlass6half_tE19Flash_kernel_traitsILi128ELi64ELi128ELi4ES3_EELb1ELb0ELb0ELb0ELb1ELb0ELb0ELb1EEEvNS_16Flash_fwd_paramsE,"",@"SHT_CUDA_INFO"
	.sectionflags	@""
	.align	4


	//----- nvinfo : EIATTR_CUDA_API_VERSION
	.align		4
        /*0000*/ 	.byte	0x04, 0x37
        /*0002*/ 	.short	(.L_1052 - .L_1051)
.L_1051:
        /*0004*/ 	.word	0x00000082


	//----- nvinfo : EIATTR_KPARAM_INFO
	.align		4
.L_1052:
        /*0008*/ 	.byte	0x04, 0x17
        /*000a*/ 	.short	(.L_1054 - .L_1053)
.L_1053:
        /*000c*/ 	.word	0x00000000
        /*0010*/ 	.short	0x0000
        /*0012*/ 	.short	0x0000
        /*0014*/ 	.byte	0x00, 0xf0, 0x41, 0x07


	//----- nvinfo : EIATTR_SPARSE_MMA_MASK
	.align		4
.L_1054:
        /*0018*/ 	.byte	0x03, 0x50
        /*001a*/ 	.short	0x0000


	//----- nvinfo : EIATTR_MAXREG_COUNT
	.align		4
        /*001c*/ 	.byte	0x03, 0x1b
        /*001e*/ 	.short	0x00ff


	//----- nvinfo : EIATTR_NUM_BARRIERS
	.align		4
        /*0020*/ 	.byte	0x02, 0x4c
        /*0022*/ 	.byte	0x01
	.zero		1


	//----- nvinfo : EIATTR_MERCURY_ISA_VERSION
	.align		4
        /*0024*/ 	.byte	0x03, 0x5f
        /*0026*/ 	.short	0x0101


	//----- nvinfo : EIATTR_COOP_GROUP_MASK_REGIDS
	.align		4
        /*0028*/ 	.byte	0x04, 0x29
        /*002a*/ 	.short	(.L_1056 - .L_1055)


	//   ....[0]....
.L_1055:
        /*002c*/ 	.word	0xffffffff


	//   ....[1]....
        /*0030*/ 	.word	0xffffffff


	//   ....[2]....
        /*0034*/ 	.word	0xffffffff


	//   ....[3]....
        /*0038*/ 	.word	0xffffffff


	//   ....[4]....
        /*003c*/ 	.word	0xffffffff


	//   ....[5]....
        /*0040*/ 	.word	0xffffffff


	//   ....[6]....
        /*0044*/ 	.word	0xffffffff


	//   ....[7]....
        /*0048*/ 	.word	0xffffffff


	//   ....[8]....
        /*004c*/ 	.word	0xffffffff


	//   ....[9]....
        /*0050*/ 	.word	0xffffffff


	//   ....[10]....
        /*0054*/ 	.word	0xffffffff


	//   ....[11]....
        /*0058*/ 	.word	0xffffffff


	//   ....[12]....
        /*005c*/ 	.word	0xffffffff


	//   ....[13]....
        /*0060*/ 	.word	0xffffffff


	//   ....[14]....
        /*0064*/ 	.word	0xffffffff


	//   ....[15]....
        /*0068*/ 	.word	0xffffffff


	//----- nvinfo : EIATTR_COOP_GROUP_INSTR_OFFSETS
	.align		4
.L_1056:
        /*006c*/ 	.byte	0x04, 0x28
        /*006e*/ 	.short	(.L_1058 - .L_1057)


	//   ....[0]....
.L_1057:
        /*0070*/ 	.word	0x000146c0


	//   ....[1]....
        /*0074*/ 	.word	0x000147d0


	//   ....[2]....
        /*0078*/ 	.word	0x000147e0


	//   ....[3]....
        /*007c*/ 	.word	0x00014840


	//   ....[4]....
        /*0080*/ 	.word	0x00018af0


	//   ....[5]....
        /*0084*/ 	.word	0x00018b20


	//   ....[6]....
        /*0088*/ 	.word	0x00018b60


	//   ....[7]....
        /*008c*/ 	.word	0x00018b70


	//   ....[8]....
        /*0090*/ 	.word	0x0001cb20


	//   ....[9]....
        /*0094*/ 	.word	0x0001cb40


	//   ....[10]....
        /*0098*/ 	.word	0x0001cb70


	//   ....[11]....
        /*009c*/ 	.word	0x0001cb80


	//   ....[12]....
        /*00a0*/ 	.word	0x0001eae0


	//   ....[13]....
        /*00a4*/ 	.word	0x0001eb20


	//   ....[14]....
        /*00a8*/ 	.word	0x0001eb60


	//   ....[15]....
        /*00ac*/ 	.word	0x0001eb70


	//----- nvinfo : EIATTR_VRC_CTA_INIT_COUNT
	.align		4
.L_1058:
        /*00b0*/ 	.byte	0x02, 0x4a
	.zero		1
	.zero		1


	//----- nvinfo : EIATTR_EXIT_INSTR_OFFSETS
	.align		4
        /*00b4*/ 	.byte	0x04, 0x1c
        /*00b6*/ 	.short	(.L_1060 - .L_1059)


	//   ....[0]....
.L_1059:
        /*00b8*/ 	.word	0x00000340


	//   ....[1]....
        /*00bc*/ 	.word	0x00000b80


	//   ....[2]....
        /*00c0*/ 	.word	0x00000bb0


	//   ....[3]....
        /*00c4*/ 	.word	0x0001fc90


	//   ....[4]....
        /*00c8*/ 	.word	0x0001fd70


	//----- nvinfo : EIATTR_CRS_STACK_SIZE
	.align		4
.L_1060:
        /*00cc*/ 	.byte	0x04, 0x1e
        /*00ce*/ 	.short	(.L_1062 - .L_1061)
.L_1061:
        /*00d0*/ 	.word	0x00000000


	//----- nvinfo : EIATTR_CBANK_PARAM_SIZE
	.align		4
.L_1062:
        /*00d4*/ 	.byte	0x03, 0x19
        /*00d6*/ 	.short	0x01d0


	//----- nvinfo : EIATTR_PARAM_CBANK
	.align		4
        /*00d8*/ 	.byte	0x04, 0x0a
        /*00da*/ 	.short	(.L_1064 - .L_1063)
	.align		4
.L_1063:
        /*00dc*/ 	.word	index@(.nv.constant0._ZN5flash24flash_fwd_splitkv_kernelI23Flash_fwd_kernel_traitsILi128ELi64ELi128ELi4ELb0ELb0EN7cutlass6half_tE19Flash_kernel_traitsILi128ELi64ELi128ELi4ES3_EELb1ELb0ELb0ELb0ELb1ELb0ELb0ELb1EEEvNS_16Flash_fwd_paramsE)
        /*00e0*/ 	.short	0x0380
        /*00e2*/ 	.short	0x01d0


	//----- nvinfo : EIATTR_SW_WAR
	.align		4
.L_1064:
        /*00e4*/ 	.byte	0x04, 0x36
        /*00e6*/ 	.short	(.L_1066 - .L_1065)
.L_1065:
        /*00e8*/ 	.word	0x00000008
.L_1066:


//--------------------- .nv.info._ZN5flash24flash_fwd_splitkv_kernelI23Flash_fwd_kernel_traitsILi128ELi64ELi128ELi4ELb0ELb0EN7cutlass6half_tE19Flash_kernel_traitsILi128ELi64ELi128ELi4ES3_EELb1ELb0ELb0ELb0ELb1ELb1ELb0ELb1EEEvNS_16Flash_fwd_paramsE --------------------------
	.section	.nv.info._ZN5flash24flash_fwd_splitkv_kernelI23Flash_fwd_kernel_traitsILi128ELi64ELi128ELi4ELb0ELb0EN7cutlass6half_tE19Flash_kernel_traitsILi128ELi64ELi128ELi4ES3_EELb1ELb0ELb0ELb0ELb1ELb1ELb0ELb1EEEvNS_16Flash_fwd_paramsE,"",@"SHT_CUDA_INFO"
	.sectionflags	@""
	.align	4


	//----- nvinfo : EIATTR_CUDA_API_VERSION
	.align		4
        /*0000*/ 	.byte	0x04, 0x37
        /*0002*/ 	.short	(.L_1068 - .L_1067)
.L_1067:
        /*0004*/ 	.word	0x00000082


	//----- nvinfo : EIATTR_KPARAM_INFO
	.align		4
.L_1068:
        /*0008*/ 	.byte	0x04, 0x17
        /*000a*/ 	.short	(.L_1070 - .L_1069)
.L_1069:
        /*000c*/ 	.word	0x00000000
        /*0010*/ 	.short	0x0000
        /*0012*/ 	.short	0x0000
        /*0014*/ 	.byte	0x00, 0xf0, 0x41, 0x07


	//----- nvinfo : EIATTR_SPARSE_MMA_MASK
	.align		4
.L_1070:
        /*0018*/ 	.byte	0x03, 0x50
        /*001a*/ 	.short	0x0000


	//----- nvinfo : EIATTR_MAXREG_COUNT
	.align		4
        /*001c*/ 	.byte	0x03, 0x1b
        /*001e*/ 	.short	0x00ff


	//----- nvinfo : EIATTR_NUM_BARRIERS
	.align		4
        /*0020*/ 	.byte	0x02, 0x4c
        /*0022*/ 	.byte	0x01
	.zero		1


	//----- nvinfo : EIATTR_MERCURY_ISA_VERSION
	.align		4
        /*0024*/ 	.byte	0x03, 0x5f
        /*0026*/ 	.short	0x0101


	//----- nvinfo : EIATTR_COOP_GROUP_MASK_REGIDS
	.align		4
        /*0028*/ 	.byte	0x04, 0x29
        /*002a*/ 	.short	(.L_1072 - .L_1071)


	//   ....[0]....
.L_1071:
        /*002c*/ 	.word	0xffffffff


	//   ....[1]....
        /*0030*/ 	.word	0xffffffff


	//   ....[2]....
        /*0034*/ 	.word	0xffffffff


	//   ....[3]....
        /*0038*/ 	.word	0xffffffff


	//   ....[4]....
        /*003c*/ 	.word	0xffffffff


	//   ....[5]....
        /*0040*/ 	.word	0xffffffff


	//   ....[6]....
        /*0044*/ 	.word	0xffffffff


	//   ....[7]....
        /*0048*/ 	.word	0xffffffff


	//   ....[8]....
        /*004c*/ 	.word	0xffffffff


	//   ....[9]....
        /*0050*/ 	.word	0xffffffff


	//   ....[10]....
        /*0054*/ 	.word	0xffffffff


	//   ....[11]....
        /*0058*/ 	.word	0xffffffff


	//   ....[12]....
        /*005c*/ 	.word	0xffffffff


	//   ....[13]....
        /*0060*/ 	.word	0xffffffff


	//   ....[14]....
        /*0064*/ 	.word	0xffffffff


	//   ....[15]....
        /*0068*/ 	.word	0xffffffff


	//----- nvinfo : EIATTR_COOP_GROUP_INSTR_OFFSETS
	.align		4
.L_1072:
        /*006c*/ 	.byte	0x04, 0x28
        /*006e*/ 	.short	(.L_1074 - .L_1073)


	//   ....[0]....
.L_1073:
        /*0070*/ 	.word	0x00014ea0


	//   ....[1]....
        /*0074*/ 	.word	0x00014fc0


	//   ....[2]....
        /*0078*/ 	.word	0x00014fe0


	//   ....[3]....
        /*007c*/ 	.word	0x00015070


	//   ....[4]....
        /*0080*/ 	.word	0x00019b50


	//   ....[5]....
        /*0084*/ 	.word	0x00019b80


	//   ....[6]....
        /*0088*/ 	.word	0x00019bc0


	//   ....[7]....
        /*008c*/ 	.word	0x00019bd0


	//   ....[8]....
        /*0090*/ 	.word	0x0001e3c0


	//   ....[9]....
        /*0094*/ 	.word	0x0001e3e0


	//   ....[10]....
        /*0098*/ 	.word	0x0001e410


	//   ....[11]....
        /*009c*/ 	.word	0x0001e420


	//   ....[12]....
        /*00a0*/ 	.word	0x00020350


	//   ....[13]....
        /*00a4*/ 	.word	0x00020390


	//   ....[14]....
        /*00a8*/ 	.word	0x000203d0


	//   ....[15]....
        /*00ac*/ 	.word	0x000203e0


	//----- nvinfo : EIATTR_VRC_CTA_INIT_COUNT
	.align		4
.L_1074:
        /*00b0*/ 	.byte	0x02, 0x4a
	.zero		1
	.zero		1


	//----- nvinfo : EIATTR_EXIT_INSTR_OFFSETS
	.align		4
        /*00b4*/ 	.byte	0x04, 0x1c
        /*00b6*/ 	.short	(.L_1076 - .L_1075)


	//   ....[0]....
.L_1075:
        /*00b8*/ 	.word	0x00000340


	//   ....[1]....
        /*00bc*/ 	.word	0x00000b80


	//   ....[2]....
        /*00c0*/ 	.word	0x00000bb0


	//   ....[3]....
        /*00c4*/ 	.word	0x00021500


	//   ....[4]....
        /*00c8*/ 	.word	0x000215e0


	//----- nvinfo : EIATTR_CRS_STACK_SIZE
	.align		4
.L_1076:
        /*00cc*/ 	.byte	0x04, 0x1e
        /*00ce*/ 	.short	(.L_1078 - .L_1077)
.L_1077:
        /*00d0*/ 	.word	0x00000000


	//----- nvinfo : EIATTR_CBANK_PARAM_SIZE
	.align		4
.L_1078:
        /*00d4*/ 	.byte	0x03, 0x19
        /*00d6*/ 	.short	0x01d0


	//----- nvinfo : EIATTR_PARAM_CBANK
	.align		4
        /*00d8*/ 	.byte	0x04, 0x0a
        /*00da*/ 	.short	(.L_1080 - .L_1079)
	.align		4
.L_1079:
        /*00dc*/ 	.word	index@(.nv.constant0._ZN5flash24flash_fwd_splitkv_kernelI23Flash_fwd_kernel_traitsILi128ELi64ELi128ELi4ELb0ELb0EN7cutlass6half_tE19Flash_kernel_traitsILi128ELi64ELi128ELi4ES3_EELb1ELb0ELb0ELb0ELb1ELb1ELb0ELb1EEEvNS_16Flash_fwd_paramsE)
        /*00e0*/ 	.short	0x0380
        /*00e2*/ 	.short	0x01d0


	//----- nvinfo : EIATTR_SW_WAR
	.align		4
.L_1080:
        /*00e4*/ 	.byte	0x04, 0x36
        /*00e6*/ 	.short	(.L_1082 - .L_1081)
.L_1081:
        /*00e8*/ 	.word	0x00000008
.L_1082:


//--------------------- .nv.info._ZN5flash24flash_fwd_splitkv_kernelI23Flash_fwd_kernel_traitsILi128ELi64ELi128ELi4ELb0ELb0EN7cutlass6half_tE19Flash_kernel_traitsILi128ELi64ELi128ELi4ES3_EELb1ELb0ELb1ELb0ELb0ELb0ELb0ELb1EEEvNS_16Flash_fwd_paramsE --------------------------
	.section	.nv.info._ZN5flash24flash_fwd_splitkv_kernelI23Flash_fwd_kernel_traitsILi128ELi64ELi128ELi4ELb0ELb0EN7cutlass6half_tE19Flash_kernel_traitsILi128ELi64ELi128ELi4ES3_EELb1ELb0ELb1ELb0ELb0ELb0ELb0ELb1EEEvNS_16Flash_fwd_paramsE,"",@"SHT_CUDA_INFO"
	.sectionflags	@""
	.align	4


	//----- nvinfo : EIATTR_CUDA_API_VERSION
	.align		4
        /*0000*/ 	.byte	0x04, 0x37
        /*0002*/ 	.short	(.L_1084 - .L_1083)
.L_1083:
        /*0004*/ 	.word	0x00000082


	//----- nvinfo : EIATTR_KPARAM_INFO
	.align		4
.L_1084:
        /*0008*/ 	.byte	0x04, 0x17
        /*000a*/ 	.short	(.L_1086 - .L_1085)
.L_1085:
        /*000c*/ 	.word	0x00000000
        /*0010*/ 	.short	0x0000
        /*0012*/ 	.short	0x0000
        /*0014*/ 	.byte	0x00, 0xf0, 0x41, 0x07


	//----- nvinfo : EIATTR_SPARSE_MMA_MASK
	.align		4
.L_1086:
        /*0018*/ 	.byte	0x03, 0x50
        /*001a*/ 	.short	0x0000


	//----- nvinfo : EIATTR_MAXREG_COUNT
	.align		4
        /*001c*/ 	.byte	0x03, 0x1b
        /*001e*/ 	.short	0x00ff


	//----- nvinfo : EIATTR_NUM_BARRIERS
	.align		4
        /*0020*/ 	.byte	0x02, 0x4c
        /*0022*/ 	.byte	0x01
	.zero		1


	//----- nvinfo : EIATTR_MERCURY_ISA_VERSION
	.align		4
        /*0024*/ 	.byte	0x03, 0x5f
        /*0026*/ 	.short	0x0101


	//----- nvinfo : EIATTR_COOP_GROUP_MASK_REGIDS
	.align		4
        /*0028*/ 	.byte	0x04, 0x29
        /*002a*/ 	.short	(.L_1088 - .L_1087)


	//   ....[0]....
.L_1087:
        /*002c*/ 	.word	0xffffffff


	//   ....[1]....
        /*0030*/ 	.word	0xffffffff


	//   ....[2]....
        /*0034*/ 	.word	0xffffffff


	//   ....[3]....
        /*0038*/ 	.word	0xffffffff


	//   ....[4]....
        /*003c*/ 	.word	0xffffffff


	//   ....[5]....
        /*0040*/ 	.word	0xffffffff


	//   ....[6]....
        /*0044*/ 	.word	0xffffffff


	//   ....[7]....
        /*0048*/ 	.word	0xffffffff


	//   ....[8]....
        /*004c*/ 	.word	0xffffffff


	//   ....[9]....
        /*0050*/ 	.word	0xffffffff


	//   ....[10]....
        /*0054*/ 	.word	0xffffffff


	//   ....[11]....
        /*0058*/ 	.word	0xffffffff


	//   ....[12]....
        /*005c*/ 	.word	0xffffffff


	//   ....[13]....
        /*0060*/ 	.word	0xffffffff


	//   ....[14]....
        /*0064*/ 	.word	0xffffffff


	//   ....[15]....
        /*0068*/ 	.word	0xffffffff


	//----- nvinfo : EIATTR_COOP_GROUP_INSTR_OFFSETS
	.align		4
.L_1088:
        /*006c*/ 	.byte	0x04, 0x28
        /*006e*/ 	.short	(.L_1090 - .L_1089)


	//   ....[0]....
.L_1089:
        /*0070*/ 	.word	0x00017530


	//   ....[1]....
        /*0074*/ 	.word	0x00017560


	//   ....[2]....
        /*0078*/ 	.word	0x00017610


	//   ....[3]....
        /*007c*/ 	.word	0x00017620


	//   ....[4]....
        /*0080*/ 	.word	0x0001c610


	//   ....[5]....
        /*0084*/ 	.word	0x0001c650


	//   ....[6]....
        /*0088*/ 	.word	0x0001c670


	//   ....[7]....
        /*008c*/ 	.word	0x0001c690


	//   ....[8]....
        /*0090*/ 	.word	0x000216b0


	//   ....[9]....
        /*0094*/ 	.word	0x000216f0


	//   ....[10]....
        /*0098*/ 	.word	0x00021720


	//   ....[11]....
        /*009c*/ 	.word	0x00021730


	//   ....[12]....
        /*00a0*/ 	.word	0x00023680


	//   ....[13]....
        /*00a4*/ 	.word	0x000236c0


	//   ....[14]....
        /*00a8*/ 	.word	0x00023730


	//   ....[15]....
        /*00ac*/ 	.word	0x00023760


	//----- nvinfo : EIATTR_VRC_CTA_INIT_COUNT
	.align		4
.L_1090:
        /*00b0*/ 	.byte	0x02, 0x4a
	.zero		1
	.zero		1


	//----- nvinfo : EIATTR_EXIT_INSTR_OFFSETS
	.align		4
        /*00b4*/ 	.byte	0x04, 0x1c
        /*00b6*/ 	.short	(.L_1092 - .L_1091)


	//   ....[0]....
.L_1091:
        /*00b8*/ 	.word	0x00000340


	//   ....[1]....
        /*00bc*/ 	.word	0x00000c60


	//   ....[2]....
        /*00c0*/ 	.word	0x00000c90


	//   ....[3]....
        /*00c4*/ 	.word	0x000248c0


	//   ....[4]....
        /*00c8*/ 	.word	0x000249c0


	//   ....[5]....
        /*00cc*/ 	.word	0x000249e0


	//----- nvinfo : EIATTR_CRS_STACK_SIZE
	.align		4
.L_1092:
        /*00d0*/ 	.byte	0x04, 0x1e
        /*00d2*/ 	.short	(.L_1094 - .L_1093)
.L_1093:
        /*00d4*/ 	.word	0x00000000


	//----- nvinfo : EIATTR_CBANK_PARAM_SIZE
	.align		4
.L_1094:
        /*00d8*/ 	.byte	0x03, 0x19
        /*00da*/ 	.short	0x01d0


	//----- nvinfo : EIATTR_PARAM_CBANK
	.align		4
        /*00dc*/ 	.byte	0x04, 0x0a
        /*00de*/ 	.short	(.L_1096 - .L_1095)
	.align		4
.L_1095:
        /*00e0*/ 	.word	index@(.nv.constant0._ZN5flash24flash_fwd_splitkv_kernelI23Flash_fwd_kernel_traitsILi128ELi64ELi128ELi4ELb0ELb0EN7cutlass6half_tE19Flash_kernel_traitsILi128ELi64ELi128ELi4ES3_EELb1ELb0ELb1ELb0ELb0ELb0ELb0ELb1EEEvNS_16Flash_fwd_paramsE)
        /*00e4*/ 	.short	0x0380
        /*00e6*/ 	.short	0x01d0


	//----- nvinfo : EIATTR_SW_WAR
	.align		4
.L_1096:
        /*00e8*/ 	.byte	0x04, 0x36
        /*00ea*/ 	.short	(.L_1098 - .L_1097)
.L_1097:
        /*00ec*/ 	.word	0x00000008
.L_1098:


//--------------------- .nv.info._ZN5flash24flash_fwd_splitkv_kernelI23Flash_fwd_kernel_traitsILi128ELi64ELi128ELi4ELb0ELb0EN7cutlass6half_tE19Flash_kernel_traitsILi128ELi64ELi128ELi4ES3_EELb1ELb0ELb1ELb0ELb0ELb1ELb0ELb1EEEvNS_16Flash_fwd_paramsE --------------------------
	.section	.nv.info._ZN5flash24flash_fwd_splitkv_kernelI23Flash_fwd_kernel_traitsILi128ELi64ELi128ELi4ELb0ELb0EN7cutlass6half_tE19Flash_kernel_traitsILi128ELi64ELi128ELi4ES3_EELb1ELb0ELb1ELb0ELb0ELb1ELb0ELb1EEEvNS_16Flash_fwd_paramsE,"",@"SHT_CUDA_INFO"
	.sectionflags	@""
	.align	4


	//----- nvinfo : EIATTR_CUDA_API_VERSION
	.align		4
        /*0000*/ 	.byte	0x04, 0x37
        /*0002*/ 	.short	(.L_1100 - .L_1099)
.L_1099:
        /*0004*/ 	.word	0x00000082


	//----- nvinfo : EIATTR_KPARAM_INFO
	.align		4
.L_1100:
        /*0008*/ 	.byte	0x04, 0x17
        /*000a*/ 	.short	(.L_1102 - .L_1101)
.L_1101:
        /*000c*/ 	.word	0x00000000
        /*0010*/ 	.short	0x0000
        /*0012*/ 	.short	0x0000
        /*0014*/ 	.byte	0x00, 0xf0, 0x41, 0x07


	//----- nvinfo : EIATTR_SPARSE_MMA_MASK
	.align		4
.L_1102:
        /*0018*/ 	.byte	0x03, 0x50
        /*001a*/ 	.short	0x0000


	//----- nvinfo : EIATTR_MAXREG_COUNT
	.align		4
        /*001c*/ 	.byte	0x03, 0x1b
        /*001e*/ 	.short	0x00ff


	//----- nvinfo : EIATTR_NUM_BARRIERS
	.align		4
        /*0020*/ 	.byte	0x02, 0x4c
        /*0022*/ 	.byte	0x01
	.zero		1


	//----- nvinfo : EIATTR_MERCURY_ISA_VERSION
	.align		4
        /*0024*/ 	.byte	0x03, 0x5f
        /*0026*/ 	.short	0x0101


	//----- nvinfo : EIATTR_COOP_GROUP_MASK_REGIDS
	.align		4
        /*0028*/ 	.byte	0x04, 0x29
        /*002a*/ 	.short	(.L_1104 - .L_1103)


	//   ....[0]....
.L_1103:
        /*002c*/ 	.word	0xffffffff


	//   ....[1]....
        /*0030*/ 	.word	0xffffffff


	//   ....[2]....
        /*0034*/ 	.word	0xffffffff


	//   ....[3]....
        /*0038*/ 	.word	0xffffffff


	//   ....[4]....
        /*003c*/ 	.word	0xffffffff


	//   ....[5]....
        /*0040*/ 	.word	0xffffffff


	//   ....[6]....
        /*0044*/ 	.word	0xffffffff


	//   ....[7]....
        /*0048*/ 	.word	0xffffffff


	//   ....[8]....
        /*004c*/ 	.word	0xffffffff


	//   ....[9]....
        /*0050*/ 	.word	0xffffffff


	//   ....[10]....
        /*0054*/ 	.word	0xffffffff


	//   ....[11]....
        /*0058*/ 	.word	0xffffffff


	//   ....[12]....
        /*005c*/ 	.word	0xffffffff


	//   ....[13]....
        /*0060*/ 	.word	0xffffffff


	//   ....[14]....
        /*0064*/ 	.word	0xffffffff


	//   ....[15]....
        /*0068*/ 	.word	0xffffffff


	//----- nvinfo : EIATTR_COOP_GROUP_INSTR_OFFSETS
	.align		4
.L_1104:
        /*006c*/ 	.byte	0x04, 0x28
        /*006e*/ 	.short	(.L_1106 - .L_1105)


	//   ....[0]....
.L_1105:
        /*0070*/ 	.word	0x00017d60


	//   ....[1]....
        /*0074*/ 	.word	0x00017d90


	//   ....[2]....
        /*0078*/ 	.word	0x00017e40


	//   ....[3]....
        /*007c*/ 	.word	0x00017e50


	//   ....[4]....
        /*0080*/ 	.word	0x0001d660


	//   ....[5]....
        /*0084*/ 	.word	0x0001d690


	//   ....[6]....
        /*0088*/ 	.word	0x0001d750


	//   ....[7]....
        /*008c*/ 	.word	0x0001d760


	//   ....[8]....
        /*0090*/ 	.word	0x00022ef0


	//   ....[9]....
        /*0094*/ 	.word	0x00022f30


	//   ....[10]....
        /*0098*/ 	.word	0x00022fc0


	//   ....[11]....
        /*009c*/ 	.word	0x00022fd0


	//   ....[12]....
        /*00a0*/ 	.word	0x00024eb0


	//   ....[13]....
        /*00a4*/ 	.word	0x00024ef0


	//   ....[14]....
        /*00a8*/ 	.word	0x00024f60


	//   ....[15]....
        /*00ac*/ 	.word	0x00024f90


	//----- nvinfo : EIATTR_VRC_CTA_INIT_COUNT
	.align		4
.L_1106:
        /*00b0*/ 	.byte	0x02, 0x4a
	.zero		1
	.zero		1


	//----- nvinfo : EIATTR_EXIT_INSTR_OFFSETS
	.align		4
        /*00b4*/ 	.byte	0x04, 0x1c
        /*00b6*/ 	.short	(.L_1108 - .L_1107)


	//   ....[0]....
.L_1107:
        /*00b8*/ 	.word	0x00000340


	//   ....[1]....
        /*00bc*/ 	.word	0x00000c60


	//   ....[2]....
        /*00c0*/ 	.word	0x00000c90


	//   ....[3]....
        /*00c4*/ 	.word	0x000260f0


	//   ....[4]....
        /*00c8*/ 	.word	0x000261f0


	//   ....[5]....
        /*00cc*/ 	.word	0x00026210


	//----- nvinfo : EIATTR_CRS_STACK_SIZE
	.align		4
.L_1108:
        /*00d0*/ 	.byte	0x04, 0x1e
        /*00d2*/ 	.short	(.L_1110 - .L_1109)
.L_1109:
        /*00d4*/ 	.word	0x00000000


	//----- nvinfo : EIATTR_CBANK_PARAM_SIZE
	.align		4
.L_1110:
        /*00d8*/ 	.byte	0x03, 0x19
        /*00da*/ 	.short	0x01d0


	//----- nvinfo : EIATTR_PARAM_CBANK
	.align		4
        /*00dc*/ 	.byte	0x04, 0x0a
        /*00de*/ 	.short	(.L_1112 - .L_1111)
	.align		4
.L_1111:
        /*00e0*/ 	.word	index@(.nv.constant0._ZN5flash24flash_fwd_splitkv_kernelI23Flash_fwd_kernel_traitsILi128ELi64ELi128ELi4ELb0ELb0EN7cutlass6half_tE19Flash_kernel_traitsILi128ELi64ELi128ELi4ES3_EELb1ELb0ELb1ELb0ELb0ELb1ELb0ELb1EEEvNS_16Flash_fwd_paramsE)
        /*00e4*/ 	.short	0x0380
        /*00e6*/ 	.short	0x01d0


	//----- nvinfo : EIATTR_SW_WAR
	.align		4
.L_1112:
        /*00e8*/ 	.byte	0x04, 0x36
        /*00ea*/ 	.short	(.L_1114 - .L_1113)
.L_1113:
        /*00ec*/ 	.word	0x00000008
.L_1114:


//--------------------- .nv.info._ZN5flash24flash_fwd_splitkv_kernelI23Flash_fwd_kernel_traitsILi128ELi64ELi128ELi4ELb0ELb0EN7cutlass6half_tE19Flash_kernel_traitsILi128ELi64ELi128ELi4ES3_EELb1ELb0ELb0ELb0ELb1ELb0ELb1ELb0EEEvNS_16Flash_fwd_paramsE --------------------------
	.section	.nv.info._ZN5flash24flash_fwd_splitkv_kernelI23Flash_fwd_kernel_traitsILi128ELi64ELi128ELi4ELb0ELb0EN7cutlass6half_tE19Flash_kernel_traitsILi128ELi64ELi128ELi4ES3_EELb1ELb0ELb0ELb0ELb1ELb0ELb1ELb0EEEvNS_16Flash_fwd_paramsE,"",@"SHT_CUDA_INFO"
	.sectionflags	@""
	.align	4


	//----- nvinfo : EIATTR_CUDA_API_VERSION
	.align		4
        /*0000*/ 	.byte	0x04, 0x37
        /*0002*/ 	.short	(.L_1116 - .L_1115)
.L_1115:
        /*0004*/ 	.word	0x00000082


	//----- nvinfo : EIATTR_KPARAM_INFO
	.align		4
.L_1116:
        /*0008*/ 	.byte	0x04, 0x17
        /*000a*/ 	.short	(.L_1118 - .L_1117)
.L_1117:
        /*000c*/ 	.word	0x00000000
        /*0010*/ 	.short	0x0000
        /*0012*/ 	.short	0x0000
        /*0014*/ 	.byte	0x00, 0xf0, 0x41, 0x07


	//----- nvinfo : EIATTR_SPARSE_MMA_MASK
	.align		4
.L_1118:
        /*0018*/ 	.byte	0x03, 0x50
        /*001a*/ 	.short	0x0000


	//----- nvinfo : EIATTR_MAXREG_COUNT
	.align		4
        /*001c*/ 	.byte	0x03, 0x1b
        /*001e*/ 	.short	0x00ff


	//----- nvinfo : EIATTR_NUM_BARRIERS
	.align		4
        /*0020*/ 	.byte	0x02, 0x4c
        /*0022*/ 	.byte	0x01
	.zero		1


	//----- nvinfo : EIATTR_MERCURY_ISA_VERSION
	.align		4
        /*0024*/ 	.byte	0x03, 0x5f
        /*0026*/ 	.short	0x0101


	//----- nvinfo : EIATTR_COOP_GROUP_MASK_REGIDS
	.align		4
        /*0028*/ 	.byte	0x04, 0x29
        /*002a*/ 	.short	(.L_1120 - .L_1119)


	//   ....[0]....
.L_1119:
        /*002c*/ 	.word	0xffffffff


	//   ....[1]....
        /*0030*/ 	.word	0xffffffff


	//   ....[2]....
        /*0034*/ 	.word	0xffffffff


	//   ....[3]....
        /*0038*/ 	.word	0xffffffff


	//   ....[4]....
        /*003c*/ 	.word	0xffffffff


	//   ....[5]....
        /*0040*/ 	.word	0xffffffff


	//   ....[6]....
        /*0044*/ 	.word	0xffffffff


	//   ....[7]....
        /*0048*/ 	.word	0xffffffff


	//   ....[8]....
        /*004c*/ 	.word	0xffffffff


	//   ....[9]....
        /*0050*/ 	.word	0xffffffff


	//   ....[10]....
        /*0054*/ 	.word	0xffffffff


	//   ....[11]....
        /*0058*/ 	.word	0xffffffff


	//   ....[12]....
        /*005c*/ 	.word	0xffffffff


	//   ....[13]....
        /*0060*/ 	.word	0xffffffff


	//   ....[14]....
        /*0064*/ 	.word	0xffffffff


	//   ....[15]....
        /*0068*/ 	.word	0xffffffff


	//----- nvinfo : EIATTR_COOP_GROUP_INSTR_OFFSETS
	.align		4
.L_1120:
        /*006c*/ 	.byte	0x04, 0x28
        /*006e*/ 	.short	(.L_1122 - .L_1121)


	//   ....[0]....
.L_1121:
        /*0070*/ 	.word	0x00004a80


	//   ....[1]....
        /*0074*/ 	.word	0x00004bc0


	//   ....[2]....
        /*0078*/ 	.word	0x00004bd0


	//   ....[3]....
        /*007c*/ 	.word	0x00004c20


	//   ....[4]....
        /*0080*/ 	.word	0x00008de0


	//   ....[5]....
        /*0084*/ 	.word	0x00008e10


	//   ....[6]....
        /*0088*/ 	.word	0x00008e60


	//   ....[7]....
        /*008c*/ 	.word	0x00008e70


	//   ....[8]....
        /*0090*/ 	.word	0x0000cdf0


	//   ....[9]....
        /*0094*/ 	.word	0x0000ce00


	//   ....[10]....
        /*0098*/ 	.word	0x0000ce30


	//   ....[11]....
        /*009c*/ 	.word	0x0000ce40


	//   ....[12]....
        /*00a0*/ 	.word	0x0000eda0


	//   ....[13]....
        /*00a4*/ 	.word	0x0000ede0


	//   ....[14]....
        /*00a8*/ 	.word	0x0000eeb0


	//   ....[15]....
        /*00ac*/ 	.word	0x0000eed0


	//----- nvinfo : EIATTR_VRC_CTA_INIT_COUNT
	.align		4
.L_1122:
        /*00b0*/ 	.byte	0x02, 0x4a
	.zero		1
	.zero		1


	//----- nvinfo : EIATTR_EXIT_INSTR_OFFSETS
	.align		4
        /*00b4*/ 	.byte	0x04, 0x1c
        /*00b6*/ 	.short	(.L_1124 - .L_1123)


	//   ....[0]....
.L_1123:
        /*00b8*/ 	.word	0x00000440


	//   ....[1]....
        /*00bc*/ 	.word	0x00000cd0


	//   ....[2]....
        /*00c0*/ 	.word	0x00000d00


	//   ....[3]....
        /*00c4*/ 	.word	0x0000fbe0


	//   ....[4]....
        /*00c8*/ 	.word	0x0000fc10


	//----- nvinfo : EIATTR_CRS_STACK_SIZE
	.align		4
.L_1124:
        /*00cc*/ 	.byte	0x04, 0x1e
        /*00ce*/ 	.short	(.L_1126 - .L_1125)
.L_1125:
        /*00d0*/ 	.word	0x00000000


	//----- nvinfo : EIATTR_CBANK_PARAM_SIZE
	.align		4
.L_1126:
        /*00d4*/ 	.byte	0x03, 0x19
        /*00d6*/ 	.short	0x01d0


	//----- nvinfo : EIATTR_PARAM_CBANK
	.align		4
        /*00d8*/ 	.byte	0x04, 0x0a
        /*00da*/ 	.short	(.L_1128 - .L_1127)
	.align		4
.L_1127:
        /*00dc*/ 	.word	index@(.nv.constant0._ZN5flash24flash_fwd_splitkv_kernelI23Flash_fwd_kernel_traitsILi128ELi64ELi128ELi4ELb0ELb0EN7cutlass6half_tE19Flash_kernel_traitsILi128ELi64ELi128ELi4ES3_EELb1ELb0ELb0ELb0ELb1ELb0ELb1ELb0EEEvNS_16Flash_fwd_paramsE)
        /*00e0*/ 	.short	0x0380
        /*00e2*/ 	.short	0x01d0


	//----- nvinfo : EIATTR_SW_WAR
	.align		4
.L_1128:
        /*00e4*/ 	.byte	0x04, 0x36
        /*00e6*/ 	.short	(.L_1130 - .L_1129)
.L_1129:
        /*00e8*/ 	.word	0x00000008
.L_1130:


//--------------------- .nv.info._ZN5flash24flash_fwd_splitkv_kernelI23Flash_fwd_kernel_traitsILi128ELi64ELi128ELi4ELb0ELb0EN7cutlass6half_tE19Flash_kernel_traitsILi128ELi64ELi128ELi4ES3_EELb1ELb0ELb0ELb0ELb1ELb1ELb1ELb0EEEvNS_16Flash_fwd_paramsE --------------------------
	.section	.nv.info._ZN5flash24flash_fwd_splitkv_kernelI23Flash_fwd_kernel_traitsILi128ELi64ELi128ELi4ELb0ELb0EN7cutlass6half_tE19Flash_kernel_traitsILi128ELi64ELi128ELi4ES3_EELb1ELb0ELb0ELb0ELb1ELb1ELb1ELb0EEEvNS_16Flash_fwd_paramsE,"",@"SHT_CUDA_INFO"
	.sectionflags	@""
	.align	4


	//----- nvinfo : EIATTR_CUDA_API_VERSION
	.align		4
        /*0000*/ 	.byte	0x04, 0x37
        /*0002*/ 	.short	(.L_1132 - .L_1131)
.L_1131:
        /*0004*/ 	.word	0x00000082


	//----- nvinfo : EIATTR_KPARAM_INFO
	.align		4
.L_1132:
        /*0008*/ 	.byte	0x04, 0x17
        /*000a*/ 	.short	(.L_1134 - .L_1133)
.L_1133:
        /*000c*/ 	.word	0x00000000
        /*0010*/ 	.short	0x0000
        /*0012*/ 	.short	0x0000
        /*0014*/ 	.byte	0x00, 0xf0, 0x41, 0x07


	//----- nvinfo : EIATTR_SPARSE_MMA_MASK
	.align		4
.L_1134:
        /*0018*/ 	.byte	0x03, 0x50
        /*001a*/ 	.short	0x0000


	//----- nvinfo : EIATTR_MAXREG_COUNT
	.align		4
        /*001c*/ 	.byte	0x03, 0x1b
        /*001e*/ 	.short	0x00ff


	//----- nvinfo : EIATTR_NUM_BARRIERS
	.align		4
        /*0020*/ 	.byte	0x02, 0x4c
        /*0022*/ 	.byte	0x01
	.zero		1


	//----- nvinfo : EIATTR_MERCURY_ISA_VERSION
	.align		4
        /*0024*/ 	.byte	0x03, 0x5f
        /*0026*/ 	.short	0x0101


	//----- nvinfo : EIATTR_COOP_GROUP_MASK_REGIDS
	.align		4
        /*0028*/ 	.byte	0x04, 0x29
        /*002a*/ 	.short	(.L_1136 - .L_1135)


	//   ....[0]....
.L_1135:
        /*002c*/ 	.word	0xffffffff


	//   ....[1]....
        /*0030*/ 	.word	0xffffffff


	//   ....[2]....
        /*0034*/ 	.word	0xffffffff


	//   ....[3]....
        /*0038*/ 	.word	0xffffffff


	//   ....[4]....
        /*003c*/ 	.word	0xffffffff


	//   ....[5]....
        /*0040*/ 	.word	0xffffffff


	//   ....[6]....
        /*0044*/ 	.word	0xffffffff


	//   ....[7]....
        /*0048*/ 	.word	0xffffffff


	//   ....[8]....
        /*004c*/ 	.word	0xffffffff


	//   ....[9]....
        /*0050*/ 	.word	0xffffffff


	//   ....[10]....
        /*0054*/ 	.word	0xffffffff


	//   ....[11]....
        /*0058*/ 	.word	0xffffffff


	//   ....[12]....
        /*005c*/ 	.word	0xffffffff


	//   ....[13]....
        /*0060*/ 	.word	0xffffffff


	//   ....[14]....
        /*0064*/ 	.word	0xffffffff


	//   ....[15]....
        /*0068*/ 	.word	0xffffffff


	//----- nvinfo : EIATTR_COOP_GROUP_INSTR_OFFSETS
	.align		4
.L_1136:
        /*006c*/ 	.byte	0x04, 0x28
        /*006e*/ 	.short	(.L_1138 - .L_1137)


	//   ....[0]....
.L_1137:
        /*0070*/ 	.word	0x000052d0


	//   ....[1]....
        /*0074*/ 	.word	0x000053d0


	//   ....[2]....
        /*0078*/ 	.word	0x000053e0


	//   ....[3]....
        /*007c*/ 	.word	0x00005430


	//   ....[4]....
        /*0080*/ 	.word	0x00009df0


	//   ....[5]....
        /*0084*/ 	.word	0x00009e20


	//   ....[6]....
        /*0088*/ 	.word	0x00009e70


	//   ....[7]....
        /*008c*/ 	.word	0x00009e80


	//   ....[8]....
        /*0090*/ 	.word	0x0000e630


	//   ....[9]....
        /*0094*/ 	.word	0x0000e660


	//   ....[10]....
        /*0098*/ 	.word	0x0000e6d0


	//   ....[11]....
        /*009c*/ 	.word	0x0000e6e0


	//   ....[12]....
        /*00a0*/ 	.word	0x000105b0


	//   ....[13]....
        /*00a4*/ 	.word	0x000105f0


	//   ....[14]....
        /*00a8*/ 	.word	0x000106c0


	//   ....[15]....
        /*00ac*/ 	.word	0x000106e0


	//----- nvinfo : EIATTR_VRC_CTA_INIT_COUNT
	.align		4
.L_1138:
        /*00b0*/ 	.byte	0x02, 0x4a
	.zero		1
	.zero		1


	//----- nvinfo : EIATTR_EXIT_INSTR_OFFSETS
	.align		4
        /*00b4*/ 	.byte	0x04, 0x1c
        /*00b6*/ 	.short	(.L_1140 - .L_1139)


	//   ....[0]....
.L_1139:
        /*00b8*/ 	.word	0x00000440


	//   ....[1]....
        /*00bc*/ 	.word	0x00000cd0


	//   ....[2]....
        /*00c0*/ 	.word	0x00000d00


	//   ....[3]....
        /*00c4*/ 	.word	0x000113f0


	//   ....[4]....
        /*00c8*/ 	.word	0x00011420


	//----- nvinfo : EIATTR_CRS_STACK_SIZE
	.align		4
.L_1140:
        /*00cc*/ 	.byte	0x04, 0x1e
        /*00ce*/ 	.short	(.L_1142 - .L_1141)
.L_1141:
        /*00d0*/ 	.word	0x00000000


	//----- nvinfo : EIATTR_CBANK_PARAM_SIZE
	.align		4
.L_1142:
        /*00d4*/ 	.byte	0x03, 0x19
        /*00d6*/ 	.short	0x01d0


	//----- nvinfo : EIATTR_PARAM_CBANK
	.align		4
        /*00d8*/ 	.byte	0x04, 0x0a
        /*00da*/ 	.short	(.L_1144 - .L_1143)
	.align		4
.L_1143:
        /*00dc*/ 	.word	index@(.nv.constant0._ZN5flash24flash_fwd_splitkv_kernelI23Flash_fwd_kernel_traitsILi128ELi64ELi128ELi4ELb0ELb0EN7cutlass6half_tE19Flash_kernel_traitsILi128ELi64ELi128ELi4ES3_EELb1ELb0ELb0ELb0ELb1ELb1ELb1ELb0EEEvNS_16Flash_fwd_paramsE)
        /*00e0*/ 	.short	0x0380
        /*00e2*/ 	.short	0x01d0


	//----- nvinfo : EIATTR_SW_WAR
	.align		4
.L_1144:
        /*00e4*/ 	.byte	0x04, 0x36
        /*00e6*/ 	.short	(.L_1146 - .L_1145)
.L_1145:
        /*00e8*/ 	.word	0x00000008
.L_1146:


//--------------------- .nv.info._ZN5flash24flash_fwd_splitkv_kernelI23Flash_fwd_kernel_traitsILi128ELi64ELi128ELi4ELb0ELb0EN7cutlass6half_tE19Flash_kernel_traitsILi128ELi64ELi128ELi4ES3_EELb1ELb0ELb1ELb0ELb0ELb0ELb1ELb0EEEvNS_16Flash_fwd_paramsE --------------------------
	.section	.nv.info._ZN5flash24flash_fwd_splitkv_kernelI23Flash_fwd_kernel_traitsILi128ELi64ELi128ELi4ELb0ELb0EN7cutlass6half_tE19Flash_kernel_traitsILi128ELi64ELi128ELi4ES3_EELb1ELb0ELb1ELb0ELb0ELb0ELb1ELb0EEEvNS_16Flash_fwd_paramsE,"",@"SHT_CUDA_INFO"
	.sectionflags	@""
	.align	4


	//----- nvinfo : EIATTR_CUDA_API_VERSION
	.align		4
        /*0000*/ 	.byte	0x04, 0x37
        /*0002*/ 	.short	(.L_1148 - .L_1147)
.L_1147:
        /*0004*/ 	.word	0x00000082


	//----- nvinfo : EIATTR_KPARAM_INFO
	.align		4
.L_1148:
        /*0008*/ 	.byte	0x04, 0x17
        /*000a*/ 	.short	(.L_1150 - .L_1149)
.L_1149:
        /*000c*/ 	.word	0x00000000
        /*0010*/ 	.short	0x0000
        /*0012*/ 	.short	0x0000
        /*0014*/ 	.byte	0x00, 0xf0, 0x41, 0x07


	//----- nvinfo : EIATTR_SPARSE_MMA_MASK
	.align		4
.L_1150:
        /*0018*/ 	.byte	0x03, 0x50
        /*001a*/ 	.short	0x0000


	//----- nvinfo : EIATTR_MAXREG_COUNT
	.align		4
        /*001c*/ 	.byte	0x03, 0x1b
        /*001e*/ 	.short	0x00ff


	//----- nvinfo : EIATTR_NUM_BARRIERS
	.align		4
        /*0020*/ 	.byte	0x02, 0x4c
        /*0022*/ 	.byte	0x01
	.zero		1


	//----- nvinfo : EIATTR_MERCURY_ISA_VERSION
	.align		4
        /*0024*/ 	.byte	0x03, 0x5f
        /*0026*/ 	.short	0x0101


	//----- nvinfo : EIATTR_COOP_GROUP_MASK_REGIDS
	.align		4
        /*0028*/ 	.byte	0x04, 0x29
        /*002a*/ 	.short	(.L_1152 - .L_1151)


	//   ....[0]....
.L_1151:
        /*002c*/ 	.word	0xffffffff


	//   ....[1]....
        /*0030*/ 	.word	0xffffffff


	//   ....[2]....
        /*0034*/ 	.word	0xffffffff


	//   ....[3]....
        /*0038*/ 	.word	0xffffffff


	//   ....[4]....
        /*003c*/ 	.word	0xffffffff


	//   ....[5]....
        /*0040*/ 	.word	0xffffffff


	//   ....[6]....
        /*0044*/ 	.word	0xffffffff


	//   ....[7]....
        /*0048*/ 	.word	0xffffffff


	//   ....[8]....
        /*004c*/ 	.word	0xffffffff


	//   ....[9]....
        /*0050*/ 	.word	0xffffffff


	//   ....[10]....
        /*0054*/ 	.word	0xffffffff


	//   ....[11]....
        /*0058*/ 	.word	0xffffffff


	//   ....[12]....
        /*005c*/ 	.word	0xffffffff


	//   ....[13]....
        /*0060*/ 	.word	0xffffffff


	//   ....[14]....
        /*0064*/ 	.word	0xffffffff


	//   ....[15]....
        /*0068*/ 	.word	0xffffffff


	//----- nvinfo : EIATTR_COOP_GROUP_INSTR_OFFSETS
	.align		4
.L_1152:
        /*006c*/ 	.byte	0x04, 0x28
        /*006e*/ 	.short	(.L_1154 - .L_1153)


	//   ....[0]....
.L_1153:
        /*0070*/ 	.word	0x00006c80


	//   ....[1]....
        /*0074*/ 	.word	0x00006ca0


	//   ....[2]....
        /*0078*/ 	.word	0x00006d30


	//   ....[3]....
        /*007c*/ 	.word	0x00006d40


	//   ....[4]....
        /*0080*/ 	.word	0x0000bd40


	//   ....[5]....
        /*0084*/ 	.word	0x0000bd90


	//   ....[6]....
        /*0088*/ 	.word	0x0000bdb0


	//   ....[7]....
        /*008c*/ 	.word	0x0000bdd0


	//   ....[8]....
        /*0090*/ 	.word	0x00010e50


	//   ....[9]....
        /*0094*/ 	.word	0x00010e80


	//   ....[10]....
        /*0098*/ 	.word	0x00010eb0


	//   ....[11]....
        /*009c*/ 	.word	0x00010ec0


	//   ....[12]....
        /*00a0*/ 	.word	0x00012e10


	//   ....[13]....
        /*00a4*/ 	.word	0x00012e50


	//   ....[14]....
        /*00a8*/ 	.word	0x00012f60


	//   ....[15]....
        /*00ac*/ 	.word	0x00012fa0


	//----- nvinfo : EIATTR_VRC_CTA_INIT_COUNT
	.align		4
.L_1154:
        /*00b0*/ 	.byte	0x02, 0x4a
	.zero		1
	.zero		1


	//----- nvinfo : EIATTR_EXIT_INSTR_OFFSETS
	.align		4
        /*00b4*/ 	.byte	0x04, 0x1c
        /*00b6*/ 	.short	(.L_1156 - .L_1155)


	//   ....[0]....
.L_1155:
        /*00b8*/ 	.word	0x00000440


	//   ....[1]....
        /*00bc*/ 	.word	0x00001260


	//   ....[2]....
        /*00c0*/ 	.word	0x00001290


	//   ....[3]....
        /*00c4*/ 	.word	0x00014190


	//   ....[4]....
        /*00c8*/ 	.word	0x00014210


	//   ....[5]....
        /*00cc*/ 	.word	0x00014260


	//----- nvinfo : EIATTR_CRS_STACK_SIZE
	.align		4
.L_1156:
        /*00d0*/ 	.byte	0x04, 0x1e
        /*00d2*/ 	.short	(.L_1158 - .L_1157)
.L_1157:
        /*00d4*/ 	.word	0x00000000


	//----- nvinfo : EIATTR_CBANK_PARAM_SIZE
	.align		4
.L_1158:
        /*00d8*/ 	.byte	0x03, 0x19
        /*00da*/ 	.short	0x01d0


	//----- nvinfo : EIATTR_PARAM_CBANK
	.align		4
        /*00dc*/ 	.byte	0x04, 0x0a
        /*00de*/ 	.short	(.L_1160 - .L_1159)
	.align		4
.L_1159:
        /*00e0*/ 	.word	index@(.nv.constant0._ZN5flash24flash_fwd_splitkv_kernelI23Flash_fwd_kernel_traitsILi128ELi64ELi128ELi4ELb0ELb0EN7cutlass6half_tE19Flash_kernel_traitsILi128ELi64ELi128ELi4ES3_EELb1ELb0ELb1ELb0ELb0ELb0ELb1ELb0EEEvNS_16Flash_fwd_paramsE)
        /*00e4*/ 	.short	0x0380
        /*00e6*/ 	.short	0x01d0


	//----- nvinfo : EIATTR_SW_WAR
	.align		4
.L_1160:
        /*00e8*/ 	.byte	0x04, 0x36
        /*00ea*/ 	.short	(.L_1162 - .L_1161)
.L_1161:
        /*00ec*/ 	.word	0x00000008
.L_1162:


//--------------------- .nv.info._ZN5flash24flash_fwd_splitkv_kernelI23Flash_fwd_kernel_traitsILi128ELi64ELi128ELi4ELb0ELb0EN7cutlass6half_tE19Flash_kernel_traitsILi128ELi64ELi128ELi4ES3_EELb1ELb0ELb1ELb0ELb0ELb1ELb1ELb0EEEvNS_16Flash_fwd_paramsE --------------------------
	.section	.nv.info._ZN5flash24flash_fwd_splitkv_kernelI23Flash_fwd_kernel_traitsILi128ELi64ELi128ELi4ELb0ELb0EN7cutlass6half_tE19Flash_kernel_traitsILi128ELi64ELi128ELi4ES3_EELb1ELb0ELb1ELb0ELb0ELb1ELb1ELb0EEEvNS_16Flash_fwd_paramsE,"",@"SHT_CUDA_INFO"
	.sectionflags	@""
	.align	4


	//----- nvinfo : EIATTR_CUDA_API_VERSION
	.align		4
        /*0000*/ 	.byte	0x04, 0x37
        /*0002*/ 	.short	(.L_1164 - .L_1163)
.L_1163:
        /*0004*/ 	.word	0x00000082


	//----- nvinfo : EIATTR_KPARAM_INFO
	.align		4
.L_1164:
        /*0008*/ 	.byte	0x04, 0x17
        /*000a*/ 	.short	(.L_1166 - .L_1165)
.L_1165:
        /*000c*/ 	.word	0x00000000
        /*0010*/ 	.short	0x0000
        /*0012*/ 	.short	0x0000
        /*0014*/ 	.byte	0x00, 0xf0, 0x41, 0x07


	//----- nvinfo : EIATTR_SPARSE_MMA_MASK
	.align		4
.L_1166:
        /*0018*/ 	.byte	0x03, 0x50
        /*001a*/ 	.short	0x0000


	//----- nvinfo : EIATTR_MAXREG_COUNT
	.align		4
        /*001c*/ 	.byte	0x03, 0x1b
        /*001e*/ 	.short	0x00ff


	//----- nvinfo : EIATTR_NUM_BARRIERS
	.align		4
        /*0020*/ 	.byte	0x02, 0x4c
        /*0022*/ 	.byte	0x01
	.zero		1


	//----- nvinfo : EIATTR_MERCURY_ISA_VERSION
	.align		4
        /*0024*/ 	.byte	0x03, 0x5f
        /*0026*/ 	.short	0x0101


	//----- nvinfo : EIATTR_COOP_GROUP_MASK_REGIDS
	.align		4
        /*0028*/ 	.byte	0x04, 0x29
        /*002a*/ 	.short	(.L_1168 - .L_1167)


	//   ....[0]....
.L_1167:
        /*002c*/ 	.word	0xffffffff


	//   ....[1]....
        /*0030*/ 	.word	0xffffffff


	//   ....[2]....
        /*0034*/ 	.word	0xffffffff


	//   ....[3]....
        /*0038*/ 	.word	0xffffffff


	//   ....[4]....
        /*003c*/ 	.word	0xffffffff


	//   ....[5]....
        /*0040*/ 	.word	0xffffffff


	//   ....[6]....
        /*0044*/ 	.word	0xffffffff


	//   ....[7]....
        /*0048*/ 	.word	0xffffffff


	//   ....[8]....
        /*004c*/ 	.word	0xffffffff


	//   ....[9]....
        /*0050*/ 	.word	0xffffffff


	//   ....[10]....
        /*0054*/ 	.word	0xffffffff


	//   ....[11]....
        /*0058*/ 	.word	0xffffffff


	//   ....[12]....
        /*005c*/ 	.word	0xffffffff


	//   ....[13]....
        /*0060*/ 	.word	0xffffffff


	//   ....[14]....
        /*0064*/ 	.word	0xffffffff


	//   ....[15]....
        /*0068*/ 	.word	0xffffffff


	//----- nvinfo : EIATTR_COOP_GROUP_INSTR_OFFSETS
	.align		4
.L_1168:
        /*006c*/ 	.byte	0x04, 0x28
        /*006e*/ 	.short	(.L_1170 - .L_1169)


	//   ....[0]....
.L_1169:
        /*0070*/ 	.word	0x00007480


	//   ....[1]....
        /*0074*/ 	.word	0x000074a0


	//   ....[2]....
        /*0078*/ 	.word	0x00007550


	//   ....[3]....
        /*007c*/ 	.word	0x00007560


	//   ....[4]....
        /*0080*/ 	.word	0x0000cde0


	//   ....[5]....
        /*0084*/ 	.word	0x0000ce00


	//   ....[6]....
        /*0088*/ 	.word	0x0000ce80


	//   ....[7]....
        /*008c*/ 	.word	0x0000ce90


	//   ....[8]....
        /*0090*/ 	.word	0x000126d0


	//   ....[9]....
        /*0094*/ 	.word	0x00012710


	//   ....[10]....
        /*0098*/ 	.word	0x00012790


	//   ....[11]....
        /*009c*/ 	.word	0x000127a0


	//   ....[12]....
        /*00a0*/ 	.word	0x00014660


	//   ....[13]....
        /*00a4*/ 	.word	0x000146a0


	//   ....[14]....
        /*00a8*/ 	.word	0x000147e0


	//   ....[15]....
        /*00ac*/ 	.word	0x00014840


	//----- nvinfo : EIATTR_VRC_CTA_INIT_COUNT
	.align		4
.L_1170:
        /*00b0*/ 	.byte	0x02, 0x4a
	.zero		1
	.zero		1


	//----- nvinfo : EIATTR_EXIT_INSTR_OFFSETS
	.align		4
        /*00b4*/ 	.byte	0x04, 0x1c
        /*00b6*/ 	.short	(.L_1172 - .L_1171)


	//   ....[0]....
.L_1171:
        /*00b8*/ 	.word	0x00000440


	//   ....[1]....
        /*00bc*/ 	.word	0x00001260


	//   ....[2]....
        /*00c0*/ 	.word	0x00001290


	//   ....[3]....
        /*00c4*/ 	.word	0x000159e0


	//   ....[4]....
        /*00c8*/ 	.word	0x00015a60


	//   ....[5]....
        /*00cc*/ 	.word	0x00015ab0


	//----- nvinfo : EIATTR_CRS_STACK_SIZE
	.align		4
.L_1172:
        /*00d0*/ 	.byte	0x04, 0x1e
        /*00d2*/ 	.short	(.L_1174 - .L_1173)
.L_1173:
        /*00d4*/ 	.word	0x00000000


	//----- nvinfo : EIATTR_CBANK_PARAM_SIZE
	.align		4
.L_1174:
        /*00d8*/ 	.byte	0x03, 0x19
        /*00da*/ 	.short	0x01d0


	//----- nvinfo : EIATTR_PARAM_CBANK
	.align		4
        /*00dc*/ 	.byte	0x04, 0x0a
        /*00de*/ 	.short	(.L_1176 - .L_1175)
	.align		4
.L_1175:
        /*00e0*/ 	.word	index@(.nv.constant0._ZN5flash24flash_fwd_splitkv_kernelI23Flash_fwd_kernel_traitsILi128ELi64ELi128ELi4ELb0ELb0EN7cutlass6half_tE19Flash_kernel_traitsILi128ELi64ELi128ELi4ES3_EELb1ELb0ELb1ELb0ELb0ELb1ELb1ELb0EEEvNS_16Flash_fwd_paramsE)
        /*00e4*/ 	.short	0x0380
        /*00e6*/ 	.short	0x01d0


	//----- nvinfo : EIATTR_SW_WAR
	.align		4
.L_1176:
        /*00e8*/ 	.byte	0x04, 0x36
        /*00ea*/ 	.short	(.L_1178 - .L_1177)
.L_1177:
        /*00ec*/ 	.word	0x00000008
.L_1178:


//--------------------- .nv.info._ZN5flash24flash_fwd_splitkv_kernelI23Flash_fwd_kernel_traitsILi128ELi64ELi128ELi4ELb0ELb0EN7cutlass6half_tE19Flash_kernel_traitsILi128ELi64ELi128ELi4ES3_EELb1ELb0ELb0ELb0ELb1ELb0ELb1ELb1EEEvNS_16Flash_fwd_paramsE --------------------------
	.section	.nv.info._ZN5flash24flash_fwd_splitkv_kernelI23Flash_fwd_kernel_traitsILi128ELi64ELi128ELi4ELb0ELb0EN7cutlass6half_tE19Flash_kernel_traitsILi128ELi64ELi128ELi4ES3_EELb1ELb0ELb0ELb0ELb1ELb0ELb1ELb1EEEvNS_16Flash_fwd_paramsE,"",@"SHT_CUDA_INFO"
	.sectionflags	@""
	.align	4


	//----- nvinfo : EIATTR_CUDA_API_VERSION
	.align		4
        /*0000*/ 	.byte	0x04, 0x37
        /*0002*/ 	.short	(.L_1180 - .L_1179)
.L_1179:
        /*0004*/ 	.word	0x00000082


	//----- nvinfo : EIATTR_KPARAM_INFO
	.align		4
.L_1180:
        /*0008*/ 	.byte	0x04, 0x17
        /*000a*/ 	.short	(.L_1182 - .L_1181)
.L_1181:
        /*000c*/ 	.word	0x00000000
        /*0010*/ 	.short	0x0000
        /*0012*/ 	.short	0x0000
        /*0014*/ 	.byte	0x00, 0xf0, 0x41, 0x07


	//----- nvinfo : EIATTR_SPARSE_MMA_MASK
	.align		4
.L_1182:
        /*0018*/ 	.byte	0x03, 0x50
        /*001a*/ 	.short	0x0000


	//----- nvinfo : EIATTR_MAXREG_COUNT
	.align		4
        /*001c*/ 	.byte	0x03, 0x1b
        /*001e*/ 	.short	0x00ff


	//----- nvinfo : EIATTR_NUM_BARRIERS
	.align		4
        /*0020*/ 	.byte	0x02, 0x4c
        /*0022*/ 	.byte	0x01
	.zero		1


	//----- nvinfo : EIATTR_MERCURY_ISA_VERSION
	.align		4
        /*0024*/ 	.byte	0x03, 0x5f
        /*0026*/ 	.short	0x0101


	//----- nvinfo : EIATTR_COOP_GROUP_MASK_REGIDS
	.align		4
        /*0028*/ 	.byte	0x04, 0x29
        /*002a*/ 	.short	(.L_1184 - .L_1183)


	//   ....[0]....
.L_1183:
        /*002c*/ 	.word	0xffffffff


	//   ....[1]....
        /*0030*/ 	.word	0xffffffff


	//   ....[2]....
        /*0034*/ 	.word	0xffffffff


	//   ....[3]....
        /*0038*/ 	.word	0xffffffff


	//   ....[4]....
        /*003c*/ 	.word	0xffffffff


	//   ....[5]....
        /*0040*/ 	.word	0xffffffff


	//   ....[6]....
        /*0044*/ 	.word	0xffffffff


	//   ....[7]....
        /*0048*/ 	.word	0xffffffff


	//   ....[8]....
        /*004c*/ 	.word	0xffffffff


	//   ....[9]....
        /*0050*/ 	.word	0xffffffff


	//   ....[10]....
        /*0054*/ 	.word	0xffffffff


	//   ....[11]....
        /*0058*/ 	.word	0xffffffff


	//   ....[12]....
        /*005c*/ 	.word	0xffffffff


	//   ....[13]....
        /*0060*/ 	.word	0xffffffff


	//   ....[14]....
        /*0064*/ 	.word	0xffffffff


	//   ....[15]....
        /*0068*/ 	.word	0xffffffff


	//----- nvinfo : EIATTR_COOP_GROUP_INSTR_OFFSETS
	.align		4
.L_1184:
        /*006c*/ 	.byte	0x04, 0x28
        /*006e*/ 	.short	(.L_1186 - .L_1185)


	//   ....[0]....
.L_1185:
        /*0070*/ 	.word	0x000148e0


	//   ....[1]....
        /*0074*/ 	.word	0x000149e0


	//   ....[2]....
        /*0078*/ 	.word	0x000149f0


	//   ....[3]....
        /*007c*/ 	.word	0x00014a50


	//   ....[4]....
        /*0080*/ 	.word	0x00018d50


	//   ....[5]....
        /*0084*/ 	.word	0x00018d70


	//   ....[6]....
        /*0088*/ 	.word	0x00018db0


	//   ....[7]....
        /*008c*/ 	.word	0x00018dc0


	//   ....[8]....
        /*0090*/ 	.word	0x0001cd90


	//   ....[9]....
        /*0094*/ 	.word	0x0001cda0


	//   ....[10]....
        /*0098*/ 	.word	0x0001cdd0


	//   ....[11]....
        /*009c*/ 	.word	0x0001cde0


	//   ....[12]....
        /*00a0*/ 	.word	0x0001ed40


	//   ....[13]....
        /*00a4*/ 	.word	0x0001ed80


	//   ....[14]....
        /*00a8*/ 	.word	0x0001ee40


	//   ....[15]....
        /*00ac*/ 	.word	0x0001ee70


	//----- nvinfo : EIATTR_VRC_CTA_INIT_COUNT
	.align		4
.L_1186:
        /*00b0*/ 	.byte	0x02, 0x4a
	.zero		1
	.zero		1


	//----- nvinfo : EIATTR_EXIT_INSTR_OFFSETS
	.align		4
        /*00b4*/ 	.byte	0x04, 0x1c
        /*00b6*/ 	.short	(.L_1188 - .L_1187)


	//   ....[0]....
.L_1187:
        /*00b8*/ 	.word	0x00000440


	//   ....[1]....
        /*00bc*/ 	.word	0x00000ce0


	//   ....[2]....
        /*00c0*/ 	.word	0x00000d10


	//   ....[3]....
        /*00c4*/ 	.word	0x0001fba0


	//   ....[4]....
        /*00c8*/ 	.word	0x0001fbd0


	//----- nvinfo : EIATTR_CRS_STACK_SIZE
	.align		4
.L_1188:
        /*00cc*/ 	.byte	0x04, 0x1e
        /*00ce*/ 	.short	(.L_1190 - .L_1189)
.L_1189:
        /*00d0*/ 	.word	0x00000000


	//----- nvinfo : EIATTR_CBANK_PARAM_SIZE
	.align		4
.L_1190:
        /*00d4*/ 	.byte	0x03, 0x19
        /*00d6*/ 	.short	0x01d0


	//----- nvinfo : EIATTR_PARAM_CBANK
	.align		4
        /*00d8*/ 	.byte	0x04, 0x0a
        /*00da*/ 	.short	(.L_1192 - .L_1191)
	.align		4
.L_1191:
        /*00dc*/ 	.word	index@(.nv.constant0._ZN5flash24flash_fwd_splitkv_kernelI23Flash_fwd_kernel_traitsILi128ELi64ELi128ELi4ELb0ELb0EN7cutlass6half_tE19Flash_kernel_traitsILi128ELi64ELi128ELi4ES3_EELb1ELb0ELb0ELb0ELb1ELb0ELb1ELb1EEEvNS_16Flash_fwd_paramsE)
        /*00e0*/ 	.short	0x0380
        /*00e2*/ 	.short	0x01d0


	//----- nvinfo : EIATTR_SW_WAR
	.align		4
.L_1192:
        /*00e4*/ 	.byte	0x04, 0x36
        /*00e6*/ 	.short	(.L_1194 - .L_1193)
.L_1193:
        /*00e8*/ 	.word	0x00000008
.L_1194:


//--------------------- .nv.info._ZN5flash24flash_fwd_splitkv_kernelI23Flash_fwd_kernel_traitsILi128ELi64ELi128ELi4ELb0ELb0EN7cutlass6half_tE19Flash_kernel_traitsILi128ELi64ELi128ELi4ES3_EELb1ELb0ELb0ELb0ELb1ELb1ELb1ELb1EEEvNS_16Flash_fwd_paramsE --------------------------
	.section	.nv.info._ZN5flash24flash_fwd_splitkv_kernelI23Flash_fwd_kernel_traitsILi128ELi64ELi128ELi4ELb0ELb0EN7cutlass6half_tE19Flash_kernel_traitsILi128ELi64ELi128ELi4ES3_EELb1ELb0ELb0ELb0ELb1ELb1ELb1ELb1EEEvNS_16Flash_fwd_paramsE,"",@"SHT_CUDA_INFO"
	.sectionflags	@""
	.align	4


	//----- nvinfo : EIATTR_CUDA_API_VERSION
	.align		4
        /*0000*/ 	.byte	0x04, 0x37
        /*0002*/ 	.short	(.L_1196 - .L_1195)
.L_1195:
        /*0004*/ 	.word	0x00000082


	//----- nvinfo : EIATTR_KPARAM_INFO
	.align		4
.L_1196:
        /*0008*/ 	.byte	0x04, 0x17
        /*000a*/ 	.short	(.L_1198 - .L_1197)
.L_1197:
        /*000c*/ 	.word	0x00000000
        /*0010*/ 	.short	0x0000
        /*0012*/ 	.short	0x0000
        /*0014*/ 	.byte	0x00, 0xf0, 0x41, 0x07


	//----- nvinfo : EIATTR_SPARSE_MMA_MASK
	.align		4
.L_1198:
        /*0018*/ 	.byte	0x03, 0x50
        /*001a*/ 	.short	0x0000


	//----- nvinfo : EIATTR_MAXREG_COUNT
	.align		4
        /*001c*/ 	.byte	0x03, 0x1b
        /*001e*/ 	.short	0x00ff


	//----- nvinfo : EIATTR_NUM_BARRIERS
	.align		4
        /*0020*/ 	.byte	0x02, 0x4c
        /*0022*/ 	.byte	0x01
	.zero		1


	//----- nvinfo : EIATTR_MERCURY_ISA_VERSION
	.align		4
        /*0024*/ 	.byte	0x03, 0x5f
        /*0026*/ 	.short	0x0101


	//----- nvinfo : EIATTR_COOP_GROUP_MASK_REGIDS
	.align		4
        /*0028*/ 	.byte	0x04, 0x29
        /*002a*/ 	.short	(.L_1200 - .L_1199)


	//   ....[0]....
.L_1199:
        /*002c*/ 	.word	0xffffffff


	//   ....[1]....
        /*0030*/ 	.word	0xffffffff


	//   ....[2]....
        /*0034*/ 	.word	0xffffffff


	//   ....[3]....
        /*0038*/ 	.word	0xffffffff


	//   ....[4]....
        /*003c*/ 	.word	0xffffffff


	//   ....[5]....
        /*0040*/ 	.word	0xffffffff


	//   ....[6]....
        /*0044*/ 	.word	0xffffffff


	//   ....[7]....
        /*0048*/ 	.word	0xffffffff


	//   ....[8]....
        /*004c*/ 	.word	0xffffffff


	//   ....[9]....
        /*0050*/ 	.word	0xffffffff


	//   ....[10]....
        /*0054*/ 	.word	0xffffffff


	//   ....[11]....
        /*0058*/ 	.word	0xffffffff


	//   ....[12]....
        /*005c*/ 	.word	0xffffffff


	//   ....[13]....
        /*0060*/ 	.word	0xffffffff


	//   ....[14]....
        /*0064*/ 	.word	0xffffffff


	//   ....[15]....
        /*0068*/ 	.word	0xffffffff


	//----- nvinfo : EIATTR_COOP_GROUP_INSTR_OFFSETS
	.align		4
.L_1200:
        /*006c*/ 	.byte	0x04, 0x28
        /*006e*/ 	.short	(.L_1202 - .L_1201)


	//   ....[0]....
.L_1201:
        /*0070*/ 	.word	0x000150f0


	//   ....[1]....
        /*0074*/ 	.word	0x00015270


	//   ....[2]....
        /*0078*/ 	.word	0x00015280


	//   ....[3]....
        /*007c*/ 	.word	0x000152d0


	//   ....[4]....
        /*0080*/ 	.word	0x00019df0


	//   ....[5]....
        /*0084*/ 	.word	0x00019e20


	//   ....[6]....
        /*0088*/ 	.word	0x00019e90


	//   ....[7]....
        /*008c*/ 	.word	0x00019ea0


	//   ....[8]....
        /*0090*/ 	.word	0x0001e660


	//   ....[9]....
        /*0094*/ 	.word	0x0001e670


	//   ....[10]....
        /*0098*/ 	.word	0x0001e6a0


	//   ....[11]....
        /*009c*/ 	.word	0x0001e6b0


	//   ....[12]....
        /*00a0*/ 	.word	0x000205e0


	//   ....[13]....
        /*00a4*/ 	.word	0x00020620


	//   ....[14]....
        /*00a8*/ 	.word	0x000206e0


	//   ....[15]....
        /*00ac*/ 	.word	0x00020710


	//----- nvinfo : EIATTR_VRC_CTA_INIT_COUNT
	.align		4
.L_1202:
        /*00b0*/ 	.byte	0x02, 0x4a
	.zero		1
	.zero		1


	//----- nvinfo : EIATTR_EXIT_INSTR_OFFSETS
	.align		4
        /*00b4*/ 	.byte	0x04, 0x1c
        /*00b6*/ 	.short	(.L_1204 - .L_1203)


	//   ....[0]....
.L_1203:
        /*00b8*/ 	.word	0x00000440


	//   ....[1]....
        /*00bc*/ 	.word	0x00000ce0


	//   ....[2]....
        /*00c0*/ 	.word	0x00000d10


	//   ....[3]....
        /*00c4*/ 	.word	0x00021440


	//   ....[4]....
        /*00c8*/ 	.word	0x00021470


	//----- nvinfo : EIATTR_CRS_STACK_SIZE
	.align		4
.L_1204:
        /*00cc*/ 	.byte	0x04, 0x1e
        /*00ce*/ 	.short	(.L_1206 - .L_1205)
.L_1205:
        /*00d0*/ 	.word	0x00000000


	//----- nvinfo : EIATTR_CBANK_PARAM_SIZE
	.align		4
.L_1206:
        /*00d4*/ 	.byte	0x03, 0x19
        /*00d6*/ 	.short	0x01d0


	//----- nvinfo : EIATTR_PARAM_CBANK
	.align		4
        /*00d8*/ 	.byte	0x04, 0x0a
        /*00da*/ 	.short	(.L_1208 - .L_1207)
	.align		4
.L_1207:
        /*00dc*/ 	.word	index@(.nv.constant0._ZN5flash24flash_fwd_splitkv_kernelI23Flash_fwd_kernel_traitsILi128ELi64ELi128ELi4ELb0ELb0EN7cutlass6half_tE19Flash_kernel_traitsILi128ELi64ELi128ELi4ES3_EELb1ELb0ELb0ELb0ELb1ELb1ELb1ELb1EEEvNS_16Flash_fwd_paramsE)
        /*00e0*/ 	.short	0x0380
        /*00e2*/ 	.short	0x01d0


	//----- nvinfo : EIATTR_SW_WAR
	.align		4
.L_1208:
        /*00e4*/ 	.byte	0x04, 0x36
        /*00e6*/ 	.short	(.L_1210 - .L_1209)
.L_1209:
        /*00e8*/ 	.word	0x00000008
.L_1210:


//--------------------- .nv.info._ZN5flash24flash_fwd_splitkv_kernelI23Flash_fwd_kernel_traitsILi128ELi64ELi128ELi4ELb0ELb0EN7cutlass6half_tE19Flash_kernel_traitsILi128ELi64ELi128ELi4ES3_EELb1ELb0ELb1ELb0ELb0ELb0ELb1ELb1EEEvNS_16Flash_fwd_paramsE --------------------------
	.section	.nv.info._ZN5flash24flash_fwd_splitkv_kernelI23Flash_fwd_kernel_traitsILi128ELi64ELi128ELi4ELb0ELb0EN7cutlass6half_tE19Flash_kernel_traitsILi128ELi64ELi128ELi4ES3_EELb1ELb0ELb1ELb0ELb0ELb0ELb1ELb1EEEvNS_16Flash_fwd_paramsE,"",@"SHT_CUDA_INFO"
	.sectionflags	@""
	.align	4


	//----- nvinfo : EIATTR_CUDA_API_VERSION
	.align		4
        /*0000*/ 	.byte	0x04, 0x37
        /*0002*/ 	.short	(.L_1212 - .L_1211)
.L_1211:
        /*0004*/ 	.word	0x00000082


	//----- nvinfo : EIATTR_KPARAM_INFO
	.align		4
.L_1212:
        /*0008*/ 	.byte	0x04, 0x17
        /*000a*/ 	.short	(.L_1214 - .L_1213)
.L_1213:
        /*000c*/ 	.word	0x00000000
        /*0010*/ 	.short	0x0000
        /*0012*/ 	.short	0x0000
        /*0014*/ 	.byte	0x00, 0xf0, 0x41, 0x07


	//----- nvinfo : EIATTR_SPARSE_MMA_MASK
	.align		4
.L_1214:
        /*0018*/ 	.byte	0x03, 0x50
        /*001a*/ 	.short	0x0000


	//----- nvinfo : EIATTR_MAXREG_COUNT
	.align		4
        /*001c*/ 	.byte	0x03, 0x1b
        /*001e*/ 	.short	0x00ff


	//----- nvinfo : EIATTR_NUM_BARRIERS
	.align		4
        /*0020*/ 	.byte	0x02, 0x4c
        /*0022*/ 	.byte	0x01
	.zero		1


	//----- nvinfo : EIATTR_MERCURY_ISA_VERSION
	.align		4
        /*0024*/ 	.byte	0x03, 0x5f
        /*0026*/ 	.short	0x0101


	//----- nvinfo : EIATTR_COOP_GROUP_MASK_REGIDS
	.align		4
        /*0028*/ 	.byte	0x04, 0x29
        /*002a*/ 	.short	(.L_1216 - .L_1215)


	//   ....[0]....
.L_1215:
        /*002c*/ 	.word	0xffffffff


	//   ....[1]....
        /*0030*/ 	.word	0xffffffff


	//   ....[2]....
        /*0034*/ 	.word	0xffffffff


	//   ....[3]....
        /*0038*/ 	.word	0xffffffff


	//   ....[4]....
        /*003c*/ 	.word	0xffffffff


	//   ....[5]....
        /*0040*/ 	.word	0xffffffff


	//   ....[6]....
        /*0044*/ 	.word	0xffffffff


	//   ....[7]....
        /*0048*/ 	.word	0xffffffff


	//   ....[8]....
        /*004c*/ 	.word	0xffffffff


	//   ....[9]....
        /*0050*/ 	.word	0xffffffff


	//   ....[10]....
        /*0054*/ 	.word	0xffffffff


	//   ....[11]....
        /*0058*/ 	.word	0xffffffff


	//   ....[12]....
        /*005c*/ 	.word	0xffffffff


	//   ....[13]....
        /*0060*/ 	.word	0xffffffff


	//   ....[14]....
        /*0064*/ 	.word	0xffffffff


	//   ....[15]....
        /*0068*/ 	.word	0xffffffff


	//----- nvinfo : EIATTR_COOP_GROUP_INSTR_OFFSETS
	.align		4
.L_1216:
        /*006c*/ 	.byte	0x04, 0x28
        /*006e*/ 	.short	(.L_1218 - .L_1217)


	//   ....[0]....
.L_1217:
        /*0070*/ 	.word	0x00017c50


	//   ....[1]....
        /*0074*/ 	.word	0x00017c70


	//   ....[2]....
        /*0078*/ 	.word	0x00017d20


	//   ....[3]....
        /*007c*/ 	.word	0x00017d30


	//   ....[4]....
        /*0080*/ 	.word	0x0001cd80


	//   ....[5]....
        /*0084*/ 	.word	0x0001cdc0


	//   ....[6]....
        /*0088*/ 	.word	0x0001cdf0


	//   ....[7]....
        /*008c*/ 	.word	0x0001ce10


	//   ....[8]....
        /*0090*/ 	.word	0x00021e40


	//   ....[9]....
        /*0094*/ 	.word	0x00021e70


	//   ....[10]....
        /*0098*/ 	.word	0x00021ea0


	//   ....[11]....
        /*009c*/ 	.word	0x00021eb0


	//   ....[12]....
        /*00a0*/ 	.word	0x00023e00


	//   ....[13]....
        /*00a4*/ 	.word	0x00023e40


	//   ....[14]....
        /*00a8*/ 	.word	0x00023f60


	//   ....[15]....
        /*00ac*/ 	.word	0x00023f90


	//----- nvinfo : EIATTR_VRC_CTA_INIT_COUNT
	.align		4
.L_1218:
        /*00b0*/ 	.byte	0x02, 0x4a
	.zero		1
	.zero		1


	//----- nvinfo : EIATTR_EXIT_INSTR_OFFSETS
	.align		4
        /*00b4*/ 	.byte	0x04, 0x1c
        /*00b6*/ 	.short	(.L_1220 - .L_1219)


	//   ....[0]....
.L_1219:
        /*00b8*/ 	.word	0x00000440


	//   ....[1]....
        /*00bc*/ 	.word	0x00001270


	//   ....[2]....
        /*00c0*/ 	.word	0x000012a0


	//   ....[3]....
        /*00c4*/ 	.word	0x000251b0


	//   ....[4]....
        /*00c8*/ 	.word	0x00025230


	//   ....[5]....
        /*00cc*/ 	.word	0x00025280


	//----- nvinfo : EIATTR_CRS_STACK_SIZE
	.align		4
.L_1220:
        /*00d0*/ 	.byte	0x04, 0x1e
        /*00d2*/ 	.short	(.L_1222 - .L_1221)
.L_1221:
        /*00d4*/ 	.word	0x00000000


	//----- nvinfo : EIATTR_CBANK_PARAM_SIZE
	.align		4
.L_1222:
        /*00d8*/ 	.byte	0x03, 0x19
        /*00da*/ 	.short	0x01d0


	//----- nvinfo : EIATTR_PARAM_CBANK
	.align		4
        /*00dc*/ 	.byte	0x04, 0x0a
        /*00de*/ 	.short	(.L_1224 - .L_1223)
	.align		4
.L_1223:
        /*00e0*/ 	.word	index@(.nv.constant0._ZN5flash24flash_fwd_splitkv_kernelI23Flash_fwd_kernel_traitsILi128ELi64ELi128ELi4ELb0ELb0EN7cutlass6half_tE19Flash_kernel_traitsILi128ELi64ELi128ELi4ES3_EELb1ELb0ELb1ELb0ELb0ELb0ELb1ELb1EEEvNS_16Flash_fwd_paramsE)
        /*00e4*/ 	.short	0x0380
        /*00e6*/ 	.short	0x01d0


	//----- nvinfo : EIATTR_SW_WAR
	.align		4
.L_1224:
        /*00e8*/ 	.byte	0x04, 0x36
        /*00ea*/ 	.short	(.L_1226 - .L_1225)
.L_1225:
        /*00ec*/ 	.word	0x00000008
.L_1226:


//--------------------- .nv.info._ZN5flash24flash_fwd_splitkv_kernelI23Flash_fwd_kernel_traitsILi128ELi64ELi128ELi4ELb0ELb0EN7cutlass6half_tE19Flash_kernel_traitsILi128ELi64ELi128ELi4ES3_EELb1ELb0ELb1ELb0ELb0ELb1ELb1ELb1EEEvNS_16Flash_fwd_paramsE --------------------------
	.section	.nv.info._ZN5flash24flash_fwd_splitkv_kernelI23Flash_fwd_kernel_traitsILi128ELi64ELi128ELi4ELb0ELb0EN7cutlass6half_tE19Flash_kernel_traitsILi128ELi64ELi128ELi4ES3_EELb1ELb0ELb1ELb0ELb0ELb1ELb1ELb1EEEvNS_16Flash_fwd_paramsE,"",@"SHT_CUDA_INFO"
	.sectionflags	@""
	.align	4


	//----- nvinfo : EIATTR_CUDA_API_VERSION
	.align		4
        /*0000*/ 	.byte	0x04, 0x37
        /*0002*/ 	.short	(.L_1228 - .L_1227)
.L_1227:
        /*0004*/ 	.word	0x00000082


	//----- nvinfo : EIATTR_KPARAM_INFO
	.align		4
.L_1228:
        /*0008*/ 	.byte	0x04, 0x17
        /*000a*/ 	.short	(.L_1230 - .L_1229)
.L_1229:
        /*000c*/ 	.word	0x00000000
        /*0010*/ 	.short	0x0000
        /*0012*/ 	.short	0x0000
        /*0014*/ 	.byte	0x00, 0xf0, 0x41, 0x07


	//----- nvinfo : EIATTR_SPARSE_MMA_MASK
	.align		4
.L_1230:
        /*0018*/ 	.byte	0x03, 0x50
        /*001a*/ 	.short	0x0000


	//----- nvinfo : EIATTR_MAXREG_COUNT
	.align		4
        /*001c*/ 	.byte	0x03, 0x1b
        /*001e*/ 	.short	0x00ff


	//----- nvinfo : EIATTR_NUM_BARRIERS
	.align		4
        /*0020*/ 	.byte	0x02, 0x4c
        /*0022*/ 	.byte	0x01
	.zero		1


	//----- nvinfo : EIATTR_MERCURY_ISA_VERSION
	.align		4
        /*0024*/ 	.byte	0x03, 0x5f
        /*0026*/ 	.short	0x0101


	//----- nvinfo : EIATTR_COOP_GROUP_MASK_REGIDS
	.align		4
        /*0028*/ 	.byte	0x04, 0x29
        /*002a*/ 	.short	(.L_1232 - .L_1231)


	//   ....[0]....
.L_1231:
        /*002c*/ 	.word	0xffffffff


	//   ....[1]....
        /*0030*/ 	.word	0xffffffff


	//   ....[2]....
        /*0034*/ 	.word	0xffffffff


	//   ....[3]....
        /*0038*/ 	.word	0xffffffff


	//   ....[4]....
        /*003c*/ 	.word	0xffffffff


	//   ....[5]....
        /*0040*/ 	.word	0xffffffff


	//   ....[6]....
        /*0044*/ 	.word	0xffffffff


	//   ....[7]....
        /*0048*/ 	.word	0xffffffff


	//   ....[8]....
        /*004c*/ 	.word	0xffffffff


	//   ....[9]....
        /*0050*/ 	.word	0xffffffff


	//   ....[10]....
        /*0054*/ 	.word	0xffffffff


	//   ....[11]....
        /*0058*/ 	.word	0xffffffff


	//   ....[12]....
        /*005c*/ 	.word	0xffffffff


	//   ....[13]....
        /*0060*/ 	.word	0xffffffff


	//   ....[14]....
        /*0064*/ 	.word	0xffffffff


	//   ....[15]....
        /*0068*/ 	.word	0xffffffff


	//----- nvinfo : EIATTR_COOP_GROUP_INSTR_OFFSETS
	.align		4
.L_1232:
        /*006c*/ 	.byte	0x04, 0x28
        /*006e*/ 	.short	(.L_1234 - .L_1233)


	//   ....[0]....
.L_1233:
        /*0070*/ 	.word	0x00018560


	//   ....[1]....
        /*0074*/ 	.word	0x00018580


	//   ....[2]....
        /*0078*/ 	.word	0x00018630


	//   ....[3]....
        /*007c*/ 	.word	0x00018640


	//   ....[4]....
        /*0080*/ 	.word	0x0001de70


	//   ....[5]....
        /*0084*/ 	.word	0x0001dea0


	//   ....[6]....
        /*0088*/ 	.word	0x0001df20


	//   ....[7]....
        /*008c*/ 	.word	0x0001df30


	//   ....[8]....
        /*0090*/ 	.word	0x00023770


	//   ....[9]....
        /*0094*/ 	.word	0x000237a0


	//   ....[10]....
        /*0098*/ 	.word	0x000237e0


	//   ....[11]....
        /*009c*/ 	.word	0x000237f0


	//   ....[12]....
        /*00a0*/ 	.word	0x00025710


	//   ....[13]....
        /*00a4*/ 	.word	0x00025750


	//   ....[14]....
        /*00a8*/ 	.word	0x00025870


	//   ....[15]....
        /*00ac*/ 	.word	0x000258a0


	//----- nvinfo : EIATTR_VRC_CTA_INIT_COUNT
	.align		4
.L_1234:
        /*00b0*/ 	.byte	0x02, 0x4a
	.zero		1
	.zero		1


	//----- nvinfo : EIATTR_EXIT_INSTR_OFFSETS
	.align		4
        /*00b4*/ 	.byte	0x04, 0x1c
        /*00b6*/ 	.short	(.L_1236 - .L_1235)


	//   ....[0]....
.L_1235:
        /*00b8*/ 	.word	0x00000440


	//   ....[1]....
        /*00bc*/ 	.word	0x00001270


	//   ....[2]....
        /*00c0*/ 	.word	0x000012a0


	//   ....[3]....
        /*00c4*/ 	.word	0x00026ac0


	//   ....[4]....
        /*00c8*/ 	.word	0x00026b40


	//   ....[5]....
        /*00cc*/ 	.word	0x00026b90


	//----- nvinfo : EIATTR_CRS_STACK_SIZE
	.align		4
.L_1236:
        /*00d0*/ 	.byte	0x04, 0x1e
        /*00d2*/ 	.short	(.L_1238 - .L_1237)
.L_1237:
        /*00d4*/ 	.word	0x00000000


	//----- nvinfo : EIATTR_CBANK_PARAM_SIZE
	.align		4
.L_1238:
        /*00d8*/ 	.byte	0x03, 0x19
        /*00da*/ 	.short	0x01d0


	//----- nvinfo : EIATTR_PARAM_CBANK
	.align		4
        /*00dc*/ 	.byte	0x04, 0x0a
        /*00de*/ 	.short	(.L_1240 - .L_1239)
	.align		4
.L_1239:
        /*00e0*/ 	.word	index@(.nv.constant0._ZN5flash24flash_fwd_splitkv_kernelI23Flash_fwd_kernel_traitsILi128ELi64ELi128ELi4ELb0ELb0EN7cutlass6half_tE19Flash_kernel_traitsILi128ELi64ELi128ELi4ES3_EELb1ELb0ELb1ELb0ELb0ELb1ELb1ELb1EEEvNS_16Flash_fwd_paramsE)
        /*00e4*/ 	.short	0x0380
        /*00e6*/ 	.short	0x01d0


	//----- nvinfo : EIATTR_SW_WAR
	.align		4
.L_1240:
        /*00e8*/ 	.byte	0x04, 0x36
        /*00ea*/ 	.short	(.L_1242 - .L_1241)
.L_1241:
        /*00ec*/ 	.word	0x00000008
.L_1242:


//--------------------- .nv.info._ZN5flash32flash_fwd_splitkv_combine_kernelI23Flash_fwd_kernel_traitsILi128ELi64ELi64ELi4ELb0ELb0EN7cutlass6half_tE19Flash_kernel_traitsILi128ELi64ELi64ELi4ES3_EELi4ELi7ELb0EEEvNS_16Flash_fwd_paramsE --------------------------
	.section	.nv.info._ZN5flash32flash_fwd_splitkv_combine_kernelI23Flash_fwd_kernel_traitsILi128ELi64ELi64ELi4ELb0ELb0EN7cutlass6half_tE19Flash_kernel_traitsILi128ELi64ELi64ELi4ES3_EELi4ELi7ELb0EEEvNS_16Flash_fwd_paramsE,"",@"SHT_CUDA_INFO"
	.sectionflags	@""
	.align	4


	//----- nvinfo : EIATTR_CUDA_API_VERSION
	.align		4
        /*0000*/ 	.byte	0x04, 0x37
        /*0002*/ 	.short	(.L_1244 - .L_1243)
.L_1243:
        /*0004*/ 	.word	0x00000082


	//----- nvinfo : EIATTR_KPARAM_INFO
	.align		4
.L_1244:
        /*0008*/ 	.byte	0x04, 0x17
        /*000a*/ 	.short	(.L_1246 - .L_1245)
.L_1245:
        /*000c*/ 	.word	0x00000000
        /*0010*/ 	.short	0x0000
        /*0012*/ 	.short	0x0000
        /*0014*/ 	.byte	0x00, 0xf0, 0x41, 0x07


	//----- nvinfo : EIATTR_SPARSE_MMA_MASK
	.align		4
.L_1246:
        /*0018*/ 	.byte	0x03, 0x50
        /*001a*/ 	.short	0x0000


	//----- nvinfo : EIATTR_MAXREG_COUNT
	.align		4
        /*001c*/ 	.byte	0x03, 0x1b
        /*001e*/ 	.short	0x00ff


	//----- nvinfo : EIATTR_NUM_BARRIERS
	.align		4
        /*0020*/ 	.byte	0x02, 0x4c
        /*0022*/ 	.byte	0x01
	.zero		1


	//----- nvinfo : EIATTR_MERCURY_ISA_VERSION
	.align		4
        /*0024*/ 	.byte	0x03, 0x5f
        /*0026*/ 	.short	0x0101


	//----- nvinfo : EIATTR_COOP_GROUP_MASK_REGIDS
	.align		4
        /*0028*/ 	.byte	0x04, 0x29
        /*002a*/ 	.short	(.L_1248 - .L_1247)


	//   ....[0]....
.L_1247:
        /*002c*/ 	.word	0xffffffff


	//   ....[1]....
        /*0030*/ 	.word	0xffffffff


	//   ....[2]....
        /*0034*/ 	.word	0xffffffff


	//   ....[3]....
        /*0038*/ 	.word	0xffffffff


	//   ....[4]....
        /*003c*/ 	.word	0xffffffff


	//   ....[5]....
        /*0040*/ 	.word	0xffffffff


	//   ....[6]....
        /*0044*/ 	.word	0xffffffff


	//   ....[7]....
        /*0048*/ 	.word	0xffffffff


	//   ....[8]....
        /*004c*/ 	.word	0xffffffff


	//   ....[9]....
        /*0050*/ 	.word	0xffffffff


	//----- nvinfo : EIATTR_COOP_GROUP_INSTR_OFFSETS
	.align		4
.L_1248:
        /*0054*/ 	.byte	0x04, 0x28
        /*0056*/ 	.short	(.L_1250 - .L_1249)


	//   ....[0]....
.L_1249:
        /*0058*/ 	.word	0x00001cc0


	//   ....[1]....
        /*005c*/ 	.word	0x00001d50


	//   ....[2]....
        /*0060*/ 	.word	0x00001d90


	//   ....[3]....
        /*0064*/ 	.word	0x00001db0


	//   ....[4]....
        /*0068*/ 	.word	0x00001dd0


	//   ....[5]....
        /*006c*/ 	.word	0x00001fc0


	//   ....[6]....
        /*0070*/ 	.word	0x00002040


	//   ....[7]....
        /*0074*/ 	.word	0x000020c0


	//   ....[8]....
        /*0078*/ 	.word	0x00002190


	//   ....[9]....
        /*007c*/ 	.word	0x00002250


	//----- nvinfo : EIATTR_VRC_CTA_INIT_COUNT
	.align		4
.L_1250:
        /*0080*/ 	.byte	0x02, 0x4a
	.zero		1
	.zero		1


	//----- nvinfo : EIATTR_EXIT_INSTR_OFFSETS
	.align		4
        /*0084*/ 	.byte	0x04, 0x1c
        /*0086*/ 	.short	(.L_1252 - .L_1251)


	//   ....[0]....
.L_1251:
        /*0088*/ 	.word	0x00004100


	//   ....[1]....
        /*008c*/ 	.word	0x000043e0


	//   ....[2]....
        /*0090*/ 	.word	0x00004600


	//----- nvinfo : EIATTR_CRS_STACK_SIZE
	.align		4
.L_1252:
        /*0094*/ 	.byte	0x04, 0x1e
        /*0096*/ 	.short	(.L_1254 - .L_1253)
.L_1253:
        /*0098*/ 	.word	0x00000000


	//----- nvinfo : EIATTR_CBANK_PARAM_SIZE
	.align		4
.L_1254:
        /*009c*/ 	.byte	0x03, 0x19
        /*009e*/ 	.short	0x01d0


	//----- nvinfo : EIATTR_PARAM_CBANK
	.align		4
        /*00a0*/ 	.byte	0x04, 0x0a
        /*00a2*/ 	.short	(.L_1256 - .L_1255)
	.align		4
.L_1255:
        /*00a4*/ 	.word	index@(.nv.constant0._ZN5flash32flash_fwd_splitkv_combine_kernelI23Flash_fwd_kernel_traitsILi128ELi64ELi64ELi4ELb0ELb0EN7cutlass6half_tE19Flash_kernel_traitsILi128ELi64ELi64ELi4ES3_EELi4ELi7ELb0EEEvNS_16Flash_fwd_paramsE)
        /*00a8*/ 	.short	0x0380
        /*00aa*/ 	.short	0x01d0


	//----- nvinfo : EIATTR_SW_WAR
	.align		4
.L_1256:
        /*00ac*/ 	.byte	0x04, 0x36
        /*00ae*/ 	.short	(.L_1258 - .L_1257)
.L_1257:
        /*00b0*/ 	.word	0x00000008
.L_1258:


//--------------------- .nv.info._ZN5flash32flash_fwd_splitkv_combine_kernelI23Flash_fwd_kernel_traitsILi128ELi64ELi64ELi4ELb0ELb0EN7cutlass6half_tE19Flash_kernel_traitsILi128ELi64ELi64ELi4ES3_EELi4ELi6ELb0EEEvNS_16Flash_fwd_paramsE --------------------------
	.section	.nv.info._ZN5flash32flash_fwd_splitkv_combine_kernelI23Flash_fwd_kernel_traitsILi128ELi64ELi64ELi4ELb0ELb0EN7cutlass6half_tE19Flash_kernel_traitsILi128ELi64ELi64ELi4ES3_EELi4ELi6ELb0EEEvNS_16Flash_fwd_paramsE,"",@"SHT_CUDA_INFO"
	.sectionflags	@""
	.align	4


	//----- nvinfo : EIATTR_CUDA_API_VERSION
	.align		4
        /*0000*/ 	.byte	0x04, 0x37
        /*0002*/ 	.short	(.L_1260 - .L_1259)
.L_1259:
        /*0004*/ 	.word	0x00000082


	//----- nvinfo : EIATTR_KPARAM_INFO
	.align		4
.L_1260:
        /*0008*/ 	.byte	0x04, 0x17
        /*000a*/ 	.short	(.L_1262 - .L_1261)
.L_1261:
        /*000c*/ 	.word	0x00000000
        /*0010*/ 	.short	0x0000
        /*0012*/ 	.short	0x0000
        /*0014*/ 	.byte	0x00, 0xf0, 0x41, 0x07


	//----- nvinfo : EIATTR_SPARSE_MMA_MASK
	.align		4
.L_1262:
        /*0018*/ 	.byte	0x03, 0x50
        /*001a*/ 	.short	0x0000


	//----- nvinfo : EIATTR_MAXREG_COUNT
	.align		4
        /*001c*/ 	.byte	0x03, 0x1b
        /*001e*/ 	.short	0x00ff


	//----- nvinfo : EIATTR_NUM_BARRIERS
	.align		4
        /*0020*/ 	.byte	0x02, 0x4c
        /*0022*/ 	.byte	0x01
	.zero		1


	//----- nvinfo : EIATTR_MERCURY_ISA_VERSION
	.align		4
        /*0024*/ 	.byte	0x03, 0x5f
        /*0026*/ 	.short	0x0101


	//----- nvinfo : EIATTR_COOP_GROUP_MASK_REGIDS
	.align		4
        /*0028*/ 	.byte	0x04, 0x29
        /*002a*/ 	.short	(.L_1264 - .L_1263)


	//   ....[0]....
.L_1263:
        /*002c*/ 	.word	0xffffffff


	//   ....[1]....
        /*0030*/ 	.word	0xffffffff


	//   ....[2]....
        /*0034*/ 	.word	0xffffffff


	//   ....[3]....
        /*0038*/ 	.word	0xffffffff


	//   ....[4]....
        /*003c*/ 	.word	0xffffffff


	//   ....[5]....
        /*0040*/ 	.word	0xffffffff


	//   ....[6]....
        /*0044*/ 	.word	0xffffffff


	//   ....[7]....
        /*0048*/ 	.word	0xffffffff


	//   ....[8]....
        /*004c*/ 	.word	0xffffffff


	//   ....[9]....
        /*0050*/ 	.word	0xffffffff


	//----- nvinfo : EIATTR_COOP_GROUP_INSTR_OFFSETS
	.align		4
.L_1264:
        /*0054*/ 	.byte	0x04, 0x28
        /*0056*/ 	.short	(.L_1266 - .L_1265)


	//   ....[0]....
.L_1265:
        /*0058*/ 	.word	0x00001980


	//   ....[1]....
        /*005c*/ 	.word	0x000019a0


	//   ....[2]....
        /*0060*/ 	.word	0x000019e0


	//   ....[3]....
        /*0064*/ 	.word	0x00001a20


	//   ....[4]....
        /*0068*/ 	.word	0x00001a60


	//   ....[5]....
        /*006c*/ 	.word	0x00001be0


	//   ....[6]....
        /*0070*/ 	.word	0x00001cb0


	//   ....[7]....
        /*0074*/ 	.word	0x00001d20


	//   ....[8]....
        /*0078*/ 	.word	0x00001d90


	//   ....[9]....
        /*007c*/ 	.word	0x00001ea0


	//----- nvinfo : EIATTR_VRC_CTA_INIT_COUNT
	.align		4
.L_1266:
        /*0080*/ 	.byte	0x02, 0x4a
	.zero		1
	.zero		1


	//----- nvinfo : EIATTR_EXIT_INSTR_OFFSETS
	.align		4
        /*0084*/ 	.byte	0x04, 0x1c
        /*0086*/ 	.short	(.L_1268 - .L_1267)


	//   ....[0]....
.L_1267:
        /*0088*/ 	.word	0x00003ce0


	//   ....[1]....
        /*008c*/ 	.word	0x00003fc0


	//   ....[2]....
        /*0090*/ 	.word	0x000041e0


	//----- nvinfo : EIATTR_CRS_STACK_SIZE
	.align		4
.L_1268:
        /*0094*/ 	.byte	0x04, 0x1e
        /*0096*/ 	.short	(.L_1270 - .L_1269)
.L_1269:
        /*0098*/ 	.word	0x00000000


	//----- nvinfo : EIATTR_CBANK_PARAM_SIZE
	.align		4
.L_1270:
        /*009c*/ 	.byte	0x03, 0x19
        /*009e*/ 	.short	0x01d0


	//----- nvinfo : EIATTR_PARAM_CBANK
	.align		4
        /*00a0*/ 	.byte	0x04, 0x0a
        /*00a2*/ 	.short	(.L_1272 - .L_1271)
	.align		4
.L_1271:
        /*00a4*/ 	.word	index@(.nv.constant0._ZN5flash32flash_fwd_splitkv_combine_kernelI23Flash_fwd_kernel_traitsILi128ELi64ELi64ELi4ELb0ELb0EN7cutlass6half_tE19Flash_kernel_traitsILi128ELi64ELi64ELi4ES3_EELi4ELi6ELb0EEEvNS_16Flash_fwd_paramsE)
        /*00a8*/ 	.short	0x0380
        /*00aa*/ 	.short	0x01d0


	//----- nvinfo : EIATTR_SW_WAR
	.align		4
.L_1272:
        /*00ac*/ 	.byte	0x04, 0x36
        /*00ae*/ 	.short	(.L_1274 - .L_1273)
.L_1273:
        /*00b0*/ 	.word	0x00000008
.L_1274:


//--------------------- .nv.info._ZN5flash32flash_fwd_splitkv_combine_kernelI23Flash_fwd_kernel_traitsILi128ELi64ELi64ELi4ELb0ELb0EN7cutlass6half_tE19Flash_kernel_traitsILi128ELi64ELi64ELi4ES3_EELi4ELi5ELb0EEEvNS_16Flash_fwd_paramsE --------------------------
	.section	.nv.info._ZN5flash32flash_fwd_splitkv_combine_kernelI23Flash_fwd_kernel_traitsILi128ELi64ELi64ELi4ELb0ELb0EN7cutlass6half_tE19Flash_kernel_traitsILi128ELi64ELi64ELi4ES3_EELi4ELi5ELb0EEEvNS_16Flash_fwd_paramsE,"",@"SHT_CUDA_INFO"
	.sectionflags	@""
	.align	4


	//----- nvinfo : EIATTR_CUDA_API_VERSION
	.align		4
        /*0000*/ 	.byte	0x04, 0x37
        /*0002*/ 	.short	(.L_1276 - .L_1275)
.L_1275:
        /*0004*/ 	.word	0x00000082


	//----- nvinfo : EIATTR_KPARAM_INFO
	.align		4
.L_1276:
        /*0008*/ 	.byte	0x04, 0x17
        /*000a*/ 	.short	(.L_1278 - .L_1277)
.L_1277:
        /*000c*/ 	.word	0x00000000
        /*0010*/ 	.short	0x0000
        /*0012*/ 	.short	0x0000
        /*0014*/ 	.byte	0x00, 0xf0, 0x41, 0x07


	//----- nvinfo : EIATTR_SPARSE_MMA_MASK
	.align		4
.L_1278:
        /*0018*/ 	.byte	0x03, 0x50
        /*001a*/ 	.short	0x0000


	//----- nvinfo : EIATTR_MAXREG_COUNT
	.align		4
        /*001c*/ 	.byte	0x03, 0x1b
        /*001e*/ 	.short	0x00ff


	//----- nvinfo : EIATTR_NUM_BARRIERS
	.align		4
        /*0020*/ 	.byte	0x02, 0x4c
        /*0022*/ 	.byte	0x01
	.zero		1


	//----- nvinfo : EIATTR_MERCURY_ISA_VERSION
	.align		4
        /*0024*/ 	.byte	0x03, 0x5f
        /*0026*/ 	.short	0x0101


	//----- nvinfo : EIATTR_COOP_GROUP_MASK_REGIDS
	.align		4
        /*0028*/ 	.byte	0x04, 0x29
        /*002a*/ 	.short	(.L_1280 - .L_1279)


	//   ....[0]....
.L_1279:
        /*002c*/ 	.word	0xffffffff


	//   ....[1]....
        /*0030*/ 	.word	0xffffffff


	//   ....[2]....
        /*0034*/ 	.word	0xffffffff


	//   ....[3]....
        /*0038*/ 	.word	0xffffffff


	//   ....[4]....
        /*003c*/ 	.word	0xffffffff


	//   ....[5]....
        /*0040*/ 	.word	0xffffffff


	//   ....[6]....
        /*0044*/ 	.word	0xffffffff


	//   ....[7]....
        /*0048*/ 	.word	0xffffffff


	//   ....[8]....
        /*004c*/ 	.word	0xffffffff


	//   ....[9]....
        /*0050*/ 	.word	0xffffffff


	//----- nvinfo : EIATTR_COOP_GROUP_INSTR_OFFSETS
	.align		4
.L_1280:
        /*0054*/ 	.byte	0x04, 0x28
        /*0056*/ 	.short	(.L_1282 - .L_1281)


	//   ....[0]....
.L_1281:
        /*0058*/ 	.word	0x00001a90


	//   ....[1]....
        /*005c*/ 	.word	0x00001ae0


	//   ....[2]....
        /*0060*/ 	.word	0x00001b00


	//   ....[3]....
        /*0064*/ 	.word	0x00001b30


	//   ....[4]....
        /*0068*/ 	.word	0x00001b70


	//   ....[5]....
        /*006c*/ 	.word	0x00001c30


	//   ....[6]....
        /*0070*/ 	.word	0x00001c60


	//   ....[7]....
        /*0074*/ 	.word	0x00001cb0


	//   ....[8]....
        /*0078*/ 	.word	0x00001d00


	//   ....[9]....
        /*007c*/ 	.word	0x00001dd0


	//----- nvinfo : EIATTR_VRC_CTA_INIT_COUNT
	.align		4
.L_1282:
        /*0080*/ 	.byte	0x02, 0x4a
	.zero		1
	.zero		1


	//----- nvinfo : EIATTR_EXIT_INSTR_OFFSETS
	.align		4
        /*0084*/ 	.byte	0x04, 0x1c
        /*0086*/ 	.short	(.L_1284 - .L_1283)


	//   ....[0]....
.L_1283:
        /*0088*/ 	.word	0x00003b70


	//   ....[1]....
        /*008c*/ 	.word	0x00003e50


	//   ....[2]....
        /*0090*/ 	.word	0x00004070


	//----- nvinfo : EIATTR_CRS_STACK_SIZE
	.align		4
.L_1284:
        /*0094*/ 	.byte	0x04, 0x1e
        /*0096*/ 	.short	(.L_1286 - .L_1285)
.L_1285:
        /*0098*/ 	.word	0x00000000


	//----- nvinfo : EIATTR_CBANK_PARAM_SIZE
	.align		4
.L_1286:
        /*009c*/ 	.byte	0x03, 0x19
        /*009e*/ 	.short	0x01d0


	//----- nvinfo : EIATTR_PARAM_CBANK
	.align		4
        /*00a0*/ 	.byte	0x04, 0x0a
        /*00a2*/ 	.short	(.L_1288 - .L_1287)
	.align		4
.L_1287:
        /*00a4*/ 	.word	index@(.nv.constant0._ZN5flash32flash_fwd_splitkv_combine_kernelI23Flash_fwd_kernel_traitsILi128ELi64ELi64ELi4ELb0ELb0EN7cutlass6half_tE19Flash_kernel_traitsILi128ELi64ELi64ELi4ES3_EELi4ELi5ELb0EEEvNS_16Flash_fwd_paramsE)
        /*00a8*/ 	.short	0x0380
        /*00aa*/ 	.short	0x01d0


	//----- nvinfo : EIATTR_SW_WAR
	.align		4
.L_1288:
        /*00ac*/ 	.byte	0x04, 0x36
        /*00ae*/ 	.short	(.L_1290 - .L_1289)
.L_1289:
        /*00b0*/ 	.word	0x00000008
.L_1290:


//--------------------- .nv.info._ZN5flash32flash_fwd_splitkv_combine_kernelI23Flash_fwd_kernel_traitsILi128ELi64ELi64ELi4ELb0ELb0EN7cutlass6half_tE19Flash_kernel_traitsILi128ELi64ELi64ELi4ES3_EELi4ELi4ELb0EEEvNS_16Flash_fwd_paramsE --------------------------
	.section	.nv.info._ZN5flash32flash_fwd_splitkv_combine_kernelI23Flash_fwd_kernel_traitsILi128ELi64ELi64ELi4ELb0ELb0EN7cutlass6half_tE19Flash_kernel_traitsILi128ELi64ELi64ELi4ES3_EELi4ELi4ELb0EEEvNS_16Flash_fwd_paramsE,"",@"SHT_CUDA_INFO"
	.sectionflags	@""
	.align	4


	//----- nvinfo : EIATTR_CUDA_API_VERSION
	.align		4
        /*0000*/ 	.byte	0x04, 0x37
        /*0002*/ 	.short	(.L_1292 - .L_1291)
.L_1291:
        /*0004*/ 	.word	0x00000082


	//----- nvinfo : EIATTR_KPARAM_INFO
	.align		4
.L_1292:
        /*0008*/ 	.byte	0x04, 0x17
        /*000a*/ 	.short	(.L_1294 - .L_1293)
.L_1293:
        /*000c*/ 	.word	0x00000000
        /*0010*/ 	.short	0x0000
        /*0012*/ 	.short	0x0000
        /*0014*/ 	.byte	0x00, 0xf0, 0x41, 0x07


	//----- nvinfo : EIATTR_SPARSE_MMA_MASK
	.align		4
.L_1294:
        /*0018*/ 	.byte	0x03, 0x50
        /*001a*/ 	.short	0x0000


	//----- nvinfo : EIATTR_MAXREG_COUNT
	.align		4
        /*001c*/ 	.byte	0x03, 0x1b
        /*001e*/ 	.short	0x00ff


	//----- nvinfo : EIATTR_NUM_BARRIERS
	.align		4
        /*0020*/ 	.byte	0x02, 0x4c
        /*0022*/ 	.byte	0x01
	.zero		1


	//----- nvinfo : EIATTR_MERCURY_ISA_VERSION
	.align		4
        /*0024*/ 	.byte	0x03, 0x5f
        /*0026*/ 	.short	0x0101


	//----- nvinfo : EIATTR_COOP_GROUP_MASK_REGIDS
	.align		4
        /*0028*/ 	.byte	0x04, 0x29
        /*002a*/ 	.short	(.L_1296 - .L_1295)


	//   ....[0]....
.L_1295:
        /*002c*/ 	.word	0xffffffff


	//   ....[1]....
        /*0030*/ 	.word	0xffffffff


	//   ....[2]....
        /*0034*/ 	.word	0xffffffff


	//   ....[3]....
        /*0038*/ 	.word	0xffffffff


	//   ....[4]....
        /*003c*/ 	.word	0xffffffff


	//   ....[5]....
        /*0040*/ 	.word	0xffffffff


	//   ....[6]....
        /*0044*/ 	.word	0xffffffff


	//   ....[7]....
        /*0048*/ 	.word	0xffffffff


	//----- nvinfo : EIATTR_COOP_GROUP_INSTR_OFFSETS
	.align		4
.L_1296:
        /*004c*/ 	.byte	0x04, 0x28
        /*004e*/ 	.short	(.L_1298 - .L_1297)


	//   ....[0]....
.L_1297:
        /*0050*/ 	.word	0x00001ae0


	//   ....[1]....
        /*0054*/ 	.word	0x00001b10


	//   ....[2]....
        /*0058*/ 	.word	0x00001b30


	//   ....[3]....
        /*005c*/ 	.word	0x00001b50


	//   ....[4]....
        /*0060*/ 	.word	0x00001c20


	//   ....[5]....
        /*0064*/ 	.word	0x00001ca0


	//   ....[6]....
        /*0068*/ 	.word	0x00001cf0


	//   ....[7]....
        /*006c*/ 	.word	0x00001d80


	//----- nvinfo : EIATTR_VRC_CTA_INIT_COUNT
	.align		4
.L_1298:
        /*0070*/ 	.byte	0x02, 0x4a
	.zero		1
	.zero		1


	//----- nvinfo : EIATTR_EXIT_INSTR_OFFSETS
	.align		4
        /*0074*/ 	.byte	0x04, 0x1c
        /*0076*/ 	.short	(.L_1300 - .L_1299)


	//   ....[0]....
.L_1299:
        /*0078*/ 	.word	0x00003b40


	//   ....[1]....
        /*007c*/ 	.word	0x00003e20


	//   ....[2]....
        /*0080*/ 	.word	0x00004040


	//----- nvinfo : EIATTR_CRS_STACK_SIZE
	.align		4
.L_1300:
        /*0084*/ 	.byte	0x04, 0x1e
        /*0086*/ 	.short	(.L_1302 - .L_1301)
.L_1301:
        /*0088*/ 	.word	0x00000000


	//----- nvinfo : EIATTR_CBANK_PARAM_SIZE
	.align		4
.L_1302:
        /*008c*/ 	.byte	0x03, 0x19
        /*008e*/ 	.short	0x01d0


	//----- nvinfo : EIATTR_PARAM_CBANK
	.align		4
        /*0090*/ 	.byte	0x04, 0x0a
        /*0092*/ 	.short	(.L_1304 - .L_1303)
	.align		4
.L_1303:
        /*0094*/ 	.word	index@(.nv.constant0._ZN5flash32flash_fwd_splitkv_combine_kernelI23Flash_fwd_kernel_traitsILi128ELi64ELi64ELi4ELb0ELb0EN7cutlass6half_tE19Flash_kernel_traitsILi128ELi64ELi64ELi4ES3_EELi4ELi4ELb0EEEvNS_16Flash_fwd_paramsE)
        /*0098*/ 	.short	0x0380
        /*009a*/ 	.short	0x01d0


	//----- nvinfo : EIATTR_SW_WAR
	.align		4
.L_1304:
        /*009c*/ 	.byte	0x04, 0x36
        /*009e*/ 	.short	(.L_1306 - .L_1305)
.L_1305:
        /*00a0*/ 	.word	0x00000008
.L_1306:


//--------------------- .nv.info._ZN5flash32flash_fwd_splitkv_combine_kernelI23Flash_fwd_kernel_traitsILi128ELi64ELi64ELi4ELb0ELb0EN7cutlass6half_tE19Flash_kernel_traitsILi128ELi64ELi64ELi4ES3_EELi4ELi3ELb0EEEvNS_16Flash_fwd_paramsE --------------------------
	.section	.nv.info._ZN5flash32flash_fwd_splitkv_combine_kernelI23Flash_fwd_kernel_traitsILi128ELi64ELi64ELi4ELb0ELb0EN7cutlass6half_tE19Flash_kernel_traitsILi128ELi64ELi64ELi4ES3_EELi4ELi3ELb0EEEvNS_16Flash_fwd_paramsE,"",@"SHT_CUDA_INFO"
	.sectionflags	@""
	.align	4


	//----- nvinfo : EIATTR_CUDA_API_VERSION
	.align		4
        /*0000*/ 	.byte	0x04, 0x37
        /*0002*/ 	.short	(.L_1308 - .L_1307)
.L_1307:
        /*0004*/ 	.word	0x00000082


	//----- nvinfo : EIATTR_KPARAM_INFO
	.align		4
.L_1308:
        /*0008*/ 	.byte	0x04, 0x17
        /*000a*/ 	.short	(.L_1310 - .L_1309)
.L_1309:
        /*000c*/ 	.word	0x00000000
        /*0010*/ 	.short	0x0000
        /*0012*/ 	.short	0x0000
        /*0014*/ 	.byte	0x00, 0xf0, 0x41, 0x07


	//----- nvinfo : EIATTR_SPARSE_MMA_MASK
	.align		4
.L_1310:
        /*0018*/ 	.byte	0x03, 0x50
        /*001a*/ 	.short	0x0000


	//----- nvinfo : EIATTR_MAXREG_COUNT
	.align		4
        /*001c*/ 	.byte	0x03, 0x1b
        /*001e*/ 	.short	0x00ff


	//----- nvinfo : EIATTR_NUM_BARRIERS
	.align		4
        /*0020*/ 	.byte	0x02, 0x4c
        /*0022*/ 	.byte	0x01
	.zero		1


	//----- nvinfo : EIATTR_MERCURY_ISA_VERSION
	.align		4
        /*0024*/ 	.byte	0x03, 0x5f
        /*0026*/ 	.short	0x0101


	//----- nvinfo : EIATTR_COOP_GROUP_MASK_REGIDS
	.align		4
        /*0028*/ 	.byte	0x04, 0x29
        /*002a*/ 	.short	(.L_1312 - .L_1311)


	//   ....[0]....
.L_1311:
        /*002c*/ 	.word	0xffffffff


	//   ....[1]....
        /*0030*/ 	.word	0xffffffff


	//   ....[2]....
        /*0034*/ 	.word	0xffffffff


	//   ....[3]....
        /*0038*/ 	.word	0xffffffff


	//   ....[4]....
        /*003c*/ 	.word	0xffffffff


	//   ....[5]....
        /*0040*/ 	.word	0xffffffff


	//----- nvinfo : EIATTR_COOP_GROUP_INSTR_OFFSETS
	.align		4
.L_1312:
        /*0044*/ 	.byte	0x04, 0x28
        /*0046*/ 	.short	(.L_1314 - .L_1313)


	//   ....[0]....
.L_1313:
        /*0048*/ 	.word	0x00001ae0


	//   ....[1]....
        /*004c*/ 	.word	0x00001b00


	//   ....[2]....
        /*0050*/ 	.word	0x00001b20


	//   ....[3]....
        /*0054*/ 	.word	0x00001c30


	//   ....[4]....
        /*0058*/ 	.word	0x00001ca0


	//   ....[5]....
        /*005c*/ 	.word	0x00001d40


	//----- nvinfo : EIATTR_VRC_CTA_INIT_COUNT
	.align		4
.L_1314:
        /*0060*/ 	.byte	0x02, 0x4a
	.zero		1
	.zero		1


	//----- nvinfo : EIATTR_EXIT_INSTR_OFFSETS
	.align		4
        /*0064*/ 	.byte	0x04, 0x1c
        /*0066*/ 	.short	(.L_1316 - .L_1315)


	//   ....[0]....
.L_1315:
        /*0068*/ 	.word	0x00003b00


	//   ....[1]....
        /*006c*/ 	.word	0x00003de0


	//   ....[2]....
        /*0070*/ 	.word	0x00004000


	//----- nvinfo : EIATTR_CRS_STACK_SIZE
	.align		4
.L_1316:
        /*0074*/ 	.byte	0x04, 0x1e
        /*0076*/ 	.short	(.L_1318 - .L_1317)
.L_1317:
        /*0078*/ 	.word	0x00000000


	//----- nvinfo : EIATTR_CBANK_PARAM_SIZE
	.align		4
.L_1318:
        /*007c*/ 	.byte	0x03, 0x19
        /*007e*/ 	.short	0x01d0


	//----- nvinfo : EIATTR_PARAM_CBANK
	.align		4
        /*0080*/ 	.byte	0x04, 0x0a
        /*0082*/ 	.short	(.L_1320 - .L_1319)
	.align		4
.L_1319:
        /*0084*/ 	.word	index@(.nv.constant0._ZN5flash32flash_fwd_splitkv_combine_kernelI23Flash_fwd_kernel_traitsILi128ELi64ELi64ELi4ELb0ELb0EN7cutlass6half_tE19Flash_kernel_traitsILi128ELi64ELi64ELi4ES3_EELi4ELi3ELb0EEEvNS_16Flash_fwd_paramsE)
        /*0088*/ 	.short	0x0380
        /*008a*/ 	.short	0x01d0


	//----- nvinfo : EIATTR_SW_WAR
	.align		4
.L_1320:
        /*008c*/ 	.byte	0x04, 0x36
        /*008e*/ 	.short	(.L_1322 - .L_1321)
.L_1321:
        /*0090*/ 	.word	0x00000008
.L_1322:


//--------------------- .nv.info._ZN5flash32flash_fwd_splitkv_combine_kernelI23Flash_fwd_kernel_traitsILi128ELi64ELi64ELi4ELb0ELb0EN7cutlass6half_tE19Flash_kernel_traitsILi128ELi64ELi64ELi4ES3_EELi4ELi2ELb0EEEvNS_16Flash_fwd_paramsE --------------------------
	.section	.nv.info._ZN5flash32flash_fwd_splitkv_combine_kernelI23Flash_fwd_kernel_traitsILi128ELi64ELi64ELi4ELb0ELb0EN7cutlass6half_tE19Flash_kernel_traitsILi128ELi64ELi64ELi4ES3_EELi4ELi2ELb0EEEvNS_16Flash_fwd_paramsE,"",@"SHT_CUDA_INFO"
	.sectionflags	@""
	.align	4


	//----- nvinfo : EIATTR_CUDA_API_VERSION
	.align		4
        /*0000*/ 	.byte	0x04, 0x37
        /*0002*/ 	.short	(.L_1324 - .L_1323)
.L_1323:
        /*0004*/ 	.word	0x00000082


	//----- nvinfo : EIATTR_KPARAM_INFO
	.align		4
.L_1324:
        /*0008*/ 	.byte	0x04, 0x17
        /*000a*/ 	.short	(.L_1326 - .L_1325)
.L_1325:
        /*000c*/ 	.word	0x00000000
        /*0010*/ 	.short	0x0000
        /*0012*/ 	.short	0x0000
        /*0014*/ 	.byte	0x00, 0xf0, 0x41, 0x07


	//----- nvinfo : EIATTR_SPARSE_MMA_MASK
	.align		4
.L_1326:
        /*0018*/ 	.byte	0x03, 0x50
        /*001a*/ 	.short	0x0000


	//----- nvinfo : EIATTR_MAXREG_COUNT
	.align		4
        /*001c*/ 	.byte	0x03, 0x1b
        /*001e*/ 	.short	0x00ff


	//----- nvinfo : EIATTR_NUM_BARRIERS
	.align		4
        /*0020*/ 	.byte	0x02, 0x4c
        /*0022*/ 	.byte	0x01
	.zero		1


	//----- nvinfo : EIATTR_MERCURY_ISA_VERSION
	.align		4
        /*0024*/ 	.byte	0x03, 0x5f
        /*0026*/ 	.short	0x0101


	//----- nvinfo : EIATTR_COOP_GROUP_MASK_REGIDS
	.align		4
        /*0028*/ 	.byte	0x04, 0x29
        /*002a*/ 	.short	(.L_1328 - .L_1327)


	//   ....[0]....
.L_1327:
        /*002c*/ 	.word	0xffffffff


	//   ....[1]....
        /*0030*/ 	.word	0xffffffff


	//   ....[2]....
        /*0034*/ 	.word	0xffffffff


	//   ....[3]....
        /*0038*/ 	.word	0xffffffff


	//----- nvinfo : EIATTR_COOP_GROUP_INSTR_OFFSETS
	.align		4
.L_1328:
        /*003c*/ 	.byte	0x04, 0x28
        /*003e*/ 	.short	(.L_1330 - .L_1329)


	//   ....[0]....
.L_1329:
        /*0040*/ 	.word	0x00001c70


	//   ....[1]....
        /*0044*/ 	.word	0x00001d10


	//   ....[2]....
        /*0048*/ 	.word	0x00001de0


	//   ....[3]....
        /*004c*/ 	.word	0x00001e90


	//----- nvinfo : EIATTR_VRC_CTA_INIT_COUNT
	.align		4
.L_1330:
        /*0050*/ 	.byte	0x02, 0x4a
	.zero		1
	.zero		1


	//----- nvinfo : EIATTR_EXIT_INSTR_OFFSETS
	.align		4
        /*0054*/ 	.byte	0x04, 0x1c
        /*0056*/ 	.short	(.L_1332 - .L_1331)


	//   ....[0]....
.L_1331:
        /*0058*/ 	.word	0x00003ad0


	//   ....[1]....
        /*005c*/ 	.word	0x00003db0


	//   ....[2]....
        /*0060*/ 	.word	0x00003fd0


	//----- nvinfo : EIATTR_CRS_STACK_SIZE
	.align		4
.L_1332:
        /*0064*/ 	.byte	0x04, 0x1e
        /*0066*/ 	.short	(.L_1334 - .L_1333)
.L_1333:
        /*0068*/ 	.word	0x00000000


	//----- nvinfo : EIATTR_CBANK_PARAM_SIZE
	.align		4
.L_1334:
        /*006c*/ 	.byte	0x03, 0x19
        /*006e*/ 	.short	0x01d0


	//----- nvinfo : EIATTR_PARAM_CBANK
	.align		4
        /*0070*/ 	.byte	0x04, 0x0a
        /*0072*/ 	.short	(.L_1336 - .L_1335)
	.align		4
.L_1335:
        /*0074*/ 	.word	index@(.nv.constant0._ZN5flash32flash_fwd_splitkv_combine_kernelI23Flash_fwd_kernel_traitsILi128ELi64ELi64ELi4ELb0ELb0EN7cutlass6half_tE19Flash_kernel_traitsILi128ELi64ELi64ELi4ES3_EELi4ELi2ELb0EEEvNS_16Flash_fwd_paramsE)
        /*0078*/ 	.short	0x0380
        /*007a*/ 	.short	0x01d0


	//----- nvinfo : EIATTR_SW_WAR
	.align		4
.L_1336:
        /*007c*/ 	.byte	0x04, 0x36
        /*007e*/ 	.short	(.L_1338 - .L_1337)
.L_1337:
        /*0080*/ 	.word	0x00000008
.L_1338:


//--------------------- .nv.info._ZN5flash32flash_fwd_splitkv_combine_kernelI23Flash_fwd_kernel_traitsILi128ELi64ELi64ELi4ELb0ELb0EN7cutlass6half_tE19Flash_kernel_traitsILi128ELi64ELi64ELi4ES3_EELi4ELi1ELb0EEEvNS_16Flash_fwd_paramsE --------------------------
	.section	.nv.info._ZN5flash32flash_fwd_splitkv_combine_kernelI23Flash_fwd_kernel_traitsILi128ELi64ELi64ELi4ELb0ELb0EN7cutlass6half_tE19Flash_kernel_traitsILi128ELi64ELi64ELi4ES3_EELi4ELi1ELb0EEEvNS_16Flash_fwd_paramsE,"",@"SHT_CUDA_INFO"
	.sectionflags	@""
	.align	4


	//----- nvinfo : EIATTR_CUDA_API_VERSION
	.align		4
        /*0000*/ 	.byte	0x04, 0x37
        /*0002*/ 	.short	(.L_1340 - .L_1339)
.L_1339:
        /*0004*/ 	.word	0x00000082


	//----- nvinfo : EIATTR_KPARAM_INFO
	.align		4
.L_1340:
        /*0008*/ 	.byte	0x04, 0x17
        /*000a*/ 	.short	(.L_1342 - .L_1341)
.L_1341:
        /*000c*/ 	.word	0x00000000
        /*0010*/ 	.short	0x0000
        /*0012*/ 	.short	0x0000
        /*0014*/ 	.byte	0x00, 0xf0, 0x41, 0x07


	//----- nvinfo : EIATTR_SPARSE_MMA_MASK
	.align		4
.L_1342:
        /*0018*/ 	.byte	0x03, 0x50
        /*001a*/ 	.short	0x0000


	//----- nvinfo : EIATTR_MAXREG_COUNT
	.align		4
        /*001c*/ 	.byte	0x03, 0x1b
        /*001e*/ 	.short	0x00ff


	//----- nvinfo : EIATTR_NUM_BARRIERS
	.align		4
        /*0020*/ 	.byte	0x02, 0x4c
        /*0022*/ 	.byte	0x01
	.zero		1


	//----- nvinfo : EIATTR_MERCURY_ISA_VERSION
	.align		4
        /*0024*/ 	.byte	0x03, 0x5f
        /*0026*/ 	.short	0x0101


	//----- nvinfo : EIATTR_COOP_GROUP_MASK_REGIDS
	.align		4
        /*0028*/ 	.byte	0x04, 0x29
        /*002a*/ 	.short	(.L_1344 - .L_1343)


	//   ....[0]....
.L_1343:
        /*002c*/ 	.word	0xffffffff


	//   ....[1]....
        /*0030*/ 	.word	0xffffffff


	//----- nvinfo : EIATTR_COOP_GROUP_INSTR_OFFSETS
	.align		4
.L_1344:
        /*0034*/ 	.byte	0x04, 0x28
        /*0036*/ 	.short	(.L_1346 - .L_1345)


	//   ....[0]....
.L_1345:
        /*0038*/ 	.word	0x00001ba0


	//   ....[1]....
        /*003c*/ 	.word	0x00001db0


	//----- nvinfo : EIATTR_VRC_CTA_INIT_COUNT
	.align		4
.L_1346:
        /*0040*/ 	.byte	0x02, 0x4a
	.zero		1
	.zero		1


	//----- nvinfo : EIATTR_EXIT_INSTR_OFFSETS
	.align		4
        /*0044*/ 	.byte	0x04, 0x1c
        /*0046*/ 	.short	(.L_1348 - .L_1347)


	//   ....[0]....
.L_1347:
        /*0048*/ 	.word	0x00003a70


	//   ....[1]....
        /*004c*/ 	.word	0x00003d50


	//   ....[2]....
        /*0050*/ 	.word	0x00003f70


	//----- nvinfo : EIATTR_CRS_STACK_SIZE
	.align		4
.L_1348:
        /*0054*/ 	.byte	0x04, 0x1e
        /*0056*/ 	.short	(.L_1350 - .L_1349)
.L_1349:
        /*0058*/ 	.word	0x00000000


	//----- nvinfo : EIATTR_CBANK_PARAM_SIZE
	.align		4
.L_1350:
        /*005c*/ 	.byte	0x03, 0x19
        /*005e*/ 	.short	0x01d0


	//----- nvinfo : EIATTR_PARAM_CBANK
	.align		4
        /*0060*/ 	.byte	0x04, 0x0a
        /*0062*/ 	.short	(.L_1352 - .L_1351)
	.align		4
.L_1351:
        /*0064*/ 	.word	index@(.nv.constant0._ZN5flash32flash_fwd_splitkv_combine_kernelI23Flash_fwd_kernel_traitsILi128ELi64ELi64ELi4ELb0ELb0EN7cutlass6half_tE19Flash_kernel_traitsILi128ELi64ELi64ELi4ES3_EELi4ELi1ELb0EEEvNS_16Flash_fwd_paramsE)
        /*0068*/ 	.short	0x0380
        /*006a*/ 	.short	0x01d0


	//----- nvinfo : EIATTR_SW_WAR
	.align		4
.L_1352:
        /*006c*/ 	.byte	0x04, 0x36
        /*006e*/ 	.short	(.L_1354 - .L_1353)
.L_1353:
        /*0070*/ 	.word	0x00000008
.L_1354:


//--------------------- .nv.info._ZN5flash32flash_fwd_splitkv_combine_kernelI23Flash_fwd_kernel_traitsILi128ELi64ELi64ELi4ELb0ELb0EN7cutlass6half_tE19Flash_kernel_traitsILi128ELi64ELi64ELi4ES3_EELi4ELi7ELb1EEEvNS_16Flash_fwd_paramsE --------------------------
	.section	.nv.info._ZN5flash32flash_fwd_splitkv_combine_kernelI23Flash_fwd_kernel_traitsILi128ELi64ELi64ELi4ELb0ELb0EN7cutlass6half_tE19Flash_kernel_traitsILi128ELi64ELi64ELi4ES3_EELi4ELi7ELb1EEEvNS_16Flash_fwd_paramsE,"",@"SHT_CUDA_INFO"
	.sectionflags	@""
	.align	4


	//----- nvinfo : EIATTR_CUDA_API_VERSION
	.align		4
        /*0000*/ 	.byte	0x04, 0x37
        /*0002*/ 	.short	(.L_1356 - .L_1355)
.L_1355:
        /*0004*/ 	.word	0x00000082


	//----- nvinfo : EIATTR_KPARAM_INFO
	.align		4
.L_1356:
        /*0008*/ 	.byte	0x04, 0x17
        /*000a*/ 	.short	(.L_1358 - .L_1357)
.L_1357:
        /*000c*/ 	.word	0x00000000
        /*0010*/ 	.short	0x0000
        /*0012*/ 	.short	0x0000
        /*0014*/ 	.byte	0x00, 0xf0, 0x41, 0x07


	//----- nvinfo : EIATTR_SPARSE_MMA_MASK
	.align		4
.L_1358:
        /*0018*/ 	.byte	0x03, 0x50
        /*001a*/ 	.short	0x0000


	//----- nvinfo : EIATTR_MAXREG_COUNT
	.align		4
        /*001c*/ 	.byte	0x03, 0x1b
        /*001e*/ 	.short	0x00ff


	//----- nvinfo : EIATTR_NUM_BARRIERS
	.align		4
        /*0020*/ 	.byte	0x02, 0x4c
        /*0022*/ 	.byte	0x01
	.zero		1


	//----- nvinfo : EIATTR_MERCURY_ISA_VERSION
	.align		4
        /*0024*/ 	.byte	0x03, 0x5f
        /*0026*/ 	.short	0x0101


	//----- nvinfo : EIATTR_COOP_GROUP_MASK_REGIDS
	.align		4
        /*0028*/ 	.byte	0x04, 0x29
        /*002a*/ 	.short	(.L_1360 - .L_1359)


	//   ....[0]....
.L_1359:
        /*002c*/ 	.word	0xffffffff


	//   ....[1]....
        /*0030*/ 	.word	0xffffffff


	//   ....[2]....
        /*0034*/ 	.word	0xffffffff


	//   ....[3]....
        /*0038*/ 	.word	0xffffffff


	//   ....[4]....
        /*003c*/ 	.word	0xffffffff


	//   ....[5]....
        /*0040*/ 	.word	0xffffffff


	//   ....[6]....
        /*0044*/ 	.word	0xffffffff


	//   ....[7]....
        /*0048*/ 	.word	0xffffffff


	//   ....[8]....
        /*004c*/ 	.word	0xffffffff


	//   ....[9]....
        /*0050*/ 	.word	0xffffffff


	//----- nvinfo : EIATTR_COOP_GROUP_INSTR_OFFSETS
	.align		4
.L_1360:
        /*0054*/ 	.byte	0x04, 0x28
        /*0056*/ 	.short	(.L_1362 - .L_1361)


	//   ....[0]....
.L_1361:
        /*0058*/ 	.word	0x00001c00


	//   ....[1]....
        /*005c*/ 	.word	0x00001c50


	//   ....[2]....
        /*0060*/ 	.word	0x00001c70


	//   ....[3]....
        /*0064*/ 	.word	0x00001cc0


	//   ....[4]....
        /*0068*/ 	.word	0x00001d30


	//   ....[5]....
        /*006c*/ 	.word	0x00001f00


	//   ....[6]....
        /*0070*/ 	.word	0x00001fa0


	//   ....[7]....
        /*0074*/ 	.word	0x00002010


	//   ....[8]....
        /*0078*/ 	.word	0x000020e0


	//   ....[9]....
        /*007c*/ 	.word	0x00002190


	//----- nvinfo : EIATTR_VRC_CTA_INIT_COUNT
	.align		4
.L_1362:
        /*0080*/ 	.byte	0x02, 0x4a
	.zero		1
	.zero		1


	//----- nvinfo : EIATTR_EXIT_INSTR_OFFSETS
	.align		4
        /*0084*/ 	.byte	0x04, 0x1c
        /*0086*/ 	.short	(.L_1364 - .L_1363)


	//   ....[0]....
.L_1363:
        /*0088*/ 	.word	0x00004bd0


	//   ....[1]....
        /*008c*/ 	.word	0x000050b0


	//----- nvinfo : EIATTR_CRS_STACK_SIZE
	.align		4
.L_1364:
        /*0090*/ 	.byte	0x04, 0x1e
        /*0092*/ 	.short	(.L_1366 - .L_1365)
.L_1365:
        /*0094*/ 	.word	0x00000000


	//----- nvinfo : EIATTR_CBANK_PARAM_SIZE
	.align		4
.L_1366:
        /*0098*/ 	.byte	0x03, 0x19
        /*009a*/ 	.short	0x01d0


	//----- nvinfo : EIATTR_PARAM_CBANK
	.align		4
        /*009c*/ 	.byte	0x04, 0x0a
        /*009e*/ 	.short	(.L_1368 - .L_1367)
	.align		4
.L_1367:
        /*00a0*/ 	.word	index@(.nv.constant0._ZN5flash32flash_fwd_splitkv_combine_kernelI23Flash_fwd_kernel_traitsILi128ELi64ELi64ELi4ELb0ELb0EN7cutlass6half_tE19Flash_kernel_traitsILi128ELi64ELi64ELi4ES3_EELi4ELi7ELb1EEEvNS_16Flash_fwd_paramsE)
        /*00a4*/ 	.short	0x0380
        /*00a6*/ 	.short	0x01d0


	//----- nvinfo : EIATTR_SW_WAR
	.align		4
.L_1368:
        /*00a8*/ 	.byte	0x04, 0x36
        /*00aa*/ 	.short	(.L_1370 - .L_1369)
.L_1369:
        /*00ac*/ 	.word	0x00000008
.L_1370:


//--------------------- .nv.info._ZN5flash32flash_fwd_splitkv_combine_kernelI23Flash_fwd_kernel_traitsILi128ELi64ELi64ELi4ELb0ELb0EN7cutlass6half_tE19Flash_kernel_traitsILi128ELi64ELi64ELi4ES3_EELi4ELi6ELb1EEEvNS_16Flash_fwd_paramsE --------------------------
	.section	.nv.info._ZN5flash32flash_fwd_splitkv_combine_kernelI23Flash_fwd_kernel_traitsILi128ELi64ELi64ELi4ELb0ELb0EN7cutlass6half_tE19Flash_kernel_traitsILi128ELi64ELi64ELi4ES3_EELi4ELi6ELb1EEEvNS_16Flash_fwd_paramsE,"",@"SHT_CUDA_INFO"
	.sectionflags	@""
	.align	4


	//----- nvinfo : EIATTR_CUDA_API_VERSION
	.align		4
        /*0000*/ 	.byte	0x04, 0x37
        /*0002*/ 	.short	(.L_1372 - .L_1371)
.L_1371:
        /*0004*/ 	.word	0x00000082


	//----- nvinfo : EIATTR_KPARAM_INFO
	.align		4
.L_1372:
        /*0008*/ 	.byte	0x04, 0x17
        /*000a*/ 	.short	(.L_1374 - .L_1373)
.L_1373:
        /*000c*/ 	.word	0x00000000
        /*0010*/ 	.short	0x0000
        /*0012*/ 	.short	0x0000
        /*0014*/ 	.byte	0x00, 0xf0, 0x41, 0x07


	//----- nvinfo : EIATTR_SPARSE_MMA_MASK
	.align		4
.L_1374:
        /*0018*/ 	.byte	0x03, 0x50
        /*001a*/ 	.short	0x0000


	//----- nvinfo : EIATTR_MAXREG_COUNT
	.align		4
        /*001c*/ 	.byte	0x03, 0x1b
        /*001e*/ 	.short	0x00ff


	//----- nvinfo : EIATTR_NUM_BARRIERS
	.align		4
        /*0020*/ 	.byte	0x02, 0x4c
        /*0022*/ 	.byte	0x01
	.zero		1


	//----- nvinfo : EIATTR_MERCURY_ISA_VERSION
	.align		4
        /*0024*/ 	.byte	0x03, 0x5f
        /*0026*/ 	.short	0x0101


	//----- nvinfo : EIATTR_COOP_GROUP_MASK_REGIDS
	.align		4
        /*0028*/ 	.byte	0x04, 0x29
        /*002a*/ 	.short	(.L_1376 - .L_1375)


	//   ....[0]....
.L_1375:
        /*002c*/ 	.word	0xffffffff


	//   ....[1]....
        /*0030*/ 	.word	0xffffffff


	//   ....[2]....
        /*0034*/ 	.word	0xffffffff


	//   ....[3]....
        /*0038*/ 	.word	0xffffffff


	//   ....[4]....
        /*003c*/ 	.word	0xffffffff


	//   ....[5]....
        /*0040*/ 	.word	0xffffffff


	//   ....[6]....
        /*0044*/ 	.word	0xffffffff


	//   ....[7]....
        /*0048*/ 	.word	0xffffffff


	//   ....[8]....
        /*004c*/ 	.word	0xffffffff


	//   ....[9]....
        /*0050*/ 	.word	0xffffffff


	//----- nvinfo : EIATTR_COOP_GROUP_INSTR_OFFSETS
	.align		4
.L_1376:
        /*0054*/ 	.byte	0x04, 0x28
        /*0056*/ 	.short	(.L_1378 - .L_1377)


	//   ....[0]....
.L_1377:
        /*0058*/ 	.word	0x00001970


	//   ....[1]....
        /*005c*/ 	.word	0x00001990


	//   ....[2]....
        /*0060*/ 	.word	0x000019d0


	//   ....[3]....
        /*0064*/ 	.word	0x00001a10


	//   ....[4]....
        /*0068*/ 	.word	0x00001a60


	//   ....[5]....
        /*006c*/ 	.word	0x00001bc0


	//   ....[6]....
        /*0070*/ 	.word	0x00001c90


	//   ....[7]....
        /*0074*/ 	.word	0x00001d00


	//   ....[8]....
        /*0078*/ 	.word	0x00001d70


	//   ....[9]....
        /*007c*/ 	.word	0x00001e80


	//----- nvinfo : EIATTR_VRC_CTA_INIT_COUNT
	.align		4
.L_1378:
        /*0080*/ 	.byte	0x02, 0x4a
	.zero		1
	.zero		1


	//----- nvinfo : EIATTR_EXIT_INSTR_OFFSETS
	.align		4
        /*0084*/ 	.byte	0x04, 0x1c
        /*0086*/ 	.short	(.L_1380 - .L_1379)


	//   ....[0]....
.L_1379:
        /*0088*/ 	.word	0x00004850


	//   ....[1]....
        /*008c*/ 	.word	0x00004d30


	//----- nvinfo : EIATTR_CRS_STACK_SIZE
	.align		4
.L_1380:
        /*0090*/ 	.byte	0x04, 0x1e
        /*0092*/ 	.short	(.L_1382 - .L_1381)
.L_1381:
        /*0094*/ 	.word	0x00000000


	//----- nvinfo : EIATTR_CBANK_PARAM_SIZE
	.align		4
.L_1382:
        /*0098*/ 	.byte	0x03, 0x19
        /*009a*/ 	.short	0x01d0


	//----- nvinfo : EIATTR_PARAM_CBANK
	.align		4
        /*009c*/ 	.byte	0x04, 0x0a
        /*009e*/ 	.short	(.L_1384 - .L_1383)
	.align		4
.L_1383:
        /*00a0*/ 	.word	index@(.nv.constant0._ZN5flash32flash_fwd_splitkv_combine_kernelI23Flash_fwd_kernel_traitsILi128ELi64ELi64ELi4ELb0ELb0EN7cutlass6half_tE19Flash_kernel_traitsILi128ELi64ELi64ELi4ES3_EELi4ELi6ELb1EEEvNS_16Flash_fwd_paramsE)
        /*00a4*/ 	.short	0x0380
        /*00a6*/ 	.short	0x01d0


	//----- nvinfo : EIATTR_SW_WAR
	.align		4
.L_1384:
        /*00a8*/ 	.byte	0x04, 0x36
        /*00aa*/ 	.short	(.L_1386 - .L_1385)
.L_1385:
        /*00ac*/ 	.word	0x00000008
.L_1386:


//--------------------- .nv.info._ZN5flash32flash_fwd_splitkv_combine_kernelI23Flash_fwd_kernel_traitsILi128ELi64ELi64ELi4ELb0ELb0EN7cutlass6half_tE19Flash_kernel_traitsILi128ELi64ELi64ELi4ES3_EELi4ELi5ELb1EEEvNS_16Flash_fwd_paramsE --------------------------
	.section	.nv.info._ZN5flash32flash_fwd_splitkv_combine_kernelI23Flash_fwd_kernel_traitsILi128ELi64ELi64ELi4ELb0ELb0EN7cutlass6half_tE19Flash_kernel_traitsILi128ELi64ELi64ELi4ES3_EELi4ELi5ELb1EEEvNS_16Flash_fwd_paramsE,"",@"SHT_CUDA_INFO"
	.sectionflags	@""
	.align	4


	//----- nvinfo : EIATTR_CUDA_API_VERSION
	.align		4
        /*0000*/ 	.byte	0x04, 0x37
        /*0002*/ 	.short	(.L_1388 - .L_1387)
.L_1387:
        /*0004*/ 	.word	0x00000082


	//----- nvinfo : EIATTR_KPARAM_INFO
	.align		4
.L_1388:
        /*0008*/ 	.byte	0x04, 0x17
        /*000a*/ 	.short	(.L_1390 - .L_1389)
.L_1389:
        /*000c*/ 	.word	0x00000000
        /*0010*/ 	.short	0x0000
        /*0012*/ 	.short	0x0000
        /*0014*/ 	.byte	0x00, 0xf0, 0x41, 0x07


	//----- nvinfo : EIATTR_SPARSE_MMA_MASK
	.align		4
.L_1390:
        /*0018*/ 	.byte	0x03, 0x50
        /*001a*/ 	.short	0x0000


	//----- nvinfo : EIATTR_MAXREG_COUNT
	.align		4
        /*001c*/ 	.byte	0x03, 0x1b
        /*001e*/ 	.short	0x00ff


	//----- nvinfo : EIATTR_NUM_BARRIERS
	.align		4
        /*0020*/ 	.byte	0x02, 0x4c
        /*0022*/ 	.byte	0x01
	.zero		1


	//----- nvinfo : EIATTR_MERCURY_ISA_VERSION
	.align		4
        /*0024*/ 	.byte	0x03, 0x5f
        /*0026*/ 	.short	0x0101


	//----- nvinfo : EIATTR_COOP_GROUP_MASK_REGIDS
	.align		4
        /*0028*/ 	.byte	0x04, 0x29
        /*002a*/ 	.short	(.L_1392 - .L_1391)


	//   ....[0]....
.L_1391:
        /*002c*/ 	.word	0xffffffff


	//   ....[1]....
        /*0030*/ 	.word	0xffffffff


	//   ....[2]....
        /*0034*/ 	.word	0xffffffff


	//   ....[3]....
        /*0038*/ 	.word	0xffffffff


	//   ....[4]....
        /*003c*/ 	.word	0xffffffff


	//   ....[5]....
        /*0040*/ 	.word	0xffffffff


	//   ....[6]....
        /*0044*/ 	.word	0xffffffff


	//   ....[7]....
        /*0048*/ 	.word	0xffffffff


	//   ....[8]....
        /*004c*/ 	.word	0xffffffff


	//   ....[9]....
        /*0050*/ 	.word	0xffffffff


	//----- nvinfo : EIATTR_COOP_GROUP_INSTR_OFFSETS
	.align		4
.L_1392:
        /*0054*/ 	.byte	0x04, 0x28
        /*0056*/ 	.short	(.L_1394 - .L_1393)


	//   ....[0]....
.L_1393:
        /*0058*/ 	.word	0x00001a90


	//   ....[1]....
        /*005c*/ 	.word	0x00001af0


	//   ....[2]....
        /*0060*/ 	.word	0x00001b10


	//   ....[3]....
        /*0064*/ 	.word	0x00001b30


	//   ....[4]....
        /*0068*/ 	.word	0x00001b60


	//   ....[5]....
        /*006c*/ 	.word	0x00001c20


	//   ....[6]....
        /*0070*/ 	.word	0x00001c50


	//   ....[7]....
        /*0074*/ 	.word	0x00001ca0


	//   ....[8]....
        /*0078*/ 	.word	0x00001cf0


	//   ....[9]....
        /*007c*/ 	.word	0x00001dd0


	//----- nvinfo : EIATTR_VRC_CTA_INIT_COUNT
	.align		4
.L_1394:
        /*0080*/ 	.byte	0x02, 0x4a
	.zero		1
	.zero		1


	//----- nvinfo : EIATTR_EXIT_INSTR_OFFSETS
	.align		4
        /*0084*/ 	.byte	0x04, 0x1c
        /*0086*/ 	.short	(.L_1396 - .L_1395)


	//   ....[0]....
.L_1395:
        /*0088*/ 	.word	0x000046d0


	//   ....[1]....
        /*008c*/ 	.word	0x00004bb0


	//----- nvinfo : EIATTR_CRS_STACK_SIZE
	.align		4
.L_1396:
        /*0090*/ 	.byte	0x04, 0x1e
        /*0092*/ 	.short	(.L_1398 - .L_1397)
.L_1397:
        /*0094*/ 	.word	0x00000000


	//----- nvinfo : EIATTR_CBANK_PARAM_SIZE
	.align		4
.L_1398:
        /*0098*/ 	.byte	0x03, 0x19
        /*009a*/ 	.short	0x01d0


	//----- nvinfo : EIATTR_PARAM_CBANK
	.align		4
        /*009c*/ 	.byte	0x04, 0x0a
        /*009e*/ 	.short	(.L_1400 - .L_1399)
	.align		4
.L_1399:
        /*00a0*/ 	.word	index@(.nv.constant0._ZN5flash32flash_fwd_splitkv_combine_kernelI23Flash_fwd_kernel_traitsILi128ELi64ELi64ELi4ELb0ELb0EN7cutlass6half_tE19Flash_kernel_traitsILi128ELi64ELi64ELi4ES3_EELi4ELi5ELb1EEEvNS_16Flash_fwd_paramsE)
        /*00a4*/ 	.short	0x0380
        /*00a6*/ 	.short	0x01d0


	//----- nvinfo : EIATTR_SW_WAR
	.align		4
.L_1400:
        /*00a8*/ 	.byte	0x04, 0x36
        /*00aa*/ 	.short	(.L_1402 - .L_1401)
.L_1401:
        /*00ac*/ 	.word	0x00000008
.L_1402:


//--------------------- .nv.info._ZN5flash32flash_fwd_splitkv_combine_kernelI23Flash_fwd_kernel_traitsILi128ELi64ELi64ELi4ELb0ELb0EN7cutlass6half_tE19Flash_kernel_traitsILi128ELi64ELi64ELi4ES3_EELi4ELi4ELb1EEEvNS_16Flash_fwd_paramsE --------------------------
	.section	.nv.info._ZN5flash32flash_fwd_splitkv_combine_kernelI23Flash_fwd_kernel_traitsILi128ELi64ELi64ELi4ELb0ELb0EN7cutlass6half_tE19Flash_kernel_traitsILi128ELi64ELi64ELi4ES3_EELi4ELi4ELb1EEEvNS_16Flash_fwd_paramsE,"",@"SHT_CUDA_INFO"
	.sectionflags	@""
	.align	4


	//----- nvinfo : EIATTR_CUDA_API_VERSION
	.align		4
        /*0000*/ 	.byte	0x04, 0x37
        /*0002*/ 	.short	(.L_1404 - .L_1403)
.L_1403:
        /*0004*/ 	.word	0x00000082


	//----- nvinfo : EIATTR_KPARAM_INFO
	.align		4
.L_1404:
        /*0008*/ 	.byte	0x04, 0x17
        /*000a*/ 	.short	(.L_1406 - .L_1405)
.L_1405:
        /*000c*/ 	.word	0x00000000
        /*0010*/ 	.short	0x0000
        /*0012*/ 	.short	0x0000
        /*0014*/ 	.byte	0x00, 0xf0, 0x41, 0x07


	//----- nvinfo : EIATTR_SPARSE_MMA_MASK
	.align		4
.L_1406:
        /*0018*/ 	.byte	0x03, 0x50
        /*001a*/ 	.short	0x0000


	//----- nvinfo : EIATTR_MAXREG_COUNT
	.align		4
        /*001c*/ 	.byte	0x03, 0x1b
        /*001e*/ 	.short	0x00ff


	//----- nvinfo : EIATTR_NUM_BARRIERS
	.align		4
        /*0020*/ 	.byte	0x02, 0x4c
        /*0022*/ 	.byte	0x01
	.zero		1


	//----- nvinfo : EIATTR_MERCURY_ISA_VERSION
	.align		4
        /*0024*/ 	.byte	0x03, 0x5f
        /*0026*/ 	.short	0x0101


	//----- nvinfo : EIATTR_COOP_GROUP_MASK_REGIDS
	.align		4
        /*0028*/ 	.byte	0x04, 0x29
        /*002a*/ 	.short	(.L_1408 - .L_1407)


	//   ....[0]....
.L_1407:
        /*002c*/ 	.word	0xffffffff


	//   ....[1]....
        /*0030*/ 	.word	0xffffffff


	//   ....[2]....
        /*0034*/ 	.word	0xffffffff


	//   ....[3]....
        /*0038*/ 	.word	0xffffffff


	//   ....[4]....
        /*003c*/ 	.word	0xffffffff


	//   ....[5]....
        /*0040*/ 	.word	0xffffffff


	//   ....[6]....
        /*0044*/ 	.word	0xffffffff


	//   ....[7]....
        /*0048*/ 	.word	0xffffffff


	//----- nvinfo : EIATTR_COOP_GROUP_INSTR_OFFSETS
	.align		4
.L_1408:
        /*004c*/ 	.byte	0x04, 0x28
        /*004e*/ 	.short	(.L_1410 - .L_1409)


	//   ....[0]....
.L_1409:
        /*0050*/ 	.word	0x00001a60


	//   ....[1]....
        /*0054*/ 	.word	0x00001a80


	//   ....[2]....
        /*0058*/ 	.word	0x00001ab0


	//   ....[3]....
        /*005c*/ 	.word	0x00001ad0


	//   ....[4]....
        /*0060*/ 	.word	0x00001bb0


	//   ....[5]....
        /*0064*/ 	.word	0x00001c70


	//   ....[6]....
        /*0068*/ 	.word	0x00001cd0


	//   ....[7]....
        /*006c*/ 	.word	0x00001de0


	//----- nvinfo : EIATTR_VRC_CTA_INIT_COUNT
	.align		4
.L_1410:
        /*0070*/ 	.byte	0x02, 0x4a
	.zero		1
	.zero		1


	//----- nvinfo : EIATTR_EXIT_INSTR_OFFSETS
	.align		4
        /*0074*/ 	.byte	0x04, 0x1c
        /*0076*/ 	.short	(.L_1412 - .L_1411)


	//   ....[0]....
.L_1411:
        /*0078*/ 	.word	0x000046b0


	//   ....[1]....
        /*007c*/ 	.word	0x00004b90


	//----- nvinfo : EIATTR_CRS_STACK_SIZE
	.align		4
.L_1412:
        /*0080*/ 	.byte	0x04, 0x1e
        /*0082*/ 	.short	(.L_1414 - .L_1413)
.L_1413:
        /*0084*/ 	.word	0x00000000


	//----- nvinfo : EIATTR_CBANK_PARAM_SIZE
	.align		4
.L_1414:
        /*0088*/ 	.byte	0x03, 0x19
        /*008a*/ 	.short	0x01d0


	//----- nvinfo : EIATTR_PARAM_CBANK
	.align		4
        /*008c*/ 	.byte	0x04, 0x0a
        /*008e*/ 	.short	(.L_1416 - .L_1415)
	.align		4
.L_1415:
        /*0090*/ 	.word	index@(.nv.constant0._ZN5flash32flash_fwd_splitkv_combine_kernelI23Flash_fwd_kernel_traitsILi128ELi64ELi64ELi4ELb0ELb0EN7cutlass6half_tE19Flash_kernel_traitsILi128ELi64ELi64ELi4ES3_EELi4ELi4ELb1EEEvNS_16Flash_fwd_paramsE)
        /*0094*/ 	.short	0x0380
        /*0096*/ 	.short	0x01d0


	//----- nvinfo : EIATTR_SW_WAR
	.align		4
.L_1416:
        /*0098*/ 	.byte	0x04, 0x36
        /*009a*/ 	.short	(.L_1418 - .L_1417)
.L_1417:
        /*009c*/ 	.word	0x00000008
.L_1418:


//--------------------- .nv.info._ZN5flash32flash_fwd_splitkv_combine_kernelI23Flash_fwd_kernel_traitsILi128ELi64ELi64ELi4ELb0ELb0EN7cutlass6half_tE19Flash_kernel_traitsILi128ELi64ELi64ELi4ES3_EELi4ELi3ELb1EEEvNS_16Flash_fwd_paramsE --------------------------
	.section	.nv.info._ZN5flash32flash_fwd_splitkv_combine_kernelI23Flash_fwd_kernel_traitsILi128ELi64ELi64ELi4ELb0ELb0EN7cutlass6half_tE19Flash_kernel_traitsILi128ELi64ELi64ELi4ES3_EELi4ELi3ELb1EEEvNS_16Flash_fwd_paramsE,"",@"SHT_CUDA_INFO"
	.sectionflags	@""
	.align	4


	//----- nvinfo : EIATTR_CUDA_API_VERSION
	.align		4
        /*0000*/ 	.byte	0x04, 0x37
        /*0002*/ 	.short	(.L_1420 - .L_1419)
.L_1419:
        /*0004*/ 	.word	0x00000082


	//----- nvinfo : EIATTR_KPARAM_INFO
	.align		4
.L_1420:
        /*0008*/ 	.byte	0x04, 0x17
        /*000a*/ 	.short	(.L_1422 - .L_1421)
.L_1421:
        /*000c*/ 	.word	0x00000000
        /*0010*/ 	.short	0x0000
        /*0012*/ 	.short	0x0000
        /*0014*/ 	.byte	0x00, 0xf0, 0x41, 0x07


	//----- nvinfo : EIATTR_SPARSE_MMA_MASK
	.align		4
.L_1422:
        /*0018*/ 	.byte	0x03, 0x50
        /*001a*/ 	.short	0x0000


	//----- nvinfo : EIATTR_MAXREG_COUNT
	.align		4
        /*001c*/ 	.byte	0x03, 0x1b
        /*001e*/ 	.short	0x00ff


	//----- nvinfo : EIATTR_NUM_BARRIERS
	.align		4
        /*0020*/ 	.byte	0x02, 0x4c
        /*0022*/ 	.byte	0x01
	.zero		1


	//----- nvinfo : EIATTR_MERCURY_ISA_VERSION
	.align		4
        /*0024*/ 	.byte	0x03, 0x5f
        /*0026*/ 	.short	0x0101


	//----- nvinfo : EIATTR_COOP_GROUP_MASK_REGIDS
	.align		4
        /*0028*/ 	.byte	0x04, 0x29
        /*002a*/ 	.short	(.L_1424 - .L_1423)


	//   ....[0]....
.L_1423:
        /*002c*/ 	.word	0xffffffff


	//   ....[1]....
        /*0030*/ 	.word	0xffffffff


	//   ....[2]....
        /*0034*/ 	.word	0xffffffff


	//   ....[3]....
        /*0038*/ 	.word	0xffffffff


	//   ....[4]....
        /*003c*/ 	.word	0xffffffff


	//   ....[5]....
        /*0040*/ 	.word	0xffffffff


	//----- nvinfo : EIATTR_COOP_GROUP_INSTR_OFFSETS
	.align		4
.L_1424:
        /*0044*/ 	.byte	0x04, 0x28
        /*0046*/ 	.short	(.L_1426 - .L_1425)


	//   ....[0]....
.L_1425:
        /*0048*/ 	.word	0x00001af0


	//   ....[1]....
        /*004c*/ 	.word	0x00001b10


	//   ....[2]....
        /*0050*/ 	.word	0x00001b30


	//   ....[3]....
        /*0054*/ 	.word	0x00001c20


	//   ....[4]....
        /*0058*/ 	.word	0x00001ca0


	//   ....[5]....
        /*005c*/ 	.word	0x00001da0


	//----- nvinfo : EIATTR_VRC_CTA_INIT_COUNT
	.align		4
.L_1426:
        /*0060*/ 	.byte	0x02, 0x4a
	.zero		1
	.zero		1


	//----- nvinfo : EIATTR_EXIT_INSTR_OFFSETS
	.align		4
        /*0064*/ 	.byte	0x04, 0x1c
        /*0066*/ 	.short	(.L_1428 - .L_1427)


	//   ....[0]....
.L_1427:
        /*0068*/ 	.word	0x00004690


	//   ....[1]....
        /*006c*/ 	.word	0x00004b70


	//----- nvinfo : EIATTR_CRS_STACK_SIZE
	.align		4
.L_1428:
        /*0070*/ 	.byte	0x04, 0x1e
        /*0072*/ 	.short	(.L_1430 - .L_1429)
.L_1429:
        /*0074*/ 	.word	0x00000000


	//----- nvinfo : EIATTR_CBANK_PARAM_SIZE
	.align		4
.L_1430:
        /*0078*/ 	.byte	0x03, 0x19
        /*007a*/ 	.short	0x01d0


	//----- nvinfo : EIATTR_PARAM_CBANK
	.align		4
        /*007c*/ 	.byte	0x04, 0x0a
        /*007e*/ 	.short	(.L_1432 - .L_1431)
	.align		4
.L_1431:
        /*0080*/ 	.word	index@(.nv.constant0._ZN5flash32flash_fwd_splitkv_combine_kernelI23Flash_fwd_kernel_traitsILi128ELi64ELi64ELi4ELb0ELb0EN7cutlass6half_tE19Flash_kernel_traitsILi128ELi64ELi64ELi4ES3_EELi4ELi3ELb1EEEvNS_16Flash_fwd_paramsE)
        /*0084*/ 	.short	0x0380
        /*0086*/ 	.short	0x01d0


	//----- nvinfo : EIATTR_SW_WAR
	.align		4
.L_1432:
        /*0088*/ 	.byte	0x04, 0x36
        /*008a*/ 	.short	(.L_1434 - .L_1433)
.L_1433:
        /*008c*/ 	.word	0x00000008
.L_1434:


//--------------------- .nv.info._ZN5flash32flash_fwd_splitkv_combine_kernelI23Flash_fwd_kernel_traitsILi128ELi64ELi64ELi4ELb0ELb0EN7cutlass6half_tE19Flash_kernel_traitsILi128ELi64ELi64ELi4ES3_EELi4ELi2ELb1EEEvNS_16Flash_fwd_paramsE --------------------------
	.section	.nv.info._ZN5flash32flash_fwd_splitkv_combine_kernelI23Flash_fwd_kernel_traitsILi128ELi64ELi64ELi4ELb0ELb0EN7cutlass6half_tE19Flash_kernel_traitsILi128ELi64ELi64ELi4ES3_EELi4ELi2ELb1EEEvNS_16Flash_fwd_paramsE,"",@"SHT_CUDA_INFO"
	.sectionflags	@""
	.align	4


	//----- nvinfo : EIATTR_CUDA_API_VERSION
	.align		4
        /*0000*/ 	.byte	0x04, 0x37
        /*0002*/ 	.short	(.L_1436 - .L_1435)
.L_1435:
        /*0004*/ 	.word	0x00000082


	//----- nvinfo : EIATTR_KPARAM_INFO
	.align		4
.L_1436:
        /*0008*/ 	.byte	0x04, 0x17
        /*000a*/ 	.short	(.L_1438 - .L_1437)
.L_1437:
        /*000c*/ 	.word	0x00000000
        /*0010*/ 	.short	0x0000
        /*0012*/ 	.short	0x0000
        /*0014*/ 	.byte	0x00, 0xf0, 0x41, 0x07


	//----- nvinfo : EIATTR_SPARSE_MMA_MASK
	.align		4
.L_1438:
        /*0018*/ 	.byte	0x03, 0x50
        /*001a*/ 	.short	0x0000


	//----- nvinfo : EIATTR_MAXREG_COUNT
	.align		4
        /*001c*/ 	.byte	0x03, 0x1b
        /*001e*/ 	.short	0x00ff


	//----- nvinfo : EIATTR_NUM_BARRIERS
	.align		4
        /*0020*/ 	.byte	0x02, 0x4c
        /*0022*/ 	.byte	0x01
	.zero		1


	//----- nvinfo : EIATTR_MERCURY_ISA_VERSION
	.align		4
        /*0024*/ 	.byte	0x03, 0x5f
        /*0026*/ 	.short	0x0101


	//----- nvinfo : EIATTR_COOP_GROUP_MASK_REGIDS
	.align		4
        /*0028*/ 	.byte	0x04, 0x29
        /*002a*/ 	.short	(.L_1440 - .L_1439)


	//   ....[0]....
.L_1439:
        /*002c*/ 	.word	0xffffffff


	//   ....[1]....
        /*0030*/ 	.word	0xffffffff


	//   ....[2]....
        /*0034*/ 	.word	0xffffffff


	//   ....[3]....
        /*0038*/ 	.word	0xffffffff


	//----- nvinfo : EIATTR_COOP_GROUP_INSTR_OFFSETS
	.align		4
.L_1440:
        /*003c*/ 	.byte	0x04, 0x28
        /*003e*/ 	.short	(.L_1442 - .L_1441)


	//   ....[0]....
.L_1441:
        /*0040*/ 	.word	0x00001c70


	//   ....[1]....
        /*0044*/ 	.word	0x00001c90


	//   ....[2]....
        /*0048*/ 	.word	0x00001db0


	//   ....[3]....
        /*004c*/ 	.word	0x00001e80


	//----- nvinfo : EIATTR_VRC_CTA_INIT_COUNT
	.align		4
.L_1442:
        /*0050*/ 	.byte	0x02, 0x4a
	.zero		1
	.zero		1


	//----- nvinfo : EIATTR_EXIT_INSTR_OFFSETS
	.align		4
        /*0054*/ 	.byte	0x04, 0x1c
        /*0056*/ 	.short	(.L_1444 - .L_1443)


	//   ....[0]....
.L_1443:
        /*0058*/ 	.word	0x00004640


	//   ....[1]....
        /*005c*/ 	.word	0x00004b20


	//----- nvinfo : EIATTR_CRS_STACK_SIZE
	.align		4
.L_1444:
        /*0060*/ 	.byte	0x04, 0x1e
        /*0062*/ 	.short	(.L_1446 - .L_1445)
.L_1445:
        /*0064*/ 	.word	0x00000000


	//----- nvinfo : EIATTR_CBANK_PARAM_SIZE
	.align		4
.L_1446:
        /*0068*/ 	.byte	0x03, 0x19
        /*006a*/ 	.short	0x01d0


	//----- nvinfo : EIATTR_PARAM_CBANK
	.align		4
        /*006c*/ 	.byte	0x04, 0x0a
        /*006e*/ 	.short	(.L_1448 - .L_1447)
	.align		4
.L_1447:
        /*0070*/ 	.word	index@(.nv.constant0._ZN5flash32flash_fwd_splitkv_combine_kernelI23Flash_fwd_kernel_traitsILi128ELi64ELi64ELi4ELb0ELb0EN7cutlass6half_tE19Flash_kernel_traitsILi128ELi64ELi64ELi4ES3_EELi4ELi2ELb1EEEvNS_16Flash_fwd_paramsE)
        /*0074*/ 	.short	0x0380
        /*0076*/ 	.short	0x01d0


	//----- nvinfo : EIATTR_SW_WAR
	.align		4
.L_1448:
        /*0078*/ 	.byte	0x04, 0x36
        /*007a*/ 	.short	(.L_1450 - .L_1449)
.L_1449:
        /*007c*/ 	.word	0x00000008
.L_1450:


//--------------------- .nv.info._ZN5flash32flash_fwd_splitkv_combine_kernelI23Flash_fwd_kernel_traitsILi128ELi64ELi64ELi4ELb0ELb0EN7cutlass6half_tE19Flash_kernel_traitsILi128ELi64ELi64ELi4ES3_EELi4ELi1ELb1EEEvNS_16Flash_fwd_paramsE --------------------------
	.section	.nv.info._ZN5flash32flash_fwd_splitkv_combine_kernelI23Flash_fwd_kernel_traitsILi128ELi64ELi64ELi4ELb0ELb0EN7cutlass6half_tE19Flash_kernel_traitsILi128ELi64ELi64ELi4ES3_EELi4ELi1ELb1EEEvNS_16Flash_fwd_paramsE,"",@"SHT_CUDA_INFO"
	.sectionflags	@""
	.align	4


	//----- nvinfo : EIATTR_CUDA_API_VERSION
	.align		4
        /*0000*/ 	.byte	0x04, 0x37
        /*0002*/ 	.short	(.L_1452 - .L_1451)
.L_1451:
        /*0004*/ 	.word	0x00000082


	//----- nvinfo : EIATTR_KPARAM_INFO
	.align		4
.L_1452:
        /*0008*/ 	.byte	0x04, 0x17
        /*000a*/ 	.short	(.L_1454 - .L_1453)
.L_1453:
        /*000c*/ 	.word	0x00000000
        /*0010*/ 	.short	0x0000
        /*0012*/ 	.short	0x0000
        /*0014*/ 	.byte	0x00, 0xf0, 0x41, 0x07


	//----- nvinfo : EIATTR_SPARSE_MMA_MASK
	.align		4
.L_1454:
        /*0018*/ 	.byte	0x03, 0x50
        /*001a*/ 	.short	0x0000


	//----- nvinfo : EIATTR_MAXREG_COUNT
	.align		4
        /*001c*/ 	.byte	0x03, 0x1b
        /*001e*/ 	.short	0x00ff


	//----- nvinfo : EIATTR_NUM_BARRIERS
	.align		4
        /*0020*/ 	.byte	0x02, 0x4c
        /*0022*/ 	.byte	0x01
	.zero		1


	//----- nvinfo : EIATTR_MERCURY_ISA_VERSION
	.align		4
        /*0024*/ 	.byte	0x03, 0x5f
        /*0026*/ 	.short	0x0101


	//----- nvinfo : EIATTR_COOP_GROUP_MASK_REGIDS
	.align		4
        /*0028*/ 	.byte	0x04, 0x29
        /*002a*/ 	.short	(.L_1456 - .L_1455)


	//   ....[0]....
.L_1455:
        /*002c*/ 	.word	0xffffffff


	//   ....[1]....
        /*0030*/ 	.word	0xffffffff


	//----- nvinfo : EIATTR_COOP_GROUP_INSTR_OFFSETS
	.align		4
.L_1456:
        /*0034*/ 	.byte	0x04, 0x28
        /*0036*/ 	.short	(.L_1458 - .L_1457)


	//   ....[0]....
.L_1457:
        /*0038*/ 	.word	0x00001b50


	//   ....[1]....
        /*003c*/ 	.word	0x00001d60


	//----- nvinfo : EIATTR_VRC_CTA_INIT_COUNT
	.align		4
.L_1458:
        /*0040*/ 	.byte	0x02, 0x4a
	.zero		1
	.zero		1


	//----- nvinfo : EIATTR_EXIT_INSTR_OFFSETS
	.align		4
        /*0044*/ 	.byte	0x04, 0x1c
        /*0046*/ 	.short	(.L_1460 - .L_1459)


	//   ....[0]....
.L_1459:
        /*0048*/ 	.word	0x00004600


	//   ....[1]....
        /*004c*/ 	.word	0x00004ae0


	//----- nvinfo : EIATTR_CRS_STACK_SIZE
	.align		4
.L_1460:
        /*0050*/ 	.byte	0x04, 0x1e
        /*0052*/ 	.short	(.L_1462 - .L_1461)
.L_1461:
        /*0054*/ 	.word	0x00000000


	//----- nvinfo : EIATTR_CBANK_PARAM_SIZE
	.align		4
.L_1462:
        /*0058*/ 	.byte	0x03, 0x19
        /*005a*/ 	.short	0x01d0


	//----- nvinfo : EIATTR_PARAM_CBANK
	.align		4
        /*005c*/ 	.byte	0x04, 0x0a
        /*005e*/ 	.short	(.L_1464 - .L_1463)
	.align		4
.L_1463:
        /*0060*/ 	.word	index@(.nv.constant0._ZN5flash32flash_fwd_splitkv_combine_kernelI23Flash_fwd_kernel_traitsILi128ELi64ELi64ELi4ELb0ELb0EN7cutlass6half_tE19Flash_kernel_traitsILi128ELi64ELi64ELi4ES3_EELi4ELi1ELb1EEEvNS_16Flash_fwd_paramsE)
        /*0064*/ 	.short	0x0380
        /*0066*/ 	.short	0x01d0


	//----- nvinfo : EIATTR_SW_WAR
	.align		4
.L_1464:
        /*0068*/ 	.byte	0x04, 0x36
        /*006a*/ 	.short	(.L_1466 - .L_1465)
.L_1465:
        /*006c*/ 	.word	0x00000008
.L_1466:


//--------------------- .nv.info._ZN5flash24flash_fwd_splitkv_kernelI23Flash_fwd_kernel_traitsILi128ELi64ELi64ELi4ELb0ELb0EN7cutlass6half_tE19Flash_kernel_traitsILi128ELi64ELi64ELi4ES3_EELb1ELb0ELb0ELb0ELb0ELb0ELb0ELb0EEEvNS_16Flash_fwd_paramsE --------------------------
	.section	.nv.info._ZN5flash24flash_fwd_splitkv_kernelI23Flash_fwd_kernel_traitsILi128ELi64ELi64ELi4ELb0ELb0EN7cutlass6half_tE19Flash_kernel_traitsILi128ELi64ELi64ELi4ES3_EELb1ELb0ELb0ELb0ELb0ELb0ELb0ELb0EEEvNS_16Flash_fwd_paramsE,"",@"SHT_CUDA_INFO"
	.sectionflags	@""
	.align	4


	//----- nvinfo : EIATTR_CUDA_API_VERSION
	.align		4
        /*0000*/ 	.byte	0x04, 0x37
        /*0002*/ 	.short	(.L_1468 - .L_1467)
.L_1467:
        /*0004*/ 	.word	0x00000082


	//----- nvinfo : EIATTR_KPARAM_INFO
	.align		4
.L_1468:
        /*0008*/ 	.byte	0x04, 0x17
        /*000a*/ 	.short	(.L_1470 - .L_1469)
.L_1469:
        /*000c*/ 	.word	0x00000000
        /*0010*/ 	.short	0x0000
        /*0012*/ 	.short	0x0000
        /*0014*/ 	.byte	0x00, 0xf0, 0x41, 0x07


	//----- nvinfo : EIATTR_SPARSE_MMA_MASK
	.align		4
.L_1470:
        /*0018*/ 	.byte	0x03, 0x50
        /*001a*/ 	.short	0x0000


	//----- nvinfo : EIATTR_MAXREG_COUNT
	.align		4
        /*001c*/ 	.byte	0x03, 0x1b
        /*001e*/ 	.short	0x00ff


	//----- nvinfo : EIATTR_NUM_BARRIERS
	.align		4
        /*0020*/ 	.byte	0x02, 0x4c
        /*0022*/ 	.byte	0x01
	.zero		1


	//----- nvinfo : EIATTR_MERCURY_ISA_VERSION
	.align		4
        /*0024*/ 	.byte	0x03, 0x5f
        /*0026*/ 	.short	0x0101


	//----- nvinfo : EIATTR_COOP_GROUP_MASK_REGIDS
	.align		4
        /*0028*/ 	.byte	0x04, 0x29
        /*002a*/ 	.short	(.L_1472 - .L_1471)


	//   ....[0]....
.L_1471:
        /*002c*/ 	.word	0xffffffff


	//   ....[1]....
        /*0030*/ 	.word	0xffffffff


	//   ....[2]....
        /*0034*/ 	.word	0xffffffff


	//   ....[3]....
        /*0038*/ 	.word	0xffffffff


	//   ....[4]....
        /*003c*/ 	.word	0xffffffff


	//   ....[5]....
        /*0040*/ 	.word	0xffffffff


	//   ....[6]....
        /*0044*/ 	.word	0xffffffff


	//   ....[7]....
        /*0048*/ 	.word	0xffffffff


	//   ....[8]....
        /*004c*/ 	.word	0xffffffff


	//   ....[9]....
        /*0050*/ 	.word	0xffffffff


	//   ....[10]....
        /*0054*/ 	.word	0xffffffff


	//   ....[11]....
        /*0058*/ 	.word	0xffffffff


	//   ....[12]....
        /*005c*/ 	.word	0xffffffff


	//   ....[13]....
        /*0060*/ 	.word	0xffffffff


	//   ....[14]....
        /*0064*/ 	.word	0xffffffff


	//   ....[15]....
        /*0068*/ 	.word	0xffffffff


	//----- nvinfo : EIATTR_COOP_GROUP_INSTR_OFFSETS
	.align		4
.L_1472:
        /*006c*/ 	.byte	0x04, 0x28
        /*006e*/ 	.short	(.L_1474 - .L_1473)


	//   ....[0]....
.L_1473:
        /*0070*/ 	.word	0x000044e0


	//   ....[1]....
        /*0074*/ 	.word	0x00004510


	//   ....[2]....
        /*0078*/ 	.word	0x00004530


	//   ....[3]....
        /*007c*/ 	.word	0x00004550


	//   ....[4]....
        /*0080*/ 	.word	0x00006f10


	//   ....[5]....
        /*0084*/ 	.word	0x00006f20


	//   ....[6]....
        /*0088*/ 	.word	0x00006f50


	//   ....[7]....
        /*008c*/ 	.word	0x00006f60


	//   ....[8]....
        /*0090*/ 	.word	0x000099c0


	//   ....[9]....
        /*0094*/ 	.word	0x000099e0


	//   ....[10]....
        /*0098*/ 	.word	0x00009a10


	//   ....[11]....
        /*009c*/ 	.word	0x00009a20


	//   ....[12]....
        /*00a0*/ 	.word	0x0000ac30


	//   ....[13]....
        /*00a4*/ 	.word	0x0000ac70


	//   ....[14]....
        /*00a8*/ 	.word	0x0000acd0


	//   ....[15]....
        /*00ac*/ 	.word	0x0000ace0


	//----- nvinfo : EIATTR_VRC_CTA_INIT_COUNT
	.align		4
.L_1474:
        /*00b0*/ 	.byte	0x02, 0x4a
	.zero		1
	.zero		1


	//----- nvinfo : EIATTR_EXIT_INSTR_OFFSETS
	.align		4
        /*00b4*/ 	.byte	0x04, 0x1c
        /*00b6*/ 	.short	(.L_1476 - .L_1475)


	//   ....[0]....
.L_1475:
        /*00b8*/ 	.word	0x00000340


	//   ....[1]....
        /*00bc*/ 	.word	0x00000c40


	//   ....[2]....
        /*00c0*/ 	.word	0x00000c70


	//   ....[3]....
        /*00c4*/ 	.word	0x0000beb0


	//   ....[4]....
        /*00c8*/ 	.word	0x0000bfc0


	//   ....[5]....
        /*00cc*/ 	.word	0x0000bfe0


	//----- nvinfo : EIATTR_CRS_STACK_SIZE
	.align		4
.L_1476:
        /*00d0*/ 	.byte	0x04, 0x1e
        /*00d2*/ 	.short	(.L_1478 - .L_1477)
.L_1477:
        /*00d4*/ 	.word	0x00000000


	//----- nvinfo : EIATTR_CBANK_PARAM_SIZE
	.align		4
.L_1478:
        /*00d8*/ 	.byte	0x03, 0x19
        /*00da*/ 	.short	0x01d0


	//----- nvinfo : EIATTR_PARAM_CBANK
	.align		4
        /*00dc*/ 	.byte	0x04, 0x0a
        /*00de*/ 	.short	(.L_1480 - .L_1479)
	.align		4
.L_1479:
        /*00e0*/ 	.word	index@(.nv.constant0._ZN5flash24flash_fwd_splitkv_kernelI23Flash_fwd_kernel_traitsILi128ELi64ELi64ELi4ELb0ELb0EN7cutlass6half_tE19Flash_kernel_traitsILi128ELi64ELi64ELi4ES3_EELb1ELb0ELb0ELb0ELb0ELb0ELb0ELb0EEEvNS_16Flash_fwd_paramsE)
        /*00e4*/ 	.short	0x0380
        /*00e6*/ 	.short	0x01d0


	//----- nvinfo : EIATTR_SW_WAR
	.align		4
.L_1480:
        /*00e8*/ 	.byte	0x04, 0x36
        /*00ea*/ 	.short	(.L_1482 - .L_1481)
.L_1481:
        /*00ec*/ 	.word	0x00000008
.L_1482:


//--------------------- .nv.info._ZN5flash24flash_fwd_splitkv_kernelI23Flash_fwd_kernel_traitsILi128ELi64ELi64ELi4ELb0ELb0EN7cutlass6half_tE19Flash_kernel_traitsILi128ELi64ELi64ELi4ES3_EELb1ELb0ELb0ELb0ELb0ELb1ELb0ELb0EEEvNS_16Flash_fwd_paramsE --------------------------
	.section	.nv.info._ZN5flash24flash_fwd_splitkv_kernelI23Flash_fwd_kernel_traitsILi128ELi64ELi64ELi4ELb0ELb0EN7cutlass6half_tE19Flash_kernel_traitsILi128ELi64ELi64ELi4ES3_EELb1ELb0ELb0ELb0ELb0ELb1ELb0ELb0EEEvNS_16Flash_fwd_paramsE,"",@"SHT_CUDA_INFO"
	.sectionflags	@""
	.align	4


	//----- nvinfo : EIATTR_CUDA_API_VERSION
	.align		4
        /*0000*/ 	.byte	0x04, 0x37
        /*0002*/ 	.short	(.L_1484 - .L_1483)
.L_1483:
        /*0004*/ 	.word	0x00000082


	//----- nvinfo : EIATTR_KPARAM_INFO
	.align		4
.L_1484:
        /*0008*/ 	.byte	0x04, 0x17
        /*000a*/ 	.short	(.L_1486 - .L_1485)
.L_1485:
        /*000c*/ 	.word	0x00000000
        /*0010*/ 	.short	0x0000
        /*0012*/ 	.short	0x0000
        /*0014*/ 	.byte	0x00, 0xf0, 0x41, 0x07


	//----- nvinfo : EIATTR_SPARSE_MMA_MASK
	.align		4
.L_1486:
        /*0018*/ 	.byte	0x03, 0x50
        /*001a*/ 	.short	0x0000


	//----- nvinfo : EIATTR_MAXREG_COUNT
	.align		4
        /*001c*/ 	.byte	0x03, 0x1b
        /*001e*/ 	.short	0x00ff


	//----- nvinfo : EIATTR_NUM_BARRIERS
	.align		4
        /*0020*/ 	.byte	0x02, 0x4c
        /*0022*/ 	.byte	0x01
	.zero		1


	//----- nvinfo : EIATTR_MERCURY_ISA_VERSION
	.align		4
        /*0024*/ 	.byte	0x03, 0x5f
        /*0026*/ 	.short	0x0101


	//----- nvinfo : EIATTR_COOP_GROUP_MASK_REGIDS
	.align		4
        /*0028*/ 	.byte	0x04, 0x29
        /*002a*/ 	.short	(.L_1488 - .L_1487)


	//   ....[0]....
.L_1487:
        /*002c*/ 	.word	0xffffffff


	//   ....[1]....
        /*0030*/ 	.word	0xffffffff


	//   ....[2]....
        /*0034*/ 	.word	0xffffffff


	//   ....[3]....
        /*0038*/ 	.word	0xffffffff


	//   ....[4]....
        /*003c*/ 	.word	0xffffffff


	//   ....[5]....
        /*0040*/ 	.word	0xffffffff


	//   ....[6]....
        /*0044*/ 	.word	0xffffffff


	//   ....[7]....
        /*0048*/ 	.word	0xffffffff


	//   ....[8]....
        /*004c*/ 	.word	0xffffffff


	//   ....[9]....
        /*0050*/ 	.word	0xffffffff


	//   ....[10]....
        /*0054*/ 	.word	0xffffffff


	//   ....[11]....
        /*0058*/ 	.word	0xffffffff


	//   ....[12]....
        /*005c*/ 	.word	0xffffffff


	//   ....[13]....
        /*0060*/ 	.word	0xffffffff


	//   ....[14]....
        /*0064*/ 	.word	0xffffffff


	//   ....[15]....
        /*0068*/ 	.word	0xffffffff


	//----- nvinfo : EIATTR_COOP_GROUP_INSTR_OFFSETS
	.align		4
.L_1488:
        /*006c*/ 	.byte	0x04, 0x28
        /*006e*/ 	.short	(.L_1490 - .L_1489)


	//   ....[0]....
.L_1489:
        /*0070*/ 	.word	0x00004810


	//   ....[1]....
        /*0074*/ 	.word	0x00004910


	//   ....[2]....
        /*0078*/ 	.word	0x00004920


	//   ....[3]....
        /*007c*/ 	.word	0x00004980


	//   ....[4]....
        /*0080*/ 	.word	0x00007700


	//   ....[5]....
        /*0084*/ 	.word	0x00007710


	//   ....[6]....
        /*0088*/ 	.word	0x00007740


	//   ....[7]....
        /*008c*/ 	.word	0x00007750


	//   ....[8]....
        /*0090*/ 	.word	0x0000a5e0


	//   ....[9]....
        /*0094*/ 	.word	0x0000a600


	//   ....[10]....
        /*0098*/ 	.word	0x0000a660


	//   ....[11]....
        /*009c*/ 	.word	0x0000a670


	//   ....[12]....
        /*00a0*/ 	.word	0x0000b840


	//   ....[13]....
        /*00a4*/ 	.word	0x0000b880


	//   ....[14]....
        /*00a8*/ 	.word	0x0000b8e0


	//   ....[15]....
        /*00ac*/ 	.word	0x0000b8f0


	//----- nvinfo : EIATTR_VRC_CTA_INIT_COUNT
	.align		4
.L_1490:
        /*00b0*/ 	.byte	0x02, 0x4a
	.zero		1
	.zero		1


	//----- nvinfo : EIATTR_EXIT_INSTR_OFFSETS
	.align		4
        /*00b4*/ 	.byte	0x04, 0x1c
        /*00b6*/ 	.short	(.L_1492 - .L_1491)


	//   ....[0]....
.L_1491:
        /*00b8*/ 	.word	0x00000340


	//   ....[1]....
        /*00bc*/ 	.word	0x00000c40


	//   ....[2]....
        /*00c0*/ 	.word	0x00000c70


	//   ....[3]....
        /*00c4*/ 	.word	0x0000cac0


	//   ....[4]....
        /*00c8*/ 	.word	0x0000cbd0


	//   ....[5]....
        /*00cc*/ 	.word	0x0000cbf0


	//----- nvinfo : EIATTR_CRS_STACK_SIZE
	.align		4
.L_1492:
        /*00d0*/ 	.byte	0x04, 0x1e
        /*00d2*/ 	.short	(.L_1494 - .L_1493)
.L_1493:
        /*00d4*/ 	.word	0x00000000


	//----- nvinfo : EIATTR_CBANK_PARAM_SIZE
	.align		4
.L_1494:
        /*00d8*/ 	.byte	0x03, 0x19
        /*00da*/ 	.short	0x01d0


	//----- nvinfo : EIATTR_PARAM_CBANK
	.align		4
        /*00dc*/ 	.byte	0x04, 0x0a
        /*00de*/ 	.short	(.L_1496 - .L_1495)
	.align		4
.L_1495:
        /*00e0*/ 	.word	index@(.nv.constant0._ZN5flash24flash_fwd_splitkv_kernelI23Flash_fwd_kernel_traitsILi128ELi64ELi64ELi4ELb0ELb0EN7cutlass6half_tE19Flash_kernel_traitsILi128ELi64ELi64ELi4ES3_EELb1ELb0ELb0ELb0ELb0ELb1ELb0ELb0EEEvNS_16Flash_fwd_paramsE)
        /*00e4*/ 	.short	0x0380
        /*00e6*/ 	.short	0x01d0


	//----- nvinfo : EIATTR_SW_WAR
	.align		4
.L_1496:
        /*00e8*/ 	.byte	0x04, 0x36
        /*00ea*/ 	.short	(.L_1498 - .L_1497)
.L_1497:
        /*00ec*/ 	.word	0x00000008
.L_1498:


//--------------------- .nv.info._ZN5flash24flash_fwd_splitkv_kernelI23Flash_fwd_kernel_traitsILi128ELi64ELi64ELi4ELb0ELb0EN7cutlass6half_tE19Flash_kernel_traitsILi128ELi64ELi64ELi4ES3_EELb1ELb0ELb0ELb0ELb0ELb0ELb0ELb1EEEvNS_16Flash_fwd_paramsE --------------------------
	.section	.nv.info._ZN5flash24flash_fwd_splitkv_kernelI23Flash_fwd_kernel_traitsILi128ELi64ELi64ELi4ELb0ELb0EN7cutlass6half_tE19Flash_kernel_traitsILi128ELi64ELi64ELi4ES3_EELb1ELb0ELb0ELb0ELb0ELb0ELb0ELb1EEEvNS_16Flash_fwd_paramsE,"",@"SHT_CUDA_INFO"
	.sectionflags	@""
	.align	4


	//----- nvinfo : EIATTR_CUDA_API_VERSION
	.align		4
        /*0000*/ 	.byte	0x04, 0x37
        /*0002*/ 	.short	(.L_1500 - .L_1499)
.L_1499:
        /*0004*/ 	.word	0x00000082


	//----- nvinfo : EIATTR_KPARAM_INFO
	.align		4
.L_1500:
        /*0008*/ 	.byte	0x04, 0x17
        /*000a*/ 	.short	(.L_1502 - .L_1501)
.L_1501:
        /*000c*/ 	.word	0x00000000
        /*0010*/ 	.short	0x0000
        /*0012*/ 	.short	0x0000
        /*0014*/ 	.byte	0x00, 0xf0, 0x41, 0x07


	//----- nvinfo : EIATTR_SPARSE_MMA_MASK
	.align		4
.L_1502:
        /*0018*/ 	.byte	0x03, 0x50
        /*001a*/ 	.short	0x0000


	//----- nvinfo : EIATTR_MAXREG_COUNT
	.align		4
        /*001c*/ 	.byte	0x03, 0x1b
        /*001e*/ 	.short	0x00ff


	//----- nvinfo : EIATTR_NUM_BARRIERS
	.align		4
        /*0020*/ 	.byte	0x02, 0x4c
        /*0022*/ 	.byte	0x01
	.zero		1


	//----- nvinfo : EIATTR_MERCURY_ISA_VERSION
	.align		4
        /*0024*/ 	.byte	0x03, 0x5f
        /*0026*/ 	.short	0x0101


	//----- nvinfo : EIATTR_COOP_GROUP_MASK_REGIDS
	.align		4
        /*0028*/ 	.byte	0x04, 0x29
        /*002a*/ 	.short	(.L_1504 - .L_1503)


	//   ....[0]....
.L_1503:
        /*002c*/ 	.word	0xffffffff


	//   ....[1]....
        /*0030*/ 	.word	0xffffffff


	//   ....[2]....
        /*0034*/ 	.word	0xffffffff


	//   ....[3]....
        /*0038*/ 	.word	0xffffffff


	//   ....[4]....
        /*003c*/ 	.word	0xffffffff


	//   ....[5]....
        /*0040*/ 	.word	0xffffffff


	//   ....[6]....
        /*0044*/ 	.word	0xffffffff


	//   ....[7]....
        /*0048*/ 	.word	0xffffffff


	//   ....[8]....
        /*004c*/ 	.word	0xffffffff


	//   ....[9]....
        /*0050*/ 	.word	0xffffffff


	//   ....[10]....
        /*0054*/ 	.word	0xffffffff


	//   ....[11]....
        /*0058*/ 	.word	0xffffffff


	//   ....[12]....
        /*005c*/ 	.word	0xffffffff


	//   ....[13]....
        /*0060*/ 	.word	0xffffffff


	//   ....[14]....
        /*0064*/ 	.word	0xffffffff


	//   ....[15]....
        /*0068*/ 	.word	0xffffffff


	//----- nvinfo : EIATTR_COOP_GROUP_INSTR_OFFSETS
	.align		4
.L_1504:
        /*006c*/ 	.byte	0x04, 0x28
        /*006e*/ 	.short	(.L_1506 - .L_1505)


	//   ....[0]....
.L_1505:
        /*0070*/ 	.word	0x0000f810


	//   ....[1]....
        /*0074*/ 	.word	0x0000f960


	//   ....[2]....
        /*0078*/ 	.word	0x0000f970


	//   ....[3]....
        /*007c*/ 	.word	0x0000f9d0


	//   ....[4]....
        /*0080*/ 	.word	0x00012450


	//   ....[5]....
        /*0084*/ 	.word	0x00012470


	//   ....[6]....
        /*0088*/ 	.word	0x000124a0


	//   ....[7]....
        /*008c*/ 	.word	0x000124b0


	//   ....[8]....
        /*0090*/ 	.word	0x00014ef0


	//   ....[9]....
        /*0094*/ 	.word	0x00014f10


	//   ....[10]....
        /*0098*/ 	.word	0x00014f50


	//   ....[11]....
        /*009c*/ 	.word	0x00014f60


	//   ....[12]....
        /*00a0*/ 	.word	0x00016170


	//   ....[13]....
        /*00a4*/ 	.word	0x000161b0


	//   ....[14]....
        /*00a8*/ 	.word	0x00016250


	//   ....[15]....
        /*00ac*/ 	.word	0x00016270


	//----- nvinfo : EIATTR_VRC_CTA_INIT_COUNT
	.align		4
.L_1506:
        /*00b0*/ 	.byte	0x02, 0x4a
	.zero		1
	.zero		1


	//----- nvinfo : EIATTR_EXIT_INSTR_OFFSETS
	.align		4
        /*00b4*/ 	.byte	0x04, 0x1c
        /*00b6*/ 	.short	(.L_1508 - .L_1507)


	//   ....[0]....
.L_1507:
        /*00b8*/ 	.word	0x00000340


	//   ....[1]....
        /*00bc*/ 	.word	0x00000c50


	//   ....[2]....
        /*00c0*/ 	.word	0x00000c80


	//   ....[3]....
        /*00c4*/ 	.word	0x000173c0


	//   ....[4]....
        /*00c8*/ 	.word	0x000174d0


	//   ....[5]....
        /*00cc*/ 	.word	0x000174f0


	//----- nvinfo : EIATTR_CRS_STACK_SIZE
	.align		4
.L_1508:
        /*00d0*/ 	.byte	0x04, 0x1e
        /*00d2*/ 	.short	(.L_1510 - .L_1509)
.L_1509:
        /*00d4*/ 	.word	0x00000000


	//----- nvinfo : EIATTR_CBANK_PARAM_SIZE
	.align		4
.L_1510:
        /*00d8*/ 	.byte	0x03, 0x19
        /*00da*/ 	.short	0x01d0


	//----- nvinfo : EIATTR_PARAM_CBANK
	.align		4
        /*00dc*/ 	.byte	0x04, 0x0a
        /*00de*/ 	.short	(.L_1512 - .L_1511)
	.align		4
.L_1511:
        /*00e0*/ 	.word	index@(.nv.constant0._ZN5flash24flash_fwd_splitkv_kernelI23Flash_fwd_kernel_traitsILi128ELi64ELi64ELi4ELb0ELb0EN7cutlass6half_tE19Flash_kernel_traitsILi128ELi64ELi64ELi4ES3_EELb1ELb0ELb0ELb0ELb0ELb0ELb0ELb1EEEvNS_16Flash_fwd_paramsE)
        /*00e4*/ 	.short	0x0380
        /*00e6*/ 	.short	0x01d0


	//----- nvinfo : EIATTR_SW_WAR
	.align		4
.L_1512:
        /*00e8*/ 	.byte	0x04, 0x36
        /*00ea*/ 	.short	(.L_1514 - .L_1513)
.L_1513:
        /*00ec*/ 	.word	0x00000008
.L_1514:


//--------------------- .nv.info._ZN5flash24flash_fwd_splitkv_kernelI23Flash_fwd_kernel_traitsILi128ELi64ELi64ELi4ELb0ELb0EN7cutlass6half_tE19Flash_kernel_traitsILi128ELi64ELi64ELi4ES3_EELb1ELb0ELb0ELb0ELb0ELb1ELb0ELb1EEEvNS_16Flash_fwd_paramsE --------------------------
	.section	.nv.info._ZN5flash24flash_fwd_splitkv_kernelI23Flash_fwd_kernel_traitsILi128ELi64ELi64ELi4ELb0ELb0EN7cutlass6half_tE19Flash_kernel_traitsILi128ELi64ELi64ELi4ES3_EELb1ELb0ELb0ELb0ELb0ELb1ELb0ELb1EEEvNS_16Flash_fwd_paramsE,"",@"SHT_CUDA_INFO"
	.sectionflags	@""
	.align	4


	//----- nvinfo : EIATTR_CUDA_API_VERSION
	.align		4
        /*0000*/ 	.byte	0x04, 0x37
        /*0002*/ 	.short	(.L_1516 - .L_1515)
.L_1515:
        /*0004*/ 	.word	0x00000082


	//----- nvinfo : EIATTR_KPARAM_INFO
	.align		4
.L_1516:
        /*0008*/ 	.byte	0x04, 0x17
        /*000a*/ 	.short	(.L_1518 - .L_1517)
.L_1517:
        /*000c*/ 	.word	0x00000000
        /*0010*/ 	.short	0x0000
        /*0012*/ 	.short	0x0000
        /*0014*/ 	.byte	0x00, 0xf0, 0x41, 0x07


	//----- nvinfo : EIATTR_SPARSE_MMA_MASK
	.align		4
.L_1518:
        /*0018*/ 	.byte	0x03, 0x50
        /*001a*/ 	.short	0x0000


	//----- nvinfo : EIATTR_MAXREG_COUNT
	.align		4
        /*001c*/ 	.byte	0x03, 0x1b
        /*001e*/ 	.short	0x00ff


	//----- nvinfo : EIATTR_NUM_BARRIERS
	.align		4
        /*0020*/ 	.byte	0x02, 0x4c
        /*0022*/ 	.byte	0x01
	.zero		1


	//----- nvinfo : EIATTR_MERCURY_ISA_VERSION
	.align		4
        /*0024*/ 	.byte	0x03, 0x5f
        /*0026*/ 	.short	0x0101


	//----- nvinfo : EIATTR_COOP_GROUP_MASK_REGIDS
	.align		4
        /*0028*/ 	.byte	0x04, 0x29
        /*002a*/ 	.short	(.L_1520 - .L_1519)


	//   ....[0]....
.L_1519:
        /*002c*/ 	.word	0xffffffff


	//   ....[1]....
        /*0030*/ 	.word	0xffffffff


	//   ....[2]....
        /*0034*/ 	.word	0xffffffff


	//   ....[3]....
        /*0038*/ 	.word	0xffffffff


	//   ....[4]....
        /*003c*/ 	.word	0xffffffff


	//   ....[5]....
        /*0040*/ 	.word	0xffffffff


	//   ....[6]....
        /*0044*/ 	.word	0xffffffff


	//   ....[7]....
        /*0048*/ 	.word	0xffffffff


	//   ....[8]....
        /*004c*/ 	.word	0xffffffff


	//   ....[9]....
        /*0050*/ 	.word	0xffffffff


	//   ....[10]....
        /*0054*/ 	.word	0xffffffff


	//   ....[11]....
        /*0058*/ 	.word	0xffffffff


	//   ....[12]....
        /*005c*/ 	.word	0xffffffff


	//   ....[13]....
        /*0060*/ 	.word	0xffffffff


	//   ....[14]....
        /*0064*/ 	.word	0xffffffff


	//   ....[15]....
        /*0068*/ 	.word	0xffffffff


	//----- nvinfo : EIATTR_COOP_GROUP_INSTR_OFFSETS
	.align		4
.L_1520:
        /*006c*/ 	.byte	0x04, 0x28
        /*006e*/ 	.short	(.L_1522 - .L_1521)


	//   ....[0]....
.L_1521:
        /*0070*/ 	.word	0x0000fd10


	//   ....[1]....
        /*0074*/ 	.word	0x0000fd70


	//   ....[2]....
        /*0078*/ 	.word	0x0000fd90


	//   ....[3]....
        /*007c*/ 	.word	0x0000fdc0


	//   ....[4]....
        /*0080*/ 	.word	0x00012c40


	//   ....[5]....
        /*0084*/ 	.word	0x00012c60


	//   ....[6]....
        /*0088*/ 	.word	0x00012c90


	//   ....[7]....
        /*008c*/ 	.word	0x00012ca0


	//   ....[8]....
        /*0090*/ 	.word	0x00015b30


	//   ....[9]....
        /*0094*/ 	.word	0x00015b50


	//   ....[10]....
        /*0098*/ 	.word	0x00015b90


	//   ....[11]....
        /*009c*/ 	.word	0x00015ba0


	//   ....[12]....
        /*00a0*/ 	.word	0x00016d90


	//   ....[13]....
        /*00a4*/ 	.word	0x00016dd0


	//   ....[14]....
        /*00a8*/ 	.word	0x00016e70


	//   ....[15]....
        /*00ac*/ 	.word	0x00016e90


	//----- nvinfo : EIATTR_VRC_CTA_INIT_COUNT
	.align		4
.L_1522:
        /*00b0*/ 	.byte	0x02, 0x4a
	.zero		1
	.zero		1


	//----- nvinfo : EIATTR_EXIT_INSTR_OFFSETS
	.align		4
        /*00b4*/ 	.byte	0x04, 0x1c
        /*00b6*/ 	.short	(.L_1524 - .L_1523)


	//   ....[0]....
.L_1523:
        /*00b8*/ 	.word	0x00000340


	//   ....[1]....
        /*00bc*/ 	.word	0x00000c50


	//   ....[2]....
        /*00c0*/ 	.word	0x00000c80


	//   ....[3]....
        /*00c4*/ 	.word	0x00017fe0


	//   ....[4]....
        /*00c8*/ 	.word	0x000180f0


	//   ....[5]....
        /*00cc*/ 	.word	0x00018110


	//----- nvinfo : EIATTR_CRS_STACK_SIZE
	.align		4
.L_1524:
        /*00d0*/ 	.byte	0x04, 0x1e
        /*00d2*/ 	.short	(.L_1526 - .L_1525)
.L_1525:
        /*00d4*/ 	.word	0x00000000


	//----- nvinfo : EIATTR_CBANK_PARAM_SIZE
	.align		4
.L_1526:
        /*00d8*/ 	.byte	0x03, 0x19
        /*00da*/ 	.short	0x01d0


	//----- nvinfo : EIATTR_PARAM_CBANK
	.align		4
        /*00dc*/ 	.byte	0x04, 0x0a
        /*00de*/ 	.short	(.L_1528 - .L_1527)
	.align		4
.L_1527:
        /*00e0*/ 	.word	index@(.nv.constant0._ZN5flash24flash_fwd_splitkv_kernelI23Flash_fwd_kernel_traitsILi128ELi64ELi64ELi4ELb0ELb0EN7cutlass6half_tE19Flash_kernel_traitsILi128ELi64ELi64ELi4ES3_EELb1ELb0ELb0ELb0ELb0ELb1ELb0ELb1EEEvNS_16Flash_fwd_paramsE)
        /*00e4*/ 	.short	0x0380
        /*00e6*/ 	.short	0x01d0


	//----- nvinfo : EIATTR_SW_WAR
	.align		4
.L_1528:
        /*00e8*/ 	.byte	0x04, 0x36
        /*00ea*/ 	.short	(.L_1530 - .L_1529)
.L_1529:
        /*00ec*/ 	.word	0x00000008
.L_1530:


//--------------------- .nv.info._ZN5flash24flash_fwd_splitkv_kernelI23Flash_fwd_kernel_traitsILi128ELi64ELi64ELi4ELb0ELb0EN7cutlass6half_tE19Flash_kernel_traitsILi128ELi64ELi64ELi4ES3_EELb1ELb0ELb0ELb0ELb0ELb0ELb1ELb0EEEvNS_16Flash_fwd_paramsE --------------------------
	.section	.nv.info._ZN5flash24flash_fwd_splitkv_kernelI23Flash_fwd_kernel_traitsILi128ELi64ELi64ELi4ELb0ELb0EN7cutlass6half_tE19Flash_kernel_traitsILi128ELi64ELi64ELi4ES3_EELb1ELb0ELb0ELb0ELb0ELb0ELb1ELb0EEEvNS_16Flash_fwd_paramsE,"",@"SHT_CUDA_INFO"
	.sectionflags	@""
	.align	4


	//----- nvinfo : EIATTR_CUDA_API_VERSION
	.align		4
        /*0000*/ 	.byte	0x04, 0x37
        /*0002*/ 	.short	(.L_1532 - .L_1531)
.L_1531:
        /*0004*/ 	.word	0x00000082


	//----- nvinfo : EIATTR_KPARAM_INFO
	.align		4
.L_1532:
        /*0008*/ 	.byte	0x04, 0x17
        /*000a*/ 	.short	(.L_1534 - .L_1533)
.L_1533:
        /*000c*/ 	.word	0x00000000
        /*0010*/ 	.short	0x0000
        /*0012*/ 	.short	0x0000
        /*0014*/ 	.byte	0x00, 0xf0, 0x41, 0x07


	//----- nvinfo : EIATTR_SPARSE_MMA_MASK
	.align		4
.L_1534:
        /*0018*/ 	.byte	0x03, 0x50
        /*001a*/ 	.short	0x0000


	//----- nvinfo : EIATTR_MAXREG_COUNT
	.align		4
        /*001c*/ 	.byte	0x03, 0x1b
        /*001e*/ 	.short	0x00ff


	//----- nvinfo : EIATTR_NUM_BARRIERS
	.align		4
        /*0020*/ 	.byte	0x02, 0x4c
        /*0022*/ 	.byte	0x01
	.zero		1


	//----- nvinfo : EIATTR_MERCURY_ISA_VERSION
	.align		4
        /*0024*/ 	.byte	0x03, 0x5f
        /*0026*/ 	.short	0x0101


	//----- nvinfo : EIATTR_COOP_GROUP_MASK_REGIDS
	.align		4
        /*0028*/ 	.byte	0x04, 0x29
        /*002a*/ 	.short	(.L_1536 - .L_1535)


	//   ....[0]....
.L_1535:
        /*002c*/ 	.word	0xffffffff


	//   ....[1]....
        /*0030*/ 	.word	0xffffffff


	//   ....[2]....
        /*0034*/ 	.word	0xffffffff


	//   ....[3]....
        /*0038*/ 	.word	0xffffffff


	//   ....[4]....
        /*003c*/ 	.word	0xffffffff


	//   ....[5]....
        /*0040*/ 	.word	0xffffffff


	//   ....[6]....
        /*0044*/ 	.word	0xffffffff


	//   ....[7]....
        /*0048*/ 	.word	0xffffffff


	//   ....[8]....
        /*004c*/ 	.word	0xffffffff


	//   ....[9]....
        /*0050*/ 	.word	0xffffffff


	//   ....[10]....
        /*0054*/ 	.word	0xffffffff


	//   ....[11]....
        /*0058*/ 	.word	0xffffffff


	//   ....[12]....
        /*005c*/ 	.word	0xffffffff


	//   ....[13]....
        /*0060*/ 	.word	0xffffffff


	//   ....[14]....
        /*0064*/ 	.word	0xffffffff


	//   ....[15]....
        /*0068*/ 	.word	0xffffffff


	//----- nvinfo : EIATTR_COOP_GROUP_INSTR_OFFSETS
	.align		4
.L_1536:
        /*006c*/ 	.byte	0x04, 0x28
        /*006e*/ 	.short	(.L_1538 - .L_1537)


	//   ....[0]....
.L_1537:
        /*0070*/ 	.word	0x00004a20


	//   ....[1]....
        /*0074*/ 	.word	0x00004ba0


	//   ....[2]....
        /*0078*/ 	.word	0x00004bb0


	//   ....[3]....
        /*007c*/ 	.word	0x00004c00


	//   ....[4]....
        /*0080*/ 	.word	0x00007570


	//   ....[5]....
        /*0084*/ 	.word	0x00007580


	//   ....[6]....
        /*0088*/ 	.word	0x000075b0


	//   ....[7]....
        /*008c*/ 	.word	0x000075c0


	//   ....[8]....
        /*0090*/ 	.word	0x0000a090


	//   ....[9]....
        /*0094*/ 	.word	0x0000a0a0


	//   ....[10]....
        /*0098*/ 	.word	0x0000a0d0


	//   ....[11]....
        /*009c*/ 	.word	0x0000a0e0


	//   ....[12]....
        /*00a0*/ 	.word	0x0000b2f0


	//   ....[13]....
        /*00a4*/ 	.word	0x0000b330


	//   ....[14]....
        /*00a8*/ 	.word	0x0000b3d0


	//   ....[15]....
        /*00ac*/ 	.word	0x0000b3e0


	//----- nvinfo : EIATTR_VRC_CTA_INIT_COUNT
	.align		4
.L_1538:
        /*00b0*/ 	.byte	0x02, 0x4a
	.zero		1
	.zero		1


	//----- nvinfo : EIATTR_EXIT_INSTR_OFFSETS
	.align		4
        /*00b4*/ 	.byte	0x04, 0x1c
        /*00b6*/ 	.short	(.L_1540 - .L_1539)


	//   ....[0]....
.L_1539:
        /*00b8*/ 	.word	0x00000440


	//   ....[1]....
        /*00bc*/ 	.word	0x00001260


	//   ....[2]....
        /*00c0*/ 	.word	0x00001290


	//   ....[3]....
        /*00c4*/ 	.word	0x0000c700


	//   ....[4]....
        /*00c8*/ 	.word	0x0000c780


	//   ....[5]....
        /*00cc*/ 	.word	0x0000c7d0


	//----- nvinfo : EIATTR_CRS_STACK_SIZE
	.align		4
.L_1540:
        /*00d0*/ 	.byte	0x04, 0x1e
        /*00d2*/ 	.short	(.L_1542 - .L_1541)
.L_1541:
        /*00d4*/ 	.word	0x00000000


	//----- nvinfo : EIATTR_CBANK_PARAM_SIZE
	.align		4
.L_1542:
        /*00d8*/ 	.byte	0x03, 0x19
        /*00da*/ 	.short	0x01d0


	//----- nvinfo : EIATTR_PARAM_CBANK
	.align		4
        /*00dc*/ 	.byte	0x04, 0x0a
        /*00de*/ 	.short	(.L_1544 - .L_1543)
	.align		4
.L_1543:
        /*00e0*/ 	.word	index@(.nv.constant0._ZN5flash24flash_fwd_splitkv_kernelI23Flash_fwd_kernel_traitsILi128ELi64ELi64ELi4ELb0ELb0EN7cutlass6half_tE19Flash_kernel_traitsILi128ELi64ELi64ELi4ES3_EELb1ELb0ELb0ELb0ELb0ELb0ELb1ELb0EEEvNS_16Flash_fwd_paramsE)
        /*00e4*/ 	.short	0x0380
        /*00e6*/ 	.short	0x01d0


	//----- nvinfo : EIATTR_SW_WAR
	.align		4
.L_1544:
        /*00e8*/ 	.byte	0x04, 0x36
        /*00ea*/ 	.short	(.L_1546 - .L_1545)
.L_1545:
        /*00ec*/ 	.word	0x00000008
.L_1546:


//--------------------- .nv.info._ZN5flash24flash_fwd_splitkv_kernelI23Flash_fwd_kernel_traitsILi128ELi64ELi64ELi4ELb0ELb0EN7cutlass6half_tE19Flash_kernel_traitsILi128ELi64ELi64ELi4ES3_EELb1ELb0ELb0ELb0ELb0ELb1ELb1ELb0EEEvNS_16Flash_fwd_paramsE --------------------------
	.section	.nv.info._ZN5flash24flash_fwd_splitkv_kernelI23Flash_fwd_kernel_traitsILi128ELi64ELi64ELi4ELb0ELb0EN7cutlass6half_tE19Flash_kernel_traitsILi128ELi64ELi64ELi4ES3_EELb1ELb0ELb0ELb0ELb0ELb1ELb1ELb0EEEvNS_16Flash_fwd_paramsE,"",@"SHT_CUDA_INFO"
	.sectionflags	@""
	.align	4


	//----- nvinfo : EIATTR_CUDA_API_VERSION
	.align		4
        /*0000*/ 	.byte	0x04, 0x37
        /*0002*/ 	.short	(.L_1548 - .L_1547)
.L_1547:
        /*0004*/ 	.word	0x00000082


	//----- nvinfo : EIATTR_KPARAM_INFO
	.align		4
.L_1548:
        /*0008*/ 	.byte	0x04, 0x17
        /*000a*/ 	.short	(.L_1550 - .L_1549)
.L_1549:
        /*000c*/ 	.word	0x00000000
        /*0010*/ 	.short	0x0000
        /*0012*/ 	.short	0x0000
        /*0014*/ 	.byte	0x00, 0xf0, 0x41, 0x07


	//----- nvinfo : EIATTR_SPARSE_MMA_MASK
	.align		4
.L_1550:
        /*0018*/ 	.byte	0x03, 0x50
        /*001a*/ 	.short	0x0000


	//----- nvinfo : EIATTR_MAXREG_COUNT
	.align		4
        /*001c*/ 	.byte	0x03, 0x1b
        /*001e*/ 	.short	0x00ff


	//----- nvinfo : EIATTR_NUM_BARRIERS
	.align		4
        /*0020*/ 	.byte	0x02, 0x4c
        /*0022*/ 	.byte	0x01
	.zero		1


	//----- nvinfo : EIATTR_MERCURY_ISA_VERSION
	.align		4
        /*0024*/ 	.byte	0x03, 0x5f
        /*0026*/ 	.short	0x0101


	//----- nvinfo : EIATTR_COOP_GROUP_MASK_REGIDS
	.align		4
        /*0028*/ 	.byte	0x04, 0x29
        /*002a*/ 	.short	(.L_1552 - .L_1551)


	//   ....[0]....
.L_1551:
        /*002c*/ 	.word	0xffffffff


	//   ....[1]....
        /*0030*/ 	.word	0xffffffff


	//   ....[2]....
        /*0034*/ 	.word	0xffffffff


	//   ....[3]....
        /*0038*/ 	.word	0xffffffff


	//   ....[4]....
        /*003c*/ 	.word	0xffffffff


	//   ....[5]....
        /*0040*/ 	.word	0xffffffff


	//   ....[6]....
        /*0044*/ 	.word	0xffffffff


	//   ....[7]....
        /*0048*/ 	.word	0xffffffff


	//   ....[8]....
        /*004c*/ 	.word	0xffffffff


	//   ....[9]....
        /*0050*/ 	.word	0xffffffff


	//   ....[10]....
        /*0054*/ 	.word	0xffffffff


	//   ....[11]....
        /*0058*/ 	.word	0xffffffff


	//   ....[12]....
        /*005c*/ 	.word	0xffffffff


	//   ....[13]....
        /*0060*/ 	.word	0xffffffff


	//   ....[14]....
        /*0064*/ 	.word	0xffffffff


	//   ....[15]....
        /*0068*/ 	.word	0xffffffff


	//----- nvinfo : EIATTR_COOP_GROUP_INSTR_OFFSETS
	.align		4
.L_1552:
        /*006c*/ 	.byte	0x04, 0x28
        /*006e*/ 	.short	(.L_1554 - .L_1553)


	//   ....[0]....
.L_1553:
        /*0070*/ 	.word	0x00004eb0


	//   ....[1]....
        /*0074*/ 	.word	0x00004fb0


	//   ....[2]....
        /*0078*/ 	.word	0x00004fc0


	//   ....[3]....
        /*007c*/ 	.word	0x00005010


	//   ....[4]....
        /*0080*/ 	.word	0x00007d80


	//   ....[5]....
        /*0084*/ 	.word	0x00007d90


	//   ....[6]....
        /*0088*/ 	.word	0x00007dc0


	//   ....[7]....
        /*008c*/ 	.word	0x00007dd0


	//   ....[8]....
        /*0090*/ 	.word	0x0000acc0


	//   ....[9]....
        /*0094*/ 	.word	0x0000acd0


	//   ....[10]....
        /*0098*/ 	.word	0x0000ad30


	//   ....[11]....
        /*009c*/ 	.word	0x0000ad40


	//   ....[12]....
        /*00a0*/ 	.word	0x0000bf10


	//   ....[13]....
        /*00a4*/ 	.word	0x0000bf50


	//   ....[14]....
        /*00a8*/ 	.word	0x0000bff0


	//   ....[15]....
        /*00ac*/ 	.word	0x0000c000


	//----- nvinfo : EIATTR_VRC_CTA_INIT_COUNT
	.align		4
.L_1554:
        /*00b0*/ 	.byte	0x02, 0x4a
	.zero		1
	.zero		1


	//----- nvinfo : EIATTR_EXIT_INSTR_OFFSETS
	.align		4
        /*00b4*/ 	.byte	0x04, 0x1c
        /*00b6*/ 	.short	(.L_1556 - .L_1555)


	//   ....[0]....
.L_1555:
        /*00b8*/ 	.word	0x00000440


	//   ....[1]....
        /*00bc*/ 	.word	0x00001260


	//   ....[2]....
        /*00c0*/ 	.word	0x00001290


	//   ....[3]....
        /*00c4*/ 	.word	0x0000d320


	//   ....[4]....
        /*00c8*/ 	.word	0x0000d3a0


	//   ....[5]....
        /*00cc*/ 	.word	0x0000d3f0


	//----- nvinfo : EIATTR_CRS_STACK_SIZE
	.align		4
.L_1556:
        /*00d0*/ 	.byte	0x04, 0x1e
        /*00d2*/ 	.short	(.L_1558 - .L_1557)
.L_1557:
        /*00d4*/ 	.word	0x00000000


	//----- nvinfo : EIATTR_CBANK_PARAM_SIZE
	.align		4
.L_1558:
        /*00d8*/ 	.byte	0x03, 0x19
        /*00da*/ 	.short	0x01d0


	//----- nvinfo : EIATTR_PARAM_CBANK
	.align		4
        /*00dc*/ 	.byte	0x04, 0x0a
        /*00de*/ 	.short	(.L_1560 - .L_1559)
	.align		4
.L_1559:
        /*00e0*/ 	.word	index@(.nv.constant0._ZN5flash24flash_fwd_splitkv_kernelI23Flash_fwd_kernel_traitsILi128ELi64ELi64ELi4ELb0ELb0EN7cutlass6half_tE19Flash_kernel_traitsILi128ELi64ELi64ELi4ES3_EELb1ELb0ELb0ELb0ELb0ELb1ELb1ELb0EEEvNS_16Flash_fwd_paramsE)
        /*00e4*/ 	.short	0x0380
        /*00e6*/ 	.short	0x01d0


	//----- nvinfo : EIATTR_SW_WAR
	.align		4
.L_1560:
        /*00e8*/ 	.byte	0x04, 0x36
        /*00ea*/ 	.short	(.L_1562 - .L_1561)
.L_1561:
        /*00ec*/ 	.word	0x00000008
.L_1562:


//--------------------- .nv.info._ZN5flash24flash_fwd_splitkv_kernelI23Flash_fwd_kernel_traitsILi128ELi64ELi64ELi4ELb0ELb0EN7cutlass6half_tE19Flash_kernel_traitsILi128ELi64ELi64ELi4ES3_EELb1ELb0ELb0ELb0ELb0ELb0ELb1ELb1EEEvNS_16Flash_fwd_paramsE --------------------------
	.section	.nv.info._ZN5flash24flash_fwd_splitkv_kernelI23Flash_fwd_kernel_traitsILi128ELi64ELi64ELi4ELb0ELb0EN7cutlass6half_tE19Flash_kernel_traitsILi128ELi64ELi64ELi4ES3_EELb1ELb0ELb0ELb0ELb0ELb0ELb1ELb1EEEvNS_16Flash_fwd_paramsE,"",@"SHT_CUDA_INFO"
	.sectionflags	@""
	.align	4


	//----- nvinfo : EIATTR_CUDA_API_VERSION
	.align		4
        /*0000*/ 	.byte	0x04, 0x37
        /*0002*/ 	.short	(.L_1564 - .L_1563)
.L_1563:
        /*0004*/ 	.word	0x00000082


	//----- nvinfo : EIATTR_KPARAM_INFO
	.align		4
.L_1564:
        /*0008*/ 	.byte	0x04, 0x17
        /*000a*/ 	.short	(.L_1566 - .L_1565)
.L_1565:
        /*000c*/ 	.word	0x00000000
        /*0010*/ 	.short	0x0000
        /*0012*/ 	.short	0x0000
        /*0014*/ 	.byte	0x00, 0xf0, 0x41, 0x07


	//----- nvinfo : EIATTR_SPARSE_MMA_MASK
	.align		4
.L_1566:
        /*0018*/ 	.byte	0x03, 0x50
        /*001a*/ 	.short	0x0000


	//----- nvinfo : EIATTR_MAXREG_COUNT
	.align		4
        /*001c*/ 	.byte	0x03, 0x1b
        /*001e*/ 	.short	0x00ff


	//----- nvinfo : EIATTR_NUM_BARRIERS
	.align		4
        /*0020*/ 	.byte	0x02, 0x4c
        /*0022*/ 	.byte	0x01
	.zero		1


	//----- nvinfo : EIATTR_MERCURY_ISA_VERSION
	.align		4
        /*0024*/ 	.byte	0x03, 0x5f
        /*0026*/ 	.short	0x0101


	//----- nvinfo : EIATTR_COOP_GROUP_MASK_REGIDS
	.align		4
        /*0028*/ 	.byte	0x04, 0x29
        /*002a*/ 	.short	(.L_1568 - .L_1567)


	//   ....[0]....
.L_1567:
        /*002c*/ 	.word	0xffffffff


	//   ....[1]....
        /*0030*/ 	.word	0xffffffff


	//   ....[2]....
        /*0034*/ 	.word	0xffffffff


	//   ....[3]....
        /*0038*/ 	.word	0xffffffff


	//   ....[4]....
        /*003c*/ 	.word	0xffffffff


	//   ....[5]....
        /*0040*/ 	.word	0xffffffff


	//   ....[6]....
        /*0044*/ 	.word	0xffffffff


	//   ....[7]....
        /*0048*/ 	.word	0xffffffff


	//   ....[8]....
        /*004c*/ 	.word	0xffffffff


	//   ....[9]....
        /*0050*/ 	.word	0xffffffff


	//   ....[10]....
        /*0054*/ 	.word	0xffffffff


	//   ....[11]....
        /*0058*/ 	.word	0xffffffff


	//   ....[12]....
        /*005c*/ 	.word	0xffffffff


	//   ....[13]....
        /*0060*/ 	.word	0xffffffff


	//   ....[14]....
        /*0064*/ 	.word	0xffffffff


	//   ....[15]....
        /*0068*/ 	.word	0xffffffff


	//----- nvinfo : EIATTR_COOP_GROUP_INSTR_OFFSETS
	.align		4
.L_1568:
        /*006c*/ 	.byte	0x04, 0x28
        /*006e*/ 	.short	(.L_1570 - .L_1569)


	//   ....[0]....
.L_1569:
        /*0070*/ 	.word	0x0000ff70


	//   ....[1]....
        /*0074*/ 	.word	0x00010070


	//   ....[2]....
        /*0078*/ 	.word	0x00010090


	//   ....[3]....
        /*007c*/ 	.word	0x00010180


	//   ....[4]....
        /*0080*/ 	.word	0x00012ba0


	//   ....[5]....
        /*0084*/ 	.word	0x00012bb0


	//   ....[6]....
        /*0088*/ 	.word	0x00012be0


	//   ....[7]....
        /*008c*/ 	.word	0x00012bf0


	//   ....[8]....
        /*0090*/ 	.word	0x00015740


	//   ....[9]....
        /*0094*/ 	.word	0x00015750


	//   ....[10]....
        /*0098*/ 	.word	0x00015790


	//   ....[11]....
        /*009c*/ 	.word	0x000157a0


	//   ....[12]....
        /*00a0*/ 	.word	0x000169b0


	//   ....[13]....
        /*00a4*/ 	.word	0x000169f0


	//   ....[14]....
        /*00a8*/ 	.word	0x00016b30


	//   ....[15]....
        /*00ac*/ 	.word	0x00016b60


	//----- nvinfo : EIATTR_VRC_CTA_INIT_COUNT
	.align		4
.L_1570:
        /*00b0*/ 	.byte	0x02, 0x4a
	.zero		1
	.zero		1


	//----- nvinfo : EIATTR_EXIT_INSTR_OFFSETS
	.align		4
        /*00b4*/ 	.byte	0x04, 0x1c
        /*00b6*/ 	.short	(.L_1572 - .L_1571)


	//   ....[0]....
.L_1571:
        /*00b8*/ 	.word	0x00000440


	//   ....[1]....
        /*00bc*/ 	.word	0x00001270


	//   ....[2]....
        /*00c0*/ 	.word	0x000012a0


	//   ....[3]....
        /*00c4*/ 	.word	0x00017d70


	//   ....[4]....
        /*00c8*/ 	.word	0x00017df0


	//   ....[5]....
        /*00cc*/ 	.word	0x00017e40


	//----- nvinfo : EIATTR_CRS_STACK_SIZE
	.align		4
.L_1572:
        /*00d0*/ 	.byte	0x04, 0x1e
        /*00d2*/ 	.short	(.L_1574 - .L_1573)
.L_1573:
        /*00d4*/ 	.word	0x00000000


	//----- nvinfo : EIATTR_CBANK_PARAM_SIZE
	.align		4
.L_1574:
        /*00d8*/ 	.byte	0x03, 0x19
        /*00da*/ 	.short	0x01d0


	//----- nvinfo : EIATTR_PARAM_CBANK
	.align		4
        /*00dc*/ 	.byte	0x04, 0x0a
        /*00de*/ 	.short	(.L_1576 - .L_1575)
	.align		4
.L_1575:
        /*00e0*/ 	.word	index@(.nv.constant0._ZN5flash24flash_fwd_splitkv_kernelI23Flash_fwd_kernel_traitsILi128ELi64ELi64ELi4ELb0ELb0EN7cutlass6half_tE19Flash_kernel_traitsILi128ELi64ELi64ELi4ES3_EELb1ELb0ELb0ELb0ELb0ELb0ELb1ELb1EEEvNS_16Flash_fwd_paramsE)
        /*00e4*/ 	.short	0x0380
        /*00e6*/ 	.short	0x01d0


	//----- nvinfo : EIATTR_SW_WAR
	.align		4
.L_1576:
        /*00e8*/ 	.byte	0x04, 0x36
        /*00ea*/ 	.short	(.L_1578 - .L_1577)
.L_1577:
        /*00ec*/ 	.word	0x00000008
.L_1578:


//--------------------- .nv.info._ZN5flash24flash_fwd_splitkv_kernelI23Flash_fwd_kernel_traitsILi128ELi64ELi64ELi4ELb0ELb0EN7cutlass6half_tE19Flash_kernel_traitsILi128ELi64ELi64ELi4ES3_EELb1ELb0ELb0ELb0ELb0ELb1ELb1ELb1EEEvNS_16Flash_fwd_paramsE --------------------------
	.section	.nv.info._ZN5flash24flash_fwd_splitkv_kernelI23Flash_fwd_kernel_traitsILi128ELi64ELi64ELi4ELb0ELb0EN7cutlass6half_tE19Flash_kernel_traitsILi128ELi64ELi64ELi4ES3_EELb1ELb0ELb0ELb0ELb0ELb1ELb1ELb1EEEvNS_16Flash_fwd_paramsE,"",@"SHT_CUDA_INFO"
	.sectionflags	@""
	.align	4


	//----- nvinfo : EIATTR_CUDA_API_VERSION
	.align		4
        /*0000*/ 	.byte	0x04, 0x37
        /*0002*/ 	.short	(.L_1580 - .L_1579)
.L_1579:
        /*0004*/ 	.word	0x00000082


	//----- nvinfo : EIATTR_KPARAM_INFO
	.align		4
.L_1580:
        /*0008*/ 	.byte	0x04, 0x17
        /*000a*/ 	.short	(.L_1582 - .L_1581)
.L_1581:
        /*000c*/ 	.word	0x00000000
        /*0010*/ 	.short	0x0000
        /*0012*/ 	.short	0x0000
        /*0014*/ 	.byte	0x00, 0xf0, 0x41, 0x07


	//----- nvinfo : EIATTR_SPARSE_MMA_MASK
	.align		4
.L_1582:
        /*0018*/ 	.byte	0x03, 0x50
        /*001a*/ 	.short	0x0000


	//----- nvinfo : EIATTR_MAXREG_COUNT
	.align		4
        /*001c*/ 	.byte	0x03, 0x1b
        /*001e*/ 	.short	0x00ff


	//----- nvinfo : EIATTR_NUM_BARRIERS
	.align		4
        /*0020*/ 	.byte	0x02, 0x4c
        /*0022*/ 	.byte	0x01
	.zero		1


	//----- nvinfo : EIATTR_MERCURY_ISA_VERSION
	.align		4
        /*0024*/ 	.byte	0x03, 0x5f
        /*0026*/ 	.short	0x0101


	//----- nvinfo : EIATTR_COOP_GROUP_MASK_REGIDS
	.align		4
        /*0028*/ 	.byte	0x04, 0x29
        /*002a*/ 	.short	(.L_1584 - .L_1583)


	//   ....[0]....
.L_1583:
        /*002c*/ 	.word	0xffffffff


	//   ....[1]....
        /*0030*/ 	.word	0xffffffff


	//   ....[2]....
        /*0034*/ 	.word	0xffffffff


	//   ....[3]....
        /*0038*/ 	.word	0xffffffff


	//   ....[4]....
        /*003c*/ 	.word	0xffffffff


	//   ....[5]....
        /*0040*/ 	.word	0xffffffff


	//   ....[6]....
        /*0044*/ 	.word	0xffffffff


	//   ....[7]....
        /*0048*/ 	.word	0xffffffff


	//   ....[8]....
        /*004c*/ 	.word	0xffffffff


	//   ....[9]....
        /*0050*/ 	.word	0xffffffff


	//   ....[10]....
        /*0054*/ 	.word	0xffffffff


	//   ....[11]....
        /*0058*/ 	.word	0xffffffff


	//   ....[12]....
        /*005c*/ 	.word	0xffffffff


	//   ....[13]....
        /*0060*/ 	.word	0xffffffff


	//   ....[14]....
        /*0064*/ 	.word	0xffffffff


	//   ....[15]....
        /*0068*/ 	.word	0xffffffff


	//----- nvinfo : EIATTR_COOP_GROUP_INSTR_OFFSETS
	.align		4
.L_1584:
        /*006c*/ 	.byte	0x04, 0x28
        /*006e*/ 	.short	(.L_1586 - .L_1585)


	//   ....[0]....
.L_1585:
        /*0070*/ 	.word	0x000102e0


	//   ....[1]....
        /*0074*/ 	.word	0x00010420


	//   ....[2]....
        /*0078*/ 	.word	0x00010480


	//   ....[3]....
        /*007c*/ 	.word	0x00010530


	//   ....[4]....
        /*0080*/ 	.word	0x00013340


	//   ....[5]....
        /*0084*/ 	.word	0x00013350


	//   ....[6]....
        /*0088*/ 	.word	0x00013380


	//   ....[7]....
        /*008c*/ 	.word	0x00013390


	//   ....[8]....
        /*0090*/ 	.word	0x00016330


	//   ....[9]....
        /*0094*/ 	.word	0x00016340


	//   ....[10]....
        /*0098*/ 	.word	0x00016380


	//   ....[11]....
        /*009c*/ 	.word	0x00016390


	//   ....[12]....
        /*00a0*/ 	.word	0x00017580


	//   ....[13]....
        /*00a4*/ 	.word	0x000175c0


	//   ....[14]....
        /*00a8*/ 	.word	0x00017700


	//   ....[15]....
        /*00ac*/ 	.word	0x00017730


	//----- nvinfo : EIATTR_VRC_CTA_INIT_COUNT
	.align		4
.L_1586:
        /*00b0*/ 	.byte	0x02, 0x4a
	.zero		1
	.zero		1


	//----- nvinfo : EIATTR_EXIT_INSTR_OFFSETS
	.align		4
        /*00b4*/ 	.byte	0x04, 0x1c
        /*00b6*/ 	.short	(.L_1588 - .L_1587)


	//   ....[0]....
.L_1587:
        /*00b8*/ 	.word	0x00000440


	//   ....[1]....
        /*00bc*/ 	.word	0x00001270


	//   ....[2]....
        /*00c0*/ 	.word	0x000012a0


	//   ....[3]....
        /*00c4*/ 	.word	0x00018940


	//   ....[4]....
        /*00c8*/ 	.word	0x000189c0


	//   ....[5]....
        /*00cc*/ 	.word	0x00018a10


	//----- nvinfo : EIATTR_CRS_STACK_SIZE
	.align		4
.L_1588:
        /*00d0*/ 	.byte	0x04, 0x1e
        /*00d2*/ 	.short	(.L_1590 - .L_1589)
.L_1589:
        /*00d4*/ 	.word	0x00000000


	//----- nvinfo : EIATTR_CBANK_PARAM_SIZE
	.align		4
.L_1590:
        /*00d8*/ 	.byte	0x03, 0x19
        /*00da*/ 	.short	0x01d0


	//----- nvinfo : EIATTR_PARAM_CBANK
	.align		4
        /*00dc*/ 	.byte	0x04, 0x0a
        /*00de*/ 	.short	(.L_1592 - .L_1591)
	.align		4
.L_1591:
        /*00e0*/ 	.word	index@(.nv.constant0._ZN5flash24flash_fwd_splitkv_kernelI23Flash_fwd_kernel_traitsILi128ELi64ELi64ELi4ELb0ELb0EN7cutlass6half_tE19Flash_kernel_traitsILi128ELi64ELi64ELi4ES3_EELb1ELb0ELb0ELb0ELb0ELb1ELb1ELb1EEEvNS_16Flash_fwd_paramsE)
        /*00e4*/ 	.short	0x0380
        /*00e6*/ 	.short	0x01d0


	//----- nvinfo : EIATTR_SW_WAR
	.align		4
.L_1592:
        /*00e8*/ 	.byte	0x04, 0x36
        /*00ea*/ 	.short	(.L_1594 - .L_1593)
.L_1593:
        /*00ec*/ 	.word	0x00000008
.L_1594:


//--------------------- .nv.info._ZN5flash24flash_fwd_splitkv_kernelI23Flash_fwd_kernel_traitsILi128ELi64ELi64ELi4ELb0ELb0EN7cutlass6half_tE19Flash_kernel_traitsILi128ELi64ELi64ELi4ES3_EELb1ELb0ELb0ELb1ELb1ELb0ELb0ELb0EEEvNS_16Flash_fwd_paramsE --------------------------
	.section	.nv.info._ZN5flash24flash_fwd_splitkv_kernelI23Flash_fwd_kernel_traitsILi128ELi64ELi64ELi4ELb0ELb0EN7cutlass6half_tE19Flash_kernel_traitsILi128ELi64ELi64ELi4ES3_EELb1ELb0ELb0ELb1ELb1ELb0ELb0ELb0EEEvNS_16Flash_fwd_paramsE,"",@"SHT_CUDA_INFO"
	.sectionflags	@""
	.align	4


	//----- nvinfo : EIATTR_CUDA_API_VERSION
	.align		4
        /*0000*/ 	.byte	0x04, 0x37
        /*0002*/ 	.short	(.L_1596 - .L_1595)
.L_1595:
        /*0004*/ 	.word	0x00000082


	//----- nvinfo : EIATTR_KPARAM_INFO
	.align		4
.L_1596:
        /*0008*/ 	.byte	0x04, 0x17
        /*000a*/ 	.short	(.L_1598 - .L_1597)
.L_1597:
        /*000c*/ 	.word	0x00000000
        /*0010*/ 	.short	0x0000
        /*0012*/ 	.short	0x0000
        /*0014*/ 	.byte	0x00, 0xf0, 0x41, 0x07


	//----- nvinfo : EIATTR_SPARSE_MMA_MASK
	.align		4
.L_1598:
        /*0018*/ 	.byte	0x03, 0x50
        /*001a*/ 	.short	0x0000


	//----- nvinfo : EIATTR_MAXREG_COUNT
	.align		4
        /*001c*/ 	.byte	0x03, 0x1b
        /*001e*/ 	.short	0x00ff


	//----- nvinfo : EIATTR_NUM_BARRIERS
	.align		4
        /*0020*/ 	.byte	0x02, 0x4c
        /*0022*/ 	.byte	0x01
	.zero		1


	//----- nvinfo : EIATTR_MERCURY_ISA_VERSION
	.align		4
        /*0024*/ 	.byte	0x03, 0x5f
        /*0026*/ 	.short	0x0101


	//----- nvinfo : EIATTR_COOP_GROUP_MASK_REGIDS
	.align		4
        /*0028*/ 	.byte	0x04, 0x29
        /*002a*/ 	.short	(.L_1600 - .L_1599)


	//   ....[0]....
.L_1599:
        /*002c*/ 	.word	0xffffffff


	//   ....[1]....
        /*0030*/ 	.word	0xffffffff


	//   ....[2]....
        /*0034*/ 	.word	0xffffffff


	//   ....[3]....
        /*0038*/ 	.word	0xffffffff


	//   ....[4]....
        /*003c*/ 	.word	0xffffffff


	//   ....[5]....
        /*0040*/ 	.word	0xffffffff


	//   ....[6]....
        /*0044*/ 	.word	0xffffffff


	//   ....[7]....
        /*0048*/ 	.word	0xffffffff


	//   ....[8]....
        /*004c*/ 	.word	0xffffffff


	//   ....[9]....
        /*0050*/ 	.word	0xffffffff


	//   ....[10]....
        /*0054*/ 	.word	0xffffffff


	//   ....[11]....
        /*0058*/ 	.word	0xffffffff


	//----- nvinfo : EIATTR_COOP_GROUP_INSTR_OFFSETS
	.align		4
.L_1600:
        /*005c*/ 	.byte	0x04, 0x28
        /*005e*/ 	.short	(.L_1602 - .L_1601)


	//   ....[0]....
.L_1601:
        /*0060*/ 	.word	0x00002db0


	//   ....[1]....
        /*0064*/ 	.word	0x00002dd0


	//   ....[2]....
        /*0068*/ 	.word	0x00002e70


	//   ....[3]....
        /*006c*/ 	.word	0x00002e80


	//   ....[4]....
        /*0070*/ 	.word	0x00005030


	//   ....[5]....
        /*0074*/ 	.word	0x00005050


	//   ....[6]....
        /*0078*/ 	.word	0x00005080


	//   ....[7]....
        /*007c*/ 	.word	0x00005090


	//   ....[8]....
        /*0080*/ 	.word	0x000062a0


	//   ....[9]....
        /*0084*/ 	.word	0x000062e0


	//   ....[10]....
        /*0088*/ 	.word	0x00006360


	//   ....[11]....
        /*008c*/ 	.word	0x00006370


	//----- nvinfo : EIATTR_VRC_CTA_INIT_COUNT
	.align		4
.L_1602:
        /*0090*/ 	.byte	0x02, 0x4a
	.zero		1
	.zero		1


	//----- nvinfo : EIATTR_EXIT_INSTR_OFFSETS
	.align		4
        /*0094*/ 	.byte	0x04, 0x1c
        /*0096*/ 	.short	(.L_1604 - .L_1603)


	//   ....[0]....
.L_1603:
        /*0098*/ 	.word	0x00000160


	//   ....[1]....
        /*009c*/ 	.word	0x00000700


	//   ....[2]....
        /*00a0*/ 	.word	0x00000730


	//   ....[3]....
        /*00a4*/ 	.word	0x00007270


	//----- nvinfo : EIATTR_CRS_STACK_SIZE
	.align		4
.L_1604:
        /*00a8*/ 	.byte	0x04, 0x1e
        /*00aa*/ 	.short	(.L_1606 - .L_1605)
.L_1605:
        /*00ac*/ 	.word	0x00000000


	//----- nvinfo : EIATTR_CBANK_PARAM_SIZE
	.align		4
.L_1606:
        /*00b0*/ 	.byte	0x03, 0x19
        /*00b2*/ 	.short	0x01d0


	//----- nvinfo : EIATTR_PARAM_CBANK
	.align		4
        /*00b4*/ 	.byte	0x04, 0x0a
        /*00b6*/ 	.short	(.L_1608 - .L_1607)
	.align		4
.L_1607:
        /*00b8*/ 	.word	index@(.nv.constant0._ZN5flash24flash_fwd_splitkv_kernelI23Flash_fwd_kernel_traitsILi128ELi64ELi64ELi4ELb0ELb0EN7cutlass6half_tE19Flash_kernel_traitsILi128ELi64ELi64ELi4ES3_EELb1ELb0ELb0ELb1ELb1ELb0ELb0ELb0EEEvNS_16Flash_fwd_paramsE)
        /*00bc*/ 	.short	0x0380
        /*00be*/ 	.short	0x01d0


	//----- nvinfo : EIATTR_SW_WAR
	.align		4
.L_1608:
        /*00c0*/ 	.byte	0x04, 0x36
        /*00c2*/ 	.short	(.L_1610 - .L_1609)
.L_1609:
        /*00c4*/ 	.word	0x00000008
.L_1610:


//--------------------- .nv.info._ZN5flash24flash_fwd_splitkv_kernelI23Flash_fwd_kernel_traitsILi128ELi64ELi64ELi4ELb0ELb0EN7cutlass6half_tE19Flash_kernel_traitsILi128ELi64ELi64ELi4ES3_EELb1ELb0ELb0ELb1ELb1ELb1ELb0ELb0EEEvNS_16Flash_fwd_paramsE --------------------------
	.section	.nv.info._ZN5flash24flash_fwd_splitkv_kernelI23Flash_fwd_kernel_traitsILi128ELi64ELi64ELi4ELb0ELb0EN7cutlass6half_tE19Flash_kernel_traitsILi128ELi64ELi64ELi4ES3_EELb1ELb0ELb0ELb1ELb1ELb1ELb0ELb0EEEvNS_16Flash_fwd_paramsE,"",@"SHT_CUDA_INFO"
	.sectionflags	@""
	.align	4


	//----- nvinfo : EIATTR_CUDA_API_VERSION
	.align		4
        /*0000*/ 	.byte	0x04, 0x37
        /*0002*/ 	.short	(.L_1612 - .L_1611)
.L_1611:
        /*0004*/ 	.word	0x00000082


	//----- nvinfo : EIATTR_KPARAM_INFO
	.align		4
.L_1612:
        /*0008*/ 	.byte	0x04, 0x17
        /*000a*/ 	.short	(.L_1614 - .L_1613)
.L_1613:
        /*000c*/ 	.word	0x00000000
        /*0010*/ 	.short	0x0000
        /*0012*/ 	.short	0x0000
        /*0014*/ 	.byte	0x00, 0xf0, 0x41, 0x07


	//----- nvinfo : EIATTR_SPARSE_MMA_MASK
	.align		4
.L_1614:
        /*0018*/ 	.byte	0x03, 0x50
        /*001a*/ 	.short	0x0000


	//----- nvinfo : EIATTR_MAXREG_COUNT
	.align		4
        /*001c*/ 	.byte	0x03, 0x1b
        /*001e*/ 	.short	0x00ff


	//----- nvinfo : EIATTR_NUM_BARRIERS
	.align		4
        /*0020*/ 	.byte	0x02, 0x4c
        /*0022*/ 	.byte	0x01
	.zero		1


	//----- nvinfo : EIATTR_MERCURY_ISA_VERSION
	.align		4
        /*0024*/ 	.byte	0x03, 0x5f
        /*0026*/ 	.short	0x0101


	//----- nvinfo : EIATTR_COOP_GROUP_MASK_REGIDS
	.align		4
        /*0028*/ 	.byte	0x04, 0x29
        /*002a*/ 	.short	(.L_1616 - .L_1615)


	//   ....[0]....
.L_1615:
        /*002c*/ 	.word	0xffffffff


	//   ....[1]....
        /*0030*/ 	.word	0xffffffff


	//   ....[2]....
        /*0034*/ 	.word	0xffffffff


	//   ....[3]....
        /*0038*/ 	.word	0xffffffff


	//   ....[4]....
        /*003c*/ 	.word	0xffffffff


	//   ....[5]....
        /*0040*/ 	.word	0xffffffff


	//   ....[6]....
        /*0044*/ 	.word	0xffffffff


	//   ....[7]....
        /*0048*/ 	.word	0xffffffff


	//   ....[8]....
        /*004c*/ 	.word	0xffffffff


	//   ....[9]....
        /*0050*/ 	.word	0xffffffff


	//   ....[10]....
        /*0054*/ 	.word	0xffffffff


	//   ....[11]....
        /*0058*/ 	.word	0xffffffff


	//----- nvinfo : EIATTR_COOP_GROUP_INSTR_OFFSETS
	.align		4
.L_1616:
        /*005c*/ 	.byte	0x04, 0x28
        /*005e*/ 	.short	(.L_1618 - .L_1617)


	//   ....[0]....
.L_1617:
        /*0060*/ 	.word	0x000031c0


	//   ....[1]....
        /*0064*/ 	.word	0x000031e0


	//   ....[2]....
        /*0068*/ 	.word	0x00003290


	//   ....[3]....
        /*006c*/ 	.word	0x000032a0


	//   ....[4]....
        /*0070*/ 	.word	0x00005850


	//   ....[5]....
        /*0074*/ 	.word	0x00005870


	//   ....[6]....
        /*0078*/ 	.word	0x000058d0


	//   ....[7]....
        /*007c*/ 	.word	0x000058e0


	//   ....[8]....
        /*0080*/ 	.word	0x00006ab0


	//   ....[9]....
        /*0084*/ 	.word	0x00006af0


	//   ....[10]....
        /*0088*/ 	.word	0x00006b70


	//   ....[11]....
        /*008c*/ 	.word	0x00006b80


	//----- nvinfo : EIATTR_VRC_CTA_INIT_COUNT
	.align		4
.L_1618:
        /*0090*/ 	.byte	0x02, 0x4a
	.zero		1
	.zero		1


	//----- nvinfo : EIATTR_EXIT_INSTR_OFFSETS
	.align		4
        /*0094*/ 	.byte	0x04, 0x1c
        /*0096*/ 	.short	(.L_1620 - .L_1619)


	//   ....[0]....
.L_1619:
        /*0098*/ 	.word	0x00000160


	//   ....[1]....
        /*009c*/ 	.word	0x00000700


	//   ....[2]....
        /*00a0*/ 	.word	0x00000730


	//   ....[3]....
        /*00a4*/ 	.word	0x00007a80


	//----- nvinfo : EIATTR_CRS_STACK_SIZE
	.align		4
.L_1620:
        /*00a8*/ 	.byte	0x04, 0x1e
        /*00aa*/ 	.short	(.L_1622 - .L_1621)
.L_1621:
        /*00ac*/ 	.word	0x00000000


	//----- nvinfo : EIATTR_CBANK_PARAM_SIZE
	.align		4
.L_1622:
        /*00b0*/ 	.byte	0x03, 0x19
        /*00b2*/ 	.short	0x01d0


	//----- nvinfo : EIATTR_PARAM_CBANK
	.align		4
        /*00b4*/ 	.byte	0x04, 0x0a
        /*00b6*/ 	.short	(.L_1624 - .L_1623)
	.align		4
.L_1623:
        /*00b8*/ 	.word	index@(.nv.constant0._ZN5flash24flash_fwd_splitkv_kernelI23Flash_fwd_kernel_traitsILi128ELi64ELi64ELi4ELb0ELb0EN7cutlass6half_tE19Flash_kernel_traitsILi128ELi64ELi64ELi4ES3_EELb1ELb0ELb0ELb1ELb1ELb1ELb0ELb0EEEvNS_16Flash_fwd_paramsE)
        /*00bc*/ 	.short	0x0380
        /*00be*/ 	.short	0x01d0


	//----- nvinfo : EIATTR_SW_WAR
	.align		4
.L_1624:
        /*00c0*/ 	.byte	0x04, 0x36
        /*00c2*/ 	.short	(.L_1626 - .L_1625)
.L_1625:
        /*00c4*/ 	.word	0x00000008
.L_1626:


//--------------------- .nv.info._ZN5flash24flash_fwd_splitkv_kernelI23Flash_fwd_kernel_traitsILi128ELi64ELi64ELi4ELb0ELb0EN7cutlass6half_tE19Flash_kernel_traitsILi128ELi64ELi64ELi4ES3_EELb1ELb0ELb0ELb1ELb1ELb0ELb1ELb0EEEvNS_16Flash_fwd_paramsE --------------------------
	.section	.nv.info._ZN5flash24flash_fwd_splitkv_kernelI23Flash_fwd_kernel_traitsILi128ELi64ELi64ELi4ELb0ELb0EN7cutlass6half_tE19Flash_kernel_traitsILi128ELi64ELi64ELi4ES3_EELb1ELb0ELb0ELb1ELb1ELb0ELb1ELb0EEEvNS_16Flash_fwd_paramsE,"",@"SHT_CUDA_INFO"
	.sectionflags	@""
	.align	4


	//----- nvinfo : EIATTR_CUDA_API_VERSION
	.align		4
        /*0000*/ 	.byte	0x04, 0x37
        /*0002*/ 	.short	(.L_1628 - .L_1627)
.L_1627:
        /*0004*/ 	.word	0x00000082


	//----- nvinfo : EIATTR_KPARAM_INFO
	.align		4
.L_1628:
        /*0008*/ 	.byte	0x04, 0x17
        /*000a*/ 	.short	(.L_1630 - .L_1629)
.L_1629:
        /*000c*/ 	.word	0x00000000
        /*0010*/ 	.short	0x0000
        /*0012*/ 	.short	0x0000
        /*0014*/ 	.byte	0x00, 0xf0, 0x41, 0x07


	//----- nvinfo : EIATTR_SPARSE_MMA_MASK
	.align		4
.L_1630:
        /*0018*/ 	.byte	0x03, 0x50
        /*001a*/ 	.short	0x0000


	//----- nvinfo : EIATTR_MAXREG_COUNT
	.align		4
        /*001c*/ 	.byte	0x03, 0x1b
        /*001e*/ 	.short	0x00ff


	//----- nvinfo : EIATTR_NUM_BARRIERS
	.align		4
        /*0020*/ 	.byte	0x02, 0x4c
        /*0022*/ 	.byte	0x01
	.zero		1


	//----- nvinfo : EIATTR_MERCURY_ISA_VERSION
	.align		4
        /*0024*/ 	.byte	0x03, 0x5f
        /*0026*/ 	.short	0x0101


	//----- nvinfo : EIATTR_COOP_GROUP_MASK_REGIDS
	.align		4
        /*0028*/ 	.byte	0x04, 0x29
        /*002a*/ 	.short	(.L_1632 - .L_1631)


	//   ....[0]....
.L_1631:
        /*002c*/ 	.word	0xffffffff


	//   ....[1]....
        /*0030*/ 	.word	0xffffffff


	//   ....[2]....
        /*0034*/ 	.word	0xffffffff


	//   ....[3]....
        /*0038*/ 	.word	0xffffffff


	//   ....[4]....
        /*003c*/ 	.word	0xffffffff


	//   ....[5]....
        /*0040*/ 	.word	0xffffffff


	//   ....[6]....
        /*0044*/ 	.word	0xffffffff


	//   ....[7]....
        /*0048*/ 	.word	0xffffffff


	//   ....[8]....
        /*004c*/ 	.word	0xffffffff


	//   ....[9]....
        /*0050*/ 	.word	0xffffffff


	//   ....[10]....
        /*0054*/ 	.word	0xffffffff


	//   ....[11]....
        /*0058*/ 	.word	0xffffffff


	//----- nvinfo : EIATTR_COOP_GROUP_INSTR_OFFSETS
	.align		4
.L_1632:
        /*005c*/ 	.byte	0x04, 0x28
        /*005e*/ 	.short	(.L_1634 - .L_1633)


	//   ....[0]....
.L_1633:
        /*0060*/ 	.word	0x00003230


	//   ....[1]....
        /*0064*/ 	.word	0x00003260


	//   ....[2]....
        /*0068*/ 	.word	0x00003310


	//   ....[3]....
        /*006c*/ 	.word	0x00003320


	//   ....[4]....
        /*0070*/ 	.word	0x000054c0


	//   ....[5]....
        /*0074*/ 	.word	0x000054d0


	//   ....[6]....
        /*0078*/ 	.word	0x00005500


	//   ....[7]....
        /*007c*/ 	.word	0x00005510


	//   ....[8]....
        /*0080*/ 	.word	0x00006720


	//   ....[9]....
        /*0084*/ 	.word	0x00006760


	//   ....[10]....
        /*0088*/ 	.word	0x000067e0


	//   ....[11]....
        /*008c*/ 	.word	0x000067f0


	//----- nvinfo : EIATTR_VRC_CTA_INIT_COUNT
	.align		4
.L_1634:
        /*0090*/ 	.byte	0x02, 0x4a
	.zero		1
	.zero		1


	//----- nvinfo : EIATTR_EXIT_INSTR_OFFSETS
	.align		4
        /*0094*/ 	.byte	0x04, 0x1c
        /*0096*/ 	.short	(.L_1636 - .L_1635)


	//   ....[0]....
.L_1635:
        /*0098*/ 	.word	0x00000270


	//   ....[1]....
        /*009c*/ 	.word	0x00000ad0


	//   ....[2]....
        /*00a0*/ 	.word	0x00000b00


	//   ....[3]....
        /*00a4*/ 	.word	0x000074e0


	//----- nvinfo : EIATTR_CRS_STACK_SIZE
	.align		4
.L_1636:
        /*00a8*/ 	.byte	0x04, 0x1e
        /*00aa*/ 	.short	(.L_1638 - .L_1637)
.L_1637:
        /*00ac*/ 	.word	0x00000000


	//----- nvinfo : EIATTR_CBANK_PARAM_SIZE
	.align		4
.L_1638:
        /*00b0*/ 	.byte	0x03, 0x19
        /*00b2*/ 	.short	0x01d0


	//----- nvinfo : EIATTR_PARAM_CBANK
	.align		4
        /*00b4*/ 	.byte	0x04, 0x0a
        /*00b6*/ 	.short	(.L_1640 - .L_1639)
	.align		4
.L_1639:
        /*00b8*/ 	.word	index@(.nv.constant0._ZN5flash24flash_fwd_splitkv_kernelI23Flash_fwd_kernel_traitsILi128ELi64ELi64ELi4ELb0ELb0EN7cutlass6half_tE19Flash_kernel_traitsILi128ELi64ELi64ELi4ES3_EELb1ELb0ELb0ELb1ELb1ELb0ELb1ELb0EEEvNS_16Flash_fwd_paramsE)
        /*00bc*/ 	.short	0x0380
        /*00be*/ 	.short	0x01d0


	//----- nvinfo : EIATTR_SW_WAR
	.align		4
.L_1640:
        /*00c0*/ 	.byte	0x04, 0x36
        /*00c2*/ 	.short	(.L_1642 - .L_1641)
.L_1641:
        /*00c4*/ 	.word	0x00000008
.L_1642:


//--------------------- .nv.info._ZN5flash24flash_fwd_splitkv_kernelI23Flash_fwd_kernel_traitsILi128ELi64ELi64ELi4ELb0ELb0EN7cutlass6half_tE19Flash_kernel_traitsILi128ELi64ELi64ELi4ES3_EELb1ELb0ELb0ELb1ELb1ELb1ELb1ELb0EEEvNS_16Flash_fwd_paramsE --------------------------
	.section	.nv.info._ZN5flash24flash_fwd_splitkv_kernelI23Flash_fwd_kernel_traitsILi128ELi64ELi64ELi4ELb0ELb0EN7cutlass6half_tE19Flash_kernel_traitsILi128ELi64ELi64ELi4ES3_EELb1ELb0ELb0ELb1ELb1ELb1ELb1ELb0EEEvNS_16Flash_fwd_paramsE,"",@"SHT_CUDA_INFO"
	.sectionflags	@""
	.align	4


	//----- nvinfo : EIATTR_CUDA_API_VERSION
	.align		4
        /*0000*/ 	.byte	0x04, 0x37
        /*0002*/ 	.short	(.L_1644 - .L_1643)
.L_1643:
        /*0004*/ 	.word	0x00000082


	//----- nvinfo : EIATTR_KPARAM_INFO
	.align		4
.L_1644:
        /*0008*/ 	.byte	0x04, 0x17
        /*000a*/ 	.short	(.L_1646 - .L_1645)
.L_1645:
        /*000c*/ 	.word	0x00000000
        /*0010*/ 	.short	0x0000
        /*0012*/ 	.short	0x0000
        /*0014*/ 	.byte	0x00, 0xf0, 0x41, 0x07


	//----- nvinfo : EIATTR_SPARSE_MMA_MASK
	.align		4
.L_1646:
        /*0018*/ 	.byte	0x03, 0x50
        /*001a*/ 	.short	0x0000


	//----- nvinfo : EIATTR_MAXREG_COUNT
	.align		4
        /*001c*/ 	.byte	0x03, 0x1b
        /*001e*/ 	.short	0x00ff


	//----- nvinfo : EIATTR_NUM_BARRIERS
	.align		4
        /*0020*/ 	.byte	0x02, 0x4c
        /*0022*/ 	.byte	0x01
	.zero		1


	//----- nvinfo : EIATTR_MERCURY_ISA_VERSION
	.align		4
        /*0024*/ 	.byte	0x03, 0x5f
        /*0026*/ 	.short	0x0101


	//----- nvinfo : EIATTR_COOP_GROUP_MASK_REGIDS
	.align		4
        /*0028*/ 	.byte	0x04, 0x29
        /*002a*/ 	.short	(.L_1648 - .L_1647)


	//   ....[0]....
.L_1647:
        /*002c*/ 	.word	0xffffffff


	//   ....[1]....
        /*0030*/ 	.word	0xffffffff


	//   ....[2]....
        /*0034*/ 	.word	0xffffffff


	//   ....[3]....
        /*0038*/ 	.word	0xffffffff


	//   ....[4]....
        /*003c*/ 	.word	0xffffffff


	//   ....[5]....
        /*0040*/ 	.word	0xffffffff


	//   ....[6]....
        /*0044*/ 	.word	0xffffffff


	//   ....[7]....
        /*0048*/ 	.word	0xffffffff


	//   ....[8]....
        /*004c*/ 	.word	0xffffffff


	//   ....[9]....
        /*0050*/ 	.word	0xffffffff


	//   ....[10]....
        /*0054*/ 	.word	0xffffffff


	//   ....[11]....
        /*0058*/ 	.word	0xffffffff


	//----- nvinfo : EIATTR_COOP_GROUP_INSTR_OFFSETS
	.align		4
.L_1648:
        /*005c*/ 	.byte	0x04, 0x28
        /*005e*/ 	.short	(.L_1650 - .L_1649)


	//   ....[0]....
.L_1649:
        /*0060*/ 	.word	0x00003640


	//   ....[1]....
        /*0064*/ 	.word	0x00003670


	//   ....[2]....
        /*0068*/ 	.word	0x00003720


	//   ....[3]....
        /*006c*/ 	.word	0x00003730


	//   ....[4]....
        /*0070*/ 	.word	0x00005ce0


	//   ....[5]....
        /*0074*/ 	.word	0x00005cf0


	//   ....[6]....
        /*0078*/ 	.word	0x00005d50


	//   ....[7]....
        /*007c*/ 	.word	0x00005d60


	//   ....[8]....
        /*0080*/ 	.word	0x00006f30


	//   ....[9]....
        /*0084*/ 	.word	0x00006f70


	//   ....[10]....
        /*0088*/ 	.word	0x00006ff0


	//   ....[11]....
        /*008c*/ 	.word	0x00007000


	//----- nvinfo : EIATTR_VRC_CTA_INIT_COUNT
	.align		4
.L_1650:
        /*0090*/ 	.byte	0x02, 0x4a
	.zero		1
	.zero		1


	//----- nvinfo : EIATTR_EXIT_INSTR_OFFSETS
	.align		4
        /*0094*/ 	.byte	0x04, 0x1c
        /*0096*/ 	.short	(.L_1652 - .L_1651)


	//   ....[0]....
.L_1651:
        /*0098*/ 	.word	0x00000270


	//   ....[1]....
        /*009c*/ 	.word	0x00000ad0


	//   ....[2]....
        /*00a0*/ 	.word	0x00000b00


	//   ....[3]....
        /*00a4*/ 	.word	0x00007cf0


	//----- nvinfo : EIATTR_CRS_STACK_SIZE
	.align		4
.L_1652:
        /*00a8*/ 	.byte	0x04, 0x1e
        /*00aa*/ 	.short	(.L_1654 - .L_1653)
.L_1653:
        /*00ac*/ 	.word	0x00000000


	//----- nvinfo : EIATTR_CBANK_PARAM_SIZE
	.align		4
.L_1654:
        /*00b0*/ 	.byte	0x03, 0x19
        /*00b2*/ 	.short	0x01d0


	//----- nvinfo : EIATTR_PARAM_CBANK
	.align		4
        /*00b4*/ 	.byte	0x04, 0x0a
        /*00b6*/ 	.short	(.L_1656 - .L_1655)
	.align		4
.L_1655:
        /*00b8*/ 	.word	index@(.nv.constant0._ZN5flash24flash_fwd_splitkv_kernelI23Flash_fwd_kernel_traitsILi128ELi64ELi64ELi4ELb0ELb0EN7cutlass6half_tE19Flash_kernel_traitsILi128ELi64ELi64ELi4ES3_EELb1ELb0ELb0ELb1ELb1ELb1ELb1ELb0EEEvNS_16Flash_fwd_paramsE)
        /*00bc*/ 	.short	0x0380
        /*00be*/ 	.short	0x01d0


	//----- nvinfo : EIATTR_SW_WAR
	.align		4
.L_1656:
        /*00c0*/ 	.byte	0x04, 0x36
        /*00c2*/ 	.short	(.L_1658 - .L_1657)
.L_1657:
        /*00c4*/ 	.word	0x00000008
.L_1658:


//--------------------- .nv.info._ZN5flash24flash_fwd_splitkv_kernelI23Flash_fwd_kernel_traitsILi128ELi64ELi64ELi4ELb0ELb0EN7cutlass6half_tE19Flash_kernel_traitsILi128ELi64ELi64ELi4ES3_EELb1ELb0ELb0ELb0ELb1ELb0ELb0ELb0EEEvNS_16Flash_fwd_paramsE --------------------------
	.section	.nv.info._ZN5flash24flash_fwd_splitkv_kernelI23Flash_fwd_kernel_traitsILi128ELi64ELi64ELi4ELb0ELb0EN7cutlass6half_tE19Flash_kernel_traitsILi128ELi64ELi64ELi4ES3_EELb1ELb0ELb0ELb0ELb1ELb0ELb0ELb0EEEvNS_16Flash_fwd_paramsE,"",@"SHT_CUDA_INFO"
	.sectionflags	@""
	.align	4


	//----- nvinfo : EIATTR_CUDA_API_VERSION
	.align		4
        /*0000*/ 	.byte	0x04, 0x37
        /*0002*/ 	.short	(.L_1660 - .L_1659)
.L_1659:
        /*0004*/ 	.word	0x00000082


	//----- nvinfo : EIATTR_KPARAM_INFO
	.align		4
.L_1660:
        /*0008*/ 	.byte	0x04, 0x17
        /*000a*/ 	.short	(.L_1662 - .L_1661)
.L_1661:
        /*000c*/ 	.word	0x00000000
        /*0010*/ 	.short	0x0000
        /*0012*/ 	.short	0x0000
        /*0014*/ 	.byte	0x00, 0xf0, 0x41, 0x07


	//----- nvinfo : EIATTR_SPARSE_MMA_MASK
	.align		4
.L_1662:
        /*0018*/ 	.byte	0x03, 0x50
        /*001a*/ 	.short	0x0000


	//----- nvinfo : EIATTR_MAXREG_COUNT
	.align		4
        /*001c*/ 	.byte	0x03, 0x1b
        /*001e*/ 	.short	0x00ff


	//----- nvinfo : EIATTR_NUM_BARRIERS
	.align		4
        /*0020*/ 	.byte	0x02, 0x4c
        /*0022*/ 	.byte	0x01
	.zero		1


	//----- nvinfo : EIATTR_MERCURY_ISA_VERSION
	.align		4
        /*0024*/ 	.byte	0x03, 0x5f
        /*0026*/ 	.short	0x0101


	//----- nvinfo : EIATTR_COOP_GROUP_MASK_REGIDS
	.align		4
        /*0028*/ 	.byte	0x04, 0x29
        /*002a*/ 	.short	(.L_1664 - .L_1663)


	//   ....[0]....
.L_1663:
        /*002c*/ 	.word	0xffffffff


	//   ....[1]....
        /*0030*/ 	.word	0xffffffff


	//   ....[2]....
        /*0034*/ 	.word	0xffffffff


	//   ....[3]....
        /*0038*/ 	.word	0xffffffff


	//   ....[4]....
        /*003c*/ 	.word	0xffffffff


	//   ....[5]....
        /*0040*/ 	.word	0xffffffff


	//   ....[6]....
        /*0044*/ 	.word	0xffffffff


	//   ....[7]....
        /*0048*/ 	.word	0xffffffff


	//   ....[8]....
        /*004c*/ 	.word	0xffffffff


	//   ....[9]....
        /*0050*/ 	.word	0xffffffff


	//   ....[10]....
        /*0054*/ 	.word	0xffffffff


	//   ....[11]....
        /*0058*/ 	.word	0xffffffff


	//   ....[12]....
        /*005c*/ 	.word	0xffffffff


	//   ....[13]....
        /*0060*/ 	.word	0xffffffff


	//   ....[14]....
        /*0064*/ 	.word	0xffffffff


	//   ....[15]....
        /*0068*/ 	.word	0xffffffff


	//----- nvinfo : EIATTR_COOP_GROUP_INSTR_OFFSETS
	.align		4
.L_1664:
        /*006c*/ 	.byte	0x04, 0x28
        /*006e*/ 	.short	(.L_1666 - .L_1665)


	//   ....[0]....
.L_1665:
        /*0070*/ 	.word	0x000037b0


	//   ....[1]....
        /*0074*/ 	.word	0x00003820


	//   ....[2]....
        /*0078*/ 	.word	0x00003840


	//   ....[3]....
        /*007c*/ 	.word	0x00003860


	//   ....[4]....
        /*0080*/ 	.word	0x00005e50


	//   ....[5]....
        /*0084*/ 	.word	0x00005e60


	//   ....[6]....
        /*0088*/ 	.word	0x00005e90


	//   ....[7]....
        /*008c*/ 	.word	0x00005ea0


	//   ....[8]....
        /*0090*/ 	.word	0x00008510


	//   ....[9]....
        /*0094*/ 	.word	0x00008530


	//   ....[10]....
        /*0098*/ 	.word	0x00008560


	//   ....[11]....
        /*009c*/ 	.word	0x00008570


	//   ....[12]....
        /*00a0*/ 	.word	0x00009780


	//   ....[13]....
        /*00a4*/ 	.word	0x000097c0


	//   ....[14]....
        /*00a8*/ 	.word	0x00009820


	//   ....[15]....
        /*00ac*/ 	.word	0x00009830


	//----- nvinfo : EIATTR_VRC_CTA_INIT_COUNT
	.align		4
.L_1666:
        /*00b0*/ 	.byte	0x02, 0x4a
	.zero		1
	.zero		1


	//----- nvinfo : EIATTR_EXIT_INSTR_OFFSETS
	.align		4
        /*00b4*/ 	.byte	0x04, 0x1c
        /*00b6*/ 	.short	(.L_1668 - .L_1667)


	//   ....[0]....
.L_1667:
        /*00b8*/ 	.word	0x00000340


	//   ....[1]....
        /*00bc*/ 	.word	0x00000b70


	//   ....[2]....
        /*00c0*/ 	.word	0x00000ba0


	//   ....[3]....
        /*00c4*/ 	.word	0x0000a9a0


	//   ....[4]....
        /*00c8*/ 	.word	0x0000aa80


	//----- nvinfo : EIATTR_CRS_STACK_SIZE
	.align		4
.L_1668:
        /*00cc*/ 	.byte	0x04, 0x1e
        /*00ce*/ 	.short	(.L_1670 - .L_1669)
.L_1669:
        /*00d0*/ 	.word	0x00000000


	//----- nvinfo : EIATTR_CBANK_PARAM_SIZE
	.align		4
.L_1670:
        /*00d4*/ 	.byte	0x03, 0x19
        /*00d6*/ 	.short	0x01d0


	//----- nvinfo : EIATTR_PARAM_CBANK
	.align		4
        /*00d8*/ 	.byte	0x04, 0x0a
        /*00da*/ 	.short	(.L_1672 - .L_1671)
	.align		4
.L_1671:
        /*00dc*/ 	.word	index@(.nv.constant0._ZN5flash24flash_fwd_splitkv_kernelI23Flash_fwd_kernel_traitsILi128ELi64ELi64ELi4ELb0ELb0EN7cutlass6half_tE19Flash_kernel_traitsILi128ELi64ELi64ELi4ES3_EELb1ELb0ELb0ELb0ELb1ELb0ELb0ELb0EEEvNS_16Flash_fwd_paramsE)
        /*00e0*/ 	.short	0x0380
        /*00e2*/ 	.short	0x01d0


	//----- nvinfo : EIATTR_SW_WAR
	.align		4
.L_1672:
        /*00e4*/ 	.byte	0x04, 0x36
        /*00e6*/ 	.short	(.L_1674 - .L_1673)
.L_1673:
        /*00e8*/ 	.word	0x00000008
.L_1674:


//--------------------- .nv.info._ZN5flash24flash_fwd_splitkv_kernelI23Flash_fwd_kernel_traitsILi128ELi64ELi64ELi4ELb0ELb0EN7cutlass6half_tE19Flash_kernel_traitsILi128ELi64ELi64ELi4ES3_EELb1ELb0ELb0ELb0ELb1ELb1ELb0ELb0EEEvNS_16Flash_fwd_paramsE --------------------------
	.section	.nv.info._ZN5flash24flash_fwd_splitkv_kernelI23Flash_fwd_kernel_traitsILi128ELi64ELi64ELi4ELb0ELb0EN7cutlass6half_tE19Flash_kernel_traitsILi128ELi64ELi64ELi4ES3_EELb1ELb0ELb0ELb0ELb1ELb1ELb0ELb0EEEvNS_16Flash_fwd_paramsE,"",@"SHT_CUDA_INFO"
	.sectionflags	@""
	.align	4


	//----- nvinfo : EIATTR_CUDA_API_VERSION
	.align		4
        /*0000*/ 	.byte	0x04, 0x37
        /*0002*/ 	.short	(.L_1676 - .L_1675)
.L_1675:
        /*0004*/ 	.word	0x00000082


	//----- nvinfo : EIATTR_KPARAM_INFO
	.align		4
.L_1676:
        /*0008*/ 	.byte	0x04, 0x17
        /*000a*/ 	.short	(.L_1678 - .L_1677)
.L_1677:
        /*000c*/ 	.word	0x00000000
        /*0010*/ 	.short	0x0000
        /*0012*/ 	.short	0x0000
        /*0014*/ 	.byte	0x00, 0xf0, 0x41, 0x07


	//----- nvinfo : EIATTR_SPARSE_MMA_MASK
	.align		4
.L_1678:
        /*0018*/ 	.byte	0x03, 0x50
        /*001a*/ 	.short	0x0000


	//----- nvinfo : EIATTR_MAXREG_COUNT
	.align		4
        /*001c*/ 	.byte	0x03, 0x1b
        /*001e*/ 	.short	0x00ff


	//----- nvinfo : EIATTR_NUM_BARRIERS
	.align		4
        /*0020*/ 	.byte	0x02, 0x4c
        /*0022*/ 	.byte	0x01
	.zero		1


	//----- nvinfo : EIATTR_MERCURY_ISA_VERSION
	.align		4
        /*0024*/ 	.byte	0x03, 0x5f
        /*0026*/ 	.short	0x0101


	//----- nvinfo : EIATTR_COOP_GROUP_MASK_REGIDS
	.align		4
        /*0028*/ 	.byte	0x04, 0x29
        /*002a*/ 	.short	(.L_1680 - .L_1679)


	//   ....[0]....
.L_1679:
        /*002c*/ 	.word	0xffffffff


	//   ....[1]....
        /*0030*/ 	.word	0xffffffff


	//   ....[2]....
        /*0034*/ 	.word	0xffffffff


	//   ....[3]....
        /*0038*/ 	.word	0xffffffff


	//   ....[4]....
        /*003c*/ 	.word	0xffffffff


	//   ....[5]....
        /*0040*/ 	.word	0xffffffff


	//   ....[6]....
        /*0044*/ 	.word	0xffffffff


	//   ....[7]....
        /*0048*/ 	.word	0xffffffff


	//   ....[8]....
        /*004c*/ 	.word	0xffffffff


	//   ....[9]....
        /*0050*/ 	.word	0xffffffff


	//   ....[10]....
        /*0054*/ 	.word	0xffffffff


	//   ....[11]....
        /*0058*/ 	.word	0xffffffff


	//   ....[12]....
        /*005c*/ 	.word	0xffffffff


	//   ....[13]....
        /*0060*/ 	.word	0xffffffff


	//   ....[14]....
        /*0064*/ 	.word	0xffffffff


	//   ....[15]....
        /*0068*/ 	.word	0xffffffff


	//----- nvinfo : EIATTR_COOP_GROUP_INSTR_OFFSETS
	.align		4
.L_1680:
        /*006c*/ 	.byte	0x04, 0x28
        /*006e*/ 	.short	(.L_1682 - .L_1681)


	//   ....[0]....
.L_1681:
        /*0070*/ 	.word	0x00003b20


	//   ....[1]....
        /*0074*/ 	.word	0x00003c20


	//   ....[2]....
        /*0078*/ 	.word	0x00003c30


	//   ....[3]....
        /*007c*/ 	.word	0x00003c80


	//   ....[4]....
        /*0080*/ 	.word	0x00006620


	//   ....[5]....
        /*0084*/ 	.word	0x00006630


	//   ....[6]....
        /*0088*/ 	.word	0x00006660


	//   ....[7]....
        /*008c*/ 	.word	0x00006670


	//   ....[8]....
        /*0090*/ 	.word	0x00009130


	//   ....[9]....
        /*0094*/ 	.word	0x00009150


	//   ....[10]....
        /*0098*/ 	.word	0x000091b0


	//   ....[11]....
        /*009c*/ 	.word	0x000091c0


	//   ....[12]....
        /*00a0*/ 	.word	0x0000a390


	//   ....[13]....
        /*00a4*/ 	.word	0x0000a3d0


	//   ....[14]....
        /*00a8*/ 	.word	0x0000a430


	//   ....[15]....
        /*00ac*/ 	.word	0x0000a440


	//----- nvinfo : EIATTR_VRC_CTA_INIT_COUNT
	.align		4
.L_1682:
        /*00b0*/ 	.byte	0x02, 0x4a
	.zero		1
	.zero		1


	//----- nvinfo : EIATTR_EXIT_INSTR_OFFSETS
	.align		4
        /*00b4*/ 	.byte	0x04, 0x1c
        /*00b6*/ 	.short	(.L_1684 - .L_1683)


	//   ....[0]....
.L_1683:
        /*00b8*/ 	.word	0x00000340


	//   ....[1]....
        /*00bc*/ 	.word	0x00000b70


	//   ....[2]....
        /*00c0*/ 	.word	0x00000ba0


	//   ....[3]....
        /*00c4*/ 	.word	0x0000b5b0


	//   ....[4]....
        /*00c8*/ 	.word	0x0000b690


	//----- nvinfo : EIATTR_CRS_STACK_SIZE
	.align		4
.L_1684:
        /*00cc*/ 	.byte	0x04, 0x1e
        /*00ce*/ 	.short	(.L_1686 - .L_1685)
.L_1685:
        /*00d0*/ 	.word	0x00000000


	//----- nvinfo : EIATTR_CBANK_PARAM_SIZE
	.align		4
.L_1686:
        /*00d4*/ 	.byte	0x03, 0x19
        /*00d6*/ 	.short	0x01d0


	//----- nvinfo : EIATTR_PARAM_CBANK
	.align		4
        /*00d8*/ 	.byte	0x04, 0x0a
        /*00da*/ 	.short	(.L_1688 - .L_1687)
	.align		4
.L_1687:
        /*00dc*/ 	.word	index@(.nv.constant0._ZN5flash24flash_fwd_splitkv_kernelI23Flash_fwd_kernel_traitsILi128ELi64ELi64ELi4ELb0ELb0EN7cutlass6half_tE19Flash_kernel_traitsILi128ELi64ELi64ELi4ES3_EELb1ELb0ELb0ELb0ELb1ELb1ELb0ELb0EEEvNS_16Flash_fwd_paramsE)
        /*00e0*/ 	.short	0x0380
        /*00e2*/ 	.short	0x01d0


	//----- nvinfo : EIATTR_SW_WAR
	.align		4
.L_1688:
        /*00e4*/ 	.byte	0x04, 0x36
        /*00e6*/ 	.short	(.L_1690 - .L_1689)
.L_1689:
        /*00e8*/ 	.word	0x00000008
.L_1690:


//--------------------- .nv.info._ZN5flash24flash_fwd_splitkv_kernelI23Flash_fwd_kernel_traitsILi128ELi64ELi64ELi4ELb0ELb0EN7cutlass6half_tE19Flash_kernel_traitsILi128ELi64ELi64ELi4ES3_EELb1ELb0ELb1ELb0ELb0ELb0ELb0ELb0EEEvNS_16Flash_fwd_paramsE --------------------------
	.section	.nv.info._ZN5flash24flash_fwd_splitkv_kernelI23Flash_fwd_kernel_traitsILi128ELi64ELi64ELi4ELb0ELb0EN7cutlass6half_tE19Flash_kernel_traitsILi128ELi64ELi64ELi4ES3_EELb1ELb0ELb1ELb0ELb0ELb0ELb0ELb0EEEvNS_16Flash_fwd_paramsE,"",@"SHT_CUDA_INFO"
	.sectionflags	@""
	.align	4


	//----- nvinfo : EIATTR_CUDA_API_VERSION
	.align		4
        /*0000*/ 	.byte	0x04, 0x37
        /*0002*/ 	.short	(.L_1692 - .L_1691)
.L_1691:
        /*0004*/ 	.word	0x00000082


	//----- nvinfo : EIATTR_KPARAM_INFO
	.align		4
.L_1692:
        /*0008*/ 	.byte	0x04, 0x17
        /*000a*/ 	.short	(.L_1694 - .L_1693)
.L_1693:
        /*000c*/ 	.word	0x00000000
        /*0010*/ 	.short	0x0000
        /*0012*/ 	.short	0x0000
        /*0014*/ 	.byte	0x00, 0xf0, 0x41, 0x07


	//----- nvinfo : EIATTR_SPARSE_MMA_MASK
	.align		4
.L_1694:
        /*0018*/ 	.byte	0x03, 0x50
        /*001a*/ 	.short	0x0000


	//----- nvinfo : EIATTR_MAXREG_COUNT
	.align		4
        /*001c*/ 	.byte	0x03, 0x1b
        /*001e*/ 	.short	0x00ff


	//----- nvinfo : EIATTR_NUM_BARRIERS
	.align		4
        /*0020*/ 	.byte	0x02, 0x4c
        /*0022*/ 	.byte	0x01
	.zero		1


	//----- nvinfo : EIATTR_MERCURY_ISA_VERSION
	.align		4
        /*0024*/ 	.byte	0x03, 0x5f
        /*0026*/ 	.short	0x0101


	//----- nvinfo : EIATTR_COOP_GROUP_MASK_REGIDS
	.align		4
        /*0028*/ 	.byte	0x04, 0x29
        /*002a*/ 	.short	(.L_1696 - .L_1695)


	//   ....[0]....
.L_1695:
        /*002c*/ 	.word	0xffffffff


	//   ....[1]....
        /*0030*/ 	.word	0xffffffff


	//   ....[2]....
        /*0034*/ 	.word	0xffffffff


	//   ....[3]....
        /*0038*/ 	.word	0xffffffff


	//   ....[4]....
        /*003c*/ 	.word	0xffffffff


	//   ....[5]....
        /*0040*/ 	.word	0xffffffff


	//   ....[6]....
        /*0044*/ 	.word	0xffffffff


	//   ....[7]....
        /*0048*/ 	.word	0xffffffff


	//   ....[8]....
        /*004c*/ 	.word	0xffffffff


	//   ....[9]....
        /*0050*/ 	.word	0xffffffff


	//   ....[10]....
        /*0054*/ 	.word	0xffffffff


	//   ....[11]....
        /*0058*/ 	.word	0xffffffff


	//   ....[12]....
        /*005c*/ 	.word	0xffffffff


	//   ....[13]....
        /*0060*/ 	.word	0xffffffff


	//   ....[14]....
        /*0064*/ 	.word	0xffffffff


	//   ....[15]....
        /*0068*/ 	.word	0xffffffff


	//----- nvinfo : EIATTR_COOP_GROUP_INSTR_OFFSETS
	.align		4
.L_1696:
        /*006c*/ 	.byte	0x04, 0x28
        /*006e*/ 	.short	(.L_1698 - .L_1697)


	//   ....[0]....
.L_1697:
        /*0070*/ 	.word	0x00004820


	//   ....[1]....
        /*0074*/ 	.word	0x00004850


	//   ....[2]....
        /*0078*/ 	.word	0x00004900


	//   ....[3]....
        /*007c*/ 	.word	0x00004910


	//   ....[4]....
        /*0080*/ 	.word	0x000075c0


	//   ....[5]....
        /*0084*/ 	.word	0x000075d0


	//   ....[6]....
        /*0088*/ 	.word	0x00007600


	//   ....[7]....
        /*008c*/ 	.word	0x00007610


	//   ....[8]....
        /*0090*/ 	.word	0x0000a470


	//   ....[9]....
        /*0094*/ 	.word	0x0000a4a0


	//   ....[10]....
        /*0098*/ 	.word	0x0000a4d0


	//   ....[11]....
        /*009c*/ 	.word	0x0000a4e0


	//   ....[12]....
        /*00a0*/ 	.word	0x0000b700


	//   ....[13]....
        /*00a4*/ 	.word	0x0000b740


	//   ....[14]....
        /*00a8*/ 	.word	0x0000b7a0


	//   ....[15]....
        /*00ac*/ 	.word	0x0000b7b0


	//----- nvinfo : EIATTR_VRC_CTA_INIT_COUNT
	.align		4
.L_1698:
        /*00b0*/ 	.byte	0x02, 0x4a
	.zero		1
	.zero		1


	//----- nvinfo : EIATTR_EXIT_INSTR_OFFSETS
	.align		4
        /*00b4*/ 	.byte	0x04, 0x1c
        /*00b6*/ 	.short	(.L_1700 - .L_1699)


	//   ....[0]....
.L_1699:
        /*00b8*/ 	.word	0x00000340


	//   ....[1]....
        /*00bc*/ 	.word	0x00000c40


	//   ....[2]....
        /*00c0*/ 	.word	0x00000c70


	//   ....[3]....
        /*00c4*/ 	.word	0x0000c980


	//   ....[4]....
        /*00c8*/ 	.word	0x0000ca90


	//   ....[5]....
        /*00cc*/ 	.word	0x0000cab0


	//----- nvinfo : EIATTR_CRS_STACK_SIZE
	.align		4
.L_1700:
        /*00d0*/ 	.byte	0x04, 0x1e
        /*00d2*/ 	.short	(.L_1702 - .L_1701)
.L_1701:
        /*00d4*/ 	.word	0x00000000


	//----- nvinfo : EIATTR_CBANK_PARAM_SIZE
	.align		4
.L_1702:
        /*00d8*/ 	.byte	0x03, 0x19
        /*00da*/ 	.short	0x01d0


	//----- nvinfo : EIATTR_PARAM_CBANK
	.align		4
        /*00dc*/ 	.byte	0x04, 0x0a
        /*00de*/ 	.short	(.L_1704 - .L_1703)
	.align		4
.L_1703:
        /*00e0*/ 	.word	index@(.nv.constant0._ZN5flash24flash_fwd_splitkv_kernelI23Flash_fwd_kernel_traitsILi128ELi64ELi64ELi4ELb0ELb0EN7cutlass6half_tE19Flash_kernel_traitsILi128ELi64ELi64ELi4ES3_EELb1ELb0ELb1ELb0ELb0ELb0ELb0ELb0EEEvNS_16Flash_fwd_paramsE)
        /*00e4*/ 	.short	0x0380
        /*00e6*/ 	.short	0x01d0


	//----- nvinfo : EIATTR_SW_WAR
	.align		4
.L_1704:
        /*00e8*/ 	.byte	0x04, 0x36
        /*00ea*/ 	.short	(.L_1706 - .L_1705)
.L_1705:
        /*00ec*/ 	.word	0x00000008
.L_1706:


//--------------------- .nv.info._ZN5flash24flash_fwd_splitkv_kernelI23Flash_fwd_kernel_traitsILi128ELi64ELi64ELi4ELb0ELb0EN7cutlass6half_tE19Flash_kernel_traitsILi128ELi64ELi64ELi4ES3_EELb1ELb0ELb1ELb0ELb0ELb1ELb0ELb0EEEvNS_16Flash_fwd_paramsE --------------------------
	.section	.nv.info._ZN5flash24flash_fwd_splitkv_kernelI23Flash_fwd_kernel_traitsILi128ELi64ELi64ELi4ELb0ELb0EN7cutlass6half_tE19Flash_kernel_traitsILi128ELi64ELi64ELi4ES3_EELb1ELb0ELb1ELb0ELb0ELb1ELb0ELb0EEEvNS_16Flash_fwd_paramsE,"",@"SHT_CUDA_INFO"
	.sectionflags	@""
	.align	4


	//----- nvinfo : EIATTR_CUDA_API_VERSION
	.align		4
        /*0000*/ 	.byte	0x04, 0x37
        /*0002*/ 	.short	(.L_1708 - .L_1707)
.L_1707:
        /*0004*/ 	.word	0x00000082


	//----- nvinfo : EIATTR_KPARAM_INFO
	.align		4
.L_1708:
        /*0008*/ 	.byte	0x04, 0x17
        /*000a*/ 	.short	(.L_1710 - .L_1709)
.L_1709:
        /*000c*/ 	.word	0x00000000
        /*0010*/ 	.short	0x0000
        /*0012*/ 	.short	0x0000
        /*0014*/ 	.byte	0x00, 0xf0, 0x41, 0x07


	//----- nvinfo : EIATTR_SPARSE_MMA_MASK
	.align		4
.L_1710:
        /*0018*/ 	.byte	0x03, 0x50
        /*001a*/ 	.short	0x0000


	//----- nvinfo : EIATTR_MAXREG_COUNT
	.align		4
        /*001c*/ 	.byte	0x03, 0x1b
        /*001e*/ 	.short	0x00ff


	//----- nvinfo : EIATTR_NUM_BARRIERS
	.align		4
        /*0020*/ 	.byte	0x02, 0x4c
        /*0022*/ 	.byte	0x01
	.zero		1


	//----- nvinfo : EIATTR_MERCURY_ISA_VERSION
	.align		4
        /*0024*/ 	.byte	0x03, 0x5f
        /*0026*/ 	.short	0x0101


	//----- nvinfo : EIATTR_COOP_GROUP_MASK_REGIDS
	.align		4
        /*0028*/ 	.byte	0x04, 0x29
        /*002a*/ 	.short	(.L_1712 - .L_1711)


	//   ....[0]....
.L_1711:
        /*002c*/ 	.word	0xffffffff


	//   ....[1]....
        /*0030*/ 	.word	0xffffffff


	//   ....[2]....
        /*0034*/ 	.word	0xffffffff


	//   ....[3]....
        /*0038*/ 	.word	0xffffffff


	//   ....[4]....
        /*003c*/ 	.word	0xffffffff


	//   ....[5]....
        /*0040*/ 	.word	0xffffffff


	//   ....[6]....
        /*0044*/ 	.word	0xffffffff


	//   ....[7]....
        /*0048*/ 	.word	0xffffffff


	//   ....[8]....
        /*004c*/ 	.word	0xffffffff


	//   ....[9]....
        /*0050*/ 	.word	0xffffffff


	//   ....[10]....
        /*0054*/ 	.word	0xffffffff


	//   ....[11]....
        /*0058*/ 	.word	0xffffffff


	//   ....[12]....
        /*005c*/ 	.word	0xffffffff


	//   ....[13]....
        /*0060*/ 	.word	0xffffffff


	//   ....[14]....
        /*0064*/ 	.word	0xffffffff


	//   ....[15]....
        /*0068*/ 	.word	0xffffffff


	//----- nvinfo : EIATTR_COOP_GROUP_INSTR_OFFSETS
	.align		4
.L_1712:
        /*006c*/ 	.byte	0x04, 0x28
        /*006e*/ 	.short	(.L_1714 - .L_1713)


	//   ....[0]....
.L_1713:
        /*0070*/ 	.word	0x00004c10


	//   ....[1]....
        /*0074*/ 	.word	0x00004c40


	//   ....[2]....
        /*0078*/ 	.word	0x00004cf0


	//   ....[3]....
        /*007c*/ 	.word	0x00004d00


	//   ....[4]....
        /*0080*/ 	.word	0x00007d90


	//   ....[5]....
        /*0084*/ 	.word	0x00007da0


	//   ....[6]....
        /*0088*/ 	.word	0x00007dd0


	//   ....[7]....
        /*008c*/ 	.word	0x00007de0


	//   ....[8]....
        /*0090*/ 	.word	0x0000b050


	//   ....[9]....
        /*0094*/ 	.word	0x0000b090


	//   ....[10]....
        /*0098*/ 	.word	0x0000b0c0


	//   ....[11]....
        /*009c*/ 	.word	0x0000b0d0


	//   ....[12]....
        /*00a0*/ 	.word	0x0000c2e0


	//   ....[13]....
        /*00a4*/ 	.word	0x0000c320


	//   ....[14]....
        /*00a8*/ 	.word	0x0000c380


	//   ....[15]....
        /*00ac*/ 	.word	0x0000c390


	//----- nvinfo : EIATTR_VRC_CTA_INIT_COUNT
	.align		4
.L_1714:
        /*00b0*/ 	.byte	0x02, 0x4a
	.zero		1
	.zero		1


	//----- nvinfo : EIATTR_EXIT_INSTR_OFFSETS
	.align		4
        /*00b4*/ 	.byte	0x04, 0x1c
        /*00b6*/ 	.short	(.L_1716 - .L_1715)


	//   ....[0]....
.L_1715:
        /*00b8*/ 	.word	0x00000340


	//   ....[1]....
        /*00bc*/ 	.word	0x00000c40


	//   ....[2]....
        /*00c0*/ 	.word	0x00000c70


	//   ....[3]....
        /*00c4*/ 	.word	0x0000d560


	//   ....[4]....
        /*00c8*/ 	.word	0x0000d670


	//   ....[5]....
        /*00cc*/ 	.word	0x0000d690


	//----- nvinfo : EIATTR_CRS_STACK_SIZE
	.align		4
.L_1716:
        /*00d0*/ 	.byte	0x04, 0x1e
        /*00d2*/ 	.short	(.L_1718 - .L_1717)
.L_1717:
        /*00d4*/ 	.word	0x00000000


	//----- nvinfo : EIATTR_CBANK_PARAM_SIZE
	.align		4
.L_1718:
        /*00d8*/ 	.byte	0x03, 0x19
        /*00da*/ 	.short	0x01d0


	//----- nvinfo : EIATTR_PARAM_CBANK
	.align		4
        /*00dc*/ 	.byte	0x04, 0x0a
        /*00de*/ 	.short	(.L_1720 - .L_1719)
	.align		4
.L_1719:
        /*00e0*/ 	.word	index@(.nv.constant0._ZN5flash24flash_fwd_splitkv_kernelI23Flash_fwd_kernel_traitsILi128ELi64ELi64ELi4ELb0ELb0EN7cutlass6half_tE19Flash_kernel_traitsILi128ELi64ELi64ELi4ES3_EELb1ELb0ELb1ELb0ELb0ELb1ELb0ELb0EEEvNS_16Flash_fwd_paramsE)
        /*00e4*/ 	.short	0x0380
        /*00e6*/ 	.short	0x01d0


	//----- nvinfo : EIATTR_SW_WAR
	.align		4
.L_1720:
        /*00e8*/ 	.byte	0x04, 0x36
        /*00ea*/ 	.short	(.L_1722 - .L_1721)
.L_1721:
        /*00ec*/ 	.word	0x00000008
.L_1722:


//--------------------- .nv.info._ZN5flash24flash_fwd_splitkv_kernelI23Flash_fwd_kernel_traitsILi128ELi64ELi64ELi4ELb0ELb0EN7cutlass6half_tE19Flash_kernel_traitsILi128ELi64ELi64ELi4ES3_EELb1ELb0ELb0ELb0ELb1ELb0ELb0ELb1EEEvNS_16Flash_fwd_paramsE --------------------------
	.section	.nv.info._ZN5flash24flash_fwd_splitkv_kernelI23Flash_fwd_kernel_traitsILi128ELi64ELi64ELi4ELb0ELb0EN7cutlass6half_tE19Flash_kernel_traitsILi128ELi64ELi64ELi4ES3_EELb1ELb0ELb0ELb0ELb1ELb0ELb0ELb1EEEvNS_16Flash_fwd_paramsE,"",@"SHT_CUDA_INFO"
	.sectionflags	@""
	.align	4


	//----- nvinfo : EIATTR_CUDA_API_VERSION
	.align		4
        /*0000*/ 	.byte	0x04, 0x37
        /*0002*/ 	.short	(.L_1724 - .L_1723)
.L_1723:
        /*0004*/ 	.word	0x00000082


	//----- nvinfo : EIATTR_KPARAM_INFO
	.align		4
.L_1724:
        /*0008*/ 	.byte	0x04, 0x17
        /*000a*/ 	.short	(.L_1726 - .L_1725)
.L_1725:
        /*000c*/ 	.word	0x00000000
        /*0010*/ 	.short	0x0000
        /*0012*/ 	.short	0x0000
        /*0014*/ 	.byte	0x00, 0xf0, 0x41, 0x07


	//----- nvinfo : EIATTR_SPARSE_MMA_MASK
	.align		4
.L_1726:
        /*0018*/ 	.byte	0x03, 0x50
        /*001a*/ 	.short	0x0000


	//----- nvinfo : EIATTR_MAXREG_COUNT
	.align		4
        /*001c*/ 	.byte	0x03, 0x1b
        /*001e*/ 	.short	0x00ff


	//----- nvinfo : EIATTR_NUM_BARRIERS
	.align		4
        /*0020*/ 	.byte	0x02, 0x4c
        /*0022*/ 	.byte	0x01
	.zero		1


	//----- nvinfo : EIATTR_MERCURY_ISA_VERSION
	.align		4
        /*0024*/ 	.byte	0x03, 0x5f
        /*0026*/ 	.short	0x0101


	//----- nvinfo : EIATTR_COOP_GROUP_MASK_REGIDS
	.align		4
        /*0028*/ 	.byte	0x04, 0x29
        /*002a*/ 	.short	(.L_1728 - .L_1727)


	//   ....[0]....
.L_1727:
        /*002c*/ 	.word	0xffffffff


	//   ....[1]....
        /*0030*/ 	.word	0xffffffff


	//   ....[2]....
        /*0034*/ 	.word	0xffffffff


	//   ....[3]....
        /*0038*/ 	.word	0xffffffff


	//   ....[4]....
        /*003c*/ 	.word	0xffffffff


	//   ....[5]....
        /*0040*/ 	.word	0xffffffff


	//   ....[6]....
        /*0044*/ 	.word	0xffffffff


	//   ....[7]....
        /*0048*/ 	.word	0xffffffff


	//   ....[8]....
        /*004c*/ 	.word	0xffffffff


	//   ....[9]....
        /*0050*/ 	.word	0xffffffff


	//   ....[10]....
        /*0054*/ 	.word	0xffffffff


	//   ....[11]....
        /*0058*/ 	.word	0xffffffff


	//   ....[12]....
        /*005c*/ 	.word	0xffffffff


	//   ....[13]....
        /*0060*/ 	.word	0xffffffff


	//   ....[14]....
        /*0064*/ 	.word	0xffffffff


	//   ....[15]....
        /*0068*/ 	.word	0xffffffff


	//----- nvinfo : EIATTR_COOP_GROUP_INSTR_OFFSETS
	.align		4
.L_1728:
        /*006c*/ 	.byte	0x04, 0x28
        /*006e*/ 	.short	(.L_1730 - .L_1729)


	//   ....[0]....
.L_1729:
        /*0070*/ 	.word	0x0000e0d0


	//   ....[1]....
        /*0074*/ 	.word	0x0000e250


	//   ....[2]....
        /*0078*/ 	.word	0x0000e260


	//   ....[3]....
        /*007c*/ 	.word	0x0000e2b0


	//   ....[4]....
        /*0080*/ 	.word	0x000108e0


	//   ....[5]....
        /*0084*/ 	.word	0x00010900


	//   ....[6]....
        /*0088*/ 	.word	0x00010930


	//   ....[7]....
        /*008c*/ 	.word	0x00010940


	//   ....[8]....
        /*0090*/ 	.word	0x00012fb0


	//   ....[9]....
        /*0094*/ 	.word	0x00012fd0


	//   ....[10]....
        /*0098*/ 	.word	0x00013000


	//   ....[11]....
        /*009c*/ 	.word	0x00013010


	//   ....[12]....
        /*00a0*/ 	.word	0x00014220


	//   ....[13]....
        /*00a4*/ 	.word	0x00014260


	//   ....[14]....
        /*00a8*/ 	.word	0x00014310


	//   ....[15]....
        /*00ac*/ 	.word	0x00014320


	//----- nvinfo : EIATTR_VRC_CTA_INIT_COUNT
	.align		4
.L_1730:
        /*00b0*/ 	.byte	0x02, 0x4a
	.zero		1
	.zero		1


	//----- nvinfo : EIATTR_EXIT_INSTR_OFFSETS
	.align		4
        /*00b4*/ 	.byte	0x04, 0x1c
        /*00b6*/ 	.short	(.L_1732 - .L_1731)


	//   ....[0]....
.L_1731:
        /*00b8*/ 	.word	0x00000340


	//   ....[1]....
        /*00bc*/ 	.word	0x00000b80


	//   ....[2]....
        /*00c0*/ 	.word	0x00000bb0


	//   ....[3]....
        /*00c4*/ 	.word	0x00015410


	//   ....[4]....
        /*00c8*/ 	.word	0x000154f0


	//----- nvinfo : EIATTR_CRS_STACK_SIZE
	.align		4
.L_1732:
        /*00cc*/ 	.byte	0x04, 0x1e
        /*00ce*/ 	.short	(.L_1734 - .L_1733)
.L_1733:
        /*00d0*/ 	.word	0x00000000


	//----- nvinfo : EIATTR_CBANK_PARAM_SIZE
	.align		4
.L_1734:
        /*00d4*/ 	.byte	0x03, 0x19
        /*00d6*/ 	.short	0x01d0


	//----- nvinfo : EIATTR_PARAM_CBANK
	.align		4
        /*00d8*/ 	.byte	0x04, 0x0a
        /*00da*/ 	.short	(.L_1736 - .L_1735)
	.align		4
.L_1735:
        /*00dc*/ 	.word	index@(.nv.constant0._ZN5flash24flash_fwd_splitkv_kernelI23Flash_fwd_kernel_traitsILi128ELi64ELi64ELi4ELb0ELb0EN7cutlass6half_tE19Flash_kernel_traitsILi128ELi64ELi64ELi4ES3_EELb1ELb0ELb0ELb0ELb1ELb0ELb0ELb1EEEvNS_16Flash_fwd_paramsE)
        /*00e0*/ 	.short	0x0380
        /*00e2*/ 	.short	0x01d0


	//----- nvinfo : EIATTR_SW_WAR
	.align		4
.L_1736:
        /*00e4*/ 	.byte	0x04, 0x36
        /*00e6*/ 	.short	(.L_1738 - .L_1737)
.L_1737:
        /*00e8*/ 	.word	0x00000008
.L_1738:


//--------------------- .nv.info._ZN5flash24flash_fwd_splitkv_kernelI23Flash_fwd_kernel_traitsILi128ELi64ELi64ELi4ELb0ELb0EN7cutlass6half_tE19Flash_kernel_traitsILi128ELi64ELi64ELi4ES3_EELb1ELb0ELb0ELb0ELb1ELb1ELb0ELb1EEEvNS_16Flash_fwd_paramsE --------------------------
	.section	.nv.info._ZN5flash24flash_fwd_splitkv_kernelI23Flash_fwd_kernel_traitsILi128ELi64ELi64ELi4ELb0ELb0EN7cutlass6half_tE19Flash_kernel_traitsILi128ELi64ELi64ELi4ES3_EELb1ELb0ELb0ELb0ELb1ELb1ELb0ELb1EEEvNS_16Flash_fwd_paramsE,"",@"SHT_CUDA_INFO"
	.sectionflags	@""
	.align	4


	//----- nvinfo : EIATTR_CUDA_API_VERSION
	.align		4
        /*0000*/ 	.byte	0x04, 0x37
        /*0002*/ 	.short	(.L_1740 - .L_1739)
.L_1739:
        /*0004*/ 	.word	0x00000082


	//----- nvinfo : EIATTR_KPARAM_INFO
	.align		4
.L_1740:
        /*0008*/ 	.byte	0x04, 0x17
        /*000a*/ 	.short	(.L_1742 - .L_1741)
.L_1741:
        /*000c*/ 	.word	0x00000000
        /*0010*/ 	.short	0x0000
        /*0012*/ 	.short	0x0000
        /*0014*/ 	.byte	0x00, 0xf0, 0x41, 0x07


	//----- nvinfo : EIATTR_SPARSE_MMA_MASK
	.align		4
.L_1742:
        /*0018*/ 	.byte	0x03, 0x50
        /*001a*/ 	.short	0x0000


	//----- nvinfo : EIATTR_MAXREG_COUNT
	.align		4
        /*001c*/ 	.byte	0x03, 0x1b
        /*001e*/ 	.short	0x00ff


	//----- nvinfo : EIATTR_NUM_BARRIERS
	.align		4
        /*0020*/ 	.byte	0x02, 0x4c
        /*0022*/ 	.byte	0x01
	.zero		1


	//----- nvinfo : EIATTR_MERCURY_ISA_VERSION
	.align		4
        /*0024*/ 	.byte	0x03, 0x5f
        /*0026*/ 	.short	0x0101


	//----- nvinfo : EIATTR_COOP_GROUP_MASK_REGIDS
	.align		4
        /*0028*/ 	.byte	0x04, 0x29
        /*002a*/ 	.short	(.L_1744 - .L_1743)


	//   ....[0]....
.L_1743:
        /*002c*/ 	.word	0xffffffff


	//   ....[1]....
        /*0030*/ 	.word	0xffffffff


	//   ....[2]....
        /*0034*/ 	.word	0xffffffff


	//   ....[3]....
        /*0038*/ 	.word	0xffffffff


	//   ....[4]....
        /*003c*/ 	.word	0xffffffff


	//   ....[5]....
        /*0040*/ 	.word	0xffffffff


	//   ....[6]....
        /*0044*/ 	.word	0xffffffff


	//   ....[7]....
        /*0048*/ 	.word	0xffffffff


	//   ....[8]....
        /*004c*/ 	.word	0xffffffff


	//   ....[9]....
        /*0050*/ 	.word	0xffffffff


	//   ....[10]....
        /*0054*/ 	.word	0xffffffff


	//   ....[11]....
        /*0058*/ 	.word	0xffffffff


	//   ....[12]....
        /*005c*/ 	.word	0xffffffff


	//   ....[13]....
        /*0060*/ 	.word	0xffffffff


	//   ....[14]....
        /*0064*/ 	.word	0xffffffff


	//   ....[15]....
        /*0068*/ 	.word	0xffffffff


	//----- nvinfo : EIATTR_COOP_GROUP_INSTR_OFFSETS
	.align		4
.L_1744:
        /*006c*/ 	.byte	0x04, 0x28
        /*006e*/ 	.short	(.L_1746 - .L_1745)


	//   ....[0]....
.L_1745:
        /*0070*/ 	.word	0x0000e560


	//   ....[1]....
        /*0074*/ 	.word	0x0000e660


	//   ....[2]....
        /*0078*/ 	.word	0x0000e670


	//   ....[3]....
        /*007c*/ 	.word	0x0000e6d0


	//   ....[4]....
        /*0080*/ 	.word	0x000110c0


	//   ....[5]....
        /*0084*/ 	.word	0x000110e0


	//   ....[6]....
        /*0088*/ 	.word	0x00011110


	//   ....[7]....
        /*008c*/ 	.word	0x00011120


	//   ....[8]....
        /*0090*/ 	.word	0x00013bc0


	//   ....[9]....
        /*0094*/ 	.word	0x00013be0


	//   ....[10]....
        /*0098*/ 	.word	0x00013c10


	//   ....[11]....
        /*009c*/ 	.word	0x00013c20


	//   ....[12]....
        /*00a0*/ 	.word	0x00014e30


	//   ....[13]....
        /*00a4*/ 	.word	0x00014e70


	//   ....[14]....
        /*00a8*/ 	.word	0x00014f10


	//   ....[15]....
        /*00ac*/ 	.word	0x00014f30


	//----- nvinfo : EIATTR_VRC_CTA_INIT_COUNT
	.align		4
.L_1746:
        /*00b0*/ 	.byte	0x02, 0x4a
	.zero		1
	.zero		1


	//----- nvinfo : EIATTR_EXIT_INSTR_OFFSETS
	.align		4
        /*00b4*/ 	.byte	0x04, 0x1c
        /*00b6*/ 	.short	(.L_1748 - .L_1747)


	//   ....[0]....
.L_1747:
        /*00b8*/ 	.word	0x00000340


	//   ....[1]....
        /*00bc*/ 	.word	0x00000b80


	//   ....[2]....
        /*00c0*/ 	.word	0x00000bb0


	//   ....[3]....
        /*00c4*/ 	.word	0x00016020


	//   ....[4]....
        /*00c8*/ 	.word	0x00016100


	//----- nvinfo : EIATTR_CRS_STACK_SIZE
	.align		4
.L_1748:
        /*00cc*/ 	.byte	0x04, 0x1e
        /*00ce*/ 	.short	(.L_1750 - .L_1749)
.L_1749:
        /*00d0*/ 	.word	0x00000000


	//----- nvinfo : EIATTR_CBANK_PARAM_SIZE
	.align		4
.L_1750:
        /*00d4*/ 	.byte	0x03, 0x19
        /*00d6*/ 	.short	0x01d0


	//----- nvinfo : EIATTR_PARAM_CBANK
	.align		4
        /*00d8*/ 	.byte	0x04, 0x0a
        /*00da*/ 	.short	(.L_1752 - .L_1751)
	.align		4
.L_1751:
        /*00dc*/ 	.word	index@(.nv.constant0._ZN5flash24flash_fwd_splitkv_kernelI23Flash_fwd_kernel_traitsILi128ELi64ELi64ELi4ELb0ELb0EN7cutlass6half_tE19Flash_kernel_traitsILi128ELi64ELi64ELi4ES3_EELb1ELb0ELb0ELb0ELb1ELb1ELb0ELb1EEEvNS_16Flash_fwd_paramsE)
        /*00e0*/ 	.short	0x0380
        /*00e2*/ 	.short	0x01d0


	//----- nvinfo : EIATTR_SW_WAR
	.align		4
.L_1752:
        /*00e4*/ 	.byte	0x04, 0x36
        /*00e6*/ 	.short	(.L_1754 - .L_1753)
.L_1753:
        /*00e8*/ 	.word	0x00000008
.L_1754:


//--------------------- .nv.info._ZN5flash24flash_fwd_splitkv_kernelI23Flash_fwd_kernel_traitsILi128ELi64ELi64ELi4ELb0ELb0EN7cutlass6half_tE19Flash_kernel_traitsILi128ELi64ELi64ELi4ES3_EELb1ELb0ELb1ELb0ELb0ELb0ELb0ELb1EEEvNS_16Flash_fwd_paramsE --------------------------
	.section	.nv.info._ZN5flash24flash_fwd_splitkv_kernelI23Flash_fwd_kernel_traitsILi128ELi64ELi64ELi4ELb0ELb0EN7cutlass6half_tE19Flash_kernel_traitsILi128ELi64ELi64ELi4ES3_EELb1ELb0ELb1ELb0ELb0ELb0ELb0ELb1EEEvNS_16Flash_fwd_paramsE,"",@"SHT_CUDA_INFO"
	.sectionflags	@""
	.align	4


	//----- nvinfo : EIATTR_CUDA_API_VERSION
	.align		4
        /*0000*/ 	.byte	0x04, 0x37
        /*0002*/ 	.short	(.L_1756 - .L_1755)
.L_1755:
        /*0004*/ 	.word	0x00000082


	//----- nvinfo : EIATTR_KPARAM_INFO
	.align		4
.L_1756:
        /*0008*/ 	.byte	0x04, 0x17
        /*000a*/ 	.short	(.L_1758 - .L_1757)
.L_1757:
        /*000c*/ 	.word	0x00000000
        /*0010*/ 	.short	0x0000
        /*0012*/ 	.short	0x0000
        /*0014*/ 	.byte	0x00, 0xf0, 0x41, 0x07


	//----- nvinfo : EIATTR_SPARSE_MMA_MASK
	.align		4
.L_1758:
        /*0018*/ 	.byte	0x03, 0x50
        /*001a*/ 	.short	0x0000


	//----- nvinfo : EIATTR_MAXREG_COUNT
	.align		4
        /*001c*/ 	.byte	0x03, 0x1b
        /*001e*/ 	.short	0x00ff


	//----- nvinfo : EIATTR_NUM_BARRIERS
	.align		4
        /*0020*/ 	.byte	0x02, 0x4c
        /*0022*/ 	.byte	0x01
	.zero		1


	//----- nvinfo : EIATTR_MERCURY_ISA_VERSION
	.align		4
        /*0024*/ 	.byte	0x03, 0x5f
        /*0026*/ 	.short	0x0101


	//----- nvinfo : EIATTR_COOP_GROUP_MASK_REGIDS
	.align		4
        /*0028*/ 	.byte	0x04, 0x29
        /*002a*/ 	.short	(.L_1760 - .L_1759)


	//   ....[0]....
.L_1759:
        /*002c*/ 	.word	0xffffffff


	//   ....[1]....
        /*0030*/ 	.word	0xffffffff


	//   ....[2]....
        /*0034*/ 	.word	0xffffffff


	//   ....[3]....
        /*0038*/ 	.word	0xffffffff


	//   ....[4]....
        /*003c*/ 	.word	0xffffffff


	//   ....[5]....
        /*0040*/ 	.word	0xffffffff


	//   ....[6]....
        /*0044*/ 	.word	0xffffffff


	//   ....[7]....
        /*0048*/ 	.word	0xffffffff


	//   ....[8]....
        /*004c*/ 	.word	0xffffffff


	//   ....[9]....
        /*0050*/ 	.word	0xffffffff


	//   ....[10]....
        /*0054*/ 	.word	0xffffffff


	//   ....[11]....
        /*0058*/ 	.word	0xffffffff


	//   ....[12]....
        /*005c*/ 	.word	0xffffffff


	//   ....[13]....
        /*0060*/ 	.word	0xffffffff


	//   ....[14]....
        /*0064*/ 	.word	0xffffffff


	//   ....[15]....
        /*0068*/ 	.word	0xffffffff


	//----- nvinfo : EIATTR_COOP_GROUP_INSTR_OFFSETS
	.align		4
.L_1760:
        /*006c*/ 	.byte	0x04, 0x28
        /*006e*/ 	.short	(.L_1762 - .L_1761)


	//   ....[0]....
.L_1761:
        /*0070*/ 	.word	0x0000fd00


	//   ....[1]....
        /*0074*/ 	.word	0x0000fd30


	//   ....[2]....
        /*0078*/ 	.word	0x0000fd80


	//   ....[3]....
        /*007c*/ 	.word	0x0000fda0


	//   ....[4]....
        /*0080*/ 	.word	0x00012b20


	//   ....[5]....
        /*0084*/ 	.word	0x00012b30


	//   ....[6]....
        /*0088*/ 	.word	0x00012b60


	//   ....[7]....
        /*008c*/ 	.word	0x00012b70


	//   ....[8]....
        /*0090*/ 	.word	0x000159d0


	//   ....[9]....
        /*0094*/ 	.word	0x00015a20


	//   ....[10]....
        /*0098*/ 	.word	0x00015a50


	//   ....[11]....
        /*009c*/ 	.word	0x00015a60


	//   ....[12]....
        /*00a0*/ 	.word	0x00016c80


	//   ....[13]....
        /*00a4*/ 	.word	0x00016cc0


	//   ....[14]....
        /*00a8*/ 	.word	0x00016da0


	//   ....[15]....
        /*00ac*/ 	.word	0x00016dd0


	//----- nvinfo : EIATTR_VRC_CTA_INIT_COUNT
	.align		4
.L_1762:
        /*00b0*/ 	.byte	0x02, 0x4a
	.zero		1
	.zero		1


	//----- nvinfo : EIATTR_EXIT_INSTR_OFFSETS
	.align		4
        /*00b4*/ 	.byte	0x04, 0x1c
        /*00b6*/ 	.short	(.L_1764 - .L_1763)


	//   ....[0]....
.L_1763:
        /*00b8*/ 	.word	0x00000340


	//   ....[1]....
        /*00bc*/ 	.word	0x00000c50


	//   ....[2]....
        /*00c0*/ 	.word	0x00000c80


	//   ....[3]....
        /*00c4*/ 	.word	0x00017ed0


	//   ....[4]....
        /*00c8*/ 	.word	0x00017fe0


	//   ....[5]....
        /*00cc*/ 	.word	0x00018000


	//----- nvinfo : EIATTR_CRS_STACK_SIZE
	.align		4
.L_1764:
        /*00d0*/ 	.byte	0x04, 0x1e
        /*00d2*/ 	.short	(.L_1766 - .L_1765)
.L_1765:
        /*00d4*/ 	.word	0x00000000


	//----- nvinfo : EIATTR_CBANK_PARAM_SIZE
	.align		4
.L_1766:
        /*00d8*/ 	.byte	0x03, 0x19
        /*00da*/ 	.short	0x01d0


	//----- nvinfo : EIATTR_PARAM_CBANK
	.align		4
        /*00dc*/ 	.byte	0x04, 0x0a
        /*00de*/ 	.short	(.L_1768 - .L_1767)
	.align		4
.L_1767:
        /*00e0*/ 	.word	index@(.nv.constant0._ZN5flash24flash_fwd_splitkv_kernelI23Flash_fwd_kernel_traitsILi128ELi64ELi64ELi4ELb0ELb0EN7cutlass6half_tE19Flash_kernel_traitsILi128ELi64ELi64ELi4ES3_EELb1ELb0ELb1ELb0ELb0ELb0ELb0ELb1EEEvNS_16Flash_fwd_paramsE)
        /*00e4*/ 	.short	0x0380
        /*00e6*/ 	.short	0x01d0


	//----- nvinfo : EIATTR_SW_WAR
	.align		4
.L_1768:
        /*00e8*/ 	.byte	0x04, 0x36
        /*00ea*/ 	.short	(.L_1770 - .L_1769)
.L_1769:
        /*00ec*/ 	.word	0x00000008
.L_1770:


//--------------------- .nv.info._ZN5flash24flash_fwd_splitkv_kernelI23Flash_fwd_kernel_traitsILi128ELi64ELi64ELi4ELb0ELb0EN7cutlass6half_tE19Flash_kernel_traitsILi128ELi64ELi64ELi4ES3_EELb1ELb0ELb1ELb0ELb0ELb1ELb0ELb1EEEvNS_16Flash_fwd_paramsE --------------------------
	.section	.nv.info._ZN5flash24flash_fwd_splitkv_kernelI23Flash_fwd_kernel_traitsILi128ELi64ELi64ELi4ELb0ELb0EN7cutlass6half_tE19Flash_kernel_traitsILi128ELi64ELi64ELi4ES3_EELb1ELb0ELb1ELb0ELb0ELb1ELb0ELb1EEEvNS_16Flash_fwd_paramsE,"",@"SHT_CUDA_INFO"
	.sectionflags	@""
	.align	4


	//----- nvinfo : EIATTR_CUDA_API_VERSION
	.align		4
        /*0000*/ 	.byte	0x04, 0x37
        /*0002*/ 	.short	(.L_1772 - .L_1771)
.L_1771:
        /*0004*/ 	.word	0x00000082


	//----- nvinfo : EIATTR_KPARAM_INFO
	.align		4
.L_1772:
        /*0008*/ 	.byte	0x04, 0x17
        /*000a*/ 	.short	(.L_1774 - .L_1773)
.L_1773:
        /*000c*/ 	.word	0x00000000
        /*0010*/ 	.short	0x0000
        /*0012*/ 	.short	0x0000
        /*0014*/ 	.byte	0x00, 0xf0, 0x41, 0x07


	//----- nvinfo : EIATTR_SPARSE_MMA_MASK
	.align		4
.L_1774:
        /*0018*/ 	.byte	0x03, 0x50
        /*001a*/ 	.short	0x0000


	//----- nvinfo : EIATTR_MAXREG_COUNT
	.align		4
        /*001c*/ 	.byte	0x03, 0x1b
        /*001e*/ 	.short	0x00ff


	//----- nvinfo : EIATTR_NUM_BARRIERS
	.align		4
        /*0020*/ 	.byte	0x02, 0x4c
        /*0022*/ 	.byte	0x01
	.zero		1


	//----- nvinfo : EIATTR_MERCURY_ISA_VERSION
	.align		4
        /*0024*/ 	.byte	0x03, 0x5f
        /*0026*/ 	.short	0x0101


	//----- nvinfo : EIATTR_COOP_GROUP_MASK_REGIDS
	.align		4
        /*0028*/ 	.byte	0x04, 0x29
        /*002a*/ 	.short	(.L_1776 - .L_1775)


	//   ....[0]....
.L_1775:
        /*002c*/ 	.word	0xffffffff


	//   ....[1]....
        /*0030*/ 	.word	0xffffffff


	//   ....[2]....
        /*0034*/ 	.word	0xffffffff


	//   ....[3]....
        /*0038*/ 	.word	0xffffffff


	//   ....[4]....
        /*003c*/ 	.word	0xffffffff


	//   ....[5]....
        /*0040*/ 	.word	0xffffffff


	//   ....[6]....
        /*0044*/ 	.word	0xffffffff


	//   ....[7]....
        /*0048*/ 	.word	0xffffffff


	//   ....[8]....
        /*004c*/ 	.word	0xffffffff


	//   ....[9]....
        /*0050*/ 	.word	0xffffffff


	//   ....[10]....
        /*0054*/ 	.word	0xffffffff


	//   ....[11]....
        /*0058*/ 	.word	0xffffffff


	//   ....[12]....
        /*005c*/ 	.word	0xffffffff


	//   ....[13]....
        /*0060*/ 	.word	0xffffffff


	//   ....[14]....
        /*0064*/ 	.word	0xffffffff


	//   ....[15]....
        /*0068*/ 	.word	0xffffffff


	//----- nvinfo : EIATTR_COOP_GROUP_INSTR_OFFSETS
	.align		4
.L_1776:
        /*006c*/ 	.byte	0x04, 0x28
        /*006e*/ 	.short	(.L_1778 - .L_1777)


	//   ....[0]....
.L_1777:
        /*0070*/ 	.word	0x00010110


	//   ....[1]....
        /*0074*/ 	.word	0x00010140


	//   ....[2]....
        /*0078*/ 	.word	0x00010190


	//   ....[3]....
        /*007c*/ 	.word	0x000101b0


	//   ....[4]....
        /*0080*/ 	.word	0x00013350


	//   ....[5]....
        /*0084*/ 	.word	0x00013370


	//   ....[6]....
        /*0088*/ 	.word	0x000133a0


	//   ....[7]....
        /*008c*/ 	.word	0x000133b0


	//   ....[8]....
        /*0090*/ 	.word	0x00016640


	//   ....[9]....
        /*0094*/ 	.word	0x00016680


	//   ....[10]....
        /*0098*/ 	.word	0x000166b0


	//   ....[11]....
        /*009c*/ 	.word	0x000166c0


	//   ....[12]....
        /*00a0*/ 	.word	0x000178d0


	//   ....[13]....
        /*00a4*/ 	.word	0x00017910


	//   ....[14]....
        /*00a8*/ 	.word	0x000179f0


	//   ....[15]....
        /*00ac*/ 	.word	0x00017a20


	//----- nvinfo : EIATTR_VRC_CTA_INIT_COUNT
	.align		4
.L_1778:
        /*00b0*/ 	.byte	0x02, 0x4a
	.zero		1
	.zero		1


	//----- nvinfo : EIATTR_EXIT_INSTR_OFFSETS
	.align		4
        /*00b4*/ 	.byte	0x04, 0x1c
        /*00b6*/ 	.short	(.L_1780 - .L_1779)


	//   ....[0]....
.L_1779:
        /*00b8*/ 	.word	0x00000340


	//   ....[1]....
        /*00bc*/ 	.word	0x00000c50


	//   ....[2]....
        /*00c0*/ 	.word	0x00000c80


	//   ....[3]....
        /*00c4*/ 	.word	0x00018b20


	//   ....[4]....
        /*00c8*/ 	.word	0x00018c30


	//   ....[5]....
        /*00cc*/ 	.word	0x00018c50


	//----- nvinfo : EIATTR_CRS_STACK_SIZE
	.align		4
.L_1780:
        /*00d0*/ 	.byte	0x04, 0x1e
        /*00d2*/ 	.short	(.L_1782 - .L_1781)
.L_1781:
        /*00d4*/ 	.word	0x00000000


	//----- nvinfo : EIATTR_CBANK_PARAM_SIZE
	.align		4
.L_1782:
        /*00d8*/ 	.byte	0x03, 0x19
        /*00da*/ 	.short	0x01d0


	//----- nvinfo : EIATTR_PARAM_CBANK
	.align		4
        /*00dc*/ 	.byte	0x04, 0x0a
        /*00de*/ 	.short	(.L_1784 - .L_1783)
	.align		4
.L_1783:
        /*00e0*/ 	.word	index@(.nv.constant0._ZN5flash24flash_fwd_splitkv_kernelI23Flash_fwd_kernel_traitsILi128ELi64ELi64ELi4ELb0ELb0EN7cutlass6half_tE19Flash_kernel_traitsILi128ELi64ELi64ELi4ES3_EELb1ELb0ELb1ELb0ELb0ELb1ELb0ELb1EEEvNS_16Flash_fwd_paramsE)
        /*00e4*/ 	.short	0x0380
        /*00e6*/ 	.short	0x01d0


	//----- nvinfo : EIATTR_SW_WAR
	.align		4
.L_1784:
        /*00e8*/ 	.byte	0x04, 0x36
        /*00ea*/ 	.short	(.L_1786 - .L_1785)
.L_1785:
        /*00ec*/ 	.word	0x00000008
.L_1786:


//--------------------- .nv.info._ZN5flash24flash_fwd_splitkv_kernelI23Flash_fwd_kernel_traitsILi128ELi64ELi64ELi4ELb0ELb0EN7cutlass6half_tE19Flash_kernel_traitsILi128ELi64ELi64ELi4ES3_EELb1ELb0ELb0ELb0ELb1ELb0ELb1ELb0EEEvNS_16Flash_fwd_paramsE --------------------------
	.section	.nv.info._ZN5flash24flash_fwd_splitkv_kernelI23Flash_fwd_kernel_traitsILi128ELi64ELi64ELi4ELb0ELb0EN7cutlass6half_tE19Flash_kernel_traitsILi128ELi64ELi64ELi4ES3_EELb1ELb0ELb0ELb0ELb1ELb0ELb1ELb0EEEvNS_16Flash_fwd_paramsE,"",@"SHT_CUDA_INFO"
	.sectionflags	@""
	.align	4


	//----- nvinfo : EIATTR_CUDA_API_VERSION
	.align		4
        /*0000*/ 	.byte	0x04, 0x37
        /*0002*/ 	.short	(.L_1788 - .L_1787)
.L_1787:
        /*0004*/ 	.word	0x00000082


	//----- nvinfo : EIATTR_KPARAM_INFO
	.align		4
.L_1788:
        /*0008*/ 	.byte	0x04, 0x17
        /*000a*/ 	.short	(.L_1790 - .L_1789)
.L_1789:
        /*000c*/ 	.word	0x00000000
        /*0010*/ 	.short	0x0000
        /*0012*/ 	.short	0x0000
        /*0014*/ 	.byte	0x00, 0xf0, 0x41, 0x07


	//----- nvinfo : EIATTR_SPARSE_MMA_MASK
	.align		4
.L_1790:
        /*0018*/ 	.byte	0x03, 0x50
        /*001a*/ 	.short	0x0000


	//----- nvinfo : EIATTR_MAXREG_COUNT
	.align		4
        /*001c*/ 	.byte	0x03, 0x1b
        /*001e*/ 	.short	0x00ff


	//----- nvinfo : EIATTR_NUM_BARRIERS
	.align		4
        /*0020*/ 	.byte	0x02, 0x4c
        /*0022*/ 	.byte	0x01
	.zero		1


	//----- nvinfo : EIATTR_MERCURY_ISA_VERSION
	.align		4
        /*0024*/ 	.byte	0x03, 0x5f
        /*0026*/ 	.short	0x0101


	//----- nvinfo : EIATTR_COOP_GROUP_MASK_REGIDS
	.align		4
        /*0028*/ 	.byte	0x04, 0x29
        /*002a*/ 	.short	(.L_1792 - .L_1791)


	//   ....[0]....
.L_1791:
        /*002c*/ 	.word	0xffffffff


	//   ....[1]....
        /*0030*/ 	.word	0xffffffff


	//   ....[2]....
        /*0034*/ 	.word	0xffffffff


	//   ....[3]....
        /*0038*/ 	.word	0xffffffff


	//   ....[4]....
        /*003c*/ 	.word	0xffffffff


	//   ....[5]....
        /*0040*/ 	.word	0xffffffff


	//   ....[6]....
        /*0044*/ 	.word	0xffffffff


	//   ....[7]....
        /*0048*/ 	.word	0xffffffff


	//   ....[8]....
        /*004c*/ 	.word	0xffffffff


	//   ....[9]....
        /*0050*/ 	.word	0xffffffff


	//   ....[10]....
        /*0054*/ 	.word	0xffffffff


	//   ....[11]....
        /*0058*/ 	.word	0xffffffff


	//   ....[12]....
        /*005c*/ 	.word	0xffffffff


	//   ....[13]....
        /*0060*/ 	.word	0xffffffff


	//   ....[14]....
        /*0064*/ 	.word	0xffffffff


	//   ....[15]....
        /*0068*/ 	.word	0xffffffff


	//----- nvinfo : EIATTR_COOP_GROUP_INSTR_OFFSETS
	.align		4
.L_1792:
        /*006c*/ 	.byte	0x04, 0x28
        /*006e*/ 	.short	(.L_1794 - .L_1793)


	//   ....[0]....
.L_1793:
        /*0070*/ 	.word	0x000038d0


	//   ....[1]....
        /*0074*/ 	.word	0x000039b0


	//   ....[2]....
        /*0078*/ 	.word	0x000039c0


	//   ....[3]....
        /*007c*/ 	.word	0x000039f0


	//   ....[4]....
        /*0080*/ 	.word	0x00005f90


	//   ....[5]....
        /*0084*/ 	.word	0x00005fa0


	//   ....[6]....
        /*0088*/ 	.word	0x00005fd0


	//   ....[7]....
        /*008c*/ 	.word	0x00005fe0


	//   ....[8]....
        /*0090*/ 	.word	0x00008770


	//   ....[9]....
        /*0094*/ 	.word	0x00008780


	//   ....[10]....
        /*0098*/ 	.word	0x000087b0


	//   ....[11]....
        /*009c*/ 	.word	0x000087c0


	//   ....[12]....
        /*00a0*/ 	.word	0x000099d0


	//   ....[13]....
        /*00a4*/ 	.word	0x00009a10


	//   ....[14]....
        /*00a8*/ 	.word	0x00009ae0


	//   ....[15]....
        /*00ac*/ 	.word	0x00009b00


	//----- nvinfo : EIATTR_VRC_CTA_INIT_COUNT
	.align		4
.L_1794:
        /*00b0*/ 	.byte	0x02, 0x4a
	.zero		1
	.zero		1


	//----- nvinfo : EIATTR_EXIT_INSTR_OFFSETS
	.align		4
        /*00b4*/ 	.byte	0x04, 0x1c
        /*00b6*/ 	.short	(.L_1796 - .L_1795)


	//   ....[0]....
.L_1795:
        /*00b8*/ 	.word	0x00000440


	//   ....[1]....
        /*00bc*/ 	.word	0x00000cd0


	//   ....[2]....
        /*00c0*/ 	.word	0x00000d00


	//   ....[3]....
        /*00c4*/ 	.word	0x0000a830


	//   ....[4]....
        /*00c8*/ 	.word	0x0000a860


	//----- nvinfo : EIATTR_CRS_STACK_SIZE
	.align		4
.L_1796:
        /*00cc*/ 	.byte	0x04, 0x1e
        /*00ce*/ 	.short	(.L_1798 - .L_1797)
.L_1797:
        /*00d0*/ 	.word	0x00000000


	//----- nvinfo : EIATTR_CBANK_PARAM_SIZE
	.align		4
.L_1798:
        /*00d4*/ 	.byte	0x03, 0x19
        /*00d6*/ 	.short	0x01d0


	//----- nvinfo : EIATTR_PARAM_CBANK
	.align		4
        /*00d8*/ 	.byte	0x04, 0x0a
        /*00da*/ 	.short	(.L_1800 - .L_1799)
	.align		4
.L_1799:
        /*00dc*/ 	.word	index@(.nv.constant0._ZN5flash24flash_fwd_splitkv_kernelI23Flash_fwd_kernel_traitsILi128ELi64ELi64ELi4ELb0ELb0EN7cutlass6half_tE19Flash_kernel_traitsILi128ELi64ELi64ELi4ES3_EELb1ELb0ELb0ELb0ELb1ELb0ELb1ELb0EEEvNS_16Flash_fwd_paramsE)
        /*00e0*/ 	.short	0x0380
        /*00e2*/ 	.short	0x01d0


	//----- nvinfo : EIATTR_SW_WAR
	.align		4
.L_1800:
        /*00e4*/ 	.byte	0x04, 0x36
        /*00e6*/ 	.short	(.L_1802 - .L_1801)
.L_1801:
        /*00e8*/ 	.word	0x00000008
.L_1802:


//--------------------- .nv.info._ZN5flash24flash_fwd_splitkv_kernelI23Flash_fwd_kernel_traitsILi128ELi64ELi64ELi4ELb0ELb0EN7cutlass6half_tE19Flash_kernel_traitsILi128ELi64ELi64ELi4ES3_EELb1ELb0ELb0ELb0ELb1ELb1ELb1ELb0EEEvNS_16Flash_fwd_paramsE --------------------------
	.section	.nv.info._ZN5flash24flash_fwd_splitkv_kernelI23Flash_fwd_kernel_traitsILi128ELi64ELi64ELi4ELb0ELb0EN7cutlass6half_tE19Flash_kernel_traitsILi128ELi64ELi64ELi4ES3_EELb1ELb0ELb0ELb0ELb1ELb1ELb1ELb0EEEvNS_16Flash_fwd_paramsE,"",@"SHT_CUDA_INFO"
	.sectionflags	@""
	.align	4


	//----- nvinfo : EIATTR_CUDA_API_VERSION
	.align		4
        /*0000*/ 	.byte	0x04, 0x37
        /*0002*/ 	.short	(.L_1804 - .L_1803)
.L_1803:
        /*0004*/ 	.word	0x00000082


	//----- nvinfo : EIATTR_KPARAM_INFO
	.align		4
.L_1804:
        /*0008*/ 	.byte	0x04, 0x17
        /*000a*/ 	.short	(.L_1806 - .L_1805)
.L_1805:
        /*000c*/ 	.word	0x00000000
        /*0010*/ 	.short	0x0000
        /*0012*/ 	.short	0x0000
        /*0014*/ 	.byte	0x00, 0xf0, 0x41, 0x07


	//----- nvinfo : EIATTR_SPARSE_MMA_MASK
	.align		4
.L_1806:
        /*0018*/ 	.byte	0x03, 0x50
        /*001a*/ 	.short	0x0000


	//----- nvinfo : EIATTR_MAXREG_COUNT
	.align		4
        /*001c*/ 	.byte	0x03, 0x1b
        /*001e*/ 	.short	0x00ff


	//----- nvinfo : EIATTR_NUM_BARRIERS
	.align		4
        /*0020*/ 	.byte	0x02, 0x4c
        /*0022*/ 	.byte	0x01
	.zero		1


	//----- nvinfo : EIATTR_MERCURY_ISA_VERSION
	.align		4
        /*0024*/ 	.byte	0x03, 0x5f
        /*0026*/ 	.short	0x0101


	//----- nvinfo : EIATTR_COOP_GROUP_MASK_REGIDS
	.align		4
        /*0028*/ 	.byte	0x04, 0x29
        /*002a*/ 	.short	(.L_1808 - .L_1807)


	//   ....[0]....
.L_1807:
        /*002c*/ 	.word	0xffffffff


	//   ....[1]....
        /*0030*/ 	.word	0xffffffff


	//   ....[2]....
        /*0034*/ 	.word	0xffffffff


	//   ....[3]....
        /*0038*/ 	.word	0xffffffff


	//   ....[4]....
        /*003c*/ 	.word	0xffffffff


	//   ....[5]....
        /*0040*/ 	.word	0xffffffff


	//   ....[6]....
        /*0044*/ 	.word	0xffffffff


	//   ....[7]....
        /*0048*/ 	.word	0xffffffff


	//   ....[8]....
        /*004c*/ 	.word	0xffffffff


	//   ....[9]....
        /*0050*/ 	.word	0xffffffff


	//   ....[10]....
        /*0054*/ 	.word	0xffffffff


	//   ....[11]....
        /*0058*/ 	.word	0xffffffff


	//   ....[12]....
        /*005c*/ 	.word	0xffffffff


	//   ....[13]....
        /*0060*/ 	.word	0xffffffff


	//   ....[14]....
        /*0064*/ 	.word	0xffffffff


	//   ....[15]....
        /*0068*/ 	.word	0xffffffff


	//----- nvinfo : EIATTR_COOP_GROUP_INSTR_OFFSETS
	.align		4
.L_1808:
        /*006c*/ 	.byte	0x04, 0x28
        /*006e*/ 	.short	(.L_1810 - .L_1809)


	//   ....[0]....
.L_1809:
        /*0070*/ 	.word	0x00003c60


	//   ....[1]....
        /*0074*/ 	.word	0x00003db0


	//   ....[2]....
        /*0078*/ 	.word	0x00003dc0


	//   ....[3]....
        /*007c*/ 	.word	0x00003e00


	//   ....[4]....
        /*0080*/ 	.word	0x00006790


	//   ....[5]....
        /*0084*/ 	.word	0x000067a0


	//   ....[6]....
        /*0088*/ 	.word	0x000067d0


	//   ....[7]....
        /*008c*/ 	.word	0x000067e0


	//   ....[8]....
        /*0090*/ 	.word	0x00009390


	//   ....[9]....
        /*0094*/ 	.word	0x000093a0


	//   ....[10]....
        /*0098*/ 	.word	0x00009400


	//   ....[11]....
        /*009c*/ 	.word	0x00009410


	//   ....[12]....
        /*00a0*/ 	.word	0x0000a5e0


	//   ....[13]....
        /*00a4*/ 	.word	0x0000a620


	//   ....[14]....
        /*00a8*/ 	.word	0x0000a700


	//   ....[15]....
        /*00ac*/ 	.word	0x0000a720


	//----- nvinfo : EIATTR_VRC_CTA_INIT_COUNT
	.align		4
.L_1810:
        /*00b0*/ 	.byte	0x02, 0x4a
	.zero		1
	.zero		1


	//----- nvinfo : EIATTR_EXIT_INSTR_OFFSETS
	.align		4
        /*00b4*/ 	.byte	0x04, 0x1c
        /*00b6*/ 	.short	(.L_1812 - .L_1811)


	//   ....[0]....
.L_1811:
        /*00b8*/ 	.word	0x00000440


	//   ....[1]....
        /*00bc*/ 	.word	0x00000cd0


	//   ....[2]....
        /*00c0*/ 	.word	0x00000d00


	//   ....[3]....
        /*00c4*/ 	.word	0x0000b440


	//   ....[4]....
        /*00c8*/ 	.word	0x0000b470


	//----- nvinfo : EIATTR_CRS_STACK_SIZE
	.align		4
.L_1812:
        /*00cc*/ 	.byte	0x04, 0x1e
        /*00ce*/ 	.short	(.L_1814 - .L_1813)
.L_1813:
        /*00d0*/ 	.word	0x00000000


	//----- nvinfo : EIATTR_CBANK_PARAM_SIZE
	.align		4
.L_1814:
        /*00d4*/ 	.byte	0x03, 0x19
        /*00d6*/ 	.short	0x01d0


	//----- nvinfo : EIATTR_PARAM_CBANK
	.align		4
        /*00d8*/ 	.byte	0x04, 0x0a
        /*00da*/ 	.short	(.L_1816 - .L_1815)
	.align		4
.L_1815:
        /*00dc*/ 	.word	index@(.nv.constant0._ZN5flash24flash_fwd_splitkv_kernelI23Flash_fwd_kernel_traitsILi128ELi64ELi64ELi4ELb0ELb0EN7cutlass6half_tE19Flash_kernel_traitsILi128ELi64ELi64ELi4ES3_EELb1ELb0ELb0ELb0ELb1ELb1ELb1ELb0EEEvNS_16Flash_fwd_paramsE)
        /*00e0*/ 	.short	0x0380
        /*00e2*/ 	.short	0x01d0


	//----- nvinfo : EIATTR_SW_WAR
	.align		4
.L_1816:
        /*00e4*/ 	.byte	0x04, 0x36
        /*00e6*/ 	.short	(.L_1818 - .L_1817)
.L_1817:
        /*00e8*/ 	.word	0x00000008
.L_1818:


//--------------------- .nv.info._ZN5flash24flash_fwd_splitkv_kernelI23Flash_fwd_kernel_traitsILi128ELi64ELi64ELi4ELb0ELb0EN7cutlass6half_tE19Flash_kernel_traitsILi128ELi64ELi64ELi4ES3_EELb1ELb0ELb1ELb0ELb0ELb0ELb1ELb0EEEvNS_16Flash_fwd_paramsE --------------------------
	.section	.nv.info._ZN5flash24flash_fwd_splitkv_kernelI23Flash_fwd_kernel_traitsILi128ELi64ELi64ELi4ELb0ELb0EN7cutlass6half_tE19Flash_kernel_traitsILi128ELi64ELi64ELi4ES3_EELb1ELb0ELb1ELb0ELb0ELb0ELb1ELb0EEEvNS_16Flash_fwd_paramsE,"",@"SHT_CUDA_INFO"
	.sectionflags	@""
	.align	4


	//----- nvinfo : EIATTR_CUDA_API_VERSION
	.align		4
        /*0000*/ 	.byte	0x04, 0x37
        /*0002*/ 	.short	(.L_1820 - .L_1819)
.L_1819:
        /*0004*/ 	.word	0x00000082


	//----- nvinfo : EIATTR_KPARAM_INFO
	.align		4
.L_1820:
        /*0008*/ 	.byte	0x04, 0x17
        /*000a*/ 	.short	(.L_1822 - .L_1821)
.L_1821:
        /*000c*/ 	.word	0x00000000
        /*0010*/ 	.short	0x0000
        /*0012*/ 	.short	0x0000
        /*0014*/ 	.byte	0x00, 0xf0, 0x41, 0x07


	//----- nvinfo : EIATTR_SPARSE_MMA_MASK
	.align		4
.L_1822:
        /*0018*/ 	.byte	0x03, 0x50
        /*001a*/ 	.short	0x0000


	//----- nvinfo : EIATTR_MAXREG_COUNT
	.align		4
        /*001c*/ 	.byte	0x03, 0x1b
        /*001e*/ 	.short	0x00ff


	//----- nvinfo : EIATTR_NUM_BARRIERS
	.align		4
        /*0020*/ 	.byte	0x02, 0x4c
        /*0022*/ 	.byte	0x01
	.zero		1


	//----- nvinfo : EIATTR_MERCURY_ISA_VERSION
	.align		4
        /*0024*/ 	.byte	0x03, 0x5f
        /*0026*/ 	.short	0x0101


	//----- nvinfo : EIATTR_COOP_GROUP_MASK_REGIDS
	.align		4
        /*0028*/ 	.byte	0x04, 0x29
        /*002a*/ 	.short	(.L_1824 - .L_1823)


	//   ....[0]....
.L_1823:
        /*002c*/ 	.word	0xffffffff


	//   ....[1]....
        /*0030*/ 	.word	0xffffffff


	//   ....[2]....
        /*0034*/ 	.word	0xffffffff


	//   ....[3]....
        /*0038*/ 	.word	0xffffffff


	//   ....[4]....
        /*003c*/ 	.word	0xffffffff


	//   ....[5]....
        /*0040*/ 	.word	0xffffffff


	//   ....[6]....
        /*0044*/ 	.word	0xffffffff


	//   ....[7]....
        /*0048*/ 	.word	0xffffffff


	//   ....[8]....
        /*004c*/ 	.word	0xffffffff


	//   ....[9]....
        /*0050*/ 	.word	0xffffffff


	//   ....[10]....
        /*0054*/ 	.word	0xffffffff


	//   ....[11]....
        /*0058*/ 	.word	0xffffffff


	//   ....[12]....
        /*005c*/ 	.word	0xffffffff


	//   ....[13]....
        /*0060*/ 	.word	0xffffffff


	//   ....[14]....
        /*0064*/ 	.word	0xffffffff


	//   ....[15]....
        /*0068*/ 	.word	0xffffffff


	//----- nvinfo : EIATTR_COOP_GROUP_INSTR_OFFSETS
	.align		4
.L_1824:
        /*006c*/ 	.byte	0x04, 0x28
        /*006e*/ 	.short	(.L_1826 - .L_1825)


	//   ....[0]....
.L_1825:
        /*0070*/ 	.word	0x00004ee0


	//   ....[1]....
        /*0074*/ 	.word	0x00004f00


	//   ....[2]....
        /*0078*/ 	.word	0x00004fb0


	//   ....[3]....
        /*007c*/ 	.word	0x00004fc0


	//   ....[4]....
        /*0080*/ 	.word	0x00007c30


	//   ....[5]....
        /*0084*/ 	.word	0x00007c40


	//   ....[6]....
        /*0088*/ 	.word	0x00007c80


	//   ....[7]....
        /*008c*/ 	.word	0x00007c90


	//   ....[8]....
        /*0090*/ 	.word	0x0000ab90


	//   ....[9]....
        /*0094*/ 	.word	0x0000abb0


	//   ....[10]....
        /*0098*/ 	.word	0x0000abe0


	//   ....[11]....
        /*009c*/ 	.word	0x0000abf0


	//   ....[12]....
        /*00a0*/ 	.word	0x0000be10


	//   ....[13]....
        /*00a4*/ 	.word	0x0000be50


	//   ....[14]....
        /*00a8*/ 	.word	0x0000bef0


	//   ....[15]....
        /*00ac*/ 	.word	0x0000bf00


	//----- nvinfo : EIATTR_VRC_CTA_INIT_COUNT
	.align		4
.L_1826:
        /*00b0*/ 	.byte	0x02, 0x4a
	.zero		1
	.zero		1


	//----- nvinfo : EIATTR_EXIT_INSTR_OFFSETS
	.align		4
        /*00b4*/ 	.byte	0x04, 0x1c
        /*00b6*/ 	.short	(.L_1828 - .L_1827)


	//   ....[0]....
.L_1827:
        /*00b8*/ 	.word	0x00000440


	//   ....[1]....
        /*00bc*/ 	.word	0x00001260


	//   ....[2]....
        /*00c0*/ 	.word	0x00001290


	//   ....[3]....
        /*00c4*/ 	.word	0x0000d220


	//   ....[4]....
        /*00c8*/ 	.word	0x0000d2a0


	//   ....[5]....
        /*00cc*/ 	.word	0x0000d2f0


	//----- nvinfo : EIATTR_CRS_STACK_SIZE
	.align		4
.L_1828:
        /*00d0*/ 	.byte	0x04, 0x1e
        /*00d2*/ 	.short	(.L_1830 - .L_1829)
.L_1829:
        /*00d4*/ 	.word	0x00000000


	//----- nvinfo : EIATTR_CBANK_PARAM_SIZE
	.align		4
.L_1830:
        /*00d8*/ 	.byte	0x03, 0x19
        /*00da*/ 	.short	0x01d0


	//----- nvinfo : EIATTR_PARAM_CBANK
	.align		4
        /*00dc*/ 	.byte	0x04, 0x0a
        /*00de*/ 	.short	(.L_1832 - .L_1831)
	.align		4
.L_1831:
        /*00e0*/ 	.word	index@(.nv.constant0._ZN5flash24flash_fwd_splitkv_kernelI23Flash_fwd_kernel_traitsILi128ELi64ELi64ELi4ELb0ELb0EN7cutlass6half_tE19Flash_kernel_traitsILi128ELi64ELi64ELi4ES3_EELb1ELb0ELb1ELb0ELb0ELb0ELb1ELb0EEEvNS_16Flash_fwd_paramsE)
        /*00e4*/ 	.short	0x0380
        /*00e6*/ 	.short	0x01d0


	//----- nvinfo : EIATTR_SW_WAR
	.align		4
.L_1832:
        /*00e8*/ 	.byte	0x04, 0x36
        /*00ea*/ 	.short	(.L_1834 - .L_1833)
.L_1833:
        /*00ec*/ 	.word	0x00000008
.L_1834:


//--------------------- .nv.info._ZN5flash24flash_fwd_splitkv_kernelI23Flash_fwd_kernel_traitsILi128ELi64ELi64ELi4ELb0ELb0EN7cutlass6half_tE19Flash_kernel_traitsILi128ELi64ELi64ELi4ES3_EELb1ELb0ELb1ELb0ELb0ELb1ELb1ELb0EEEvNS_16Flash_fwd_paramsE --------------------------
	.section	.nv.info._ZN5flash24flash_fwd_splitkv_kernelI23Flash_fwd_kernel_traitsILi128ELi64ELi64ELi4ELb0ELb0EN7cutlass6half_tE19Flash_kernel_traitsILi128ELi64ELi64ELi4ES3_EELb1ELb0ELb1ELb0ELb0ELb1ELb1ELb0EEEvNS_16Flash_fwd_paramsE,"",@"SHT_CUDA_INFO"
	.sectionflags	@""
	.align	4


	//----- nvinfo : EIATTR_CUDA_API_VERSION
	.align		4
        /*0000*/ 	.byte	0x04, 0x37
        /*0002*/ 	.short	(.L_1836 - .L_1835)
.L_1835:
        /*0004*/ 	.word	0x00000082


	//----- nvinfo : EIATTR_KPARAM_INFO
	.align		4
.L_1836:
        /*0008*/ 	.byte	0x04, 0x17
        /*000a*/ 	.short	(.L_1838 - .L_1837)
.L_1837:
        /*000c*/ 	.word	0x00000000
        /*0010*/ 	.short	0x0000
        /*0012*/ 	.short	0x0000
        /*0014*/ 	.byte	0x00, 0xf0, 0x41, 0x07


	//----- nvinfo : EIATTR_SPARSE_MMA_MASK
	.align		4
.L_1838:
        /*0018*/ 	.byte	0x03, 0x50
        /*001a*/ 	.short	0x0000


	//----- nvinfo : EIATTR_MAXREG_COUNT
	.align		4
        /*001c*/ 	.byte	0x03, 0x1b
        /*001e*/ 	.short	0x00ff


	//----- nvinfo : EIATTR_NUM_BARRIERS
	.align		4
        /*0020*/ 	.byte	0x02, 0x4c
        /*0022*/ 	.byte	0x01
	.zero		1


	//----- nvinfo : EIATTR_MERCURY_ISA_VERSION
	.align		4
        /*0024*/ 	.byte	0x03, 0x5f
        /*0026*/ 	.short	0x0101


	//----- nvinfo : EIATTR_COOP_GROUP_MASK_REGIDS
	.align		4
        /*0028*/ 	.byte	0x04, 0x29
        /*002a*/ 	.short	(.L_1840 - .L_1839)


	//   ....[0]....
.L_1839:
        /*002c*/ 	.word	0xffffffff


	//   ....[1]....
        /*0030*/ 	.word	0xffffffff


	//   ....[2]....
        /*0034*/ 	.word	0xffffffff


	//   ....[3]....
        /*0038*/ 	.word	0xffffffff


	//   ....[4]....
        /*003c*/ 	.word	0xffffffff


	//   ....[5]....
        /*0040*/ 	.word	0xffffffff


	//   ....[6]....
        /*0044*/ 	.word	0xffffffff


	//   ....[7]....
        /*0048*/ 	.word	0xffffffff


	//   ....[8]....
        /*004c*/ 	.word	0xffffffff


	//   ....[9]....
        /*0050*/ 	.word	0xffffffff


	//   ....[10]....
        /*0054*/ 	.word	0xffffffff


	//   ....[11]....
        /*0058*/ 	.word	0xffffffff


	//   ....[12]....
        /*005c*/ 	.word	0xffffffff


	//   ....[13]....
        /*0060*/ 	.word	0xffffffff


	//   ....[14]....
        /*0064*/ 	.word	0xffffffff


	//   ....[15]....
        /*0068*/ 	.word	0xffffffff


	//----- nvinfo : EIATTR_COOP_GROUP_INSTR_OFFSETS
	.align		4
.L_1840:
        /*006c*/ 	.byte	0x04, 0x28
        /*006e*/ 	.short	(.L_1842 - .L_1841)


	//   ....[0]....
.L_1841:
        /*0070*/ 	.word	0x00005300


	//   ....[1]....
        /*0074*/ 	.word	0x00005320


	//   ....[2]....
        /*0078*/ 	.word	0x000053d0


	//   ....[3]....
        /*007c*/ 	.word	0x000053e0


	//   ....[4]....
        /*0080*/ 	.word	0x00008490


	//   ....[5]....
        /*0084*/ 	.word	0x000084a0


	//   ....[6]....
        /*0088*/ 	.word	0x000084d0


	//   ....[7]....
        /*008c*/ 	.word	0x000084e0


	//   ....[8]....
        /*0090*/ 	.word	0x0000b810


	//   ....[9]....
        /*0094*/ 	.word	0x0000b840


	//   ....[10]....
        /*0098*/ 	.word	0x0000b870


	//   ....[11]....
        /*009c*/ 	.word	0x0000b880


	//   ....[12]....
        /*00a0*/ 	.word	0x0000ca90


	//   ....[13]....
        /*00a4*/ 	.word	0x0000cad0


	//   ....[14]....
        /*00a8*/ 	.word	0x0000cb70


	//   ....[15]....
        /*00ac*/ 	.word	0x0000cb80


	//----- nvinfo : EIATTR_VRC_CTA_INIT_COUNT
	.align		4
.L_1842:
        /*00b0*/ 	.byte	0x02, 0x4a
	.zero		1
	.zero		1


	//----- nvinfo : EIATTR_EXIT_INSTR_OFFSETS
	.align		4
        /*00b4*/ 	.byte	0x04, 0x1c
        /*00b6*/ 	.short	(.L_1844 - .L_1843)


	//   ....[0]....
.L_1843:
        /*00b8*/ 	.word	0x00000440


	//   ....[1]....
        /*00bc*/ 	.word	0x00001260


	//   ....[2]....
        /*00c0*/ 	.word	0x00001290


	//   ....[3]....
        /*00c4*/ 	.word	0x0000dea0


	//   ....[4]....
        /*00c8*/ 	.word	0x0000df20


	//   ....[5]....
        /*00cc*/ 	.word	0x0000df70


	//----- nvinfo : EIATTR_CRS_STACK_SIZE
	.align		4
.L_1844:
        /*00d0*/ 	.byte	0x04, 0x1e
        /*00d2*/ 	.short	(.L_1846 - .L_1845)
.L_1845:
        /*00d4*/ 	.word	0x00000000


	//----- nvinfo : EIATTR_CBANK_PARAM_SIZE
	.align		4
.L_1846:
        /*00d8*/ 	.byte	0x03, 0x19
        /*00da*/ 	.short	0x01d0


	//----- nvinfo : EIATTR_PARAM_CBANK
	.align		4
        /*00dc*/ 	.byte	0x04, 0x0a
        /*00de*/ 	.short	(.L_1848 - .L_1847)
	.align		4
.L_1847:
        /*00e0*/ 	.word	index@(.nv.constant0._ZN5flash24flash_fwd_splitkv_kernelI23Flash_fwd_kernel_traitsILi128ELi64ELi64ELi4ELb0ELb0EN7cutlass6half_tE19Flash_kernel_traitsILi128ELi64ELi64ELi4ES3_EELb1ELb0ELb1ELb0ELb0ELb1ELb1ELb0EEEvNS_16Flash_fwd_paramsE)
        /*00e4*/ 	.short	0x0380
        /*00e6*/ 	.short	0x01d0


	//----- nvinfo : EIATTR_SW_WAR
	.align		4
.L_1848:
        /*00e8*/ 	.byte	0x04, 0x36
        /*00ea*/ 	.short	(.L_1850 - .L_1849)
.L_1849:
        /*00ec*/ 	.word	0x00000008
.L_1850:


//--------------------- .nv.info._ZN5flash24flash_fwd_splitkv_kernelI23Flash_fwd_kernel_traitsILi128ELi64ELi64ELi4ELb0ELb0EN7cutlass6half_tE19Flash_kernel_traitsILi128ELi64ELi64ELi4ES3_EELb1ELb0ELb0ELb0ELb1ELb0ELb1ELb1EEEvNS_16Flash_fwd_paramsE --------------------------
	.section	.nv.info._ZN5flash24flash_fwd_splitkv_kernelI23Flash_fwd_kernel_traitsILi128ELi64ELi64ELi4ELb0ELb0EN7cutlass6half_tE19Flash_kernel_traitsILi128ELi64ELi64ELi4ES3_EELb1ELb0ELb0ELb0ELb1ELb0ELb1ELb1EEEvNS_16Flash_fwd_paramsE,"",@"SHT_CUDA_INFO"
	.sectionflags	@""
	.align	4


	//----- nvinfo : EIATTR_CUDA_API_VERSION
	.align		4
        /*0000*/ 	.byte	0x04, 0x37
        /*0002*/ 	.short	(.L_1852 - .L_1851)
.L_1851:
        /*0004*/ 	.word	0x00000082


	//----- nvinfo : EIATTR_KPARAM_INFO
	.align		4
.L_1852:
        /*0008*/ 	.byte	0x04, 0x17
        /*000a*/ 	.short	(.L_1854 - .L_1853)
.L_1853:
        /*000c*/ 	.word	0x00000000
        /*0010*/ 	.short	0x0000
        /*0012*/ 	.short	0x0000
        /*0014*/ 	.byte	0x00, 0xf0, 0x41, 0x07


	//----- nvinfo : EIATTR_SPARSE_MMA_MASK
	.align		4
.L_1854:
        /*0018*/ 	.byte	0x03, 0x50
        /*001a*/ 	.short	0x0000


	//----- nvinfo : EIATTR_MAXREG_COUNT
	.align		4
        /*001c*/ 	.byte	0x03, 0x1b
        /*001e*/ 	.short	0x00ff


	//----- nvinfo : EIATTR_NUM_BARRIERS
	.align		4
        /*0020*/ 	.byte	0x02, 0x4c
        /*0022*/ 	.byte	0x01
	.zero		1


	//----- nvinfo : EIATTR_MERCURY_ISA_VERSION
	.align		4
        /*0024*/ 	.byte	0x03, 0x5f
        /*0026*/ 	.short	0x0101


	//----- nvinfo : EIATTR_COOP_GROUP_MASK_REGIDS
	.align		4
        /*0028*/ 	.byte	0x04, 0x29
        /*002a*/ 	.short	(.L_1856 - .L_1855)


	//   ....[0]....
.L_1855:
        /*002c*/ 	.word	0xffffffff


	//   ....[1]....
        /*0030*/ 	.word	0xffffffff


	//   ....[2]....
        /*0034*/ 	.word	0xffffffff


	//   ....[3]....
        /*0038*/ 	.word	0xffffffff


	//   ....[4]....
        /*003c*/ 	.word	0xffffffff


	//   ....[5]....
        /*0040*/ 	.word	0xffffffff


	//   ....[6]....
        /*0044*/ 	.word	0xffffffff


	//   ....[7]....
        /*0048*/ 	.word	0xffffffff


	//   ....[8]....
        /*004c*/ 	.word	0xffffffff


	//   ....[9]....
        /*0050*/ 	.word	0xffffffff


	//   ....[10]....
        /*0054*/ 	.word	0xffffffff


	//   ....[11]....
        /*0058*/ 	.word	0xffffffff


	//   ....[12]....
        /*005c*/ 	.word	0xffffffff


	//   ....[13]....
        /*0060*/ 	.word	0xffffffff


	//   ....[14]....
        /*0064*/ 	.word	0xffffffff


	//   ....[15]....
        /*0068*/ 	.word	0xffffffff


	//----- nvinfo : EIATTR_COOP_GROUP_INSTR_OFFSETS
	.align		4
.L_1856:
        /*006c*/ 	.byte	0x04, 0x28
        /*006e*/ 	.short	(.L_1858 - .L_1857)


	//   ....[0]....
.L_1857:
        /*0070*/ 	.word	0x0000e390


	//   ....[1]....
        /*0074*/ 	.word	0x0000e3b0


	//   ....[2]....
        /*0078*/ 	.word	0x0000e3d0


	//   ....[3]....
        /*007c*/ 	.word	0x0000e3f0


	//   ....[4]....
        /*0080*/ 	.word	0x00010a90


	//   ....[5]....
        /*0084*/ 	.word	0x00010aa0


	//   ....[6]....
        /*0088*/ 	.word	0x00010ad0


	//   ....[7]....
        /*008c*/ 	.word	0x00010ae0


	//   ....[8]....
        /*0090*/ 	.word	0x00013230


	//   ....[9]....
        /*0094*/ 	.word	0x00013240


	//   ....[10]....
        /*0098*/ 	.word	0x00013270


	//   ....[11]....
        /*009c*/ 	.word	0x00013280


	//   ....[12]....
        /*00a0*/ 	.word	0x00014490


	//   ....[13]....
        /*00a4*/ 	.word	0x000144d0


	//   ....[14]....
        /*00a8*/ 	.word	0x00014580


	//   ....[15]....
        /*00ac*/ 	.word	0x000145a0


	//----- nvinfo : EIATTR_VRC_CTA_INIT_COUNT
	.align		4
.L_1858:
        /*00b0*/ 	.byte	0x02, 0x4a
	.zero		1
	.zero		1


	//----- nvinfo : EIATTR_EXIT_INSTR_OFFSETS
	.align		4
        /*00b4*/ 	.byte	0x04, 0x1c
        /*00b6*/ 	.short	(.L_1860 - .L_1859)


	//   ....[0]....
.L_1859:
        /*00b8*/ 	.word	0x00000440


	//   ....[1]....
        /*00bc*/ 	.word	0x00000ce0


	//   ....[2]....
        /*00c0*/ 	.word	0x00000d10


	//   ....[3]....
        /*00c4*/ 	.word	0x00015340


	//   ....[4]....
        /*00c8*/ 	.word	0x00015370


	//----- nvinfo : EIATTR_CRS_STACK_SIZE
	.align		4
.L_1860:
        /*00cc*/ 	.byte	0x04, 0x1e
        /*00ce*/ 	.short	(.L_1862 - .L_1861)
.L_1861:
        /*00d0*/ 	.word	0x00000000


	//----- nvinfo : EIATTR_CBANK_PARAM_SIZE
	.align		4
.L_1862:
        /*00d4*/ 	.byte	0x03, 0x19
        /*00d6*/ 	.short	0x01d0


	//----- nvinfo : EIATTR_PARAM_CBANK
	.align		4
        /*00d8*/ 	.byte	0x04, 0x0a
        /*00da*/ 	.short	(.L_1864 - .L_1863)
	.align		4
.L_1863:
        /*00dc*/ 	.word	index@(.nv.constant0._ZN5flash24flash_fwd_splitkv_kernelI23Flash_fwd_kernel_traitsILi128ELi64ELi64ELi4ELb0ELb0EN7cutlass6half_tE19Flash_kernel_traitsILi128ELi64ELi64ELi4ES3_EELb1ELb0ELb0ELb0ELb1ELb0ELb1ELb1EEEvNS_16Flash_fwd_paramsE)
        /*00e0*/ 	.short	0x0380
        /*00e2*/ 	.short	0x01d0


	//----- nvinfo : EIATTR_SW_WAR
	.align		4
.L_1864:
        /*00e4*/ 	.byte	0x04, 0x36
        /*00e6*/ 	.short	(.L_1866 - .L_1865)
.L_1865:
        /*00e8*/ 	.word	0x00000008
.L_1866:


//--------------------- .nv.info._ZN5flash24flash_fwd_splitkv_kernelI23Flash_fwd_kernel_traitsILi128ELi64ELi64ELi4ELb0ELb0EN7cutlass6half_tE19Flash_kernel_traitsILi128ELi64ELi64ELi4ES3_EELb1ELb0ELb0ELb0ELb1ELb1ELb1ELb1EEEvNS_16Flash_fwd_paramsE --------------------------
	.section	.nv.info._ZN5flash24flash_fwd_splitkv_kernelI23Flash_fwd_kernel_traitsILi128ELi64ELi64ELi4ELb0ELb0EN7cutlass6half_tE19Flash_kernel_traitsILi128ELi64ELi64ELi4ES3_EELb1ELb0ELb0ELb0ELb1ELb1ELb1ELb1EEEvNS_16Flash_fwd_paramsE,"",@"SHT_CUDA_INFO"
	.sectionflags	@""
	.align	4


	//----- nvinfo : EIATTR_CUDA_API_VERSION
	.align		4
        /*0000*/ 	.byte	0x04, 0x37
        /*0002*/ 	.short	(.L_1868 - .L_1867)
.L_1867:
        /*0004*/ 	.word	0x00000082


	//----- nvinfo : EIATTR_KPARAM_INFO
	.align		4
.L_1868:
        /*0008*/ 	.byte	0x04, 0x17
        /*000a*/ 	.short	(.L_1870 - .L_1869)
.L_1869:
        /*000c*/ 	.word	0x00000000
        /*0010*/ 	.short	0x0000
        /*0012*/ 	.short	0x0000
        /*0014*/ 	.byte	0x00, 0xf0, 0x41, 0x07


	//----- nvinfo : EIATTR_SPARSE_MMA_MASK
	.align		4
.L_1870:
        /*0018*/ 	.byte	0x03, 0x50
        /*001a*/ 	.short	0x0000


	//----- nvinfo : EIATTR_MAXREG_COUNT
	.align		4
        /*001c*/ 	.byte	0x03, 0x1b
        /*001e*/ 	.short	0x00ff


	//----- nvinfo : EIATTR_NUM_BARRIERS
	.align		4
        /*0020*/ 	.byte	0x02, 0x4c
        /*0022*/ 	.byte	0x01
	.zero		1


	//----- nvinfo : EIATTR_MERCURY_ISA_VERSION
	.align		4
        /*0024*/ 	.byte	0x03, 0x5f
        /*0026*/ 	.short	0x0101


	//----- nvinfo : EIATTR_COOP_GROUP_MASK_REGIDS
	.align		4
        /*0028*/ 	.byte	0x04, 0x29
        /*002a*/ 	.short	(.L_1872 - .L_1871)


	//   ....[0]....
.L_1871:
        /*002c*/ 	.word	0xffffffff


	//   ....[1]....
        /*0030*/ 	.word	0xffffffff


	//   ....[2]....
        /*0034*/ 	.word	0xffffffff


	//   ....[3]....
        /*0038*/ 	.word	0xffffffff


	//   ....[4]....
        /*003c*/ 	.word	0xffffffff


	//   ....[5]....
        /*0040*/ 	.word	0xffffffff


	//   ....[6]....
        /*0044*/ 	.word	0xffffffff


	//   ....[7]....
        /*0048*/ 	.word	0xffffffff


	//   ....[8]....
        /*004c*/ 	.word	0xffffffff


	//   ....[9]....
        /*0050*/ 	.word	0xffffffff


	//   ....[10]....
        /*0054*/ 	.word	0xffffffff


	//   ....[11]....
        /*0058*/ 	.word	0xffffffff


	//   ....[12]....
        /*005c*/ 	.word	0xffffffff


	//   ....[13]....
        /*0060*/ 	.word	0xffffffff


	//   ....[14]....
        /*0064*/ 	.word	0xffffffff


	//   ....[15]....
        /*0068*/ 	.word	0xffffffff


	//----- nvinfo : EIATTR_COOP_GROUP_INSTR_OFFSETS
	.align		4
.L_1872:
        /*006c*/ 	.byte	0x04, 0x28
        /*006e*/ 	.short	(.L_1874 - .L_1873)


	//   ....[0]....
.L_1873:
        /*0070*/ 	.word	0x0000e7a0


	//   ....[1]....
        /*0074*/ 	.word	0x0000e7c0


	//   ....[2]....
        /*0078*/ 	.word	0x0000e7e0


	//   ....[3]....
        /*007c*/ 	.word	0x0000e810


	//   ....[4]....
        /*0080*/ 	.word	0x00011270


	//   ....[5]....
        /*0084*/ 	.word	0x00011280


	//   ....[6]....
        /*0088*/ 	.word	0x000112b0


	//   ....[7]....
        /*008c*/ 	.word	0x000112c0


	//   ....[8]....
        /*0090*/ 	.word	0x00013e50


	//   ....[9]....
        /*0094*/ 	.word	0x00013e60


	//   ....[10]....
        /*0098*/ 	.word	0x00013e90


	//   ....[11]....
        /*009c*/ 	.word	0x00013ea0


	//   ....[12]....
        /*00a0*/ 	.word	0x000150a0


	//   ....[13]....
        /*00a4*/ 	.word	0x000150e0


	//   ....[14]....
        /*00a8*/ 	.word	0x00015180


	//   ....[15]....
        /*00ac*/ 	.word	0x000151a0


	//----- nvinfo : EIATTR_VRC_CTA_INIT_COUNT
	.align		4
.L_1874:
        /*00b0*/ 	.byte	0x02, 0x4a
	.zero		1
	.zero		1


	//----- nvinfo : EIATTR_EXIT_INSTR_OFFSETS
	.align		4
        /*00b4*/ 	.byte	0x04, 0x1c
        /*00b6*/ 	.short	(.L_1876 - .L_1875)


	//   ....[0]....
.L_1875:
        /*00b8*/ 	.word	0x00000440


	//   ....[1]....
        /*00bc*/ 	.word	0x00000ce0


	//   ....[2]....
        /*00c0*/ 	.word	0x00000d10


	//   ....[3]....
        /*00c4*/ 	.word	0x00015f50


	//   ....[4]....
        /*00c8*/ 	.word	0x00015f80


	//----- nvinfo : EIATTR_CRS_STACK_SIZE
	.align		4
.L_1876:
        /*00cc*/ 	.byte	0x04, 0x1e
        /*00ce*/ 	.short	(.L_1878 - .L_1877)
.L_1877:
        /*00d0*/ 	.word	0x00000000


	//----- nvinfo : EIATTR_CBANK_PARAM_SIZE
	.align		4
.L_1878:
        /*00d4*/ 	.byte	0x03, 0x19
        /*00d6*/ 	.short	0x01d0


	//----- nvinfo : EIATTR_PARAM_CBANK
	.align		4
        /*00d8*/ 	.byte	0x04, 0x0a
        /*00da*/ 	.short	(.L_1880 - .L_1879)
	.align		4
.L_1879:
        /*00dc*/ 	.word	index@(.nv.constant0._ZN5flash24flash_fwd_splitkv_kernelI23Flash_fwd_kernel_traitsILi128ELi64ELi64ELi4ELb0ELb0EN7cutlass6half_tE19Flash_kernel_traitsILi128ELi64ELi64ELi4ES3_EELb1ELb0ELb0ELb0ELb1ELb1ELb1ELb1EEEvNS_16Flash_fwd_paramsE)
        /*00e0*/ 	.short	0x0380
        /*00e2*/ 	.short	0x01d0


	//----- nvinfo : EIATTR_SW_WAR
	.align		4
.L_1880:
        /*00e4*/ 	.byte	0x04, 0x36
        /*00e6*/ 	.short	(.L_1882 - .L_1881)
.L_1881:
        /*00e8*/ 	.word	0x00000008
.L_1882:


//--------------------- .nv.info._ZN5flash24flash_fwd_splitkv_kernelI23Flash_fwd_kernel_traitsILi128ELi64ELi64ELi4ELb0ELb0EN7cutlass6half_tE19Flash_kernel_traitsILi128ELi64ELi64ELi4ES3_EELb1ELb0ELb1ELb0ELb0ELb0ELb1ELb1EEEvNS_16Flash_fwd_paramsE --------------------------
	.section	.nv.info._ZN5flash24flash_fwd_splitkv_kernelI23Flash_fwd_kernel_traitsILi128ELi64ELi64ELi4ELb0ELb0EN7cutlass6half_tE19Flash_kernel_traitsILi128ELi64ELi64ELi4ES3_EELb1ELb0ELb1ELb0ELb0ELb0ELb1ELb1EEEvNS_16Flash_fwd_paramsE,"",@"SHT_CUDA_INFO"
	.sectionflags	@""
	.align	4


	//----- nvinfo : EIATTR_CUDA_API_VERSION
	.align		4
        /*0000*/ 	.byte	0x04, 0x37
        /*0002*/ 	.short	(.L_1884 - .L_1883)
.L_1883:
        /*0004*/ 	.word	0x00000082


	//----- nvinfo : EIATTR_KPARAM_INFO
	.align		4
.L_1884:
        /*0008*/ 	.byte	0x04, 0x17
        /*000a*/ 	.short	(.L_1886 - .L_1885)
.L_1885:
        /*000c*/ 	.word	0x00000000
        /*0010*/ 	.short	0x0000
        /*0012*/ 	.short	0x0000
        /*0014*/ 	.byte	0x00, 0xf0, 0x41, 0x07


	//----- nvinfo : EIATTR_SPARSE_MMA_MASK
	.align		4
.L_1886:
        /*0018*/ 	.byte	0x03, 0x50
        /*001a*/ 	.short	0x0000


	//----- nvinfo : EIATTR_MAXREG_COUNT
	.align		4
        /*001c*/ 	.byte	0x03, 0x1b
        /*001e*/ 	.short	0x00ff


	//----- nvinfo : EIATTR_NUM_BARRIERS
	.align		4
        /*0020*/ 	.byte	0x02, 0x4c
        /*0022*/ 	.byte	0x01
	.zero		1


	//----- nvinfo : EIATTR_MERCURY_ISA_VERSION
	.align		4
        /*0024*/ 	.byte	0x03, 0x5f
        /*0026*/ 	.short	0x0101


	//----- nvinfo : EIATTR_COOP_GROUP_MASK_REGIDS
	.align		4
        /*0028*/ 	.byte	0x04, 0x29
        /*002a*/ 	.short	(.L_1888 - .L_1887)


	//   ....[0]....
.L_1887:
        /*002c*/ 	.word	0xffffffff


	//   ....[1]....
        /*0030*/ 	.word	0xffffffff


	//   ....[2]....
        /*0034*/ 	.word	0xffffffff


	//   ....[3]....
        /*0038*/ 	.word	0xffffffff


	//   ....[4]....
        /*003c*/ 	.word	0xffffffff


	//   ....[5]....
        /*0040*/ 	.word	0xffffffff


	//   ....[6]....
        /*0044*/ 	.word	0xffffffff


	//   ....[7]....
        /*0048*/ 	.word	0xffffffff


	//   ....[8]....
        /*004c*/ 	.word	0xffffffff


	//   ....[9]....
        /*0050*/ 	.word	0xffffffff


	//   ....[10]....
        /*0054*/ 	.word	0xffffffff


	//   ....[11]....
        /*0058*/ 	.word	0xffffffff


	//   ....[12]....
        /*005c*/ 	.word	0xffffffff


	//   ....[13]....
        /*0060*/ 	.word	0xffffffff


	//   ....[14]....
        /*0064*/ 	.word	0xffffffff


	//   ....[15]....
        /*0068*/ 	.word	0xffffffff


	//----- nvinfo : EIATTR_COOP_GROUP_INSTR_OFFSETS
	.align		4
.L_1888:
        /*006c*/ 	.byte	0x04, 0x28
        /*006e*/ 	.short	(.L_1890 - .L_1889)


	//   ....[0]....
.L_1889:
        /*0070*/ 	.word	0x00010400


	//   ....[1]....
        /*0074*/ 	.word	0x00010420


	//   ....[2]....
        /*0078*/ 	.word	0x00010460


	//   ....[3]....
        /*007c*/ 	.word	0x00010480


	//   ....[4]....
        /*0080*/ 	.word	0x00013250


	//   ....[5]....
        /*0084*/ 	.word	0x00013260


	//   ....[6]....
        /*0088*/ 	.word	0x00013290


	//   ....[7]....
        /*008c*/ 	.word	0x000132a0


	//   ....[8]....
        /*0090*/ 	.word	0x00016210


	//   ....[9]....
        /*0094*/ 	.word	0x00016250


	//   ....[10]....
        /*0098*/ 	.word	0x00016280


	//   ....[11]....
        /*009c*/ 	.word	0x00016290


	//   ....[12]....
        /*00a0*/ 	.word	0x000174b0


	//   ....[13]....
        /*00a4*/ 	.word	0x000174f0


	//   ....[14]....
        /*00a8*/ 	.word	0x00017630


	//   ....[15]....
        /*00ac*/ 	.word	0x00017660


	//----- nvinfo : EIATTR_VRC_CTA_INIT_COUNT
	.align		4
.L_1890:
        /*00b0*/ 	.byte	0x02, 0x4a
	.zero		1
	.zero		1


	//----- nvinfo : EIATTR_EXIT_INSTR_OFFSETS
	.align		4
        /*00b4*/ 	.byte	0x04, 0x1c
        /*00b6*/ 	.short	(.L_1892 - .L_1891)


	//   ....[0]....
.L_1891:
        /*00b8*/ 	.word	0x00000440


	//   ....[1]....
        /*00bc*/ 	.word	0x00001270


	//   ....[2]....
        /*00c0*/ 	.word	0x000012a0


	//   ....[3]....
        /*00c4*/ 	.word	0x00018870


	//   ....[4]....
        /*00c8*/ 	.word	0x000188f0


	//   ....[5]....
        /*00cc*/ 	.word	0x00018940


	//----- nvinfo : EIATTR_CRS_STACK_SIZE
	.align		4
.L_1892:
        /*00d0*/ 	.byte	0x04, 0x1e
        /*00d2*/ 	.short	(.L_1894 - .L_1893)
.L_1893:
        /*00d4*/ 	.word	0x00000000


	//----- nvinfo : EIATTR_CBANK_PARAM_SIZE
	.align		4
.L_1894:
        /*00d8*/ 	.byte	0x03, 0x19
        /*00da*/ 	.short	0x01d0


	//----- nvinfo : EIATTR_PARAM_CBANK
	.align		4
        /*00dc*/ 	.byte	0x04, 0x0a
        /*00de*/ 	.short	(.L_1896 - .L_1895)
	.align		4
.L_1895:
        /*00e0*/ 	.word	index@(.nv.constant0._ZN5flash24flash_fwd_splitkv_kernelI23Flash_fwd_kernel_traitsILi128ELi64ELi64ELi4ELb0ELb0EN7cutlass6half_tE19Flash_kernel_traitsILi128ELi64ELi64ELi4ES3_EELb1ELb0ELb1ELb0ELb0ELb0ELb1ELb1EEEvNS_16Flash_fwd_paramsE)
        /*00e4*/ 	.short	0x0380
        /*00e6*/ 	.short	0x01d0


	//----- nvinfo : EIATTR_SW_WAR
	.align		4
.L_1896:
        /*00e8*/ 	.byte	0x04, 0x36
        /*00ea*/ 	.short	(.L_1898 - .L_1897)
.L_1897:
        /*00ec*/ 	.word	0x00000008
.L_1898:


//--------------------- .nv.info._ZN5flash24flash_fwd_splitkv_kernelI23Flash_fwd_kernel_traitsILi128ELi64ELi64ELi4ELb0ELb0EN7cutlass6half_tE19Flash_kernel_traitsILi128ELi64ELi64ELi4ES3_EELb1ELb0ELb1ELb0ELb0ELb1ELb1ELb1EEEvNS_16Flash_fwd_paramsE --------------------------
	.section	.nv.info._ZN5flash24flash_fwd_splitkv_kernelI23Flash_fwd_kernel_traitsILi128ELi64ELi64ELi4ELb0ELb0EN7cutlass6half_tE19Flash_kernel_traitsILi128ELi64ELi64ELi4ES3_EELb1ELb0ELb1ELb0ELb0ELb1ELb1ELb1EEEvNS_16Flash_fwd_paramsE,"",@"SHT_CUDA_INFO"
	.sectionflags	@""
	.align	4


	//----- nvinfo : EIATTR_CUDA_API_VERSION
	.align		4
        /*0000*/ 	.byte	0x04, 0x37
        /*0002*/ 	.short	(.L_1900 - .L_1899)
.L_1899:
        /*0004*/ 	.word	0x00000082


	//----- nvinfo : EIATTR_KPARAM_INFO
	.align		4
.L_1900:
        /*0008*/ 	.byte	0x04, 0x17
        /*000a*/ 	.short	(.L_1902 - .L_1901)
.L_1901:
        /*000c*/ 	.word	0x00000000
        /*0010*/ 	.short	0x0000
        /*0012*/ 	.short	0x0000
        /*0014*/ 	.byte	0x00, 0xf0, 0x41, 0x07


	//----- nvinfo : EIATTR_SPARSE_MMA_MASK
	.align		4
.L_1902:
        /*0018*/ 	.byte	0x03, 0x50
        /*001a*/ 	.short	0x0000


	//----- nvinfo : EIATTR_MAXREG_COUNT
	.align		4
        /*001c*/ 	.byte	0x03, 0x1b
        /*001e*/ 	.short	0x00ff


	//----- nvinfo : EIATTR_NUM_BARRIERS
	.align		4
        /*0020*/ 	.byte	0x02, 0x4c
        /*0022*/ 	.byte	0x01
	.zero		1


	//----- nvinfo : EIATTR_MERCURY_ISA_VERSION
	.align		4
        /*0024*/ 	.byte	0x03, 0x5f
        /*0026*/ 	.short	0x0101


	//----- nvinfo : EIATTR_COOP_GROUP_MASK_REGIDS
	.align		4
        /*0028*/ 	.byte	0x04, 0x29
        /*002a*/ 	.short	(.L_1904 - .L_1903)


	//   ....[0]....
.L_1903:
        /*002c*/ 	.word	0xffffffff


	//   ....[1]....
        /*0030*/ 	.word	0xffffffff


	//   ....[2]....
        /*0034*/ 	.word	0xffffffff


	//   ....[3]....
        /*0038*/ 	.word	0xffffffff


	//   ....[4]....
        /*003c*/ 	.word	0xffffffff


	//   ....[5]....
        /*0040*/ 	.word	0xffffffff


	//   ....[6]....
        /*0044*/ 	.word	0xffffffff


	//   ....[7]....
        /*0048*/ 	.word	0xffffffff


	//   ....[8]....
        /*004c*/ 	.word	0xffffffff


	//   ....[9]....
        /*0050*/ 	.word	0xffffffff


	//   ....[10]....
        /*0054*/ 	.word	0xffffffff


	//   ....[11]....
        /*0058*/ 	.word	0xffffffff


	//   ....[12]....
        /*005c*/ 	.word	0xffffffff


	//   ....[13]....
        /*0060*/ 	.word	0xffffffff


	//   ....[14]....
        /*0064*/ 	.word	0xffffffff


	//   ....[15]....
        /*0068*/ 	.word	0xffffffff


	//----- nvinfo : EIATTR_COOP_GROUP_INSTR_OFFSETS
	.align		4
.L_1904:
        /*006c*/ 	.byte	0x04, 0x28
        /*006e*/ 	.short	(.L_1906 - .L_1905)


	//   ....[0]....
.L_1905:
        /*0070*/ 	.word	0x00010810


	//   ....[1]....
        /*0074*/ 	.word	0x00010830


	//   ....[2]....
        /*0078*/ 	.word	0x00010870


	//   ....[3]....
        /*007c*/ 	.word	0x00010890


	//   ....[4]....
        /*0080*/ 	.word	0x00013a50


	//   ....[5]....
        /*0084*/ 	.word	0x00013a60


	//   ....[6]....
        /*0088*/ 	.word	0x00013a90


	//   ....[7]....
        /*008c*/ 	.word	0x00013aa0


	//   ....[8]....
        /*0090*/ 	.word	0x00016e60


	//   ....[9]....
        /*0094*/ 	.word	0x00016e90


	//   ....[10]....
        /*0098*/ 	.word	0x00016ec0


	//   ....[11]....
        /*009c*/ 	.word	0x00016ed0


	//   ....[12]....
        /*00a0*/ 	.word	0x000180e0


	//   ....[13]....
        /*00a4*/ 	.word	0x00018120


	//   ....[14]....
        /*00a8*/ 	.word	0x00018240


	//   ....[15]....
        /*00ac*/ 	.word	0x00018270


	//----- nvinfo : EIATTR_VRC_CTA_INIT_COUNT
	.align		4
.L_1906:
        /*00b0*/ 	.byte	0x02, 0x4a
	.zero		1
	.zero		1


	//----- nvinfo : EIATTR_EXIT_INSTR_OFFSETS
	.align		4
        /*00b4*/ 	.byte	0x04, 0x1c
        /*00b6*/ 	.short	(.L_1908 - .L_1907)


	//   ....[0]....
.L_1907:
        /*00b8*/ 	.word	0x00000440


	//   ....[1]....
        /*00bc*/ 	.word	0x00001270


	//   ....[2]....
        /*00c0*/ 	.word	0x000012a0


	//   ....[3]....
        /*00c4*/ 	.word	0x000194a0


	//   ....[4]....
        /*00c8*/ 	.word	0x00019520


	//   ....[5]....
        /*00cc*/ 	.word	0x00019570


	//----- nvinfo : EIATTR_CRS_STACK_SIZE
	.align		4
.L_1908:
        /*00d0*/ 	.byte	0x04, 0x1e
        /*00d2*/ 	.short	(.L_1910 - .L_1909)
.L_1909:
        /*00d4*/ 	.word	0x00000000


	//----- nvinfo : EIATTR_CBANK_PARAM_SIZE
	.align		4
.L_1910:
        /*00d8*/ 	.byte	0x03, 0x19
        /*00da*/ 	.short	0x01d0


	//----- nvinfo : EIATTR_PARAM_CBANK
	.align		4
        /*00dc*/ 	.byte	0x04, 0x0a
        /*00de*/ 	.short	(.L_1912 - .L_1911)
	.align		4
.L_1911:
        /*00e0*/ 	.word	index@(.nv.constant0._ZN5flash24flash_fwd_splitkv_kernelI23Flash_fwd_kernel_traitsILi128ELi64ELi64ELi4ELb0ELb0EN7cutlass6half_tE19Flash_kernel_traitsILi128ELi64ELi64ELi4ES3_EELb1ELb0ELb1ELb0ELb0ELb1ELb1ELb1EEEvNS_16Flash_fwd_paramsE)
        /*00e4*/ 	.short	0x0380
        /*00e6*/ 	.short	0x01d0


	//----- nvinfo : EIATTR_SW_WAR
	.align		4
.L_1912:
        /*00e8*/ 	.byte	0x04, 0x36
        /*00ea*/ 	.short	(.L_1914 - .L_1913)
.L_1913:
        /*00ec*/ 	.word	0x00000008
.L_1914:


//--------------------- .nv.callgraph             --------------------------
	.section	.nv.callgraph,"",@"SHT_CUDA_CALLGRAPH"
	.align	4
	.sectionentsize	8
	.align		4
        /*0000*/ 	.word	0x00000000
	.align		4
        /*0004*/ 	.word	0xffffffff
	.align		4
        /*0008*/ 	.word	0x00000000
	.align		4
        /*000c*/ 	.word	0xfffffffe
	.align		4
        /*0010*/ 	.word	0x00000000
	.align		4
        /*0014*/ 	.word	0xfffffffd
	.align		4
        /*0018*/ 	.word	0x00000000
	.align		4
        /*001c*/ 	.word	0xfffffffc


//--------------------- .nv.constant4             --------------------------
	.section	.nv.constant4,"a",@progbits
	.align	8
	.align		8
.nv.constant4:
        /*0000*/ 	.dword	_ZN79_INTERNAL_ba76c388_43_flash_fwd_split_hdim128_fp16_causal_sm80_cu_6987f922_30884cuda3std3__45__cpo5beginE
	.align		8
        /*0008*/ 	.dword	_ZN79_INTERNAL_ba76c388_43_flash_fwd_split_hdim128_fp16_causal_sm80_cu_6987f922_30884cuda3std3__45__cpo3endE
	.align		8
        /*0010*/ 	.dword	_ZN79_INTERNAL_ba76c388_43_flash_fwd_split_hdim128_fp16_causal_sm80_cu_6987f922_30884cuda3std3__45__cpo6cbeginE
	.align		8
        /*0018*/ 	.dword	_ZN79_INTERNAL_ba76c388_43_flash_fwd_split_hdim128_fp16_causal_sm80_cu_6987f922_30884cuda3std3__45__cpo4cendE
	.align		8
        /*0020*/ 	.dword	_ZN79_INTERNAL_ba76c388_43_flash_fwd_split_hdim128_fp16_causal_sm80_cu_6987f922_30884cuda3std3__481_GLOBAL__N__ba76c388_43_flash_fwd_split_hdim128_fp16_causal_sm80_cu_6987f922_30886ignoreE
	.align		8
        /*0028*/ 	.dword	_ZN79_INTERNAL_ba76c388_43_flash_fwd_split_hdim128_fp16_causal_sm80_cu_6987f922_30884cuda3std3__419piecewise_constructE
	.align		8
        /*0030*/ 	.dword	_ZN79_INTERNAL_ba76c388_43_flash_fwd_split_hdim128_fp16_causal_sm80_cu_6987f922_30884cuda3std3__48in_placeE
	.align		8
        /*0038*/ 	.dword	_ZN79_INTERNAL_ba76c388_43_flash_fwd_split_hdim128_fp16_causal_sm80_cu_6987f922_30884cuda3std6ranges3__45__cpo4swapE
	.align		8
        /*0040*/ 	.dword	_ZN79_INTERNAL_ba76c388_43_flash_fwd_split_hdim128_fp16_causal_sm80_cu_6987f922_30884cuda3std6ranges3__45__cpo9iter_moveE
	.align		8
        /*0048*/ 	.dword	_ZN79_INTERNAL_ba76c388_43_flash_fwd_split_hdim128_fp16_causal_sm80_cu_6987f922_30884cute7productE
	.align		8
        /*0050*/ 	.dword	_ZN79_INTERNAL_ba76c388_43_flash_fwd_split_hdim128_fp16_causal_sm80_cu_6987f922_30884cute1_E


//--------------------- .text._ZN5flash32flash_fwd_splitkv_combine_kernelI23Flash_fwd_kernel_traitsILi128ELi64ELi128ELi4ELb0ELb0EN7cutlass6half_tE19Flash_kernel_traitsILi128ELi64ELi128ELi4ES3_EELi4ELi7ELb0EEEvNS_16Flash_fwd_paramsE --------------------------
	.section	.text._ZN5flash32flash_fwd_splitkv_combine_kernelI23Flash_fwd_kernel_traitsILi128ELi64ELi128ELi4ELb0ELb0EN7cutlass6half_tE19Flash_kernel_traitsILi128ELi64ELi128ELi4ES3_EELi4ELi7ELb0EEEvNS_16Flash_fwd_paramsE,"ax",@progbits
	.align	128
        .global         _ZN5flash32flash_fwd_splitkv_combine_kernelI23Flash_fwd_kernel_traitsILi128ELi64ELi128ELi4ELb0ELb0EN7cutlass6half_tE19Flash_kernel_traitsILi128ELi64ELi128ELi4ES3_EELi4ELi7ELb0EEEvNS_16Flash_fwd_paramsE
        .type           _ZN5flash32flash_fwd_splitkv_combine_kernelI23Flash_fwd_kernel_traitsILi128ELi64ELi128ELi4ELb0ELb0EN7cutlass6half_tE19Flash_kernel_traitsILi128ELi64ELi128ELi4ES3_EELi4ELi7ELb0EEEvNS_16Flash_fwd_paramsE,@function
        .size           _ZN5flash32flash_fwd_splitkv_combine_kernelI23Flash_fwd_kernel_traitsILi128ELi64ELi128ELi4ELb0ELb0EN7cutlass6half_tE19Flash_kernel_traitsILi128ELi64ELi128ELi4ES3_EELi4ELi7ELb0EEEvNS_16Flash_fwd_paramsE,(.L_x_7168 - _ZN5flash32flash_fwd_splitkv_combine_kernelI23Flash_fwd_kernel_traitsILi128ELi64ELi128ELi4ELb0ELb0EN7cutlass6half_tE19Flash_kernel_traitsILi128ELi64ELi128ELi4ES3_EELi4ELi7ELb0EEEvNS_16Flash_fwd_paramsE)
        .other          _ZN5flash32flash_fwd_splitkv_combine_kernelI23Flash_fwd_kernel_traitsILi128ELi64ELi128ELi4ELb0ELb0EN7cutlass6half_tE19Flash_kernel_traitsILi128ELi64ELi128ELi4ES3_EELi4ELi7ELb0EEEvNS_16Flash_fwd_paramsE,@"STO_CUDA_ENTRY STV_DEFAULT"
_ZN5flash32flash_fwd_splitkv_combine_kernelI23Flash_fwd_kernel_traitsILi128ELi64ELi128ELi4ELb0ELb0EN7cutlass6half_tE19Flash_kernel_traitsILi128ELi64ELi128ELi4ES3_EELi4ELi7ELb0EEEvNS_16Flash_fwd_paramsE:
.text._ZN5flash32flash_fwd_splitkv_combine_kernelI23Flash_fwd_kernel_traitsILi128ELi64ELi128ELi4ELb0ELb0EN7cutlass6half_tE19Flash_kernel_traitsILi128ELi64ELi128ELi4ES3_EELi4ELi7ELb0EEEvNS_16Flash_fwd_paramsE:
[----:B------:R-:W-:Y:S01]  /*0000*/  LDC R1, c[0x0][0x37c] ;  /* 0x0000df00ff017b82 */ /* 0x000fe20000000800 */
[----:B------:R-:W0:Y:S07]  /*0010*/  LDCU UR21, c[0x0][0x3e0] ;  /* 0x00007c00ff1577ac */ /* 0x000e2e0008000800 */
[----:B------:R-:W1:Y:S01]  /*0020*/  S2UR UR19, SR_CTAID.X ;  /* 0x00000000001379c3 */ /* 0x000e620000002500 */
[----:B------:R-:W0:Y:S02]  /*0030*/  LDCU.64 UR4, c[0x0][0x430] ;  /* 0x00008600ff0477ac */ /* 0x000e240008000a00 */
[----:B0-----:R-:W-:-:S02]  /*0040*/  UIMAD UR21, UR21, UR5, URZ ;  /* 0x00000005151572a4 */ /* 0x001fc4000f8e02ff */
[----:B-1----:R-:W-:Y:S02]  /*0050*/  USHF.L.U32 UR19, UR19, 0x2, URZ ;  /* 0x0000000213137899 */ /* 0x002fe400080006ff */
[----:B------:R-:W-:-:S04]  /*0060*/  UIMAD UR20, UR21, UR4, URZ ;  /* 0x00000004151472a4 */ /* 0x000fc8000f8e02ff */
[----:B------:R-:W-:Y:S02]  /*0070*/  UISETP.LT.AND UP0, UPT, UR20, UR5, UPT ;  /* 0x000000051400728c */ /* 0x000fe4000bf01270 */
[----:B------:R-:W-:Y:S02]  /*0080*/  USHF.R.S32.HI UR14, URZ, 0x1f, UR20 ;  /* 0x0000001fff0e7899 */ /* 0x000fe40008011414 */
[----:B------:R-:W-:-:S04]  /*0090*/  USEL UR18, UR20, UR5, UP0 ;  /* 0x0000000514127287 */ /* 0x000fc80008000000 */
[----:B------:R-:W-:-:S04]  /*00a0*/  USHF.R.S32.HI UR5, URZ, 0x1f, UR18 ;  /* 0x0000001fff057899 */ /* 0x000fc80008011412 */
[----:B------:R-:W-:-:S04]  /*00b0*/  ULOP3.LUT UR4, UR14, UR5, URZ, 0xfc, !UPT ;  /* 0x000000050e047292 */ /* 0x000fc8000f8efcff */
[----:B------:R-:W-:-:S09]  /*00c0*/  UISETP.NE.U32.AND UP0, UPT, UR4, URZ, UPT ;  /* 0x000000ff0400728c */ /* 0x000fd2000bf05070 */
[----:B------:R-:W-:Y:S05]  /*00d0*/  BRA.U UP0, `(.L_x_0) ;  /* 0x0000000100607547 */ /* 0x000fea000b800000 */
[----:B------:R-:W0:Y:S01]  /*00e0*/  I2F.U32.RP R2, UR18 ;  /* 0x0000001200027d06 */ /* 0x000e220008209000 */
[----:B------:R-:W-:Y:S02]  /*00f0*/  UIADD3 UR4, UPT, UPT, URZ, -UR18, URZ ;  /* 0x80000012ff047290 */ /* 0x000fe4000fffe0ff */
[----:B------:R-:W-:-:S05]  /*0100*/  UISETP.NE.U32.AND UP0, UPT, UR18, URZ, UPT ;  /* 0x000000ff1200728c */ /* 0x000fca000bf05070 */
[----:B0-----:R-:W0:Y:S02]  /*0110*/  MUFU.RCP R0, R2 ;  /* 0x0000000200007308 */ /* 0x001e240000001000 */
[----:B0-----:R-:W-:-:S06]  /*0120*/  VIADD R0, R0, 0xffffffe ;  /* 0x0ffffffe00007836 */ /* 0x001fcc0000000000 */
[----:B------:R-:W0:Y:S02]  /*0130*/  F2I.FTZ.U32.TRUNC.NTZ R0, R0 ;  /* 0x0000000000007305 */ /* 0x000e24000021f000 */
[----:B0-----:R-:W-:-:S13]  /*0140*/  R2UR UR5, R0 ;  /* 0x00000000000572ca */ /* 0x001fda00000e0000 */
[----:B------:R-:W-:-:S03]  /*0150*/  UIMAD UR6, UR4, UR5, URZ ;  /* 0x00000005040672a4 */ /* 0x000fc6000f8e02ff */
[----:B------:R-:W-:Y:S02]  /*0160*/  UMOV UR4, URZ ;  /* 0x000000ff00047c82 */ /* 0x000fe40008000000 */
[----:B------:R-:W-:-:S04]  /*0170*/  UIMAD.WIDE.U32 UR6, UR5, UR6, UR4 ;  /* 0x00000006050672a5 */ /* 0x000fc8000f8e0004 */
[----:B------:R-:W-:-:S04]  /*0180*/  UIMAD.WIDE.U32 UR4, UR7, UR20, URZ ;  /* 0x00000014070472a5 */ /* 0x000fc8000f8e00ff */
[----:B------:R-:W-:-:S04]  /*0190*/  UIADD3 UR4, UPT, UPT, -UR5, URZ, URZ ;  /* 0x000000ff05047290 */ /* 0x000fc8000fffe1ff */
[----:B------:R-:W-:-:S04]  /*01a0*/  UIMAD UR4, UR18, UR4, UR20 ;  /* 0x00000004120472a4 */ /* 0x000fc8000f8e0214 */
[----:B------:R-:W-:-:S11]  /*01b0*/  UISETP.GE.U32.AND UP2, UPT, UR4, UR18, UPT ;  /* 0x000000120400728c */ /* 0x000fd6000bf46070 */
[----:B------:R-:W-:Y:S02]  /*01c0*/  @UP2 UIADD3 UR4, UPT, UPT, -UR18, UR4, URZ ;  /* 0x0000000412042290 */ /* 0x000fe4000fffe1ff */
[----:B------:R-:W-:Y:S02]  /*01d0*/  @UP2 UIADD3 UR5, UPT, UPT, UR5, 0x1, URZ ;  /* 0x0000000105052890 */ /* 0x000fe4000fffe0ff */
[----:B------:R-:W-:-:S11]  /*01e0*/  UISETP.GE.U32.AND UP1, UPT, UR4, UR18, UPT ;  /* 0x000000120400728c */ /* 0x000fd6000bf26070 */
[----:B------:R-:W-:Y:S02]  /*01f0*/  @UP1 UIADD3 UR5, UPT, UPT, UR5, 0x1, URZ ;  /* 0x0000000105051890 */ /* 0x000fe4000fffe0ff */
[----:B------:R-:W-:-:S07]  /*0200*/  @!UP0 ULOP3.LUT UR5, URZ, UR18, URZ, 0x33, !UPT ;  /* 0x00000012ff058292 */ /* 0x000fce000f8e33ff */
[----:B------:R-:W-:Y:S01]  /*0210*/  UMOV UR4, UR5 ;  /* 0x0000000500047c82 */ /* 0x000fe20008000000 */
[----:B------:R-:W-:Y:S01]  /*0220*/  UMOV UR5, URZ ;  /* 0x000000ff00057c82 */ /* 0x000fe20008000000 */
[----:B------:R-:W-:Y:S01]  /*0230*/  MOV R16, UR4 ;  /* 0x0000000400107c02 */ /* 0x000fe20008000f00 */
[----:B------:R-:W-:Y:S01]  /*0240*/  IMAD.U32 R17, RZ, RZ, UR5 ;  /* 0x00000005ff117e24 */ /* 0x000fe2000f8e00ff */
[----:B------:R-:W-:Y:S06]  /*0250*/  BRA `(.L_x_1) ;  /* 0x00000000001c7947 */ /* 0x000fec0003800000 */
.L_x_0:
[----:B------:R-:W-:Y:S01]  /*0260*/  IMAD.U32 R20, RZ, RZ, UR20 ;  /* 0x00000014ff147e24 */ /* 0x000fe2000f8e00ff */
[----:B------:R-:W-:Y:S01]  /*0270*/  MOV R18, UR18 ;  /* 0x0000001200127c02 */ /* 0x000fe20008000f00 */
[----:B------:R-:W-:Y:S01]  /*0280*/  IMAD.U32 R17, RZ, RZ, UR14 ;  /* 0x0000000eff117e24 */ /* 0x000fe2000f8e00ff */
[----:B------:R-:W-:Y:S02]  /*0290*/  MOV R15, UR5 ;  /* 0x00000005000f7c02 */ /* 0x000fe40008000f00 */
[----:B------:R-:W-:Y:S02]  /*02a0*/  MOV R16, 0x2c0 ;  /* 0x000002c000107802 */ /* 0x000fe40000000f00 */
[----:B------:R-:W-:Y:S05]  /*02b0*/  CALL.REL.NOINC `($__internal_0_$__cuda_sm20_div_s64) ;  /* 0x0000004000d47944 */ /* 0x000fea0003c00000 */
[----:B------:R-:W-:-:S07]  /*02c0*/  MOV R16, R0 ;  /* 0x0000000000107202 */ /* 0x000fce0000000f00 */
.L_x_1:
[----:B------:R-:W0:Y:S01]  /*02d0*/  LDCU UR4, c[0x0][0x3e0] ;  /* 0x00007c00ff0477ac */ /* 0x000e220008000800 */
[----:B------:R-:W-:Y:S01]  /*02e0*/  BSSY.RECONVERGENT B0, `(.L_x_2) ;  /* 0x0000022000007945 */ /* 0x000fe20003800200 */
[----:B0-----:R-:W-:Y:S01]  /*02f0*/  USHF.R.S32.HI UR5, URZ, 0x1f, UR4 ;  /* 0x0000001fff057899 */ /* 0x001fe20008011404 */
[----:B------:R-:W-:-:S05]  /*0300*/  ISETP.LT.U32.AND P0, PT, R16, UR4, PT ;  /* 0x0000000410007c0c */ /* 0x000fca000bf01070 */
[----:B------:R-:W-:-:S04]  /*0310*/  ISETP.LT.AND.EX P0, PT, R17, UR5, PT, P0 ;  /* 0x0000000511007c0c */ /* 0x000fc8000bf01300 */
[C---:B------:R-:W-:Y:S02]  /*0320*/  SEL R15, R17.reuse, UR5, P0 ;  /* 0x00000005110f7c07 */ /* 0x040fe40008000000 */
[----:B------:R-:W-:Y:S02]  /*0330*/  SEL R18, R16, UR4, P0 ;  /* 0x0000000410127c07 */ /* 0x000fe40008000000 */
[----:B------:R-:W-:-:S04]  /*0340*/  LOP3.LUT R0, R17, R15, RZ, 0xfc, !PT ;  /* 0x0000000f11007212 */ /* 0x000fc800078efcff */
[----:B------:R-:W-:-:S13]  /*0350*/  ISETP.NE.U32.AND P1, PT, R0, RZ, PT ;  /* 0x000000ff0000720c */ /* 0x000fda0003f25070 */
[----:B------:R-:W-:Y:S05]  /*0360*/  @P1 BRA `(.L_x_3) ;  /* 0x0000000000501947 */ /* 0x000fea0003800000 */
[----:B------:R-:W0:Y:S01]  /*0370*/  I2F.U32.RP R4, R18 ;  /* 0x0000001200047306 */ /* 0x000e220000209000 */
[----:B------:R-:W-:Y:S02]  /*0380*/  ISETP.NE.U32.AND P0, PT, R18, RZ, PT ;  /* 0x000000ff1200720c */ /* 0x000fe40003f05070 */
[----:B------:R-:W-:-:S05]  /*0390*/  MOV R7, RZ ;  /* 0x000000ff00077202 */ /* 0x000fca0000000f00 */
[----:B0-----:R-:W0:Y:S02]  /*03a0*/  MUFU.RCP R2, R4 ;  /* 0x0000000400027308 */ /* 0x001e240000001000 */
[----:B0-----:R-:W-:-:S06]  /*03b0*/  VIADD R2, R2, 0xffffffe ;  /* 0x0ffffffe02027836 */ /* 0x001fcc0000000000 */
[----:B------:R0:W1:Y:S02]  /*03c0*/  F2I.FTZ.U32.TRUNC.NTZ R3, R2 ;  /* 0x0000000200037305 */ /* 0x000064000021f000 */
[----:B0-----:R-:W-:Y:S02]  /*03d0*/  HFMA2 R2, -RZ, RZ, 0, 0 ;  /* 0x00000000ff027431 */ /* 0x001fe400000001ff */
[----:B-1----:R-:W-:-:S04]  /*03e0*/  IMAD.MOV R0, RZ, RZ, -R3 ;  /* 0x000000ffff007224 */ /* 0x002fc800078e0a03 */
[----:B------:R-:W-:-:S04]  /*03f0*/  IMAD R5, R0, R18, RZ ;  /* 0x0000001200057224 */ /* 0x000fc800078e02ff */
[----:B------:R-:W-:-:S06]  /*0400*/  IMAD.HI.U32 R5, R3, R5, R2 ;  /* 0x0000000503057227 */ /* 0x000fcc00078e0002 */
[----:B------:R-:W-:-:S04]  /*0410*/  IMAD.HI.U32 R6, R5, R16, RZ ;  /* 0x0000001005067227 */ /* 0x000fc800078e00ff */
[----:B------:R-:W-:-:S04]  /*0420*/  IMAD.MOV R3, RZ, RZ, -R6 ;  /* 0x000000ffff037224 */ /* 0x000fc800078e0a06 */
[----:B------:R-:W-:-:S05]  /*0430*/  IMAD R3, R18, R3, R16 ;  /* 0x0000000312037224 */ /* 0x000fca00078e0210 */
[----:B------:R-:W-:-:S13]  /*0440*/  ISETP.GE.U32.AND P2, PT, R3, R18, PT ;  /* 0x000000120300720c */ /* 0x000fda0003f46070 */
[----:B------:R-:W-:Y:S01]  /*0450*/  @P2 IADD3 R3, PT, PT, R3, -R18, RZ ;  /* 0x8000001203032210 */ /* 0x000fe20007ffe0ff */
[----:B------:R-:W-:-:S03]  /*0460*/  @P2 VIADD R6, R6, 0x1 ;  /* 0x0000000106062836 */ /* 0x000fc60000000000 */
[----:B------:R-:W-:-:S13]  /*0470*/  ISETP.GE.U32.AND P1, PT, R3, R18, PT ;  /* 0x000000120300720c */ /* 0x000fda0003f26070 */
[----:B------:R-:W-:Y:S02]  /*0480*/  @P1 IADD3 R6, PT, PT, R6, 0x1, RZ ;  /* 0x0000000106061810 */ /* 0x000fe40007ffe0ff */
[----:B------:R-:W-:Y:S01]  /*0490*/  @!P0 LOP3.LUT R6, RZ, R18, RZ, 0x33, !PT ;  /* 0x00000012ff068212 */ /* 0x000fe200078e33ff */
[----:B------:R-:W-:Y:S05]  /*04a0*/  BRA `(.L_x_4) ;  /* 0x0000000000147947 */ /* 0x000fea0003800000 */
.L_x_3:
[----:B------:R-:W-:Y:S02]  /*04b0*/  MOV R20, R16 ;  /* 0x0000001000147202 */ /* 0x000fe40000000f00 */
[----:B------:R-:W-:Y:S02]  /*04c0*/  MOV R16, 0x4e0 ;  /* 0x000004e000107802 */ /* 0x000fe40000000f00 */
[----:B------:R-:W-:Y:S05]  /*04d0*/  CALL.REL.NOINC `($__internal_0_$__cuda_sm20_div_s64) ;  /* 0x00000040004c7944 */ /* 0x000fea0003c00000 */
[----:B------:R-:W-:Y:S02]  /*04e0*/  MOV R6, R0 ;  /* 0x0000000000067202 */ /* 0x000fe40000000f00 */
[----:B------:R-:W-:Y:S02]  /*04f0*/  MOV R7, R17 ;  /* 0x0000001100077202 */ /* 0x000fe40000000f00 */
.L_x_4:
[----:B------:R-:W-:Y:S05]  /*0500*/  BSYNC.RECONVERGENT B0 ;  /* 0x0000000000007941 */ /* 0x000fea0003800200 */
.L_x_2:
[----:B------:R-:W0:Y:S01]  /*0510*/  LDCU UR4, c[0x0][0x434] ;  /* 0x00008680ff0477ac */ /* 0x000e220008000800 */
[----:B------:R-:W-:Y:S01]  /*0520*/  BSSY.RECONVERGENT B0, `(.L_x_5) ;  /* 0x0000040000007945 */ /* 0x000fe20003800200 */
[----:B0-----:R-:W-:-:S05]  /*0530*/  IMAD.U32 R0, RZ, RZ, UR4 ;  /* 0x00000004ff007e24 */ /* 0x001fca000f8e00ff */
[----:B------:R-:W-:-:S04]  /*0540*/  IABS R0, R0 ;  /* 0x0000000000007213 */ /* 0x000fc80000000000 */
[----:B------:R-:W-:-:S13]  /*0550*/  R2UR UR5, R0 ;  /* 0x00000000000572ca */ /* 0x000fda00000e0000 */
[----:B------:R-:W0:Y:S01]  /*0560*/  I2F.RP R8, UR5 ;  /* 0x0000000500087d06 */ /* 0x000e220008209400 */
[----:B------:R-:W-:-:S04]  /*0570*/  UIADD3 UR8, UPT, UPT, UR4, -0x1, UR5 ;  /* 0xffffffff04087890 */ /* 0x000fc8000fffe005 */
[----:B------:R-:W-:-:S06]  /*0580*/  ULOP3.LUT UR6, UR8, UR5, URZ, 0x3c, !UPT ;  /* 0x0000000508067292 */ /* 0x000fcc000f8e3cff */
[----:B------:R-:W-:Y:S01]  /*0590*/  ISETP.LE.AND P0, PT, RZ, UR6, PT ;  /* 0x00000006ff007c0c */ /* 0x000fe2000bf03270 */
[----:B0-----:R-:W0:Y:S02]  /*05a0*/  MUFU.RCP R4, R8 ;  /* 0x0000000800047308 */ /* 0x001e240000001000 */
[----:B0-----:R-:W-:-:S06]  /*05b0*/  VIADD R4, R4, 0xffffffe ;  /* 0x0ffffffe04047836 */ /* 0x001fcc0000000000 */
[----:B------:R-:W0:Y:S02]  /*05c0*/  F2I.FTZ.U32.TRUNC.NTZ R5, R4 ;  /* 0x0000000400057305 */ /* 0x000e24000021f000 */
[----:B0-----:R-:W-:Y:S02]  /*05d0*/  IMAD.MOV R0, RZ, RZ, -R5 ;  /* 0x000000ffff007224 */ /* 0x001fe400078e0a05 */
[----:B------:R-:W-:Y:S02]  /*05e0*/  IMAD.MOV.U32 R4, RZ, RZ, RZ ;  /* 0x000000ffff047224 */ /* 0x000fe400078e00ff */
[----:B------:R-:W-:Y:S01]  /*05f0*/  IMAD R2, R0, UR5, RZ ;  /* 0x0000000500027c24 */ /* 0x000fe2000f8e02ff */
[----:B------:R-:W-:-:S03]  /*0600*/  IABS R0, UR8 ;  /* 0x0000000800007c13 */ /* 0x000fc60008000000 */
[----:B------:R-:W-:-:S04]  /*0610*/  IMAD.HI.U32 R2, R5, R2, R4 ;  /* 0x0000000205027227 */ /* 0x000fc800078e0004 */
[----:B------:R-:W-:-:S04]  /*0620*/  IMAD.MOV.U32 R3, RZ, RZ, R0 ;  /* 0x000000ffff037224 */ /* 0x000fc800078e0000 */
[----:B------:R-:W-:-:S04]  /*0630*/  IMAD.HI.U32 R2, R2, R3, RZ ;  /* 0x0000000302027227 */ /* 0x000fc800078e00ff */
[----:B------:R-:W-:-:S04]  /*0640*/  IMAD.MOV R0, RZ, RZ, -R2 ;  /* 0x000000ffff007224 */ /* 0x000fc800078e0a02 */
[----:B------:R-:W-:-:S05]  /*0650*/  IMAD R0, R0, UR5, R3 ;  /* 0x0000000500007c24 */ /* 0x000fca000f8e0203 */
[----:B------:R-:W-:-:S13]  /*0660*/  ISETP.LT.U32.AND P1, PT, R0, UR5, PT ;  /* 0x0000000500007c0c */ /* 0x000fda000bf21070 */
[----:B------:R-:W-:Y:S02]  /*0670*/  @!P1 VIADD R0, R0, -UR5 ;  /* 0x8000000500009c36 */ /* 0x000fe40008000000 */
[----:B------:R-:W-:Y:S01]  /*0680*/  @!P1 VIADD R2, R2, 0x1 ;  /* 0x0000000102029836 */ /* 0x000fe20000000000 */
[----:B------:R-:W-:Y:S02]  /*0690*/  ISETP.NE.AND P1, PT, RZ, UR4, PT ;  /* 0x00000004ff007c0c */ /* 0x000fe4000bf25270 */
[----:B------:R-:W-:-:S13]  /*06a0*/  ISETP.GE.U32.AND P2, PT, R0, UR5, PT ;  /* 0x0000000500007c0c */ /* 0x000fda000bf46070 */
[----:B------:R-:W-:-:S04]  /*06b0*/  @P2 VIADD R2, R2, 0x1 ;  /* 0x0000000102022836 */ /* 0x000fc80000000000 */
[----:B------:R-:W-:-:S04]  /*06c0*/  IMAD.MOV.U32 R3, RZ, RZ, R2 ;  /* 0x000000ffff037224 */ /* 0x000fc800078e0002 */
[----:B------:R-:W-:Y:S01]  /*06d0*/  @!P0 IMAD.MOV R3, RZ, RZ, -R3 ;  /* 0x000000ffff038224 */ /* 0x000fe200078e0a03 */
[----:B------:R-:W-:-:S04]  /*06e0*/  @!P1 LOP3.LUT R3, RZ, UR5, RZ, 0x33, !PT ;  /* 0x00000005ff039c12 */ /* 0x000fc8000f8e33ff */
[----:B------:R-:W-:Y:S02]  /*06f0*/  ISETP.LT.U32.AND P0, PT, R18, R3, PT ;  /* 0x000000031200720c */ /* 0x000fe40003f01070 */
[----:B------:R-:W-:-:S04]  /*0700*/  SHF.R.S32.HI R30, RZ, 0x1f, R3 ;  /* 0x0000001fff1e7819 */ /* 0x000fc80000011403 */
[----:B------:R-:W-:-:S04]  /*0710*/  ISETP.LT.AND.EX P0, PT, R15, R30, PT, P0 ;  /* 0x0000001e0f00720c */ /* 0x000fc80003f01300 */
[C---:B------:R-:W-:Y:S02]  /*0720*/  SEL R30, R15.reuse, R30, P0 ;  /* 0x0000001e0f1e7207 */ /* 0x040fe40000000000 */
[----:B------:R-:W-:Y:S02]  /*0730*/  SEL R12, R18, R3, P0 ;  /* 0x00000003120c7207 */ /* 0x000fe40000000000 */
        /* <DEDUP_REMOVED lines=23> */
.L_x_6:
[----:B------:R-:W-:Y:S01]  /*08b0*/  IMAD.MOV.U32 R20, RZ, RZ, R18 ;  /* 0x000000ffff147224 */ /* 0x000fe200078e0012 */
[----:B------:R-:W-:Y:S01]  /*08c0*/  MOV R18, R12 ;  /* 0x0000000c00127202 */ /* 0x000fe20000000f00 */
[----:B------:R-:W-:Y:S01]  /*08d0*/  IMAD.MOV.U32 R17, RZ, RZ, R15 ;  /* 0x000000ffff117224 */ /* 0x000fe200078e000f */
[----:B------:R-:W-:Y:S02]  /*08e0*/  MOV R15, R30 ;  /* 0x0000001e000f7202 */ /* 0x000fe40000000f00 */
[----:B------:R-:W-:Y:S02]  /*08f0*/  MOV R16, 0x910 ;  /* 0x0000091000107802 */ /* 0x000fe40000000f00 */
[----:B------:R-:W-:Y:S05]  /*0900*/  CALL.REL.NOINC `($__internal_0_$__cuda_sm20_div_s64) ;  /* 0x0000003c00407944 */ /* 0x000fea0003c00000 */
[----:B------:R-:W-:Y:S02]  /*0910*/  MOV R16, R0 ;  /* 0x0000000000107202 */ /* 0x000fe40000000f00 */
.L_x_7:
[----:B------:R-:W-:Y:S05]  /*0920*/  BSYNC.RECONVERGENT B0 ;  /* 0x0000000000007941 */ /* 0x000fea0003800200 */
.L_x_5:
[----:B------:R-:W0:Y:S01]  /*0930*/  LDCU UR5, c[0x0][0x434] ;  /* 0x00008680ff0577ac */ /* 0x000e220008000800 */
[----:B------:R-:W-:Y:S01]  /*0940*/  BSSY.RECONVERGENT B0, `(.L_x_8) ;  /* 0x0000083000007945 */ /* 0x000fe20003800200 */
[----:B------:R-:W-:Y:S01]  /*0950*/  UMOV UR10, URZ ;  /* 0x000000ff000a7c82 */ /* 0x000fe20008000000 */
[----:B------:R-:W-:Y:S01]  /*0960*/  UMOV UR22, URZ ;  /* 0x000000ff00167c82 */ /* 0x000fe20008000000 */
[----:B0-----:R-:W-:-:S05]  /*0970*/  IMAD.U32 R0, RZ, RZ, UR5 ;  /* 0x00000005ff007e24 */ /* 0x001fca000f8e00ff */
[----:B------:R-:W-:-:S04]  /*0980*/  IABS R0, R0 ;  /* 0x0000000000007213 */ /* 0x000fc80000000000 */
[----:B------:R-:W-:-:S13]  /*0990*/  R2UR UR7, R0 ;  /* 0x00000000000772ca */ /* 0x000fda00000e0000 */
[----:B------:R-:W0:Y:S08]  /*09a0*/  I2F.RP R3, UR7 ;  /* 0x0000000700037d06 */ /* 0x000e300008209400 */
[----:B0-----:R-:W0:Y:S02]  /*09b0*/  MUFU.RCP R2, R3 ;  /* 0x0000000300027308 */ /* 0x001e240000001000 */
[----:B0-----:R-:W-:-:S06]  /*09c0*/  VIADD R2, R2, 0xffffffe ;  /* 0x0ffffffe02027836 */ /* 0x001fcc0000000000 */
[----:B------:R-:W0:Y:S02]  /*09d0*/  F2I.FTZ.U32.TRUNC.NTZ R0, R2 ;  /* 0x0000000200007305 */ /* 0x000e24000021f000 */
[----:B0-----:R-:W-:Y:S02]  /*09e0*/  R2UR UR11, R0 ;  /* 0x00000000000b72ca */ /* 0x001fe400000e0000 */
[----:B------:R-:W-:Y:S01]  /*09f0*/  IABS R0, UR8 ;  /* 0x0000000800007c13 */ /* 0x000fe20008000000 */
[----:B------:R-:W-:-:S03]  /*0a00*/  ULOP3.LUT UR8, UR8, UR5, URZ, 0x3c, !UPT ;  /* 0x0000000508087292 */ /* 0x000fc6000f8e3cff */
[----:B------:R-:W-:-:S07]  /*0a10*/  R2UR UR6, R0 ;  /* 0x00000000000672ca */ /* 0x000fce00000e0000 */
[----:B------:R-:W-:-:S04]  /*0a20*/  UIADD3 UR4, UPT, UPT, URZ, -UR11, URZ ;  /* 0x8000000bff047290 */ /* 0x000fc8000fffe0ff */
[----:B------:R-:W-:-:S04]  /*0a30*/  UIMAD UR4, UR4, UR7, URZ ;  /* 0x00000007040472a4 */ /* 0x000fc8000f8e02ff */
[----:B------:R-:W-:-:S04]  /*0a40*/  UIMAD.WIDE.U32 UR10, UR11, UR4, UR10 ;  /* 0x000000040b0a72a5 */ /* 0x000fc8000f8e000a */
[----:B------:R-:W-:-:S07]  /*0a50*/  UIMAD.WIDE.U32 UR10, UR11, UR6, URZ ;  /* 0x000000060b0a72a5 */ /* 0x000fce000f8e00ff */
[----:B------:R-:W-:Y:S02]  /*0a60*/  UMOV UR9, UR11 ;  /* 0x0000000b00097c82 */ /* 0x000fe40008000000 */
[----:B------:R-:W-:-:S04]  /*0a70*/  UIADD3 UR4, UPT, UPT, -UR9, URZ, URZ ;  /* 0x000000ff09047290 */ /* 0x000fc8000fffe1ff */
[----:B------:R-:W-:Y:S02]  /*0a80*/  UIMAD UR4, UR7, UR4, UR6 ;  /* 0x00000004070472a4 */ /* 0x000fe4000f8e0206 */
[----:B------:R-:W-:Y:S02]  /*0a90*/  USHF.R.S32.HI UR6, URZ, 0x1f, UR5 ;  /* 0x0000001fff067899 */ /* 0x000fe40008011405 */
[----:B------:R-:W-:Y:S02]  /*0aa0*/  UISETP.GT.U32.AND UP1, UPT, UR7, UR4, UPT ;  /* 0x000000040700728c */ /* 0x000fe4000bf24070 */
[----:B------:R-:W-:-:S09]  /*0ab0*/  ULOP3.LUT UR6, UR6, 0x1, URZ, 0xfc, !UPT ;  /* 0x0000000106067892 */ /* 0x000fd2000f8efcff */
[----:B------:R-:W-:Y:S02]  /*0ac0*/  @!UP1 UIADD3 UR4, UPT, UPT, UR4, -UR7, URZ ;  /* 0x8000000704049290 */ /* 0x000fe4000fffe0ff */
[----:B------:R-:W-:Y:S02]  /*0ad0*/  @!UP1 UIADD3 UR9, UPT, UPT, UR9, 0x1, URZ ;  /* 0x0000000109099890 */ /* 0x000fe4000fffe0ff */
[----:B------:R-:W-:Y:S02]  /*0ae0*/  UISETP.GE.U32.AND UP0, UPT, UR4, UR7, UPT ;  /* 0x000000070400728c */ /* 0x000fe4000bf06070 */
[----:B------:R-:W-:-:S05]  /*0af0*/  UISETP.GE.AND UP1, UPT, UR8, URZ, UPT ;  /* 0x000000ff0800728c */ /* 0x000fca000bf26270 */
[----:B------:R-:W0:Y:S04]  /*0b00*/  LDCU UR4, c[0x0][0x3e0] ;  /* 0x00007c00ff0477ac */ /* 0x000e280008000800 */
[----:B------:R-:W-:Y:S02]  /*0b10*/  @UP0 UIADD3 UR9, UPT, UPT, UR9, 0x1, URZ ;  /* 0x0000000109090890 */ /* 0x000fe4000fffe0ff */
[----:B------:R-:W-:-:S05]  /*0b20*/  UISETP.NE.AND UP0, UPT, UR5, URZ, UPT ;  /* 0x000000ff0500728c */ /* 0x000fca000bf05270 */
[----:B------:R-:W-:Y:S02]  /*0b30*/  UMOV UR8, UR9 ;  /* 0x0000000900087c82 */ /* 0x000fe40008000000 */
[----:B------:R-:W-:-:S04]  /*0b40*/  @!UP1 UIADD3 UR8, UPT, UPT, -UR8, URZ, URZ ;  /* 0x000000ff08089290 */ /* 0x000fc8000fffe1ff */
[----:B------:R-:W-:Y:S01]  /*0b50*/  @!UP0 ULOP3.LUT UR8, URZ, UR5, URZ, 0x33, !UPT ;  /* 0x00000005ff088292 */ /* 0x000fe2000f8e33ff */
[----:B0-----:R-:W-:Y:S01]  /*0b60*/  IMAD.U32 R0, RZ, RZ, UR4 ;  /* 0x00000004ff007e24 */ /* 0x001fe2000f8e00ff */
[----:B------:R-:W-:Y:S02]  /*0b70*/  UIADD3 UR17, UPT, UPT, UR4, -0x1, URZ ;  /* 0xffffffff04117890 */ /* 0x000fe4000fffe0ff */
[----:B------:R-:W-:Y:S02]  /*0b80*/  UIMAD UR7, UR8, UR6, URZ ;  /* 0x00000006080772a4 */ /* 0x000fe4000f8e02ff */
[----:B------:R-:W-:Y:S01]  /*0b90*/  IABS R0, R0 ;  /* 0x0000000000007213 */ /* 0x000fe20000000000 */
[----:B------:R-:W-:-:S03]  /*0ba0*/  UISETP.NE.AND UP2, UPT, UR4, URZ, UPT ;  /* 0x000000ff0400728c */ /* 0x000fc6000bf45270 */
[----:B------:R-:W-:Y:S02]  /*0bb0*/  IABS R2, UR7 ;  /* 0x0000000700027c13 */ /* 0x000fe40008000000 */
[----:B------:R-:W-:Y:S02]  /*0bc0*/  R2UR UR11, R0 ;  /* 0x00000000000b72ca */ /* 0x000fe400000e0000 */
[----:B------:R-:W-:-:S11]  /*0bd0*/  R2UR UR13, R2 ;  /* 0x00000000020d72ca */ /* 0x000fd600000e0000 */
[----:B------:R-:W0:Y:S02]  /*0be0*/  I2F.RP R8, UR11 ;  /* 0x0000000b00087d06 */ /* 0x000e240008209400 */
[----:B------:R-:W-:-:S04]  /*0bf0*/  UIADD3 UR6, UPT, UPT, UR17, UR13, URZ ;  /* 0x0000000d11067290 */ /* 0x000fc8000fffe0ff */
[----:B------:R-:W-:Y:S02]  /*0c00*/  ULOP3.LUT UR16, UR6, UR13, URZ, 0x3c, !UPT ;  /* 0x0000000d06107292 */ /* 0x000fe4000f8e3cff */
[----:B------:R-:W1:Y:S01]  /*0c10*/  I2F.RP R9, UR13 ;  /* 0x0000000d00097d06 */ /* 0x000e620008209400 */
[----:B------:R-:W-:Y:S01]  /*0c20*/  IMAD.U32 R2, RZ, RZ, UR6 ;  /* 0x00000006ff027e24 */ /* 0x000fe2000f8e00ff */
[----:B------:R-:W-:Y:S02]  /*0c30*/  ULOP3.LUT UR6, UR6, UR4, URZ, 0x3c, !UPT ;  /* 0x0000000406067292 */ /* 0x000fe4000f8e3cff */
[----:B------:R-:W-:Y:S02]  /*0c40*/  ISETP.LE.AND P0, PT, RZ, UR16, PT ;  /* 0x00000010ff007c0c */ /* 0x000fe4000bf03270 */
[----:B------:R-:W-:Y:S02]  /*0c50*/  IABS R2, R2 ;  /* 0x0000000200027213 */ /* 0x000fe40000000000 */
[----:B0-----:R-:W0:Y:S02]  /*0c60*/  MUFU.RCP R4, R8 ;  /* 0x0000000800047308 */ /* 0x001e240000001000 */
[----:B------:R-:W-:-:S06]  /*0c70*/  R2UR UR12, R2 ;  /* 0x00000000020c72ca */ /* 0x000fcc00000e0000 */
[----:B-1----:R-:W1:Y:S01]  /*0c80*/  MUFU.RCP R0, R9 ;  /* 0x0000000900007308 */ /* 0x002e620000001000 */
[----:B0-----:R-:W-:Y:S02]  /*0c90*/  VIADD R4, R4, 0xffffffe ;  /* 0x0ffffffe04047836 */ /* 0x001fe40000000000 */
[----:B-1----:R-:W-:-:S05]  /*0ca0*/  VIADD R5, R0, 0xffffffe ;  /* 0x0ffffffe00057836 */ /* 0x002fca0000000000 */
[----:B------:R0:W1:Y:S08]  /*0cb0*/  F2I.FTZ.U32.TRUNC.NTZ R0, R4 ;  /* 0x0000000400007305 */ /* 0x000070000021f000 */
[----:B------:R-:W2:Y:S01]  /*0cc0*/  F2I.FTZ.U32.TRUNC.NTZ R5, R5 ;  /* 0x0000000500057305 */ /* 0x000ea2000021f000 */
[----:B0-----:R-:W-:Y:S01]  /*0cd0*/  IMAD.MOV.U32 R4, RZ, RZ, RZ ;  /* 0x000000ffff047224 */ /* 0x001fe200078e00ff */
[----:B-1----:R-:W-:-:S02]  /*0ce0*/  R2UR UR23, R0 ;  /* 0x00000000001772ca */ /* 0x002fc400000e0000 */
[----:B------:R-:W-:Y:S01]  /*0cf0*/  IABS R0, UR7 ;  /* 0x0000000700007c13 */ /* 0x000fe20008000000 */
[----:B--2---:R-:W-:-:S04]  /*0d00*/  IMAD.MOV R3, RZ, RZ, -R5 ;  /* 0x000000ffff037224 */ /* 0x004fc800078e0a05 */
[----:B------:R-:W-:Y:S02]  /*0d10*/  IMAD.MOV R0, RZ, RZ, -R0 ;  /* 0x000000ffff007224 */ /* 0x000fe400078e0a00 */
[----:B------:R-:W-:-:S04]  /*0d20*/  IMAD R3, R3, UR13, RZ ;  /* 0x0000000d03037c24 */ /* 0x000fc8000f8e02ff */
[----:B------:R-:W-:Y:S01]  /*0d30*/  UIADD3 UR9, UPT, UPT, URZ, -UR23, URZ ;  /* 0x80000017ff097290 */ /* 0x000fe2000fffe0ff */
[----:B------:R-:W-:-:S03]  /*0d40*/  IMAD.HI.U32 R3, R5, R3, R4 ;  /* 0x0000000305037227 */ /* 0x000fc600078e0004 */
[----:B------:R-:W-:-:S03]  /*0d50*/  UIMAD UR9, UR9, UR11, URZ ;  /* 0x0000000b090972a4 */ /* 0x000fc6000f8e02ff */
[----:B------:R-:W-:Y:S01]  /*0d60*/  IMAD.HI.U32 R11, R3, UR12, RZ ;  /* 0x0000000c030b7c27 */ /* 0x000fe2000f8e00ff */
[----:B------:R-:W-:-:S03]  /*0d70*/  UIMAD.WIDE.U32 UR22, UR23, UR9, UR22 ;  /* 0x00000009171672a5 */ /* 0x000fc6000f8e0016 */
[----:B------:R-:W-:Y:S01]  /*0d80*/  IMAD R0, R11, R0, UR12 ;  /* 0x0000000c0b007e24 */ /* 0x000fe2000f8e0200 */
[----:B------:R-:W-:-:S03]  /*0d90*/  UIMAD.WIDE.U32 UR22, UR23, UR12, URZ ;  /* 0x0000000c171672a5 */ /* 0x000fc6000f8e00ff */
[----:B------:R-:W0:Y:S01]  /*0da0*/  LDCU.U8 UR9, c[0x0][0x549] ;  /* 0x0000a920ff0977ac */ /* 0x000e220008000000 */
[----:B------:R-:W-:-:S03]  /*0db0*/  ISETP.LT.U32.AND P1, PT, R0, UR13, PT ;  /* 0x0000000d00007c0c */ /* 0x000fc6000bf21070 */
[----:B------:R-:W-:Y:S02]  /*0dc0*/  UMOV UR15, UR23 ;  /* 0x00000017000f7c82 */ /* 0x000fe40008000000 */
[----:B------:R-:W-:-:S04]  /*0dd0*/  UIADD3 UR10, UPT, UPT, -UR15, URZ, URZ ;  /* 0x000000ff0f0a7290 */ /* 0x000fc8000fffe1ff */
[----:B------:R-:W-:-:S04]  /*0de0*/  UIMAD UR10, UR11, UR10, UR12 ;  /* 0x0000000a0b0a72a4 */ /* 0x000fc8000f8e020c */
[----:B------:R-:W-:Y:S01]  /*0df0*/  @!P1 VIADD R0, R0, -UR13 ;  /* 0x8000000d00009c36 */ /* 0x000fe20008000000 */
[----:B------:R-:W-:Y:S01]  /*0e00*/  UISETP.GT.U32.AND UP1, UPT, UR11, UR10, UPT ;  /* 0x0000000a0b00728c */ /* 0x000fe2000bf24070 */
[----:B------:R-:W-:Y:S01]  /*0e10*/  @!P1 VIADD R11, R11, 0x1 ;  /* 0x000000010b0b9836 */ /* 0x000fe20000000000 */
[----:B------:R-:W-:Y:S01]  /*0e20*/  ISETP.NE.AND P1, PT, RZ, UR7, PT ;  /* 0x00000007ff007c0c */ /* 0x000fe2000bf25270 */
[----:B0-----:R-:W-:Y:S01]  /*0e30*/  UISETP.NE.AND UP0, UPT, UR9, URZ, UPT ;  /* 0x000000ff0900728c */ /* 0x001fe2000bf05270 */
[----:B------:R-:W-:-:S03]  /*0e40*/  ISETP.GE.U32.AND P2, PT, R0, UR13, PT ;  /* 0x0000000d00007c0c */ /* 0x000fc6000bf46070 */
[----:B------:R-:W-:Y:S02]  /*0e50*/  USEL UR5, UR5, 0x1, !UP0 ;  /* 0x0000000105057887 */ /* 0x000fe4000c000000 */
[----:B------:R-:W-:Y:S02]  /*0e60*/  UISETP.GE.AND UP0, UPT, UR6, URZ, UPT ;  /* 0x000000ff0600728c */ /* 0x000fe4000bf06270 */
[----:B------:R-:W-:Y:S02]  /*0e70*/  @!UP1 UIADD3 UR10, UPT, UPT, UR10, -UR11, URZ ;  /* 0x8000000b0a0a9290 */ /* 0x000fe4000fffe0ff */
[----:B------:R-:W-:Y:S02]  /*0e80*/  @!UP1 UIADD3 UR15, UPT, UPT, UR15, 0x1, URZ ;  /* 0x000000010f0f9890 */ /* 0x000fe4000fffe0ff */
[----:B------:R-:W-:Y:S02]  /*0e90*/  UISETP.GE.U32.AND UP3, UPT, UR10, UR11, UPT ;  /* 0x0000000b0a00728c */ /* 0x000fe4000bf66070 */
[----:B------:R-:W-:Y:S01]  /*0ea0*/  @P2 VIADD R11, R11, 0x1 ;  /* 0x000000010b0b2836 */ /* 0x000fe20000000000 */
[----:B------:R-:W-:-:S02]  /*0eb0*/  UISETP.NE.AND UP1, UPT, UR8, URZ, UPT ;  /* 0x000000ff0800728c */ /* 0x000fc4000bf25270 */
[----:B------:R-:W-:Y:S01]  /*0ec0*/  USHF.R.S32.HI UR8, URZ, 0x1f, UR7 ;  /* 0x0000001fff087899 */ /* 0x000fe20008011407 */
[----:B------:R-:W-:Y:S01]  /*0ed0*/  @!P0 IMAD.MOV R11, RZ, RZ, -R11 ;  /* 0x000000ffff0b8224 */ /* 0x000fe200078e0a0b */
[----:B------:R-:W-:Y:S01]  /*0ee0*/  @!P1 LOP3.LUT R11, RZ, UR13, RZ, 0x33, !PT ;  /* 0x0000000dff0b9c12 */ /* 0x000fe2000f8e33ff */
[----:B------:R-:W-:-:S03]  /*0ef0*/  USEL UR6, URZ, 0x1, !UP1 ;  /* 0x00000001ff067887 */ /* 0x000fc6000c800000 */
[----:B------:R-:W-:Y:S01]  /*0f00*/  ISETP.LT.U32.AND P0, PT, R16, R11, PT ;  /* 0x0000000b1000720c */ /* 0x000fe20003f01070 */
[----:B------:R-:W-:Y:S01]  /*0f10*/  @UP3 UIADD3 UR15, UPT, UPT, UR15, 0x1, URZ ;  /* 0x000000010f0f3890 */ /* 0x000fe2000fffe0ff */
[----:B------:R-:W-:Y:S01]  /*0f20*/  SHF.R.S32.HI R3, RZ, 0x1f, R11 ;  /* 0x0000001fff037819 */ /* 0x000fe2000001140b */
[----:B------:R-:W-:Y:S02]  /*0f30*/  ULOP3.LUT UR6, UR8, UR6, URZ, 0xfc, !UPT ;  /* 0x0000000608067292 */ /* 0x000fe4000f8efcff */
[----:B------:R-:W-:Y:S01]  /*0f40*/  @!UP0 UIADD3 UR15, UPT, UPT, -UR15, URZ, URZ ;  /* 0x000000ff0f0f8290 */ /* 0x000fe2000fffe1ff */
[----:B------:R-:W-:Y:S01]  /*0f50*/  ISETP.LT.AND.EX P0, PT, R17, R3, PT, P0 ;  /* 0x000000031100720c */ /* 0x000fe20003f01300 */
[----:B------:R-:W-:-:S03]  /*0f60*/  @!UP2 ULOP3.LUT UR15, URZ, UR4, URZ, 0x33, !UPT ;  /* 0x00000004ff0fa292 */ /* 0x000fc6000f8e33ff */
        /* <DEDUP_REMOVED lines=25> */
.L_x_9:
[----:B------:R-:W-:Y:S01]  /*1100*/  IMAD.MOV.U32 R20, RZ, RZ, R16 ;  /* 0x000000ffff147224 */ /* 0x000fe200078e0010 */
[----:B------:R-:W-:Y:S01]  /*1110*/  MOV R18, R11 ;  /* 0x0000000b00127202 */ /* 0x000fe20000000f00 */
[----:B------:R-:W-:Y:S01]  /*1120*/  IMAD.MOV.U32 R15, RZ, RZ, R3 ;  /* 0x000000ffff0f7224 */ /* 0x000fe200078e0003 */
[----:B------:R-:W-:Y:S02]  /*1130*/  MOV R16, 0x1150 ;  /* 0x0000115000107802 */ /* 0x000fe40000000f00 */
[----:B------:R-:W-:Y:S05]  /*1140*/  CALL.REL.NOINC `($__internal_0_$__cuda_sm20_div_s64) ;  /* 0x0000003400307944 */ /* 0x000fea0003c00000 */
[----:B------:R-:W-:Y:S02]  /*1150*/  MOV R34, R0 ;  /* 0x0000000000227202 */ /* 0x000fe40000000f00 */
[----:B------:R-:W-:Y:S02]  /*1160*/  MOV R35, R17 ;  /* 0x0000001100237202 */ /* 0x000fe40000000f00 */
.L_x_10:
[----:B------:R-:W-:Y:S05]  /*1170*/  BSYNC.RECONVERGENT B0 ;  /* 0x0000000000007941 */ /* 0x000fea0003800200 */
.L_x_8:
[----:B------:R-:W-:Y:S01]  /*1180*/  IABS R8, UR21 ;  /* 0x0000001500087c13 */ /* 0x000fe20008000000 */
[----:B------:R-:W0:Y:S01]  /*1190*/  LDC R5, c[0x0][0x434] ;  /* 0x00010d00ff057b82 */ /* 0x000e220000000800 */
[----:B------:R-:W-:Y:S01]  /*11a0*/  IABS R0, UR21 ;  /* 0x0000001500007c13 */ /* 0x000fe20008000000 */
[----:B------:R-:W-:Y:S01]  /*11b0*/  UIMAD UR5, UR15, UR5, URZ ;  /* 0x000000050f0572a4 */ /* 0x000fe2000f8e02ff */
[----:B------:R-:W1:Y:S01]  /*11c0*/  I2F.RP R10, R8 ;  /* 0x00000008000a7306 */ /* 0x000e620000209400 */
[----:B------:R-:W-:Y:S02]  /*11d0*/  BSSY.RECONVERGENT B0, `(.L_x_11) ;  /* 0x000003b000007945 */ /* 0x000fe40003800200 */
[----:B------:R-:W-:Y:S01]  /*11e0*/  IMAD.MOV R0, RZ, RZ, -R0 ;  /* 0x000000ffff007224 */ /* 0x000fe200078e0a00 */
[----:B------:R-:W-:-:S04]  /*11f0*/  UIMAD UR6, UR6, UR5, URZ ;  /* 0x00000005060672a4 */ /* 0x000fc8000f8e02ff */
[----:B-1----:R-:W1:Y:S01]  /*1200*/  MUFU.RCP R14, R10 ;  /* 0x0000000a000e7308 */ /* 0x002e620000001000 */
[----:B0-----:R-:W-:-:S04]  /*1210*/  IADD3 R5, PT, PT, R5, -0x1, R8 ;  /* 0xffffffff05057810 */ /* 0x001fc80007ffe008 */
[----:B------:R-:W-:Y:S01]  /*1220*/  IABS R2, R5 ;  /* 0x0000000500027213 */ /* 0x000fe20000000000 */
[----:B-1----:R-:W-:-:S04]  /*1230*/  VIADD R14, R14, 0xffffffe ;  /* 0x0ffffffe0e0e7836 */ /* 0x002fc80000000000 */
[----:B------:R-:W0:Y:S02]  /*1240*/  F2I.FTZ.U32.TRUNC.NTZ R15, R14 ;  /* 0x0000000e000f7305 */ /* 0x000e24000021f000 */
[----:B0-----:R-:W-:Y:S02]  /*1250*/  IMAD.MOV R9, RZ, RZ, -R15 ;  /* 0x000000ffff097224 */ /* 0x001fe400078e0a0f */
[----:B------:R-:W-:Y:S02]  /*1260*/  IMAD.MOV.U32 R14, RZ, RZ, RZ ;  /* 0x000000ffff0e7224 */ /* 0x000fe400078e00ff */
[----:B------:R-:W-:-:S04]  /*1270*/  IMAD R4, R9, R8, RZ ;  /* 0x0000000809047224 */ /* 0x000fc800078e02ff */
[----:B------:R-:W-:-:S06]  /*1280*/  IMAD.HI.U32 R4, R15, R4, R14 ;  /* 0x000000040f047227 */ /* 0x000fcc00078e000e */
[----:B------:R-:W-:-:S04]  /*1290*/  IMAD.HI.U32 R9, R4, R2, RZ ;  /* 0x0000000204097227 */ /* 0x000fc800078e00ff */
[----:B------:R-:W-:Y:S01]  /*12a0*/  IMAD R13, R9, R0, R2 ;  /* 0x00000000090d7224 */ /* 0x000fe200078e0202 */
[----:B------:R-:W-:-:S04]  /*12b0*/  LOP3.LUT R0, R5, R8, RZ, 0x3c, !PT ;  /* 0x0000000805007212 */ /* 0x000fc800078e3cff */
[----:B------:R-:W-:Y:S02]  /*12c0*/  ISETP.GT.U32.AND P1, PT, R8, R13, PT ;  /* 0x0000000d0800720c */ /* 0x000fe40003f24070 */
[----:B------:R-:W-:-:S11]  /*12d0*/  ISETP.GE.AND P0, PT, R0, RZ, PT ;  /* 0x000000ff0000720c */ /* 0x000fd60003f06270 */
[----:B------:R-:W-:Y:S02]  /*12e0*/  @!P1 IMAD.IADD R13, R13, 0x1, -R8 ;  /* 0x000000010d0d9824 */ /* 0x000fe400078e0a08 */
[----:B------:R-:W-:Y:S01]  /*12f0*/  @!P1 VIADD R9, R9, 0x1 ;  /* 0x0000000109099836 */ /* 0x000fe20000000000 */
[----:B------:R-:W-:Y:S02]  /*1300*/  ISETP.NE.AND P1, PT, RZ, UR21, PT ;  /* 0x00000015ff007c0c */ /* 0x000fe4000bf25270 */
[----:B------:R-:W-:-:S13]  /*1310*/  ISETP.GE.U32.AND P2, PT, R13, R8, PT ;  /* 0x000000080d00720c */ /* 0x000fda0003f46070 */
[----:B------:R-:W-:-:S04]  /*1320*/  @P2 VIADD R9, R9, 0x1 ;  /* 0x0000000109092836 */ /* 0x000fc80000000000 */
[----:B------:R-:W-:Y:S01]  /*1330*/  @!P0 IMAD.MOV R9, RZ, RZ, -R9 ;  /* 0x000000ffff098224 */ /* 0x000fe200078e0a09 */
[----:B------:R-:W-:-:S04]  /*1340*/  @!P1 LOP3.LUT R9, RZ, R8, RZ, 0x33, !PT ;  /* 0x00000008ff099212 */ /* 0x000fc800078e33ff */
        /* <DEDUP_REMOVED lines=28> */
.L_x_12:
[----:B------:R-:W-:Y:S01]  /*1510*/  IMAD.MOV.U32 R20, RZ, RZ, R6 ;  /* 0x000000ffff147224 */ /* 0x000fe200078e0006 */
[----:B------:R-:W-:Y:S01]  /*1520*/  MOV R17, R7 ;  /* 0x0000000700117202 */ /* 0x000fe20000000f00 */
[----:B------:R-:W-:Y:S01]  /*1530*/  IMAD.MOV.U32 R18, RZ, RZ, R10 ;  /* 0x000000ffff127224 */ /* 0x000fe200078e000a */
[----:B------:R-:W-:Y:S02]  /*1540*/  MOV R16, 0x1560 ;  /* 0x0000156000107802 */ /* 0x000fe40000000f00 */
[----:B------:R-:W-:Y:S05]  /*1550*/  CALL.REL.NOINC `($__internal_0_$__cuda_sm20_div_s64) ;  /* 0x00000030002c7944 */ /* 0x000fea0003c00000 */
[----:B------:R-:W-:Y:S02]  /*1560*/  MOV R18, R0 ;  /* 0x0000000000127202 */ /* 0x000fe40000000f00 */
[----:B------:R-:W-:Y:S02]  /*1570*/  MOV R19, R17 ;  /* 0x0000001100137202 */ /* 0x000fe40000000f00 */
.L_x_13:
[----:B------:R-:W-:Y:S05]  /*1580*/  BSYNC.RECONVERGENT B0 ;  /* 0x0000000000007941 */ /* 0x000fea0003800200 */
.L_x_11:
[----:B------:R-:W0:Y:S01]  /*1590*/  S2R R4, SR_TID.X ;  /* 0x0000000000047919 */ /* 0x000e220000002100 */
[----:B------:R-:W-:Y:S01]  /*15a0*/  UIADD3 UR8, UP0, UPT, UR20, -UR19, URZ ;  /* 0x8000001314087290 */ /* 0x000fe2000ff1e0ff */
[----:B------:R-:W1:Y:S03]  /*15b0*/  LDCU UR4, c[0x0][0x534] ;  /* 0x0000a680ff0477ac */ /* 0x000e660008000800 */
[----:B------:R-:W-:-:S06]  /*15c0*/  UIADD3.X UR5, UPT, UPT, UR14, -0x1, URZ, UP0, !UPT ;  /* 0xffffffff0e057890 */ /* 0x000fcc00087fe4ff */
[----:B------:R-:W-:Y:S01]  /*15d0*/  IMAD.U32 R0, RZ, RZ, UR5 ;  /* 0x00000005ff007e24 */ /* 0x000fe2000f8e00ff */
[----:B0-----:R-:W-:Y:S02]  /*15e0*/  LOP3.LUT R21, R4, 0x3, RZ, 0xc0, !PT ;  /* 0x0000000304157812 */ /* 0x001fe400078ec0ff */
[----:B------:R-:W-:Y:S02]  /*15f0*/  SHF.R.U32.HI R20, RZ, 0x2, R4 ;  /* 0x00000002ff147819 */ /* 0x000fe40000011604 */
[----:B------:R-:W-:Y:S01]  /*1600*/  ISETP.LT.U32.AND P3, PT, R21, UR8, PT ;  /* 0x0000000815007c0c */ /* 0x000fe2000bf61070 */
[----:B------:R-:W0:Y:S02]  /*1610*/  LDCU.64 UR8, c[0x0][0x358] ;  /* 0x00006b00ff0877ac */ /* 0x000e240008000a00 */
[----:B------:R-:W-:Y:S01]  /*1620*/  VIADD R2, R20, 0x40 ;  /* 0x0000004014027836 */ /* 0x000fe20000000000 */
[----:B------:R-:W-:Y:S01]  /*1630*/  ISETP.GT.AND.EX P3, PT, R0, RZ, PT, P3 ;  /* 0x000000ff0000720c */ /* 0x000fe20003f64330 */
[----:B------:R-:W-:-:S02]  /*1640*/  VIADD R13, R20, 0x20 ;  /* 0x00000020140d7836 */ /* 0x000fc40000000000 */
[C---:B------:R-:W-:Y:S01]  /*1650*/  VIADD R0, R20.reuse, 0x60 ;  /* 0x0000006014007836 */ /* 0x040fe20000000000 */
[----:B-1----:R-:W-:Y:S02]  /*1660*/  ISETP.GE.OR P6, PT, R20, UR4, !P3 ;  /* 0x0000000414007c0c */ /* 0x002fe4000dfc6670 */
[----:B------:R-:W-:Y:S02]  /*1670*/  ISETP.GE.OR P4, PT, R2, UR4, !P3 ;  /* 0x0000000402007c0c */ /* 0x000fe4000df86670 */
[----:B------:R-:W-:Y:S02]  /*1680*/  ISETP.GE.OR P5, PT, R13, UR4, !P3 ;  /* 0x000000040d007c0c */ /* 0x000fe4000dfa6670 */
[----:B------:R-:W-:-:S07]  /*1690*/  ISETP.GE.OR P3, PT, R0, UR4, !P3 ;  /* 0x0000000400007c0c */ /* 0x000fce000df66670 */
[----:B------:R-:W1:Y:S01]  /*16a0*/  @!P6 LDC.64 R16, c[0x0][0x428] ;  /* 0x00010a00ff10eb82 */ /* 0x000e620000000a00 */
[C---:B------:R-:W-:Y:S02]  /*16b0*/  @!P6 IADD3 R24, P0, PT, R21.reuse, UR19, RZ ;  /* 0x000000131518ec10 */ /* 0x040fe4000ff1e0ff */
[C---:B------:R-:W-:Y:S02]  /*16c0*/  @!P4 IADD3 R26, P1, PT, R21.reuse, UR19, RZ ;  /* 0x00000013151acc10 */ /* 0x040fe4000ff3e0ff */
[----:B------:R-:W-:Y:S01]  /*16d0*/  @!P5 IADD3 R28, P2, PT, R21, UR19, RZ ;  /* 0x00000013151cdc10 */ /* 0x000fe2000ff5e0ff */
[----:B------:R-:W-:Y:S02]  /*16e0*/  @!P6 IMAD.X R25, RZ, RZ, RZ, P0 ;  /* 0x000000ffff19e224 */ /* 0x000fe400000e06ff */
[----:B------:R-:W2:Y:S01]  /*16f0*/  @!P4 LDC.64 R8, c[0x0][0x428] ;  /* 0x00010a00ff08cb82 */ /* 0x000ea20000000a00 */
[----:B------:R-:W-:Y:S02]  /*1700*/  @!P4 IMAD.X R27, RZ, RZ, RZ, P1 ;  /* 0x000000ffff1bc224 */ /* 0x000fe400008e06ff */
[----:B------:R-:W-:-:S04]  /*1710*/  @!P6 IMAD.WIDE.U32 R24, R20, UR20, R24 ;  /* 0x000000141418ec25 */ /* 0x000fc8000f8e0018 */
[----:B------:R-:W-:Y:S01]  /*1720*/  @!P6 IMAD R22, R20, UR14, R25 ;  /* 0x0000000e1416ec24 */ /* 0x000fe2000f8e0219 */
[----:B------:R-:W3:Y:S01]  /*1730*/  @!P5 LDC.64 R14, c[0x0][0x428] ;  /* 0x00010a00ff0edb82 */ /* 0x000ee20000000a00 */
[----:B------:R-:W-:-:S07]  /*1740*/  @!P5 IMAD.X R29, RZ, RZ, RZ, P2 ;  /* 0x000000ffff1dd224 */ /* 0x000fce00010e06ff */
[----:B------:R-:W4:Y:S01]  /*1750*/  @!P3 LDC.64 R6, c[0x0][0x428] ;  /* 0x00010a00ff06bb82 */ /* 0x000f220000000a00 */
[----:B-1----:R-:W-:Y:S01]  /*1760*/  @!P6 LEA R32, P0, R24, R16, 0x2 ;  /* 0x000000101820e211 */ /* 0x002fe200078010ff */
[----:B------:R-:W-:Y:S01]  /*1770*/  @!P4 IMAD.WIDE.U32 R26, R2, UR20, R26 ;  /* 0x00000014021acc25 */ /* 0x000fe2000f8e001a */
[----:B------:R-:W-:Y:S02]  /*1780*/  MOV R16, 0xff800000 ;  /* 0xff80000000107802 */ /* 0x000fe40000000f00 */
[----:B------:R-:W-:Y:S02]  /*1790*/  @!P6 LEA.HI.X R33, R24, R17, R22, 0x2, P0 ;  /* 0x000000111821e211 */ /* 0x000fe400000f1416 */
[----:B------:R-:W-:Y:S01]  /*17a0*/  @!P3 IADD3 R24, P0, PT, R21, UR19, RZ ;  /* 0x000000131518bc10 */ /* 0x000fe2000ff1e0ff */
[----:B------:R-:W-:Y:S01]  /*17b0*/  @!P5 IMAD.WIDE.U32 R28, R13, UR20, R28 ;  /* 0x000000140d1cdc25 */ /* 0x000fe2000f8e001c */
[----:B--2---:R-:W-:Y:S01]  /*17c0*/  @!P4 LEA R8, P1, R26, R8, 0x2 ;  /* 0x000000081a08c211 */ /* 0x004fe200078210ff */
[----:B0-----:R-:W2:Y:S02]  /*17d0*/  @!P6 LDG.E R16, desc[UR8][R32.64] ;  /* 0x000000082010e981 */ /* 0x001ea4000c1e1900 */
[----:B------:R-:W-:-:S02]  /*17e0*/  @!P3 IMAD.X R25, RZ, RZ, RZ, P0 ;  /* 0x000000ffff19b224 */ /* 0x000fc400000e06ff */
[----:B------:R-:W-:Y:S02]  /*17f0*/  @!P4 IMAD R2, R2, UR14, R27 ;  /* 0x0000000e0202cc24 */ /* 0x000fe4000f8e021b */
[----:B------:R-:W-:Y:S01]  /*1800*/  @!P3 IMAD.WIDE.U32 R24, R0, UR20, R24 ;  /* 0x000000140018bc25 */ /* 0x000fe2000f8e0018 */
[----:B---3--:R-:W-:Y:S02]  /*1810*/  @!P5 LEA R14, P2, R28, R14, 0x2 ;  /* 0x0000000e1c0ed211 */ /* 0x008fe400078410ff */
[----:B------:R-:W-:Y:S01]  /*1820*/  @!P4 LEA.HI.X R9, R26, R9, R2, 0x2, P1 ;  /* 0x000000091a09c211 */ /* 0x000fe200008f1402 */
[----:B------:R-:W-:Y:S02]  /*1830*/  @!P5 IMAD R22, R13, UR14, R29 ;  /* 0x0000000e0d16dc24 */ /* 0x000fe4000f8e021d */
[----:B------:R-:W-:Y:S01]  /*1840*/  @!P3 IMAD R0, R0, UR14, R25 ;  /* 0x0000000e0000bc24 */ /* 0x000fe2000f8e0219 */
[----:B----4-:R-:W-:Y:S01]  /*1850*/  @!P3 LEA R6, P0, R24, R6, 0x2 ;  /* 0x000000061806b211 */ /* 0x010fe200078010ff */
[----:B------:R-:W-:Y:S01]  /*1860*/  IMAD.MOV.U32 R2, RZ, RZ, -0x800000 ;  /* 0xff800000ff027424 */ /* 0x000fe200078e00ff */
[----:B------:R-:W-:Y:S01]  /*1870*/  @!P5 LEA.HI.X R15, R28, R15, R22, 0x2, P2 ;  /* 0x0000000f1c0fd211 */ /* 0x000fe200010f1416 */
[----:B------:R-:W-:Y:S01]  /*1880*/  IMAD.MOV.U32 R17, RZ, RZ, -0x800000 ;  /* 0xff800000ff117424 */ /* 0x000fe200078e00ff */
[----:B------:R-:W-:-:S02]  /*1890*/  @!P3 LEA.HI.X R7, R24, R7, R0, 0x2, P0 ;  /* 0x000000071807b211 */ /* 0x000fc400000f1400 */
[----:B------:R-:W-:Y:S01]  /*18a0*/  MOV R0, 0xff800000 ;  /* 0xff80000000007802 */ /* 0x000fe20000000f00 */
[----:B------:R0:W3:Y:S04]  /*18b0*/  @!P5 LDG.E R2, desc[UR8][R14.64] ;  /* 0x000000080e02d981 */ /* 0x0000e8000c1e1900 */
[----:B------:R1:W4:Y:S04]  /*18c0*/  @!P4 LDG.E R17, desc[UR8][R8.64] ;  /* 0x000000080811c981 */ /* 0x000328000c1e1900 */
[----:B------:R5:W4:Y:S01]  /*18d0*/  @!P3 LDG.E R0, desc[UR8][R6.64] ;  /* 0x000000080600b981 */ /* 0x000b22000c1e1900 */
[C---:B------:R-:W-:Y:S01]  /*18e0*/  ISETP.GT.U32.AND P2, PT, R4.reuse, 0x17f, PT ;  /* 0x0000017f0400780c */ /* 0x040fe20003f44070 */
[----:B------:R-:W5:Y:S01]  /*18f0*/  S2UR UR4, SR_CgaCtaId ;  /* 0x00000000000479c3 */ /* 0x000f620000008800 */
[C---:B------:R-:W-:Y:S01]  /*1900*/  ISETP.GT.U32.AND P1, PT, R4.reuse, 0xff, PT ;  /* 0x000000ff0400780c */ /* 0x040fe20003f24070 */
[----:B------:R-:W-:Y:S01]  /*1910*/  UMOV UR5, 0x400 ;  /* 0x0000040000057882 */ /* 0x000fe20000000000 */
[C---:B------:R-:W-:Y:S01]  /*1920*/  ISETP.GT.U32.AND P0, PT, R4.reuse, 0x7f, PT ;  /* 0x0000007f0400780c */ /* 0x040fe20003f04070 */
[----:B------:R-:W-:Y:S01]  /*1930*/  IMAD.MOV.U32 R27, RZ, RZ, -0x800000 ;  /* 0xff800000ff1b7424 */ /* 0x000fe200078e00ff */
[C---:B------:R-:W-:Y:S01]  /*1940*/  ISETP.GT.U32.AND P3, PT, R4.reuse, 0x1ff, PT ;  /* 0x000001ff0400780c */ /* 0x040fe20003f64070 */
[----:B------:R-:W-:Y:S01]  /*1950*/  IMAD.MOV.U32 R24, RZ, RZ, -0x800000 ;  /* 0xff800000ff187424 */ /* 0x000fe200078e00ff */
[C---:B------:R-:W-:Y:S01]  /*1960*/  LOP3.LUT P4, RZ, R4.reuse, 0x380, RZ, 0xc0, !PT ;  /* 0x0000038004ff7812 */ /* 0x040fe2000788c0ff */
[----:B------:R-:W-:Y:S01]  /*1970*/  IMAD.MOV.U32 R23, RZ, RZ, -0x800000 ;  /* 0xff800000ff177424 */ /* 0x000fe200078e00ff */
[----:B------:R-:W-:Y:S01]  /*1980*/  MOV R25, 0xff800000 ;  /* 0xff80000000197802 */ /* 0x000fe20000000f00 */
[----:B------:R-:W-:Y:S02]  /*1990*/  BSSY.RECONVERGENT B1, `(.L_x_14) ;  /* 0x00001d4000017945 */ /* 0x000fe40003800200 */
[----:B------:R-:W5:Y:S01]  /*19a0*/  @!P2 S2R R13, SR_CgaCtaId ;  /* 0x00000000000da919 */ /* 0x000f620000008800 */
[----:B0-----:R-:W-:Y:S01]  /*19b0*/  @!P2 MOV R14, 0x400 ;  /* 0x00000400000ea802 */ /* 0x001fe20000000f00 */
[----:B------:R-:W0:Y:S04]  /*19c0*/  @!P1 S2R R22, SR_CgaCtaId ;  /* 0x0000000000169919 */ /* 0x000e280000008800 */
[C---:B------:R-:W-:Y:S01]  /*19d0*/  @!P3 IMAD.SHL.U32 R15, R4.reuse, 0x4, RZ ;  /* 0x00000004040fb824 */ /* 0x040fe200078e00ff */
[----:B-1----:R-:W-:Y:S01]  /*19e0*/  @!P1 MOV R9, 0x400 ;  /* 0x0000040000099802 */ /* 0x002fe20000000f00 */
[----:B------:R-:W1:Y:S01]  /*19f0*/  @!P0 S2R R21, SR_CgaCtaId ;  /* 0x0000000000158919 */ /* 0x000e620000008800 */
[----:B-----5:R-:W-:Y:S01]  /*1a00*/  @!P0 IMAD.SHL.U32 R7, R4, 0x4, RZ ;  /* 0x0000000404078824 */ /* 0x020fe200078e00ff */
[----:B------:R-:W-:Y:S01]  /*1a10*/  @!P0 MOV R6, 0x400 ;  /* 0x0000040000068802 */ /* 0x000fe20000000f00 */
[----:B------:R-:W-:Y:S01]  /*1a20*/  ULEA UR4, UR4, UR5, 0x18 ;  /* 0x0000000504047291 */ /* 0x000fe2000f8ec0ff */
[----:B------:R-:W-:-:S02]  /*1a30*/  @!P3 LOP3.LUT R15, R15, 0xc, RZ, 0xc0, !PT ;  /* 0x0000000c0f0fb812 */ /* 0x000fc400078ec0ff */
[----:B------:R-:W-:-:S03]  /*1a40*/  @!P0 LOP3.LUT R7, R7, 0xc, RZ, 0xc0, !PT ;  /* 0x0000000c07078812 */ /* 0x000fc600078ec0ff */
[----:B------:R-:W-:Y:S01]  /*1a50*/  @!P3 VIADD R15, R15, UR4 ;  /* 0x000000040f0fbc36 */ /* 0x000fe20008000000 */
[----:B------:R-:W-:Y:S01]  /*1a60*/  @!P2 LEA R13, R13, R14, 0x18 ;  /* 0x0000000e0d0da211 */ /* 0x000fe200078ec0ff */
[----:B------:R-:W-:Y:S01]  /*1a70*/  @!P2 IMAD.SHL.U32 R14, R4, 0x4, RZ ;  /* 0x00000004040ea824 */ /* 0x000fe200078e00ff */
[----:B0-----:R-:W-:Y:S01]  /*1a80*/  @!P1 LEA R8, R22, R9, 0x18 ;  /* 0x0000000916089211 */ /* 0x001fe200078ec0ff */
[----:B------:R-:W-:-:S03]  /*1a90*/  @!P1 IMAD.SHL.U32 R9, R4, 0x4, RZ ;  /* 0x0000000404099824 */ /* 0x000fc600078e00ff */
[----:B------:R-:W-:Y:S02]  /*1aa0*/  @!P2 LOP3.LUT R14, R14, 0xc, RZ, 0xc0, !PT ;  /* 0x0000000c0e0ea812 */ /* 0x000fe400078ec0ff */
[----:B-1----:R-:W-:Y:S01]  /*1ab0*/  @!P0 LEA R6, R21, R6, 0x18 ;  /* 0x0000000615068211 */ /* 0x002fe200078ec0ff */
[----:B------:R-:W-:Y:S01]  /*1ac0*/  @!P3 IMAD R21, R20, 0x14, R15 ;  /* 0x000000141415b824 */ /* 0x000fe200078e020f */
[----:B------:R-:W-:Y:S02]  /*1ad0*/  @!P1 LOP3.LUT R9, R9, 0xc, RZ, 0xc0, !PT ;  /* 0x0000000c09099812 */ /* 0x000fe400078ec0ff */
[----:B------:R-:W-:Y:S01]  /*1ae0*/  @!P2 IADD3 R13, PT, PT, R14, R13, RZ ;  /* 0x0000000d0e0da210 */ /* 0x000fe20007ffe0ff */
[----:B------:R-:W-:Y:S02]  /*1af0*/  @!P0 IMAD.IADD R7, R7, 0x1, R6 ;  /* 0x0000000107078824 */ /* 0x000fe400078e0206 */
[----:B------:R-:W-:Y:S02]  /*1b00*/  @!P1 IMAD.IADD R9, R9, 0x1, R8 ;  /* 0x0000000109099824 */ /* 0x000fe400078e0208 */
[C---:B------:R-:W-:Y:S01]  /*1b10*/  @!P2 IMAD R15, R20.reuse, 0x14, R13 ;  /* 0x00000014140fa824 */ /* 0x040fe200078e020d */
[----:B------:R-:W-:Y:S01]  /*1b20*/  SHF.R.U32.HI R13, RZ, 0x5, R4 ;  /* 0x00000005ff0d7819 */ /* 0x000fe20000011604 */
[----:B------:R-:W-:-:S02]  /*1b30*/  @!P1 IMAD R6, R20, 0x14, R9 ;  /* 0x0000001414069824 */ /* 0x000fc400078e0209 */
[----:B------:R-:W-:Y:S01]  /*1b40*/  @!P0 IMAD R9, R20, 0x14, R7 ;  /* 0x0000001414098824 */ /* 0x000fe200078e0207 */
[----:B------:R-:W-:Y:S02]  /*1b50*/  LOP3.LUT R7, R4, 0x1f, RZ, 0xc0, !PT ;  /* 0x0000001f04077812 */ /* 0x000fe400078ec0ff */
[----:B------:R-:W-:Y:S01]  /*1b60*/  LEA R26, R13, UR4, 0x2 ;  /* 0x000000040d1a7c11 */ /* 0x000fe2000f8e10ff */
[----:B------:R-:W-:-:S04]  /*1b70*/  USHF.R.S32.HI UR4, URZ, 0x1f, UR21 ;  /* 0x0000001fff047899 */ /* 0x000fc80008011415 */
[----:B------:R-:W-:Y:S01]  /*1b80*/  IMAD R26, R7, 0x14, R26 ;  /* 0x00000014071a7824 */ /* 0x000fe200078e021a */
[----:B------:R-:W-:Y:S01]  /*1b90*/  ULOP3.LUT UR4, UR4, 0x1, URZ, 0xfc, !UPT ;  /* 0x0000000104047892 */ /* 0x000fe2000f8efcff */
[----:B--2---:R0:W-:Y:S04]  /*1ba0*/  @!P3 STS [R21], R16 ;  /* 0x000000101500b388 */ /* 0x0041e80000000800 */
[----:B---3--:R1:W-:Y:S04]  /*1bb0*/  @!P2 STS [R15+0x280], R2 ;  /* 0x000280020f00a388 */ /* 0x0083e80000000800 */
[----:B----4-:R2:W-:Y:S01]  /*1bc0*/  @!P1 STS [R6+0x500], R17 ;  /* 0x0005001106009388 */ /* 0x0105e20000000800 */
[----:B0-----:R-:W-:-:S03]  /*1bd0*/  IMAD.MOV.U32 R16, RZ, RZ, RZ ;  /* 0x000000ffff107224 */ /* 0x001fc600078e00ff */
[----:B------:R-:W-:Y:S01]  /*1be0*/  @!P0 STS [R9+0x780], R0 ;  /* 0x0007800009008388 */ /* 0x000fe20000000800 */
[----:B------:R-:W-:Y:S08]  /*1bf0*/  BAR.SYNC.DEFER_BLOCKING 0x0 ;  /* 0x0000000000007b1d */ /* 0x000ff00000010000 */
[----:B-1----:R-:W2:Y:S01]  /*1c00*/  LDC R2, c[0x0][0x434] ;  /* 0x00010d00ff027b82 */ /* 0x002ea20000000800 */
[----:B------:R-:W-:Y:S04]  /*1c10*/  @!P4 LDS R27, [R26] ;  /* 0x000000001a1bc984 */ /* 0x000fe80000000800 */
[----:B------:R-:W-:Y:S04]  /*1c20*/  @!P4 LDS R24, [R26+0x280] ;  /* 0x000280001a18c984 */ /* 0x000fe80000000800 */
[----:B------:R-:W0:Y:S04]  /*1c30*/  @!P4 LDS R25, [R26+0x500] ;  /* 0x000500001a19c984 */ /* 0x000e280000000800 */
[----:B------:R-:W1:Y:S01]  /*1c40*/  @!P4 LDS R23, [R26+0x780] ;  /* 0x000780001a17c984 */ /* 0x000e620000000800 */
[----:B--2---:R-:W-:-:S04]  /*1c50*/  IABS R6, R2 ;  /* 0x0000000200067213 */ /* 0x004fc80000000000 */
[----:B------:R-:W2:Y:S08]  /*1c60*/  I2F.RP R21, R6 ;  /* 0x0000000600157306 */ /* 0x000eb00000209400 */
[----:B--2---:R-:W2:Y:S01]  /*1c70*/  MUFU.RCP R15, R21 ;  /* 0x00000015000f7308 */ /* 0x004ea20000001000 */
[----:B0-----:R-:W-:Y:S01]  /*1c80*/  FMNMX3.FTZ R0, R27, R24, R25, !PT ;  /* 0x000000181b007276 */ /* 0x001fe20007810019 */
[----:B--2---:R-:W-:-:S03]  /*1c90*/  VIADD R15, R15, 0xffffffe ;  /* 0x0ffffffe0f0f7836 */ /* 0x004fc60000000000 */
[----:B-1----:R-:W-:-:S03]  /*1ca0*/  FMNMX.FTZ R9, R0, R23, !PT ;  /* 0x0000001700097209 */ /* 0x002fc60007810000 */
[----:B------:R-:W0:Y:S02]  /*1cb0*/  F2I.FTZ.U32.TRUNC.NTZ R17, R15 ;  /* 0x0000000f00117305 */ /* 0x000e24000021f000 */
[----:B------:R-:W1:Y:S01]  /*1cc0*/  SHFL.BFLY PT, R0, R9, 0x10, 0x1f ;  /* 0x0e001f0009007f89 */ /* 0x000e6200000e0000 */
[----:B0-----:R-:W-:-:S04]  /*1cd0*/  IMAD.MOV R8, RZ, RZ, -R17 ;  /* 0x000000ffff087224 */ /* 0x001fc800078e0a11 */
[----:B------:R-:W-:Y:S01]  /*1ce0*/  IMAD R14, R8, R6, RZ ;  /* 0x00000006080e7224 */ /* 0x000fe200078e02ff */
[----:B------:R-:W-:Y:S02]  /*1cf0*/  IABS R8, R5 ;  /* 0x0000000500087213 */ /* 0x000fe40000000000 */
[----:B------:R-:W-:Y:S01]  /*1d00*/  LOP3.LUT R5, R5, R2, RZ, 0x3c, !PT ;  /* 0x0000000205057212 */ /* 0x000fe200078e3cff */
[----:B------:R-:W-:-:S03]  /*1d10*/  IMAD.HI.U32 R17, R17, R14, R16 ;  /* 0x0000000e11117227 */ /* 0x000fc600078e0010 */
[----:B------:R-:W-:Y:S02]  /*1d20*/  ISETP.GE.AND P1, PT, R5, RZ, PT ;  /* 0x000000ff0500720c */ /* 0x000fe40003f26270 */
[----:B-1----:R-:W-:Y:S01]  /*1d30*/  FMNMX.FTZ R0, R9, R0, !PT ;  /* 0x0000000009007209 */ /* 0x002fe20007810000 */
[----:B------:R-:W-:-:S04]  /*1d40*/  IMAD.HI.U32 R16, R17, R8, RZ ;  /* 0x0000000811107227 */ /* 0x000fc800078e00ff */
[----:B------:R-:W0:Y:S01]  /*1d50*/  SHFL.BFLY PT, R29, R0, 0x8, 0x1f ;  /* 0x0d001f00001d7f89 */ /* 0x000e2200000e0000 */
[----:B------:R-:W-:-:S05]  /*1d60*/  IADD3 R17, PT, PT, -R16, RZ, RZ ;  /* 0x000000ff10117210 */ /* 0x000fca0007ffe1ff */
[----:B------:R-:W-:Y:S01]  /*1d70*/  IMAD R17, R6, R17, R8 ;  /* 0x0000001106117224 */ /* 0x000fe200078e0208 */
[----:B0-----:R-:W-:-:S05]  /*1d80*/  FMNMX.FTZ R29, R0, R29, !PT ;  /* 0x0000001d001d7209 */ /* 0x001fca0007810000 */
[----:B------:R-:W0:Y:S02]  /*1d90*/  SHFL.BFLY PT, R20, R29, 0x4, 0x1f ;  /* 0x0c801f001d147f89 */ /* 0x000e2400000e0000 */
[----:B0-----:R-:W-:-:S05]  /*1da0*/  FMNMX.FTZ R20, R29, R20, !PT ;  /* 0x000000141d147209 */ /* 0x001fca0007810000 */
[----:B------:R-:W0:Y:S02]  /*1db0*/  SHFL.BFLY PT, R9, R20, 0x2, 0x1f ;  /* 0x0c401f0014097f89 */ /* 0x000e2400000e0000 */
[----:B0-----:R-:W-:-:S05]  /*1dc0*/  FMNMX.FTZ R9, R20, R9, !PT ;  /* 0x0000000914097209 */ /* 0x001fca0007810000 */
[----:B------:R-:W0:Y:S02]  /*1dd0*/  SHFL.BFLY PT, R0, R9, 0x1, 0x1f ;  /* 0x0c201f0009007f89 */ /* 0x000e2400000e0000 */
[----:B0-----:R-:W-:-:S04]  /*1de0*/  FMNMX.FTZ R0, R9, R0, !PT ;  /* 0x0000000009007209 */ /* 0x001fc80007810000 */
[----:B------:R-:W-:-:S04]  /*1df0*/  FSETP.NEU.FTZ.AND P0, PT, R0, -INF , PT ;  /* 0xff8000000000780b */ /* 0x000fc80003f1d000 */
[----:B------:R-:W-:Y:S02]  /*1e00*/  FSEL R0, R0, RZ, P0 ;  /* 0x000000ff00007208 */ /* 0x000fe40000000000 */
[----:B------:R-:W-:-:S03]  /*1e10*/  ISETP.GT.U32.AND P0, PT, R6, R17, PT ;  /* 0x000000110600720c */ /* 0x000fc60003f04070 */
[C---:B------:R-:W-:Y:S01]  /*1e20*/  FADD.FTZ R15, -R0.reuse, R27 ;  /* 0x0000001b000f7221 */ /* 0x040fe20000010100 */
[C---:B------:R-:W-:Y:S01]  /*1e30*/  FADD.FTZ R14, -R0.reuse, R24 ;  /* 0x00000018000e7221 */ /* 0x040fe20000010100 */
[C---:B------:R-:W-:Y:S01]  /*1e40*/  FADD.FTZ R9, -R0.reuse, R25 ;  /* 0x0000001900097221 */ /* 0x040fe20000010100 */
[----:B------:R-:W-:Y:S01]  /*1e50*/  FADD.FTZ R8, -R0, R23 ;  /* 0x0000001700087221 */ /* 0x000fe20000010100 */
[----:B------:R-:W-:Y:S01]  /*1e60*/  FMUL.FTZ R15, R15, 1.4426950216293334961 ;  /* 0x3fb8aa3b0f0f7820 */ /* 0x000fe20000410000 */
[----:B------:R-:W-:Y:S01]  /*1e70*/  FMUL.FTZ R14, R14, 1.4426950216293334961 ;  /* 0x3fb8aa3b0e0e7820 */ /* 0x000fe20000410000 */
[----:B------:R-:W-:Y:S01]  /*1e80*/  FMUL.FTZ R9, R9, 1.4426950216293334961 ;  /* 0x3fb8aa3b09097820 */ /* 0x000fe20000410000 */
[----:B------:R-:W-:-:S03]  /*1e90*/  FMUL.FTZ R8, R8, 1.4426950216293334961 ;  /* 0x3fb8aa3b08087820 */ /* 0x000fc60000410000 */
[----:B------:R-:W-:Y:S01]  /*1ea0*/  MUFU.EX2 R15, R15 ;  /* 0x0000000f000f7308 */ /* 0x000fe20000000800 */
[----:B------:R-:W-:Y:S02]  /*1eb0*/  @!P0 IMAD.IADD R17, R17, 0x1, -R6 ;  /* 0x0000000111118824 */ /* 0x000fe400078e0a06 */
[----:B------:R-:W-:Y:S01]  /*1ec0*/  @!P0 VIADD R16, R16, 0x1 ;  /* 0x0000000110108836 */ /* 0x000fe20000000000 */
[----:B------:R-:W-:Y:S02]  /*1ed0*/  ISETP.NE.AND P0, PT, R2, RZ, PT ;  /* 0x000000ff0200720c */ /* 0x000fe40003f05270 */
[----:B------:R-:W-:Y:S02]  /*1ee0*/  ISETP.GE.U32.AND P2, PT, R17, R6, PT ;  /* 0x000000061100720c */ /* 0x000fe40003f46070 */
[----:B------:R-:W0:Y:S08]  /*1ef0*/  MUFU.EX2 R14, R14 ;  /* 0x0000000e000e7308 */ /* 0x000e300000000800 */
[----:B------:R-:W1:Y:S03]  /*1f00*/  MUFU.EX2 R9, R9 ;  /* 0x0000000900097308 */ /* 0x000e660000000800 */
[----:B------:R-:W-:-:S05]  /*1f10*/  @P2 VIADD R16, R16, 0x1 ;  /* 0x0000000110102836 */ /* 0x000fca0000000000 */
[----:B------:R-:W2:Y:S01]  /*1f20*/  MUFU.EX2 R29, R8 ;  /* 0x00000008001d7308 */ /* 0x000ea20000000800 */
[----:B0-----:R-:W-:Y:S01]  /*1f30*/  FADD.FTZ R6, R15, R14 ;  /* 0x0000000e0f067221 */ /* 0x001fe20000010000 */
[----:B------:R-:W-:Y:S01]  /*1f40*/  IMAD.MOV.U32 R15, RZ, RZ, R16 ;  /* 0x000000ffff0f7224 */ /* 0x000fe200078e0010 */
[----:B------:R-:W0:Y:S04]  /*1f50*/  LDC R14, c[0x0][0x3e0] ;  /* 0x0000f800ff0e7b82 */ /* 0x000e280000000800 */
[----:B------:R-:W-:Y:S01]  /*1f60*/  @!P1 IADD3 R15, PT, PT, -R15, RZ, RZ ;  /* 0x000000ff0f0f9210 */ /* 0x000fe20007ffe1ff */
[----:B-1----:R-:W-:Y:S01]  /*1f70*/  FADD.FTZ R6, R6, R9 ;  /* 0x0000000906067221 */ /* 0x002fe20000010000 */
[----:B------:R-:W-:-:S03]  /*1f80*/  @!P0 LOP3.LUT R15, RZ, R2, RZ, 0x33, !PT ;  /* 0x00000002ff0f8212 */ /* 0x000fc600078e33ff */
[----:B--2---:R-:W-:Y:S02]  /*1f90*/  FADD.FTZ R29, R6, R29 ;  /* 0x0000001d061d7221 */ /* 0x004fe40000010000 */
[----:B------:R-:W-:Y:S01]  /*1fa0*/  IMAD R8, R15, UR4, RZ ;  /* 0x000000040f087c24 */ /* 0x000fe2000f8e02ff */
[----:B------:R-:W1:Y:S02]  /*1fb0*/  LDCU UR4, c[0x0][0x430] ;  /* 0x00008600ff0477ac */ /* 0x000e640008000800 */
[----:B------:R-:W2:Y:S02]  /*1fc0*/  SHFL.BFLY PT, R20, R29, 0x10, 0x1f ;  /* 0x0e001f001d147f89 */ /* 0x000ea400000e0000 */
[----:B------:R-:W-:Y:S02]  /*1fd0*/  IABS R17, R8 ;  /* 0x0000000800117213 */ /* 0x000fe40000000000 */
[----:B------:R-:W-:Y:S02]  /*1fe0*/  ISETP.NE.AND P5, PT, R8, RZ, PT ;  /* 0x000000ff0800720c */ /* 0x000fe40003fa5270 */
[----:B------:R-:W3:Y:S01]  /*1ff0*/  I2F.RP R31, R17 ;  /* 0x00000011001f7306 */ /* 0x000ee20000209400 */
[----:B0-----:R-:W-:-:S07]  /*2000*/  IABS R9, R14 ;  /* 0x0000000e00097213 */ /* 0x001fce0000000000 */
[----:B------:R-:W0:Y:S08]  /*2010*/  I2F.RP R22, R9 ;  /* 0x0000000900167306 */ /* 0x000e300000209400 */
[----:B---3--:R-:W3:Y:S01]  /*2020*/  MUFU.RCP R5, R31 ;  /* 0x0000001f00057308 */ /* 0x008ee20000001000 */
[----:B--2---:R-:W-:-:S05]  /*2030*/  FADD.FTZ R20, R29, R20 ;  /* 0x000000141d147221 */ /* 0x004fca0000010000 */
[----:B------:R-:W2:Y:S02]  /*2040*/  SHFL.BFLY PT, R21, R20, 0x8, 0x1f ;  /* 0x0d001f0014157f89 */ /* 0x000ea400000e0000 */
[----:B0-----:R-:W0:Y:S01]  /*2050*/  MUFU.RCP R28, R22 ;  /* 0x00000016001c7308 */ /* 0x001e220000001000 */
[----:B---3--:R-:W-:-:S07]  /*2060*/  VIADD R32, R5, 0xffffffe ;  /* 0x0ffffffe05207836 */ /* 0x008fce0000000000 */
[----:B------:R3:W4:Y:S01]  /*2070*/  F2I.FTZ.U32.TRUNC.NTZ R33, R32 ;  /* 0x0000002000217305 */ /* 0x000722000021f000 */
[----:B0-----:R-:W-:-:S07]  /*2080*/  VIADD R28, R28, 0xffffffe ;  /* 0x0ffffffe1c1c7836 */ /* 0x001fce0000000000 */
[----:B------:R-:W0:Y:S01]  /*2090*/  F2I.FTZ.U32.TRUNC.NTZ R29, R28 ;  /* 0x0000001c001d7305 */ /* 0x000e22000021f000 */
[----:B--2---:R-:W-:Y:S01]  /*20a0*/  FADD.FTZ R21, R20, R21 ;  /* 0x0000001514157221 */ /* 0x004fe20000010000 */
[----:B---3--:R-:W-:-:S04]  /*20b0*/  HFMA2 R32, -RZ, RZ, 0, 0 ;  /* 0x00000000ff207431 */ /* 0x008fc800000001ff */
[----:B------:R-:W2:Y:S01]  /*20c0*/  SHFL.BFLY PT, R16, R21, 0x4, 0x1f ;  /* 0x0c801f0015107f89 */ /* 0x000ea200000e0000 */
[----:B----4-:R-:W-:-:S04]  /*20d0*/  IMAD.MOV R6, RZ, RZ, -R33 ;  /* 0x000000ffff067224 */ /* 0x010fc800078e0a21 */
[----:B------:R-:W-:Y:S02]  /*20e0*/  IMAD R6, R6, R17, RZ ;  /* 0x0000001106067224 */ /* 0x000fe400078e02ff */
[----:B0-----:R-:W-:Y:S02]  /*20f0*/  IMAD.MOV R5, RZ, RZ, -R29 ;  /* 0x000000ffff057224 */ /* 0x001fe400078e0a1d */
[----:B------:R-:W-:-:S04]  /*2100*/  IMAD.HI.U32 R32, R33, R6, R32 ;  /* 0x0000000621207227 */ /* 0x000fc800078e0020 */
[----:B------:R-:W-:Y:S02]  /*2110*/  IMAD R5, R5, R9, RZ ;  /* 0x0000000905057224 */ /* 0x000fe400078e02ff */
[----:B------:R-:W-:Y:S02]  /*2120*/  VIADD R6, R17, UR17 ;  /* 0x0000001111067c36 */ /* 0x000fe40008000000 */
[----:B------:R-:W-:-:S03]  /*2130*/  IMAD.MOV.U32 R28, RZ, RZ, RZ ;  /* 0x000000ffff1c7224 */ /* 0x000fc600078e00ff */
[----:B------:R-:W-:Y:S01]  /*2140*/  IABS R20, R6 ;  /* 0x0000000600147213 */ /* 0x000fe20000000000 */
[----:B------:R-:W-:Y:S01]  /*2150*/  IMAD.HI.U32 R29, R29, R5, R28 ;  /* 0x000000051d1d7227 */ /* 0x000fe200078e001c */
[----:B------:R-:W-:-:S03]  /*2160*/  IABS R5, R8 ;  /* 0x0000000800057213 */ /* 0x000fc60000000000 */
[----:B--2---:R-:W-:Y:S01]  /*2170*/  FADD.FTZ R16, R21, R16 ;  /* 0x0000001015107221 */ /* 0x004fe20000010000 */
[----:B------:R-:W-:-:S04]  /*2180*/  IMAD.HI.U32 R32, R32, R20, RZ ;  /* 0x0000001420207227 */ /* 0x000fc800078e00ff */
[----:B------:R-:W0:Y:S01]  /*2190*/  SHFL.BFLY PT, R21, R16, 0x2, 0x1f ;  /* 0x0c401f0010157f89 */ /* 0x000e2200000e0000 */
[----:B------:R-:W-:Y:S02]  /*21a0*/  IMAD.MOV R5, RZ, RZ, -R5 ;  /* 0x000000ffff057224 */ /* 0x000fe400078e0a05 */
[----:B------:R-:W-:-:S04]  /*21b0*/  IMAD.HI.U32 R22, R29, R20, RZ ;  /* 0x000000141d167227 */ /* 0x000fc800078e00ff */
[----:B------:R-:W-:Y:S02]  /*21c0*/  IMAD R28, R32, R5, R20 ;  /* 0x00000005201c7224 */ /* 0x000fe400078e0214 */
[----:B------:R-:W-:-:S03]  /*21d0*/  IMAD.MOV R5, RZ, RZ, -R22 ;  /* 0x000000ffff057224 */ /* 0x000fc600078e0a16 */
[----:B------:R-:W-:Y:S01]  /*21e0*/  ISETP.GT.U32.AND P3, PT, R17, R28, PT ;  /* 0x0000001c1100720c */ /* 0x000fe20003f64070 */
[C---:B------:R-:W-:Y:S02]  /*21f0*/  IMAD R20, R9.reuse, R5, R20 ;  /* 0x0000000509147224 */ /* 0x040fe400078e0214 */
[----:B------:R-:W2:Y:S03]  /*2200*/  LDC.U8 R5, c[0x0][0x549] ;  /* 0x00015240ff057b82 */ /* 0x000ea60000000000 */
[----:B------:R-:W-:Y:S01]  /*2210*/  ISETP.GT.U32.AND P1, PT, R9, R20, PT ;  /* 0x000000140900720c */ /* 0x000fe20003f24070 */
[----:B0-----:R-:W-:-:S06]  /*2220*/  FADD.FTZ R21, R16, R21 ;  /* 0x0000001510157221 */ /* 0x001fcc0000010000 */
[-C--:B------:R-:W-:Y:S01]  /*2230*/  @!P3 IADD3 R28, PT, PT, R28, -R17.reuse, RZ ;  /* 0x800000111c1cb210 */ /* 0x080fe20007ffe0ff */
[----:B------:R-:W-:Y:S01]  /*2240*/  @!P3 VIADD R32, R32, 0x1 ;  /* 0x000000012020b836 */ /* 0x000fe20000000000 */
[----:B------:R-:W0:Y:S02]  /*2250*/  SHFL.BFLY PT, R16, R21, 0x1, 0x1f ;  /* 0x0c201f0015107f89 */ /* 0x000e2400000e0000 */
[-C--:B------:R-:W-:Y:S02]  /*2260*/  ISETP.GE.U32.AND P2, PT, R28, R17.reuse, PT ;  /* 0x000000111c00720c */ /* 0x080fe40003f46070 */
[----:B------:R-:W-:Y:S01]  /*2270*/  @!P1 IMAD.IADD R20, R20, 0x1, -R9 ;  /* 0x0000000114149824 */ /* 0x000fe200078e0a09 */
[----:B------:R-:W-:Y:S01]  /*2280*/  LOP3.LUT R28, R6, R17, RZ, 0x3c, !PT ;  /* 0x00000011061c7212 */ /* 0x000fe200078e3cff */
[----:B------:R-:W-:Y:S01]  /*2290*/  @!P1 VIADD R22, R22, 0x1 ;  /* 0x0000000116169836 */ /* 0x000fe20000000000 */
[----:B------:R-:W-:Y:S02]  /*22a0*/  LOP3.LUT R6, R6, R14, RZ, 0x3c, !PT ;  /* 0x0000000e06067212 */ /* 0x000fe400078e3cff */
[----:B------:R-:W-:-:S02]  /*22b0*/  ISETP.GE.U32.AND P4, PT, R20, R9, PT ;  /* 0x000000091400720c */ /* 0x000fc40003f86070 */
[----:B------:R-:W-:Y:S02]  /*22c0*/  ISETP.GE.AND P0, PT, R28, RZ, PT ;  /* 0x000000ff1c00720c */ /* 0x000fe40003f06270 */
[----:B------:R-:W-:Y:S02]  /*22d0*/  ISETP.GE.AND P3, PT, R6, RZ, PT ;  /* 0x000000ff0600720c */ /* 0x000fe40003f66270 */
[----:B------:R-:W-:Y:S01]  /*22e0*/  ISETP.NE.AND P1, PT, R14, RZ, PT ;  /* 0x000000ff0e00720c */ /* 0x000fe20003f25270 */
[----:B------:R-:W-:Y:S01]  /*22f0*/  @P2 VIADD R32, R32, 0x1 ;  /* 0x0000000120202836 */ /* 0x000fe20000000000 */
[----:B------:R-:W-:-:S05]  /*2300*/  SHF.R.S32.HI R6, RZ, 0x1f, R8 ;  /* 0x0000001fff067819 */ /* 0x000fca0000011408 */
[----:B------:R-:W-:Y:S02]  /*2310*/  @P4 IADD3 R22, PT, PT, R22, 0x1, RZ ;  /* 0x0000000116164810 */ /* 0x000fe40007ffe0ff */
[----:B------:R-:W-:Y:S01]  /*2320*/  @!P0 IMAD.MOV R32, RZ, RZ, -R32 ;  /* 0x000000ffff208224 */ /* 0x000fe200078e0a20 */
[----:B--2---:R-:W-:Y:S01]  /*2330*/  ISETP.NE.AND P0, PT, R5, RZ, PT ;  /* 0x000000ff0500720c */ /* 0x004fe20003f05270 */
[----:B0-----:R-:W-:Y:S01]  /*2340*/  FADD.FTZ R16, R21, R16 ;  /* 0x0000001015107221 */ /* 0x001fe20000010000 */
[----:B------:R-:W-:Y:S01]  /*2350*/  @!P3 IMAD.MOV R22, RZ, RZ, -R22 ;  /* 0x000000ffff16b224 */ /* 0x000fe200078e0a16 */
[----:B------:R-:W-:Y:S02]  /*2360*/  @!P1 LOP3.LUT R22, RZ, R14, RZ, 0x33, !PT ;  /* 0x0000000eff169212 */ /* 0x000fe400078e33ff */
[----:B------:R-:W-:Y:S02]  /*2370*/  ISETP.NE.AND P4, PT, R15, RZ, PT ;  /* 0x000000ff0f00720c */ /* 0x000fe40003f85270 */
[----:B------:R-:W-:-:S02]  /*2380*/  FSETP.NE.FTZ.AND P2, PT, R16, RZ, PT ;  /* 0x000000ff1000720b */ /* 0x000fc40003f55000 */
[----:B------:R-:W-:Y:S02]  /*2390*/  LOP3.LUT P1, RZ, R4, 0x39f, RZ, 0xc0, !PT ;  /* 0x0000039f04ff7812 */ /* 0x000fe4000782c0ff */
[----:B------:R-:W-:Y:S02]  /*23a0*/  @!P5 LOP3.LUT R32, RZ, R17, RZ, 0x33, !PT ;  /* 0x00000011ff20d212 */ /* 0x000fe400078e33ff */
[----:B------:R-:W-:Y:S02]  /*23b0*/  SEL R9, R2, 0x1, !P0 ;  /* 0x0000000102097807 */ /* 0x000fe40004000000 */
[----:B------:R-:W-:Y:S02]  /*23c0*/  SEL R15, RZ, 0x1, !P4 ;  /* 0x00000001ff0f7807 */ /* 0x000fe40006000000 */
[----:B------:R-:W-:Y:S02]  /*23d0*/  ISETP.LT.U32.AND P0, PT, R18, R32, PT ;  /* 0x000000201200720c */ /* 0x000fe40003f01070 */
[----:B------:R-:W-:Y:S01]  /*23e0*/  SHF.R.S32.HI R17, RZ, 0x1f, R32 ;  /* 0x0000001fff117819 */ /* 0x000fe20000011420 */
[----:B------:R-:W0:Y:S01]  /*23f0*/  @P2 MUFU.LG2 R5, R16 ;  /* 0x0000001000052308 */ /* 0x000e220000000c00 */
[----:B------:R-:W-:Y:S01]  /*2400*/  LOP3.LUT R15, R6, R15, RZ, 0xfc, !PT ;  /* 0x0000000f060f7212 */ /* 0x000fe200078efcff */
[----:B------:R-:W-:Y:S01]  /*2410*/  IMAD R6, R22, R9, RZ ;  /* 0x0000000916067224 */ /* 0x000fe200078e02ff */
[----:B------:R-:W-:Y:S01]  /*2420*/  ISETP.LT.AND.EX P0, PT, R19, R17, PT, P0 ;  /* 0x000000111300720c */ /* 0x000fe20003f01300 */
[----:B-1----:R-:W-:-:S02]  /*2430*/  IMAD R9, R2, UR4, RZ ;  /* 0x0000000402097c24 */ /* 0x002fc4000f8e02ff */
[----:B------:R-:W-:Y:S02]  /*2440*/  IMAD.MOV.U32 R22, RZ, RZ, 0x7f800000 ;  /* 0x7f800000ff167424 */ /* 0x000fe400078e00ff */
[----:B------:R-:W-:Y:S01]  /*2450*/  IMAD R8, R8, R9, RZ ;  /* 0x0000000908087224 */ /* 0x000fe200078e02ff */
[----:B------:R-:W-:Y:S01]  /*2460*/  SEL R9, R18, R32, P0 ;  /* 0x0000002012097207 */ /* 0x000fe20000000000 */
[----:B------:R-:W-:Y:S02]  /*2470*/  IMAD R6, R15, R6, RZ ;  /* 0x000000060f067224 */ /* 0x000fe400078e02ff */
[----:B0-----:R-:W-:Y:S01]  /*2480*/  @P2 FFMA.FTZ R22, R5, 0.69314718246459960938, R0 ;  /* 0x3f31721805162823 */ /* 0x001fe20000010000 */
[----:B------:R-:W-:Y:S06]  /*2490*/  @P1 BRA `(.L_x_15) ;  /* 0x00000010008c1947 */ /* 0x000fec0003800000 */
[----:B------:R-:W0:Y:S02]  /*24a0*/  LDCU.U8 UR4, c[0x0][0x548] ;  /* 0x0000a900ff0477ac */ /* 0x000e240008000000 */
[----:B0-----:R-:W-:-:S09]  /*24b0*/  UISETP.NE.AND UP0, UPT, UR4, URZ, UPT ;  /* 0x000000ff0400728c */ /* 0x001fd2000bf05270 */
[----:B------:R-:W-:Y:S05]  /*24c0*/  BRA.U !UP0, `(.L_x_16) ;  /* 0x0000001108707547 */ /* 0x000fea000b800000 */
[----:B------:R-:W-:Y:S01]  /*24d0*/  VIADD R20, R13, UR19 ;  /* 0x000000130d147c36 */ /* 0x000fe20008000000 */
[----:B------:R-:W-:Y:S02]  /*24e0*/  ISETP.LT.U32.AND P0, PT, R14, 0x1, PT ;  /* 0x000000010e00780c */ /* 0x000fe40003f01070 */
[----:B------:R-:W-:Y:S02]  /*24f0*/  SHF.R.S32.HI R5, RZ, 0x1f, R14 ;  /* 0x0000001fff057819 */ /* 0x000fe4000001140e */
[----:B------:R-:W-:Y:S02]  /*2500*/  ISETP.GE.AND P1, PT, R20, UR20, PT ;  /* 0x0000001414007c0c */ /* 0x000fe4000bf26270 */
[----:B------:R-:W-:-:S04]  /*2510*/  ISETP.LT.AND.EX P0, PT, R5, RZ, PT, P0 ;  /* 0x000000ff0500720c */ /* 0x000fc80003f01300 */
[----:B------:R-:W-:Y:S02]  /*2520*/  SEL R14, R14, 0x1, P0 ;  /* 0x000000010e0e7807 */ /* 0x000fe40000000000 */
[----:B------:R-:W-:-:S05]  /*2530*/  SEL R5, R5, RZ, P0 ;  /* 0x000000ff05057207 */ /* 0x000fca0000000000 */
[----:B------:R-:W-:Y:S05]  /*2540*/  @P1 BRA `(.L_x_15) ;  /* 0x0000001000601947 */ /* 0x000fea0003800000 */
[----:B------:R-:W-:Y:S01]  /*2550*/  IADD3 R0, P1, PT, R14, 0x1, RZ ;  /* 0x000000010e007810 */ /* 0x000fe20007f3e0ff */
[----:B------:R-:W-:Y:S01]  /*2560*/  USHF.R.S32.HI UR4, URZ, 0x1f, UR18 ;  /* 0x0000001fff047899 */ /* 0x000fe20008011412 */
[----:B------:R-:W-:Y:S02]  /*2570*/  IMAD R15, R5, UR18, RZ ;  /* 0x00000012050f7c24 */ /* 0x000fe4000f8e02ff */
[----:B------:R-:W-:Y:S01]  /*2580*/  ISETP.GE.U32.AND P0, PT, R0, 0x3, PT ;  /* 0x000000030000780c */ /* 0x000fe20003f06070 */
[----:B------:R-:W-:Y:S01]  /*2590*/  IMAD.WIDE.U32 R16, R14, UR18, RZ ;  /* 0x000000120e107c25 */ /* 0x000fe2000f8e00ff */
[----:B------:R-:W-:-:S03]  /*25a0*/  IADD3.X R0, PT, PT, RZ, R5, RZ, P1, !PT ;  /* 0x00000005ff007210 */ /* 0x000fc60000ffe4ff */
[----:B------:R-:W-:Y:S01]  /*25b0*/  IMAD R15, R14, UR4, R15 ;  /* 0x000000040e0f7c24 */ /* 0x000fe2000f8e020f */
[----:B------:R-:W-:-:S04]  /*25c0*/  ISETP.GE.U32.AND.EX P0, PT, R0, RZ, PT, P0 ;  /* 0x000000ff0000720c */ /* 0x000fc80003f06100 */
[----:B------:R-:W-:Y:S02]  /*25d0*/  IADD3 R15, PT, PT, R17, R15, RZ ;  /* 0x0000000f110f7210 */ /* 0x000fe40007ffe0ff */
[----:B------:R-:W-:Y:S02]  /*25e0*/  SEL R32, R14, RZ, !P0 ;  /* 0x000000ff0e207207 */ /* 0x000fe40004000000 */
[----:B------:R-:W-:-:S03]  /*25f0*/  SEL R5, R5, RZ, !P0 ;  /* 0x000000ff05057207 */ /* 0x000fc60004000000 */
[-C--:B------:R-:W-:Y:S02]  /*2600*/  IMAD R0, R15, R32.reuse, RZ ;  /* 0x000000200f007224 */ /* 0x080fe400078e02ff */
[----:B------:R-:W-:-:S04]  /*2610*/  IMAD.WIDE.U32 R32, R16, R32, RZ ;  /* 0x0000002010207225 */ /* 0x000fc800078e00ff */
[----:B------:R-:W-:-:S05]  /*2620*/  IMAD R5, R5, R16, R0 ;  /* 0x0000001005057224 */ /* 0x000fca00078e0200 */
[----:B------:R-:W-:-:S04]  /*2630*/  IADD3 R15, PT, PT, R33, R5, RZ ;  /* 0x00000005210f7210 */ /* 0x000fc80007ffe0ff */
[----:B------:R-:W-:-:S13]  /*2640*/  ISETP.NE.U32.AND P0, PT, R15, RZ, PT ;  /* 0x000000ff0f00720c */ /* 0x000fda0003f05070 */
[----:B------:R-:W-:Y:S05]  /*2650*/  @P0 BRA `(.L_x_17) ;  /* 0x00000000005c0947 */ /* 0x000fea0003800000 */
[----:B------:R-:W0:Y:S01]  /*2660*/  I2F.U32.RP R2, R32 ;  /* 0x0000002000027306 */ /* 0x000e220000209000 */
[----:B------:R-:W-:Y:S01]  /*2670*/  ISETP.NE.U32.AND P0, PT, R32, RZ, PT ;  /* 0x000000ff2000720c */ /* 0x000fe20003f05070 */
[----:B------:R-:W-:-:S06]  /*2680*/  HFMA2 R33, -RZ, RZ, 0, 0 ;  /* 0x00000000ff217431 */ /* 0x000fcc00000001ff */
[----:B0-----:R-:W0:Y:S02]  /*2690*/  MUFU.RCP R16, R2 ;  /* 0x0000000200107308 */ /* 0x001e240000001000 */
[----:B0-----:R-:W-:-:S06]  /*26a0*/  IADD3 R16, PT, PT, R16, 0xffffffe, RZ ;  /* 0x0ffffffe10107810 */ /* 0x001fcc0007ffe0ff */
        /* <DEDUP_REMOVED lines=13> */
[----:B------:R-:W-:-:S05]  /*2780*/  @!P0 LOP3.LUT R0, RZ, R32, RZ, 0x33, !PT ;  /* 0x00000020ff008212 */ /* 0x000fca00078e33ff */
[----:B------:R-:W-:-:S04]  /*2790*/  IMAD.MOV R5, RZ, RZ, -R0 ;  /* 0x000000ffff057224 */ /* 0x000fc800078e0a00 */
[----:B------:R-:W-:Y:S01]  /*27a0*/  IMAD R20, R32, R5, R20 ;  /* 0x0000000520147224 */ /* 0x000fe200078e0214 */
[----:B------:R-:W-:Y:S01]  /*27b0*/  MOV R32, R0 ;  /* 0x0000000000207202 */ /* 0x000fe20000000f00 */
[----:B------:R-:W-:Y:S06]  /*27c0*/  BRA `(.L_x_18) ;  /* 0x0000000000207947 */ /* 0x000fec0003800000 */
.L_x_17:
[----:B------:R-:W-:Y:S01]  /*27d0*/  IMAD.MOV.U32 R17, RZ, RZ, RZ ;  /* 0x000000ffff117224 */ /* 0x000fe200078e00ff */
[----:B------:R-:W-:Y:S02]  /*27e0*/  MOV R18, R32 ;  /* 0x0000002000127202 */ /* 0x000fe40000000f00 */
[----:B------:R-:W-:Y:S02]  /*27f0*/  MOV R16, 0x2810 ;  /* 0x0000281000107802 */ /* 0x000fe40000000f00 */
[----:B------:R-:W-:Y:S05]  /*2800*/  CALL.REL.NOINC `($__internal_0_$__cuda_sm20_div_s64) ;  /* 0x0000001c00807944 */ /* 0x000fea0003c00000 */
[----:B------:R-:W-:Y:S02]  /*2810*/  IADD3 R5, PT, PT, -R0, RZ, RZ ;  /* 0x000000ff00057210 */ /* 0x000fe40007ffe1ff */
[----:B------:R-:W-:-:S03]  /*2820*/  MOV R33, R17 ;  /* 0x0000001100217202 */ /* 0x000fc60000000f00 */
[----:B------:R-:W-:Y:S01]  /*2830*/  IMAD R20, R32, R5, R20 ;  /* 0x0000000520147224 */ /* 0x000fe200078e0214 */
[----:B------:R-:W-:-:S07]  /*2840*/  MOV R32, R0 ;  /* 0x0000000000207202 */ /* 0x000fce0000000f00 */
.L_x_18:
[----:B------:R-:W-:Y:S01]  /*2850*/  IABS R15, UR18 ;  /* 0x00000012000f7c13 */ /* 0x000fe20008000000 */
[----:B------:R-:W-:Y:S01]  /*2860*/  IMAD R3, R3, R12, RZ ;  /* 0x0000000c03037224 */ /* 0x000fe200078e02ff */
[----:B------:R-:W-:Y:S01]  /*2870*/  IABS R2, R20 ;  /* 0x0000001400027213 */ /* 0x000fe20000000000 */
[----:B------:R-:W-:Y:S01]  /*2880*/  BSSY.RECONVERGENT B0, `(.L_x_19) ;  /* 0x000003f000007945 */ /* 0x000fe20003800200 */
[----:B------:R-:W0:Y:S01]  /*2890*/  I2F.RP R18, R15 ;  /* 0x0000000f00127306 */ /* 0x000e220000209400 */
[----:B------:R-:W-:-:S07]  /*28a0*/  IMAD R3, R11, R30, R3 ;  /* 0x0000001e0b037224 */ /* 0x000fce00078e0203 */
[----:B0-----:R-:W0:Y:S02]  /*28b0*/  MUFU.RCP R16, R18 ;  /* 0x0000001200107308 */ /* 0x001e240000001000 */
[----:B0-----:R-:W-:-:S06]  /*28c0*/  IADD3 R16, PT, PT, R16, 0xffffffe, RZ ;  /* 0x0ffffffe10107810 */ /* 0x001fcc0007ffe0ff */
[----:B------:R-:W0:Y:S02]  /*28d0*/  F2I.FTZ.U32.TRUNC.NTZ R17, R16 ;  /* 0x0000001000117305 */ /* 0x000e24000021f000 */
[----:B0-----:R-:W-:Y:S01]  /*28e0*/  IADD3 R0, PT, PT, RZ, -R17, RZ ;  /* 0x80000011ff007210 */ /* 0x001fe20007ffe0ff */
[----:B------:R-:W-:-:S04]  /*28f0*/  IMAD.MOV.U32 R16, RZ, RZ, RZ ;  /* 0x000000ffff107224 */ /* 0x000fc800078e00ff */
[----:B------:R-:W-:Y:S01]  /*2900*/  IMAD R5, R0, R15, RZ ;  /* 0x0000000f00057224 */ /* 0x000fe200078e02ff */
[----:B------:R-:W-:-:S03]  /*2910*/  IABS R0, UR18 ;  /* 0x0000001200007c13 */ /* 0x000fc60008000000 */
[----:B------:R-:W-:Y:S01]  /*2920*/  IMAD.HI.U32 R5, R17, R5, R16 ;  /* 0x0000000511057227 */ /* 0x000fe200078e0010 */
[----:B------:R-:W-:-:S03]  /*2930*/  IADD3 R0, PT, PT, RZ, -R0, RZ ;  /* 0x80000000ff007210 */ /* 0x000fc60007ffe0ff */
[----:B------:R-:W-:-:S04]  /*2940*/  IMAD.WIDE.U32 R16, R11, R12, RZ ;  /* 0x0000000c0b107225 */ /* 0x000fc800078e00ff */
[----:B------:R-:W-:Y:S01]  /*2950*/  IMAD.HI.U32 R5, R5, R2, RZ ;  /* 0x0000000205057227 */ /* 0x000fe200078e00ff */
[----:B------:R-:W-:-:S03]  /*2960*/  IADD3 R3, PT, PT, R17, R3, RZ ;  /* 0x0000000311037210 */ /* 0x000fc60007ffe0ff */
[----:B------:R-:W-:Y:S02]  /*2970*/  IMAD R0, R5, R0, R2 ;  /* 0x0000000005007224 */ /* 0x000fe400078e0202 */
[-C--:B------:R-:W-:Y:S02]  /*2980*/  IMAD R3, R3, R34.reuse, RZ ;  /* 0x0000002203037224 */ /* 0x080fe400078e02ff */
[----:B------:R-:W-:Y:S01]  /*2990*/  IMAD.WIDE.U32 R30, R16, R34, RZ ;  /* 0x00000022101e7225 */ /* 0x000fe200078e00ff */
[----:B------:R-:W-:-:S03]  /*29a0*/  ISETP.GT.U32.AND P1, PT, R15, R0, PT ;  /* 0x000000000f00720c */ /* 0x000fc60003f24070 */
[----:B------:R-:W-:-:S10]  /*29b0*/  IMAD R3, R35, R16, R3 ;  /* 0x0000001023037224 */ /* 0x000fd400078e0203 */
[----:B------:R-:W-:Y:S02]  /*29c0*/  @!P1 IMAD.IADD R0, R0, 0x1, -R15 ;  /* 0x0000000100009824 */ /* 0x000fe400078e0a0f */
[----:B------:R-:W-:Y:S01]  /*29d0*/  @!P1 VIADD R5, R5, 0x1 ;  /* 0x0000000105059836 */ /* 0x000fe20000000000 */
[----:B------:R-:W-:Y:S02]  /*29e0*/  ISETP.NE.AND P1, PT, RZ, UR18, PT ;  /* 0x00000012ff007c0c */ /* 0x000fe4000bf25270 */
[----:B------:R-:W-:Y:S01]  /*29f0*/  ISETP.GE.U32.AND P2, PT, R0, R15, PT ;  /* 0x0000000f0000720c */ /* 0x000fe20003f46070 */
[----:B------:R-:W-:Y:S01]  /*2a00*/  IMAD.IADD R15, R31, 0x1, R3 ;  /* 0x000000011f0f7824 */ /* 0x000fe200078e0203 */
[----:B------:R-:W-:-:S04]  /*2a10*/  LOP3.LUT R0, R20, UR18, RZ, 0x3c, !PT ;  /* 0x0000001214007c12 */ /* 0x000fc8000f8e3cff */
[----:B------:R-:W-:Y:S02]  /*2a20*/  ISETP.GE.AND P0, PT, R0, RZ, PT ;  /* 0x000000ff0000720c */ /* 0x000fe40003f06270 */
[----:B------:R-:W-:-:S05]  /*2a30*/  LOP3.LUT R0, R33, R15, RZ, 0xfc, !PT ;  /* 0x0000000f21007212 */ /* 0x000fca00078efcff */
[----:B------:R-:W-:-:S06]  /*2a40*/  @P2 IADD3 R5, PT, PT, R5, 0x1, RZ ;  /* 0x0000000105052810 */ /* 0x000fcc0007ffe0ff */
[----:B------:R-:W-:Y:S02]  /*2a50*/  @!P0 IADD3 R5, PT, PT, -R5, RZ, RZ ;  /* 0x000000ff05058210 */ /* 0x000fe40007ffe1ff */
[----:B------:R-:W-:Y:S02]  /*2a60*/  ISETP.NE.U32.AND P0, PT, R0, RZ, PT ;  /* 0x000000ff0000720c */ /* 0x000fe40003f05070 */
[----:B------:R-:W-:-:S05]  /*2a70*/  @!P1 LOP3.LUT R5, RZ, UR18, RZ, 0x33, !PT ;  /* 0x00000012ff059c12 */ /* 0x000fca000f8e33ff */
[----:B------:R-:W-:-:S04]  /*2a80*/  IMAD.MOV R3, RZ, RZ, -R5 ;  /* 0x000000ffff037224 */ /* 0x000fc800078e0a05 */
[----:B------:R-:W-:Y:S02]  /*2a90*/  IMAD R3, R3, UR18, R20 ;  /* 0x0000001203037c24 */ /* 0x000fe4000f8e0214 */
[----:B------:R-:W-:Y:S05]  /*2aa0*/  @P0 BRA `(.L_x_20) ;  /* 0x0000000000540947 */ /* 0x000fea0003800000 */
[----:B------:R-:W0:Y:S01]  /*2ab0*/  I2F.U32.RP R2, R30 ;  /* 0x0000001e00027306 */ /* 0x000e220000209000 */
[----:B------:R-:W-:-:S07]  /*2ac0*/  ISETP.NE.U32.AND P0, PT, R30, RZ, PT ;  /* 0x000000ff1e00720c */ /* 0x000fce0003f05070 */
        /* <DEDUP_REMOVED lines=15> */
[----:B------:R-:W-:-:S04]  /*2bc0*/  @!P0 LOP3.LUT R0, RZ, R30, RZ, 0x33, !PT ;  /* 0x0000001eff008212 */ /* 0x000fc800078e33ff */
[----:B------:R-:W-:-:S05]  /*2bd0*/  IADD3 R31, PT, PT, -R0, RZ, RZ ;  /* 0x000000ff001f7210 */ /* 0x000fca0007ffe1ff */
[----:B------:R-:W-:Y:S01]  /*2be0*/  IMAD R31, R30, R31, R32 ;  /* 0x0000001f1e1f7224 */ /* 0x000fe200078e0220 */
[----:B------:R-:W-:Y:S05]  /*2bf0*/  BRA `(.L_x_21) ;  /* 0x00000000001c7947 */ /* 0x000fea0003800000 */
.L_x_20:
[----:B------:R-:W-:Y:S01]  /*2c00*/  IMAD.MOV.U32 R20, RZ, RZ, R32 ;  /* 0x000000ffff147224 */ /* 0x000fe200078e0020 */
[----:B------:R-:W-:Y:S01]  /*2c10*/  MOV R17, R33 ;  /* 0x0000002100117202 */ /* 0x000fe20000000f00 */
[----:B------:R-:W-:Y:S01]  /*2c20*/  IMAD.MOV.U32 R18, RZ, RZ, R30 ;  /* 0x000000ffff127224 */ /* 0x000fe200078e001e */
[----:B------:R-:W-:Y:S02]  /*2c30*/  MOV R16, 0x2c50 ;  /* 0x00002c5000107802 */ /* 0x000fe40000000f00 */
[----:B------:R-:W-:Y:S05]  /*2c40*/  CALL.REL.NOINC `($__internal_0_$__cuda_sm20_div_s64) ;  /* 0x0000001800707944 */ /* 0x000fea0003c00000 */
[----:B------:R-:W-:-:S05]  /*2c50*/  IADD3 R31, PT, PT, -R0, RZ, RZ ;  /* 0x000000ff001f7210 */ /* 0x000fca0007ffe1ff */
[----:B------:R-:W-:Y:S02]  /*2c60*/  IMAD R31, R31, R30, R32 ;  /* 0x0000001e1f1f7224 */ /* 0x000fe400078e0220 */
.L_x_21:
[----:B------:R-:W-:Y:S05]  /*2c70*/  BSYNC.RECONVERGENT B0 ;  /* 0x0000000000007941 */ /* 0x000fea0003800200 */
.L_x_19:
[----:B------:R-:W-:Y:S01]  /*2c80*/  IABS R19, R12 ;  /* 0x0000000c00137213 */ /* 0x000fe20000000000 */
[----:B------:R-:W0:Y:S01]  /*2c90*/  LDCU.U8 UR10, c[0x0][0x549] ;  /* 0x0000a920ff0a77ac */ /* 0x000e220008000000 */
[----:B------:R-:W-:Y:S02]  /*2ca0*/  IABS R18, R11 ;  /* 0x0000000b00127213 */ /* 0x000fe40000000000 */
[----:B------:R-:W1:Y:S01]  /*2cb0*/  I2F.U32.RP R15, R19 ;  /* 0x00000013000f7306 */ /* 0x000e620000209000 */
[----:B------:R-:W-:Y:S01]  /*2cc0*/  IABS R17, R10 ;  /* 0x0000000a00117213 */ /* 0x000fe20000000000 */
[----:B------:R-:W2:Y:S01]  /*2cd0*/  LDCU.64 UR4, c[0x0][0x430] ;  /* 0x00008600ff0477ac */ /* 0x000ea20008000a00 */
[----:B------:R-:W-:Y:S02]  /*2ce0*/  IABS R16, R9 ;  /* 0x0000000900107213 */ /* 0x000fe40000000000 */
[----:B------:R-:W-:-:S03]  /*2cf0*/  ISETP.NE.AND P5, PT, R11, RZ, PT ;  /* 0x000000ff0b00720c */ /* 0x000fc60003fa5270 */
[----:B------:R-:W3:Y:S01]  /*2d00*/  I2F.U32.RP R33, R18 ;  /* 0x0000001200217306 */ /* 0x000ee20000209000 */
[----:B0-----:R-:W-:-:S07]  /*2d10*/  UISETP.NE.AND UP0, UPT, UR10, URZ, UPT ;  /* 0x000000ff0a00728c */ /* 0x001fce000bf05270 */
[----:B-1----:R-:W0:Y:S01]  /*2d20*/  MUFU.RCP R15, R15 ;  /* 0x0000000f000f7308 */ /* 0x002e220000001000 */
[----:B--2---:R-:W-:Y:S02]  /*2d30*/  USEL UR10, UR5, 0x1, !UP0 ;  /* 0x00000001050a7887 */ /* 0x004fe4000c000000 */
[----:B------:R-:W-:-:S05]  /*2d40*/  USEL UR11, UR4, 0x1, UP0 ;  /* 0x00000001040b7887 */ /* 0x000fca0008000000 */
[----:B---3--:R-:W1:Y:S01]  /*2d50*/  MUFU.RCP R21, R33 ;  /* 0x0000002100157308 */ /* 0x008e620000001000 */
[----:B------:R-:W-:Y:S02]  /*2d60*/  UIMAD UR4, UR5, UR4, URZ ;  /* 0x00000004050472a4 */ /* 0x000fe4000f8e02ff */
[----:B------:R-:W-:-:S05]  /*2d70*/  UIMAD UR5, UR11, UR5, URZ ;  /* 0x000000050b0572a4 */ /* 0x000fca000f8e02ff */
[----:B------:R-:W2:Y:S01]  /*2d80*/  I2F.U32.RP R30, R17 ;  /* 0x00000011001e7306 */ /* 0x000ea20000209000 */
[----:B0-----:R-:W-:-:S07]  /*2d90*/  VIADD R28, R15, 0xffffffe ;  /* 0x0ffffffe0f1c7836 */ /* 0x001fce0000000000 */
[----:B------:R-:W-:Y:S01]  /*2da0*/  I2F.U32.RP R2, R16 ;  /* 0x0000001000027306 */ /* 0x000fe20000209000 */
[----:B-1----:R-:W-:-:S07]  /*2db0*/  VIADD R21, R21, 0xffffffe ;  /* 0x0ffffffe15157836 */ /* 0x002fce0000000000 */
[----:B------:R-:W0:Y:S08]  /*2dc0*/  F2I.FTZ.U32.TRUNC.NTZ R29, R28 ;  /* 0x0000001c001d7305 */ /* 0x000e30000021f000 */
[----:B--2---:R-:W1:Y:S01]  /*2dd0*/  MUFU.RCP R32, R30 ;  /* 0x0000001e00207308 */ /* 0x004e620000001000 */
[----:B0-----:R-:W-:-:S07]  /*2de0*/  IMAD.MOV R20, RZ, RZ, -R29 ;  /* 0x000000ffff147224 */ /* 0x001fce00078e0a1d */
[----:B------:R-:W0:Y:S01]  /*2df0*/  F2I.FTZ.U32.TRUNC.NTZ R21, R21 ;  /* 0x0000001500157305 */ /* 0x000e22000021f000 */
[----:B------:R-:W-:Y:S02]  /*2e00*/  IMAD.MOV.U32 R28, RZ, RZ, RZ ;  /* 0x000000ffff1c7224 */ /* 0x000fe400078e00ff */
[----:B------:R-:W-:-:S04]  /*2e10*/  IMAD R20, R20, R19, RZ ;  /* 0x0000001314147224 */ /* 0x000fc800078e02ff */
[----:B------:R-:W-:Y:S01]  /*2e20*/  IMAD.HI.U32 R35, R29, R20, R28 ;  /* 0x000000141d237227 */ /* 0x000fe200078e001c */
[----:B------:R-:W2:Y:S01]  /*2e30*/  MUFU.RCP R2, R2 ;  /* 0x0000000200027308 */ /* 0x000ea20000001000 */
[----:B-1----:R-:W-:Y:S02]  /*2e40*/  IADD3 R32, PT, PT, R32, 0xffffffe, RZ ;  /* 0x0ffffffe20207810 */ /* 0x002fe40007ffe0ff */
[----:B------:R-:W-:Y:S01]  /*2e50*/  IMAD.MOV.U32 R20, RZ, RZ, RZ ;  /* 0x000000ffff147224 */ /* 0x000fe200078e00ff */
[----:B------:R-:W-:Y:S02]  /*2e60*/  IABS R30, R31 ;  /* 0x0000001f001e7213 */ /* 0x000fe40000000000 */
[----:B------:R-:W-:Y:S01]  /*2e70*/  IABS R28, R10 ;  /* 0x0000000a001c7213 */ /* 0x000fe20000000000 */
[----:B0-----:R-:W-:Y:S01]  /*2e80*/  IMAD.MOV R15, RZ, RZ, -R21 ;  /* 0x000000ffff0f7224 */ /* 0x001fe200078e0a15 */
[----:B------:R0:W1:Y:S03]  /*2e90*/  F2I.FTZ.U32.TRUNC.NTZ R33, R32 ;  /* 0x0000002000217305 */ /* 0x000066000021f000 */
[----:B------:R-:W-:-:S02]  /*2ea0*/  IMAD R15, R15, R18, RZ ;  /* 0x000000120f0f7224 */ /* 0x000fc400078e02ff */
[----:B------:R-:W-:Y:S02]  /*2eb0*/  IMAD.MOV R28, RZ, RZ, -R28 ;  /* 0x000000ffff1c7224 */ /* 0x000fe400078e0a1c */
[----:B------:R-:W-:Y:S01]  /*2ec0*/  IMAD.HI.U32 R29, R21, R15, R20 ;  /* 0x0000000f151d7227 */ /* 0x000fe200078e0014 */
[----:B------:R-:W-:Y:S02]  /*2ed0*/  IABS R15, R14 ;  /* 0x0000000e000f7213 */ /* 0x000fe40000000000 */
[----:B--2---:R-:W-:Y:S02]  /*2ee0*/  IADD3 R36, PT, PT, R2, 0xffffffe, RZ ;  /* 0x0ffffffe02247810 */ /* 0x004fe40007ffe0ff */
[----:B------:R-:W2:Y:S01]  /*2ef0*/  I2F.U32.RP R2, R15 ;  /* 0x0000000f00027306 */ /* 0x000ea20000209000 */
[----:B0-----:R-:W-:Y:S02]  /*2f00*/  HFMA2 R32, -RZ, RZ, 0, 0 ;  /* 0x00000000ff207431 */ /* 0x001fe400000001ff */
[----:B-1----:R-:W-:-:S05]  /*2f10*/  IMAD.MOV R20, RZ, RZ, -R33 ;  /* 0x000000ffff147224 */ /* 0x002fca00078e0a21 */
[----:B------:R-:W0:Y:S01]  /*2f20*/  F2I.FTZ.U32.TRUNC.NTZ R37, R36 ;  /* 0x0000002400257305 */ /* 0x000e22000021f000 */
[----:B------:R-:W-:-:S04]  /*2f30*/  IMAD R20, R20, R17, RZ ;  /* 0x0000001114147224 */ /* 0x000fc800078e02ff */
[----:B------:R-:W-:-:S03]  /*2f40*/  IMAD.HI.U32 R21, R33, R20, R32 ;  /* 0x0000001421157227 */ /* 0x000fc600078e0020 */
[----:B--2---:R1:W2:Y:S01]  /*2f50*/  MUFU.RCP R34, R2 ;  /* 0x0000000200227308 */ /* 0x0042a20000001000 */
[----:B------:R-:W-:-:S04]  /*2f60*/  IMAD.HI.U32 R32, R35, R30, RZ ;  /* 0x0000001e23207227 */ /* 0x000fc800078e00ff */
[----:B0-----:R-:W-:Y:S02]  /*2f70*/  IMAD.MOV R33, RZ, RZ, -R37 ;  /* 0x000000ffff217224 */ /* 0x001fe400078e0a25 */
[----:B------:R-:W-:Y:S02]  /*2f80*/  IMAD.MOV.U32 R36, RZ, RZ, RZ ;  /* 0x000000ffff247224 */ /* 0x000fe400078e00ff */
[----:B------:R-:W-:-:S04]  /*2f90*/  IMAD R33, R33, R16, RZ ;  /* 0x0000001021217224 */ /* 0x000fc800078e02ff */
[----:B------:R-:W-:Y:S01]  /*2fa0*/  IMAD.HI.U32 R20, R37, R33, R36 ;  /* 0x0000002125147227 */ /* 0x000fe200078e0024 */
[----:B------:R-:W-:Y:S02]  /*2fb0*/  IABS R33, R12 ;  /* 0x0000000c00217213 */ /* 0x000fe40000000000 */
[----:B-1----:R-:W-:Y:S01]  /*2fc0*/  IABS R2, R0 ;  /* 0x0000000000027213 */ /* 0x002fe20000000000 */
[----:B--2---:R-:W-:Y:S01]  /*2fd0*/  VIADD R34, R34, 0xffffffe ;  /* 0x0ffffffe22227836 */ /* 0x004fe20000000000 */
[----:B------:R-:W-:-:S03]  /*2fe0*/  IADD3 R33, PT, PT, RZ, -R33, RZ ;  /* 0x80000021ff217210 */ /* 0x000fc60007ffe0ff */
[----:B------:R-:W0:Y:S01]  /*2ff0*/  F2I.FTZ.U32.TRUNC.NTZ R35, R34 ;  /* 0x0000002200237305 */ /* 0x000e22000021f000 */
[----:B------:R-:W-:-:S04]  /*3000*/  IMAD.HI.U32 R21, R21, R2, RZ ;  /* 0x0000000215157227 */ /* 0x000fc800078e00ff */
[----:B------:R-:W-:Y:S02]  /*3010*/  IMAD R30, R32, R33, R30 ;  /* 0x00000021201e7224 */ /* 0x000fe400078e021e */
[----:B------:R-:W-:-:S03]  /*3020*/  IMAD R28, R21, R28, R2 ;  /* 0x0000001c151c7224 */ /* 0x000fc600078e0202 */
[----:B------:R-:W-:Y:S02]  /*3030*/  ISETP.GT.U32.AND P3, PT, R19, R30, PT ;  /* 0x0000001e1300720c */ /* 0x000fe40003f64070 */
[----:B------:R-:W-:Y:S02]  /*3040*/  ISETP.GT.U32.AND P0, PT, R17, R28, PT ;  /* 0x0000001c1100720c */ /* 0x000fe40003f04070 */
[----:B0-----:R-:W-:Y:S01]  /*3050*/  IADD3 R2, PT, PT, RZ, -R35, RZ ;  /* 0x80000023ff027210 */ /* 0x001fe20007ffe0ff */
[----:B------:R-:W-:-:S08]  /*3060*/  IMAD.MOV.U32 R34, RZ, RZ, RZ ;  /* 0x000000ffff227224 */ /* 0x000fd000078e00ff */
[----:B------:R-:W-:Y:S02]  /*3070*/  @!P3 IMAD.IADD R30, R30, 0x1, -R19 ;  /* 0x000000011e1eb824 */ /* 0x000fe400078e0a13 */
[----:B------:R-:W-:Y:S01]  /*3080*/  @!P3 VIADD R32, R32, 0x1 ;  /* 0x000000012020b836 */ /* 0x000fe20000000000 */
[----:B------:R-:W-:Y:S01]  /*3090*/  ISETP.NE.AND P3, PT, R12, RZ, PT ;  /* 0x000000ff0c00720c */ /* 0x000fe20003f65270 */
[----:B------:R-:W-:Y:S01]  /*30a0*/  @!P0 VIADD R21, R21, 0x1 ;  /* 0x0000000115158836 */ /* 0x000fe20000000000 */
[----:B------:R-:W-:Y:S01]  /*30b0*/  ISETP.GE.U32.AND P4, PT, R30, R19, PT ;  /* 0x000000131e00720c */ /* 0x000fe20003f86070 */
[----:B------:R-:W-:Y:S01]  /*30c0*/  IMAD R19, R2, R15, RZ ;  /* 0x0000000f02137224 */ /* 0x000fe200078e02ff */
[----:B------:R-:W-:Y:S02]  /*30d0*/  LOP3.LUT R2, R31, R12, RZ, 0x3c, !PT ;  /* 0x0000000c1f027212 */ /* 0x000fe400078e3cff */
[----:B------:R-:W-:Y:S01]  /*30e0*/  @!P0 IADD3 R28, PT, PT, R28, -R17, RZ ;  /* 0x800000111c1c8210 */ /* 0x000fe20007ffe0ff */
[----:B------:R-:W-:Y:S01]  /*30f0*/  IMAD.HI.U32 R34, R35, R19, R34 ;  /* 0x0000001323227227 */ /* 0x000fe200078e0022 */
[----:B------:R-:W-:-:S02]  /*3100*/  ISETP.GE.AND P1, PT, R2, RZ, PT ;  /* 0x000000ff0200720c */ /* 0x000fc40003f26270 */
[----:B------:R-:W-:Y:S02]  /*3110*/  ISETP.GE.U32.AND P2, PT, R28, R17, PT ;  /* 0x000000111c00720c */ /* 0x000fe40003f46070 */
[----:B------:R-:W-:Y:S02]  /*3120*/  LOP3.LUT R19, R0, R10, RZ, 0x3c, !PT ;  /* 0x0000000a00137212 */ /* 0x000fe400078e3cff */
[----:B------:R-:W-:Y:S01]  /*3130*/  IABS R17, R5 ;  /* 0x0000000500117213 */ /* 0x000fe20000000000 */
[----:B------:R-:W-:Y:S01]  /*3140*/  @P4 VIADD R32, R32, 0x1 ;  /* 0x0000000120204836 */ /* 0x000fe20000000000 */
[----:B------:R-:W-:-:S03]  /*3150*/  IABS R2, R14 ;  /* 0x0000000e00027213 */ /* 0x000fc60000000000 */
[----:B------:R-:W-:Y:S01]  /*3160*/  IMAD.HI.U32 R34, R34, R17, RZ ;  /* 0x0000001122227227 */ /* 0x000fe200078e00ff */
[----:B------:R-:W-:-:S03]  /*3170*/  IADD3 R2, PT, PT, RZ, -R2, RZ ;  /* 0x80000002ff027210 */ /* 0x000fc60007ffe0ff */
[----:B------:R-:W-:Y:S01]  /*3180*/  @!P1 IMAD.MOV R32, RZ, RZ, -R32 ;  /* 0x000000ffff209224 */ /* 0x000fe200078e0a20 */
[----:B------:R-:W-:Y:S01]  /*3190*/  ISETP.GE.AND P1, PT, R19, RZ, PT ;  /* 0x000000ff1300720c */ /* 0x000fe20003f26270 */
[----:B------:R-:W-:Y:S01]  /*31a0*/  IMAD R2, R34, R2, R17 ;  /* 0x0000000222027224 */ /* 0x000fe200078e0211 */
[----:B------:R-:W-:Y:S02]  /*31b0*/  @!P3 LOP3.LUT R32, RZ, R12, RZ, 0x33, !PT ;  /* 0x0000000cff20b212 */ /* 0x000fe400078e33ff */
[----:B------:R-:W-:Y:S02]  /*31c0*/  ISETP.NE.AND P3, PT, R10, RZ, PT ;  /* 0x000000ff0a00720c */ /* 0x000fe40003f65270 */
[----:B------:R-:W-:Y:S02]  /*31d0*/  IABS R17, R11 ;  /* 0x0000000b00117213 */ /* 0x000fe40000000000 */
[----:B------:R-:W-:Y:S02]  /*31e0*/  @P2 IADD3 R21, PT, PT, R21, 0x1, RZ ;  /* 0x0000000115152810 */ /* 0x000fe40007ffe0ff */
[----:B------:R-:W-:Y:S01]  /*31f0*/  IABS R19, R32 ;  /* 0x0000002000137213 */ /* 0x000fe20000000000 */
[----:B------:R-:W-:Y:S01]  /*3200*/  IMAD.MOV R17, RZ, RZ, -R17 ;  /* 0x000000ffff117224 */ /* 0x000fe200078e0a11 */
[----:B------:R-:W-:Y:S01]  /*3210*/  ISETP.GT.U32.AND P0, PT, R15, R2, PT ;  /* 0x000000020f00720c */ /* 0x000fe20003f04070 */
[----:B------:R-:W-:-:S02]  /*3220*/  @!P1 IMAD.MOV R21, RZ, RZ, -R21 ;  /* 0x000000ffff159224 */ /* 0x000fc400078e0a15 */
[----:B------:R-:W-:Y:S02]  /*3230*/  IMAD.HI.U32 R28, R29, R19, RZ ;  /* 0x000000131d1c7227 */ /* 0x000fe400078e00ff */
[----:B------:R-:W-:Y:S02]  /*3240*/  @!P3 LOP3.LUT R21, RZ, R10, RZ, 0x33, !PT ;  /* 0x0000000aff15b212 */ /* 0x000fe400078e33ff */
[----:B------:R-:W-:Y:S01]  /*3250*/  IMAD R29, R28, R17, R19 ;  /* 0x000000111c1d7224 */ /* 0x000fe200078e0213 */
[----:B------:R-:W-:Y:S02]  /*3260*/  IABS R17, R9 ;  /* 0x0000000900117213 */ /* 0x000fe40000000000 */
[----:B------:R-:W-:Y:S02]  /*3270*/  IABS R19, R21 ;  /* 0x0000001500137213 */ /* 0x000fe40000000000 */
[----:B------:R-:W-:Y:S01]  /*3280*/  IADD3 R17, PT, PT, RZ, -R17, RZ ;  /* 0x80000011ff117210 */ /* 0x000fe20007ffe0ff */
[----:B------:R-:W-:Y:S01]  /*3290*/  @!P0 IMAD.IADD R2, R2, 0x1, -R15 ;  /* 0x0000000102028824 */ /* 0x000fe200078e0a0f */
[----:B------:R-:W-:Y:S01]  /*32a0*/  ISETP.GT.U32.AND P3, PT, R18, R29, PT ;  /* 0x0000001d1200720c */ /* 0x000fe20003f64070 */
[----:B------:R-:W-:-:S03]  /*32b0*/  IMAD.HI.U32 R20, R20, R19, RZ ;  /* 0x0000001314147227 */ /* 0x000fc600078e00ff */
[----:B------:R-:W-:Y:S01]  /*32c0*/  ISETP.GE.U32.AND P4, PT, R2, R15, PT ;  /* 0x0000000f0200720c */ /* 0x000fe20003f86070 */
[----:B------:R-:W-:Y:S01]  /*32d0*/  IMAD R17, R20, R17, R19 ;  /* 0x0000001114117224 */ /* 0x000fe200078e0213 */
[----:B------:R-:W-:Y:S01]  /*32e0*/  LOP3.LUT R2, R5, R14, RZ, 0x3c, !PT ;  /* 0x0000000e05027212 */ /* 0x000fe200078e3cff */
[----:B------:R-:W-:Y:S01]  /*32f0*/  @!P0 VIADD R34, R34, 0x1 ;  /* 0x0000000122228836 */ /* 0x000fe20000000000 */
[----:B------:R-:W-:Y:S02]  /*3300*/  ISETP.NE.AND P0, PT, R14, RZ, PT ;  /* 0x000000ff0e00720c */ /* 0x000fe40003f05270 */
[----:B------:R-:W-:Y:S02]  /*3310*/  ISETP.GT.U32.AND P1, PT, R16, R17, PT ;  /* 0x000000111000720c */ /* 0x000fe40003f24070 */
[----:B------:R-:W-:Y:S01]  /*3320*/  ISETP.GE.AND P2, PT, R2, RZ, PT ;  /* 0x000000ff0200720c */ /* 0x000fe20003f46270 */
[----:B------:R-:W-:Y:S01]  /*3330*/  @!P3 IMAD.IADD R29, R29, 0x1, -R18 ;  /* 0x000000011d1db824 */ /* 0x000fe200078e0a12 */
[----:B------:R-:W-:Y:S01]  /*3340*/  LOP3.LUT R15, R32, R11, RZ, 0x3c, !PT ;  /* 0x0000000b200f7212 */ /* 0x000fe200078e3cff */
[----:B------:R-:W-:Y:S01]  /*3350*/  IMAD.MOV R2, RZ, RZ, -R32 ;  /* 0x000000ffff027224 */ /* 0x000fe200078e0a20 */
[----:B------:R-:W-:-:S02]  /*3360*/  @!P3 IADD3 R28, PT, PT, R28, 0x1, RZ ;  /* 0x000000011c1cb810 */ /* 0x000fc40007ffe0ff */
[----:B------:R-:W-:Y:S01]  /*3370*/  @P4 IADD3 R34, PT, PT, R34, 0x1, RZ ;  /* 0x0000000122224810 */ /* 0x000fe20007ffe0ff */
[----:B------:R-:W-:Y:S01]  /*3380*/  IMAD R2, R12, R2, R31 ;  /* 0x000000020c027224 */ /* 0x000fe200078e021f */
[----:B------:R-:W-:Y:S02]  /*3390*/  ISETP.GE.U32.AND P6, PT, R29, R18, PT ;  /* 0x000000121d00720c */ /* 0x000fe40003fc6070 */
[----:B------:R-:W-:Y:S01]  /*33a0*/  LOP3.LUT R12, R21, R9, RZ, 0x3c, !PT ;  /* 0x00000009150c7212 */ /* 0x000fe200078e3cff */
[----:B------:R-:W-:Y:S02]  /*33b0*/  @!P1 IMAD.IADD R17, R17, 0x1, -R16 ;  /* 0x0000000111119824 */ /* 0x000fe400078e0a10 */
[----:B------:R-:W-:Y:S01]  /*33c0*/  @!P2 IADD3 R34, PT, PT, -R34, RZ, RZ ;  /* 0x000000ff2222a210 */ /* 0x000fe20007ffe1ff */
[----:B------:R-:W-:Y:S01]  /*33d0*/  @!P1 VIADD R20, R20, 0x1 ;  /* 0x0000000114149836 */ /* 0x000fe20000000000 */
[----:B------:R-:W-:Y:S02]  /*33e0*/  @!P0 LOP3.LUT R34, RZ, R14, RZ, 0x33, !PT ;  /* 0x0000000eff228212 */ /* 0x000fe400078e33ff */
[----:B------:R-:W-:-:S02]  /*33f0*/  ISETP.GE.U32.AND P4, PT, R17, R16, PT ;  /* 0x000000101100720c */ /* 0x000fc40003f86070 */
[----:B------:R-:W-:Y:S01]  /*3400*/  ISETP.GE.AND P2, PT, R15, RZ, PT ;  /* 0x000000ff0f00720c */ /* 0x000fe20003f46270 */
[----:B------:R-:W-:Y:S01]  /*3410*/  IMAD.WIDE R16, R34, UR10, RZ ;  /* 0x0000000a22107c25 */ /* 0x000fe2000f8e02ff */
[----:B------:R-:W-:Y:S01]  /*3420*/  ISETP.GE.AND P0, PT, R12, RZ, PT ;  /* 0x000000ff0c00720c */ /* 0x000fe20003f06270 */
[----:B------:R-:W-:Y:S01]  /*3430*/  USHF.R.S32.HI UR10, URZ, 0x1f, UR11 ;  /* 0x0000001fff0a7899 */ /* 0x000fe2000801140b */
[----:B------:R-:W-:Y:S01]  /*3440*/  ISETP.NE.AND P1, PT, R9, RZ, PT ;  /* 0x000000ff0900720c */ /* 0x000fe20003f25270 */
[----:B------:R-:W-:Y:S02]  /*3450*/  @P6 VIADD R28, R28, 0x1 ;  /* 0x000000011c1c6836 */ /* 0x000fe40000000000 */
[----:B------:R-:W-:Y:S02]  /*3460*/  IMAD.MOV R34, RZ, RZ, -R34 ;  /* 0x000000ffff227224 */ /* 0x000fe400078e0a22 */
[----:B------:R-:W-:Y:S01]  /*3470*/  IMAD.WIDE.U32 R16, R3, UR11, R16 ;  /* 0x0000000b03107c25 */ /* 0x000fe2000f8e0010 */
[----:B------:R-:W-:Y:S01]  /*3480*/  UIMAD UR11, UR21, UR11, URZ ;  /* 0x0000000b150b72a4 */ /* 0x000fe2000f8e02ff */
[----:B------:R-:W-:-:S02]  /*3490*/  @P4 IADD3 R20, PT, PT, R20, 0x1, RZ ;  /* 0x0000000114144810 */ /* 0x000fc40007ffe0ff */
[----:B------:R-:W-:Y:S01]  /*34a0*/  @!P2 IMAD.MOV R28, RZ, RZ, -R28 ;  /* 0x000000ffff1ca224 */ /* 0x000fe200078e0a1c */
[----:B------:R-:W-:Y:S01]  /*34b0*/  @!P5 LOP3.LUT R28, RZ, R11, RZ, 0x33, !PT ;  /* 0x0000000bff1cd212 */ /* 0x000fe200078e33ff */
[----:B------:R-:W-:Y:S01]  /*34c0*/  IMAD R17, R3, UR10, R17 ;  /* 0x0000000a03117c24 */ /* 0x000fe2000f8e0211 */
[----:B------:R-:W-:Y:S01]  /*34d0*/  IADD3 R3, PT, PT, -R21, RZ, RZ ;  /* 0x000000ff15037210 */ /* 0x000fe20007ffe1ff */
[----:B------:R-:W-:Y:S01]  /*34e0*/  IMAD R5, R14, R34, R5 ;  /* 0x000000220e057224 */ /* 0x000fe200078e0205 */
[----:B------:R-:W-:Y:S01]  /*34f0*/  UIMAD UR10, UR7, UR4, URZ ;  /* 0x00000004070a72a4 */ /* 0x000fe2000f8e02ff */
[----:B------:R-:W-:Y:S01]  /*3500*/  @!P0 IMAD.MOV R20, RZ, RZ, -R20 ;  /* 0x000000ffff148224 */ /* 0x000fe200078e0a14 */
[----:B------:R-:W-:Y:S01]  /*3510*/  @!P1 LOP3.LUT R20, RZ, R9, RZ, 0x33, !PT ;  /* 0x00000009ff149212 */ /* 0x000fe200078e33ff */
[----:B------:R-:W-:-:S03]  /*3520*/  IMAD.WIDE R16, R5, UR4, R16 ;  /* 0x0000000405107c25 */ /* 0x000fc6000f8e0210 */
[----:B------:R-:W-:Y:S01]  /*3530*/  IADD3 R12, PT, PT, -R20, RZ, RZ ;  /* 0x000000ff140c7210 */ /* 0x000fe20007ffe1ff */
[----:B------:R-:W-:Y:S02]  /*3540*/  IMAD.MOV R5, RZ, RZ, -R28 ;  /* 0x000000ffff057224 */ /* 0x000fe400078e0a1c */
[----:B------:R-:W-:Y:S01]  /*3550*/  IMAD.WIDE R14, R2, UR5, RZ ;  /* 0x00000005020e7c25 */ /* 0x000fe2000f8e02ff */
[----:B------:R-:W0:Y:S03]  /*3560*/  LDCU.64 UR4, c[0x0][0x420] ;  /* 0x00008400ff0477ac */ /* 0x000e260008000a00 */
[----:B------:R-:W-:-:S04]  /*3570*/  IMAD.WIDE R28, R28, UR6, RZ ;  /* 0x000000061c1c7c25 */ /* 0x000fc8000f8e02ff */
[----:B------:R-:W-:Y:S01]  /*3580*/  IMAD R3, R10, R3, R0 ;  /* 0x000000030a037224 */ /* 0x000fe200078e0200 */
[----:B------:R-:W-:Y:S01]  /*3590*/  IADD3 R0, P1, P0, R28, R16, R14 ;  /* 0x000000101c007210 */ /* 0x000fe2000783e00e */
[----:B------:R-:W-:Y:S02]  /*35a0*/  IMAD R5, R11, R5, R32 ;  /* 0x000000050b057224 */ /* 0x000fe400078e0220 */
[----:B------:R-:W-:Y:S01]  /*35b0*/  IMAD.WIDE R2, R3, UR11, RZ ;  /* 0x0000000b03027c25 */ /* 0x000fe2000f8e02ff */
[----:B------:R-:W-:-:S03]  /*35c0*/  IADD3.X R15, PT, PT, R29, R17, R15, P1, P0 ;  /* 0x000000111d0f7210 */ /* 0x000fc60000fe040f */
[----:B------:R-:W-:-:S04]  /*35d0*/  IMAD.WIDE R10, R5, UR10, RZ ;  /* 0x0000000a050a7c25 */ /* 0x000fc8000f8e02ff */
[----:B------:R-:W-:Y:S01]  /*35e0*/  IMAD R9, R9, R12, R21 ;  /* 0x0000000c09097224 */ /* 0x000fe200078e0215 */
[----:B------:R-:W-:Y:S01]  /*35f0*/  IADD3 R5, P1, P0, R2, R0, R10 ;  /* 0x0000000002057210 */ /* 0x000fe2000783e00a */
[----:B------:R-:W-:-:S03]  /*3600*/  IMAD.WIDE R20, R20, R6, RZ ;  /* 0x0000000614147225 */ /* 0x000fc600078e02ff */
[----:B------:R-:W-:Y:S01]  /*3610*/  IADD3.X R15, PT, PT, R3, R15, R11, P1, P0 ;  /* 0x0000000f030f7210 */ /* 0x000fe20000fe040b */
[----:B------:R-:W-:-:S03]  /*3620*/  IMAD.WIDE R8, R9, R8, RZ ;  /* 0x0000000809087225 */ /* 0x000fc600078e02ff */
[----:B------:R-:W-:-:S04]  /*3630*/  IADD3 R5, P1, P0, R8, R5, R20 ;  /* 0x0000000508057210 */ /* 0x000fc8000783e014 */
[----:B------:R-:W-:Y:S02]  /*3640*/  IADD3.X R8, PT, PT, R9, R15, R21, P1, P0 ;  /* 0x0000000f09087210 */ /* 0x000fe40000fe0415 */
[----:B0-----:R-:W-:-:S04]  /*3650*/  LEA R2, P0, R5, UR4, 0x2 ;  /* 0x0000000405027c11 */ /* 0x001fc8000f8010ff */
[----:B------:R-:W-:-:S05]  /*3660*/  LEA.HI.X R3, R5, UR5, R8, 0x2, P0 ;  /* 0x0000000505037c11 */ /* 0x000fca00080f1408 */
[----:B------:R0:W-:Y:S01]  /*3670*/  STG.E desc[UR8][R2.64], R22 ;  /* 0x0000001602007986 */ /* 0x0001e2000c101908 */
[----:B------:R-:W-:Y:S05]  /*3680*/  BRA `(.L_x_15) ;  /* 0x0000000000107947 */ /* 0x000fea0003800000 */
.L_x_16:
[----:B------:R-:W0:Y:S01]  /*3690*/  LDC.64 R2, c[0x0][0x420] ;  /* 0x00010800ff027b82 */ /* 0x000e220000000a00 */
[----:B------:R-:W-:-:S05]  /*36a0*/  IADD3 R0, PT, PT, R13, UR19, RZ ;  /* 0x000000130d007c10 */ /* 0x000fca000fffe0ff */
[----:B0-----:R-:W-:-:S05]  /*36b0*/  IMAD.WIDE.U32 R2, R0, 0x4, R2 ;  /* 0x0000000400027825 */ /* 0x001fca00078e0002 */
[----:B------:R1:W-:Y:S02]  /*36c0*/  STG.E desc[UR8][R2.64], R22 ;  /* 0x0000001602007986 */ /* 0x0003e4000c101908 */
.L_x_15:
[----:B------:R-:W-:Y:S05]  /*36d0*/  BSYNC.RECONVERGENT B1 ;  /* 0x0000000000017941 */ /* 0x000fea0003800200 */
.L_x_14:
[----:B------:R-:W2:Y:S01]  /*36e0*/  LDCU UR7, c[0x0][0x534] ;  /* 0x0000a680ff0777ac */ /* 0x000ea20008000800 */
[----:B------:R-:W-:Y:S01]  /*36f0*/  LOP3.LUT R0, R7, 0x20, RZ, 0xfc, !PT ;  /* 0x0000002007007812 */ /* 0x000fe200078efcff */
[----:B------:R-:W-:Y:S01]  /*3700*/  IMAD.SHL.U32 R14, R4, 0x4, RZ ;  /* 0x00000004040e7824 */ /* 0x000fe200078e00ff */
[----:B01----:R-:W-:Y:S01]  /*3710*/  CS2R R2, SRZ ;  /* 0x0000000000027805 */ /* 0x003fe2000001ff00 */
[----:B------:R-:W-:-:S03]  /*3720*/  IMAD.MOV.U32 R5, RZ, RZ, RZ ;  /* 0x000000ffff057224 */ /* 0x000fc600078e00ff */
[----:B------:R-:W-:Y:S02]  /*3730*/  LOP3.LUT R14, R14, 0x7c, RZ, 0xc0, !PT ;  /* 0x0000007c0e0e7812 */ /* 0x000fe400078ec0ff */
[----:B--2---:R-:W-:Y:S01]  /*3740*/  ISETP.GE.AND P2, PT, R0, UR7, PT ;  /* 0x0000000700007c0c */ /* 0x004fe2000bf46270 */
[----:B------:R-:W-:Y:S01]  /*3750*/  UISETP.GE.AND UP0, UPT, UR7, 0x1, UPT ;  /* 0x000000010700788c */ /* 0x000fe2000bf06270 */
[C---:B------:R-:W-:Y:S02]  /*3760*/  LOP3.LUT R0, R7.reuse, 0x40, RZ, 0xfc, !PT ;  /* 0x0000004007007812 */ /* 0x040fe400078efcff */
[C---:B------:R-:W-:Y:S02]  /*3770*/  ISETP.GE.AND P3, PT, R7.reuse, UR7, PT ;  /* 0x0000000707007c0c */ /* 0x040fe4000bf66270 */
[----:B------:R-:W-:Y:S02]  /*3780*/  ISETP.GE.AND P1, PT, R0, UR7, PT ;  /* 0x0000000700007c0c */ /* 0x000fe4000bf26270 */
[----:B------:R-:W-:-:S02]  /*3790*/  LOP3.LUT R0, R7, 0x60, RZ, 0xfc, !PT ;  /* 0x0000006007007812 */ /* 0x000fc400078efcff */
[----:B------:R-:W-:Y:S02]  /*37a0*/  ISETP.GT.U32.OR P3, PT, R4, 0x7f, P3 ;  /* 0x0000007f0400780c */ /* 0x000fe40001f64470 */
[----:B------:R-:W-:Y:S02]  /*37b0*/  ISETP.GE.AND P0, PT, R0, UR7, PT ;  /* 0x0000000700007c0c */ /* 0x000fe4000bf06270 */
[C---:B------:R-:W-:Y:S02]  /*37c0*/  ISETP.GT.U32.OR P2, PT, R4.reuse, 0x7f, P2 ;  /* 0x0000007f0400780c */ /* 0x040fe40001744470 */
[C---:B------:R-:W-:Y:S02]  /*37d0*/  ISETP.GT.U32.OR P1, PT, R4.reuse, 0x7f, P1 ;  /* 0x0000007f0400780c */ /* 0x040fe40000f24470 */
[----:B------:R-:W-:-:S05]  /*37e0*/  ISETP.GT.U32.OR P0, PT, R4, 0x7f, P0 ;  /* 0x0000007f0400780c */ /* 0x000fca0000704470 */
[----:B------:R-:W-:-:S04]  /*37f0*/  @!P3 FADD.FTZ R0, -R22, R27 ;  /* 0x0000001b1600b221 */ /* 0x000fc80000010100 */
[----:B------:R-:W-:Y:S01]  /*3800*/  @!P2 FADD.FTZ R24, -R22, R24 ;  /* 0x000000181618a221 */ /* 0x000fe20000010100 */
[----:B------:R-:W-:Y:S01]  /*3810*/  @!P3 FMUL.FTZ R0, R0, 1.4426950216293334961 ;  /* 0x3fb8aa3b0000b820 */ /* 0x000fe20000410000 */
[C---:B------:R-:W-:Y:S02]  /*3820*/  @!P1 FADD.FTZ R25, -R22.reuse, R25 ;  /* 0x0000001916199221 */ /* 0x040fe40000010100 */
[----:B------:R-:W-:Y:S01]  /*3830*/  @!P0 FADD.FTZ R22, -R22, R23 ;  /* 0x0000001716168221 */ /* 0x000fe20000010100 */
[----:B------:R-:W-:Y:S01]  /*3840*/  @!P2 FMUL.FTZ R24, R24, 1.4426950216293334961 ;  /* 0x3fb8aa3b1818a820 */ /* 0x000fe20000410000 */
[----:B------:R-:W-:Y:S01]  /*3850*/  @!P1 FMUL.FTZ R25, R25, 1.4426950216293334961 ;  /* 0x3fb8aa3b19199820 */ /* 0x000fe20000410000 */
[----:B------:R-:W0:Y:S01]  /*3860*/  @!P3 MUFU.EX2 R9, R0 ;  /* 0x000000000009b308 */ /* 0x000e220000000800 */
[----:B------:R-:W-:-:S07]  /*3870*/  @!P0 FMUL.FTZ R17, R22, 1.4426950216293334961 ;  /* 0x3fb8aa3b16118820 */ /* 0x000fce0000410000 */
[----:B------:R-:W1:Y:S08]  /*3880*/  @!P2 MUFU.EX2 R11, R24 ;  /* 0x00000018000ba308 */ /* 0x000e700000000800 */
[----:B------:R-:W2:Y:S01]  /*3890*/  @!P1 MUFU.EX2 R25, R25 ;  /* 0x0000001900199308 */ /* 0x000ea20000000800 */
[----:B0-----:R0:W-:Y:S01]  /*38a0*/  @!P3 STS [R26], R9 ;  /* 0x000000091a00b388 */ /* 0x0011e20000000800 */
[----:B------:R-:W-:-:S06]  /*38b0*/  IMAD.MOV.U32 R0, RZ, RZ, RZ ;  /* 0x000000ffff007224 */ /* 0x000fcc00078e00ff */
[----:B------:R-:W3:Y:S01]  /*38c0*/  @!P0 MUFU.EX2 R17, R17 ;  /* 0x0000001100118308 */ /* 0x000ee20000000800 */
[----:B-1----:R0:W-:Y:S04]  /*38d0*/  @!P2 STS [R26+0x280], R11 ;  /* 0x0002800b1a00a388 */ /* 0x0021e80000000800 */
[----:B--2---:R0:W-:Y:S04]  /*38e0*/  @!P1 STS [R26+0x500], R25 ;  /* 0x000500191a009388 */ /* 0x0041e80000000800 */
[----:B---3--:R0:W-:Y:S01]  /*38f0*/  @!P0 STS [R26+0x780], R17 ;  /* 0x000780111a008388 */ /* 0x0081e20000000800 */
[----:B------:R-:W-:Y:S06]  /*3900*/  BAR.SYNC.DEFER_BLOCKING 0x0 ;  /* 0x0000000000007b1d */ /* 0x000fec0000010000 */
[----:B------:R-:W-:Y:S05]  /*3910*/  BRA.U !UP0, `(.L_x_22) ;  /* 0x0000000508f07547 */ /* 0x000fea000b800000 */
[----:B------:R-:W1:Y:S01]  /*3920*/  LDCU UR11, c[0x0][0x44c] ;  /* 0x00008980ff0b77ac */ /* 0x000e620008000800 */
[----:B------:R-:W-:Y:S01]  /*3930*/  LOP3.LUT R0, R7, 0x3e0, R4, 0xf8, !PT ;  /* 0x000003e007007812 */ /* 0x000fe200078ef804 */
[----:B------:R-:W-:Y:S01]  /*3940*/  IMAD.MOV.U32 R18, RZ, RZ, RZ ;  /* 0x000000ffff127224 */ /* 0x000fe200078e00ff */
[----:B0-----:R-:W-:Y:S01]  /*3950*/  CS2R R10, SRZ ;  /* 0x00000000000a7805 */ /* 0x001fe2000001ff00 */
[----:B------:R-:W0:Y:S01]  /*3960*/  LDCU.64 UR4, c[0x0][0x3f8] ;  /* 0x00007f00ff0477ac */ /* 0x000e220008000a00 */
[----:B------:R-:W-:Y:S01]  /*3970*/  CS2R R8, SRZ ;  /* 0x0000000000087805 */ /* 0x000fe2000001ff00 */
[----:B------:R-:W-:Y:S02]  /*3980*/  UISETP.GE.U32.AND UP0, UPT, UR7, 0x4, UPT ;  /* 0x000000040700788c */ /* 0x000fe4000bf06070 */
[----:B------:R-:W-:Y:S02]  /*3990*/  UIADD3 UR12, UPT, UPT, UR20, -UR19, URZ ;  /* 0x80000013140c7290 */ /* 0x000fe4000fffe0ff */
[----:B------:R-:W-:-:S02]  /*39a0*/  ULOP3.LUT UR10, UR7, 0x3, URZ, 0xc0, !UPT ;  /* 0x00000003070a7892 */ /* 0x000fc4000f8ec0ff */
[----:B-1----:R-:W-:Y:S02]  /*39b0*/  UIMAD UR6, UR19, UR11, URZ ;  /* 0x0000000b130672a4 */ /* 0x002fe4000f8e02ff */
[----:B------:R-:W-:-:S04]  /*39c0*/  UIMAD UR11, UR20, UR11, URZ ;  /* 0x0000000b140b72a4 */ /* 0x000fc8000f8e02ff */
[----:B------:R-:W-:Y:S01]  /*39d0*/  IMAD.U32 R17, RZ, RZ, UR6 ;  /* 0x00000006ff117e24 */ /* 0x000fe2000f8e00ff */
[----:B------:R-:W-:-:S04]  /*39e0*/  LEA R0, P0, R0, UR6, 0x2 ;  /* 0x0000000600007c11 */ /* 0x000fc8000f8010ff */
[----:B------:R-:W-:Y:S02]  /*39f0*/  LEA.HI.X.SX32 R17, R17, RZ, 0x1, P0 ;  /* 0x000000ff11117211 */ /* 0x000fe400000f0eff */
[----:B0-----:R-:W-:-:S04]  /*3a00*/  LEA R16, P0, R0, UR4, 0x2 ;  /* 0x0000000400107c11 */ /* 0x001fc8000f8010ff */
[----:B------:R-:W-:Y:S01]  /*3a10*/  LEA.HI.X R17, R0, UR5, R17, 0x2, P0 ;  /* 0x0000000500117c11 */ /* 0x000fe200080f1411 */
[----:B------:R-:W-:Y:S01]  /*3a20*/  IMAD.MOV.U32 R0, RZ, RZ, RZ ;  /* 0x000000ffff007224 */ /* 0x000fe200078e00ff */
[----:B------:R-:W-:Y:S07]  /*3a30*/  BRA.U !UP0, `(.L_x_23) ;  /* 0x0000000508347547 */ /* 0x000fee000b800000 */
[----:B------:R-:W0:Y:S01]  /*3a40*/  S2UR UR4, SR_CgaCtaId ;  /* 0x00000000000479c3 */ /* 0x000e220000008800 */
[----:B------:R-:W-:Y:S01]  /*3a50*/  UMOV UR5, 0x400 ;  /* 0x0000040000057882 */ /* 0x000fe20000000000 */
[----:B------:R-:W-:Y:S01]  /*3a60*/  ULOP3.LUT UR7, UR7, 0x7ffffffc, URZ, 0xc0, !UPT ;  /* 0x7ffffffc07077892 */ /* 0x000fe2000f8ec0ff */
[----:B------:R-:W-:Y:S01]  /*3a70*/  ISETP.GE.AND P2, PT, R13, UR12, PT ;  /* 0x0000000c0d007c0c */ /* 0x000fe2000bf46270 */
[----:B------:R-:W-:Y:S01]  /*3a80*/  IMAD.MOV.U32 R0, RZ, RZ, RZ ;  /* 0x000000ffff007224 */ /* 0x000fe200078e00ff */
[----:B------:R-:W-:Y:S01]  /*3a90*/  CS2R R2, SRZ ;  /* 0x0000000000027805 */ /* 0x000fe2000001ff00 */
[----:B------:R-:W-:Y:S01]  /*3aa0*/  IMAD.MOV.U32 R5, RZ, RZ, RZ ;  /* 0x000000ffff057224 */ /* 0x000fe200078e00ff */
[----:B------:R-:W-:Y:S01]  /*3ab0*/  UIMAD.WIDE UR22, UR11, 0x10, URZ ;  /* 0x000000100b1678a5 */ /* 0x000fe2000f8e02ff */
[----:B------:R-:W-:Y:S01]  /*3ac0*/  MOV R18, UR7 ;  /* 0x0000000700127c02 */ /* 0x000fe20008000f00 */
[----:B------:R-:W-:Y:S02]  /*3ad0*/  UIMAD.WIDE UR16, UR11, 0xc, URZ ;  /* 0x0000000c0b1078a5 */ /* 0x000fe4000f8e02ff */
[----:B------:R-:W-:Y:S01]  /*3ae0*/  UIMAD.WIDE UR14, UR11, 0x8, URZ ;  /* 0x000000080b0e78a5 */ /* 0x000fe2000f8e02ff */
[----:B------:R-:W1:Y:S01]  /*3af0*/  LDCU UR6, c[0x0][0x440] ;  /* 0x00008800ff0677ac */ /* 0x000e620008000800 */
[----:B------:R-:W-:-:S02]  /*3b00*/  UIMAD.WIDE UR24, UR11, 0x4, URZ ;  /* 0x000000040b1878a5 */ /* 0x000fc4000f8e02ff */
[----:B0-----:R-:W-:Y:S02]  /*3b10*/  ULEA UR4, UR4, UR5, 0x18 ;  /* 0x0000000504047291 */ /* 0x001fe4000f8ec0ff */
[----:B------:R-:W-:-:S04]  /*3b20*/  UIADD3 UR5, UPT, UPT, -UR7, URZ, URZ ;  /* 0x000000ff07057290 */ /* 0x000fc8000fffe1ff */
[----:B------:R-:W-:-:S05]  /*3b30*/  LEA R7, R13, UR4, 0x2 ;  /* 0x000000040d077c11 */ /* 0x000fca000f8e10ff */
[----:B-1----:R-:W-:-:S07]  /*3b40*/  VIADD R7, R7, 0x28 ;  /* 0x0000002807077836 */ /* 0x002fce0000000000 */
.L_x_32:
[----:B-1----:R0:W1:Y:S01]  /*3b50*/  LDS R4, [R7+-0x28] ;  /* 0xffffd80007047984 */ /* 0x0020620000000800 */
[----:B------:R-:W-:Y:S03]  /*3b60*/  BSSY.RECONVERGENT B0, `(.L_x_24) ;  /* 0x0000008000007945 */ /* 0x000fe60003800200 */
[----:B--2---:R0:W2:Y:S04]  /*3b70*/  LDS R6, [R7+-0x14] ;  /* 0xffffec0007067984 */ /* 0x0040a80000000800 */
[----:B---3--:R0:W3:Y:S01]  /*3b80*/  LDS R12, [R7] ;  /* 0x00000000070c7984 */ /* 0x0080e20000000800 */
[----:B------:R-:W-:Y:S05]  /*3b90*/  @P2 BRA `(.L_x_25) ;  /* 0x0000000000102947 */ /* 0x000fea0003800000 */
[----:B------:R-:W-:Y:S02]  /*3ba0*/  ISETP.GE.AND P0, PT, R14, UR6, PT ;  /* 0x000000060e007c0c */ /* 0x000fe4000bf06270 */
[----:B------:R-:W-:Y:S02]  /*3bb0*/  CS2R R10, SRZ ;  /* 0x00000000000a7805 */ /* 0x000fe4000001ff00 */
[----:B------:R-:W-:Y:S09]  /*3bc0*/  CS2R R8, SRZ ;  /* 0x0000000000087805 */ /* 0x000ff2000001ff00 */
[----:B------:R4:W5:Y:S02]  /*3bd0*/  @!P0 LDG.E.128 R8, desc[UR8][R16.64] ;  /* 0x0000000810088981 */ /* 0x000964000c1e1d00 */
.L_x_25:
[----:B------:R-:W-:Y:S05]  /*3be0*/  BSYNC.RECONVERGENT B0 ;  /* 0x0000000000007941 */ /* 0x000fea0003800200 */
.L_x_24:
[C---:B-1---5:R-:W-:Y:S01]  /*3bf0*/  FFMA.FTZ R5, R4.reuse, R8, R5 ;  /* 0x0000000804057223 */ /* 0x062fe20000010005 */
[C---:B------:R-:W-:Y:S01]  /*3c00*/  FFMA.FTZ R2, R4.reuse, R9, R2 ;  /* 0x0000000904027223 */ /* 0x040fe20000010002 */
[----:B------:R-:W-:Y:S01]  /*3c10*/  BSSY.RECONVERGENT B0, `(.L_x_26) ;  /* 0x000000a000007945 */ /* 0x000fe20003800200 */
[C---:B------:R-:W-:Y:S01]  /*3c20*/  FFMA.FTZ R3, R4.reuse, R10, R3 ;  /* 0x0000000a04037223 */ /* 0x040fe20000010003 */
[----:B------:R-:W-:Y:S02]  /*3c30*/  FFMA.FTZ R0, R4, R11, R0 ;  /* 0x0000000b04007223 */ /* 0x000fe40000010000 */
[----:B------:R-:W-:Y:S05]  /*3c40*/  @P2 BRA `(.L_x_27) ;  /* 0x0000000000182947 */ /* 0x000fea0003800000 */
[----:B------:R-:W-:Y:S02]  /*3c50*/  ISETP.GE.AND P0, PT, R14, UR6, PT ;  /* 0x000000060e007c0c */ /* 0x000fe4000bf06270 */
[----:B------:R-:W-:Y:S02]  /*3c60*/  CS2R R10, SRZ ;  /* 0x00000000000a7805 */ /* 0x000fe4000001ff00 */
[----:B------:R-:W-:Y:S09]  /*3c70*/  CS2R R8, SRZ ;  /* 0x0000000000087805 */ /* 0x000ff2000001ff00 */
[----:B------:R-:W-:Y:S04]  /*3c80*/  @!P0 IADD3 R20, P1, PT, R16, UR24, RZ ;  /* 0x0000001810148c10 */ /* 0x000fe8000ff3e0ff */
[----:B------:R-:W-:Y:S05]  /*3c90*/  @!P0 IADD3.X R21, PT, PT, R17, UR25, RZ, P1, !PT ;  /* 0x0000001911158c10 */ /* 0x000fea0008ffe4ff */
[----:B------:R1:W5:Y:S04]  /*3ca0*/  @!P0 LDG.E.128 R8, desc[UR8][R20.64] ;  /* 0x0000000814088981 */ /* 0x000368000c1e1d00 */
.L_x_27:
[----:B------:R-:W-:Y:S05]  /*3cb0*/  BSYNC.RECONVERGENT B0 ;  /* 0x0000000000007941 */ /* 0x000fea0003800200 */
.L_x_26:
[C---:B--2--5:R-:W-:Y:S01]  /*3cc0*/  FFMA.FTZ R5, R6.reuse, R8, R5 ;  /* 0x0000000806057223 */ /* 0x064fe20000010005 */
        /* <DEDUP_REMOVED lines=8> */
[----:B-1----:R-:W-:Y:S04]  /*3d50*/  @!P0 IADD3 R20, P1, PT, R16, UR14, RZ ;  /* 0x0000000e10148c10 */ /* 0x002fe8000ff3e0ff */
[----:B------:R-:W-:Y:S05]  /*3d60*/  @!P0 IADD3.X R21, PT, PT, R17, UR15, RZ, P1, !PT ;  /* 0x0000000f11158c10 */ /* 0x000fea0008ffe4ff */
[----:B------:R2:W5:Y:S04]  /*3d70*/  @!P0 LDG.E.128 R8, desc[UR8][R20.64] ;  /* 0x0000000814088981 */ /* 0x000568000c1e1d00 */
.L_x_29:
[----:B------:R-:W-:Y:S05]  /*3d80*/  BSYNC.RECONVERGENT B0 ;  /* 0x0000000000007941 */ /* 0x000fea0003800200 */
.L_x_28:
[C---:B---3-5:R-:W-:Y:S01]  /*3d90*/  FFMA.FTZ R5, R12.reuse, R8, R5 ;  /* 0x000000080c057223 */ /* 0x068fe20000010005 */
        /* <DEDUP_REMOVED lines=8> */
[----:B-12---:R-:W-:Y:S04]  /*3e20*/  @!P0 IADD3 R20, P1, PT, R16, UR16, RZ ;  /* 0x0000001010148c10 */ /* 0x006fe8000ff3e0ff */
[----:B------:R-:W-:Y:S05]  /*3e30*/  @!P0 IADD3.X R21, PT, PT, R17, UR17, RZ, P1, !PT ;  /* 0x0000001111158c10 */ /* 0x000fea0008ffe4ff */
[----:B------:R3:W5:Y:S04]  /*3e40*/  @!P0 LDG.E.128 R8, desc[UR8][R20.64] ;  /* 0x0000000814088981 */ /* 0x000768000c1e1d00 */
.L_x_31:
[----:B------:R-:W-:Y:S05]  /*3e50*/  BSYNC.RECONVERGENT B0 ;  /* 0x0000000000007941 */ /* 0x000fea0003800200 */
.L_x_30:
[----:B----4-:R-:W-:Y:S01]  /*3e60*/  IADD3 R16, P0, PT, R16, UR22, RZ ;  /* 0x0000001610107c10 */ /* 0x010fe2000ff1e0ff */
[----:B------:R0:W4:Y:S01]  /*3e70*/  LDS R4, [R7+0x14] ;  /* 0x0000140007047984 */ /* 0x0001220000000800 */
[----:B------:R-:W-:Y:S02]  /*3e80*/  UIADD3 UR5, UPT, UPT, UR5, 0x4, URZ ;  /* 0x0000000405057890 */ /* 0x000fe4000fffe0ff */
[----:B------:R-:W-:Y:S02]  /*3e90*/  IADD3.X R17, PT, PT, R17, UR23, RZ, P0, !PT ;  /* 0x0000001711117c10 */ /* 0x000fe400087fe4ff */
[----:B------:R-:W-:Y:S01]  /*3ea0*/  UISETP.NE.AND UP0, UPT, UR5, URZ, UPT ;  /* 0x000000ff0500728c */ /* 0x000fe2000bf05270 */
[----:B0-----:R-:W-:Y:S01]  /*3eb0*/  IADD3 R7, PT, PT, R7, 0x50, RZ ;  /* 0x0000005007077810 */ /* 0x001fe20007ffe0ff */
[C---:B----45:R-:W-:Y:S01]  /*3ec0*/  FFMA.FTZ R5, R4.reuse, R8, R5 ;  /* 0x0000000804057223 */ /* 0x070fe20000010005 */
[C---:B------:R-:W-:Y:S01]  /*3ed0*/  FFMA.FTZ R2, R4.reuse, R9, R2 ;  /* 0x0000000904027223 */ /* 0x040fe20000010002 */
[C---:B------:R-:W-:Y:S01]  /*3ee0*/  FFMA.FTZ R3, R4.reuse, R10, R3 ;  /* 0x0000000a04037223 */ /* 0x040fe20000010003 */
[----:B------:R-:W-:Y:S04]  /*3ef0*/  FFMA.FTZ R0, R4, R11, R0 ;  /* 0x0000000b04007223 */ /* 0x000fe80000010000 */
[----:B------:R-:W-:Y:S05]  /*3f00*/  BRA.U UP0, `(.L_x_32) ;  /* 0xfffffffd00107547 */ /* 0x000fea000b83ffff */
.L_x_23:
[----:B------:R-:W-:-:S09]  /*3f10*/  UISETP.NE.AND UP0, UPT, UR10, URZ, UPT ;  /* 0x000000ff0a00728c */ /* 0x000fd2000bf05270 */
[----:B------:R-:W-:Y:S05]  /*3f20*/  BRA.U !UP0, `(.L_x_22) ;  /* 0x00000001086c7547 */ /* 0x000fea000b800000 */
[----:B------:R-:W0:Y:S01]  /*3f30*/  S2UR UR5, SR_CgaCtaId ;  /* 0x00000000000579c3 */ /* 0x000e220000008800 */
[----:B------:R-:W-:Y:S01]  /*3f40*/  UMOV UR6, 0x400 ;  /* 0x0000040000067882 */ /* 0x000fe20000000000 */
[----:B------:R-:W-:Y:S01]  /*3f50*/  IMAD R18, R18, 0x5, R13 ;  /* 0x0000000512127824 */ /* 0x000fe200078e020d */
[----:B------:R-:W-:Y:S01]  /*3f60*/  ISETP.GE.AND P1, PT, R13, UR12, PT ;  /* 0x0000000c0d007c0c */ /* 0x000fe2000bf26270 */
[----:B------:R-:W4:Y:S01]  /*3f70*/  LDCU UR4, c[0x0][0x440] ;  /* 0x00008800ff0477ac */ /* 0x000f220008000800 */
[----:B------:R-:W-:Y:S02]  /*3f80*/  UIMAD.WIDE UR14, UR11, 0x4, URZ ;  /* 0x000000040b0e78a5 */ /* 0x000fe4000f8e02ff */
[----:B0-----:R-:W-:Y:S02]  /*3f90*/  ULEA UR5, UR5, UR6, 0x18 ;  /* 0x0000000605057291 */ /* 0x001fe4000f8ec0ff */
[----:B------:R-:W-:-:S04]  /*3fa0*/  UIADD3 UR6, UPT, UPT, -UR10, URZ, URZ ;  /* 0x000000ff0a067290 */ /* 0x000fc8000fffe1ff */
[----:B----4-:R-:W-:-:S08]  /*3fb0*/  LEA R6, R18, UR5, 0x2 ;  /* 0x0000000512067c11 */ /* 0x010fd0000f8e10ff */
.L_x_35:
[----:B------:R0:W4:Y:S01]  /*3fc0*/  LDS R4, [R6] ;  /* 0x0000000006047984 */ /* 0x0001220000000800 */
[----:B------:R-:W-:Y:S01]  /*3fd0*/  UIADD3 UR6, UPT, UPT, UR6, 0x1, URZ ;  /* 0x0000000106067890 */ /* 0x000fe2000fffe0ff */
[----:B------:R-:W-:Y:S04]  /*3fe0*/  BSSY.RECONVERGENT B0, `(.L_x_33) ;  /* 0x0000006000007945 */ /* 0x000fe80003800200 */
[----:B------:R-:W-:Y:S05]  /*3ff0*/  @P1 BRA `(.L_x_34) ;  /* 0x0000000000101947 */ /* 0x000fea0003800000 */
[----:B------:R-:W-:Y:S02]  /*4000*/  ISETP.GE.AND P0, PT, R14, UR4, PT ;  /* 0x000000040e007c0c */ /* 0x000fe4000bf06270 */
[----:B------:R-:W-:Y:S02]  /*4010*/  CS2R R10, SRZ ;  /* 0x00000000000a7805 */ /* 0x000fe4000001ff00 */
[----:B------:R-:W-:Y:S09]  /*4020*/  CS2R R8, SRZ ;  /* 0x0000000000087805 */ /* 0x000ff2000001ff00 */
[----:B------:R0:W5:Y:S02]  /*4030*/  @!P0 LDG.E.128 R8, desc[UR8][R16.64] ;  /* 0x0000000810088981 */ /* 0x000164000c1e1d00 */
.L_x_34:
[----:B------:R-:W-:Y:S05]  /*4040*/  BSYNC.RECONVERGENT B0 ;  /* 0x0000000000007941 */ /* 0x000fea0003800200 */
.L_x_33:
[----:B0-----:R-:W-:Y:S01]  /*4050*/  IADD3 R16, P0, PT, R16, UR14, RZ ;  /* 0x0000000e10107c10 */ /* 0x001fe2000ff1e0ff */
[----:B------:R-:W-:Y:S01]  /*4060*/  UISETP.NE.AND UP0, UPT, UR6, URZ, UPT ;  /* 0x000000ff0600728c */ /* 0x000fe2000bf05270 */
[----:B----45:R-:W-:Y:S01]  /*4070*/  FFMA.FTZ R5, R4, R8, R5 ;  /* 0x0000000804057223 */ /* 0x030fe20000010005 */
[----:B------:R-:W-:Y:S01]  /*4080*/  IADD3 R6, PT, PT, R6, 0x14, RZ ;  /* 0x0000001406067810 */ /* 0x000fe20007ffe0ff */
[C---:B------:R-:W-:Y:S01]  /*4090*/  FFMA.FTZ R2, R4.reuse, R9, R2 ;  /* 0x0000000904027223 */ /* 0x040fe20000010002 */
[C---:B------:R-:W-:Y:S01]  /*40a0*/  FFMA.FTZ R3, R4.reuse, R10, R3 ;  /* 0x0000000a04037223 */ /* 0x040fe20000010003 */
[----:B------:R-:W-:Y:S01]  /*40b0*/  IADD3.X R17, PT, PT, R17, UR15, RZ, P0, !PT ;  /* 0x0000000f11117c10 */ /* 0x000fe200087fe4ff */
[----:B------:R-:W-:Y:S03]  /*40c0*/  FFMA.FTZ R0, R4, R11, R0 ;  /* 0x0000000b04007223 */ /* 0x000fe60000010000 */
[----:B------:R-:W-:Y:S05]  /*40d0*/  BRA.U UP0, `(.L_x_35) ;  /* 0xfffffffd00b87547 */ /* 0x000fea000b83ffff */
.L_x_22:
[----:B------:R-:W-:-:S04]  /*40e0*/  IADD3 R13, PT, PT, R13, UR19, RZ ;  /* 0x000000130d0d7c10 */ /* 0x000fc8000fffe0ff */
[----:B------:R-:W-:-:S13]  /*40f0*/  ISETP.GE.AND P0, PT, R13, UR20, PT ;  /* 0x000000140d007c0c */ /* 0x000fda000bf06270 */
[----:B------:R-:W-:Y:S05]  /*4100*/  @P0 EXIT ;  /* 0x000000000000094d */ /* 0x000fea0003800000 */
[----:B0-----:R-:W-:Y:S01]  /*4110*/  IABS R9, UR21 ;  /* 0x0000001500097c13 */ /* 0x001fe20008000000 */
[----:B------:R-:W0:Y:S01]  /*4120*/  LDC R8, c[0x0][0x434] ;  /* 0x00010d00ff087b82 */ /* 0x000e220000000800 */
[----:B------:R-:W-:Y:S01]  /*4130*/  IABS R10, R13 ;  /* 0x0000000d000a7213 */ /* 0x000fe20000000000 */
[----:B------:R-:W4:Y:S01]  /*4140*/  LDCU UR4, c[0x0][0x440] ;  /* 0x00008800ff0477ac */ /* 0x000f220008000800 */
[----:B------:R-:W5:Y:S01]  /*4150*/  I2F.RP R7, R9 ;  /* 0x0000000900077306 */ /* 0x000f620000209400 */
[----:B------:R-:W-:-:S05]  /*4160*/  IABS R6, UR21 ;  /* 0x0000001500067c13 */ /* 0x000fca0008000000 */
[----:B------:R-:W-:Y:S02]  /*4170*/  IMAD.MOV R6, RZ, RZ, -R6 ;  /* 0x000000ffff067224 */ /* 0x000fe400078e0a06 */
[----:B-----5:R-:W5:Y:S02]  /*4180*/  MUFU.RCP R16, R7 ;  /* 0x0000000700107308 */ /* 0x020f640000001000 */
[----:B-----5:R-:W-:Y:S01]  /*4190*/  VIADD R16, R16, 0xffffffe ;  /* 0x0ffffffe10107836 */ /* 0x020fe20000000000 */
[----:B0-----:R-:W-:-:S05]  /*41a0*/  IABS R7, R8 ;  /* 0x0000000800077213 */ /* 0x001fca0000000000 */
[----:B------:R0:W5:Y:S02]  /*41b0*/  F2I.FTZ.U32.TRUNC.NTZ R17, R16 ;  /* 0x0000001000117305 */ /* 0x000164000021f000 */
[----:B0-----:R-:W-:Y:S02]  /*41c0*/  HFMA2 R16, -RZ, RZ, 0, 0 ;  /* 0x00000000ff107431 */ /* 0x001fe400000001ff */
[----:B-----5:R-:W-:-:S04]  /*41d0*/  IMAD.MOV R4, RZ, RZ, -R17 ;  /* 0x000000ffff047224 */ /* 0x020fc800078e0a11 */
[----:B------:R-:W-:Y:S02]  /*41e0*/  IMAD R11, R4, R9, RZ ;  /* 0x00000009040b7224 */ /* 0x000fe400078e02ff */
[----:B------:R-:W0:Y:S02]  /*41f0*/  I2F.RP R4, R7 ;  /* 0x0000000700047306 */ /* 0x000e240000209400 */
[----:B------:R-:W-:-:S06]  /*4200*/  IMAD.HI.U32 R11, R17, R11, R16 ;  /* 0x0000000b110b7227 */ /* 0x000fcc00078e0010 */
[----:B------:R-:W-:-:S04]  /*4210*/  IMAD.HI.U32 R11, R11, R10, RZ ;  /* 0x0000000a0b0b7227 */ /* 0x000fc800078e00ff */
[----:B------:R-:W-:Y:S01]  /*4220*/  IMAD R6, R11, R6, R10 ;  /* 0x000000060b067224 */ /* 0x000fe200078e020a */
[----:B0-----:R-:W0:Y:S04]  /*4230*/  MUFU.RCP R4, R4 ;  /* 0x0000000400047308 */ /* 0x001e280000001000 */
[----:B------:R-:W-:-:S13]  /*4240*/  ISETP.GT.U32.AND P1, PT, R9, R6, PT ;  /* 0x000000060900720c */ /* 0x000fda0003f24070 */
[----:B------:R-:W-:Y:S01]  /*4250*/  @!P1 IMAD.IADD R6, R6, 0x1, -R9 ;  /* 0x0000000106069824 */ /* 0x000fe200078e0a09 */
[----:B------:R-:W-:Y:S01]  /*4260*/  @!P1 IADD3 R11, PT, PT, R11, 0x1, RZ ;  /* 0x000000010b0b9810 */ /* 0x000fe20007ffe0ff */
[----:B0-----:R-:W-:Y:S01]  /*4270*/  VIADD R18, R4, 0xffffffe ;  /* 0x0ffffffe04127836 */ /* 0x001fe20000000000 */
[----:B------:R-:W-:Y:S02]  /*4280*/  ISETP.NE.AND P1, PT, RZ, UR21, PT ;  /* 0x00000015ff007c0c */ /* 0x000fe4000bf25270 */
[----:B------:R-:W-:Y:S01]  /*4290*/  ISETP.GE.U32.AND P2, PT, R6, R9, PT ;  /* 0x000000090600720c */ /* 0x000fe20003f46070 */
[----:B------:R-:W0:Y:S01]  /*42a0*/  F2I.FTZ.U32.TRUNC.NTZ R19, R18 ;  /* 0x0000001200137305 */ /* 0x000e22000021f000 */
[----:B------:R-:W-:-:S04]  /*42b0*/  LOP3.LUT R6, R13, UR21, RZ, 0x3c, !PT ;  /* 0x000000150d067c12 */ /* 0x000fc8000f8e3cff */
[----:B------:R-:W-:-:S07]  /*42c0*/  ISETP.GE.AND P0, PT, R6, RZ, PT ;  /* 0x000000ff0600720c */ /* 0x000fce0003f06270 */
[----:B------:R-:W-:Y:S02]  /*42d0*/  @P2 IADD3 R11, PT, PT, R11, 0x1, RZ ;  /* 0x000000010b0b2810 */ /* 0x000fe40007ffe0ff */
[----:B0-----:R-:W-:Y:S02]  /*42e0*/  IADD3 R6, PT, PT, RZ, -R19, RZ ;  /* 0x80000013ff067210 */ /* 0x001fe40007ffe0ff */
[----:B------:R-:W-:Y:S02]  /*42f0*/  MOV R18, RZ ;  /* 0x000000ff00127202 */ /* 0x000fe40000000f00 */
[----:B------:R-:W-:Y:S01]  /*4300*/  @!P0 IMAD.MOV R11, RZ, RZ, -R11 ;  /* 0x000000ffff0b8224 */ /* 0x000fe200078e0a0b */
[----:B------:R-:W-:Y:S01]  /*4310*/  @!P1 LOP3.LUT R11, RZ, UR21, RZ, 0x33, !PT ;  /* 0x00000015ff0b9c12 */ /* 0x000fe2000f8e33ff */
[----:B------:R-:W-:Y:S01]  /*4320*/  IMAD R6, R6, R7, RZ ;  /* 0x0000000706067224 */ /* 0x000fe200078e02ff */
[----:B----4-:R-:W-:-:S03]  /*4330*/  ISETP.GE.AND P1, PT, R14, UR4, PT ;  /* 0x000000040e007c0c */ /* 0x010fc6000bf26270 */
[----:B------:R-:W-:Y:S02]  /*4340*/  IMAD R9, R11, UR21, RZ ;  /* 0x000000150b097c24 */ /* 0x000fe4000f8e02ff */
[----:B------:R-:W-:-:S04]  /*4350*/  IMAD.HI.U32 R6, R19, R6, R18 ;  /* 0x0000000613067227 */ /* 0x000fc800078e0012 */
[----:B------:R-:W-:-:S05]  /*4360*/  IMAD.IADD R17, R13, 0x1, -R9 ;  /* 0x000000010d117824 */ /* 0x000fca00078e0a09 */
[----:B------:R-:W-:-:S05]  /*4370*/  IABS R4, R17 ;  /* 0x0000001100047213 */ /* 0x000fca0000000000 */
[----:B------:R-:W-:-:S04]  /*4380*/  IMAD.HI.U32 R10, R6, R4, RZ ;  /* 0x00000004060a7227 */ /* 0x000fc800078e00ff */
[----:B------:R-:W-:-:S04]  /*4390*/  IMAD.MOV R6, RZ, RZ, -R10 ;  /* 0x000000ffff067224 */ /* 0x000fc800078e0a0a */
[----:B------:R-:W-:-:S05]  /*43a0*/  IMAD R4, R7, R6, R4 ;  /* 0x0000000607047224 */ /* 0x000fca00078e0204 */
[----:B------:R-:W-:-:S13]  /*43b0*/  ISETP.GT.U32.AND P0, PT, R7, R4, PT ;  /* 0x000000040700720c */ /* 0x000fda0003f04070 */
[----:B------:R-:W-:-:S04]  /*43c0*/  @!P0 IADD3 R4, PT, PT, R4, -R7, RZ ;  /* 0x8000000704048210 */ /* 0x000fc80007ffe0ff */
[----:B------:R-:W-:Y:S01]  /*43d0*/  ISETP.GE.U32.AND P2, PT, R4, R7, PT ;  /* 0x000000070400720c */ /* 0x000fe20003f46070 */
[----:B------:R-:W-:-:S12]  /*43e0*/  @P1 EXIT ;  /* 0x000000000000194d */ /* 0x000fd80003800000 */
[----:B------:R-:W0:Y:S01]  /*43f0*/  LDCU.128 UR4, c[0x0][0x400] ;  /* 0x00008000ff0477ac */ /* 0x000e220008000c00 */
[----:B------:R-:W-:Y:S01]  /*4400*/  LOP3.LUT R17, R17, R8, RZ, 0x3c, !PT ;  /* 0x0000000811117212 */ /* 0x000fe200078e3cff */
[----:B------:R-:W-:Y:S01]  /*4410*/  @!P0 VIADD R10, R10, 0x1 ;  /* 0x000000010a0a8836 */ /* 0x000fe20000000000 */
[----:B------:R-:W-:Y:S01]  /*4420*/  ISETP.NE.AND P0, PT, R8, RZ, PT ;  /* 0x000000ff0800720c */ /* 0x000fe20003f05270 */
[----:B------:R-:W4:Y:S01]  /*4430*/  LDCU.64 UR10, c[0x0][0x410] ;  /* 0x00008200ff0a77ac */ /* 0x000f220008000a00 */
[----:B------:R-:W-:Y:S01]  /*4440*/  ISETP.GE.AND P1, PT, R17, RZ, PT ;  /* 0x000000ff1100720c */ /* 0x000fe20003f26270 */
[----:B------:R-:W-:Y:S01]  /*4450*/  @P2 VIADD R10, R10, 0x1 ;  /* 0x000000010a0a2836 */ /* 0x000fe20000000000 */
[----:B------:R-:W-:Y:S01]  /*4460*/  SHF.R.S32.HI R4, RZ, 0x1f, R11 ;  /* 0x0000001fff047819 */ /* 0x000fe2000001140b */
[----:B------:R-:W-:Y:S01]  /*4470*/  IMAD.MOV.U32 R15, RZ, RZ, RZ ;  /* 0x000000ffff0f7224 */ /* 0x000fe200078e00ff */
[----:B------:R-:W-:Y:S02]  /*4480*/  F2FP.F16.F32.PACK_AB R2, R2, R5 ;  /* 0x000000050202723e */ /* 0x000fe400000000ff */
[----:B------:R-:W-:Y:S01]  /*4490*/  F2FP.F16.F32.PACK_AB R3, R0, R3 ;  /* 0x000000030003723e */ /* 0x000fe200000000ff */
[----:B0-----:R-:W-:-:S06]  /*44a0*/  IMAD R4, R4, UR4, RZ ;  /* 0x0000000404047c24 */ /* 0x001fcc000f8e02ff */
[----:B------:R-:W-:Y:S01]  /*44b0*/  @!P1 IADD3 R10, PT, PT, -R10, RZ, RZ ;  /* 0x000000ff0a0a9210 */ /* 0x000fe20007ffe1ff */
[----:B------:R-:W-:Y:S01]  /*44c0*/  IMAD.WIDE.U32 R14, R11, UR4, R14 ;  /* 0x000000040b0e7c25 */ /* 0x000fe2000f8e000e */
[----:B------:R-:W-:-:S03]  /*44d0*/  @!P0 LOP3.LUT R10, RZ, R8, RZ, 0x33, !PT ;  /* 0x00000008ff0a8212 */ /* 0x000fc600078e33ff */
[----:B------:R-:W-:Y:S01]  /*44e0*/  IMAD R11, R11, UR5, R4 ;  /* 0x000000050b0b7c24 */ /* 0x000fe2000f8e0204 */
[----:B------:R-:W-:Y:S01]  /*44f0*/  SHF.R.S32.HI R4, RZ, 0x1f, R10 ;  /* 0x0000001fff047819 */ /* 0x000fe2000001140a */
[----:B------:R-:W-:Y:S01]  /*4500*/  IMAD R8, R10, R8, R9 ;  /* 0x000000080a087224 */ /* 0x000fe200078e0209 */
[----:B------:R-:W0:Y:S02]  /*4510*/  LDCU.64 UR4, c[0x0][0x3f0] ;  /* 0x00007e00ff0477ac */ /* 0x000e240008000a00 */
[----:B------:R-:W-:Y:S01]  /*4520*/  IADD3 R15, PT, PT, R15, R11, RZ ;  /* 0x0000000b0f0f7210 */ /* 0x000fe20007ffe0ff */
[----:B----4-:R-:W-:Y:S02]  /*4530*/  IMAD R7, R4, UR10, RZ ;  /* 0x0000000a04077c24 */ /* 0x010fe4000f8e02ff */
[----:B------:R-:W-:Y:S02]  /*4540*/  IMAD.IADD R8, R13, 0x1, -R8 ;  /* 0x000000010d087824 */ /* 0x000fe400078e0a08 */
[----:B------:R-:W-:-:S02]  /*4550*/  IMAD R9, R10, UR11, R7 ;  /* 0x0000000b0a097c24 */ /* 0x000fc4000f8e0207 */
[----:B------:R-:W-:Y:S01]  /*4560*/  IMAD.WIDE.U32 R14, R10, UR10, R14 ;  /* 0x0000000a0a0e7c25 */ /* 0x000fe2000f8e000e */
[----:B------:R-:W-:-:S04]  /*4570*/  SHF.R.S32.HI R7, RZ, 0x1f, R8 ;  /* 0x0000001fff077819 */ /* 0x000fc80000011408 */
[----:B------:R-:W-:Y:S01]  /*4580*/  IADD3 R15, PT, PT, R15, R9, RZ ;  /* 0x000000090f0f7210 */ /* 0x000fe20007ffe0ff */
[----:B------:R-:W-:-:S04]  /*4590*/  IMAD R7, R7, UR6, RZ ;  /* 0x0000000607077c24 */ /* 0x000fc8000f8e02ff */
[C---:B------:R-:W-:Y:S02]  /*45a0*/  IMAD R7, R8.reuse, UR7, R7 ;  /* 0x0000000708077c24 */ /* 0x040fe4000f8e0207 */
[----:B------:R-:W-:-:S05]  /*45b0*/  IMAD.WIDE.U32 R8, R8, UR6, R14 ;  /* 0x0000000608087c25 */ /* 0x000fca000f8e000e */
[----:B------:R-:W-:Y:S02]  /*45c0*/  IADD3 R7, PT, PT, R9, R7, RZ ;  /* 0x0000000709077210 */ /* 0x000fe40007ffe0ff */
[----:B0-----:R-:W-:-:S04]  /*45d0*/  LEA R4, P0, R8, UR4, 0x1 ;  /* 0x0000000408047c11 */ /* 0x001fc8000f8008ff */
[----:B------:R-:W-:-:S05]  /*45e0*/  LEA.HI.X R5, R8, UR5, R7, 0x1, P0 ;  /* 0x0000000508057c11 */ /* 0x000fca00080f0c07 */
[----:B------:R-:W-:Y:S01]  /*45f0*/  STG.E.64 desc[UR8][R4.64], R2 ;  /* 0x0000000204007986 */ /* 0x000fe2000c101b08 */
[----:B------:R-:W-:Y:S05]  /*4600*/  EXIT ;  /* 0x000000000000794d */ /* 0x000fea0003800000 */
        .weak           $__internal_0_$__cuda_sm20_div_s64
        .type           $__internal_0_$__cuda_sm20_div_s64,@function
        .size           $__internal_0_$__cuda_sm20_div_s64,(.L_x_7168 - $__internal_0_$__cuda_sm20_div_s64)
$__internal_0_$__cuda_sm20_div_s64:
[----:B------:R-:W-:Y:S02]  /*4610*/  IADD3 R29, P0, PT, RZ, -R18, RZ ;  /* 0x80000012ff1d7210 */ /* 0x000fe40007f1e0ff */
[----:B------:R-:W-:-:S03]  /*4620*/  ISETP.GE.AND P1, PT, R15, RZ, PT ;  /* 0x000000ff0f00720c */ /* 0x000fc60003f26270 */
[----:B------:R-:W-:Y:S01]  /*4630*/  IMAD.X R0, RZ, RZ, ~R15, P0 ;  /* 0x000000ffff007224 */ /* 0x000fe200000e0e0f */
[----:B------:R-:W-:-:S04]  /*4640*/  SEL R28, R29, R18, !P1 ;  /* 0x000000121d1c7207 */ /* 0x000fc80004800000 */
[----:B------:R-:W-:-:S04]  /*4650*/  SEL R29, R0, R15, !P1 ;  /* 0x0000000f001d7207 */ /* 0x000fc80004800000 */
[----:B------:R-:W0:Y:S08]  /*4660*/  I2F.U64.RP R0, R28 ;  /* 0x0000001c00007312 */ /* 0x000e300000309000 */
[----:B0-----:R-:W0:Y:S02]  /*4670*/  MUFU.RCP R38, R0 ;  /* 0x0000000000267308 */ /* 0x001e240000001000 */
[----:B0-----:R-:W-:-:S06]  /*4680*/  VIADD R38, R38, 0x1ffffffe ;  /* 0x1ffffffe26267836 */ /* 0x001fcc0000000000 */
[----:B------:R-:W0:Y:S02]  /*4690*/  F2I.U64.TRUNC R38, R38 ;  /* 0x0000002600267311 */ /* 0x000e24000020d800 */
[----:B0-----:R-:W-:-:S04]  /*46a0*/  IMAD.WIDE.U32 R36, R38, R28, RZ ;  /* 0x0000001c26247225 */ /* 0x001fc800078e00ff */
[C---:B------:R-:W-:Y:S01]  /*46b0*/  IMAD R21, R38.reuse, R29, R37 ;  /* 0x0000001d26157224 */ /* 0x040fe200078e0225 */
[----:B------:R-:W-:Y:S01]  /*46c0*/  IADD3 R19, P0, PT, RZ, -R36, RZ ;  /* 0x80000024ff137210 */ /* 0x000fe20007f1e0ff */
[----:B------:R-:W-:Y:S02]  /*46d0*/  IMAD.MOV.U32 R37, RZ, RZ, R38 ;  /* 0x000000ffff257224 */ /* 0x000fe400078e0026 */
[----:B------:R-:W-:Y:S02]  /*46e0*/  IMAD R2, R39, R28, R21 ;  /* 0x0000001c27027224 */ /* 0x000fe400078e0215 */
[----:B------:R-:W-:-:S04]  /*46f0*/  IMAD.HI.U32 R36, R38, R19, RZ ;  /* 0x0000001326247227 */ /* 0x000fc800078e00ff */
[----:B------:R-:W-:-:S04]  /*4700*/  IMAD.X R2, RZ, RZ, ~R2, P0 ;  /* 0x000000ffff027224 */ /* 0x000fc800000e0e02 */
[----:B------:R-:W-:-:S04]  /*4710*/  IMAD.WIDE.U32 R36, P2, R38, R2, R36 ;  /* 0x0000000226247225 */ /* 0x000fc80007840024 */
[C---:B------:R-:W-:Y:S02]  /*4720*/  IMAD R0, R39.reuse, R2, RZ ;  /* 0x0000000227007224 */ /* 0x040fe400078e02ff */
[----:B------:R-:W-:-:S04]  /*4730*/  IMAD.HI.U32 R19, P1, R39, R19, R36 ;  /* 0x0000001327137227 */ /* 0x000fc80007820024 */
[----:B------:R-:W-:Y:S01]  /*4740*/  IMAD.HI.U32 R2, R39, R2, RZ ;  /* 0x0000000227027227 */ /* 0x000fe200078e00ff */
[----:B------:R-:W-:-:S03]  /*4750*/  IADD3 R37, P0, PT, R0, R19, RZ ;  /* 0x0000001300257210 */ /* 0x000fc60007f1e0ff */
[----:B------:R-:W-:Y:S02]  /*4760*/  IMAD.X R2, R2, 0x1, R39, P2 ;  /* 0x0000000102027824 */ /* 0x000fe400010e0627 */
[----:B------:R-:W-:-:S03]  /*4770*/  IMAD.WIDE.U32 R38, R37, R28, RZ ;  /* 0x0000001c25267225 */ /* 0x000fc600078e00ff */
[----:B------:R-:W-:Y:S01]  /*4780*/  IADD3.X R21, PT, PT, RZ, RZ, R2, P0, P1 ;  /* 0x000000ffff157210 */ /* 0x000fe200007e2402 */
[----:B------:R-:W-:Y:S01]  /*4790*/  IMAD R0, R37, R29, R39 ;  /* 0x0000001d25007224 */ /* 0x000fe200078e0227 */
[----:B------:R-:W-:Y:S01]  /*47a0*/  IADD3 R2, P0, PT, RZ, -R38, RZ ;  /* 0x80000026ff027210 */ /* 0x000fe20007f1e0ff */
[----:B------:R-:W-:Y:S01]  /*47b0*/  IMAD.MOV.U32 R39, RZ, RZ, RZ ;  /* 0x000000ffff277224 */ /* 0x000fe200078e00ff */
[----:B------:R-:W-:Y:S01]  /*47c0*/  ISETP.GE.AND P1, PT, R17, RZ, PT ;  /* 0x000000ff1100720c */ /* 0x000fe20003f26270 */
[----:B------:R-:W-:Y:S02]  /*47d0*/  IMAD R0, R21, R28, R0 ;  /* 0x0000001c15007224 */ /* 0x000fe400078e0200 */
[----:B------:R-:W-:-:S04]  /*47e0*/  IMAD.HI.U32 R36, R37, R2, RZ ;  /* 0x0000000225247227 */ /* 0x000fc800078e00ff */
[----:B------:R-:W-:-:S04]  /*47f0*/  IMAD.X R0, RZ, RZ, ~R0, P0 ;  /* 0x000000ffff007224 */ /* 0x000fc800000e0e00 */
[----:B------:R-:W-:-:S04]  /*4800*/  IMAD.WIDE.U32 R36, P0, R37, R0, R36 ;  /* 0x0000000025247225 */ /* 0x000fc80007800024 */
[----:B------:R-:W-:-:S04]  /*4810*/  IMAD.HI.U32 R19, P3, R21, R2, R36 ;  /* 0x0000000215137227 */ /* 0x000fc80007860024 */
[----:B------:R-:W-:-:S04]  /*4820*/  IMAD.HI.U32 R2, R21, R0, RZ ;  /* 0x0000000015027227 */ /* 0x000fc800078e00ff */
[----:B------:R-:W-:Y:S01]  /*4830*/  IMAD R0, R21, R0, RZ ;  /* 0x0000000015007224 */ /* 0x000fe200078e02ff */
[----:B------:R-:W-:-:S04]  /*4840*/  IADD3.X R2, PT, PT, R2, R21, RZ, P0, !PT ;  /* 0x0000001502027210 */ /* 0x000fc800007fe4ff */
[----:B------:R-:W-:Y:S02]  /*4850*/  IADD3 R21, P2, PT, R0, R19, RZ ;  /* 0x0000001300157210 */ /* 0x000fe40007f5e0ff */
[-C--:B------:R-:W-:Y:S02]  /*4860*/  IADD3 R19, P0, PT, RZ, -R20.reuse, RZ ;  /* 0x80000014ff137210 */ /* 0x080fe40007f1e0ff */
[----:B------:R-:W-:Y:S02]  /*4870*/  IADD3.X R37, PT, PT, RZ, RZ, R2, P2, P3 ;  /* 0x000000ffff257210 */ /* 0x000fe400017e6402 */
[----:B------:R-:W-:Y:S01]  /*4880*/  SEL R19, R19, R20, !P1 ;  /* 0x0000001413137207 */ /* 0x000fe20004800000 */
[----:B------:R-:W-:-:S04]  /*4890*/  IMAD.X R0, RZ, RZ, ~R17, P0 ;  /* 0x000000ffff007224 */ /* 0x000fc800000e0e11 */
[----:B------:R-:W-:Y:S01]  /*48a0*/  IMAD.HI.U32 R38, R21, R19, RZ ;  /* 0x0000001315267227 */ /* 0x000fe200078e00ff */
[----:B------:R-:W-:-:S05]  /*48b0*/  SEL R0, R0, R17, !P1 ;  /* 0x0000001100007207 */ /* 0x000fca0004800000 */
[----:B------:R-:W-:-:S04]  /*48c0*/  IMAD.WIDE.U32 R38, R21, R0, R38 ;  /* 0x0000000015267225 */ /* 0x000fc800078e0026 */
[C---:B------:R-:W-:Y:S02]  /*48d0*/  IMAD R21, R37.reuse, R0, RZ ;  /* 0x0000000025157224 */ /* 0x040fe400078e02ff */
[----:B------:R-:W-:-:S05]  /*48e0*/  IMAD.HI.U32 R2, P0, R37, R19, R38 ;  /* 0x0000001325027227 */ /* 0x000fca0007800026 */
[----:B------:R-:W-:Y:S01]  /*48f0*/  IADD3 R21, P1, PT, R21, R2, RZ ;  /* 0x0000000215157210 */ /* 0x000fe20007f3e0ff */
[----:B------:R-:W-:-:S04]  /*4900*/  IMAD.HI.U32 R2, R37, R0, RZ ;  /* 0x0000000025027227 */ /* 0x000fc800078e00ff */
[----:B------:R-:W-:Y:S02]  /*4910*/  IMAD.X R2, RZ, RZ, R2, P0 ;  /* 0x000000ffff027224 */ /* 0x000fe400000e0602 */
[----:B------:R-:W-:-:S04]  /*4920*/  IMAD.WIDE.U32 R36, R21, R28, RZ ;  /* 0x0000001c15247225 */ /* 0x000fc800078e00ff */
[----:B------:R-:W-:Y:S01]  /*4930*/  IMAD R37, R21, R29, R37 ;  /* 0x0000001d15257224 */ /* 0x000fe200078e0225 */
[----:B------:R-:W-:Y:S01]  /*4940*/  IADD3 R19, P0, PT, -R36, R19, RZ ;  /* 0x0000001324137210 */ /* 0x000fe20007f1e1ff */
[----:B------:R-:W-:-:S03]  /*4950*/  IMAD.X R2, RZ, RZ, R2, P1 ;  /* 0x000000ffff027224 */ /* 0x000fc600008e0602 */
[-C--:B------:R-:W-:Y:S01]  /*4960*/  ISETP.GE.U32.AND P3, PT, R19, R28.reuse, PT ;  /* 0x0000001c1300720c */ /* 0x080fe20003f66070 */
[----:B------:R-:W-:-:S05]  /*4970*/  IMAD R37, R2, R28, R37 ;  /* 0x0000001c02257224 */ /* 0x000fca00078e0225 */
[----:B------:R-:W-:Y:S02]  /*4980*/  IADD3.X R37, PT, PT, ~R37, R0, RZ, P0, !PT ;  /* 0x0000000025257210 */ /* 0x000fe400007fe5ff */
[----:B------:R-:W-:Y:S02]  /*4990*/  IADD3 R0, P2, PT, R19, -R28, RZ ;  /* 0x8000001c13007210 */ /* 0x000fe40007f5e0ff */
[----:B------:R-:W-:-:S04]  /*49a0*/  ISETP.GE.U32.AND.EX P3, PT, R37, R29, PT, P3 ;  /* 0x0000001d2500720c */ /* 0x000fc80003f66130 */
[----:B------:R-:W-:Y:S01]  /*49b0*/  SEL R19, R0, R19, P3 ;  /* 0x0000001300137207 */ /* 0x000fe20001800000 */
[----:B------:R-:W-:-:S03]  /*49c0*/  IMAD.X R0, R37, 0x1, ~R29, P2 ;  /* 0x0000000125007824 */ /* 0x000fc600010e0e1d */
[----:B------:R-:W-:Y:S02]  /*49d0*/  ISETP.GE.U32.AND P0, PT, R19, R28, PT ;  /* 0x0000001c1300720c */ /* 0x000fe40003f06070 */
[----:B------:R-:W-:Y:S02]  /*49e0*/  IADD3 R28, P1, PT, R21, 0x1, RZ ;  /* 0x00000001151c7810 */ /* 0x000fe40007f3e0ff */
[----:B------:R-:W-:Y:S02]  /*49f0*/  SEL R37, R0, R37, P3 ;  /* 0x0000002500257207 */ /* 0x000fe40001800000 */
[----:B------:R-:W-:Y:S01]  /*4a00*/  SEL R28, R28, R21, P3 ;  /* 0x000000151c1c7207 */ /* 0x000fe20001800000 */
[----:B------:R-:W-:Y:S01]  /*4a10*/  IMAD.X R19, RZ, RZ, R2, P1 ;  /* 0x000000ffff137224 */ /* 0x000fe200008e0602 */
[----:B------:R-:W-:Y:S01]  /*4a20*/  ISETP.GE.U32.AND.EX P0, PT, R37, R29, PT, P0 ;  /* 0x0000001d2500720c */ /* 0x000fe20003f06100 */
[----:B------:R-:W-:Y:S01]  /*4a30*/  IMAD.MOV.U32 R29, RZ, RZ, 0x0 ;  /* 0x00000000ff1d7424 */ /* 0x000fe200078e00ff */
[----:B------:R-:W-:-:S02]  /*4a40*/  IADD3 R21, P1, PT, R28, 0x1, RZ ;  /* 0x000000011c157810 */ /* 0x000fc40007f3e0ff */
[----:B------:R-:W-:Y:S02]  /*4a50*/  SEL R19, R19, R2, P3 ;  /* 0x0000000213137207 */ /* 0x000fe40001800000 */
[----:B------:R-:W-:Y:S01]  /*4a60*/  SEL R21, R21, R28, P0 ;  /* 0x0000001c15157207 */ /* 0x000fe20000000000 */
[----:B------:R-:W-:Y:S01]  /*4a70*/  IMAD.MOV.U32 R28, RZ, RZ, R16 ;  /* 0x000000ffff1c7224 */ /* 0x000fe200078e0010 */
[----:B------:R-:W-:Y:S01]  /*4a80*/  LOP3.LUT R2, R15, R17, RZ, 0x3c, !PT ;  /* 0x000000110f027212 */ /* 0x000fe200078e3cff */
[----:B------:R-:W-:-:S03]  /*4a90*/  IMAD.X R0, RZ, RZ, R19, P1 ;  /* 0x000000ffff007224 */ /* 0x000fc600008e0613 */
[----:B------:R-:W-:Y:S02]  /*4aa0*/  ISETP.GE.AND P2, PT, R2, RZ, PT ;  /* 0x000000ff0200720c */ /* 0x000fe40003f46270 */
[----:B------:R-:W-:Y:S02]  /*4ab0*/  SEL R19, R0, R19, P0 ;  /* 0x0000001300137207 */ /* 0x000fe40000000000 */
[----:B------:R-:W-:Y:S02]  /*4ac0*/  IADD3 R0, P1, PT, RZ, -R21, RZ ;  /* 0x80000015ff007210 */ /* 0x000fe40007f3e0ff */
[----:B------:R-:W-:Y:S02]  /*4ad0*/  ISETP.NE.U32.AND P0, PT, R18, RZ, PT ;  /* 0x000000ff1200720c */ /* 0x000fe40003f05070 */
[----:B------:R-:W-:Y:S02]  /*4ae0*/  IADD3.X R2, PT, PT, RZ, ~R19, RZ, P1, !PT ;  /* 0x80000013ff027210 */ /* 0x000fe40000ffe4ff */
[----:B------:R-:W-:-:S02]  /*4af0*/  ISETP.NE.AND.EX P0, PT, R15, RZ, PT, P0 ;  /* 0x000000ff0f00720c */ /* 0x000fc40003f05300 */
[----:B------:R-:W-:Y:S02]  /*4b00*/  SEL R0, R0, R21, !P2 ;  /* 0x0000001500007207 */ /* 0x000fe40005000000 */
[----:B------:R-:W-:Y:S02]  /*4b10*/  SEL R2, R2, R19, !P2 ;  /* 0x0000001302027207 */ /* 0x000fe40005000000 */
[----:B------:R-:W-:Y:S02]  /*4b20*/  SEL R0, R0, 0xffffffff, P0 ;  /* 0xffffffff00007807 */ /* 0x000fe40000000000 */
[----:B------:R-:W-:Y:S01]  /*4b30*/  SEL R17, R2, 0xffffffff, P0 ;  /* 0xffffffff02117807 */ /* 0x000fe20000000000 */
[----:B------:R-:W-:Y:S06]  /*4b40*/  RET.REL.NODEC R28 `(_ZN5flash32flash_fwd_splitkv_combine_kernelI23Flash_fwd_kernel_traitsILi128ELi64ELi128ELi4ELb0ELb0EN7cutlass6half_tE19Flash_kernel_traitsILi128ELi64ELi128ELi4ES3_EELi4ELi7ELb0EEEvNS_16Flash_fwd_paramsE) ;  /* 0xffffffb41c2c7950 */ /* 0x000fec0003c3ffff */
.L_x_36:
[----:B------:R-:W-:-:S00]  /*4b50*/  BRA `(.L_x_36) ;  /* 0xfffffffc00fc7947 */ /* 0x000fc0000383ffff */
[----:B------:R-:W-:-:S00]  /*4b60*/  NOP ;  /* 0x0000000000007918 */ /* 0x000fc00000000000 */
        /* <DEDUP_REMOVED lines=9> */
.L_x_7168:


//--------------------- .text._ZN5flash32flash_fwd_splitkv_combine_kernelI23Flash_fwd_kernel_traitsILi128ELi64ELi128ELi4ELb0ELb0EN7cutlass6half_tE19Flash_kernel_traitsILi128ELi64ELi128ELi4ES3_EELi4ELi6ELb0EEEvNS_16Flash_fwd_paramsE --------------------------
	.section	.text._ZN5flash32flash_fwd_splitkv_combine_kernelI23Flash_fwd_kernel_traitsILi128ELi64ELi128ELi4ELb0ELb0EN7cutlass6half_tE19Flash_kernel_traitsILi128ELi64ELi128ELi4ES3_EELi4ELi6ELb0EEEvNS_16Flash_fwd_paramsE,"ax",@progbits
	.align	128
        .global         _ZN5flash32flash_fwd_splitkv_combine_kernelI23Flash_fwd_kernel_traitsILi128ELi64ELi128ELi4ELb0ELb0EN7cutlass6half_tE19Flash_kernel_traitsILi128ELi64ELi128ELi4ES3_EELi4ELi6ELb0EEEvNS_16Flash_fwd_paramsE
        .type           _ZN5flash32flash_fwd_splitkv_combine_kernelI23Flash_fwd_kernel_traitsILi128ELi64ELi128ELi4ELb0ELb0EN7cutlass6half_tE19Flash_kernel_traitsILi128ELi64ELi128ELi4ES3_EELi4ELi6ELb0EEEvNS_16Flash_fwd_paramsE,@function
        .size           _ZN5flash32flash_fwd_splitkv_combine_kernelI23Flash_fwd_kernel_traitsILi128ELi64ELi128ELi4ELb0ELb0EN7cutlass6half_tE19Flash_kernel_traitsILi128ELi64ELi128ELi4ES3_EELi4ELi6ELb0EEEvNS_16Flash_fwd_paramsE,(.L_x_7169 - _ZN5flash32flash_fwd_splitkv_combine_kernelI23Flash_fwd_kernel_traitsILi128ELi64ELi128ELi4ELb0ELb0EN7cutlass6half_tE19Flash_kernel_traitsILi128ELi64ELi128ELi4ES3_EELi4ELi6ELb0EEEvNS_16Flash_fwd_paramsE)
        .other          _ZN5flash32flash_fwd_splitkv_combine_kernelI23Flash_fwd_kernel_traitsILi128ELi64ELi128ELi4ELb0ELb0EN7cutlass6half_tE19Flash_kernel_traitsILi128ELi64ELi128ELi4ES3_EELi4ELi6ELb0EEEvNS_16Flash_fwd_paramsE,@"STO_CUDA_ENTRY STV_DEFAULT"
_ZN5flash32flash_fwd_splitkv_combine_kernelI23Flash_fwd_kernel_traitsILi128ELi64ELi128ELi4ELb0ELb0EN7cutlass6half_tE19Flash_kernel_traitsILi128ELi64ELi128ELi4ES3_EELi4ELi6ELb0EEEvNS_16Flash_fwd_paramsE:
.text._ZN5flash32flash_fwd_splitkv_combine_kernelI23Flash_fwd_kernel_traitsILi128ELi64ELi128ELi4ELb0ELb0EN7cutlass6half_tE19Flash_kernel_traitsILi128ELi64ELi128ELi4ES3_EELi4ELi6ELb0EEEvNS_16Flash_fwd_paramsE:
        /* <DEDUP_REMOVED lines=38> */
.L_x_37:
[----:B------:R-:W-:Y:S01]  /*0260*/  IMAD.U32 R14, RZ, RZ, UR21 ;  /* 0x00000015ff0e7e24 */ /* 0x000fe2000f8e00ff */
[----:B------:R-:W-:Y:S01]  /*0270*/  MOV R20, UR19 ;  /* 0x0000001300147c02 */ /* 0x000fe20008000f00 */
[----:B------:R-:W-:Y:S01]  /*0280*/  IMAD.U32 R19, RZ, RZ, UR15 ;  /* 0x0000000fff137e24 */ /* 0x000fe2000f8e00ff */
[----:B------:R-:W-:Y:S02]  /*0290*/  MOV R18, UR14 ;  /* 0x0000000e00127c02 */ /* 0x000fe40008000f00 */
[----:B------:R-:W-:Y:S02]  /*02a0*/  MOV R16, 0x2c0 ;  /* 0x000002c000107802 */ /* 0x000fe40000000f00 */
[----:B------:R-:W-:Y:S05]  /*02b0*/  CALL.REL.NOINC `($__internal_1_$__cuda_sm20_div_s64) ;  /* 0x0000003c00cc7944 */ /* 0x000fea0003c00000 */
[----:B------:R-:W-:-:S07]  /*02c0*/  MOV R13, R11 ;  /* 0x0000000b000d7202 */ /* 0x000fce0000000f00 */
.L_x_38:
        /* <DEDUP_REMOVED lines=11> */
[----:B------:R-:W-:-:S07]  /*0380*/  ISETP.NE.U32.AND P0, PT, R20, RZ, PT ;  /* 0x000000ff1400720c */ /* 0x000fce0003f05070 */
[----:B0-----:R-:W0:Y:S02]  /*0390*/  MUFU.RCP R2, R6 ;  /* 0x0000000600027308 */ /* 0x001e240000001000 */
[----:B0-----:R-:W-:-:S06]  /*03a0*/  VIADD R2, R2, 0xffffffe ;  /* 0x0ffffffe02027836 */ /* 0x001fcc0000000000 */
[----:B------:R0:W1:Y:S02]  /*03b0*/  F2I.FTZ.U32.TRUNC.NTZ R3, R2 ;  /* 0x0000000200037305 */ /* 0x000064000021f000 */
[----:B0-----:R-:W-:Y:S02]  /*03c0*/  HFMA2 R2, -RZ, RZ, 0, 0 ;  /* 0x00000000ff027431 */ /* 0x001fe400000001ff */
[----:B-1----:R-:W-:-:S04]  /*03d0*/  IMAD.MOV R0, RZ, RZ, -R3 ;  /* 0x000000ffff007224 */ /* 0x002fc800078e0a03 */
[----:B------:R-:W-:-:S04]  /*03e0*/  IMAD R5, R0, R20, RZ ;  /* 0x0000001400057224 */ /* 0x000fc800078e02ff */
[----:B------:R-:W-:-:S06]  /*03f0*/  IMAD.HI.U32 R5, R3, R5, R2 ;  /* 0x0000000503057227 */ /* 0x000fcc00078e0002 */
[----:B------:R-:W-:Y:S01]  /*0400*/  IMAD.HI.U32 R4, R5, R12, RZ ;  /* 0x0000000c05047227 */ /* 0x000fe200078e00ff */
[----:B------:R-:W-:-:S03]  /*0410*/  MOV R5, RZ ;  /* 0x000000ff00057202 */ /* 0x000fc60000000f00 */
        /* <DEDUP_REMOVED lines=9> */
.L_x_40:
[----:B------:R-:W-:Y:S01]  /*04b0*/  IMAD.MOV.U32 R14, RZ, RZ, R12 ;  /* 0x000000ffff0e7224 */ /* 0x000fe200078e000c */
[----:B------:R-:W-:Y:S02]  /*04c0*/  MOV R19, R13 ;  /* 0x0000000d00137202 */ /* 0x000fe40000000f00 */
[----:B------:R-:W-:Y:S02]  /*04d0*/  MOV R16, 0x4f0 ;  /* 0x000004f000107802 */ /* 0x000fe40000000f00 */
[----:B------:R-:W-:Y:S05]  /*04e0*/  CALL.REL.NOINC `($__internal_1_$__cuda_sm20_div_s64) ;  /* 0x0000003c00407944 */ /* 0x000fea0003c00000 */
[----:B------:R-:W-:Y:S02]  /*04f0*/  MOV R4, R12 ;  /* 0x0000000c00047202 */ /* 0x000fe40000000f00 */
[----:B------:R-:W-:Y:S02]  /*0500*/  MOV R5, R11 ;  /* 0x0000000b00057202 */ /* 0x000fe40000000f00 */
.L_x_41:
[----:B------:R-:W-:Y:S05]  /*0510*/  BSYNC.RECONVERGENT B0 ;  /* 0x0000000000007941 */ /* 0x000fea0003800200 */
.L_x_39:
        /* <DEDUP_REMOVED lines=27> */
[----:B------:R-:W-:Y:S01]  /*06d0*/  @!P0 IMAD.MOV R9, RZ, RZ, -R9 ;  /* 0x000000ffff098224 */ /* 0x000fe200078e0a09 */
[----:B------:R-:W-:-:S04]  /*06e0*/  @!P1 LOP3.LUT R9, RZ, UR5, RZ, 0x33, !PT ;  /* 0x00000005ff099c12 */ /* 0x000fc8000f8e33ff */
[----:B------:R-:W-:Y:S02]  /*06f0*/  ISETP.LT.U32.AND P0, PT, R20, R9, PT ;  /* 0x000000091400720c */ /* 0x000fe40003f01070 */
[----:B------:R-:W-:-:S04]  /*0700*/  SHF.R.S32.HI R29, RZ, 0x1f, R9 ;  /* 0x0000001fff1d7819 */ /* 0x000fc80000011409 */
[----:B------:R-:W-:-:S04]  /*0710*/  ISETP.LT.AND.EX P0, PT, R18, R29, PT, P0 ;  /* 0x0000001d1200720c */ /* 0x000fc80003f01300 */
[----:B------:R-:W-:Y:S02]  /*0720*/  SEL R29, R18, R29, P0 ;  /* 0x0000001d121d7207 */ /* 0x000fe40000000000 */
        /* <DEDUP_REMOVED lines=24> */
.L_x_43:
[----:B------:R-:W-:Y:S01]  /*08b0*/  IMAD.MOV.U32 R14, RZ, RZ, R20 ;  /* 0x000000ffff0e7224 */ /* 0x000fe200078e0014 */
[----:B------:R-:W-:Y:S01]  /*08c0*/  MOV R20, R9 ;  /* 0x0000000900147202 */ /* 0x000fe20000000f00 */
[----:B------:R-:W-:Y:S01]  /*08d0*/  IMAD.MOV.U32 R19, RZ, RZ, R18 ;  /* 0x000000ffff137224 */ /* 0x000fe200078e0012 */
[----:B------:R-:W-:Y:S02]  /*08e0*/  MOV R18, R29 ;  /* 0x0000001d00127202 */ /* 0x000fe40000000f00 */
[----:B------:R-:W-:Y:S02]  /*08f0*/  MOV R16, 0x910 ;  /* 0x0000091000107802 */ /* 0x000fe40000000f00 */
[----:B------:R-:W-:Y:S05]  /*0900*/  CALL.REL.NOINC `($__internal_1_$__cuda_sm20_div_s64) ;  /* 0x0000003800387944 */ /* 0x000fea0003c00000 */
[----:B------:R-:W-:Y:S02]  /*0910*/  MOV R10, R12 ;  /* 0x0000000c000a7202 */ /* 0x000fe40000000f00 */
.L_x_44:
[----:B------:R-:W-:Y:S05]  /*0920*/  BSYNC.RECONVERGENT B0 ;  /* 0x0000000000007941 */ /* 0x000fea0003800200 */
.L_x_42:
        /* <DEDUP_REMOVED lines=44> */
[----:B------:R-:W-:-:S06]  /*0bf0*/  UIADD3 UR6, UPT, UPT, UR18, UR13, URZ ;  /* 0x0000000d12067290 */ /* 0x000fcc000fffe0ff */
[----:B------:R-:W1:Y:S01]  /*0c00*/  I2F.RP R12, UR13 ;  /* 0x0000000d000c7d06 */ /* 0x000e620008209400 */
[----:B------:R-:W-:-:S05]  /*0c10*/  IMAD.U32 R2, RZ, RZ, UR6 ;  /* 0x00000006ff027e24 */ /* 0x000fca000f8e00ff */
        /* <DEDUP_REMOVED lines=20> */
[----:B------:R-:W-:Y:S02]  /*0d60*/  UIMAD.WIDE.U32 UR16, UR17, UR12, URZ ;  /* 0x0000000c111072a5 */ /* 0x000fe4000f8e00ff */
[----:B------:R-:W-:Y:S02]  /*0d70*/  ULOP3.LUT UR16, UR6, UR13, URZ, 0x3c, !UPT ;  /* 0x0000000d06107292 */ /* 0x000fe4000f8e3cff */
[----:B------:R-:W-:Y:S01]  /*0d80*/  ISETP.LT.U32.AND P1, PT, R0, UR13, PT ;  /* 0x0000000d00007c0c */ /* 0x000fe2000bf21070 */
[----:B------:R-:W-:Y:S01]  /*0d90*/  UIADD3 UR10, UPT, UPT, -UR17, URZ, URZ ;  /* 0x000000ff110a7290 */ /* 0x000fe2000fffe1ff */
[----:B------:R-:W0:Y:S02]  /*0da0*/  LDCU.U8 UR9, c[0x0][0x549] ;  /* 0x0000a920ff0977ac */ /* 0x000e240008000000 */
[----:B------:R-:W-:Y:S01]  /*0db0*/  ISETP.LE.AND P0, PT, RZ, UR16, PT ;  /* 0x00000010ff007c0c */ /* 0x000fe2000bf03270 */
[----:B------:R-:W-:-:S02]  /*0dc0*/  UIMAD UR10, UR11, UR10, UR12 ;  /* 0x0000000a0b0a72a4 */ /* 0x000fc4000f8e020c */
[----:B------:R-:W-:Y:S02]  /*0dd0*/  ULOP3.LUT UR6, UR6, UR4, URZ, 0x3c, !UPT ;  /* 0x0000000406067292 */ /* 0x000fe4000f8e3cff */
[----:B------:R-:W-:-:S04]  /*0de0*/  UISETP.GT.U32.AND UP1, UPT, UR11, UR10, UPT ;  /* 0x0000000a0b00728c */ /* 0x000fc8000bf24070 */
[----:B------:R-:W-:Y:S02]  /*0df0*/  @!P1 VIADD R0, R0, -UR13 ;  /* 0x8000000d00009c36 */ /* 0x000fe40008000000 */
[----:B------:R-:W-:Y:S01]  /*0e00*/  @!P1 VIADD R3, R3, 0x1 ;  /* 0x0000000103039836 */ /* 0x000fe20000000000 */
[----:B------:R-:W-:Y:S02]  /*0e10*/  ISETP.NE.AND P1, PT, RZ, UR7, PT ;  /* 0x00000007ff007c0c */ /* 0x000fe4000bf25270 */
[----:B------:R-:W-:Y:S01]  /*0e20*/  ISETP.GE.U32.AND P2, PT, R0, UR13, PT ;  /* 0x0000000d00007c0c */ /* 0x000fe2000bf46070 */
[----:B0-----:R-:W-:Y:S02]  /*0e30*/  UISETP.NE.AND UP0, UPT, UR9, URZ, UPT ;  /* 0x000000ff0900728c */ /* 0x001fe4000bf05270 */
[----:B------:R-:W-:Y:S02]  /*0e40*/  @!UP1 UIADD3 UR10, UPT, UPT, UR10, -UR11, URZ ;  /* 0x8000000b0a0a9290 */ /* 0x000fe4000fffe0ff */
[----:B------:R-:W-:-:S02]  /*0e50*/  USEL UR9, UR5, 0x1, !UP0 ;  /* 0x0000000105097887 */ /* 0x000fc4000c000000 */
[----:B------:R-:W-:Y:S02]  /*0e60*/  UISETP.GE.U32.AND UP3, UPT, UR10, UR11, UPT ;  /* 0x0000000b0a00728c */ /* 0x000fe4000bf66070 */
[----:B------:R-:W-:-:S04]  /*0e70*/  UISETP.GE.AND UP0, UPT, UR6, URZ, UPT ;  /* 0x000000ff0600728c */ /* 0x000fc8000bf06270 */
[----:B------:R-:W-:Y:S01]  /*0e80*/  @P2 VIADD R3, R3, 0x1 ;  /* 0x0000000103032836 */ /* 0x000fe20000000000 */
[----:B------:R-:W-:Y:S02]  /*0e90*/  @!UP1 UIADD3 UR17, UPT, UPT, UR17, 0x1, URZ ;  /* 0x0000000111119890 */ /* 0x000fe4000fffe0ff */
[----:B------:R-:W-:Y:S01]  /*0ea0*/  UISETP.NE.AND UP1, UPT, UR8, URZ, UPT ;  /* 0x000000ff0800728c */ /* 0x000fe2000bf25270 */
[----:B------:R-:W-:Y:S01]  /*0eb0*/  @!P0 IMAD.MOV R3, RZ, RZ, -R3 ;  /* 0x000000ffff038224 */ /* 0x000fe200078e0a03 */
[----:B------:R-:W-:Y:S01]  /*0ec0*/  @!P1 LOP3.LUT R3, RZ, UR13, RZ, 0x33, !PT ;  /* 0x0000000dff039c12 */ /* 0x000fe2000f8e33ff */
[----:B------:R-:W-:Y:S02]  /*0ed0*/  USHF.R.S32.HI UR6, URZ, 0x1f, UR7 ;  /* 0x0000001fff067899 */ /* 0x000fe40008011407 */
[----:B------:R-:W-:Y:S01]  /*0ee0*/  @UP3 UIADD3 UR17, UPT, UPT, UR17, 0x1, URZ ;  /* 0x0000000111113890 */ /* 0x000fe2000fffe0ff */
[----:B------:R-:W-:Y:S01]  /*0ef0*/  ISETP.LT.U32.AND P0, PT, R10, R3, PT ;  /* 0x000000030a00720c */ /* 0x000fe20003f01070 */
[----:B------:R-:W-:Y:S01]  /*0f00*/  USEL UR5, URZ, 0x1, !UP1 ;  /* 0x00000001ff057887 */ /* 0x000fe2000c800000 */
[----:B------:R-:W-:Y:S01]  /*0f10*/  SHF.R.S32.HI R7, RZ, 0x1f, R3 ;  /* 0x0000001fff077819 */ /* 0x000fe20000011403 */
[----:B------:R-:W-:-:S02]  /*0f20*/  @!UP0 UIADD3 UR17, UPT, UPT, -UR17, URZ, URZ ;  /* 0x000000ff11118290 */ /* 0x000fc4000fffe1ff */
[----:B------:R-:W-:Y:S01]  /*0f30*/  ULOP3.LUT UR6, UR6, UR5, URZ, 0xfc, !UPT ;  /* 0x0000000506067292 */ /* 0x000fe2000f8efcff */
        /* <DEDUP_REMOVED lines=27> */
.L_x_46:
[----:B------:R-:W-:Y:S01]  /*10f0*/  IMAD.MOV.U32 R14, RZ, RZ, R10 ;  /* 0x000000ffff0e7224 */ /* 0x000fe200078e000a */
[----:B------:R-:W-:Y:S01]  /*1100*/  MOV R20, R8 ;  /* 0x0000000800147202 */ /* 0x000fe20000000f00 */
[----:B------:R-:W-:Y:S01]  /*1110*/  IMAD.MOV.U32 R19, RZ, RZ, R11 ;  /* 0x000000ffff137224 */ /* 0x000fe200078e000b */
[----:B------:R-:W-:Y:S02]  /*1120*/  MOV R18, R0 ;  /* 0x0000000000127202 */ /* 0x000fe40000000f00 */
[----:B------:R-:W-:Y:S02]  /*1130*/  MOV R16, 0x1150 ;  /* 0x0000115000107802 */ /* 0x000fe40000000f00 */
[----:B------:R-:W-:Y:S05]  /*1140*/  CALL.REL.NOINC `($__internal_1_$__cuda_sm20_div_s64) ;  /* 0x0000003000287944 */ /* 0x000fea0003c00000 */
[----:B------:R-:W-:Y:S02]  /*1150*/  MOV R32, R12 ;  /* 0x0000000c00207202 */ /* 0x000fe40000000f00 */
[----:B------:R-:W-:Y:S02]  /*1160*/  MOV R33, R11 ;  /* 0x0000000b00217202 */ /* 0x000fe40000000f00 */
.L_x_47:
[----:B------:R-:W-:Y:S05]  /*1170*/  BSYNC.RECONVERGENT B0 ;  /* 0x0000000000007941 */ /* 0x000fea0003800200 */
.L_x_45:
        /* <DEDUP_REMOVED lines=9> */
[----:B0-----:R-:W-:Y:S01]  /*1210*/  IADD3 R2, PT, PT, R2, -0x1, R11 ;  /* 0xffffffff02027810 */ /* 0x001fe20007ffe00b */
[----:B-1----:R-:W-:-:S06]  /*1220*/  VIADD R12, R12, 0xffffffe ;  /* 0x0ffffffe0c0c7836 */ /* 0x002fcc0000000000 */
[----:B------:R-:W0:Y:S02]  /*1230*/  F2I.FTZ.U32.TRUNC.NTZ R13, R12 ;  /* 0x0000000c000d7305 */ /* 0x000e24000021f000 */
[----:B0-----:R-:W-:Y:S02]  /*1240*/  IMAD.MOV R6, RZ, RZ, -R13 ;  /* 0x000000ffff067224 */ /* 0x001fe400078e0a0d */
[----:B------:R-:W-:Y:S02]  /*1250*/  IMAD.MOV.U32 R12, RZ, RZ, RZ ;  /* 0x000000ffff0c7224 */ /* 0x000fe400078e00ff */
[----:B------:R-:W-:Y:S01]  /*1260*/  IMAD R7, R6, R11, RZ ;  /* 0x0000000b06077224 */ /* 0x000fe200078e02ff */
[----:B------:R-:W-:-:S03]  /*1270*/  IABS R6, R2 ;  /* 0x0000000200067213 */ /* 0x000fc60000000000 */
        /* <DEDUP_REMOVED lines=41> */
.L_x_49:
[----:B------:R-:W-:Y:S01]  /*1510*/  IMAD.MOV.U32 R14, RZ, RZ, R4 ;  /* 0x000000ffff0e7224 */ /* 0x000fe200078e0004 */
[----:B------:R-:W-:Y:S01]  /*1520*/  MOV R19, R5 ;  /* 0x0000000500137202 */ /* 0x000fe20000000f00 */
[----:B------:R-:W-:Y:S01]  /*1530*/  IMAD.MOV.U32 R20, RZ, RZ, R7 ;  /* 0x000000ffff147224 */ /* 0x000fe200078e0007 */
[----:B------:R-:W-:Y:S02]  /*1540*/  MOV R16, 0x1560 ;  /* 0x0000156000107802 */ /* 0x000fe40000000f00 */
[----:B------:R-:W-:Y:S05]  /*1550*/  CALL.REL.NOINC `($__internal_1_$__cuda_sm20_div_s64) ;  /* 0x0000002c00247944 */ /* 0x000fea0003c00000 */
[----:B------:R-:W-:Y:S02]  /*1560*/  MOV R14, R12 ;  /* 0x0000000c000e7202 */ /* 0x000fe40000000f00 */
[----:B------:R-:W-:Y:S02]  /*1570*/  MOV R15, R11 ;  /* 0x0000000b000f7202 */ /* 0x000fe40000000f00 */
.L_x_50:
[----:B------:R-:W-:Y:S05]  /*1580*/  BSYNC.RECONVERGENT B0 ;  /* 0x0000000000007941 */ /* 0x000fea0003800200 */
.L_x_48:
[----:B------:R-:W0:Y:S01]  /*1590*/  S2R R4, SR_TID.X ;  /* 0x0000000000047919 */ /* 0x000e220000002100 */
[----:B------:R-:W-:Y:S01]  /*15a0*/  UIADD3 UR8, UP0, UPT, UR21, -UR20, URZ ;  /* 0x8000001415087290 */ /* 0x000fe2000ff1e0ff */
[----:B------:R-:W1:Y:S03]  /*15b0*/  LDCU UR4, c[0x0][0x534] ;  /* 0x0000a680ff0477ac */ /* 0x000e660008000800 */
[----:B------:R-:W-:Y:S01]  /*15c0*/  UIADD3.X UR5, UPT, UPT, UR15, -0x1, URZ, UP0, !UPT ;  /* 0xffffffff0f057890 */ /* 0x000fe200087fe4ff */
[----:B------:R-:W2:Y:S05]  /*15d0*/  LDCU.64 UR10, c[0x0][0x358] ;  /* 0x00006b00ff0a77ac */ /* 0x000eaa0008000a00 */
[----:B------:R-:W-:Y:S01]  /*15e0*/  IMAD.U32 R5, RZ, RZ, UR5 ;  /* 0x00000005ff057e24 */ /* 0x000fe2000f8e00ff */
[----:B0-----:R-:W-:-:S02]  /*15f0*/  LOP3.LUT R6, R4, 0x3, RZ, 0xc0, !PT ;  /* 0x0000000304067812 */ /* 0x001fc400078ec0ff */
[----:B------:R-:W-:Y:S02]  /*1600*/  SHF.R.U32.HI R3, RZ, 0x2, R4 ;  /* 0x00000002ff037819 */ /* 0x000fe40000011604 */
[----:B------:R-:W-:-:S04]  /*1610*/  ISETP.LT.U32.AND P2, PT, R6, UR8, PT ;  /* 0x0000000806007c0c */ /* 0x000fc8000bf41070 */
[----:B------:R-:W-:Y:S01]  /*1620*/  ISETP.GT.AND.EX P2, PT, R5, RZ, PT, P2 ;  /* 0x000000ff0500720c */ /* 0x000fe20003f44320 */
[----:B------:R-:W-:-:S03]  /*1630*/  VIADD R5, R3, 0x20 ;  /* 0x0000002003057836 */ /* 0x000fc60000000000 */
[----:B-1----:R-:W-:Y:S02]  /*1640*/  ISETP.GE.OR P3, PT, R3, UR4, !P2 ;  /* 0x0000000403007c0c */ /* 0x002fe4000d766670 */
[----:B------:R-:W-:-:S11]  /*1650*/  ISETP.GE.OR P2, PT, R5, UR4, !P2 ;  /* 0x0000000405007c0c */ /* 0x000fd6000d746670 */
[----:B------:R-:W0:Y:S01]  /*1660*/  @!P3 LDC.64 R12, c[0x0][0x428] ;  /* 0x00010a00ff0cbb82 */ /* 0x000e220000000a00 */
[C---:B------:R-:W-:Y:S02]  /*1670*/  @!P3 IADD3 R22, P1, PT, R6.reuse, UR20, RZ ;  /* 0x000000140616bc10 */ /* 0x040fe4000ff3e0ff */
[----:B------:R-:W-:-:S03]  /*1680*/  @!P2 IADD3 R18, P0, PT, R6, UR20, RZ ;  /* 0x000000140612ac10 */ /* 0x000fc6000ff1e0ff */
[----:B------:R-:W-:Y:S02]  /*1690*/  @!P3 IMAD.X R23, RZ, RZ, RZ, P1 ;  /* 0x000000ffff17b224 */ /* 0x000fe400008e06ff */
[----:B------:R-:W1:Y:S01]  /*16a0*/  @!P2 LDC.64 R10, c[0x0][0x428] ;  /* 0x00010a00ff0aab82 */ /* 0x000e620000000a00 */
[----:B------:R-:W-:Y:S02]  /*16b0*/  @!P2 IMAD.X R19, RZ, RZ, RZ, P0 ;  /* 0x000000ffff13a224 */ /* 0x000fe400000e06ff */
[----:B------:R-:W-:-:S04]  /*16c0*/  @!P3 IMAD.WIDE.U32 R22, R3, UR21, R22 ;  /* 0x000000150316bc25 */ /* 0x000fc8000f8e0016 */
[----:B------:R-:W-:-:S04]  /*16d0*/  @!P2 IMAD.WIDE.U32 R18, R5, UR21, R18 ;  /* 0x000000150512ac25 */ /* 0x000fc8000f8e0012 */
[----:B------:R-:W-:Y:S02]  /*16e0*/  @!P3 IMAD R6, R3, UR15, R23 ;  /* 0x0000000f0306bc24 */ /* 0x000fe4000f8e0217 */
[----:B------:R-:W-:Y:S02]  /*16f0*/  @!P2 IMAD R16, R5, UR15, R19 ;  /* 0x0000000f0510ac24 */ /* 0x000fe4000f8e0213 */
[----:B------:R-:W-:Y:S01]  /*1700*/  IMAD.MOV.U32 R5, RZ, RZ, -0x800000 ;  /* 0xff800000ff057424 */ /* 0x000fe200078e00ff */
[----:B0-----:R-:W-:-:S04]  /*1710*/  @!P3 LEA R20, P1, R22, R12, 0x2 ;  /* 0x0000000c1614b211 */ /* 0x001fc800078210ff */
[----:B------:R-:W-:Y:S01]  /*1720*/  @!P3 LEA.HI.X R21, R22, R13, R6, 0x2, P1 ;  /* 0x0000000d1615b211 */ /* 0x000fe200008f1406 */
[----:B------:R-:W-:Y:S01]  /*1730*/  IMAD.MOV.U32 R6, RZ, RZ, -0x800000 ;  /* 0xff800000ff067424 */ /* 0x000fe200078e00ff */
[----:B-1----:R-:W-:-:S05]  /*1740*/  @!P2 LEA R24, P0, R18, R10, 0x2 ;  /* 0x0000000a1218a211 */ /* 0x002fca00078010ff */
[----:B--2---:R-:W2:Y:S01]  /*1750*/  @!P3 LDG.E R6, desc[UR10][R20.64] ;  /* 0x0000000a1406b981 */ /* 0x004ea2000c1e1900 */
[----:B------:R-:W-:-:S05]  /*1760*/  @!P2 LEA.HI.X R25, R18, R11, R16, 0x2, P0 ;  /* 0x0000000b1219a211 */ /* 0x000fca00000f1410 */
[----:B------:R0:W3:Y:S01]  /*1770*/  @!P2 LDG.E R5, desc[UR10][R24.64] ;  /* 0x0000000a1805a981 */ /* 0x0000e2000c1e1900 */
[C---:B------:R-:W-:Y:S02]  /*1780*/  ISETP.GT.U32.AND P1, PT, R4.reuse, 0xff, PT ;  /* 0x000000ff0400780c */ /* 0x040fe40003f24070 */
[----:B------:R-:W-:-:S11]  /*1790*/  ISETP.GT.U32.AND P0, PT, R4, 0x7f, PT ;  /* 0x0000007f0400780c */ /* 0x000fd60003f04070 */
[----:B------:R-:W1:Y:S02]  /*17a0*/  @!P1 S2R R11, SR_CgaCtaId ;  /* 0x00000000000b9919 */ /* 0x000e640000008800 */
[----:B------:R-:W4:Y:S01]  /*17b0*/  @!P0 S2R R10, SR_CgaCtaId ;  /* 0x00000000000a8919 */ /* 0x000f220000008800 */
[----:B------:R-:W-:Y:S01]  /*17c0*/  @!P1 MOV R16, 0x400 ;  /* 0x0000040000109802 */ /* 0x000fe20000000f00 */
[----:B------:R-:W5:Y:S01]  /*17d0*/  @!P0 S2R R12, SR_CgaCtaId ;  /* 0x00000000000c8919 */ /* 0x000f620000008800 */
[C---:B------:R-:W-:Y:S02]  /*17e0*/  @!P1 SHF.L.U32 R17, R4.reuse, 0x2, RZ ;  /* 0x0000000204119819 */ /* 0x040fe400000006ff */
[----:B------:R-:W-:Y:S02]  /*17f0*/  @!P0 MOV R19, 0x400 ;  /* 0x0000040000138802 */ /* 0x000fe40000000f00 */
[----:B------:R-:W-:Y:S02]  /*1800*/  @!P1 LOP3.LUT R18, R17, 0xc, RZ, 0xc0, !PT ;  /* 0x0000000c11129812 */ /* 0x000fe400078ec0ff */
[----:B-1----:R-:W-:Y:S01]  /*1810*/  @!P1 LEA R11, R11, R16, 0x18 ;  /* 0x000000100b0b9211 */ /* 0x002fe200078ec0ff */
[----:B------:R-:W-:Y:S01]  /*1820*/  @!P0 IMAD.SHL.U32 R16, R4, 0x4, RZ ;  /* 0x0000000404108824 */ /* 0x000fe200078e00ff */
[----:B----4-:R-:W-:-:S04]  /*1830*/  @!P0 LEA R10, R10, R19, 0x18 ;  /* 0x000000130a0a8211 */ /* 0x010fc800078ec0ff */
[----:B------:R-:W-:Y:S01]  /*1840*/  @!P0 LOP3.LUT R17, R16, 0xc, RZ, 0xc0, !PT ;  /* 0x0000000c10118812 */ /* 0x000fe200078ec0ff */
[----:B------:R-:W-:-:S04]  /*1850*/  @!P1 IMAD.IADD R18, R18, 0x1, R11 ;  /* 0x0000000112129824 */ /* 0x000fc800078e020b */
[----:B------:R-:W-:Y:S02]  /*1860*/  @!P0 IMAD.IADD R10, R17, 0x1, R10 ;  /* 0x00000001110a8824 */ /* 0x000fe400078e020a */
[C---:B------:R-:W-:Y:S02]  /*1870*/  @!P1 IMAD R17, R3.reuse, 0x14, R18 ;  /* 0x0000001403119824 */ /* 0x040fe400078e0212 */
[----:B------:R-:W-:Y:S01]  /*1880*/  @!P0 IMAD R10, R3, 0x14, R10 ;  /* 0x00000014030a8824 */ /* 0x000fe200078e020a */
[----:B------:R-:W-:Y:S01]  /*1890*/  @!P0 MOV R13, 0x400 ;  /* 0x00000400000d8802 */ /* 0x000fe20000000f00 */
[----:B0-----:R-:W-:Y:S01]  /*18a0*/  IMAD.MOV.U32 R24, RZ, RZ, -0x800000 ;  /* 0xff800000ff187424 */ /* 0x001fe200078e00ff */
[----:B------:R-:W-:Y:S01]  /*18b0*/  @!P0 LOP3.LUT R11, R4, 0x1f, RZ, 0xc0, !PT ;  /* 0x0000001f040b8812 */ /* 0x000fe200078ec0ff */
[----:B------:R-:W0:Y:S01]  /*18c0*/  LDC R3, c[0x0][0x434] ;  /* 0x00010d00ff037b82 */ /* 0x000e220000000800 */
[----:B-----5:R-:W-:Y:S02]  /*18d0*/  @!P0 LEA R12, R12, R13, 0x18 ;  /* 0x0000000d0c0c8211 */ /* 0x020fe400078ec0ff */
[----:B------:R-:W-:-:S02]  /*18e0*/  SHF.R.U32.HI R13, RZ, 0x5, R4 ;  /* 0x00000005ff0d7819 */ /* 0x000fc40000011604 */
[----:B------:R-:W-:-:S03]  /*18f0*/  MOV R25, 0xff800000 ;  /* 0xff80000000197802 */ /* 0x000fc60000000f00 */
[----:B------:R-:W-:-:S04]  /*1900*/  @!P0 IMAD R12, R13, 0x4, R12 ;  /* 0x000000040d0c8824 */ /* 0x000fc800078e020c */
[----:B------:R-:W-:Y:S01]  /*1910*/  @!P0 IMAD R11, R11, 0x14, R12 ;  /* 0x000000140b0b8824 */ /* 0x000fe200078e020c */
[----:B--2---:R-:W-:Y:S04]  /*1920*/  @!P1 STS [R17], R6 ;  /* 0x0000000611009388 */ /* 0x004fe80000000800 */
[----:B---3--:R-:W-:Y:S01]  /*1930*/  @!P0 STS [R10+0x280], R5 ;  /* 0x000280050a008388 */ /* 0x008fe20000000800 */
[----:B------:R-:W-:Y:S06]  /*1940*/  BAR.SYNC.DEFER_BLOCKING 0x0 ;  /* 0x0000000000007b1d */ /* 0x000fec0000010000 */
[----:B------:R-:W-:Y:S04]  /*1950*/  @!P0 LDS R24, [R11] ;  /* 0x000000000b188984 */ /* 0x000fe80000000800 */
[----:B------:R-:W1:Y:S02]  /*1960*/  @!P0 LDS R25, [R11+0x280] ;  /* 0x000280000b198984 */ /* 0x000e640000000800 */
[----:B-1----:R-:W-:-:S05]  /*1970*/  FMNMX.FTZ R12, R25, R24, !PT ;  /* 0x00000018190c7209 */ /* 0x002fca0007810000 */
[----:B------:R-:W1:Y:S02]  /*1980*/  SHFL.BFLY PT, R21, R12, 0x10, 0x1f ;  /* 0x0e001f000c157f89 */ /* 0x000e6400000e0000 */
[----:B-1----:R-:W-:-:S05]  /*1990*/  FMNMX.FTZ R21, R12, R21, !PT ;  /* 0x000000150c157209 */ /* 0x002fca0007810000 */
[----:B------:R-:W1:Y:S01]  /*19a0*/  SHFL.BFLY PT, R18, R21, 0x8, 0x1f ;  /* 0x0d001f0015127f89 */ /* 0x000e6200000e0000 */
[----:B0-----:R-:W-:-:S05]  /*19b0*/  IABS R6, R3 ;  /* 0x0000000300067213 */ /* 0x001fca0000000000 */
[----:B------:R-:W-:Y:S01]  /*19c0*/  IMAD.MOV.U32 R5, RZ, RZ, R6 ;  /* 0x000000ffff057224 */ /* 0x000fe200078e0006 */
[----:B-1----:R-:W-:-:S05]  /*19d0*/  FMNMX.FTZ R18, R21, R18, !PT ;  /* 0x0000001215127209 */ /* 0x002fca0007810000 */
[----:B------:R-:W0:Y:S01]  /*19e0*/  SHFL.BFLY PT, R19, R18, 0x4, 0x1f ;  /* 0x0c801f0012137f89 */ /* 0x000e2200000e0000 */
[----:B------:R-:W1:Y:S08]  /*19f0*/  I2F.RP R20, R5 ;  /* 0x0000000500147306 */ /* 0x000e700000209400 */
[----:B-1----:R-:W1:Y:S01]  /*1a00*/  MUFU.RCP R16, R20 ;  /* 0x0000001400107308 */ /* 0x002e620000001000 */
[----:B0-----:R-:W-:-:S05]  /*1a10*/  FMNMX.FTZ R19, R18, R19, !PT ;  /* 0x0000001312137209 */ /* 0x001fca0007810000 */
[----:B------:R-:W0:Y:S01]  /*1a20*/  SHFL.BFLY PT, R12, R19, 0x2, 0x1f ;  /* 0x0c401f00130c7f89 */ /* 0x000e2200000e0000 */
[----:B-1----:R-:W-:-:S04]  /*1a30*/  VIADD R16, R16, 0xffffffe ;  /* 0x0ffffffe10107836 */ /* 0x002fc80000000000 */
[----:B------:R-:W1:Y:S01]  /*1a40*/  F2I.FTZ.U32.TRUNC.NTZ R17, R16 ;  /* 0x0000001000117305 */ /* 0x000e62000021f000 */
[----:B0-----:R-:W-:-:S05]  /*1a50*/  FMNMX.FTZ R12, R19, R12, !PT ;  /* 0x0000000c130c7209 */ /* 0x001fca0007810000 */
[----:B------:R-:W0:Y:S01]  /*1a60*/  SHFL.BFLY PT, R11, R12, 0x1, 0x1f ;  /* 0x0c201f000c0b7f89 */ /* 0x000e2200000e0000 */
[----:B-1----:R-:W-:Y:S02]  /*1a70*/  IMAD.MOV R6, RZ, RZ, -R17 ;  /* 0x000000ffff067224 */ /* 0x002fe400078e0a11 */
[----:B------:R-:W-:Y:S02]  /*1a80*/  IMAD.MOV.U32 R16, RZ, RZ, RZ ;  /* 0x000000ffff107224 */ /* 0x000fe400078e00ff */
[----:B------:R-:W-:Y:S01]  /*1a90*/  IMAD R10, R6, R5, RZ ;  /* 0x00000005060a7224 */ /* 0x000fe200078e02ff */
[----:B------:R-:W-:-:S03]  /*1aa0*/  IABS R6, R2 ;  /* 0x0000000200067213 */ /* 0x000fc60000000000 */
[----:B------:R-:W-:-:S06]  /*1ab0*/  IMAD.HI.U32 R17, R17, R10, R16 ;  /* 0x0000000a11117227 */ /* 0x000fcc00078e0010 */
[----:B------:R-:W-:Y:S01]  /*1ac0*/  IMAD.HI.U32 R18, R17, R6, RZ ;  /* 0x0000000611127227 */ /* 0x000fe200078e00ff */
[----:B0-----:R-:W-:-:S03]  /*1ad0*/  FMNMX.FTZ R11, R12, R11, !PT ;  /* 0x0000000b0c0b7209 */ /* 0x001fc60007810000 */
[----:B------:R-:W-:Y:S01]  /*1ae0*/  IMAD.MOV R10, RZ, RZ, -R18 ;  /* 0x000000ffff0a7224 */ /* 0x000fe200078e0a12 */
[----:B------:R-:W-:Y:S01]  /*1af0*/  LOP3.LUT R2, R2, R3, RZ, 0x3c, !PT ;  /* 0x0000000302027212 */ /* 0x000fe200078e3cff */
[----:B------:R-:W0:Y:S01]  /*1b00*/  LDC R17, c[0x0][0x3e0] ;  /* 0x0000f800ff117b82 */ /* 0x000e220000000800 */
[----:B------:R-:W-:Y:S01]  /*1b10*/  FSETP.NEU.FTZ.AND P0, PT, R11, -INF , PT ;  /* 0xff8000000b00780b */ /* 0x000fe20003f1d000 */
[----:B------:R-:W-:-:S03]  /*1b20*/  IMAD R12, R5, R10, R6 ;  /* 0x0000000a050c7224 */ /* 0x000fc600078e0206 */
[----:B------:R-:W-:-:S05]  /*1b30*/  FSEL R10, R11, RZ, P0 ;  /* 0x000000ff0b0a7208 */ /* 0x000fca0000000000 */
[C---:B------:R-:W-:Y:S01]  /*1b40*/  FADD.FTZ R11, -R10.reuse, R24 ;  /* 0x000000180a0b7221 */ /* 0x040fe20000010100 */
[----:B------:R-:W-:-:S03]  /*1b50*/  FADD.FTZ R6, -R10, R25 ;  /* 0x000000190a067221 */ /* 0x000fc60000010100 */
[----:B------:R-:W-:Y:S01]  /*1b60*/  FMUL.FTZ R11, R11, 1.4426950216293334961 ;  /* 0x3fb8aa3b0b0b7820 */ /* 0x000fe20000410000 */
[----:B------:R-:W-:-:S05]  /*1b70*/  FMUL.FTZ R6, R6, 1.4426950216293334961 ;  /* 0x3fb8aa3b06067820 */ /* 0x000fca0000410000 */
[----:B------:R-:W-:Y:S08]  /*1b80*/  MUFU.EX2 R11, R11 ;  /* 0x0000000b000b7308 */ /* 0x000ff00000000800 */
[----:B------:R-:W1:Y:S01]  /*1b90*/  MUFU.EX2 R6, R6 ;  /* 0x0000000600067308 */ /* 0x000e620000000800 */
[----:B------:R-:W-:Y:S02]  /*1ba0*/  ISETP.GT.U32.AND P0, PT, R5, R12, PT ;  /* 0x0000000c0500720c */ /* 0x000fe40003f04070 */
[----:B------:R-:W-:Y:S01]  /*1bb0*/  ISETP.GE.AND P1, PT, R2, RZ, PT ;  /* 0x000000ff0200720c */ /* 0x000fe20003f26270 */
[----:B-1----:R-:W-:-:S10]  /*1bc0*/  FADD.FTZ R2, R11, R6 ;  /* 0x000000060b027221 */ /* 0x002fd40000010000 */
[-C--:B------:R-:W-:Y:S01]  /*1bd0*/  @!P0 IADD3 R12, PT, PT, R12, -R5.reuse, RZ ;  /* 0x800000050c0c8210 */ /* 0x080fe20007ffe0ff */
[----:B------:R-:W1:Y:S03]  /*1be0*/  SHFL.BFLY PT, R23, R2, 0x10, 0x1f ;  /* 0x0e001f0002177f89 */ /* 0x000e6600000e0000 */
[----:B------:R-:W-:Y:S01]  /*1bf0*/  ISETP.GE.U32.AND P2, PT, R12, R5, PT ;  /* 0x000000050c00720c */ /* 0x000fe20003f46070 */
[----:B------:R-:W-:Y:S01]  /*1c00*/  @!P0 VIADD R18, R18, 0x1 ;  /* 0x0000000112128836 */ /* 0x000fe20000000000 */
[----:B------:R-:W-:Y:S01]  /*1c10*/  ISETP.NE.AND P0, PT, R3, RZ, PT ;  /* 0x000000ff0300720c */ /* 0x000fe20003f05270 */
[----:B------:R-:W-:-:S04]  /*1c20*/  USHF.R.S32.HI UR4, URZ, 0x1f, UR22 ;  /* 0x0000001fff047899 */ /* 0x000fc80008011416 */
[----:B------:R-:W-:-:S06]  /*1c30*/  ULOP3.LUT UR4, UR4, 0x1, URZ, 0xfc, !UPT ;  /* 0x0000000104047892 */ /* 0x000fcc000f8efcff */
[----:B------:R-:W-:-:S04]  /*1c40*/  @P2 VIADD R18, R18, 0x1 ;  /* 0x0000000112122836 */ /* 0x000fc80000000000 */
[----:B------:R-:W-:Y:S01]  /*1c50*/  @!P1 IMAD.MOV R18, RZ, RZ, -R18 ;  /* 0x000000ffff129224 */ /* 0x000fe200078e0a12 */
[----:B------:R-:W-:Y:S01]  /*1c60*/  @!P0 LOP3.LUT R18, RZ, R3, RZ, 0x33, !PT ;  /* 0x00000003ff128212 */ /* 0x000fe200078e33ff */
[----:B-1----:R-:W-:-:S04]  /*1c70*/  FADD.FTZ R23, R2, R23 ;  /* 0x0000001702177221 */ /* 0x002fc80000010000 */
[----:B------:R-:W-:Y:S01]  /*1c80*/  IMAD R5, R18, UR4, RZ ;  /* 0x0000000412057c24 */ /* 0x000fe2000f8e02ff */
[----:B0-----:R-:W-:Y:S01]  /*1c90*/  IABS R12, R17 ;  /* 0x00000011000c7213 */ /* 0x001fe20000000000 */
[----:B------:R-:W0:Y:S01]  /*1ca0*/  LDCU UR4, c[0x0][0x430] ;  /* 0x00008600ff0477ac */ /* 0x000e220008000800 */
[----:B------:R-:W1:Y:S02]  /*1cb0*/  SHFL.BFLY PT, R2, R23, 0x8, 0x1f ;  /* 0x0d001f0017027f89 */ /* 0x000e6400000e0000 */
[----:B------:R-:W-:-:S04]  /*1cc0*/  IABS R19, R5 ;  /* 0x0000000500137213 */ /* 0x000fc80000000000 */
[----:B------:R-:W2:Y:S08]  /*1cd0*/  I2F.RP R16, R19 ;  /* 0x0000001300107306 */ /* 0x000eb00000209400 */
[----:B------:R-:W3:Y:S08]  /*1ce0*/  I2F.RP R6, R12 ;  /* 0x0000000c00067306 */ /* 0x000ef00000209400 */
[----:B--2---:R-:W2:Y:S01]  /*1cf0*/  MUFU.RCP R30, R16 ;  /* 0x00000010001e7308 */ /* 0x004ea20000001000 */
[----:B-1----:R-:W-:-:S07]  /*1d00*/  FADD.FTZ R2, R23, R2 ;  /* 0x0000000217027221 */ /* 0x002fce0000010000 */
[----:B---3--:R-:W1:Y:S01]  /*1d10*/  MUFU.RCP R26, R6 ;  /* 0x00000006001a7308 */ /* 0x008e620000001000 */
[----:B------:R-:W3:Y:S01]  /*1d20*/  SHFL.BFLY PT, R21, R2, 0x4, 0x1f ;  /* 0x0c801f0002157f89 */ /* 0x000ee200000e0000 */
[----:B--2---:R-:W-:-:S06]  /*1d30*/  VIADD R30, R30, 0xffffffe ;  /* 0x0ffffffe1e1e7836 */ /* 0x004fcc0000000000 */
[----:B------:R-:W2:Y:S01]  /*1d40*/  F2I.FTZ.U32.TRUNC.NTZ R31, R30 ;  /* 0x0000001e001f7305 */ /* 0x000ea2000021f000 */
[----:B-1----:R-:W-:-:S07]  /*1d50*/  VIADD R26, R26, 0xffffffe ;  /* 0x0ffffffe1a1a7836 */ /* 0x002fce0000000000 */
[----:B------:R-:W1:Y:S01]  /*1d60*/  F2I.FTZ.U32.TRUNC.NTZ R27, R26 ;  /* 0x0000001a001b7305 */ /* 0x000e62000021f000 */
[----:B---3--:R-:W-:Y:S01]  /*1d70*/  FADD.FTZ R21, R2, R21 ;  /* 0x0000001502157221 */ /* 0x008fe20000010000 */
[----:B--2---:R-:W-:-:S04]  /*1d80*/  IADD3 R22, PT, PT, RZ, -R31, RZ ;  /* 0x8000001fff167210 */ /* 0x004fc80007ffe0ff */
[----:B------:R-:W2:Y:S01]  /*1d90*/  SHFL.BFLY PT, R20, R21, 0x2, 0x1f ;  /* 0x0c401f0015147f89 */ /* 0x000ea200000e0000 */
[----:B------:R-:W-:Y:S02]  /*1da0*/  VIADD R16, R19, UR18 ;  /* 0x0000001213107c36 */ /* 0x000fe40008000000 */
[----:B------:R-:W-:Y:S02]  /*1db0*/  IMAD R22, R22, R19, RZ ;  /* 0x0000001316167224 */ /* 0x000fe400078e02ff */
[----:B------:R-:W-:Y:S02]  /*1dc0*/  IMAD.MOV.U32 R30, RZ, RZ, RZ ;  /* 0x000000ffff1e7224 */ /* 0x000fe400078e00ff */
[----:B-1----:R-:W-:Y:S01]  /*1dd0*/  IMAD.MOV R11, RZ, RZ, -R27 ;  /* 0x000000ffff0b7224 */ /* 0x002fe200078e0a1b */
[----:B------:R-:W-:Y:S01]  /*1de0*/  IABS R2, R5 ;  /* 0x0000000500027213 */ /* 0x000fe20000000000 */
[----:B------:R-:W-:Y:S01]  /*1df0*/  IMAD.HI.U32 R22, R31, R22, R30 ;  /* 0x000000161f167227 */ /* 0x000fe200078e001e */
[----:B------:R-:W-:-:S03]  /*1e00*/  IABS R6, R16 ;  /* 0x0000001000067213 */ /* 0x000fc60000000000 */
[----:B------:R-:W-:Y:S02]  /*1e10*/  IMAD R11, R11, R12, RZ ;  /* 0x0000000c0b0b7224 */ /* 0x000fe400078e02ff */
[----:B------:R-:W-:Y:S02]  /*1e20*/  IMAD.MOV.U32 R26, RZ, RZ, RZ ;  /* 0x000000ffff1a7224 */ /* 0x000fe400078e00ff */
[----:B------:R-:W-:Y:S02]  /*1e30*/  IMAD.MOV R2, RZ, RZ, -R2 ;  /* 0x000000ffff027224 */ /* 0x000fe400078e0a02 */
[----:B------:R-:W-:-:S04]  /*1e40*/  IMAD.HI.U32 R11, R27, R11, R26 ;  /* 0x0000000b1b0b7227 */ /* 0x000fc800078e001a */
[----:B------:R-:W-:-:S04]  /*1e50*/  IMAD.HI.U32 R23, R22, R6, RZ ;  /* 0x0000000616177227 */ /* 0x000fc800078e00ff */
[----:B--2---:R-:W-:Y:S01]  /*1e60*/  FADD.FTZ R20, R21, R20 ;  /* 0x0000001415147221 */ /* 0x004fe20000010000 */
[----:B------:R-:W-:-:S04]  /*1e70*/  IMAD.HI.U32 R11, R11, R6, RZ ;  /* 0x000000060b0b7227 */ /* 0x000fc800078e00ff */
[--C-:B------:R-:W-:Y:S01]  /*1e80*/  IMAD R2, R23, R2, R6.reuse ;  /* 0x0000000217027224 */ /* 0x100fe200078e0206 */
[----:B------:R-:W-:Y:S01]  /*1e90*/  IADD3 R27, PT, PT, -R11, RZ, RZ ;  /* 0x000000ff0b1b7210 */ /* 0x000fe20007ffe1ff */
[----:B------:R-:W1:Y:S03]  /*1ea0*/  SHFL.BFLY PT, R21, R20, 0x1, 0x1f ;  /* 0x0c201f0014157f89 */ /* 0x000e6600000e0000 */
[----:B------:R-:W-:Y:S01]  /*1eb0*/  ISETP.GT.U32.AND P2, PT, R19, R2, PT ;  /* 0x000000021300720c */ /* 0x000fe20003f44070 */
[----:B------:R-:W-:-:S05]  /*1ec0*/  IMAD R27, R12, R27, R6 ;  /* 0x0000001b0c1b7224 */ /* 0x000fca00078e0206 */
[----:B------:R-:W-:-:S07]  /*1ed0*/  ISETP.GT.U32.AND P0, PT, R12, R27, PT ;  /* 0x0000001b0c00720c */ /* 0x000fce0003f04070 */
[----:B------:R-:W-:-:S05]  /*1ee0*/  @!P2 IMAD.IADD R2, R2, 0x1, -R19 ;  /* 0x000000010202a824 */ /* 0x000fca00078e0a13 */
[-C--:B------:R-:W-:Y:S01]  /*1ef0*/  ISETP.GE.U32.AND P1, PT, R2, R19.reuse, PT ;  /* 0x000000130200720c */ /* 0x080fe20003f26070 */
[----:B------:R-:W-:Y:S01]  /*1f00*/  @!P0 IMAD.IADD R27, R27, 0x1, -R12 ;  /* 0x000000011b1b8824 */ /* 0x000fe200078e0a0c */
[----:B------:R-:W-:Y:S01]  /*1f10*/  LOP3.LUT R2, R16, R19, RZ, 0x3c, !PT ;  /* 0x0000001310027212 */ /* 0x000fe200078e3cff */
[----:B------:R-:W-:Y:S02]  /*1f20*/  @!P2 VIADD R23, R23, 0x1 ;  /* 0x000000011717a836 */ /* 0x000fe40000000000 */
[----:B-1----:R-:W-:Y:S01]  /*1f30*/  FADD.FTZ R21, R20, R21 ;  /* 0x0000001514157221 */ /* 0x002fe20000010000 */
[----:B------:R-:W-:Y:S02]  /*1f40*/  LOP3.LUT R16, R16, R17, RZ, 0x3c, !PT ;  /* 0x0000001110107212 */ /* 0x000fe400078e3cff */
[----:B------:R-:W-:Y:S01]  /*1f50*/  ISETP.GE.U32.AND P4, PT, R27, R12, PT ;  /* 0x0000000c1b00720c */ /* 0x000fe20003f86070 */
[----:B------:R-:W-:Y:S01]  /*1f60*/  @!P0 VIADD R11, R11, 0x1 ;  /* 0x000000010b0b8836 */ /* 0x000fe20000000000 */
[----:B------:R-:W-:-:S02]  /*1f70*/  ISETP.GE.AND P2, PT, R16, RZ, PT ;  /* 0x000000ff1000720c */ /* 0x000fc40003f46270 */
[----:B------:R-:W-:Y:S01]  /*1f80*/  ISETP.NE.AND P0, PT, R17, RZ, PT ;  /* 0x000000ff1100720c */ /* 0x000fe20003f05270 */
[----:B------:R-:W-:Y:S01]  /*1f90*/  @P1 VIADD R23, R23, 0x1 ;  /* 0x0000000117171836 */ /* 0x000fe20000000000 */
[----:B------:R-:W-:Y:S02]  /*1fa0*/  FSETP.NE.FTZ.AND P1, PT, R21, RZ, PT ;  /* 0x000000ff1500720b */ /* 0x000fe40003f35000 */
[----:B------:R-:W-:Y:S02]  /*1fb0*/  ISETP.GE.AND P3, PT, R2, RZ, PT ;  /* 0x000000ff0200720c */ /* 0x000fe40003f66270 */
[----:B------:R-:W-:-:S03]  /*1fc0*/  ISETP.NE.AND P5, PT, R5, RZ, PT ;  /* 0x000000ff0500720c */ /* 0x000fc60003fa5270 */
[----:B------:R-:W-:-:S04]  /*1fd0*/  @P4 VIADD R11, R11, 0x1 ;  /* 0x000000010b0b4836 */ /* 0x000fc80000000000 */
[----:B------:R-:W-:Y:S01]  /*1fe0*/  @!P2 IMAD.MOV R11, RZ, RZ, -R11 ;  /* 0x000000ffff0ba224 */ /* 0x000fe200078e0a0b */
[----:B------:R-:W-:Y:S01]  /*1ff0*/  @!P0 LOP3.LUT R11, RZ, R17, RZ, 0x33, !PT ;  /* 0x00000011ff0b8212 */ /* 0x000fe200078e33ff */
[----:B------:R-:W1:Y:S01]  /*2000*/  @P1 MUFU.LG2 R21, R21 ;  /* 0x0000001500151308 */ /* 0x000e620000000c00 */
[----:B------:R-:W-:Y:S02]  /*2010*/  LOP3.LUT P0, RZ, R4, 0x39f, RZ, 0xc0, !PT ;  /* 0x0000039f04ff7812 */ /* 0x000fe4000780c0ff */
[----:B------:R-:W-:Y:S02]  /*2020*/  @!P3 IADD3 R23, PT, PT, -R23, RZ, RZ ;  /* 0x000000ff1717b210 */ /* 0x000fe40007ffe1ff */
[----:B------:R-:W-:Y:S02]  /*2030*/  ISETP.NE.AND P3, PT, R18, RZ, PT ;  /* 0x000000ff1200720c */ /* 0x000fe40003f65270 */
[----:B------:R-:W-:Y:S02]  /*2040*/  @!P5 LOP3.LUT R23, RZ, R19, RZ, 0x33, !PT ;  /* 0x00000013ff17d212 */ /* 0x000fe400078e33ff */
[----:B------:R-:W-:-:S02]  /*2050*/  SEL R2, RZ, 0x1, !P3 ;  /* 0x00000001ff027807 */ /* 0x000fc40005800000 */
[----:B------:R-:W-:Y:S02]  /*2060*/  SHF.R.S32.HI R27, RZ, 0x1f, R5 ;  /* 0x0000001fff1b7819 */ /* 0x000fe40000011405 */
[----:B------:R-:W-:Y:S02]  /*2070*/  ISETP.LT.U32.AND P2, PT, R14, R23, PT ;  /* 0x000000170e00720c */ /* 0x000fe40003f41070 */
[----:B------:R-:W-:Y:S01]  /*2080*/  SHF.R.S32.HI R19, RZ, 0x1f, R23 ;  /* 0x0000001fff137819 */ /* 0x000fe20000011417 */
[----:B0-----:R-:W-:Y:S01]  /*2090*/  IMAD R6, R3, UR4, RZ ;  /* 0x0000000403067c24 */ /* 0x001fe2000f8e02ff */
[----:B------:R-:W-:Y:S01]  /*20a0*/  LOP3.LUT R2, R27, R2, RZ, 0xfc, !PT ;  /* 0x000000021b027212 */ /* 0x000fe200078efcff */
[----:B------:R-:W-:Y:S01]  /*20b0*/  IMAD R3, R11, UR9, RZ ;  /* 0x000000090b037c24 */ /* 0x000fe2000f8e02ff */
[----:B------:R-:W-:Y:S01]  /*20c0*/  ISETP.LT.AND.EX P2, PT, R15, R19, PT, P2 ;  /* 0x000000130f00720c */ /* 0x000fe20003f41320 */
[----:B------:R-:W-:Y:S01]  /*20d0*/  BSSY.RECONVERGENT B1, `(.L_x_51) ;  /* 0x0000129000017945 */ /* 0x000fe20003800200 */
[----:B------:R-:W-:-:S02]  /*20e0*/  IMAD.MOV.U32 R22, RZ, RZ, 0x7f800000 ;  /* 0x7f800000ff167424 */ /* 0x000fc400078e00ff */
[----:B-1----:R-:W-:Y:S01]  /*20f0*/  @P1 FFMA.FTZ R22, R21, 0.69314718246459960938, R10 ;  /* 0x3f31721815161823 */ /* 0x002fe2000001000a */
[----:B------:R-:W-:Y:S01]  /*2100*/  IMAD R5, R5, R6, RZ ;  /* 0x0000000605057224 */ /* 0x000fe200078e02ff */
[----:B------:R-:W-:Y:S01]  /*2110*/  SEL R6, R14, R23, P2 ;  /* 0x000000170e067207 */ /* 0x000fe20001000000 */
[----:B------:R-:W-:Y:S01]  /*2120*/  IMAD R3, R2, R3, RZ ;  /* 0x0000000302037224 */ /* 0x000fe200078e02ff */
        /* <DEDUP_REMOVED lines=13> */
[----:B------:R-:W-:Y:S02]  /*2200*/  IMAD R12, R11, UR19, RZ ;  /* 0x000000130b0c7c24 */ /* 0x000fe4000f8e02ff */
[C---:B------:R-:W-:Y:S01]  /*2210*/  IMAD.WIDE.U32 R14, R17.reuse, UR19, RZ ;  /* 0x00000013110e7c25 */ /* 0x040fe2000f8e00ff */
[----:B------:R-:W-:Y:S02]  /*2220*/  ISETP.GE.U32.AND P0, PT, R10, 0x3, PT ;  /* 0x000000030a00780c */ /* 0x000fe40003f06070 */
[----:B------:R-:W-:Y:S01]  /*2230*/  IADD3.X R10, PT, PT, RZ, R11, RZ, P1, !PT ;  /* 0x0000000bff0a7210 */ /* 0x000fe20000ffe4ff */
[----:B------:R-:W-:-:S03]  /*2240*/  IMAD R19, R17, UR14, R12 ;  /* 0x0000000e11137c24 */ /* 0x000fc6000f8e020c */
[----:B------:R-:W-:Y:S02]  /*2250*/  ISETP.GE.U32.AND.EX P0, PT, R10, RZ, PT, P0 ;  /* 0x000000ff0a00720c */ /* 0x000fe40003f06100 */
        /* <DEDUP_REMOVED lines=32> */
.L_x_54:
[----:B------:R-:W-:Y:S01]  /*2460*/  IMAD.MOV.U32 R14, RZ, RZ, R2 ;  /* 0x000000ffff0e7224 */ /* 0x000fe200078e0002 */
[----:B------:R-:W-:Y:S01]  /*2470*/  MOV R19, RZ ;  /* 0x000000ff00137202 */ /* 0x000fe20000000f00 */
[----:B------:R-:W-:Y:S01]  /*2480*/  IMAD.MOV.U32 R20, RZ, RZ, R30 ;  /* 0x000000ffff147224 */ /* 0x000fe200078e001e */
[----:B------:R-:W-:Y:S02]  /*2490*/  MOV R16, 0x24b0 ;  /* 0x000024b000107802 */ /* 0x000fe40000000f00 */
[----:B------:R-:W-:Y:S05]  /*24a0*/  CALL.REL.NOINC `($__internal_1_$__cuda_sm20_div_s64) ;  /* 0x0000001c00507944 */ /* 0x000fea0003c00000 */
[----:B------:R-:W-:Y:S02]  /*24b0*/  IADD3 R15, PT, PT, -R12, RZ, RZ ;  /* 0x000000ff0c0f7210 */ /* 0x000fe40007ffe1ff */
[----:B------:R-:W-:-:S03]  /*24c0*/  MOV R31, R11 ;  /* 0x0000000b001f7202 */ /* 0x000fc60000000f00 */
[----:B------:R-:W-:Y:S01]  /*24d0*/  IMAD R10, R30, R15, R2 ;  /* 0x0000000f1e0a7224 */ /* 0x000fe200078e0202 */
[----:B------:R-:W-:-:S07]  /*24e0*/  MOV R30, R12 ;  /* 0x0000000c001e7202 */ /* 0x000fce0000000f00 */
.L_x_55:
[----:B------:R-:W-:Y:S01]  /*24f0*/  IABS R14, UR19 ;  /* 0x00000013000e7c13 */ /* 0x000fe20008000000 */
[----:B------:R-:W-:Y:S01]  /*2500*/  IMAD.MOV.U32 R18, RZ, RZ, RZ ;  /* 0x000000ffff127224 */ /* 0x000fe200078e00ff */
[----:B------:R-:W-:Y:S01]  /*2510*/  IABS R11, R10 ;  /* 0x0000000a000b7213 */ /* 0x000fe20000000000 */
[----:B------:R-:W-:Y:S01]  /*2520*/  IMAD R0, R0, R9, RZ ;  /* 0x0000000900007224 */ /* 0x000fe200078e02ff */
[----:B------:R-:W0:Y:S01]  /*2530*/  I2F.U32.RP R16, R14 ;  /* 0x0000000e00107306 */ /* 0x000e220000209000 */
[----:B------:R-:W-:Y:S01]  /*2540*/  IABS R2, UR19 ;  /* 0x0000001300027c13 */ /* 0x000fe20008000000 */
[----:B------:R-:W-:Y:S01]  /*2550*/  BSSY.RECONVERGENT B0, `(.L_x_56) ;  /* 0x000003c000007945 */ /* 0x000fe20003800200 */
[----:B------:R-:W-:Y:S01]  /*2560*/  IMAD R29, R8, R29, R0 ;  /* 0x0000001d081d7224 */ /* 0x000fe200078e0200 */
[----:B------:R-:W-:-:S04]  /*2570*/  LOP3.LUT R0, R10, UR19, RZ, 0x3c, !PT ;  /* 0x000000130a007c12 */ /* 0x000fc8000f8e3cff */
[----:B------:R-:W-:Y:S01]  /*2580*/  ISETP.GE.AND P0, PT, R0, RZ, PT ;  /* 0x000000ff0000720c */ /* 0x000fe20003f06270 */
[----:B0-----:R-:W0:Y:S02]  /*2590*/  MUFU.RCP R19, R16 ;  /* 0x0000001000137308 */ /* 0x001e240000001000 */
[----:B0-----:R-:W-:-:S06]  /*25a0*/  IADD3 R19, PT, PT, R19, 0xffffffe, RZ ;  /* 0x0ffffffe13137810 */ /* 0x001fcc0007ffe0ff */
[----:B------:R-:W0:Y:S02]  /*25b0*/  F2I.FTZ.U32.TRUNC.NTZ R19, R19 ;  /* 0x0000001300137305 */ /* 0x000e24000021f000 */
[----:B0-----:R-:W-:-:S05]  /*25c0*/  IADD3 R15, PT, PT, RZ, -R19, RZ ;  /* 0x80000013ff0f7210 */ /* 0x001fca0007ffe0ff */
[----:B------:R-:W-:-:S04]  /*25d0*/  IMAD R12, R15, R14, RZ ;  /* 0x0000000e0f0c7224 */ /* 0x000fc800078e02ff */
[----:B------:R-:W-:Y:S01]  /*25e0*/  IMAD.HI.U32 R18, R19, R12, R18 ;  /* 0x0000000c13127227 */ /* 0x000fe200078e0012 */
[----:B------:R-:W-:-:S05]  /*25f0*/  IADD3 R12, PT, PT, RZ, -R2, RZ ;  /* 0x80000002ff0c7210 */ /* 0x000fca0007ffe0ff */
[----:B------:R-:W-:-:S04]  /*2600*/  IMAD.HI.U32 R2, R18, R11, RZ ;  /* 0x0000000b12027227 */ /* 0x000fc800078e00ff */
[----:B------:R-:W-:Y:S02]  /*2610*/  IMAD R11, R2, R12, R11 ;  /* 0x0000000c020b7224 */ /* 0x000fe400078e020b */
[----:B------:R-:W-:-:S03]  /*2620*/  IMAD.WIDE.U32 R18, R8, R9, RZ ;  /* 0x0000000908127225 */ /* 0x000fc600078e00ff */
[----:B------:R-:W-:-:S13]  /*2630*/  ISETP.GT.U32.AND P1, PT, R14, R11, PT ;  /* 0x0000000b0e00720c */ /* 0x000fda0003f24070 */
[----:B------:R-:W-:Y:S02]  /*2640*/  @!P1 IMAD.IADD R11, R11, 0x1, -R14 ;  /* 0x000000010b0b9824 */ /* 0x000fe400078e0a0e */
[----:B------:R-:W-:Y:S01]  /*2650*/  @!P1 VIADD R2, R2, 0x1 ;  /* 0x0000000102029836 */ /* 0x000fe20000000000 */
[----:B------:R-:W-:Y:S02]  /*2660*/  ISETP.NE.AND P1, PT, RZ, UR19, PT ;  /* 0x00000013ff007c0c */ /* 0x000fe4000bf25270 */
[----:B------:R-:W-:Y:S02]  /*2670*/  ISETP.GE.U32.AND P2, PT, R11, R14, PT ;  /* 0x0000000e0b00720c */ /* 0x000fe40003f46070 */
[----:B------:R-:W-:Y:S01]  /*2680*/  IADD3 R11, PT, PT, R19, R29, RZ ;  /* 0x0000001d130b7210 */ /* 0x000fe20007ffe0ff */
[----:B------:R-:W-:-:S04]  /*2690*/  IMAD.WIDE.U32 R28, R18, R32, RZ ;  /* 0x00000020121c7225 */ /* 0x000fc800078e00ff */
[----:B------:R-:W-:-:S04]  /*26a0*/  IMAD R11, R11, R32, RZ ;  /* 0x000000200b0b7224 */ /* 0x000fc800078e02ff */
[----:B------:R-:W-:Y:S02]  /*26b0*/  IMAD R11, R33, R18, R11 ;  /* 0x00000012210b7224 */ /* 0x000fe400078e020b */
[----:B------:R-:W-:Y:S02]  /*26c0*/  @P2 IADD3 R2, PT, PT, R2, 0x1, RZ ;  /* 0x0000000102022810 */ /* 0x000fe40007ffe0ff */
[----:B------:R-:W-:Y:S02]  /*26d0*/  IMAD.IADD R18, R29, 0x1, R11 ;  /* 0x000000011d127824 */ /* 0x000fe400078e020b */
[----:B------:R-:W-:Y:S02]  /*26e0*/  @!P0 IADD3 R2, PT, PT, -R2, RZ, RZ ;  /* 0x000000ff02028210 */ /* 0x000fe40007ffe1ff */
[----:B------:R-:W-:Y:S02]  /*26f0*/  @!P1 LOP3.LUT R2, RZ, UR19, RZ, 0x33, !PT ;  /* 0x00000013ff029c12 */ /* 0x000fe4000f8e33ff */
[----:B------:R-:W-:-:S03]  /*2700*/  LOP3.LUT R0, R31, R18, RZ, 0xfc, !PT ;  /* 0x000000121f007212 */ /* 0x000fc600078efcff */
[----:B------:R-:W-:Y:S01]  /*2710*/  IMAD.MOV R11, RZ, RZ, -R2 ;  /* 0x000000ffff0b7224 */ /* 0x000fe200078e0a02 */
[----:B------:R-:W-:-:S03]  /*2720*/  ISETP.NE.U32.AND P0, PT, R0, RZ, PT ;  /* 0x000000ff0000720c */ /* 0x000fc60003f05070 */
[----:B------:R-:W-:-:S10]  /*2730*/  IMAD R0, R11, UR19, R10 ;  /* 0x000000130b007c24 */ /* 0x000fd4000f8e020a */
        /* <DEDUP_REMOVED lines=22> */
.L_x_57:
[----:B------:R-:W-:Y:S01]  /*28a0*/  IMAD.MOV.U32 R14, RZ, RZ, R30 ;  /* 0x000000ffff0e7224 */ /* 0x000fe200078e001e */
[----:B------:R-:W-:Y:S01]  /*28b0*/  MOV R19, R31 ;  /* 0x0000001f00137202 */ /* 0x000fe20000000f00 */
[----:B------:R-:W-:Y:S01]  /*28c0*/  IMAD.MOV.U32 R20, RZ, RZ, R28 ;  /* 0x000000ffff147224 */ /* 0x000fe200078e001c */
[----:B------:R-:W-:Y:S02]  /*28d0*/  MOV R16, 0x28f0 ;  /* 0x000028f000107802 */ /* 0x000fe40000000f00 */
[----:B------:R-:W-:Y:S05]  /*28e0*/  CALL.REL.NOINC `($__internal_1_$__cuda_sm20_div_s64) ;  /* 0x0000001800407944 */ /* 0x000fea0003c00000 */
[----:B------:R-:W-:-:S05]  /*28f0*/  IADD3 R11, PT, PT, -R12, RZ, RZ ;  /* 0x000000ff0c0b7210 */ /* 0x000fca0007ffe1ff */
[----:B------:R-:W-:Y:S02]  /*2900*/  IMAD R28, R11, R28, R30 ;  /* 0x0000001c0b1c7224 */ /* 0x000fe400078e021e */
.L_x_58:
[----:B------:R-:W-:Y:S05]  /*2910*/  BSYNC.RECONVERGENT B0 ;  /* 0x0000000000007941 */ /* 0x000fea0003800200 */
.L_x_56:
[----:B------:R-:W-:Y:S01]  /*2920*/  IABS R19, R9 ;  /* 0x0000000900137213 */ /* 0x000fe20000000000 */
[----:B------:R-:W0:Y:S01]  /*2930*/  LDCU.U8 UR8, c[0x0][0x549] ;  /* 0x0000a920ff0877ac */ /* 0x000e220008000000 */
[----:B------:R-:W-:Y:S02]  /*2940*/  IABS R16, R7 ;  /* 0x0000000700107213 */ /* 0x000fe40000000000 */
[----:B------:R-:W1:Y:S01]  /*2950*/  I2F.U32.RP R10, R19 ;  /* 0x00000013000a7306 */ /* 0x000e620000209000 */
[----:B------:R-:W-:Y:S01]  /*2960*/  IABS R14, R17 ;  /* 0x00000011000e7213 */ /* 0x000fe20000000000 */
[----:B------:R-:W2:Y:S01]  /*2970*/  LDCU.64 UR4, c[0x0][0x430] ;  /* 0x00008600ff0477ac */ /* 0x000ea20008000a00 */
[----:B------:R-:W-:Y:S02]  /*2980*/  IABS R15, R6 ;  /* 0x00000006000f7213 */ /* 0x000fe40000000000 */
[----:B------:R-:W-:Y:S02]  /*2990*/  IABS R18, R8 ;  /* 0x0000000800127213 */ /* 0x000fe40000000000 */
[----:B------:R-:W-:Y:S01]  /*29a0*/  IABS R30, R9 ;  /* 0x00000009001e7213 */ /* 0x000fe20000000000 */
[----:B------:R-:W3:Y:S01]  /*29b0*/  I2F.U32.RP R23, R16 ;  /* 0x0000001000177306 */ /* 0x000ee20000209000 */
[----:B------:R-:W-:-:S03]  /*29c0*/  ISETP.NE.AND P5, PT, R9, RZ, PT ;  /* 0x000000ff0900720c */ /* 0x000fc60003fa5270 */
[----:B------:R-:W-:Y:S01]  /*29d0*/  IMAD.MOV R30, RZ, RZ, -R30 ;  /* 0x000000ffff1e7224 */ /* 0x000fe200078e0a1e */
[----:B0-----:R-:W-:-:S03]  /*29e0*/  UISETP.NE.AND UP0, UPT, UR8, URZ, UPT ;  /* 0x000000ff0800728c */ /* 0x001fc6000bf05270 */
[----:B-1----:R-:W0:Y:S01]  /*29f0*/  MUFU.RCP R10, R10 ;  /* 0x0000000a000a7308 */ /* 0x002e220000001000 */
[----:B--2---:R-:W-:Y:S02]  /*2a00*/  USEL UR8, UR4, 0x1, UP0 ;  /* 0x0000000104087887 */ /* 0x004fe40008000000 */
[----:B------:R-:W-:-:S05]  /*2a10*/  UIMAD UR4, UR5, UR4, URZ ;  /* 0x00000004050472a4 */ /* 0x000fca000f8e02ff */
[----:B---3--:R-:W1:Y:S01]  /*2a20*/  MUFU.RCP R20, R23 ;  /* 0x0000001700147308 */ /* 0x008e620000001000 */
[----:B------:R-:W-:Y:S02]  /*2a30*/  USHF.R.S32.HI UR12, URZ, 0x1f, UR8 ;  /* 0x0000001fff0c7899 */ /* 0x000fe40008011408 */
[----:B------:R-:W-:-:S05]  /*2a40*/  UIMAD UR5, UR8, UR5, URZ ;  /* 0x00000005080572a4 */ /* 0x000fca000f8e02ff */
[----:B------:R-:W-:Y:S01]  /*2a50*/  I2F.U32.RP R11, R14 ;  /* 0x0000000e000b7306 */ /* 0x000fe20000209000 */
[----:B0-----:R-:W-:-:S07]  /*2a60*/  VIADD R26, R10, 0xffffffe ;  /* 0x0ffffffe0a1a7836 */ /* 0x001fce0000000000 */
[----:B------:R-:W0:Y:S01]  /*2a70*/  F2I.FTZ.U32.TRUNC.NTZ R27, R26 ;  /* 0x0000001a001b7305 */ /* 0x000e22000021f000 */
[----:B-1----:R-:W-:Y:S01]  /*2a80*/  VIADD R20, R20, 0xffffffe ;  /* 0x0ffffffe14147836 */ /* 0x002fe20000000000 */
[----:B------:R-:W-:-:S06]  /*2a90*/  IABS R23, R28 ;  /* 0x0000001c00177213 */ /* 0x000fcc0000000000 */
[----:B------:R1:W-:Y:S01]  /*2aa0*/  F2I.FTZ.U32.TRUNC.NTZ R21, R20 ;  /* 0x0000001400157305 */ /* 0x0003e2000021f000 */
[----:B0-----:R-:W-:-:S07]  /*2ab0*/  IMAD.MOV R34, RZ, RZ, -R27 ;  /* 0x000000ffff227224 */ /* 0x001fce00078e0a1b */
[----:B------:R-:W0:Y:S01]  /*2ac0*/  MUFU.RCP R35, R11 ;  /* 0x0000000b00237308 */ /* 0x000e220000001000 */
[----:B------:R-:W-:Y:S02]  /*2ad0*/  IMAD.MOV.U32 R26, RZ, RZ, RZ ;  /* 0x000000ffff1a7224 */ /* 0x000fe400078e00ff */
[----:B------:R-:W-:Y:S02]  /*2ae0*/  IMAD R34, R34, R19, RZ ;  /* 0x0000001322227224 */ /* 0x000fe400078e02ff */
[----:B-1----:R-:W-:-:S03]  /*2af0*/  HFMA2 R20, -RZ, RZ, 0, 0 ;  /* 0x00000000ff147431 */ /* 0x002fc600000001ff */
[----:B------:R-:W1:Y:S01]  /*2b00*/  I2F.U32.RP R10, R15 ;  /* 0x0000000f000a7306 */ /* 0x000e620000209000 */
[----:B------:R-:W-:-:S06]  /*2b10*/  IMAD.HI.U32 R34, R27, R34, R26 ;  /* 0x000000221b227227 */ /* 0x000fcc00078e001a */
[----:B------:R-:W-:Y:S01]  /*2b20*/  IMAD.HI.U32 R27, R34, R23, RZ ;  /* 0x00000017221b7227 */ /* 0x000fe200078e00ff */
[----:B------:R-:W2:Y:S01]  /*2b30*/  I2F.U32.RP R32, R18 ;  /* 0x0000001200207306 */ /* 0x000ea20000209000 */
[----:B0-----:R-:W-:Y:S02]  /*2b40*/  IADD3 R35, PT, PT, R35, 0xffffffe, RZ ;  /* 0x0ffffffe23237810 */ /* 0x001fe40007ffe0ff */
[----:B------:R-:W-:Y:S02]  /*2b50*/  IMAD.MOV R11, RZ, RZ, -R21 ;  /* 0x000000ffff0b7224 */ /* 0x000fe400078e0a15 */
[----:B------:R-:W-:Y:S02]  /*2b60*/  IMAD R30, R27, R30, R23 ;  /* 0x0000001e1b1e7224 */ /* 0x000fe400078e0217 */
[----:B------:R-:W-:Y:S01]  /*2b70*/  IMAD R26, R11, R16, RZ ;  /* 0x000000100b1a7224 */ /* 0x000fe200078e02ff */
[----:B------:R-:W0:Y:S01]  /*2b80*/  F2I.FTZ.U32.TRUNC.NTZ R35, R35 ;  /* 0x0000002300237305 */ /* 0x000e22000021f000 */
[----:B------:R-:W-:Y:S01]  /*2b90*/  IMAD.MOV.U32 R34, RZ, RZ, RZ ;  /* 0x000000ffff227224 */ /* 0x000fe200078e00ff */
[----:B------:R-:W-:Y:S01]  /*2ba0*/  ISETP.GT.U32.AND P3, PT, R19, R30, PT ;  /* 0x0000001e1300720c */ /* 0x000fe20003f64070 */
[----:B------:R-:W-:Y:S01]  /*2bb0*/  IMAD.HI.U32 R26, R21, R26, R20 ;  /* 0x0000001a151a7227 */ /* 0x000fe200078e0014 */
[----:B------:R-:W-:-:S02]  /*2bc0*/  IABS R21, R12 ;  /* 0x0000000c00157213 */ /* 0x000fc40000000000 */
[----:B------:R-:W-:Y:S02]  /*2bd0*/  IABS R20, R7 ;  /* 0x0000000700147213 */ /* 0x000fe40000000000 */
[----:B-1----:R-:W1:Y:S01]  /*2be0*/  MUFU.RCP R10, R10 ;  /* 0x0000000a000a7308 */ /* 0x002e620000001000 */
[----:B------:R-:W-:Y:S01]  /*2bf0*/  IMAD.HI.U32 R23, R26, R21, RZ ;  /* 0x000000151a177227 */ /* 0x000fe200078e00ff */
[----:B------:R-:W-:-:S03]  /*2c00*/  LOP3.LUT R26, R28, R9, RZ, 0x3c, !PT ;  /* 0x000000091c1a7212 */ /* 0x000fc600078e3cff */
[----:B------:R-:W-:Y:S01]  /*2c10*/  IMAD.MOV R20, RZ, RZ, -R20 ;  /* 0x000000ffff147224 */ /* 0x000fe200078e0a14 */
[----:B------:R-:W-:Y:S01]  /*2c20*/  ISETP.GE.AND P2, PT, R26, RZ, PT ;  /* 0x000000ff1a00720c */ /* 0x000fe20003f46270 */
[----:B------:R-:W-:Y:S01]  /*2c30*/  @!P3 IMAD.IADD R30, R30, 0x1, -R19 ;  /* 0x000000011e1eb824 */ /* 0x000fe200078e0a13 */
[----:B--2---:R-:W2:Y:S01]  /*2c40*/  MUFU.RCP R32, R32 ;  /* 0x0000002000207308 */ /* 0x004ea20000001000 */
[----:B------:R-:W-:Y:S01]  /*2c50*/  IMAD R21, R23, R20, R21 ;  /* 0x0000001417157224 */ /* 0x000fe200078e0215 */
[----:B0-----:R-:W-:Y:S02]  /*2c60*/  IADD3 R11, PT, PT, RZ, -R35, RZ ;  /* 0x80000023ff0b7210 */ /* 0x001fe40007ffe0ff */
[----:B------:R-:W-:Y:S01]  /*2c70*/  ISETP.GE.U32.AND P6, PT, R30, R19, PT ;  /* 0x000000131e00720c */ /* 0x000fe20003fc6070 */
[----:B------:R-:W-:Y:S01]  /*2c80*/  HFMA2 R30, -RZ, RZ, 0, 0 ;  /* 0x00000000ff1e7431 */ /* 0x000fe200000001ff */
[----:B------:R-:W-:Y:S01]  /*2c90*/  ISETP.GT.U32.AND P1, PT, R16, R21, PT ;  /* 0x000000151000720c */ /* 0x000fe20003f24070 */
[----:B------:R-:W-:Y:S01]  /*2ca0*/  IMAD R20, R11, R14, RZ ;  /* 0x0000000e0b147224 */ /* 0x000fe200078e02ff */
[----:B------:R-:W-:-:S02]  /*2cb0*/  IABS R11, R2 ;  /* 0x00000002000b7213 */ /* 0x000fc40000000000 */
[----:B-1----:R-:W-:Y:S01]  /*2cc0*/  IADD3 R31, PT, PT, R10, 0xffffffe, RZ ;  /* 0x0ffffffe0a1f7810 */ /* 0x002fe20007ffe0ff */
[----:B------:R-:W-:Y:S01]  /*2cd0*/  IMAD.HI.U32 R20, R35, R20, R34 ;  /* 0x0000001423147227 */ /* 0x000fe200078e0022 */
[----:B------:R-:W-:Y:S02]  /*2ce0*/  IABS R10, R17 ;  /* 0x00000011000a7213 */ /* 0x000fe40000000000 */
[----:B------:R-:W-:Y:S02]  /*2cf0*/  LOP3.LUT R19, R12, R7, RZ, 0x3c, !PT ;  /* 0x000000070c137212 */ /* 0x000fe400078e3cff */
[----:B------:R-:W0:Y:S01]  /*2d00*/  F2I.FTZ.U32.TRUNC.NTZ R31, R31 ;  /* 0x0000001f001f7305 */ /* 0x000e22000021f000 */
[----:B--2---:R-:W-:Y:S01]  /*2d10*/  VIADD R32, R32, 0xffffffe ;  /* 0x0ffffffe20207836 */ /* 0x004fe20000000000 */
[----:B------:R-:W-:Y:S01]  /*2d20*/  ISETP.GE.AND P0, PT, R19, RZ, PT ;  /* 0x000000ff1300720c */ /* 0x000fe20003f06270 */
[----:B------:R-:W-:Y:S01]  /*2d30*/  IMAD.MOV R10, RZ, RZ, -R10 ;  /* 0x000000ffff0a7224 */ /* 0x000fe200078e0a0a */
[----:B------:R-:W-:Y:S01]  /*2d40*/  @!P1 IADD3 R21, PT, PT, R21, -R16, RZ ;  /* 0x8000001015159210 */ /* 0x000fe20007ffe0ff */
[----:B------:R-:W-:Y:S01]  /*2d50*/  IMAD.HI.U32 R20, R20, R11, RZ ;  /* 0x0000000b14147227 */ /* 0x000fe200078e00ff */
[----:B------:R-:W-:-:S02]  /*2d60*/  @!P3 IADD3 R27, PT, PT, R27, 0x1, RZ ;  /* 0x000000011b1bb810 */ /* 0x000fc40007ffe0ff */
[----:B------:R1:W2:Y:S01]  /*2d70*/  F2I.FTZ.U32.TRUNC.NTZ R33, R32 ;  /* 0x0000002000217305 */ /* 0x0002a2000021f000 */
[----:B------:R-:W-:Y:S01]  /*2d80*/  ISETP.GE.U32.AND P4, PT, R21, R16, PT ;  /* 0x000000101500720c */ /* 0x000fe20003f86070 */
[----:B------:R-:W-:Y:S01]  /*2d90*/  IMAD R11, R20, R10, R11 ;  /* 0x0000000a140b7224 */ /* 0x000fe200078e020b */
[----:B------:R-:W-:Y:S01]  /*2da0*/  ISETP.NE.AND P3, PT, R7, RZ, PT ;  /* 0x000000ff0700720c */ /* 0x000fe20003f65270 */
[----:B------:R-:W-:Y:S02]  /*2db0*/  @!P1 VIADD R23, R23, 0x1 ;  /* 0x0000000117179836 */ /* 0x000fe40000000000 */
[----:B------:R-:W-:Y:S01]  /*2dc0*/  @P6 VIADD R27, R27, 0x1 ;  /* 0x000000011b1b6836 */ /* 0x000fe20000000000 */
[----:B------:R-:W-:Y:S01]  /*2dd0*/  ISETP.GT.U32.AND P1, PT, R14, R11, PT ;  /* 0x0000000b0e00720c */ /* 0x000fe20003f24070 */
[----:B0-----:R-:W-:Y:S02]  /*2de0*/  IMAD.MOV R10, RZ, RZ, -R31 ;  /* 0x000000ffff0a7224 */ /* 0x001fe400078e0a1f */
[----:B------:R-:W-:Y:S01]  /*2df0*/  @!P2 IMAD.MOV R27, RZ, RZ, -R27 ;  /* 0x000000ffff1ba224 */ /* 0x000fe200078e0a1b */
[----:B------:R-:W-:Y:S01]  /*2e00*/  @!P5 LOP3.LUT R27, RZ, R9, RZ, 0x33, !PT ;  /* 0x00000009ff1bd212 */ /* 0x000fe200078e33ff */
[----:B------:R-:W-:Y:S01]  /*2e10*/  IMAD R21, R10, R15, RZ ;  /* 0x0000000f0a157224 */ /* 0x000fe200078e02ff */
[----:B------:R-:W-:Y:S01]  /*2e20*/  IABS R10, R6 ;  /* 0x00000006000a7213 */ /* 0x000fe20000000000 */
[----:B------:R-:W-:Y:S01]  /*2e30*/  @P4 VIADD R23, R23, 0x1 ;  /* 0x0000000117174836 */ /* 0x000fe20000000000 */
[----:B-1----:R-:W-:Y:S01]  /*2e40*/  MOV R32, RZ ;  /* 0x000000ff00207202 */ /* 0x002fe20000000f00 */
[----:B--2---:R-:W-:Y:S01]  /*2e50*/  IMAD.MOV R16, RZ, RZ, -R33 ;  /* 0x000000ffff107224 */ /* 0x004fe200078e0a21 */
[----:B------:R-:W-:Y:S01]  /*2e60*/  IABS R26, R27 ;  /* 0x0000001b001a7213 */ /* 0x000fe20000000000 */
[----:B------:R-:W-:Y:S01]  /*2e70*/  @!P0 IMAD.MOV R23, RZ, RZ, -R23 ;  /* 0x000000ffff178224 */ /* 0x000fe200078e0a17 */
[----:B------:R-:W-:Y:S01]  /*2e80*/  @!P3 LOP3.LUT R23, RZ, R7, RZ, 0x33, !PT ;  /* 0x00000007ff17b212 */ /* 0x000fe200078e33ff */
[----:B------:R-:W-:Y:S01]  /*2e90*/  IMAD R19, R16, R18, RZ ;  /* 0x0000001210137224 */ /* 0x000fe200078e02ff */
[----:B------:R-:W-:Y:S01]  /*2ea0*/  IADD3 R10, PT, PT, RZ, -R10, RZ ;  /* 0x8000000aff0a7210 */ /* 0x000fe20007ffe0ff */
[----:B------:R-:W-:Y:S01]  /*2eb0*/  IMAD.HI.U32 R30, R31, R21, R30 ;  /* 0x000000151f1e7227 */ /* 0x000fe200078e001e */
[----:B------:R-:W-:-:S02]  /*2ec0*/  IABS R16, R23 ;  /* 0x0000001700107213 */ /* 0x000fc40000000000 */
[----:B------:R-:W-:Y:S01]  /*2ed0*/  IABS R21, R8 ;  /* 0x0000000800157213 */ /* 0x000fe20000000000 */
[----:B------:R-:W-:Y:S01]  /*2ee0*/  @!P1 IMAD.IADD R11, R11, 0x1, -R14 ;  /* 0x000000010b0b9824 */ /* 0x000fe200078e0a0e */
[----:B------:R-:W-:Y:S01]  /*2ef0*/  ISETP.NE.AND P2, PT, R17, RZ, PT ;  /* 0x000000ff1100720c */ /* 0x000fe20003f45270 */
[----:B------:R-:W-:Y:S01]  /*2f00*/  IMAD.HI.U32 R19, R33, R19, R32 ;  /* 0x0000001321137227 */ /* 0x000fe200078e0020 */
[----:B------:R-:W-:Y:S02]  /*2f10*/  ISETP.NE.AND P5, PT, R8, RZ, PT ;  /* 0x000000ff0800720c */ /* 0x000fe40003fa5270 */
[----:B------:R-:W-:Y:S01]  /*2f20*/  ISETP.GE.U32.AND P4, PT, R11, R14, PT ;  /* 0x0000000e0b00720c */ /* 0x000fe20003f86070 */
[----:B------:R-:W-:Y:S01]  /*2f30*/  IMAD.HI.U32 R11, R30, R16, RZ ;  /* 0x000000101e0b7227 */ /* 0x000fe200078e00ff */
[----:B------:R-:W-:-:S03]  /*2f40*/  LOP3.LUT R14, R2, R17, RZ, 0x3c, !PT ;  /* 0x00000011020e7212 */ /* 0x000fc600078e3cff */
[----:B------:R-:W-:Y:S01]  /*2f50*/  IMAD.MOV R21, RZ, RZ, -R21 ;  /* 0x000000ffff157224 */ /* 0x000fe200078e0a15 */
[----:B------:R-:W-:Y:S01]  /*2f60*/  ISETP.GE.AND P0, PT, R14, RZ, PT ;  /* 0x000000ff0e00720c */ /* 0x000fe20003f06270 */
[----:B------:R-:W-:-:S04]  /*2f70*/  IMAD.HI.U32 R19, R19, R26, RZ ;  /* 0x0000001a13137227 */ /* 0x000fc800078e00ff */
[----:B------:R-:W-:Y:S02]  /*2f80*/  IMAD R10, R11, R10, R16 ;  /* 0x0000000a0b0a7224 */ /* 0x000fe400078e0210 */
[----:B------:R-:W-:Y:S02]  /*2f90*/  IMAD R21, R19, R21, R26 ;  /* 0x0000001513157224 */ /* 0x000fe400078e021a */
[----:B------:R-:W-:Y:S01]  /*2fa0*/  @!P1 VIADD R20, R20, 0x1 ;  /* 0x0000000114149836 */ /* 0x000fe20000000000 */
[----:B------:R-:W-:Y:S01]  /*2fb0*/  ISETP.GT.U32.AND P1, PT, R15, R10, PT ;  /* 0x0000000a0f00720c */ /* 0x000fe20003f24070 */
[----:B------:R-:W-:Y:S01]  /*2fc0*/  IMAD.MOV R14, RZ, RZ, -R27 ;  /* 0x000000ffff0e7224 */ /* 0x000fe200078e0a1b */
[----:B------:R-:W-:Y:S02]  /*2fd0*/  ISETP.GT.U32.AND P3, PT, R18, R21, PT ;  /* 0x000000151200720c */ /* 0x000fe40003f64070 */
[----:B------:R-:W-:Y:S01]  /*2fe0*/  @P4 IADD3 R20, PT, PT, R20, 0x1, RZ ;  /* 0x0000000114144810 */ /* 0x000fe20007ffe0ff */
[----:B------:R-:W-:Y:S01]  /*2ff0*/  IMAD R14, R9, R14, R28 ;  /* 0x0000000e090e7224 */ /* 0x000fe200078e021c */
[----:B------:R-:W-:-:S02]  /*3000*/  LOP3.LUT R9, R23, R6, RZ, 0x3c, !PT ;  /* 0x0000000617097212 */ /* 0x000fc400078e3cff */
[----:B------:R-:W-:Y:S02]  /*3010*/  @!P0 IADD3 R20, PT, PT, -R20, RZ, RZ ;  /* 0x000000ff14148210 */ /* 0x000fe40007ffe1ff */
[----:B------:R-:W-:Y:S02]  /*3020*/  @!P2 LOP3.LUT R20, RZ, R17, RZ, 0x33, !PT ;  /* 0x00000011ff14a212 */ /* 0x000fe400078e33ff */
[----:B------:R-:W-:Y:S01]  /*3030*/  ISETP.GE.AND P0, PT, R9, RZ, PT ;  /* 0x000000ff0900720c */ /* 0x000fe20003f06270 */
[----:B------:R-:W-:Y:S02]  /*3040*/  @!P1 IMAD.IADD R10, R10, 0x1, -R15 ;  /* 0x000000010a0a9824 */ /* 0x000fe400078e0a0f */
[----:B------:R-:W-:Y:S01]  /*3050*/  @!P3 IMAD.IADD R21, R21, 0x1, -R18 ;  /* 0x000000011515b824 */ /* 0x000fe200078e0a12 */
[----:B------:R-:W-:Y:S01]  /*3060*/  @!P3 IADD3 R19, PT, PT, R19, 0x1, RZ ;  /* 0x000000011313b810 */ /* 0x000fe20007ffe0ff */
[----:B------:R-:W-:Y:S01]  /*3070*/  @!P1 VIADD R11, R11, 0x1 ;  /* 0x000000010b0b9836 */ /* 0x000fe20000000000 */
[----:B------:R-:W-:Y:S01]  /*3080*/  ISETP.GE.U32.AND P4, PT, R10, R15, PT ;  /* 0x0000000f0a00720c */ /* 0x000fe20003f86070 */
[----:B------:R-:W-:Y:S01]  /*3090*/  IMAD.WIDE R28, R20, UR9, RZ ;  /* 0x00000009141c7c25 */ /* 0x000fe2000f8e02ff */
[----:B------:R-:W-:-:S02]  /*30a0*/  ISETP.GE.U32.AND P6, PT, R21, R18, PT ;  /* 0x000000121500720c */ /* 0x000fc40003fc6070 */
[----:B------:R-:W-:Y:S01]  /*30b0*/  LOP3.LUT R10, R27, R8, RZ, 0x3c, !PT ;  /* 0x000000081b0a7212 */ /* 0x000fe200078e3cff */
[----:B------:R-:W-:Y:S01]  /*30c0*/  IMAD.MOV R20, RZ, RZ, -R20 ;  /* 0x000000ffff147224 */ /* 0x000fe200078e0a14 */
[----:B------:R-:W-:Y:S01]  /*30d0*/  ISETP.NE.AND P1, PT, R6, RZ, PT ;  /* 0x000000ff0600720c */ /* 0x000fe20003f25270 */
[----:B------:R-:W-:Y:S01]  /*30e0*/  IMAD.WIDE.U32 R28, R0, UR8, R28 ;  /* 0x00000008001c7c25 */ /* 0x000fe2000f8e001c */
[----:B------:R-:W-:Y:S01]  /*30f0*/  ISETP.GE.AND P2, PT, R10, RZ, PT ;  /* 0x000000ff0a00720c */ /* 0x000fe20003f46270 */
[----:B------:R-:W-:Y:S02]  /*3100*/  UIMAD UR8, UR22, UR8, URZ ;  /* 0x00000008160872a4 */ /* 0x000fe4000f8e02ff */
[----:B------:R-:W-:Y:S01]  /*3110*/  IMAD R29, R0, UR12, R29 ;  /* 0x0000000c001d7c24 */ /* 0x000fe2000f8e021d */
[----:B------:R-:W-:Y:S01]  /*3120*/  UIMAD UR12, UR7, UR4, URZ ;  /* 0x00000004070c72a4 */ /* 0x000fe2000f8e02ff */
[----:B------:R-:W-:Y:S01]  /*3130*/  @P4 IADD3 R11, PT, PT, R11, 0x1, RZ ;  /* 0x000000010b0b4810 */ /* 0x000fe20007ffe0ff */
[----:B------:R-:W-:Y:S01]  /*3140*/  IMAD R17, R17, R20, R2 ;  /* 0x0000001411117224 */ /* 0x000fe200078e0202 */
[----:B------:R-:W-:Y:S01]  /*3150*/  IADD3 R2, PT, PT, -R23, RZ, RZ ;  /* 0x000000ff17027210 */ /* 0x000fe20007ffe1ff */
[----:B------:R-:W-:-:S02]  /*3160*/  @P6 VIADD R19, R19, 0x1 ;  /* 0x0000000113136836 */ /* 0x000fc40000000000 */
[----:B------:R-:W-:Y:S01]  /*3170*/  @!P0 IMAD.MOV R11, RZ, RZ, -R11 ;  /* 0x000000ffff0b8224 */ /* 0x000fe200078e0a0b */
[----:B------:R-:W-:Y:S01]  /*3180*/  @!P1 LOP3.LUT R11, RZ, R6, RZ, 0x33, !PT ;  /* 0x00000006ff0b9212 */ /* 0x000fe200078e33ff */
[----:B------:R-:W-:-:S03]  /*3190*/  IMAD.WIDE R28, R17, UR4, R28 ;  /* 0x00000004111c7c25 */ /* 0x000fc6000f8e021c */
[----:B------:R-:W-:Y:S01]  /*31a0*/  IADD3 R0, PT, PT, -R11, RZ, RZ ;  /* 0x000000ff0b007210 */ /* 0x000fe20007ffe1ff */
[----:B------:R-:W-:Y:S01]  /*31b0*/  @!P2 IMAD.MOV R19, RZ, RZ, -R19 ;  /* 0x000000ffff13a224 */ /* 0x000fe200078e0a13 */
[----:B------:R-:W-:Y:S01]  /*31c0*/  @!P5 LOP3.LUT R19, RZ, R8, RZ, 0x33, !PT ;  /* 0x00000008ff13d212 */ /* 0x000fe200078e33ff */
[----:B------:R-:W-:Y:S01]  /*31d0*/  IMAD.WIDE R14, R14, UR5, RZ ;  /* 0x000000050e0e7c25 */ /* 0x000fe2000f8e02ff */
[----:B------:R-:W0:Y:S03]  /*31e0*/  LDCU.64 UR4, c[0x0][0x420] ;  /* 0x00008400ff0477ac */ /* 0x000e260008000a00 */
[----:B------:R-:W-:Y:S02]  /*31f0*/  IMAD.MOV R9, RZ, RZ, -R19 ;  /* 0x000000ffff097224 */ /* 0x000fe400078e0a13 */
[----:B------:R-:W-:-:S04]  /*3200*/  IMAD.WIDE R16, R19, UR6, RZ ;  /* 0x0000000613107c25 */ /* 0x000fc8000f8e02ff */
[----:B------:R-:W-:Y:S02]  /*3210*/  IMAD R2, R7, R2, R12 ;  /* 0x0000000207027224 */ /* 0x000fe400078e020c */
[----:B------:R-:W-:Y:S02]  /*3220*/  IMAD R9, R8, R9, R27 ;  /* 0x0000000908097224 */ /* 0x000fe400078e021b */
[----:B------:R-:W-:Y:S01]  /*3230*/  IMAD R6, R6, R0, R23 ;  /* 0x0000000006067224 */ /* 0x000fe200078e0217 */
[----:B------:R-:W-:Y:S01]  /*3240*/  IADD3 R0, P1, P0, R16, R28, R14 ;  /* 0x0000001c10007210 */ /* 0x000fe2000783e00e */
[----:B------:R-:W-:-:S03]  /*3250*/  IMAD.WIDE R18, R2, UR8, RZ ;  /* 0x0000000802127c25 */ /* 0x000fc6000f8e02ff */
[----:B------:R-:W-:Y:S01]  /*3260*/  IADD3.X R15, PT, PT, R17, R29, R15, P1, P0 ;  /* 0x0000001d110f7210 */ /* 0x000fe20000fe040f */
[----:B------:R-:W-:-:S04]  /*3270*/  IMAD.WIDE R8, R9, UR12, RZ ;  /* 0x0000000c09087c25 */ /* 0x000fc8000f8e02ff */
[----:B------:R-:W-:Y:S01]  /*3280*/  IMAD.WIDE R6, R6, R5, RZ ;  /* 0x0000000506067225 */ /* 0x000fe200078e02ff */
[----:B------:R-:W-:-:S03]  /*3290*/  IADD3 R5, P1, P0, R18, R0, R8 ;  /* 0x0000000012057210 */ /* 0x000fc6000783e008 */
[----:B------:R-:W-:Y:S01]  /*32a0*/  IMAD.WIDE R2, R11, R3, RZ ;  /* 0x000000030b027225 */ /* 0x000fe200078e02ff */
[----:B------:R-:W-:Y:S02]  /*32b0*/  IADD3.X R15, PT, PT, R19, R15, R9, P1, P0 ;  /* 0x0000000f130f7210 */ /* 0x000fe40000fe0409 */
[----:B------:R-:W-:-:S04]  /*32c0*/  IADD3 R5, P1, P0, R6, R5, R2 ;  /* 0x0000000506057210 */ /* 0x000fc8000783e002 */
[----:B------:R-:W-:Y:S02]  /*32d0*/  IADD3.X R2, PT, PT, R7, R15, R3, P1, P0 ;  /* 0x0000000f07027210 */ /* 0x000fe40000fe0403 */
[----:B0-----:R-:W-:-:S04]  /*32e0*/  LEA R6, P0, R5, UR4, 0x2 ;  /* 0x0000000405067c11 */ /* 0x001fc8000f8010ff */
[----:B------:R-:W-:-:S05]  /*32f0*/  LEA.HI.X R7, R5, UR5, R2, 0x2, P0 ;  /* 0x0000000505077c11 */ /* 0x000fca00080f1402 */
[----:B------:R0:W-:Y:S01]  /*3300*/  STG.E desc[UR10][R6.64], R22 ;  /* 0x0000001606007986 */ /* 0x0001e2000c10190a */
[----:B------:R-:W-:Y:S05]  /*3310*/  BRA `(.L_x_52) ;  /* 0x0000000000107947 */ /* 0x000fea0003800000 */
.L_x_53:
[----:B------:R-:W0:Y:S01]  /*3320*/  LDC.64 R2, c[0x0][0x420] ;  /* 0x00010800ff027b82 */ /* 0x000e220000000a00 */
[----:B------:R-:W-:-:S05]  /*3330*/  IADD3 R0, PT, PT, R13, UR20, RZ ;  /* 0x000000140d007c10 */ /* 0x000fca000fffe0ff */
[----:B0-----:R-:W-:-:S05]  /*3340*/  IMAD.WIDE.U32 R2, R0, 0x4, R2 ;  /* 0x0000000400027825 */ /* 0x001fca00078e0002 */
[----:B------:R1:W-:Y:S02]  /*3350*/  STG.E desc[UR10][R2.64], R22 ;  /* 0x0000001602007986 */ /* 0x0003e4000c10190a */
.L_x_52:
[----:B------:R-:W-:Y:S05]  /*3360*/  BSYNC.RECONVERGENT B1 ;  /* 0x0000000000017941 */ /* 0x000fea0003800200 */
.L_x_51:
[----:B------:R-:W2:Y:S01]  /*3370*/  LDCU UR8, c[0x0][0x534] ;  /* 0x0000a680ff0877ac */ /* 0x000ea20008000800 */
[C---:B0-----:R-:W-:Y:S01]  /*3380*/  LOP3.LUT R6, R4.reuse, 0x1f, RZ, 0xc0, !PT ;  /* 0x0000001f04067812 */ /* 0x041fe200078ec0ff */
[----:B------:R-:W0:Y:S01]  /*3390*/  S2UR UR4, SR_CgaCtaId ;  /* 0x00000000000479c3 */ /* 0x000e220000008800 */
[----:B------:R-:W-:Y:S01]  /*33a0*/  IMAD.SHL.U32 R14, R4, 0x4, RZ ;  /* 0x00000004040e7824 */ /* 0x000fe200078e00ff */
[----:B------:R-:W-:Y:S01]  /*33b0*/  UMOV UR5, 0x400 ;  /* 0x0000040000057882 */ /* 0x000fe20000000000 */
[----:B------:R-:W-:Y:S02]  /*33c0*/  LOP3.LUT R0, R6, 0x20, RZ, 0xfc, !PT ;  /* 0x0000002006007812 */ /* 0x000fe400078efcff */
[----:B-1----:R-:W-:Y:S01]  /*33d0*/  CS2R R2, SRZ ;  /* 0x0000000000027805 */ /* 0x002fe2000001ff00 */
[----:B------:R-:W-:Y:S01]  /*33e0*/  IMAD.MOV.U32 R5, RZ, RZ, RZ ;  /* 0x000000ffff057224 */ /* 0x000fe200078e00ff */
[----:B------:R-:W-:Y:S02]  /*33f0*/  LOP3.LUT R14, R14, 0x7c, RZ, 0xc0, !PT ;  /* 0x0000007c0e0e7812 */ /* 0x000fe400078ec0ff */
[----:B--2---:R-:W-:Y:S01]  /*3400*/  ISETP.GE.AND P1, PT, R6, UR8, PT ;  /* 0x0000000806007c0c */ /* 0x004fe2000bf26270 */
[----:B------:R-:W-:Y:S01]  /*3410*/  UISETP.GE.AND UP0, UPT, UR8, 0x1, UPT ;  /* 0x000000010800788c */ /* 0x000fe2000bf06270 */
[----:B------:R-:W-:Y:S01]  /*3420*/  ISETP.GE.AND P0, PT, R0, UR8, PT ;  /* 0x0000000800007c0c */ /* 0x000fe2000bf06270 */
[----:B------:R-:W-:Y:S01]  /*3430*/  IMAD.MOV.U32 R0, RZ, RZ, RZ ;  /* 0x000000ffff007224 */ /* 0x000fe200078e00ff */
[----:B------:R-:W-:-:S02]  /*3440*/  ISETP.GT.U32.OR P1, PT, R4, 0x7f, P1 ;  /* 0x0000007f0400780c */ /* 0x000fc40000f24470 */
[----:B------:R-:W-:Y:S01]  /*3450*/  ISETP.GT.U32.OR P0, PT, R4, 0x7f, P0 ;  /* 0x0000007f0400780c */ /* 0x000fe20000704470 */
[----:B0-----:R-:W-:-:S06]  /*3460*/  ULEA UR4, UR4, UR5, 0x18 ;  /* 0x0000000504047291 */ /* 0x001fcc000f8ec0ff */
[----:B------:R-:W-:-:S04]  /*3470*/  LEA R7, R13, UR4, 0x2 ;  /* 0x000000040d077c11 */ /* 0x000fc8000f8e10ff */
[C---:B------:R-:W-:Y:S02]  /*3480*/  @!P1 FADD.FTZ R10, -R22.reuse, R24 ;  /* 0x00000018160a9221 */ /* 0x040fe40000010100 */
[----:B------:R-:W-:Y:S01]  /*3490*/  @!P0 FADD.FTZ R22, -R22, R25 ;  /* 0x0000001916168221 */ /* 0x000fe20000010100 */
[--C-:B------:R-:W-:Y:S02]  /*34a0*/  @!P1 IMAD R9, R6, 0x14, R7.reuse ;  /* 0x0000001406099824 */ /* 0x100fe400078e0207 */
[----:B------:R-:W-:Y:S01]  /*34b0*/  @!P1 FMUL.FTZ R10, R10, 1.4426950216293334961 ;  /* 0x3fb8aa3b0a0a9820 */ /* 0x000fe20000410000 */
[----:B------:R-:W-:Y:S02]  /*34c0*/  @!P0 IMAD R8, R6, 0x14, R7 ;  /* 0x0000001406088824 */ /* 0x000fe400078e0207 */
[----:B------:R-:W-:-:S03]  /*34d0*/  @!P0 FMUL.FTZ R11, R22, 1.4426950216293334961 ;  /* 0x3fb8aa3b160b8820 */ /* 0x000fc60000410000 */
[----:B------:R-:W0:Y:S08]  /*34e0*/  @!P1 MUFU.EX2 R10, R10 ;  /* 0x0000000a000a9308 */ /* 0x000e300000000800 */
[----:B------:R-:W1:Y:S01]  /*34f0*/  @!P0 MUFU.EX2 R11, R11 ;  /* 0x0000000b000b8308 */ /* 0x000e620000000800 */
[----:B0-----:R0:W-:Y:S04]  /*3500*/  @!P1 STS [R9], R10 ;  /* 0x0000000a09009388 */ /* 0x0011e80000000800 */
[----:B-1----:R0:W-:Y:S01]  /*3510*/  @!P0 STS [R8+0x280], R11 ;  /* 0x0002800b08008388 */ /* 0x0021e20000000800 */
        /* <DEDUP_REMOVED lines=9> */
[----:B-1----:R-:W-:Y:S02]  /*35b0*/  UIMAD UR6, UR20, UR9, URZ ;  /* 0x00000009140672a4 */ /* 0x002fe4000f8e02ff */
[----:B------:R-:W-:-:S04]  /*35c0*/  UIMAD UR9, UR21, UR9, URZ ;  /* 0x00000009150972a4 */ /* 0x000fc8000f8e02ff */
[----:B------:R-:W-:Y:S01]  /*35d0*/  IMAD.U32 R17, RZ, RZ, UR6 ;  /* 0x00000006ff117e24 */ /* 0x000fe2000f8e00ff */
[----:B------:R-:W-:Y:S01]  /*35e0*/  LEA R0, P0, R0, UR6, 0x2 ;  /* 0x0000000600007c11 */ /* 0x000fe2000f8010ff */
[----:B------:R-:W-:-:S03]  /*35f0*/  UIADD3 UR6, UPT, UPT, UR21, -UR20, URZ ;  /* 0x8000001415067290 */ /* 0x000fc6000fffe0ff */
[----:B------:R-:W-:Y:S02]  /*3600*/  LEA.HI.X.SX32 R17, R17, RZ, 0x1, P0 ;  /* 0x000000ff11117211 */ /* 0x000fe400000f0eff */
[----:B0-----:R-:W-:Y:S01]  /*3610*/  LEA R16, P0, R0, UR4, 0x2 ;  /* 0x0000000400107c11 */ /* 0x001fe2000f8010ff */
[----:B------:R-:W-:-:S03]  /*3620*/  ULOP3.LUT UR4, UR8, 0x3, URZ, 0xc0, !UPT ;  /* 0x0000000308047892 */ /* 0x000fc6000f8ec0ff */
[----:B------:R-:W-:Y:S01]  /*3630*/  LEA.HI.X R17, R0, UR5, R17, 0x2, P0 ;  /* 0x0000000500117c11 */ /* 0x000fe200080f1411 */
[----:B------:R-:W-:Y:S01]  /*3640*/  IMAD.MOV.U32 R0, RZ, RZ, RZ ;  /* 0x000000ffff007224 */ /* 0x000fe200078e00ff */
[----:B------:R-:W-:Y:S07]  /*3650*/  BRA.U !UP0, `(.L_x_60) ;  /* 0x0000000508247547 */ /* 0x000fee000b800000 */
[----:B------:R-:W-:Y:S01]  /*3660*/  ULOP3.LUT UR8, UR8, 0x7ffffffc, URZ, 0xc0, !UPT ;  /* 0x7ffffffc08087892 */ /* 0x000fe2000f8ec0ff */
[----:B------:R-:W-:Y:S02]  /*3670*/  HFMA2 R5, -RZ, RZ, 0, 0 ;  /* 0x00000000ff057431 */ /* 0x000fe400000001ff */
[----:B------:R-:W-:Y:S01]  /*3680*/  VIADD R7, R7, 0x28 ;  /* 0x0000002807077836 */ /* 0x000fe20000000000 */
[----:B------:R-:W-:Y:S01]  /*3690*/  ISETP.GE.AND P2, PT, R13, UR6, PT ;  /* 0x000000060d007c0c */ /* 0x000fe2000bf46270 */
[----:B------:R-:W-:Y:S01]  /*36a0*/  IMAD.MOV.U32 R0, RZ, RZ, RZ ;  /* 0x000000ffff007224 */ /* 0x000fe200078e00ff */
[----:B------:R-:W-:Y:S01]  /*36b0*/  CS2R R2, SRZ ;  /* 0x0000000000027805 */ /* 0x000fe2000001ff00 */
[----:B------:R-:W-:Y:S01]  /*36c0*/  IMAD.U32 R18, RZ, RZ, UR8 ;  /* 0x00000008ff127e24 */ /* 0x000fe2000f8e00ff */
[----:B------:R-:W-:Y:S02]  /*36d0*/  UIMAD.WIDE UR18, UR9, 0x10, URZ ;  /* 0x00000010091278a5 */ /* 0x000fe4000f8e02ff */
[----:B------:R-:W-:Y:S01]  /*36e0*/  UIMAD.WIDE UR16, UR9, 0xc, URZ ;  /* 0x0000000c091078a5 */ /* 0x000fe2000f8e02ff */
[----:B------:R-:W0:Y:S01]  /*36f0*/  LDCU UR5, c[0x0][0x440] ;  /* 0x00008800ff0577ac */ /* 0x000e220008000800 */
[----:B------:R-:W-:-:S02]  /*3700*/  UIMAD.WIDE UR14, UR9, 0x8, URZ ;  /* 0x00000008090e78a5 */ /* 0x000fc4000f8e02ff */
[----:B------:R-:W-:Y:S02]  /*3710*/  UIMAD.WIDE UR12, UR9, 0x4, URZ ;  /* 0x00000004090c78a5 */ /* 0x000fe4000f8e02ff */
[----:B------:R-:W-:-:S12]  /*3720*/  UIADD3 UR7, UPT, UPT, -UR8, URZ, URZ ;  /* 0x000000ff08077290 */ /* 0x000fd8000fffe1ff */
.L_x_69:
[----:B--2---:R1:W2:Y:S01]  /*3730*/  LDS R4, [R7+-0x28] ;  /* 0xffffd80007047984 */ /* 0x0042a20000000800 */
[----:B------:R-:W-:Y:S03]  /*3740*/  BSSY.RECONVERGENT B0, `(.L_x_61) ;  /* 0x0000008000007945 */ /* 0x000fe60003800200 */
[----:B---3--:R1:W3:Y:S04]  /*3750*/  LDS R6, [R7+-0x14] ;  /* 0xffffec0007067984 */ /* 0x0082e80000000800 */
[----:B------:R1:W4:Y:S01]  /*3760*/  LDS R12, [R7] ;  /* 0x00000000070c7984 */ /* 0x0003220000000800 */
[----:B0-----:R-:W-:Y:S05]  /*3770*/  @P2 BRA `(.L_x_62) ;  /* 0x0000000000102947 */ /* 0x001fea0003800000 */
[----:B0-----:R-:W-:Y:S02]  /*3780*/  ISETP.GE.AND P0, PT, R14, UR5, PT ;  /* 0x000000050e007c0c */ /* 0x001fe4000bf06270 */
[----:B------:R-:W-:Y:S02]  /*3790*/  CS2R R10, SRZ ;  /* 0x00000000000a7805 */ /* 0x000fe4000001ff00 */
[----:B------:R-:W-:Y:S09]  /*37a0*/  CS2R R8, SRZ ;  /* 0x0000000000087805 */ /* 0x000ff2000001ff00 */
[----:B------:R0:W5:Y:S02]  /*37b0*/  @!P0 LDG.E.128 R8, desc[UR10][R16.64] ;  /* 0x0000000a10088981 */ /* 0x000164000c1e1d00 */
.L_x_62:
[----:B0-----:R-:W-:Y:S05]  /*37c0*/  BSYNC.RECONVERGENT B0 ;  /* 0x0000000000007941 */ /* 0x001fea0003800200 */
.L_x_61:
        /* <DEDUP_REMOVED lines=12> */
.L_x_64:
[----:B------:R-:W-:Y:S05]  /*3890*/  BSYNC.RECONVERGENT B0 ;  /* 0x0000000000007941 */ /* 0x000fea0003800200 */
.L_x_63:
        /* <DEDUP_REMOVED lines=9> */
[----:B0-----:R-:W-:Y:S04]  /*3930*/  @!P0 IADD3 R20, P1, PT, R16, UR14, RZ ;  /* 0x0000000e10148c10 */ /* 0x001fe8000ff3e0ff */
[----:B------:R-:W-:Y:S05]  /*3940*/  @!P0 IADD3.X R21, PT, PT, R17, UR15, RZ, P1, !PT ;  /* 0x0000000f11158c10 */ /* 0x000fea0008ffe4ff */
[----:B------:R2:W5:Y:S04]  /*3950*/  @!P0 LDG.E.128 R8, desc[UR10][R20.64] ;  /* 0x0000000a14088981 */ /* 0x000568000c1e1d00 */
.L_x_66:
[----:B------:R-:W-:Y:S05]  /*3960*/  BSYNC.RECONVERGENT B0 ;  /* 0x0000000000007941 */ /* 0x000fea0003800200 */
.L_x_65:
[C---:B----45:R-:W-:Y:S01]  /*3970*/  FFMA.FTZ R5, R12.reuse, R8, R5 ;  /* 0x000000080c057223 */ /* 0x070fe20000010005 */
        /* <DEDUP_REMOVED lines=8> */
[----:B0-2---:R-:W-:Y:S04]  /*3a00*/  @!P0 IADD3 R20, P1, PT, R16, UR16, RZ ;  /* 0x0000001010148c10 */ /* 0x005fe8000ff3e0ff */
[----:B------:R-:W-:Y:S05]  /*3a10*/  @!P0 IADD3.X R21, PT, PT, R17, UR17, RZ, P1, !PT ;  /* 0x0000001111158c10 */ /* 0x000fea0008ffe4ff */
[----:B------:R3:W5:Y:S04]  /*3a20*/  @!P0 LDG.E.128 R8, desc[UR10][R20.64] ;  /* 0x0000000a14088981 */ /* 0x000768000c1e1d00 */
.L_x_68:
[----:B------:R-:W-:Y:S05]  /*3a30*/  BSYNC.RECONVERGENT B0 ;  /* 0x0000000000007941 */ /* 0x000fea0003800200 */
.L_x_67:
[----:B------:R-:W-:Y:S01]  /*3a40*/  IADD3 R16, P0, PT, R16, UR18, RZ ;  /* 0x0000001210107c10 */ /* 0x000fe2000ff1e0ff */
[----:B------:R1:W4:Y:S01]  /*3a50*/  LDS R4, [R7+0x14] ;  /* 0x0000140007047984 */ /* 0x0003220000000800 */
[----:B------:R-:W-:Y:S02]  /*3a60*/  UIADD3 UR7, UPT, UPT, UR7, 0x4, URZ ;  /* 0x0000000407077890 */ /* 0x000fe4000fffe0ff */
[----:B------:R-:W-:Y:S02]  /*3a70*/  IADD3.X R17, PT, PT, R17, UR19, RZ, P0, !PT ;  /* 0x0000001311117c10 */ /* 0x000fe400087fe4ff */
[----:B------:R-:W-:Y:S01]  /*3a80*/  UISETP.NE.AND UP0, UPT, UR7, URZ, UPT ;  /* 0x000000ff0700728c */ /* 0x000fe2000bf05270 */
[----:B-1----:R-:W-:Y:S01]  /*3a90*/  IADD3 R7, PT, PT, R7, 0x50, RZ ;  /* 0x0000005007077810 */ /* 0x002fe20007ffe0ff */
[C---:B----45:R-:W-:Y:S01]  /*3aa0*/  FFMA.FTZ R5, R4.reuse, R8, R5 ;  /* 0x0000000804057223 */ /* 0x070fe20000010005 */
[C---:B------:R-:W-:Y:S01]  /*3ab0*/  FFMA.FTZ R2, R4.reuse, R9, R2 ;  /* 0x0000000904027223 */ /* 0x040fe20000010002 */
[C---:B------:R-:W-:Y:S01]  /*3ac0*/  FFMA.FTZ R3, R4.reuse, R10, R3 ;  /* 0x0000000a04037223 */ /* 0x040fe20000010003 */
[----:B------:R-:W-:Y:S04]  /*3ad0*/  FFMA.FTZ R0, R4, R11, R0 ;  /* 0x0000000b04007223 */ /* 0x000fe80000010000 */
[----:B------:R-:W-:Y:S05]  /*3ae0*/  BRA.U UP0, `(.L_x_69) ;  /* 0xfffffffd00107547 */ /* 0x000fea000b83ffff */
.L_x_60:
[----:B------:R-:W-:-:S09]  /*3af0*/  UISETP.NE.AND UP0, UPT, UR4, URZ, UPT ;  /* 0x000000ff0400728c */ /* 0x000fd2000bf05270 */
[----:B------:R-:W-:Y:S05]  /*3b00*/  BRA.U !UP0, `(.L_x_59) ;  /* 0x00000001086c7547 */ /* 0x000fea000b800000 */
[----:B------:R-:W1:Y:S01]  /*3b10*/  S2UR UR7, SR_CgaCtaId ;  /* 0x00000000000779c3 */ /* 0x000e620000008800 */
[----:B------:R-:W-:Y:S01]  /*3b20*/  UMOV UR8, 0x400 ;  /* 0x0000040000087882 */ /* 0x000fe20000000000 */
[----:B------:R-:W-:Y:S01]  /*3b30*/  IMAD R18, R18, 0x5, R13 ;  /* 0x0000000512127824 */ /* 0x000fe200078e020d */
[----:B------:R-:W-:Y:S01]  /*3b40*/  ISETP.GE.AND P1, PT, R13, UR6, PT ;  /* 0x000000060d007c0c */ /* 0x000fe2000bf26270 */
[----:B------:R-:W4:Y:S01]  /*3b50*/  LDCU UR5, c[0x0][0x440] ;  /* 0x00008800ff0577ac */ /* 0x000f220008000800 */
[----:B------:R-:W-:Y:S02]  /*3b60*/  UIMAD.WIDE UR12, UR9, 0x4, URZ ;  /* 0x00000004090c78a5 */ /* 0x000fe4000f8e02ff */
[----:B-1----:R-:W-:Y:S02]  /*3b70*/  ULEA UR7, UR7, UR8, 0x18 ;  /* 0x0000000807077291 */ /* 0x002fe4000f8ec0ff */
[----:B------:R-:W-:-:S04]  /*3b80*/  UIADD3 UR8, UPT, UPT, -UR4, URZ, URZ ;  /* 0x000000ff04087290 */ /* 0x000fc8000fffe1ff */
[----:B----4-:R-:W-:-:S08]  /*3b90*/  LEA R6, R18, UR7, 0x2 ;  /* 0x0000000712067c11 */ /* 0x010fd0000f8e10ff */
.L_x_72:
        /* <DEDUP_REMOVED lines=8> */
.L_x_71:
[----:B------:R-:W-:Y:S05]  /*3c20*/  BSYNC.RECONVERGENT B0 ;  /* 0x0000000000007941 */ /* 0x000fea0003800200 */
.L_x_70:
[----:B0-----:R-:W-:Y:S01]  /*3c30*/  IADD3 R16, P0, PT, R16, UR12, RZ ;  /* 0x0000000c10107c10 */ /* 0x001fe2000ff1e0ff */
[----:B------:R-:W-:Y:S01]  /*3c40*/  UISETP.NE.AND UP0, UPT, UR8, URZ, UPT ;  /* 0x000000ff0800728c */ /* 0x000fe2000bf05270 */
[----:B----45:R-:W-:Y:S01]  /*3c50*/  FFMA.FTZ R5, R4, R8, R5 ;  /* 0x0000000804057223 */ /* 0x030fe20000010005 */
[----:B-1----:R-:W-:Y:S01]  /*3c60*/  IADD3 R6, PT, PT, R6, 0x14, RZ ;  /* 0x0000001406067810 */ /* 0x002fe20007ffe0ff */
[C---:B------:R-:W-:Y:S01]  /*3c70*/  FFMA.FTZ R2, R4.reuse, R9, R2 ;  /* 0x0000000904027223 */ /* 0x040fe20000010002 */
[C---:B------:R-:W-:Y:S01]  /*3c80*/  FFMA.FTZ R3, R4.reuse, R10, R3 ;  /* 0x0000000a04037223 */ /* 0x040fe20000010003 */
[----:B------:R-:W-:Y:S01]  /*3c90*/  IADD3.X R17, PT, PT, R17, UR13, RZ, P0, !PT ;  /* 0x0000000d11117c10 */ /* 0x000fe200087fe4ff */
[----:B------:R-:W-:Y:S03]  /*3ca0*/  FFMA.FTZ R0, R4, R11, R0 ;  /* 0x0000000b04007223 */ /* 0x000fe60000010000 */
[----:B------:R-:W-:Y:S05]  /*3cb0*/  BRA.U UP0, `(.L_x_72) ;  /* 0xfffffffd00b87547 */ /* 0x000fea000b83ffff */
.L_x_59:
[----:B------:R-:W-:-:S04]  /*3cc0*/  IADD3 R13, PT, PT, R13, UR20, RZ ;  /* 0x000000140d0d7c10 */ /* 0x000fc8000fffe0ff */
[----:B------:R-:W-:-:S13]  /*3cd0*/  ISETP.GE.AND P0, PT, R13, UR21, PT ;  /* 0x000000150d007c0c */ /* 0x000fda000bf06270 */
[----:B------:R-:W-:Y:S05]  /*3ce0*/  @P0 EXIT ;  /* 0x000000000000094d */ /* 0x000fea0003800000 */
[----:B0-----:R-:W-:Y:S01]  /*3cf0*/  IABS R9, UR22 ;  /* 0x0000001600097c13 */ /* 0x001fe20008000000 */
[----:B------:R-:W0:Y:S01]  /*3d00*/  LDC R8, c[0x0][0x434] ;  /* 0x00010d00ff087b82 */ /* 0x000e220000000800 */
[----:B------:R-:W-:Y:S01]  /*3d10*/  IABS R10, R13 ;  /* 0x0000000d000a7213 */ /* 0x000fe20000000000 */
[----:B------:R-:W1:Y:S01]  /*3d20*/  LDCU UR4, c[0x0][0x440] ;  /* 0x00008800ff0477ac */ /* 0x000e620008000800 */
[----:B------:R-:W4:Y:S01]  /*3d30*/  I2F.RP R7, R9 ;  /* 0x0000000900077306 */ /* 0x000f220000209400 */
[----:B------:R-:W-:-:S05]  /*3d40*/  IABS R6, UR22 ;  /* 0x0000001600067c13 */ /* 0x000fca0008000000 */
[----:B------:R-:W-:Y:S02]  /*3d50*/  IMAD.MOV R6, RZ, RZ, -R6 ;  /* 0x000000ffff067224 */ /* 0x000fe400078e0a06 */
[----:B----4-:R-:W4:Y:S02]  /*3d60*/  MUFU.RCP R16, R7 ;  /* 0x0000000700107308 */ /* 0x010f240000001000 */
[----:B----4-:R-:W-:Y:S01]  /*3d70*/  VIADD R16, R16, 0xffffffe ;  /* 0x0ffffffe10107836 */ /* 0x010fe20000000000 */
[----:B0-----:R-:W-:-:S05]  /*3d80*/  IABS R7, R8 ;  /* 0x0000000800077213 */ /* 0x001fca0000000000 */
[----:B------:R-:W0:Y:S02]  /*3d90*/  F2I.FTZ.U32.TRUNC.NTZ R17, R16 ;  /* 0x0000001000117305 */ /* 0x000e24000021f000 */
[----:B0-----:R-:W-:Y:S01]  /*3da0*/  IMAD.MOV R4, RZ, RZ, -R17 ;  /* 0x000000ffff047224 */ /* 0x001fe200078e0a11 */
[----:B------:R-:W-:-:S03]  /*3db0*/  MOV R16, RZ ;  /* 0x000000ff00107202 */ /* 0x000fc60000000f00 */
        /* <DEDUP_REMOVED lines=12> */
[----:B------:R0:W4:Y:S01]  /*3e80*/  F2I.FTZ.U32.TRUNC.NTZ R19, R18 ;  /* 0x0000001200137305 */ /* 0x000122000021f000 */
[----:B------:R-:W-:-:S04]  /*3e90*/  LOP3.LUT R6, R13, UR22, RZ, 0x3c, !PT ;  /* 0x000000160d067c12 */ /* 0x000fc8000f8e3cff */
[----:B------:R-:W-:-:S07]  /*3ea0*/  ISETP.GE.AND P0, PT, R6, RZ, PT ;  /* 0x000000ff0600720c */ /* 0x000fce0003f06270 */
[----:B------:R-:W-:Y:S01]  /*3eb0*/  @P2 IADD3 R11, PT, PT, R11, 0x1, RZ ;  /* 0x000000010b0b2810 */ /* 0x000fe20007ffe0ff */
[----:B0-----:R-:W-:Y:S01]  /*3ec0*/  HFMA2 R18, -RZ, RZ, 0, 0 ;  /* 0x00000000ff127431 */ /* 0x001fe200000001ff */
[----:B----4-:R-:W-:-:S04]  /*3ed0*/  IADD3 R6, PT, PT, RZ, -R19, RZ ;  /* 0x80000013ff067210 */ /* 0x010fc80007ffe0ff */
[----:B------:R-:W-:Y:S01]  /*3ee0*/  @!P0 IMAD.MOV R11, RZ, RZ, -R11 ;  /* 0x000000ffff0b8224 */ /* 0x000fe200078e0a0b */
[----:B------:R-:W-:Y:S01]  /*3ef0*/  @!P1 LOP3.LUT R11, RZ, UR22, RZ, 0x33, !PT ;  /* 0x00000016ff0b9c12 */ /* 0x000fe2000f8e33ff */
[----:B------:R-:W-:Y:S01]  /*3f00*/  IMAD R6, R6, R7, RZ ;  /* 0x0000000706067224 */ /* 0x000fe200078e02ff */
[----:B-1----:R-:W-:-:S03]  /*3f10*/  ISETP.GE.AND P1, PT, R14, UR4, PT ;  /* 0x000000040e007c0c */ /* 0x002fc6000bf26270 */
        /* <DEDUP_REMOVED lines=15> */
[----:B------:R-:W1:Y:S01]  /*4010*/  LDCU.64 UR8, c[0x0][0x410] ;  /* 0x00008200ff0877ac */ /* 0x000e620008000a00 */
        /* <DEDUP_REMOVED lines=15> */
[----:B-1----:R-:W-:Y:S02]  /*4110*/  IMAD R7, R4, UR8, RZ ;  /* 0x0000000804077c24 */ /* 0x002fe4000f8e02ff */
        /* <DEDUP_REMOVED lines=13> */
        .weak           $__internal_1_$__cuda_sm20_div_s64
        .type           $__internal_1_$__cuda_sm20_div_s64,@function
        .size           $__internal_1_$__cuda_sm20_div_s64,(.L_x_7169 - $__internal_1_$__cuda_sm20_div_s64)
$__internal_1_$__cuda_sm20_div_s64:
        /* <DEDUP_REMOVED lines=25> */
[----:B------:R-:W-:Y:S02]  /*4380*/  IADD3 R12, P0, PT, RZ, -R36, RZ ;  /* 0x80000024ff0c7210 */ /* 0x000fe40007f1e0ff */
[----:B------:R-:W-:Y:S01]  /*4390*/  ISETP.GE.AND P1, PT, R19, RZ, PT ;  /* 0x000000ff1300720c */ /* 0x000fe20003f26270 */
[----:B------:R-:W-:Y:S02]  /*43a0*/  IMAD R10, R15, R26, R10 ;  /* 0x0000001a0f0a7224 */ /* 0x000fe400078e020a */
[----:B------:R-:W-:-:S04]  /*43b0*/  IMAD.HI.U32 R34, R35, R12, RZ ;  /* 0x0000000c23227227 */ /* 0x000fc800078e00ff */
[----:B------:R-:W-:Y:S01]  /*43c0*/  IMAD.X R10, RZ, RZ, ~R10, P0 ;  /* 0x000000ffff0a7224 */ /* 0x000fe200000e0e0a */
[----:B------:R-:W-:-:S03]  /*43d0*/  IADD3 R11, P0, PT, RZ, -R14, RZ ;  /* 0x8000000eff0b7210 */ /* 0x000fc60007f1e0ff */
[----:B------:R-:W-:Y:S01]  /*43e0*/  IMAD.WIDE.U32 R34, P4, R35, R10, R34 ;  /* 0x0000000a23227225 */ /* 0x000fe20007880022 */
[----:B------:R-:W-:Y:S02]  /*43f0*/  SEL R11, R11, R14, !P1 ;  /* 0x0000000e0b0b7207 */ /* 0x000fe40004800000 */
[----:B------:R-:W-:Y:S01]  /*4400*/  IADD3.X R14, PT, PT, RZ, ~R19, RZ, P0, !PT ;  /* 0x80000013ff0e7210 */ /* 0x000fe200007fe4ff */
[----:B------:R-:W-:-:S04]  /*4410*/  IMAD.HI.U32 R21, P3, R15, R12, R34 ;  /* 0x0000000c0f157227 */ /* 0x000fc80007860022 */
[CC--:B------:R-:W-:Y:S02]  /*4420*/  IMAD R12, R15.reuse, R10.reuse, RZ ;  /* 0x0000000a0f0c7224 */ /* 0x0c0fe400078e02ff */
[----:B------:R-:W-:-:S03]  /*4430*/  IMAD.HI.U32 R10, R15, R10, RZ ;  /* 0x0000000a0f0a7227 */ /* 0x000fc600078e00ff */
[----:B------:R-:W-:Y:S01]  /*4440*/  IADD3 R12, P2, PT, R12, R21, RZ ;  /* 0x000000150c0c7210 */ /* 0x000fe20007f5e0ff */
[----:B------:R-:W-:Y:S01]  /*4450*/  IMAD.X R15, R10, 0x1, R15, P4 ;  /* 0x000000010a0f7824 */ /* 0x000fe200020e060f */
[----:B------:R-:W-:Y:S01]  /*4460*/  SEL R10, R14, R19, !P1 ;  /* 0x000000130e0a7207 */ /* 0x000fe20004800000 */
[----:B------:R-:W-:Y:S02]  /*4470*/  IMAD.MOV.U32 R35, RZ, RZ, RZ ;  /* 0x000000ffff237224 */ /* 0x000fe400078e00ff */
[----:B------:R-:W-:Y:S01]  /*4480*/  IMAD.HI.U32 R34, R12, R11, RZ ;  /* 0x0000000b0c227227 */ /* 0x000fe200078e00ff */
[----:B------:R-:W-:-:S03]  /*4490*/  IADD3.X R15, PT, PT, RZ, RZ, R15, P2, P3 ;  /* 0x000000ffff0f7210 */ /* 0x000fc600017e640f */
[----:B------:R-:W-:-:S04]  /*44a0*/  IMAD.WIDE.U32 R34, R12, R10, R34 ;  /* 0x0000000a0c227225 */ /* 0x000fc800078e0022 */
[C---:B------:R-:W-:Y:S02]  /*44b0*/  IMAD R23, R15.reuse, R10, RZ ;  /* 0x0000000a0f177224 */ /* 0x040fe400078e02ff */
[----:B------:R-:W-:-:S04]  /*44c0*/  IMAD.HI.U32 R14, P1, R15, R11, R34 ;  /* 0x0000000b0f0e7227 */ /* 0x000fc80007820022 */
[----:B------:R-:W-:Y:S01]  /*44d0*/  IMAD.HI.U32 R12, R15, R10, RZ ;  /* 0x0000000a0f0c7227 */ /* 0x000fe200078e00ff */
[----:B------:R-:W-:-:S03]  /*44e0*/  IADD3 R23, P0, PT, R23, R14, RZ ;  /* 0x0000000e17177210 */ /* 0x000fc60007f1e0ff */
[----:B------:R-:W-:Y:S02]  /*44f0*/  IMAD.X R12, RZ, RZ, R12, P1 ;  /* 0x000000ffff0c7224 */ /* 0x000fe400008e060c */
[----:B------:R-:W-:-:S04]  /*4500*/  IMAD.WIDE.U32 R14, R23, R26, RZ ;  /* 0x0000001a170e7225 */ /* 0x000fc800078e00ff */
[----:B------:R-:W-:Y:S01]  /*4510*/  IMAD.X R21, RZ, RZ, R12, P0 ;  /* 0x000000ffff157224 */ /* 0x000fe200000e060c */
[----:B------:R-:W-:Y:S01]  /*4520*/  IADD3 R11, P0, PT, -R14, R11, RZ ;  /* 0x0000000b0e0b7210 */ /* 0x000fe20007f1e1ff */
[----:B------:R-:W-:-:S03]  /*4530*/  IMAD R12, R23, R27, R15 ;  /* 0x0000001b170c7224 */ /* 0x000fc600078e020f */
[-C--:B------:R-:W-:Y:S01]  /*4540*/  ISETP.GE.U32.AND P2, PT, R11, R26.reuse, PT ;  /* 0x0000001a0b00720c */ /* 0x080fe20003f46070 */
[-C--:B------:R-:W-:Y:S01]  /*4550*/  IMAD R15, R21, R26.reuse, R12 ;  /* 0x0000001a150f7224 */ /* 0x080fe200078e020c */
[----:B------:R-:W-:-:S04]  /*4560*/  IADD3 R12, P1, PT, R11, -R26, RZ ;  /* 0x8000001a0b0c7210 */ /* 0x000fc80007f3e0ff */
[----:B------:R-:W-:Y:S02]  /*4570*/  IADD3.X R10, PT, PT, ~R15, R10, RZ, P0, !PT ;  /* 0x0000000a0f0a7210 */ /* 0x000fe400007fe5ff */
[----:B------:R-:W-:Y:S02]  /*4580*/  IADD3 R14, P0, PT, R23, 0x1, RZ ;  /* 0x00000001170e7810 */ /* 0x000fe40007f1e0ff */
[C---:B------:R-:W-:Y:S01]  /*4590*/  ISETP.GE.U32.AND.EX P2, PT, R10.reuse, R27, PT, P2 ;  /* 0x0000001b0a00720c */ /* 0x040fe20003f46120 */
[----:B------:R-:W-:-:S03]  /*45a0*/  IMAD.X R15, R10, 0x1, ~R27, P1 ;  /* 0x000000010a0f7824 */ /* 0x000fc600008e0e1b */
[----:B------:R-:W-:Y:S01]  /*45b0*/  SEL R11, R12, R11, P2 ;  /* 0x0000000b0c0b7207 */ /* 0x000fe20001000000 */
[----:B------:R-:W-:Y:S01]  /*45c0*/  IMAD.X R12, RZ, RZ, R21, P0 ;  /* 0x000000ffff0c7224 */ /* 0x000fe200000e0615 */
[----:B------:R-:W-:Y:S02]  /*45d0*/  SEL R14, R14, R23, P2 ;  /* 0x000000170e0e7207 */ /* 0x000fe40001000000 */
[----:B------:R-:W-:Y:S02]  /*45e0*/  SEL R15, R15, R10, P2 ;  /* 0x0000000a0f0f7207 */ /* 0x000fe40001000000 */
[----:B------:R-:W-:Y:S02]  /*45f0*/  ISETP.GE.U32.AND P0, PT, R11, R26, PT ;  /* 0x0000001a0b00720c */ /* 0x000fe40003f06070 */
[----:B------:R-:W-:Y:S02]  /*4600*/  SEL R12, R12, R21, P2 ;  /* 0x000000150c0c7207 */ /* 0x000fe40001000000 */
[----:B------:R-:W-:-:S02]  /*4610*/  IADD3 R11, P1, PT, R14, 0x1, RZ ;  /* 0x000000010e0b7810 */ /* 0x000fc40007f3e0ff */
[----:B------:R-:W-:Y:S02]  /*4620*/  ISETP.GE.U32.AND.EX P0, PT, R15, R27, PT, P0 ;  /* 0x0000001b0f00720c */ /* 0x000fe40003f06100 */
[----:B------:R-:W-:Y:S01]  /*4630*/  LOP3.LUT R10, R18, R19, RZ, 0x3c, !PT ;  /* 0x00000013120a7212 */ /* 0x000fe200078e3cff */
[----:B------:R-:W-:Y:S01]  /*4640*/  IMAD.X R15, RZ, RZ, R12, P1 ;  /* 0x000000ffff0f7224 */ /* 0x000fe200008e060c */
[----:B------:R-:W-:Y:S01]  /*4650*/  SEL R11, R11, R14, P0 ;  /* 0x0000000e0b0b7207 */ /* 0x000fe20000000000 */
[----:B------:R-:W-:Y:S01]  /*4660*/  IMAD.MOV.U32 R14, RZ, RZ, R16 ;  /* 0x000000ffff0e7224 */ /* 0x000fe200078e0010 */
[----:B------:R-:W-:Y:S02]  /*4670*/  ISETP.GE.AND P2, PT, R10, RZ, PT ;  /* 0x000000ff0a00720c */ /* 0x000fe40003f46270 */
[----:B------:R-:W-:Y:S02]  /*4680*/  SEL R15, R15, R12, P0 ;  /* 0x0000000c0f0f7207 */ /* 0x000fe40000000000 */
[----:B------:R-:W-:-:S02]  /*4690*/  IADD3 R12, P1, PT, RZ, -R11, RZ ;  /* 0x8000000bff0c7210 */ /* 0x000fc40007f3e0ff */
[----:B------:R-:W-:Y:S02]  /*46a0*/  ISETP.NE.U32.AND P0, PT, R20, RZ, PT ;  /* 0x000000ff1400720c */ /* 0x000fe40003f05070 */
[-C--:B------:R-:W-:Y:S02]  /*46b0*/  IADD3.X R10, PT, PT, RZ, ~R15.reuse, RZ, P1, !PT ;  /* 0x8000000fff0a7210 */ /* 0x080fe40000ffe4ff */
[----:B------:R-:W-:Y:S02]  /*46c0*/  ISETP.NE.AND.EX P0, PT, R18, RZ, PT, P0 ;  /* 0x000000ff1200720c */ /* 0x000fe40003f05300 */
[----:B------:R-:W-:Y:S01]  /*46d0*/  SEL R10, R10, R15, !P2 ;  /* 0x0000000f0a0a7207 */ /* 0x000fe20005000000 */
[----:B------:R-:W-:Y:S01]  /*46e0*/  IMAD.MOV.U32 R15, RZ, RZ, 0x0 ;  /* 0x00000000ff0f7424 */ /* 0x000fe200078e00ff */
[----:B------:R-:W-:Y:S02]  /*46f0*/  SEL R12, R12, R11, !P2 ;  /* 0x0000000b0c0c7207 */ /* 0x000fe40005000000 */
[----:B------:R-:W-:-:S02]  /*4700*/  SEL R11, R10, 0xffffffff, P0 ;  /* 0xffffffff0a0b7807 */ /* 0x000fc40000000000 */
[----:B------:R-:W-:Y:S01]  /*4710*/  SEL R12, R12, 0xffffffff, P0 ;  /* 0xffffffff0c0c7807 */ /* 0x000fe20000000000 */
[----:B------:R-:W-:Y:S06]  /*4720*/  RET.REL.NODEC R14 `(_ZN5flash32flash_fwd_splitkv_combine_kernelI23Flash_fwd_kernel_traitsILi128ELi64ELi128ELi4ELb0ELb0EN7cutlass6half_tE19Flash_kernel_traitsILi128ELi64ELi128ELi4ES3_EELi4ELi6ELb0EEEvNS_16Flash_fwd_paramsE) ;  /* 0xffffffb80e347950 */ /* 0x000fec0003c3ffff */
.L_x_73:
        /* <DEDUP_REMOVED lines=13> */
.L_x_7169:


//--------------------- .text._ZN5flash32flash_fwd_splitkv_combine_kernelI23Flash_fwd_kernel_traitsILi128ELi64ELi128ELi4ELb0ELb0EN7cutlass6half_tE19Flash_kernel_traitsILi128ELi64ELi128ELi4ES3_EELi4ELi5ELb0EEEvNS_16Flash_fwd_paramsE --------------------------
	.section	.text._ZN5flash32flash_fwd_splitkv_combine_kernelI23Flash_fwd_kernel_traitsILi128ELi64ELi128ELi4ELb0ELb0EN7cutlass6half_tE19Flash_kernel_traitsILi128ELi64ELi128ELi4ES3_EELi4ELi5ELb0EEEvNS_16Flash_fwd_paramsE,"ax",@progbits
	.align	128
        .global         _ZN5flash32flash_fwd_splitkv_combine_kernelI23Flash_fwd_kernel_traitsILi128ELi64ELi128ELi4ELb0ELb0EN7cutlass6half_tE19Flash_kernel_traitsILi128ELi64ELi128ELi4ES3_EELi4ELi5ELb0EEEvNS_16Flash_fwd_paramsE
        .type           _ZN5flash32flash_fwd_splitkv_combine_kernelI23Flash_fwd_kernel_traitsILi128ELi64ELi128ELi4ELb0ELb0EN7cutlass6half_tE19Flash_kernel_traitsILi128ELi64ELi128ELi4ES3_EELi4ELi5ELb0EEEvNS_16Flash_fwd_paramsE,@function
        .size           _ZN5flash32flash_fwd_splitkv_combine_kernelI23Flash_fwd_kernel_traitsILi128ELi64ELi128ELi4ELb0ELb0EN7cutlass6half_tE19Flash_kernel_traitsILi128ELi64ELi128ELi4ES3_EELi4ELi5ELb0EEEvNS_16Flash_fwd_paramsE,(.L_x_7170 - _ZN5flash32flash_fwd_splitkv_combine_kernelI23Flash_fwd_kernel_traitsILi128ELi64ELi128ELi4ELb0ELb0EN7cutlass6half_tE19Flash_kernel_traitsILi128ELi64ELi128ELi4ES3_EELi4ELi5ELb0EEEvNS_16Flash_fwd_paramsE)
        .other          _ZN5flash32flash_fwd_splitkv_combine_kernelI23Flash_fwd_kernel_traitsILi128ELi64ELi128ELi4ELb0ELb0EN7cutlass6half_tE19Flash_kernel_traitsILi128ELi64ELi128ELi4ES3_EELi4ELi5ELb0EEEvNS_16Flash_fwd_paramsE,@"STO_CUDA_ENTRY STV_DEFAULT"
_ZN5flash32flash_fwd_splitkv_combine_kernelI23Flash_fwd_kernel_traitsILi128ELi64ELi128ELi4ELb0ELb0EN7cutlass6half_tE19Flash_kernel_traitsILi128ELi64ELi128ELi4ES3_EELi4ELi5ELb0EEEvNS_16Flash_fwd_paramsE:
.text._ZN5flash32flash_fwd_splitkv_combine_kernelI23Flash_fwd_kernel_traitsILi128ELi64ELi128ELi4ELb0ELb0EN7cutlass6half_tE19Flash_kernel_traitsILi128ELi64ELi128ELi4ES3_EELi4ELi5ELb0EEEvNS_16Flash_fwd_paramsE:
        /* <DEDUP_REMOVED lines=38> */
.L_x_74:
[----:B------:R-:W-:Y:S01]  /*0260*/  IMAD.U32 R22, RZ, RZ, UR13 ;  /* 0x0000000dff167e24 */ /* 0x000fe2000f8e00ff */
[----:B------:R-:W-:Y:S01]  /*0270*/  MOV R20, UR11 ;  /* 0x0000000b00147c02 */ /* 0x000fe20008000f00 */
[----:B------:R-:W-:Y:S01]  /*0280*/  IMAD.U32 R21, RZ, RZ, UR15 ;  /* 0x0000000fff157e24 */ /* 0x000fe2000f8e00ff */
[----:B------:R-:W-:Y:S02]  /*0290*/  MOV R19, UR7 ;  /* 0x0000000700137c02 */ /* 0x000fe40008000f00 */
[----:B------:R-:W-:Y:S02]  /*02a0*/  MOV R18, 0x2c0 ;  /* 0x000002c000127802 */ /* 0x000fe40000000f00 */
[----:B------:R-:W-:Y:S05]  /*02b0*/  CALL.REL.NOINC `($__internal_2_$__cuda_sm20_div_s64) ;  /* 0x0000003c00707944 */ /* 0x000fea0003c00000 */
[----:B------:R-:W-:-:S07]  /*02c0*/  MOV R13, R11 ;  /* 0x0000000b000d7202 */ /* 0x000fce0000000f00 */
.L_x_75:
        /* <DEDUP_REMOVED lines=30> */
.L_x_77:
[----:B------:R-:W-:Y:S01]  /*04b0*/  IMAD.MOV.U32 R22, RZ, RZ, R12 ;  /* 0x000000ffff167224 */ /* 0x000fe200078e000c */
[----:B------:R-:W-:Y:S02]  /*04c0*/  MOV R21, R13 ;  /* 0x0000000d00157202 */ /* 0x000fe40000000f00 */
[----:B------:R-:W-:Y:S02]  /*04d0*/  MOV R18, 0x4f0 ;  /* 0x000004f000127802 */ /* 0x000fe40000000f00 */
[----:B------:R-:W-:Y:S05]  /*04e0*/  CALL.REL.NOINC `($__internal_2_$__cuda_sm20_div_s64) ;  /* 0x0000003800e47944 */ /* 0x000fea0003c00000 */
[----:B------:R-:W-:Y:S02]  /*04f0*/  MOV R4, R12 ;  /* 0x0000000c00047202 */ /* 0x000fe40000000f00 */
[----:B------:R-:W-:Y:S02]  /*0500*/  MOV R5, R11 ;  /* 0x0000000b00057202 */ /* 0x000fe40000000f00 */
.L_x_78:
[----:B------:R-:W-:Y:S05]  /*0510*/  BSYNC.RECONVERGENT B0 ;  /* 0x0000000000007941 */ /* 0x000fea0003800200 */
.L_x_76:
        /* <DEDUP_REMOVED lines=43> */
[----:B------:R-:W0:Y:S02]  /*07d0*/  F2I.FTZ.U32.TRUNC.NTZ R3, R6 ;  /* 0x0000000600037305 */ /* 0x000e24000021f000 */
[----:B0-----:R-:W-:-:S04]  /*07e0*/  IMAD.MOV R2, RZ, RZ, -R3 ;  /* 0x000000ffff027224 */ /* 0x001fc800078e0a03 */
[----:B------:R-:W-:Y:S02]  /*07f0*/  IMAD R7, R2, R10, RZ ;  /* 0x0000000a02077224 */ /* 0x000fe400078e02ff */
[----:B------:R-:W-:-:S05]  /*0800*/  HFMA2 R2, -RZ, RZ, 0, 0 ;  /* 0x00000000ff027431 */ /* 0x000fca00000001ff */
        /* <DEDUP_REMOVED lines=11> */
.L_x_80:
[----:B------:R-:W-:Y:S01]  /*08c0*/  IMAD.MOV.U32 R22, RZ, RZ, R20 ;  /* 0x000000ffff167224 */ /* 0x000fe200078e0014 */
[----:B------:R-:W-:Y:S01]  /*08d0*/  MOV R20, R10 ;  /* 0x0000000a00147202 */ /* 0x000fe20000000f00 */
[----:B------:R-:W-:Y:S01]  /*08e0*/  IMAD.MOV.U32 R21, RZ, RZ, R19 ;  /* 0x000000ffff157224 */ /* 0x000fe200078e0013 */
[----:B------:R-:W-:Y:S02]  /*08f0*/  MOV R19, R0 ;  /* 0x0000000000137202 */ /* 0x000fe40000000f00 */
[----:B------:R-:W-:Y:S02]  /*0900*/  MOV R18, 0x920 ;  /* 0x0000092000127802 */ /* 0x000fe40000000f00 */
[----:B------:R-:W-:Y:S05]  /*0910*/  CALL.REL.NOINC `($__internal_2_$__cuda_sm20_div_s64) ;  /* 0x0000003400d87944 */ /* 0x000fea0003c00000 */
[----:B------:R-:W-:Y:S02]  /*0920*/  MOV R13, R11 ;  /* 0x0000000b000d7202 */ /* 0x000fe40000000f00 */
.L_x_81:
[----:B------:R-:W-:Y:S05]  /*0930*/  BSYNC.RECONVERGENT B0 ;  /* 0x0000000000007941 */ /* 0x000fea0003800200 */
.L_x_79:
        /* <DEDUP_REMOVED lines=21> */
[----:B------:R-:W-:Y:S01]  /*0a90*/  UIMAD UR4, UR6, UR4, UR5 ;  /* 0x00000004060472a4 */ /* 0x000fe2000f8e0205 */
[----:B------:R-:W0:Y:S03]  /*0aa0*/  LDCU UR5, c[0x0][0x3e0] ;  /* 0x00007c00ff0577ac */ /* 0x000e260008000800 */
[----:B------:R-:W-:-:S11]  /*0ab0*/  UISETP.GT.U32.AND UP1, UPT, UR6, UR4, UPT ;  /* 0x000000040600728c */ /* 0x000fd6000bf24070 */
[----:B------:R-:W-:Y:S02]  /*0ac0*/  @!UP1 UIADD3 UR4, UPT, UPT, UR4, -UR6, URZ ;  /* 0x8000000604049290 */ /* 0x000fe4000fffe0ff */
[----:B------:R-:W-:Y:S01]  /*0ad0*/  @!UP1 UIADD3 UR9, UPT, UPT, UR9, 0x1, URZ ;  /* 0x0000000109099890 */ /* 0x000fe2000fffe0ff */
[----:B0-----:R-:W-:Y:S01]  /*0ae0*/  IMAD.U32 R2, RZ, RZ, UR5 ;  /* 0x00000005ff027e24 */ /* 0x001fe2000f8e00ff */
[----:B------:R-:W-:Y:S02]  /*0af0*/  UISETP.GE.U32.AND UP0, UPT, UR4, UR6, UPT ;  /* 0x000000060400728c */ /* 0x000fe4000bf06070 */
[----:B------:R-:W-:Y:S02]  /*0b00*/  UISETP.GE.AND UP1, UPT, UR8, URZ, UPT ;  /* 0x000000ff0800728c */ /* 0x000fe4000bf26270 */
[----:B------:R-:W-:Y:S01]  /*0b10*/  USHF.R.S32.HI UR4, URZ, 0x1f, UR10 ;  /* 0x0000001fff047899 */ /* 0x000fe2000801140a */
[----:B------:R-:W-:Y:S01]  /*0b20*/  IABS R2, R2 ;  /* 0x0000000200027213 */ /* 0x000fe20000000000 */
[----:B------:R-:W-:-:S02]  /*0b30*/  UISETP.NE.AND UP2, UPT, UR5, URZ, UPT ;  /* 0x000000ff0500728c */ /* 0x000fc4000bf45270 */
[----:B------:R-:W-:Y:S01]  /*0b40*/  ULOP3.LUT UR4, UR4, 0x1, URZ, 0xfc, !UPT ;  /* 0x0000000104047892 */ /* 0x000fe2000f8efcff */
[----:B------:R-:W-:Y:S02]  /*0b50*/  R2UR UR20, R2 ;  /* 0x00000000021472ca */ /* 0x000fe400000e0000 */
[----:B------:R-:W-:Y:S02]  /*0b60*/  @UP0 UIADD3 UR9, UPT, UPT, UR9, 0x1, URZ ;  /* 0x0000000109090890 */ /* 0x000fe4000fffe0ff */
[----:B------:R-:W-:Y:S02]  /*0b70*/  UISETP.NE.AND UP0, UPT, UR10, URZ, UPT ;  /* 0x000000ff0a00728c */ /* 0x000fe4000bf05270 */
[----:B------:R-:W-:-:S07]  /*0b80*/  @!UP1 UIADD3 UR9, UPT, UPT, -UR9, URZ, URZ ;  /* 0x000000ff09099290 */ /* 0x000fce000fffe1ff */
[----:B------:R-:W0:Y:S02]  /*0b90*/  I2F.RP R9, UR20 ;  /* 0x0000001400097d06 */ /* 0x000e240008209400 */
[----:B------:R-:W-:-:S04]  /*0ba0*/  @!UP0 ULOP3.LUT UR9, URZ, UR10, URZ, 0x33, !UPT ;  /* 0x0000000aff098292 */ /* 0x000fc8000f8e33ff */
[----:B------:R-:W-:Y:S02]  /*0bb0*/  UIMAD UR6, UR9, UR4, URZ ;  /* 0x00000004090672a4 */ /* 0x000fe4000f8e02ff */
[----:B------:R-:W-:-:S04]  /*0bc0*/  UIADD3 UR4, UPT, UPT, UR5, -0x1, URZ ;  /* 0xffffffff05047890 */ /* 0x000fc8000fffe0ff */
[----:B------:R-:W-:Y:S01]  /*0bd0*/  IABS R3, UR6 ;  /* 0x0000000600037c13 */ /* 0x000fe20008000000 */
[----:B0-----:R-:W0:Y:S03]  /*0be0*/  MUFU.RCP R8, R9 ;  /* 0x0000000900087308 */ /* 0x001e260000001000 */
[----:B------:R-:W-:-:S13]  /*0bf0*/  R2UR UR16, R3 ;  /* 0x00000000031072ca */ /* 0x000fda00000e0000 */
[----:B------:R-:W1:Y:S01]  /*0c00*/  I2F.RP R11, UR16 ;  /* 0x00000010000b7d06 */ /* 0x000e620008209400 */
[----:B------:R-:W-:Y:S01]  /*0c10*/  UIADD3 UR8, UPT, UPT, UR4, UR16, URZ ;  /* 0x0000001004087290 */ /* 0x000fe2000fffe0ff */
[----:B0-----:R-:W-:-:S05]  /*0c20*/  VIADD R8, R8, 0xffffffe ;  /* 0x0ffffffe08087836 */ /* 0x001fca0000000000 */
[----:B------:R-:W-:-:S05]  /*0c30*/  IMAD.U32 R3, RZ, RZ, UR8 ;  /* 0x00000008ff037e24 */ /* 0x000fca000f8e00ff */
[----:B------:R-:W-:Y:S01]  /*0c40*/  IABS R3, R3 ;  /* 0x0000000300037213 */ /* 0x000fe20000000000 */
[----:B-1----:R-:W0:Y:S03]  /*0c50*/  MUFU.RCP R2, R11 ;  /* 0x0000000b00027308 */ /* 0x002e260000001000 */
[----:B------:R-:W-:Y:S01]  /*0c60*/  R2UR UR21, R3 ;  /* 0x00000000031572ca */ /* 0x000fe200000e0000 */
[----:B0-----:R-:W-:-:S04]  /*0c70*/  VIADD R7, R2, 0xffffffe ;  /* 0x0ffffffe02077836 */ /* 0x001fc80000000000 */
[----:B------:R-:W0:Y:S08]  /*0c80*/  F2I.FTZ.U32.TRUNC.NTZ R2, R8 ;  /* 0x0000000800027305 */ /* 0x000e30000021f000 */
[----:B------:R-:W1:Y:S01]  /*0c90*/  F2I.FTZ.U32.TRUNC.NTZ R7, R7 ;  /* 0x0000000700077305 */ /* 0x000e62000021f000 */
[----:B0-----:R-:W-:Y:S02]  /*0ca0*/  R2UR UR19, R2 ;  /* 0x00000000021372ca */ /* 0x001fe400000e0000 */
[----:B------:R-:W-:-:S05]  /*0cb0*/  IABS R2, UR6 ;  /* 0x0000000600027c13 */ /* 0x000fca0008000000 */
[----:B------:R-:W-:Y:S02]  /*0cc0*/  IMAD.MOV R2, RZ, RZ, -R2 ;  /* 0x000000ffff027224 */ /* 0x000fe400078e0a02 */
[----:B-1----:R-:W-:-:S04]  /*0cd0*/  IMAD.MOV R6, RZ, RZ, -R7 ;  /* 0x000000ffff067224 */ /* 0x002fc800078e0a07 */
[----:B------:R-:W-:Y:S01]  /*0ce0*/  IMAD R3, R6, UR16, RZ ;  /* 0x0000001006037c24 */ /* 0x000fe2000f8e02ff */
[----:B------:R-:W-:Y:S01]  /*0cf0*/  UIADD3 UR17, UPT, UPT, URZ, -UR19, URZ ;  /* 0x80000013ff117290 */ /* 0x000fe2000fffe0ff */
[----:B------:R-:W-:-:S03]  /*0d00*/  IMAD.MOV.U32 R6, RZ, RZ, RZ ;  /* 0x000000ffff067224 */ /* 0x000fc600078e00ff */
[----:B------:R-:W-:Y:S01]  /*0d10*/  UIMAD UR17, UR17, UR20, URZ ;  /* 0x00000014111172a4 */ /* 0x000fe2000f8e02ff */
[----:B------:R-:W-:-:S03]  /*0d20*/  IMAD.HI.U32 R3, R7, R3, R6 ;  /* 0x0000000307037227 */ /* 0x000fc600078e0006 */
[----:B------:R-:W-:-:S03]  /*0d30*/  UIMAD.WIDE.U32 UR18, UR19, UR17, UR18 ;  /* 0x00000011131272a5 */ /* 0x000fc6000f8e0012 */
[----:B------:R-:W-:Y:S01]  /*0d40*/  IMAD.HI.U32 R9, R3, UR21, RZ ;  /* 0x0000001503097c27 */ /* 0x000fe2000f8e00ff */
[----:B------:R-:W-:Y:S02]  /*0d50*/  UIMAD.WIDE.U32 UR22, UR19, UR21, URZ ;  /* 0x00000015131672a5 */ /* 0x000fe4000f8e00ff */
[----:B------:R-:W-:Y:S01]  /*0d60*/  ULOP3.LUT UR22, UR8, UR16, URZ, 0x3c, !UPT ;  /* 0x0000001008167292 */ /* 0x000fe2000f8e3cff */
[----:B------:R-:W-:Y:S01]  /*0d70*/  IMAD R2, R9, R2, UR21 ;  /* 0x0000001509027e24 */ /* 0x000fe2000f8e0202 */
[----:B------:R-:W-:-:S03]  /*0d80*/  ULOP3.LUT UR8, UR8, UR5, URZ, 0x3c, !UPT ;  /* 0x0000000508087292 */ /* 0x000fc6000f8e3cff */
[----:B------:R-:W-:Y:S01]  /*0d90*/  UMOV UR17, UR23 ;  /* 0x0000001700117c82 */ /* 0x000fe20008000000 */
[----:B------:R-:W-:Y:S01]  /*0da0*/  ISETP.LT.U32.AND P1, PT, R2, UR16, PT ;  /* 0x0000001002007c0c */ /* 0x000fe2000bf21070 */
[----:B------:R-:W-:Y:S01]  /*0db0*/  UIADD3 UR19, UPT, UPT, -UR17, URZ, URZ ;  /* 0x000000ff11137290 */ /* 0x000fe2000fffe1ff */
[----:B------:R-:W-:Y:S01]  /*0dc0*/  ISETP.LE.AND P0, PT, RZ, UR22, PT ;  /* 0x00000016ff007c0c */ /* 0x000fe2000bf03270 */
[----:B------:R-:W0:Y:S02]  /*0dd0*/  LDCU.U8 UR18, c[0x0][0x549] ;  /* 0x0000a920ff1277ac */ /* 0x000e240008000000 */
[----:B------:R-:W-:-:S04]  /*0de0*/  UIMAD UR19, UR20, UR19, UR21 ;  /* 0x00000013141372a4 */ /* 0x000fc8000f8e0215 */
        /* <DEDUP_REMOVED lines=49> */
.L_x_83:
[----:B------:R-:W-:Y:S01]  /*1100*/  IMAD.MOV.U32 R22, RZ, RZ, R12 ;  /* 0x000000ffff167224 */ /* 0x000fe200078e000c */
[----:B------:R-:W-:Y:S01]  /*1110*/  MOV R20, R9 ;  /* 0x0000000900147202 */ /* 0x000fe20000000f00 */
[----:B------:R-:W-:Y:S01]  /*1120*/  IMAD.MOV.U32 R21, RZ, RZ, R13 ;  /* 0x000000ffff157224 */ /* 0x000fe200078e000d */
[----:B------:R-:W-:Y:S02]  /*1130*/  MOV R19, R29 ;  /* 0x0000001d00137202 */ /* 0x000fe40000000f00 */
[----:B------:R-:W-:Y:S02]  /*1140*/  MOV R18, 0x1160 ;  /* 0x0000116000127802 */ /* 0x000fe40000000f00 */
[----:B------:R-:W-:Y:S05]  /*1150*/  CALL.REL.NOINC `($__internal_2_$__cuda_sm20_div_s64) ;  /* 0x0000002c00c87944 */ /* 0x000fea0003c00000 */
[----:B------:R-:W-:Y:S02]  /*1160*/  MOV R34, R12 ;  /* 0x0000000c00227202 */ /* 0x000fe40000000f00 */
[----:B------:R-:W-:Y:S02]  /*1170*/  MOV R35, R11 ;  /* 0x0000000b00237202 */ /* 0x000fe40000000f00 */
.L_x_84:
[----:B------:R-:W-:Y:S05]  /*1180*/  BSYNC.RECONVERGENT B0 ;  /* 0x0000000000007941 */ /* 0x000fea0003800200 */
.L_x_82:
        /* <DEDUP_REMOVED lines=57> */
.L_x_86:
[----:B------:R-:W-:Y:S01]  /*1520*/  IMAD.MOV.U32 R22, RZ, RZ, R4 ;  /* 0x000000ffff167224 */ /* 0x000fe200078e0004 */
[----:B------:R-:W-:Y:S01]  /*1530*/  MOV R21, R5 ;  /* 0x0000000500157202 */ /* 0x000fe20000000f00 */
[----:B------:R-:W-:Y:S01]  /*1540*/  IMAD.MOV.U32 R20, RZ, RZ, R8 ;  /* 0x000000ffff147224 */ /* 0x000fe200078e0008 */
[----:B------:R-:W-:Y:S02]  /*1550*/  MOV R18, 0x1570 ;  /* 0x0000157000127802 */ /* 0x000fe40000000f00 */
[----:B------:R-:W-:Y:S05]  /*1560*/  CALL.REL.NOINC `($__internal_2_$__cuda_sm20_div_s64) ;  /* 0x0000002800c47944 */ /* 0x000fea0003c00000 */
[----:B------:R-:W-:Y:S02]  /*1570*/  MOV R14, R12 ;  /* 0x0000000c000e7202 */ /* 0x000fe40000000f00 */
[----:B------:R-:W-:Y:S02]  /*1580*/  MOV R15, R11 ;  /* 0x0000000b000f7202 */ /* 0x000fe40000000f00 */
.L_x_87:
[----:B------:R-:W-:Y:S05]  /*1590*/  BSYNC.RECONVERGENT B0 ;  /* 0x0000000000007941 */ /* 0x000fea0003800200 */
.L_x_85:
[----:B------:R-:W0:Y:S01]  /*15a0*/  LDC R3, c[0x0][0x434] ;  /* 0x00010d00ff037b82 */ /* 0x000e220000000800 */
[----:B------:R-:W1:Y:S01]  /*15b0*/  S2R R4, SR_TID.X ;  /* 0x0000000000047919 */ /* 0x000e620000002100 */
[----:B------:R-:W2:Y:S01]  /*15c0*/  LDCU UR17, c[0x0][0x534] ;  /* 0x0000a680ff1177ac */ /* 0x000ea20008000800 */
[----:B------:R-:W-:Y:S01]  /*15d0*/  BSSY.RECONVERGENT B0, `(.L_x_88) ;  /* 0x0000044000007945 */ /* 0x000fe20003800200 */
[----:B------:R-:W-:Y:S01]  /*15e0*/  IMAD.MOV.U32 R16, RZ, RZ, -0x800000 ;  /* 0xff800000ff107424 */ /* 0x000fe200078e00ff */
[----:B------:R-:W3:Y:S01]  /*15f0*/  LDCU UR5, c[0x0][0x430] ;  /* 0x00008600ff0577ac */ /* 0x000ee20008000800 */
[----:B------:R-:W-:Y:S01]  /*1600*/  IMAD.MOV.U32 R25, RZ, RZ, -0x800000 ;  /* 0xff800000ff197424 */ /* 0x000fe200078e00ff */
[----:B------:R-:W-:-:S04]  /*1610*/  USHF.R.S32.HI UR8, URZ, 0x1f, UR14 ;  /* 0x0000001fff087899 */ /* 0x000fc8000801140e */
[----:B------:R-:W-:Y:S01]  /*1620*/  ULOP3.LUT UR8, UR8, 0x1, URZ, 0xfc, !UPT ;  /* 0x0000000108087892 */ /* 0x000fe2000f8efcff */
[----:B0-----:R-:W-:-:S04]  /*1630*/  IABS R7, R3 ;  /* 0x0000000300077213 */ /* 0x001fc80000000000 */
[----:B------:R-:W0:Y:S01]  /*1640*/  I2F.RP R11, R7 ;  /* 0x00000007000b7306 */ /* 0x000e220000209400 */
[----:B-1----:R-:W-:Y:S02]  /*1650*/  ISETP.GT.U32.AND P1, PT, R4, 0x7f, PT ;  /* 0x0000007f0400780c */ /* 0x002fe40003f24070 */
[----:B------:R-:W-:-:S05]  /*1660*/  SHF.R.U32.HI R17, RZ, 0x2, R4 ;  /* 0x00000002ff117819 */ /* 0x000fca0000011604 */
[----:B0-----:R-:W0:Y:S02]  /*1670*/  MUFU.RCP R12, R11 ;  /* 0x0000000b000c7308 */ /* 0x001e240000001000 */
[----:B0-----:R-:W-:-:S04]  /*1680*/  VIADD R12, R12, 0xffffffe ;  /* 0x0ffffffe0c0c7836 */ /* 0x001fc80000000000 */
[----:B------:R-:W-:Y:S02]  /*1690*/  @!P1 SHF.L.U32 R11, R4, 0x2, RZ ;  /* 0x00000002040b9819 */ /* 0x000fe400000006ff */
[----:B------:R-:W0:Y:S02]  /*16a0*/  F2I.FTZ.U32.TRUNC.NTZ R13, R12 ;  /* 0x0000000c000d7305 */ /* 0x000e24000021f000 */
[----:B------:R-:W-:Y:S01]  /*16b0*/  @!P1 LOP3.LUT R11, R11, 0xc, RZ, 0xc0, !PT ;  /* 0x0000000c0b0b9812 */ /* 0x000fe200078ec0ff */
[----:B0-----:R-:W-:Y:S02]  /*16c0*/  IMAD.MOV R5, RZ, RZ, -R13 ;  /* 0x000000ffff057224 */ /* 0x001fe400078e0a0d */
[----:B------:R-:W-:Y:S02]  /*16d0*/  IMAD.MOV.U32 R12, RZ, RZ, RZ ;  /* 0x000000ffff0c7224 */ /* 0x000fe400078e00ff */
[----:B------:R-:W-:Y:S01]  /*16e0*/  IMAD R6, R5, R7, RZ ;  /* 0x0000000705067224 */ /* 0x000fe200078e02ff */
[----:B------:R-:W-:-:S02]  /*16f0*/  IABS R5, R2 ;  /* 0x0000000200057213 */ /* 0x000fc40000000000 */
[----:B------:R-:W-:Y:S01]  /*1700*/  LOP3.LUT R2, R2, R3, RZ, 0x3c, !PT ;  /* 0x0000000302027212 */ /* 0x000fe200078e3cff */
[----:B------:R-:W-:Y:S01]  /*1710*/  IMAD.HI.U32 R6, R13, R6, R12 ;  /* 0x000000060d067227 */ /* 0x000fe200078e000c */
[----:B------:R-:W-:Y:S02]  /*1720*/  SHF.R.U32.HI R13, RZ, 0x5, R4 ;  /* 0x00000005ff0d7819 */ /* 0x000fe40000011604 */
[----:B------:R-:W-:Y:S02]  /*1730*/  ISETP.GE.AND P2, PT, R2, RZ, PT ;  /* 0x000000ff0200720c */ /* 0x000fe40003f46270 */
[----:B------:R-:W-:Y:S01]  /*1740*/  @!P1 MOV R2, 0x400 ;  /* 0x0000040000029802 */ /* 0x000fe20000000f00 */
[----:B------:R-:W-:Y:S02]  /*1750*/  IMAD.HI.U32 R19, R6, R5, RZ ;  /* 0x0000000506137227 */ /* 0x000fe400078e00ff */
[----:B------:R-:W0:Y:S02]  /*1760*/  @!P1 S2R R6, SR_CgaCtaId ;  /* 0x0000000000069919 */ /* 0x000e240000008800 */
[----:B------:R-:W-:-:S04]  /*1770*/  IMAD.MOV R12, RZ, RZ, -R19 ;  /* 0x000000ffff0c7224 */ /* 0x000fc800078e0a13 */
[C---:B------:R-:W-:Y:S02]  /*1780*/  IMAD R12, R7.reuse, R12, R5 ;  /* 0x0000000c070c7224 */ /* 0x040fe400078e0205 */
[----:B------:R-:W1:Y:S03]  /*1790*/  @!P1 S2R R5, SR_CgaCtaId ;  /* 0x0000000000059919 */ /* 0x000e660000008800 */
[----:B------:R-:W-:-:S13]  /*17a0*/  ISETP.GT.U32.AND P0, PT, R7, R12, PT ;  /* 0x0000000c0700720c */ /* 0x000fda0003f04070 */
[-C--:B------:R-:W-:Y:S01]  /*17b0*/  @!P0 IADD3 R12, PT, PT, R12, -R7.reuse, RZ ;  /* 0x800000070c0c8210 */ /* 0x080fe20007ffe0ff */
[----:B------:R-:W-:Y:S01]  /*17c0*/  @!P0 VIADD R19, R19, 0x1 ;  /* 0x0000000113138836 */ /* 0x000fe20000000000 */
[----:B------:R-:W-:Y:S02]  /*17d0*/  ISETP.NE.AND P0, PT, R3, RZ, PT ;  /* 0x000000ff0300720c */ /* 0x000fe40003f05270 */
[----:B------:R-:W-:Y:S02]  /*17e0*/  ISETP.GE.U32.AND P3, PT, R12, R7, PT ;  /* 0x000000070c00720c */ /* 0x000fe40003f66070 */
[----:B------:R-:W-:-:S04]  /*17f0*/  @!P1 MOV R7, 0x400 ;  /* 0x0000040000079802 */ /* 0x000fc80000000f00 */
[----:B0-----:R-:W-:Y:S02]  /*1800*/  @!P1 LEA R6, R6, R7, 0x18 ;  /* 0x0000000706069211 */ /* 0x001fe400078ec0ff */
[----:B------:R-:W-:-:S03]  /*1810*/  LOP3.LUT R7, R4, 0x1f, RZ, 0xc0, !PT ;  /* 0x0000001f04077812 */ /* 0x000fc600078ec0ff */
[----:B------:R-:W-:Y:S01]  /*1820*/  @!P1 IMAD R6, R17, 0x14, R6 ;  /* 0x0000001411069824 */ /* 0x000fe200078e0206 */
[----:B-1----:R-:W-:Y:S01]  /*1830*/  @!P1 LEA R2, R5, R2, 0x18 ;  /* 0x0000000205029211 */ /* 0x002fe200078ec0ff */
[----:B------:R-:W-:Y:S02]  /*1840*/  @P3 VIADD R19, R19, 0x1 ;  /* 0x0000000113133836 */ /* 0x000fe40000000000 */
[----:B------:R-:W-:Y:S02]  /*1850*/  @!P1 IMAD.IADD R11, R6, 0x1, R11 ;  /* 0x00000001060b9824 */ /* 0x000fe400078e020b */
[----:B------:R-:W-:Y:S01]  /*1860*/  @!P2 IMAD.MOV R19, RZ, RZ, -R19 ;  /* 0x000000ffff13a224 */ /* 0x000fe200078e0a13 */
[----:B------:R-:W-:Y:S01]  /*1870*/  @!P0 LOP3.LUT R19, RZ, R3, RZ, 0x33, !PT ;  /* 0x00000003ff138212 */ /* 0x000fe200078e33ff */
[----:B------:R-:W-:Y:S01]  /*1880*/  @!P1 IMAD R2, R7, 0x14, R2 ;  /* 0x0000001407029824 */ /* 0x000fe200078e0202 */
[----:B--2---:R-:W-:Y:S01]  /*1890*/  ISETP.GE.AND P0, PT, R17, UR17, PT ;  /* 0x0000001111007c0c */ /* 0x004fe2000bf06270 */
[----:B---3--:R-:W-:-:S02]  /*18a0*/  IMAD R6, R3, UR5, RZ ;  /* 0x0000000503067c24 */ /* 0x008fc4000f8e02ff */
[----:B------:R-:W-:Y:S01]  /*18b0*/  IMAD R5, R19, UR8, RZ ;  /* 0x0000000813057c24 */ /* 0x000fe2000f8e02ff */
[----:B------:R-:W0:Y:S01]  /*18c0*/  LDCU.64 UR8, c[0x0][0x358] ;  /* 0x00006b00ff0877ac */ /* 0x000e220008000a00 */
[----:B------:R-:W-:-:S03]  /*18d0*/  @!P1 LEA R3, R13, R2, 0x2 ;  /* 0x000000020d039211 */ /* 0x000fc600078e10ff */
[----:B------:R-:W-:-:S05]  /*18e0*/  IABS R21, R5 ;  /* 0x0000000500157213 */ /* 0x000fca0000000000 */
[----:B------:R-:W-:Y:S01]  /*18f0*/  VIADD R18, R21, UR4 ;  /* 0x0000000415127c36 */ /* 0x000fe20008000000 */
[----:B------:R-:W-:Y:S06]  /*1900*/  @P0 BRA `(.L_x_89) ;  /* 0x0000000000400947 */ /* 0x000fec0003800000 */
[----:B------:R-:W-:Y:S01]  /*1910*/  UIADD3 UR5, UP0, UPT, UR13, -UR12, URZ ;  /* 0x8000000c0d057290 */ /* 0x000fe2000ff1e0ff */
[----:B------:R-:W-:-:S03]  /*1920*/  LOP3.LUT R12, R4, 0x3, RZ, 0xc0, !PT ;  /* 0x00000003040c7812 */ /* 0x000fc600078ec0ff */
[----:B------:R-:W-:Y:S02]  /*1930*/  UIADD3.X UR4, UPT, UPT, UR15, -0x1, URZ, UP0, !UPT ;  /* 0xffffffff0f047890 */ /* 0x000fe400087fe4ff */
[----:B------:R-:W-:-:S04]  /*1940*/  ISETP.LT.U32.AND P0, PT, R12, UR5, PT ;  /* 0x000000050c007c0c */ /* 0x000fc8000bf01070 */
[----:B------:R-:W-:-:S05]  /*1950*/  IMAD.U32 R2, RZ, RZ, UR4 ;  /* 0x00000004ff027e24 */ /* 0x000fca000f8e00ff */
[----:B------:R-:W-:-:S13]  /*1960*/  ISETP.GT.AND.EX P0, PT, R2, RZ, PT, P0 ;  /* 0x000000ff0200720c */ /* 0x000fda0003f04300 */
[----:B------:R-:W-:Y:S05]  /*1970*/  @!P0 BRA `(.L_x_89) ;  /* 0x0000000000248947 */ /* 0x000fea0003800000 */
[----:B------:R-:W1:Y:S01]  /*1980*/  LDCU.64 UR4, c[0x0][0x428] ;  /* 0x00008500ff0477ac */ /* 0x000e620008000a00 */
[----:B------:R-:W-:Y:S01]  /*1990*/  IADD3 R22, P0, PT, R12, UR12, RZ ;  /* 0x0000000c0c167c10 */ /* 0x000fe2000ff1e0ff */
[----:B------:R-:W-:-:S04]  /*19a0*/  IMAD R2, R17, UR15, RZ ;  /* 0x0000000f11027c24 */ /* 0x000fc8000f8e02ff */
[----:B------:R-:W-:Y:S02]  /*19b0*/  IMAD.X R23, RZ, RZ, RZ, P0 ;  /* 0x000000ffff177224 */ /* 0x000fe400000e06ff */
[----:B------:R-:W-:-:S05]  /*19c0*/  IMAD.WIDE.U32 R16, R17, UR13, R22 ;  /* 0x0000000d11107c25 */ /* 0x000fca000f8e0016 */
[----:B------:R-:W-:Y:S02]  /*19d0*/  IADD3 R2, PT, PT, R17, R2, RZ ;  /* 0x0000000211027210 */ /* 0x000fe40007ffe0ff */
[----:B-1----:R-:W-:-:S04]  /*19e0*/  LEA R22, P0, R16, UR4, 0x2 ;  /* 0x0000000410167c11 */ /* 0x002fc8000f8010ff */
[----:B------:R-:W-:-:S05]  /*19f0*/  LEA.HI.X R23, R16, UR5, R2, 0x2, P0 ;  /* 0x0000000510177c11 */ /* 0x000fca00080f1402 */
[----:B0-----:R1:W5:Y:S04]  /*1a00*/  LDG.E R16, desc[UR8][R22.64] ;  /* 0x0000000816107981 */ /* 0x001368000c1e1900 */
.L_x_89:
[----:B0-----:R-:W-:Y:S05]  /*1a10*/  BSYNC.RECONVERGENT B0 ;  /* 0x0000000000007941 */ /* 0x001fea0003800200 */
.L_x_88:
[----:B-----5:R-:W-:Y:S01]  /*1a20*/  @!P1 STS [R11], R16 ;  /* 0x000000100b009388 */ /* 0x020fe20000000800 */
[----:B------:R-:W0:Y:S01]  /*1a30*/  I2F.RP R24, R21 ;  /* 0x0000001500187306 */ /* 0x000e220000209400 */
[----:B------:R-:W-:Y:S01]  /*1a40*/  BAR.SYNC.DEFER_BLOCKING 0x0 ;  /* 0x0000000000007b1d */ /* 0x000fe20000010000 */
[----:B------:R-:W-:-:S05]  /*1a50*/  ISETP.NE.AND P5, PT, R5, RZ, PT ;  /* 0x000000ff0500720c */ /* 0x000fca0003fa5270 */
[----:B------:R-:W-:Y:S01]  /*1a60*/  BSSY.RECONVERGENT B1, `(.L_x_90) ;  /* 0x000017b000017945 */ /* 0x000fe20003800200 */
[----:B------:R0:W2:Y:S02]  /*1a70*/  @!P1 LDS R25, [R3] ;  /* 0x0000000003199984 */ /* 0x0000a40000000800 */
[----:B0-----:R-:W0:Y:S02]  /*1a80*/  MUFU.RCP R3, R24 ;  /* 0x0000001800037308 */ /* 0x001e240000001000 */
[----:B--2---:R-:W2:Y:S01]  /*1a90*/  SHFL.BFLY PT, R20, R25, 0x10, 0x1f ;  /* 0x0e001f0019147f89 */ /* 0x004ea200000e0000 */
[----:B0-----:R-:W-:-:S05]  /*1aa0*/  VIADD R30, R3, 0xffffffe ;  /* 0x0ffffffe031e7836 */ /* 0x001fca0000000000 */
[----:B------:R0:W-:Y:S02]  /*1ab0*/  F2I.FTZ.U32.TRUNC.NTZ R31, R30 ;  /* 0x0000001e001f7305 */ /* 0x0001e4000021f000 */
[----:B0-----:R-:W-:Y:S01]  /*1ac0*/  HFMA2 R30, -RZ, RZ, 0, 0 ;  /* 0x00000000ff1e7431 */ /* 0x001fe200000001ff */
[----:B--2---:R-:W-:-:S05]  /*1ad0*/  FMNMX.FTZ R20, R20, R25, !PT ;  /* 0x0000001914147209 */ /* 0x004fca0007810000 */
[----:B------:R-:W0:Y:S02]  /*1ae0*/  SHFL.BFLY PT, R17, R20, 0x8, 0x1f ;  /* 0x0d001f0014117f89 */ /* 0x000e2400000e0000 */
[----:B0-----:R-:W-:-:S05]  /*1af0*/  FMNMX.FTZ R17, R20, R17, !PT ;  /* 0x0000001114117209 */ /* 0x001fca0007810000 */
[----:B------:R-:W0:Y:S02]  /*1b00*/  SHFL.BFLY PT, R12, R17, 0x4, 0x1f ;  /* 0x0c801f00110c7f89 */ /* 0x000e2400000e0000 */
[----:B0-----:R-:W-:Y:S02]  /*1b10*/  FMNMX.FTZ R12, R17, R12, !PT ;  /* 0x0000000c110c7209 */ /* 0x001fe40007810000 */
[----:B------:R-:W0:Y:S03]  /*1b20*/  LDC R17, c[0x0][0x3e0] ;  /* 0x0000f800ff117b82 */ /* 0x000e260000000800 */
[----:B-1----:R-:W1:Y:S01]  /*1b30*/  SHFL.BFLY PT, R23, R12, 0x2, 0x1f ;  /* 0x0c401f000c177f89 */ /* 0x002e6200000e0000 */
[----:B0-----:R-:W-:Y:S02]  /*1b40*/  IABS R16, R17 ;  /* 0x0000001100107213 */ /* 0x001fe40000000000 */
[----:B-1----:R-:W-:-:S02]  /*1b50*/  FMNMX.FTZ R23, R12, R23, !PT ;  /* 0x000000170c177209 */ /* 0x002fc40007810000 */
[----:B------:R-:W0:Y:S03]  /*1b60*/  I2F.RP R20, R16 ;  /* 0x0000001000147306 */ /* 0x000e260000209400 */
[----:B------:R-:W1:Y:S05]  /*1b70*/  SHFL.BFLY PT, R2, R23, 0x1, 0x1f ;  /* 0x0c201f0017027f89 */ /* 0x000e6a00000e0000 */
[----:B0-----:R-:W0:Y:S01]  /*1b80*/  MUFU.RCP R26, R20 ;  /* 0x00000014001a7308 */ /* 0x001e220000001000 */
[----:B-1----:R-:W-:-:S04]  /*1b90*/  FMNMX.FTZ R2, R23, R2, !PT ;  /* 0x0000000217027209 */ /* 0x002fc80007810000 */
[----:B------:R-:W-:Y:S01]  /*1ba0*/  FSETP.NEU.FTZ.AND P0, PT, R2, -INF , PT ;  /* 0xff8000000200780b */ /* 0x000fe20003f1d000 */
[----:B0-----:R-:W-:-:S03]  /*1bb0*/  VIADD R26, R26, 0xffffffe ;  /* 0x0ffffffe1a1a7836 */ /* 0x001fc60000000000 */
[----:B------:R-:W-:Y:S01]  /*1bc0*/  FSEL R2, R2, RZ, P0 ;  /* 0x000000ff02027208 */ /* 0x000fe20000000000 */
[----:B------:R-:W0:Y:S04]  /*1bd0*/  F2I.FTZ.U32.TRUNC.NTZ R27, R26 ;  /* 0x0000001a001b7305 */ /* 0x000e28000021f000 */
[----:B------:R-:W-:-:S04]  /*1be0*/  FADD.FTZ R22, -R2, R25 ;  /* 0x0000001902167221 */ /* 0x000fc80000010100 */
[----:B------:R-:W-:-:S06]  /*1bf0*/  FMUL.FTZ R22, R22, 1.4426950216293334961 ;  /* 0x3fb8aa3b16167820 */ /* 0x000fcc0000410000 */
[----:B------:R-:W1:Y:S01]  /*1c00*/  MUFU.EX2 R22, R22 ;  /* 0x0000001600167308 */ /* 0x000e620000000800 */
[----:B0-----:R-:W-:Y:S02]  /*1c10*/  IMAD.MOV R3, RZ, RZ, -R27 ;  /* 0x000000ffff037224 */ /* 0x001fe400078e0a1b */
[----:B------:R-:W-:Y:S01]  /*1c20*/  IMAD.MOV.U32 R26, RZ, RZ, RZ ;  /* 0x000000ffff1a7224 */ /* 0x000fe200078e00ff */
[----:B-1----:R-:W0:Y:S02]  /*1c30*/  SHFL.BFLY PT, R11, R22, 0x10, 0x1f ;  /* 0x0e001f00160b7f89 */ /* 0x002e2400000e0000 */
[----:B0-----:R-:W-:Y:S01]  /*1c40*/  FADD.FTZ R11, R22, R11 ;  /* 0x0000000b160b7221 */ /* 0x001fe20000010000 */
[----:B------:R-:W-:-:S04]  /*1c50*/  IMAD.MOV R22, RZ, RZ, -R31 ;  /* 0x000000ffff167224 */ /* 0x000fc800078e0a1f */
[----:B------:R-:W0:Y:S01]  /*1c60*/  SHFL.BFLY PT, R12, R11, 0x8, 0x1f ;  /* 0x0d001f000b0c7f89 */ /* 0x000e2200000e0000 */
[----:B------:R-:W-:-:S04]  /*1c70*/  IMAD R22, R22, R21, RZ ;  /* 0x0000001516167224 */ /* 0x000fc800078e02ff */
[----:B------:R-:W-:-:S04]  /*1c80*/  IMAD.HI.U32 R22, R31, R22, R30 ;  /* 0x000000161f167227 */ /* 0x000fc800078e001e */
[----:B0-----:R-:W-:Y:S01]  /*1c90*/  FADD.FTZ R12, R11, R12 ;  /* 0x0000000c0b0c7221 */ /* 0x001fe20000010000 */
[----:B------:R-:W-:-:S04]  /*1ca0*/  IABS R11, R18 ;  /* 0x00000012000b7213 */ /* 0x000fc80000000000 */
[----:B------:R-:W0:Y:S01]  /*1cb0*/  SHFL.BFLY PT, R23, R12, 0x4, 0x1f ;  /* 0x0c801f000c177f89 */ /* 0x000e2200000e0000 */
[----:B------:R-:W-:-:S04]  /*1cc0*/  IMAD.HI.U32 R22, R22, R11, RZ ;  /* 0x0000000b16167227 */ /* 0x000fc800078e00ff */
[----:B0-----:R-:W-:Y:S01]  /*1cd0*/  FADD.FTZ R23, R12, R23 ;  /* 0x000000170c177221 */ /* 0x001fe20000010000 */
[----:B------:R-:W-:Y:S01]  /*1ce0*/  IMAD R12, R3, R16, RZ ;  /* 0x00000010030c7224 */ /* 0x000fe200078e02ff */
[----:B------:R-:W-:-:S03]  /*1cf0*/  IABS R3, R5 ;  /* 0x0000000500037213 */ /* 0x000fc60000000000 */
[----:B------:R-:W0:Y:S01]  /*1d00*/  SHFL.BFLY PT, R20, R23, 0x2, 0x1f ;  /* 0x0c401f0017147f89 */ /* 0x000e2200000e0000 */
[----:B------:R-:W-:-:S04]  /*1d10*/  IMAD.HI.U32 R12, R27, R12, R26 ;  /* 0x0000000c1b0c7227 */ /* 0x000fc800078e001a */
[----:B------:R-:W-:Y:S02]  /*1d20*/  IMAD.MOV R3, RZ, RZ, -R3 ;  /* 0x000000ffff037224 */ /* 0x000fe400078e0a03 */
[----:B------:R-:W-:-:S04]  /*1d30*/  IMAD.HI.U32 R12, R12, R11, RZ ;  /* 0x0000000b0c0c7227 */ /* 0x000fc800078e00ff */
[----:B------:R-:W-:Y:S02]  /*1d40*/  IMAD R24, R22, R3, R11 ;  /* 0x0000000316187224 */ /* 0x000fe400078e020b */
[----:B------:R-:W-:-:S03]  /*1d50*/  IMAD.MOV R3, RZ, RZ, -R12 ;  /* 0x000000ffff037224 */ /* 0x000fc600078e0a0c */
[----:B------:R-:W-:Y:S01]  /*1d60*/  ISETP.GT.U32.AND P2, PT, R21, R24, PT ;  /* 0x000000181500720c */ /* 0x000fe20003f44070 */
[----:B------:R-:W-:Y:S01]  /*1d70*/  IMAD R3, R16, R3, R11 ;  /* 0x0000000310037224 */ /* 0x000fe200078e020b */
[C---:B------:R-:W-:Y:S02]  /*1d80*/  LOP3.LUT R11, R18.reuse, R21, RZ, 0x3c, !PT ;  /* 0x00000015120b7212 */ /* 0x040fe400078e3cff */
[----:B------:R-:W-:Y:S02]  /*1d90*/  LOP3.LUT R18, R18, R17, RZ, 0x3c, !PT ;  /* 0x0000001112127212 */ /* 0x000fe400078e3cff */
[----:B------:R-:W-:Y:S01]  /*1da0*/  ISETP.GT.U32.AND P0, PT, R16, R3, PT ;  /* 0x000000031000720c */ /* 0x000fe20003f04070 */
[----:B0-----:R-:W-:Y:S01]  /*1db0*/  FADD.FTZ R23, R23, R20 ;  /* 0x0000001417177221 */ /* 0x001fe20000010000 */
[----:B------:R-:W-:-:S04]  /*1dc0*/  ISETP.GE.AND P3, PT, R11, RZ, PT ;  /* 0x000000ff0b00720c */ /* 0x000fc80003f66270 */
[----:B------:R-:W0:Y:S01]  /*1dd0*/  SHFL.BFLY PT, R20, R23, 0x1, 0x1f ;  /* 0x0c201f0017147f89 */ /* 0x000e2200000e0000 */
[-C--:B------:R-:W-:Y:S01]  /*1de0*/  @!P2 IADD3 R24, PT, PT, R24, -R21.reuse, RZ ;  /* 0x800000151818a210 */ /* 0x080fe20007ffe0ff */
[----:B------:R-:W-:Y:S01]  /*1df0*/  @!P2 VIADD R22, R22, 0x1 ;  /* 0x000000011616a836 */ /* 0x000fe20000000000 */
[----:B------:R-:W-:Y:S02]  /*1e00*/  ISETP.GE.AND P2, PT, R18, RZ, PT ;  /* 0x000000ff1200720c */ /* 0x000fe40003f46270 */
[----:B------:R-:W-:Y:S02]  /*1e10*/  ISETP.GE.U32.AND P1, PT, R24, R21, PT ;  /* 0x000000151800720c */ /* 0x000fe40003f26070 */
[----:B------:R-:W-:Y:S01]  /*1e20*/  @!P0 IMAD.IADD R3, R3, 0x1, -R16 ;  /* 0x0000000103038824 */ /* 0x000fe200078e0a10 */
[----:B------:R-:W-:Y:S01]  /*1e30*/  @!P0 IADD3 R12, PT, PT, R12, 0x1, RZ ;  /* 0x000000010c0c8810 */ /* 0x000fe20007ffe0ff */
[----:B------:R-:W-:Y:S01]  /*1e40*/  IMAD.MOV.U32 R24, RZ, RZ, 0x7f800000 ;  /* 0x7f800000ff187424 */ /* 0x000fe200078e00ff */
[----:B------:R-:W-:-:S02]  /*1e50*/  ISETP.NE.AND P0, PT, R17, RZ, PT ;  /* 0x000000ff1100720c */ /* 0x000fc40003f05270 */
[----:B------:R-:W-:-:S06]  /*1e60*/  ISETP.GE.U32.AND P4, PT, R3, R16, PT ;  /* 0x000000100300720c */ /* 0x000fcc0003f86070 */
[----:B------:R-:W-:-:S04]  /*1e70*/  @P1 VIADD R22, R22, 0x1 ;  /* 0x0000000116161836 */ /* 0x000fc80000000000 */
[----:B------:R-:W-:Y:S01]  /*1e80*/  @!P3 IMAD.MOV R22, RZ, RZ, -R22 ;  /* 0x000000ffff16b224 */ /* 0x000fe200078e0a16 */
[----:B------:R-:W-:Y:S01]  /*1e90*/  ISETP.NE.AND P3, PT, R19, RZ, PT ;  /* 0x000000ff1300720c */ /* 0x000fe20003f65270 */
[----:B0-----:R-:W-:Y:S01]  /*1ea0*/  FADD.FTZ R20, R23, R20 ;  /* 0x0000001417147221 */ /* 0x001fe20000010000 */
[----:B------:R-:W-:Y:S01]  /*1eb0*/  @P4 VIADD R12, R12, 0x1 ;  /* 0x000000010c0c4836 */ /* 0x000fe20000000000 */
[----:B------:R-:W-:Y:S02]  /*1ec0*/  @!P5 LOP3.LUT R22, RZ, R21, RZ, 0x33, !PT ;  /* 0x00000015ff16d212 */ /* 0x000fe400078e33ff */
[----:B------:R-:W-:Y:S01]  /*1ed0*/  SHF.R.S32.HI R21, RZ, 0x1f, R5 ;  /* 0x0000001fff157819 */ /* 0x000fe20000011405 */
[----:B------:R-:W-:Y:S01]  /*1ee0*/  IMAD.MOV.U32 R3, RZ, RZ, R12 ;  /* 0x000000ffff037224 */ /* 0x000fe200078e000c */
[----:B------:R-:W-:Y:S01]  /*1ef0*/  FSETP.NE.FTZ.AND P1, PT, R20, RZ, PT ;  /* 0x000000ff1400720b */ /* 0x000fe20003f35000 */
[----:B------:R-:W-:Y:S01]  /*1f00*/  IMAD R5, R5, R6, RZ ;  /* 0x0000000605057224 */ /* 0x000fe200078e02ff */
[----:B------:R-:W-:-:S02]  /*1f10*/  SEL R12, RZ, 0x1, !P3 ;  /* 0x00000001ff0c7807 */ /* 0x000fc40005800000 */
[----:B------:R-:W-:Y:S02]  /*1f20*/  @!P2 IADD3 R3, PT, PT, -R3, RZ, RZ ;  /* 0x000000ff0303a210 */ /* 0x000fe40007ffe1ff */
[----:B------:R-:W-:Y:S02]  /*1f30*/  @!P0 LOP3.LUT R3, RZ, R17, RZ, 0x33, !PT ;  /* 0x00000011ff038212 */ /* 0x000fe400078e33ff */
[----:B------:R-:W-:Y:S02]  /*1f40*/  LOP3.LUT P0, RZ, R4, 0x39f, RZ, 0xc0, !PT ;  /* 0x0000039f04ff7812 */ /* 0x000fe4000780c0ff */
[----:B------:R-:W-:Y:S01]  /*1f50*/  ISETP.LT.U32.AND P2, PT, R14, R22, PT ;  /* 0x000000160e00720c */ /* 0x000fe20003f41070 */
[----:B------:R-:W-:Y:S01]  /*1f60*/  IMAD R3, R3, UR10, RZ ;  /* 0x0000000a03037c24 */ /* 0x000fe2000f8e02ff */
[----:B------:R-:W-:Y:S01]  /*1f70*/  SHF.R.S32.HI R19, RZ, 0x1f, R22 ;  /* 0x0000001fff137819 */ /* 0x000fe20000011416 */
[----:B------:R-:W0:Y:S01]  /*1f80*/  @P1 MUFU.LG2 R11, R20 ;  /* 0x00000014000b1308 */ /* 0x000e220000000c00 */
[----:B------:R-:W-:-:S02]  /*1f90*/  LOP3.LUT R12, R21, R12, RZ, 0xfc, !PT ;  /* 0x0000000c150c7212 */ /* 0x000fc400078efcff */
[----:B------:R-:W-:-:S03]  /*1fa0*/  ISETP.LT.AND.EX P2, PT, R15, R19, PT, P2 ;  /* 0x000000130f00720c */ /* 0x000fc60003f41320 */
[----:B------:R-:W-:Y:S01]  /*1fb0*/  IMAD R3, R12, R3, RZ ;  /* 0x000000030c037224 */ /* 0x000fe200078e02ff */
[----:B------:R-:W-:Y:S01]  /*1fc0*/  SEL R6, R14, R22, P2 ;  /* 0x000000160e067207 */ /* 0x000fe20001000000 */
[----:B0-----:R-:W-:Y:S01]  /*1fd0*/  @P1 FFMA.FTZ R24, R11, 0.69314718246459960938, R2 ;  /* 0x3f3172180b181823 */ /* 0x001fe20000010002 */
[----:B------:R-:W-:Y:S05]  /*1fe0*/  @P0 BRA `(.L_x_91) ;  /* 0x0000001000880947 */ /* 0x000fea0003800000 */
        /* <DEDUP_REMOVED lines=11> */
[C---:B------:R-:W-:Y:S01]  /*20a0*/  IADD3 R11, P1, PT, R17.reuse, 0x1, RZ ;  /* 0x00000001110b7810 */ /* 0x040fe20007f3e0ff */
[----:B------:R-:W-:Y:S02]  /*20b0*/  IMAD R18, R12, UR11, RZ ;  /* 0x0000000b0c127c24 */ /* 0x000fe4000f8e02ff */
[----:B------:R-:W-:Y:S01]  /*20c0*/  IMAD.WIDE.U32 R14, R17, UR11, RZ ;  /* 0x0000000b110e7c25 */ /* 0x000fe2000f8e00ff */
        /* <DEDUP_REMOVED lines=18> */
[----:B------:R-:W0:Y:S02]  /*21f0*/  F2I.FTZ.U32.TRUNC.NTZ R15, R14 ;  /* 0x0000000e000f7305 */ /* 0x000e24000021f000 */
[----:B0-----:R-:W-:Y:S01]  /*2200*/  IMAD.MOV R11, RZ, RZ, -R15 ;  /* 0x000000ffff0b7224 */ /* 0x001fe200078e0a0f */
[----:B------:R-:W-:-:S03]  /*2210*/  MOV R14, RZ ;  /* 0x000000ff000e7202 */ /* 0x000fc60000000f00 */
        /* <DEDUP_REMOVED lines=15> */
.L_x_93:
[----:B------:R-:W-:Y:S01]  /*2310*/  IMAD.MOV.U32 R22, RZ, RZ, R2 ;  /* 0x000000ffff167224 */ /* 0x000fe200078e0002 */
[----:B------:R-:W-:Y:S01]  /*2320*/  MOV R21, RZ ;  /* 0x000000ff00157202 */ /* 0x000fe20000000f00 */
[----:B------:R-:W-:Y:S01]  /*2330*/  IMAD.MOV.U32 R20, RZ, RZ, R32 ;  /* 0x000000ffff147224 */ /* 0x000fe200078e0020 */
[----:B------:R-:W-:Y:S02]  /*2340*/  MOV R18, 0x2360 ;  /* 0x0000236000127802 */ /* 0x000fe40000000f00 */
[----:B------:R-:W-:Y:S05]  /*2350*/  CALL.REL.NOINC `($__internal_2_$__cuda_sm20_div_s64) ;  /* 0x0000001c00487944 */ /* 0x000fea0003c00000 */
[----:B------:R-:W-:Y:S02]  /*2360*/  IADD3 R15, PT, PT, -R12, RZ, RZ ;  /* 0x000000ff0c0f7210 */ /* 0x000fe40007ffe1ff */
[----:B------:R-:W-:-:S03]  /*2370*/  MOV R33, R11 ;  /* 0x0000000b00217202 */ /* 0x000fc60000000f00 */
[----:B------:R-:W-:Y:S01]  /*2380*/  IMAD R14, R32, R15, R2 ;  /* 0x0000000f200e7224 */ /* 0x000fe200078e0202 */
[----:B------:R-:W-:-:S07]  /*2390*/  MOV R32, R12 ;  /* 0x0000000c00207202 */ /* 0x000fce0000000f00 */
.L_x_94:
        /* <DEDUP_REMOVED lines=20> */
[----:B------:R-:W-:Y:S02]  /*24e0*/  ISETP.GT.U32.AND P1, PT, R15, R12, PT ;  /* 0x0000000c0f00720c */ /* 0x000fe40003f24070 */
[----:B------:R-:W-:Y:S01]  /*24f0*/  IADD3 R11, PT, PT, R19, R29, RZ ;  /* 0x0000001d130b7210 */ /* 0x000fe20007ffe0ff */
[----:B------:R-:W-:-:S04]  /*2500*/  IMAD.WIDE.U32 R28, R18, R34, RZ ;  /* 0x00000022121c7225 */ /* 0x000fc800078e00ff */
[----:B------:R-:W-:-:S04]  /*2510*/  IMAD R11, R11, R34, RZ ;  /* 0x000000220b0b7224 */ /* 0x000fc800078e02ff */
[----:B------:R-:W-:Y:S02]  /*2520*/  IMAD R19, R35, R18, R11 ;  /* 0x0000001223137224 */ /* 0x000fe400078e020b */
[----:B------:R-:W-:Y:S02]  /*2530*/  @!P1 IMAD.IADD R12, R12, 0x1, -R15 ;  /* 0x000000010c0c9824 */ /* 0x000fe400078e0a0f */
[----:B------:R-:W-:Y:S01]  /*2540*/  @!P1 VIADD R2, R2, 0x1 ;  /* 0x0000000102029836 */ /* 0x000fe20000000000 */
[----:B------:R-:W-:Y:S01]  /*2550*/  ISETP.NE.AND P1, PT, RZ, UR11, PT ;  /* 0x0000000bff007c0c */ /* 0x000fe2000bf25270 */
[----:B------:R-:W-:Y:S01]  /*2560*/  IMAD.IADD R19, R29, 0x1, R19 ;  /* 0x000000011d137824 */ /* 0x000fe200078e0213 */
[----:B------:R-:W-:-:S04]  /*2570*/  ISETP.GE.U32.AND P2, PT, R12, R15, PT ;  /* 0x0000000f0c00720c */ /* 0x000fc80003f46070 */
[----:B------:R-:W-:-:S09]  /*2580*/  LOP3.LUT R0, R33, R19, RZ, 0xfc, !PT ;  /* 0x0000001321007212 */ /* 0x000fd200078efcff */
[----:B------:R-:W-:-:S04]  /*2590*/  @P2 IADD3 R2, PT, PT, R2, 0x1, RZ ;  /* 0x0000000102022810 */ /* 0x000fc80007ffe0ff */
        /* <DEDUP_REMOVED lines=27> */
.L_x_96:
[----:B------:R-:W-:Y:S01]  /*2750*/  IMAD.MOV.U32 R22, RZ, RZ, R32 ;  /* 0x000000ffff167224 */ /* 0x000fe200078e0020 */
[----:B------:R-:W-:Y:S01]  /*2760*/  MOV R21, R33 ;  /* 0x0000002100157202 */ /* 0x000fe20000000f00 */
[----:B------:R-:W-:Y:S01]  /*2770*/  IMAD.MOV.U32 R20, RZ, RZ, R28 ;  /* 0x000000ffff147224 */ /* 0x000fe200078e001c */
[----:B------:R-:W-:Y:S02]  /*2780*/  MOV R18, 0x27a0 ;  /* 0x000027a000127802 */ /* 0x000fe40000000f00 */
[----:B------:R-:W-:Y:S05]  /*2790*/  CALL.REL.NOINC `($__internal_2_$__cuda_sm20_div_s64) ;  /* 0x0000001800387944 */ /* 0x000fea0003c00000 */
[----:B------:R-:W-:-:S05]  /*27a0*/  IADD3 R29, PT, PT, -R12, RZ, RZ ;  /* 0x000000ff0c1d7210 */ /* 0x000fca0007ffe1ff */
[----:B------:R-:W-:Y:S02]  /*27b0*/  IMAD R29, R29, R28, R32 ;  /* 0x0000001c1d1d7224 */ /* 0x000fe400078e0220 */
.L_x_97:
[----:B------:R-:W-:Y:S05]  /*27c0*/  BSYNC.RECONVERGENT B0 ;  /* 0x0000000000007941 */ /* 0x000fea0003800200 */
.L_x_95:
        /* <DEDUP_REMOVED lines=10> */
[----:B------:R-:W-:-:S02]  /*2870*/  IABS R27, R10 ;  /* 0x0000000a001b7213 */ /* 0x000fc40000000000 */
[----:B------:R-:W-:-:S03]  /*2880*/  ISETP.NE.AND P5, PT, R10, RZ, PT ;  /* 0x000000ff0a00720c */ /* 0x000fc60003fa5270 */
[----:B------:R-:W-:Y:S01]  /*2890*/  IMAD.MOV R27, RZ, RZ, -R27 ;  /* 0x000000ffff1b7224 */ /* 0x000fe200078e0a1b */
[----:B0-----:R-:W-:Y:S01]  /*28a0*/  UISETP.NE.AND UP0, UPT, UR15, URZ, UPT ;  /* 0x000000ff0f00728c */ /* 0x001fe2000bf05270 */
[----:B-1----:R-:W0:Y:S03]  /*28b0*/  MUFU.RCP R11, R11 ;  /* 0x0000000b000b7308 */ /* 0x002e260000001000 */
[----:B--2---:R-:W-:Y:S02]  /*28c0*/  USEL UR15, UR4, 0x1, UP0 ;  /* 0x00000001040f7887 */ /* 0x004fe40008000000 */
[----:B------:R-:W-:-:S03]  /*28d0*/  UIMAD UR4, UR5, UR4, URZ ;  /* 0x00000004050472a4 */ /* 0x000fc6000f8e02ff */
[----:B---3--:R-:W1:Y:S01]  /*28e0*/  MUFU.RCP R34, R21 ;  /* 0x0000001500227308 */ /* 0x008e620000001000 */
[----:B------:R-:W-:Y:S02]  /*28f0*/  USHF.R.S32.HI UR17, URZ, 0x1f, UR15 ;  /* 0x0000001fff117899 */ /* 0x000fe4000801140f */
[----:B------:R-:W-:-:S05]  /*2900*/  UIMAD UR5, UR15, UR5, URZ ;  /* 0x000000050f0572a4 */ /* 0x000fca000f8e02ff */
[----:B------:R-:W-:Y:S01]  /*2910*/  I2F.U32.RP R14, R15 ;  /* 0x0000000f000e7306 */ /* 0x000fe20000209000 */
[----:B0-----:R-:W-:-:S07]  /*2920*/  VIADD R22, R11, 0xffffffe ;  /* 0x0ffffffe0b167836 */ /* 0x001fce0000000000 */
[----:B------:R-:W0:Y:S01]  /*2930*/  F2I.FTZ.U32.TRUNC.NTZ R23, R22 ;  /* 0x0000001600177305 */ /* 0x000e22000021f000 */
[----:B-1----:R-:W-:-:S07]  /*2940*/  VIADD R34, R34, 0xffffffe ;  /* 0x0ffffffe22227836 */ /* 0x002fce0000000000 */
[----:B------:R1:W2:Y:S01]  /*2950*/  F2I.FTZ.U32.TRUNC.NTZ R35, R34 ;  /* 0x0000002200237305 */ /* 0x0002a2000021f000 */
[----:B0-----:R-:W-:-:S07]  /*2960*/  IMAD.MOV R33, RZ, RZ, -R23 ;  /* 0x000000ffff217224 */ /* 0x001fce00078e0a17 */
[----:B------:R-:W0:Y:S01]  /*2970*/  MUFU.RCP R30, R14 ;  /* 0x0000000e001e7308 */ /* 0x000e220000001000 */
[----:B------:R-:W-:Y:S02]  /*2980*/  IMAD.MOV.U32 R22, RZ, RZ, RZ ;  /* 0x000000ffff167224 */ /* 0x000fe400078e00ff */
[----:B------:R-:W-:Y:S02]  /*2990*/  IMAD R33, R33, R20, RZ ;  /* 0x0000001421217224 */ /* 0x000fe400078e02ff */
[----:B-1----:R-:W-:Y:S02]  /*29a0*/  HFMA2 R34, -RZ, RZ, 0, 0 ;  /* 0x00000000ff227431 */ /* 0x002fe400000001ff */
[----:B--2---:R-:W-:Y:S01]  /*29b0*/  IMAD.MOV R21, RZ, RZ, -R35 ;  /* 0x000000ffff157224 */ /* 0x004fe200078e0a23 */
[----:B------:R-:W1:Y:S01]  /*29c0*/  I2F.U32.RP R11, R16 ;  /* 0x00000010000b7306 */ /* 0x000e620000209000 */
[----:B------:R-:W-:Y:S01]  /*29d0*/  IMAD.HI.U32 R33, R23, R33, R22 ;  /* 0x0000002117217227 */ /* 0x000fe200078e0016 */
[----:B------:R-:W-:-:S03]  /*29e0*/  IABS R23, R8 ;  /* 0x0000000800177213 */ /* 0x000fc60000000000 */
[----:B------:R-:W-:Y:S01]  /*29f0*/  IMAD R22, R21, R18, RZ ;  /* 0x0000001215167224 */ /* 0x000fe200078e02ff */
[----:B------:R-:W-:Y:S01]  /*2a00*/  IABS R21, R12 ;  /* 0x0000000c00157213 */ /* 0x000fe20000000000 */
[----:B------:R-:W-:Y:S01]  /*2a10*/  IMAD.HI.U32 R28, R33, R26, RZ ;  /* 0x0000001a211c7227 */ /* 0x000fe200078e00ff */
[----:B------:R-:W2:Y:S01]  /*2a20*/  I2F.U32.RP R32, R19 ;  /* 0x0000001300207306 */ /* 0x000ea20000209000 */
[----:B0-----:R-:W-:Y:S02]  /*2a30*/  IADD3 R30, PT, PT, R30, 0xffffffe, RZ ;  /* 0x0ffffffe1e1e7810 */ /* 0x001fe40007ffe0ff */
[----:B------:R-:W-:-:S04]  /*2a40*/  IMAD.HI.U32 R22, R35, R22, R34 ;  /* 0x0000001623167227 */ /* 0x000fc800078e0022 */
[----:B------:R-:W-:Y:S01]  /*2a50*/  IMAD.MOV R23, RZ, RZ, -R23 ;  /* 0x000000ffff177224 */ /* 0x000fe200078e0a17 */
[----:B------:R0:W3:Y:S01]  /*2a60*/  F2I.FTZ.U32.TRUNC.NTZ R31, R30 ;  /* 0x0000001e001f7305 */ /* 0x0000e2000021f000 */
[----:B------:R-:W-:-:S04]  /*2a70*/  IMAD.HI.U32 R22, R22, R21, RZ ;  /* 0x0000001516167227 */ /* 0x000fc800078e00ff */
[----:B------:R-:W-:Y:S01]  /*2a80*/  IMAD R27, R28, R27, R26 ;  /* 0x0000001b1c1b7224 */ /* 0x000fe200078e021a */
[----:B------:R-:W-:Y:S01]  /*2a90*/  LOP3.LUT R26, R29, R10, RZ, 0x3c, !PT ;  /* 0x0000000a1d1a7212 */ /* 0x000fe200078e3cff */
[----:B------:R-:W-:Y:S01]  /*2aa0*/  IMAD R23, R22, R23, R21 ;  /* 0x0000001716177224 */ /* 0x000fe200078e0215 */
[----:B-1----:R-:W1:Y:S02]  /*2ab0*/  MUFU.RCP R11, R11 ;  /* 0x0000000b000b7308 */ /* 0x002e640000001000 */
[----:B------:R-:W-:Y:S02]  /*2ac0*/  ISETP.GT.U32.AND P3, PT, R20, R27, PT ;  /* 0x0000001b1400720c */ /* 0x000fe40003f64070 */
[----:B------:R-:W-:Y:S02]  /*2ad0*/  ISETP.GT.U32.AND P1, PT, R18, R23, PT ;  /* 0x000000171200720c */ /* 0x000fe40003f24070 */
[----:B------:R-:W-:Y:S01]  /*2ae0*/  ISETP.GE.AND P2, PT, R26, RZ, PT ;  /* 0x000000ff1a00720c */ /* 0x000fe20003f46270 */
[----:B0-----:R-:W-:Y:S01]  /*2af0*/  IMAD.MOV.U32 R30, RZ, RZ, RZ ;  /* 0x000000ffff1e7224 */ /* 0x001fe200078e00ff */
[----:B--2---:R-:W0:Y:S01]  /*2b00*/  MUFU.RCP R32, R32 ;  /* 0x0000002000207308 */ /* 0x004e220000001000 */
[----:B---3--:R-:W-:-:S05]  /*2b10*/  IADD3 R14, PT, PT, RZ, -R31, RZ ;  /* 0x8000001fff0e7210 */ /* 0x008fca0007ffe0ff */
[----:B------:R-:W-:Y:S01]  /*2b20*/  IMAD R21, R14, R15, RZ ;  /* 0x0000000f0e157224 */ /* 0x000fe200078e02ff */
[----:B------:R-:W-:Y:S01]  /*2b30*/  IABS R14, R2 ;  /* 0x00000002000e7213 */ /* 0x000fe20000000000 */
[----:B------:R-:W-:Y:S01]  /*2b40*/  @!P3 IMAD.IADD R27, R27, 0x1, -R20 ;  /* 0x000000011b1bb824 */ /* 0x000fe200078e0a14 */
[----:B------:R-:W-:Y:S01]  /*2b50*/  @!P1 IADD3 R23, PT, PT, R23, -R18, RZ ;  /* 0x8000001217179210 */ /* 0x000fe20007ffe0ff */
[----:B------:R-:W-:Y:S01]  /*2b60*/  IMAD.HI.U32 R21, R31, R21, R30 ;  /* 0x000000151f157227 */ /* 0x000fe200078e001e */
[----:B-1----:R-:W-:Y:S02]  /*2b70*/  IADD3 R30, PT, PT, R11, 0xffffffe, RZ ;  /* 0x0ffffffe0b1e7810 */ /* 0x002fe40007ffe0ff */
[----:B------:R-:W-:Y:S01]  /*2b80*/  ISETP.GE.U32.AND P6, PT, R27, R20, PT ;  /* 0x000000141b00720c */ /* 0x000fe20003fc6070 */
[----:B------:R-:W-:Y:S01]  /*2b90*/  @!P1 VIADD R22, R22, 0x1 ;  /* 0x0000000116169836 */ /* 0x000fe20000000000 */
[----:B------:R1:W2:Y:S01]  /*2ba0*/  F2I.FTZ.U32.TRUNC.NTZ R31, R30 ;  /* 0x0000001e001f7305 */ /* 0x0002a2000021f000 */
[----:B------:R-:W-:Y:S01]  /*2bb0*/  LOP3.LUT R20, R12, R8, RZ, 0x3c, !PT ;  /* 0x000000080c147212 */ /* 0x000fe200078e3cff */
[----:B0-----:R-:W-:Y:S01]  /*2bc0*/  VIADD R32, R32, 0xffffffe ;  /* 0x0ffffffe20207836 */ /* 0x001fe20000000000 */
[----:B------:R-:W-:Y:S01]  /*2bd0*/  ISETP.GE.U32.AND P4, PT, R23, R18, PT ;  /* 0x000000121700720c */ /* 0x000fe20003f86070 */
[----:B------:R-:W-:Y:S01]  /*2be0*/  IMAD.HI.U32 R21, R21, R14, RZ ;  /* 0x0000000e15157227 */ /* 0x000fe200078e00ff */
[----:B------:R-:W-:-:S02]  /*2bf0*/  IABS R11, R17 ;  /* 0x00000011000b7213 */ /* 0x000fc40000000000 */
[----:B------:R-:W-:Y:S01]  /*2c00*/  ISETP.GE.AND P0, PT, R20, RZ, PT ;  /* 0x000000ff1400720c */ /* 0x000fe20003f06270 */
[----:B------:R0:W3:Y:S01]  /*2c10*/  F2I.FTZ.U32.TRUNC.NTZ R33, R32 ;  /* 0x0000002000217305 */ /* 0x0000e2000021f000 */
[----:B------:R-:W-:Y:S01]  /*2c20*/  @!P3 IADD3 R28, PT, PT, R28, 0x1, RZ ;  /* 0x000000011c1cb810 */ /* 0x000fe20007ffe0ff */
[----:B------:R-:W-:Y:S01]  /*2c30*/  IMAD.MOV R11, RZ, RZ, -R11 ;  /* 0x000000ffff0b7224 */ /* 0x000fe200078e0a0b */
[----:B------:R-:W-:Y:S02]  /*2c40*/  ISETP.NE.AND P3, PT, R8, RZ, PT ;  /* 0x000000ff0800720c */ /* 0x000fe40003f65270 */
[----:B------:R-:W-:Y:S01]  /*2c50*/  IABS R20, R9 ;  /* 0x0000000900147213 */ /* 0x000fe20000000000 */
[----:B------:R-:W-:Y:S02]  /*2c60*/  IMAD R14, R21, R11, R14 ;  /* 0x0000000b150e7224 */ /* 0x000fe400078e020e */
[----:B-1----:R-:W-:Y:S02]  /*2c70*/  HFMA2 R30, -RZ, RZ, 0, 0 ;  /* 0x00000000ff1e7431 */ /* 0x002fe400000001ff */
[----:B--2---:R-:W-:-:S02]  /*2c80*/  IMAD.MOV R11, RZ, RZ, -R31 ;  /* 0x000000ffff0b7224 */ /* 0x004fc400078e0a1f */
[----:B------:R-:W-:Y:S01]  /*2c90*/  @P4 VIADD R22, R22, 0x1 ;  /* 0x0000000116164836 */ /* 0x000fe20000000000 */
[----:B------:R-:W-:Y:S01]  /*2ca0*/  ISETP.GT.U32.AND P1, PT, R15, R14, PT ;  /* 0x0000000e0f00720c */ /* 0x000fe20003f24070 */
[----:B------:R-:W-:Y:S02]  /*2cb0*/  @P6 VIADD R28, R28, 0x1 ;  /* 0x000000011c1c6836 */ /* 0x000fe40000000000 */
[----:B------:R-:W-:Y:S01]  /*2cc0*/  IMAD R11, R11, R16, RZ ;  /* 0x000000100b0b7224 */ /* 0x000fe200078e02ff */
[----:B0-----:R-:W-:Y:S01]  /*2cd0*/  MOV R32, RZ ;  /* 0x000000ff00207202 */ /* 0x001fe20000000f00 */
[----:B---3--:R-:W-:Y:S02]  /*2ce0*/  IMAD.MOV R18, RZ, RZ, -R33 ;  /* 0x000000ffff127224 */ /* 0x008fe400078e0a21 */
[----:B------:R-:W-:Y:S01]  /*2cf0*/  @!P0 IMAD.MOV R22, RZ, RZ, -R22 ;  /* 0x000000ffff168224 */ /* 0x000fe200078e0a16 */
[----:B------:R-:W-:Y:S01]  /*2d00*/  @!P3 LOP3.LUT R22, RZ, R8, RZ, 0x33, !PT ;  /* 0x00000008ff16b212 */ /* 0x000fe200078e33ff */
[----:B------:R-:W-:-:S02]  /*2d10*/  IMAD R23, R18, R19, RZ ;  /* 0x0000001312177224 */ /* 0x000fc400078e02ff */
[----:B------:R-:W-:Y:S01]  /*2d20*/  @!P2 IMAD.MOV R28, RZ, RZ, -R28 ;  /* 0x000000ffff1ca224 */ /* 0x000fe200078e0a1c */
[----:B------:R-:W-:Y:S01]  /*2d30*/  @!P5 LOP3.LUT R28, RZ, R10, RZ, 0x33, !PT ;  /* 0x0000000aff1cd212 */ /* 0x000fe200078e33ff */
[----:B------:R-:W-:Y:S01]  /*2d40*/  IMAD.HI.U32 R30, R31, R11, R30 ;  /* 0x0000000b1f1e7227 */ /* 0x000fe200078e001e */
[----:B------:R-:W-:Y:S02]  /*2d50*/  IABS R11, R6 ;  /* 0x00000006000b7213 */ /* 0x000fe40000000000 */
[----:B------:R-:W-:Y:S01]  /*2d60*/  IABS R18, R22 ;  /* 0x0000001600127213 */ /* 0x000fe20000000000 */
[----:B------:R-:W-:Y:S01]  /*2d70*/  IMAD.HI.U32 R23, R33, R23, R32 ;  /* 0x0000001721177227 */ /* 0x000fe200078e0020 */
[----:B------:R-:W-:Y:S02]  /*2d80*/  IABS R26, R28 ;  /* 0x0000001c001a7213 */ /* 0x000fe40000000000 */
[----:B------:R-:W-:Y:S01]  /*2d90*/  IADD3 R11, PT, PT, RZ, -R11, RZ ;  /* 0x8000000bff0b7210 */ /* 0x000fe20007ffe0ff */
[----:B------:R-:W-:Y:S01]  /*2da0*/  IMAD.HI.U32 R30, R30, R18, RZ ;  /* 0x000000121e1e7227 */ /* 0x000fe200078e00ff */
[----:B------:R-:W-:-:S02]  /*2db0*/  ISETP.NE.AND P2, PT, R17, RZ, PT ;  /* 0x000000ff1100720c */ /* 0x000fc40003f45270 */
[----:B------:R-:W-:Y:S01]  /*2dc0*/  ISETP.NE.AND P5, PT, R9, RZ, PT ;  /* 0x000000ff0900720c */ /* 0x000fe20003fa5270 */
[----:B------:R-:W-:Y:S02]  /*2dd0*/  IMAD.MOV R20, RZ, RZ, -R20 ;  /* 0x000000ffff147224 */ /* 0x000fe400078e0a14 */
[----:B------:R-:W-:-:S04]  /*2de0*/  IMAD.HI.U32 R23, R23, R26, RZ ;  /* 0x0000001a17177227 */ /* 0x000fc800078e00ff */
[----:B------:R-:W-:Y:S02]  /*2df0*/  IMAD R11, R30, R11, R18 ;  /* 0x0000000b1e0b7224 */ /* 0x000fe400078e0212 */
[----:B------:R-:W-:Y:S02]  /*2e00*/  IMAD R20, R23, R20, R26 ;  /* 0x0000001417147224 */ /* 0x000fe400078e021a */
[----:B------:R-:W-:Y:S02]  /*2e10*/  @!P1 IMAD.IADD R14, R14, 0x1, -R15 ;  /* 0x000000010e0e9824 */ /* 0x000fe400078e0a0f */
[----:B------:R-:W-:Y:S01]  /*2e20*/  @!P1 VIADD R21, R21, 0x1 ;  /* 0x0000000115159836 */ /* 0x000fe20000000000 */
[----:B------:R-:W-:Y:S02]  /*2e30*/  ISETP.GT.U32.AND P1, PT, R16, R11, PT ;  /* 0x0000000b1000720c */ /* 0x000fe40003f24070 */
[----:B------:R-:W-:Y:S02]  /*2e40*/  ISETP.GT.U32.AND P3, PT, R19, R20, PT ;  /* 0x000000141300720c */ /* 0x000fe40003f64070 */
[----:B------:R-:W-:-:S02]  /*2e50*/  ISETP.GE.U32.AND P4, PT, R14, R15, PT ;  /* 0x0000000f0e00720c */ /* 0x000fc40003f86070 */
[----:B------:R-:W-:Y:S02]  /*2e60*/  LOP3.LUT R14, R2, R17, RZ, 0x3c, !PT ;  /* 0x00000011020e7212 */ /* 0x000fe400078e3cff */
[----:B------:R-:W-:Y:S02]  /*2e70*/  IADD3 R15, PT, PT, -R22, RZ, RZ ;  /* 0x000000ff160f7210 */ /* 0x000fe40007ffe1ff */
[----:B------:R-:W-:Y:S01]  /*2e80*/  ISETP.GE.AND P0, PT, R14, RZ, PT ;  /* 0x000000ff0e00720c */ /* 0x000fe20003f06270 */
[----:B------:R-:W-:Y:S02]  /*2e90*/  IMAD.MOV R14, RZ, RZ, -R28 ;  /* 0x000000ffff0e7224 */ /* 0x000fe400078e0a1c */
[----:B------:R-:W-:Y:S02]  /*2ea0*/  @!P1 IMAD.IADD R11, R11, 0x1, -R16 ;  /* 0x000000010b0b9824 */ /* 0x000fe400078e0a10 */
[----:B------:R-:W-:Y:S01]  /*2eb0*/  @!P3 IMAD.IADD R20, R20, 0x1, -R19 ;  /* 0x000000011414b824 */ /* 0x000fe200078e0a13 */
[----:B------:R-:W-:Y:S01]  /*2ec0*/  @!P3 IADD3 R23, PT, PT, R23, 0x1, RZ ;  /* 0x000000011717b810 */ /* 0x000fe20007ffe0ff */
[----:B------:R-:W-:Y:S01]  /*2ed0*/  IMAD R14, R10, R14, R29 ;  /* 0x0000000e0a0e7224 */ /* 0x000fe200078e021d */
[----:B------:R-:W-:Y:S01]  /*2ee0*/  @P4 IADD3 R21, PT, PT, R21, 0x1, RZ ;  /* 0x0000000115154810 */ /* 0x000fe20007ffe0ff */
[----:B------:R-:W-:Y:S01]  /*2ef0*/  @!P1 VIADD R30, R30, 0x1 ;  /* 0x000000011e1e9836 */ /* 0x000fe20000000000 */
[----:B------:R-:W-:Y:S01]  /*2f00*/  ISETP.GE.U32.AND P4, PT, R11, R16, PT ;  /* 0x000000100b00720c */ /* 0x000fe20003f86070 */
[----:B------:R-:W-:Y:S01]  /*2f10*/  IMAD R15, R8, R15, R12 ;  /* 0x0000000f080f7224 */ /* 0x000fe200078e020c */
[----:B------:R-:W-:-:S02]  /*2f20*/  ISETP.GE.U32.AND P6, PT, R20, R19, PT ;  /* 0x000000131400720c */ /* 0x000fc40003fc6070 */
[----:B------:R-:W-:Y:S02]  /*2f30*/  LOP3.LUT R11, R28, R9, RZ, 0x3c, !PT ;  /* 0x000000091c0b7212 */ /* 0x000fe400078e3cff */
[----:B------:R-:W-:Y:S02]  /*2f40*/  @!P0 IADD3 R21, PT, PT, -R21, RZ, RZ ;  /* 0x000000ff15158210 */ /* 0x000fe40007ffe1ff */
[----:B------:R-:W-:Y:S02]  /*2f50*/  @!P2 LOP3.LUT R21, RZ, R17, RZ, 0x33, !PT ;  /* 0x00000011ff15a212 */ /* 0x000fe400078e33ff */
[----:B------:R-:W-:Y:S02]  /*2f60*/  LOP3.LUT R10, R22, R6, RZ, 0x3c, !PT ;  /* 0x00000006160a7212 */ /* 0x000fe400078e3cff */
[----:B------:R-:W-:Y:S01]  /*2f70*/  ISETP.GE.AND P2, PT, R11, RZ, PT ;  /* 0x000000ff0b00720c */ /* 0x000fe20003f46270 */
[----:B------:R-:W-:Y:S01]  /*2f80*/  IMAD.WIDE R18, R21, UR10, RZ ;  /* 0x0000000a15127c25 */ /* 0x000fe2000f8e02ff */
[----:B------:R-:W-:-:S02]  /*2f90*/  ISETP.GE.AND P0, PT, R10, RZ, PT ;  /* 0x000000ff0a00720c */ /* 0x000fc40003f06270 */
[----:B------:R-:W-:Y:S01]  /*2fa0*/  ISETP.NE.AND P1, PT, R6, RZ, PT ;  /* 0x000000ff0600720c */ /* 0x000fe20003f25270 */
[----:B------:R-:W-:Y:S01]  /*2fb0*/  @P6 VIADD R23, R23, 0x1 ;  /* 0x0000000117176836 */ /* 0x000fe20000000000 */
[----:B------:R-:W-:Y:S01]  /*2fc0*/  @P4 IADD3 R30, PT, PT, R30, 0x1, RZ ;  /* 0x000000011e1e4810 */ /* 0x000fe20007ffe0ff */
[----:B------:R-:W-:Y:S02]  /*2fd0*/  IMAD.MOV R21, RZ, RZ, -R21 ;  /* 0x000000ffff157224 */ /* 0x000fe400078e0a15 */
[----:B------:R-:W-:Y:S01]  /*2fe0*/  IMAD.WIDE.U32 R18, R0, UR15, R18 ;  /* 0x0000000f00127c25 */ /* 0x000fe2000f8e0012 */
[----:B------:R-:W-:-:S03]  /*2ff0*/  UIMAD UR15, UR14, UR15, URZ ;  /* 0x0000000f0e0f72a4 */ /* 0x000fc6000f8e02ff */
[----:B------:R-:W-:Y:S01]  /*3000*/  @!P2 IMAD.MOV R23, RZ, RZ, -R23 ;  /* 0x000000ffff17a224 */ /* 0x000fe200078e0a17 */
[----:B------:R-:W-:Y:S01]  /*3010*/  @!P5 LOP3.LUT R23, RZ, R9, RZ, 0x33, !PT ;  /* 0x00000009ff17d212 */ /* 0x000fe200078e33ff */
[----:B------:R-:W-:Y:S02]  /*3020*/  @!P0 IMAD.MOV R30, RZ, RZ, -R30 ;  /* 0x000000ffff1e8224 */ /* 0x000fe400078e0a1e */
[----:B------:R-:W-:Y:S01]  /*3030*/  IMAD R19, R0, UR17, R19 ;  /* 0x0000001100137c24 */ /* 0x000fe2000f8e0213 */
[----:B------:R-:W-:Y:S01]  /*3040*/  @!P1 LOP3.LUT R30, RZ, R6, RZ, 0x33, !PT ;  /* 0x00000006ff1e9212 */ /* 0x000fe200078e33ff */
[----:B------:R-:W-:Y:S01]  /*3050*/  IMAD R21, R17, R21, R2 ;  /* 0x0000001511157224 */ /* 0x000fe200078e0202 */
[----:B------:R-:W-:Y:S01]  /*3060*/  UIMAD UR17, UR6, UR4, URZ ;  /* 0x00000004061172a4 */ /* 0x000fe2000f8e02ff */
[----:B------:R-:W-:Y:S01]  /*3070*/  IMAD.MOV R0, RZ, RZ, -R23 ;  /* 0x000000ffff007224 */ /* 0x000fe200078e0a17 */
[----:B------:R-:W-:Y:S01]  /*3080*/  IADD3 R11, PT, PT, -R30, RZ, RZ ;  /* 0x000000ff1e0b7210 */ /* 0x000fe20007ffe1ff */
[----:B------:R-:W-:-:S04]  /*3090*/  IMAD.WIDE R18, R21, UR4, R18 ;  /* 0x0000000415127c25 */ /* 0x000fc8000f8e0212 */
        /* <DEDUP_REMOVED lines=19> */
.L_x_92:
[----:B------:R-:W0:Y:S01]  /*31d0*/  LDC.64 R2, c[0x0][0x420] ;  /* 0x00010800ff027b82 */ /* 0x000e220000000a00 */
[----:B------:R-:W-:-:S05]  /*31e0*/  IADD3 R0, PT, PT, R13, UR12, RZ ;  /* 0x0000000c0d007c10 */ /* 0x000fca000fffe0ff */
[----:B0-----:R-:W-:-:S05]  /*31f0*/  IMAD.WIDE.U32 R2, R0, 0x4, R2 ;  /* 0x0000000400027825 */ /* 0x001fca00078e0002 */
[----:B------:R1:W-:Y:S02]  /*3200*/  STG.E desc[UR8][R2.64], R24 ;  /* 0x0000001802007986 */ /* 0x0003e4000c101908 */
.L_x_91:
[----:B------:R-:W-:Y:S05]  /*3210*/  BSYNC.RECONVERGENT B1 ;  /* 0x0000000000017941 */ /* 0x000fea0003800200 */
.L_x_90:
[----:B------:R-:W2:Y:S01]  /*3220*/  LDCU UR6, c[0x0][0x534] ;  /* 0x0000a680ff0677ac */ /* 0x000ea20008000800 */
[----:B------:R-:W-:Y:S01]  /*3230*/  BSSY.RECONVERGENT B0, `(.L_x_98) ;  /* 0x000000d000007945 */ /* 0x000fe20003800200 */
[----:B--2---:R-:W-:-:S04]  /*3240*/  ISETP.GE.AND P0, PT, R7, UR6, PT ;  /* 0x0000000607007c0c */ /* 0x004fc8000bf06270 */
[----:B------:R-:W-:-:S13]  /*3250*/  ISETP.GT.U32.OR P0, PT, R4, 0x7f, P0 ;  /* 0x0000007f0400780c */ /* 0x000fda0000704470 */
[----:B------:R-:W-:Y:S05]  /*3260*/  @P0 BRA `(.L_x_99) ;  /* 0x0000000000240947 */ /* 0x000fea0003800000 */
[----:B------:R-:W2:Y:S01]  /*3270*/  S2R R0, SR_CgaCtaId ;  /* 0x0000000000007919 */ /* 0x000ea20000008800 */
[----:B01----:R-:W-:Y:S01]  /*3280*/  FADD.FTZ R2, -R24, R25 ;  /* 0x0000001918027221 */ /* 0x003fe20000010100 */
[----:B------:R-:W-:-:S03]  /*3290*/  MOV R3, 0x400 ;  /* 0x0000040000037802 */ /* 0x000fc60000000f00 */
[----:B------:R-:W-:-:S06]  /*32a0*/  FMUL.FTZ R2, R2, 1.4426950216293334961 ;  /* 0x3fb8aa3b02027820 */ /* 0x000fcc0000410000 */
[----:B------:R-:W0:Y:S01]  /*32b0*/  MUFU.EX2 R2, R2 ;  /* 0x0000000200027308 */ /* 0x000e220000000800 */
[----:B--2---:R-:W-:-:S05]  /*32c0*/  LEA R0, R0, R3, 0x18 ;  /* 0x0000000300007211 */ /* 0x004fca00078ec0ff */
[----:B------:R-:W-:-:S05]  /*32d0*/  IMAD R0, R7, 0x14, R0 ;  /* 0x0000001407007824 */ /* 0x000fca00078e0200 */
[----:B------:R-:W-:-:S05]  /*32e0*/  LEA R3, R13, R0, 0x2 ;  /* 0x000000000d037211 */ /* 0x000fca00078e10ff */
[----:B0-----:R2:W-:Y:S02]  /*32f0*/  STS [R3], R2 ;  /* 0x0000000203007388 */ /* 0x0015e40000000800 */
.L_x_99:
[----:B------:R-:W-:Y:S05]  /*3300*/  BSYNC.RECONVERGENT B0 ;  /* 0x0000000000007941 */ /* 0x000fea0003800200 */
.L_x_98:
[----:B------:R-:W-:Y:S01]  /*3310*/  BAR.SYNC.DEFER_BLOCKING 0x0 ;  /* 0x0000000000007b1d */ /* 0x000fe20000010000 */
[----:B------:R-:W-:Y:S01]  /*3320*/  UISETP.GE.AND UP0, UPT, UR6, 0x1, UPT ;  /* 0x000000010600788c */ /* 0x000fe2000bf06270 */
[----:B------:R-:W-:Y:S02]  /*3330*/  IMAD.SHL.U32 R14, R4, 0x4, RZ ;  /* 0x00000004040e7824 */ /* 0x000fe400078e00ff */
[----:B------:R-:W-:Y:S01]  /*3340*/  HFMA2 R0, -RZ, RZ, 0, 0 ;  /* 0x00000000ff007431 */ /* 0x000fe200000001ff */
[----:B012---:R-:W-:Y:S01]  /*3350*/  CS2R R2, SRZ ;  /* 0x0000000000027805 */ /* 0x007fe2000001ff00 */
[----:B------:R-:W-:Y:S01]  /*3360*/  IMAD.MOV.U32 R5, RZ, RZ, RZ ;  /* 0x000000ffff057224 */ /* 0x000fe200078e00ff */
[----:B------:R-:W-:-:S03]  /*3370*/  LOP3.LUT R14, R14, 0x7c, RZ, 0xc0, !PT ;  /* 0x0000007c0e0e7812 */ /* 0x000fc600078ec0ff */
[----:B------:R-:W-:Y:S05]  /*3380*/  BRA.U !UP0, `(.L_x_100) ;  /* 0x0000000508f07547 */ /* 0x000fea000b800000 */
[----:B------:R-:W0:Y:S01]  /*3390*/  LDCU UR16, c[0x0][0x44c] ;  /* 0x00008980ff1077ac */ /* 0x000e220008000800 */
[----:B------:R-:W-:Y:S01]  /*33a0*/  LOP3.LUT R0, R7, 0x3e0, R4, 0xf8, !PT ;  /* 0x000003e007007812 */ /* 0x000fe200078ef804 */
[----:B------:R-:W-:Y:S01]  /*33b0*/  IMAD.MOV.U32 R18, RZ, RZ, RZ ;  /* 0x000000ffff127224 */ /* 0x000fe200078e00ff */
[----:B------:R-:W-:Y:S01]  /*33c0*/  CS2R R10, SRZ ;  /* 0x00000000000a7805 */ /* 0x000fe2000001ff00 */
[----:B------:R-:W1:Y:S01]  /*33d0*/  LDCU.64 UR4, c[0x0][0x3f8] ;  /* 0x00007f00ff0477ac */ /* 0x000e620008000a00 */
[----:B------:R-:W-:Y:S01]  /*33e0*/  CS2R R8, SRZ ;  /* 0x0000000000087805 */ /* 0x000fe2000001ff00 */
[----:B------:R-:W-:Y:S02]  /*33f0*/  UISETP.GE.U32.AND UP0, UPT, UR6, 0x4, UPT ;  /* 0x000000040600788c */ /* 0x000fe4000bf06070 */
[----:B0-----:R-:W-:Y:S02]  /*3400*/  UIMAD UR7, UR12, UR16, URZ ;  /* 0x000000100c0772a4 */ /* 0x001fe4000f8e02ff */
[----:B------:R-:W-:-:S04]  /*3410*/  UIMAD UR16, UR13, UR16, URZ ;  /* 0x000000100d1072a4 */ /* 0x000fc8000f8e02ff */
[----:B------:R-:W-:Y:S01]  /*3420*/  IMAD.U32 R17, RZ, RZ, UR7 ;  /* 0x00000007ff117e24 */ /* 0x000fe2000f8e00ff */
[----:B------:R-:W-:Y:S01]  /*3430*/  LEA R0, P0, R0, UR7, 0x2 ;  /* 0x0000000700007c11 */ /* 0x000fe2000f8010ff */
[----:B------:R-:W-:-:S03]  /*3440*/  UIADD3 UR7, UPT, UPT, UR13, -UR12, URZ ;  /* 0x8000000c0d077290 */ /* 0x000fc6000fffe0ff */
[----:B------:R-:W-:Y:S02]  /*3450*/  LEA.HI.X.SX32 R17, R17, RZ, 0x1, P0 ;  /* 0x000000ff11117211 */ /* 0x000fe400000f0eff */
[----:B-1----:R-:W-:Y:S01]  /*3460*/  LEA R16, P0, R0, UR4, 0x2 ;  /* 0x0000000400107c11 */ /* 0x002fe2000f8010ff */
[----:B------:R-:W-:-:S03]  /*3470*/  ULOP3.LUT UR4, UR6, 0x3, URZ, 0xc0, !UPT ;  /* 0x0000000306047892 */ /* 0x000fc6000f8ec0ff */
        /* <DEDUP_REMOVED lines=20> */
.L_x_110:
        /* <DEDUP_REMOVED lines=9> */
.L_x_103:
[----:B------:R-:W-:Y:S05]  /*3650*/  BSYNC.RECONVERGENT B0 ;  /* 0x0000000000007941 */ /* 0x000fea0003800200 */
.L_x_102:
        /* <DEDUP_REMOVED lines=12> */
.L_x_105:
[----:B------:R-:W-:Y:S05]  /*3720*/  BSYNC.RECONVERGENT B0 ;  /* 0x0000000000007941 */ /* 0x000fea0003800200 */
.L_x_104:
        /* <DEDUP_REMOVED lines=12> */
.L_x_107:
[----:B------:R-:W-:Y:S05]  /*37f0*/  BSYNC.RECONVERGENT B0 ;  /* 0x0000000000007941 */ /* 0x000fea0003800200 */
.L_x_106:
        /* <DEDUP_REMOVED lines=12> */
.L_x_109:
[----:B------:R-:W-:Y:S05]  /*38c0*/  BSYNC.RECONVERGENT B0 ;  /* 0x0000000000007941 */ /* 0x000fea0003800200 */
.L_x_108:
        /* <DEDUP_REMOVED lines=11> */
.L_x_101:
        /* <DEDUP_REMOVED lines=11> */
.L_x_113:
        /* <DEDUP_REMOVED lines=8> */
.L_x_112:
[----:B------:R-:W-:Y:S05]  /*3ab0*/  BSYNC.RECONVERGENT B0 ;  /* 0x0000000000007941 */ /* 0x000fea0003800200 */
.L_x_111:
        /* <DEDUP_REMOVED lines=9> */
.L_x_100:
[----:B------:R-:W-:-:S04]  /*3b50*/  IADD3 R13, PT, PT, R13, UR12, RZ ;  /* 0x0000000c0d0d7c10 */ /* 0x000fc8000fffe0ff */
[----:B------:R-:W-:-:S13]  /*3b60*/  ISETP.GE.AND P0, PT, R13, UR13, PT ;  /* 0x0000000d0d007c0c */ /* 0x000fda000bf06270 */
[----:B------:R-:W-:Y:S05]  /*3b70*/  @P0 EXIT ;  /* 0x000000000000094d */ /* 0x000fea0003800000 */
[----:B------:R-:W-:Y:S01]  /*3b80*/  IABS R9, UR14 ;  /* 0x0000000e00097c13 */ /* 0x000fe20008000000 */
        /* <DEDUP_REMOVED lines=24> */
[----:B------:R0:W5:Y:S01]  /*3d10*/  F2I.FTZ.U32.TRUNC.NTZ R19, R18 ;  /* 0x0000001200137305 */ /* 0x000162000021f000 */
[----:B------:R-:W-:-:S04]  /*3d20*/  LOP3.LUT R6, R13, UR14, RZ, 0x3c, !PT ;  /* 0x0000000e0d067c12 */ /* 0x000fc8000f8e3cff */
[----:B------:R-:W-:-:S07]  /*3d30*/  ISETP.GE.AND P0, PT, R6, RZ, PT ;  /* 0x000000ff0600720c */ /* 0x000fce0003f06270 */
[----:B------:R-:W-:Y:S01]  /*3d40*/  @P2 IADD3 R11, PT, PT, R11, 0x1, RZ ;  /* 0x000000010b0b2810 */ /* 0x000fe20007ffe0ff */
[----:B0-----:R-:W-:Y:S01]  /*3d50*/  HFMA2 R18, -RZ, RZ, 0, 0 ;  /* 0x00000000ff127431 */ /* 0x001fe200000001ff */
[----:B-----5:R-:W-:-:S04]  /*3d60*/  IADD3 R6, PT, PT, RZ, -R19, RZ ;  /* 0x80000013ff067210 */ /* 0x020fc80007ffe0ff */
        /* <DEDUP_REMOVED lines=49> */
        .weak           $__internal_2_$__cuda_sm20_div_s64
        .type           $__internal_2_$__cuda_sm20_div_s64,@function
        .size           $__internal_2_$__cuda_sm20_div_s64,(.L_x_7170 - $__internal_2_$__cuda_sm20_div_s64)
$__internal_2_$__cuda_sm20_div_s64:
[----:B------:R-:W-:Y:S01]  /*4080*/  IADD3 R27, P0, PT, RZ, -R20, RZ ;  /* 0x80000014ff1b7210 */ /* 0x000fe20007f1e0ff */
[----:B------:R-:W-:Y:S01]  /*4090*/  IMAD.MOV.U32 R23, RZ, RZ, RZ ;  /* 0x000000ffff177224 */ /* 0x000fe200078e00ff */
        /* <DEDUP_REMOVED lines=31> */
[----:B------:R-:W-:-:S03]  /*4290*/  SEL R12, R12, R22, !P1 ;  /* 0x000000160c0c7207 */ /* 0x000fc60004800000 */
[----:B------:R-:W-:-:S04]  /*42a0*/  IMAD.HI.U32 R16, P3, R14, R15, R30 ;  /* 0x0000000f0e107227 */ /* 0x000fc8000786001e */
[CC--:B------:R-:W-:Y:S02]  /*42b0*/  IMAD R15, R14.reuse, R11.reuse, RZ ;  /* 0x0000000b0e0f7224 */ /* 0x0c0fe400078e02ff */
[----:B------:R-:W-:-:S03]  /*42c0*/  IMAD.HI.U32 R11, R14, R11, RZ ;  /* 0x0000000b0e0b7227 */ /* 0x000fc600078e00ff */
[----:B------:R-:W-:Y:S01]  /*42d0*/  IADD3 R15, P2, PT, R15, R16, RZ ;  /* 0x000000100f0f7210 */ /* 0x000fe20007f5e0ff */
[----:B------:R-:W-:Y:S01]  /*42e0*/  IMAD.X R14, R11, 0x1, R14, P4 ;  /* 0x000000010b0e7824 */ /* 0x000fe200020e060e */
[----:B------:R-:W-:-:S03]  /*42f0*/  IADD3.X R16, PT, PT, RZ, ~R21, RZ, P0, !PT ;  /* 0x80000015ff107210 */ /* 0x000fc600007fe4ff */
[----:B------:R-:W-:Y:S01]  /*4300*/  IMAD.HI.U32 R22, R15, R12, RZ ;  /* 0x0000000c0f167227 */ /* 0x000fe200078e00ff */
[----:B------:R-:W-:Y:S02]  /*4310*/  SEL R11, R16, R21, !P1 ;  /* 0x00000015100b7207 */ /* 0x000fe40004800000 */
        /* <DEDUP_REMOVED lines=17> */
[----:B------:R-:W-:Y:S02]  /*4430*/  IMAD.X R14, R11, 0x1, ~R27, P1 ;  /* 0x000000010b0e7824 */ /* 0x000fe400008e0e1b */
[----:B------:R-:W-:Y:S01]  /*4440*/  IMAD.X R31, RZ, RZ, R22, P0 ;  /* 0x000000ffff1f7224 */ /* 0x000fe200000e0616 */
[----:B------:R-:W-:Y:S02]  /*4450*/  SEL R15, R15, R12, P2 ;  /* 0x0000000c0f0f7207 */ /* 0x000fe40001000000 */
[----:B------:R-:W-:-:S02]  /*4460*/  SEL R16, R16, R23, P2 ;  /* 0x0000001710107207 */ /* 0x000fc40001000000 */
[----:B------:R-:W-:Y:S02]  /*4470*/  SEL R11, R14, R11, P2 ;  /* 0x0000000b0e0b7207 */ /* 0x000fe40001000000 */
[----:B------:R-:W-:Y:S02]  /*4480*/  ISETP.GE.U32.AND P0, PT, R15, R26, PT ;  /* 0x0000001a0f00720c */ /* 0x000fe40003f06070 */
[----:B------:R-:W-:Y:S02]  /*4490*/  SEL R31, R31, R22, P2 ;  /* 0x000000161f1f7207 */ /* 0x000fe40001000000 */
[----:B------:R-:W-:Y:S02]  /*44a0*/  IADD3 R15, P1, PT, R16, 0x1, RZ ;  /* 0x00000001100f7810 */ /* 0x000fe40007f3e0ff */
[----:B------:R-:W-:Y:S02]  /*44b0*/  ISETP.GE.U32.AND.EX P0, PT, R11, R27, PT, P0 ;  /* 0x0000001b0b00720c */ /* 0x000fe40003f06100 */
[----:B------:R-:W-:Y:S01]  /*44c0*/  LOP3.LUT R11, R19, R21, RZ, 0x3c, !PT ;  /* 0x00000015130b7212 */ /* 0x000fe200078e3cff */
[----:B------:R-:W-:Y:S01]  /*44d0*/  IMAD.X R12, RZ, RZ, R31, P1 ;  /* 0x000000ffff0c7224 */ /* 0x000fe200008e061f */
[----:B------:R-:W-:-:S02]  /*44e0*/  SEL R15, R15, R16, P0 ;  /* 0x000000100f0f7207 */ /* 0x000fc40000000000 */
[----:B------:R-:W-:Y:S02]  /*44f0*/  ISETP.GE.AND P2, PT, R11, RZ, PT ;  /* 0x000000ff0b00720c */ /* 0x000fe40003f46270 */
[----:B------:R-:W-:Y:S02]  /*4500*/  SEL R31, R12, R31, P0 ;  /* 0x0000001f0c1f7207 */ /* 0x000fe40000000000 */
[----:B------:R-:W-:Y:S02]  /*4510*/  IADD3 R12, P1, PT, RZ, -R15, RZ ;  /* 0x8000000fff0c7210 */ /* 0x000fe40007f3e0ff */
[----:B------:R-:W-:Y:S02]  /*4520*/  ISETP.NE.U32.AND P0, PT, R20, RZ, PT ;  /* 0x000000ff1400720c */ /* 0x000fe40003f05070 */
[----:B------:R-:W-:Y:S02]  /*4530*/  IADD3.X R14, PT, PT, RZ, ~R31, RZ, P1, !PT ;  /* 0x8000001fff0e7210 */ /* 0x000fe40000ffe4ff */
[----:B------:R-:W-:-:S02]  /*4540*/  ISETP.NE.AND.EX P0, PT, R19, RZ, PT, P0 ;  /* 0x000000ff1300720c */ /* 0x000fc40003f05300 */
[----:B------:R-:W-:Y:S02]  /*4550*/  SEL R14, R14, R31, !P2 ;  /* 0x0000001f0e0e7207 */ /* 0x000fe40005000000 */
[----:B------:R-:W-:Y:S01]  /*4560*/  SEL R12, R12, R15, !P2 ;  /* 0x0000000f0c0c7207 */ /* 0x000fe20005000000 */
[----:B------:R-:W-:Y:S01]  /*4570*/  IMAD.MOV.U32 R15, RZ, RZ, 0x0 ;  /* 0x00000000ff0f7424 */ /* 0x000fe200078e00ff */
[----:B------:R-:W-:Y:S01]  /*4580*/  SEL R11, R14, 0xffffffff, P0 ;  /* 0xffffffff0e0b7807 */ /* 0x000fe20000000000 */
[----:B------:R-:W-:Y:S01]  /*4590*/  IMAD.MOV.U32 R14, RZ, RZ, R18 ;  /* 0x000000ffff0e7224 */ /* 0x000fe200078e0012 */
[----:B------:R-:W-:-:S03]  /*45a0*/  SEL R12, R12, 0xffffffff, P0 ;  /* 0xffffffff0c0c7807 */ /* 0x000fc60000000000 */
[----:B------:R-:W-:Y:S05]  /*45b0*/  RET.REL.NODEC R14 `(_ZN5flash32flash_fwd_splitkv_combine_kernelI23Flash_fwd_kernel_traitsILi128ELi64ELi128ELi4ELb0ELb0EN7cutlass6half_tE19Flash_kernel_traitsILi128ELi64ELi128ELi4ES3_EELi4ELi5ELb0EEEvNS_16Flash_fwd_paramsE) ;  /* 0xffffffb80e907950 */ /* 0x000fea0003c3ffff */
.L_x_114:
        /* <DEDUP_REMOVED lines=12> */
.L_x_7170:


//--------------------- .text._ZN5flash32flash_fwd_splitkv_combine_kernelI23Flash_fwd_kernel_traitsILi128ELi64ELi128ELi4ELb0ELb0EN7cutlass6half_tE19Flash_kernel_traitsILi128ELi64ELi128ELi4ES3_EELi4ELi4ELb0EEEvNS_16Flash_fwd_paramsE --------------------------
	.section	.text._ZN5flash32flash_fwd_splitkv_combine_kernelI23Flash_fwd_kernel_traitsILi128ELi64ELi128ELi4ELb0ELb0EN7cutlass6half_tE19Flash_kernel_traitsILi128ELi64ELi128ELi4ES3_EELi4ELi4ELb0EEEvNS_16Flash_fwd_paramsE,"ax",@progbits
	.align	128
        .global         _ZN5flash32flash_fwd_splitkv_combine_kernelI23Flash_fwd_kernel_traitsILi128ELi64ELi128ELi4ELb0ELb0EN7cutlass6half_tE19Flash_kernel_traitsILi128ELi64ELi128ELi4ES3_EELi4ELi4ELb0EEEvNS_16Flash_fwd_paramsE
        .type           _ZN5flash32flash_fwd_splitkv_combine_kernelI23Flash_fwd_kernel_traitsILi128ELi64ELi128ELi4ELb0ELb0EN7cutlass6half_tE19Flash_kernel_traitsILi128ELi64ELi128ELi4ES3_EELi4ELi4ELb0EEEvNS_16Flash_fwd_paramsE,@function
        .size           _ZN5flash32flash_fwd_splitkv_combine_kernelI23Flash_fwd_kernel_traitsILi128ELi64ELi128ELi4ELb0ELb0EN7cutlass6half_tE19Flash_kernel_traitsILi128ELi64ELi128ELi4ES3_EELi4ELi4ELb0EEEvNS_16Flash_fwd_paramsE,(.L_x_7171 - _ZN5flash32flash_fwd_splitkv_combine_kernelI23Flash_fwd_kernel_traitsILi128ELi64ELi128ELi4ELb0ELb0EN7cutlass6half_tE19Flash_kernel_traitsILi128ELi64ELi128ELi4ES3_EELi4ELi4ELb0EEEvNS_16Flash_fwd_paramsE)
        .other          _ZN5flash32flash_fwd_splitkv_combine_kernelI23Flash_fwd_kernel_traitsILi128ELi64ELi128ELi4ELb0ELb0EN7cutlass6half_tE19Flash_kernel_traitsILi128ELi64ELi128ELi4ES3_EELi4ELi4ELb0EEEvNS_16Flash_fwd_paramsE,@"STO_CUDA_ENTRY STV_DEFAULT"
_ZN5flash32flash_fwd_splitkv_combine_kernelI23Flash_fwd_kernel_traitsILi128ELi64ELi128ELi4ELb0ELb0EN7cutlass6half_tE19Flash_kernel_traitsILi128ELi64ELi128ELi4ES3_EELi4ELi4ELb0EEEvNS_16Flash_fwd_paramsE:
.text._ZN5flash32flash_fwd_splitkv_combine_kernelI23Flash_fwd_kernel_traitsILi128ELi64ELi128ELi4ELb0ELb0EN7cutlass6half_tE19Flash_kernel_traitsILi128ELi64ELi128ELi4ES3_EELi4ELi4ELb0EEEvNS_16Flash_fwd_paramsE:
        /* <DEDUP_REMOVED lines=38> */
.L_x_115:
[----:B------:R-:W-:Y:S01]  /*0260*/  IMAD.U32 R22, RZ, RZ, UR15 ;  /* 0x0000000fff167e24 */ /* 0x000fe2000f8e00ff */
[----:B------:R-:W-:Y:S01]  /*0270*/  MOV R18, UR13 ;  /* 0x0000000d00127c02 */ /* 0x000fe20008000f00 */
[----:B------:R-:W-:Y:S01]  /*0280*/  IMAD.U32 R17, RZ, RZ, UR17 ;  /* 0x00000011ff117e24 */ /* 0x000fe2000f8e00ff */
[----:B------:R-:W-:Y:S02]  /*0290*/  MOV R16, UR10 ;  /* 0x0000000a00107c02 */ /* 0x000fe40008000f00 */
[----:B------:R-:W-:Y:S02]  /*02a0*/  MOV R14, 0x2c0 ;  /* 0x000002c0000e7802 */ /* 0x000fe40000000f00 */
[----:B------:R-:W-:Y:S05]  /*02b0*/  CALL.REL.NOINC `($__internal_3_$__cuda_sm20_div_s64) ;  /* 0x0000003c00647944 */ /* 0x000fea0003c00000 */
.L_x_116:
        /* <DEDUP_REMOVED lines=30> */
.L_x_118:
[----:B------:R-:W-:Y:S01]  /*04a0*/  IMAD.MOV.U32 R22, RZ, RZ, R10 ;  /* 0x000000ffff167224 */ /* 0x000fe200078e000a */
[----:B------:R-:W-:Y:S02]  /*04b0*/  MOV R17, R11 ;  /* 0x0000000b00117202 */ /* 0x000fe40000000f00 */
[----:B------:R-:W-:Y:S02]  /*04c0*/  MOV R14, 0x4e0 ;  /* 0x000004e0000e7802 */ /* 0x000fe40000000f00 */
[----:B------:R-:W-:Y:S05]  /*04d0*/  CALL.REL.NOINC `($__internal_3_$__cuda_sm20_div_s64) ;  /* 0x0000003800dc7944 */ /* 0x000fea0003c00000 */
[----:B------:R-:W-:Y:S02]  /*04e0*/  MOV R4, R10 ;  /* 0x0000000a00047202 */ /* 0x000fe40000000f00 */
[----:B------:R-:W-:Y:S02]  /*04f0*/  MOV R5, R11 ;  /* 0x0000000b00057202 */ /* 0x000fe40000000f00 */
.L_x_119:
[----:B------:R-:W-:Y:S05]  /*0500*/  BSYNC.RECONVERGENT B0 ;  /* 0x0000000000007941 */ /* 0x000fea0003800200 */
.L_x_117:
        /* <DEDUP_REMOVED lines=58> */
.L_x_121:
[----:B------:R-:W-:Y:S01]  /*08b0*/  IMAD.MOV.U32 R22, RZ, RZ, R18 ;  /* 0x000000ffff167224 */ /* 0x000fe200078e0012 */
[----:B------:R-:W-:Y:S01]  /*08c0*/  MOV R18, R8 ;  /* 0x0000000800127202 */ /* 0x000fe20000000f00 */
[----:B------:R-:W-:Y:S01]  /*08d0*/  IMAD.MOV.U32 R17, RZ, RZ, R16 ;  /* 0x000000ffff117224 */ /* 0x000fe200078e0010 */
[----:B------:R-:W-:Y:S02]  /*08e0*/  MOV R16, R0 ;  /* 0x0000000000107202 */ /* 0x000fe40000000f00 */
[----:B------:R-:W-:Y:S02]  /*08f0*/  MOV R14, 0x910 ;  /* 0x00000910000e7802 */ /* 0x000fe40000000f00 */
[----:B------:R-:W-:Y:S05]  /*0900*/  CALL.REL.NOINC `($__internal_3_$__cuda_sm20_div_s64) ;  /* 0x0000003400d07944 */ /* 0x000fea0003c00000 */
.L_x_122:
[----:B------:R-:W-:Y:S05]  /*0910*/  BSYNC.RECONVERGENT B0 ;  /* 0x0000000000007941 */ /* 0x000fea0003800200 */
.L_x_120:
        /* <DEDUP_REMOVED lines=124> */
.L_x_124:
[----:B------:R-:W-:Y:S01]  /*10e0*/  IMAD.MOV.U32 R22, RZ, RZ, R10 ;  /* 0x000000ffff167224 */ /* 0x000fe200078e000a */
[----:B------:R-:W-:Y:S01]  /*10f0*/  MOV R18, R7 ;  /* 0x0000000700127202 */ /* 0x000fe20000000f00 */
[----:B------:R-:W-:Y:S01]  /*1100*/  IMAD.MOV.U32 R17, RZ, RZ, R11 ;  /* 0x000000ffff117224 */ /* 0x000fe200078e000b */
[----:B------:R-:W-:Y:S02]  /*1110*/  MOV R16, R25 ;  /* 0x0000001900107202 */ /* 0x000fe40000000f00 */
[----:B------:R-:W-:Y:S02]  /*1120*/  MOV R14, 0x1140 ;  /* 0x00001140000e7802 */ /* 0x000fe40000000f00 */
[----:B------:R-:W-:Y:S05]  /*1130*/  CALL.REL.NOINC `($__internal_3_$__cuda_sm20_div_s64) ;  /* 0x0000002c00c47944 */ /* 0x000fea0003c00000 */
[----:B------:R-:W-:Y:S02]  /*1140*/  MOV R32, R10 ;  /* 0x0000000a00207202 */ /* 0x000fe40000000f00 */
[----:B------:R-:W-:Y:S02]  /*1150*/  MOV R33, R11 ;  /* 0x0000000b00217202 */ /* 0x000fe40000000f00 */
.L_x_125:
[----:B------:R-:W-:Y:S05]  /*1160*/  BSYNC.RECONVERGENT B0 ;  /* 0x0000000000007941 */ /* 0x000fea0003800200 */
.L_x_123:
        /* <DEDUP_REMOVED lines=57> */
.L_x_127:
[----:B------:R-:W-:Y:S01]  /*1500*/  IMAD.MOV.U32 R22, RZ, RZ, R4 ;  /* 0x000000ffff167224 */ /* 0x000fe200078e0004 */
[----:B------:R-:W-:Y:S01]  /*1510*/  MOV R17, R5 ;  /* 0x0000000500117202 */ /* 0x000fe20000000f00 */
[----:B------:R-:W-:Y:S01]  /*1520*/  IMAD.MOV.U32 R18, RZ, RZ, R6 ;  /* 0x000000ffff127224 */ /* 0x000fe200078e0006 */
[----:B------:R-:W-:Y:S02]  /*1530*/  MOV R14, 0x1550 ;  /* 0x00001550000e7802 */ /* 0x000fe40000000f00 */
[----:B------:R-:W-:Y:S05]  /*1540*/  CALL.REL.NOINC `($__internal_3_$__cuda_sm20_div_s64) ;  /* 0x0000002800c07944 */ /* 0x000fea0003c00000 */
[----:B------:R-:W-:Y:S02]  /*1550*/  MOV R26, R10 ;  /* 0x0000000a001a7202 */ /* 0x000fe40000000f00 */
[----:B------:R-:W-:Y:S02]  /*1560*/  MOV R27, R11 ;  /* 0x0000000b001b7202 */ /* 0x000fe40000000f00 */
.L_x_128:
[----:B------:R-:W-:Y:S05]  /*1570*/  BSYNC.RECONVERGENT B0 ;  /* 0x0000000000007941 */ /* 0x000fea0003800200 */
.L_x_126:
[----:B------:R-:W0:Y:S01]  /*1580*/  LDCU UR5, c[0x0][0x434] ;  /* 0x00008680ff0577ac */ /* 0x000e220008000800 */
[----:B------:R-:W1:Y:S01]  /*1590*/  S2R R19, SR_TID.X ;  /* 0x0000000000137919 */ /* 0x000e620000002100 */
[----:B------:R-:W-:Y:S01]  /*15a0*/  IMAD.MOV.U32 R10, RZ, RZ, RZ ;  /* 0x000000ffff0a7224 */ /* 0x000fe200078e00ff */
[----:B------:R-:W-:Y:S01]  /*15b0*/  BSSY.RECONVERGENT B0, `(.L_x_129) ;  /* 0x0000045000007945 */ /* 0x000fe20003800200 */
[----:B------:R-:W2:Y:S01]  /*15c0*/  LDCU UR18, c[0x0][0x534] ;  /* 0x0000a680ff1277ac */ /* 0x000ea20008000800 */
[----:B------:R-:W-:Y:S02]  /*15d0*/  IMAD.MOV.U32 R14, RZ, RZ, -0x800000 ;  /* 0xff800000ff0e7424 */ /* 0x000fe400078e00ff */
[----:B------:R-:W-:Y:S01]  /*15e0*/  IMAD.MOV.U32 R24, RZ, RZ, -0x800000 ;  /* 0xff800000ff187424 */ /* 0x000fe200078e00ff */
[----:B------:R-:W3:Y:S01]  /*15f0*/  LDCU UR11, c[0x0][0x430] ;  /* 0x00008600ff0b77ac */ /* 0x000ee20008000800 */
[----:B------:R-:W-:-:S04]  /*1600*/  USHF.R.S32.HI UR8, URZ, 0x1f, UR16 ;  /* 0x0000001fff087899 */ /* 0x000fc80008011410 */
[----:B------:R-:W-:Y:S01]  /*1610*/  ULOP3.LUT UR8, UR8, 0x1, URZ, 0xfc, !UPT ;  /* 0x0000000108087892 */ /* 0x000fe2000f8efcff */
[----:B0-----:R-:W-:-:S05]  /*1620*/  IMAD.U32 R4, RZ, RZ, UR5 ;  /* 0x00000005ff047e24 */ /* 0x001fca000f8e00ff */
[----:B------:R-:W-:Y:S01]  /*1630*/  IABS R4, R4 ;  /* 0x0000000400047213 */ /* 0x000fe20000000000 */
[----:B---3--:R-:W-:-:S03]  /*1640*/  UIMAD UR11, UR5, UR11, URZ ;  /* 0x0000000b050b72a4 */ /* 0x008fc6000f8e02ff */
[----:B------:R-:W0:Y:S01]  /*1650*/  I2F.RP R9, R4 ;  /* 0x0000000400097306 */ /* 0x000e220000209400 */
[C---:B-1----:R-:W-:Y:S02]  /*1660*/  ISETP.GT.U32.AND P1, PT, R19.reuse, 0x3f, PT ;  /* 0x0000003f1300780c */ /* 0x042fe40003f24070 */
[----:B------:R-:W-:-:S05]  /*1670*/  LOP3.LUT R23, R19, 0xf, RZ, 0xc0, !PT ;  /* 0x0000000f13177812 */ /* 0x000fca00078ec0ff */
[----:B0-----:R-:W0:Y:S02]  /*1680*/  MUFU.RCP R11, R9 ;  /* 0x00000009000b7308 */ /* 0x001e240000001000 */
[----:B0-----:R-:W-:-:S04]  /*1690*/  VIADD R11, R11, 0xffffffe ;  /* 0x0ffffffe0b0b7836 */ /* 0x001fc80000000000 */
[----:B------:R-:W-:-:S04]  /*16a0*/  @!P1 SHF.L.U32 R9, R19, 0x2, RZ ;  /* 0x0000000213099819 */ /* 0x000fc800000006ff */
[----:B------:R-:W-:Y:S01]  /*16b0*/  @!P1 LOP3.LUT R9, R9, 0xc, RZ, 0xc0, !PT ;  /* 0x0000000c09099812 */ /* 0x000fe200078ec0ff */
[----:B------:R-:W0:Y:S02]  /*16c0*/  F2I.FTZ.U32.TRUNC.NTZ R11, R11 ;  /* 0x0000000b000b7305 */ /* 0x000e24000021f000 */
[----:B0-----:R-:W-:-:S04]  /*16d0*/  IMAD.MOV R3, RZ, RZ, -R11 ;  /* 0x000000ffff037224 */ /* 0x001fc800078e0a0b */
[----:B------:R-:W-:Y:S01]  /*16e0*/  IMAD R5, R3, R4, RZ ;  /* 0x0000000403057224 */ /* 0x000fe200078e02ff */
[----:B------:R-:W-:Y:S02]  /*16f0*/  IABS R3, R2 ;  /* 0x0000000200037213 */ /* 0x000fe40000000000 */
[----:B------:R-:W-:Y:S01]  /*1700*/  LOP3.LUT R2, R2, UR5, RZ, 0x3c, !PT ;  /* 0x0000000502027c12 */ /* 0x000fe2000f8e3cff */
[----:B------:R-:W-:Y:S01]  /*1710*/  IMAD.HI.U32 R10, R11, R5, R10 ;  /* 0x000000050b0a7227 */ /* 0x000fe200078e000a */
[----:B------:R-:W-:Y:S02]  /*1720*/  SHF.R.U32.HI R11, RZ, 0x2, R19 ;  /* 0x00000002ff0b7819 */ /* 0x000fe40000011613 */
[----:B------:R-:W-:Y:S02]  /*1730*/  ISETP.GE.AND P2, PT, R2, RZ, PT ;  /* 0x000000ff0200720c */ /* 0x000fe40003f46270 */
[----:B------:R-:W-:Y:S01]  /*1740*/  @!P1 MOV R2, 0x400 ;  /* 0x0000040000029802 */ /* 0x000fe20000000f00 */
[----:B------:R-:W-:-:S02]  /*1750*/  IMAD.HI.U32 R13, R10, R3, RZ ;  /* 0x000000030a0d7227 */ /* 0x000fc400078e00ff */
[----:B------:R-:W0:Y:S02]  /*1760*/  @!P1 S2R R10, SR_CgaCtaId ;  /* 0x00000000000a9919 */ /* 0x000e240000008800 */
[----:B------:R-:W-:-:S04]  /*1770*/  IMAD.MOV R5, RZ, RZ, -R13 ;  /* 0x000000ffff057224 */ /* 0x000fc800078e0a0d */
[C---:B------:R-:W-:Y:S02]  /*1780*/  IMAD R5, R4.reuse, R5, R3 ;  /* 0x0000000504057224 */ /* 0x040fe400078e0203 */
[----:B------:R-:W1:Y:S03]  /*1790*/  @!P1 S2R R3, SR_CgaCtaId ;  /* 0x0000000000039919 */ /* 0x000e660000008800 */
[----:B------:R-:W-:-:S13]  /*17a0*/  ISETP.GT.U32.AND P0, PT, R4, R5, PT ;  /* 0x000000050400720c */ /* 0x000fda0003f04070 */
[-C--:B------:R-:W-:Y:S01]  /*17b0*/  @!P0 IADD3 R5, PT, PT, R5, -R4.reuse, RZ ;  /* 0x8000000405058210 */ /* 0x080fe20007ffe0ff */
[----:B------:R-:W-:Y:S01]  /*17c0*/  @!P0 VIADD R13, R13, 0x1 ;  /* 0x000000010d0d8836 */ /* 0x000fe20000000000 */
[----:B------:R-:W-:Y:S02]  /*17d0*/  ISETP.NE.AND P0, PT, RZ, UR5, PT ;  /* 0x00000005ff007c0c */ /* 0x000fe4000bf05270 */
[----:B------:R-:W-:Y:S02]  /*17e0*/  ISETP.GE.U32.AND P3, PT, R5, R4, PT ;  /* 0x000000040500720c */ /* 0x000fe40003f66070 */
[----:B------:R-:W-:-:S04]  /*17f0*/  @!P1 MOV R5, 0x400 ;  /* 0x0000040000059802 */ /* 0x000fc80000000f00 */
[----:B0-----:R-:W-:-:S05]  /*1800*/  @!P1 LEA R10, R10, R5, 0x18 ;  /* 0x000000050a0a9211 */ /* 0x001fca00078ec0ff */
[----:B------:R-:W-:Y:S01]  /*1810*/  @!P1 IMAD R10, R11, 0x14, R10 ;  /* 0x000000140b0a9824 */ /* 0x000fe200078e020a */
[----:B-1----:R-:W-:Y:S01]  /*1820*/  @!P1 LEA R2, R3, R2, 0x18 ;  /* 0x0000000203029211 */ /* 0x002fe200078ec0ff */
[----:B------:R-:W-:Y:S02]  /*1830*/  @P3 VIADD R13, R13, 0x1 ;  /* 0x000000010d0d3836 */ /* 0x000fe40000000000 */
[----:B------:R-:W-:Y:S02]  /*1840*/  @!P1 IMAD.IADD R9, R10, 0x1, R9 ;  /* 0x000000010a099824 */ /* 0x000fe400078e0209 */
[----:B------:R-:W-:Y:S01]  /*1850*/  @!P2 IMAD.MOV R13, RZ, RZ, -R13 ;  /* 0x000000ffff0da224 */ /* 0x000fe200078e0a0d */
[----:B------:R-:W-:Y:S01]  /*1860*/  @!P0 LOP3.LUT R13, RZ, UR5, RZ, 0x33, !PT ;  /* 0x00000005ff0d8c12 */ /* 0x000fe2000f8e33ff */
[----:B------:R-:W-:Y:S01]  /*1870*/  @!P1 IMAD R5, R23, 0x14, R2 ;  /* 0x0000001417059824 */ /* 0x000fe200078e0202 */
[----:B--2---:R-:W-:Y:S02]  /*1880*/  ISETP.GE.AND P0, PT, R11, UR18, PT ;  /* 0x000000120b007c0c */ /* 0x004fe4000bf06270 */
[----:B------:R-:W-:Y:S01]  /*1890*/  SHF.R.U32.HI R2, RZ, 0x4, R19 ;  /* 0x00000004ff027819 */ /* 0x000fe20000011613 */
[----:B------:R-:W-:Y:S01]  /*18a0*/  IMAD R4, R13, UR8, RZ ;  /* 0x000000080d047c24 */ /* 0x000fe2000f8e02ff */
[----:B------:R-:W0:Y:S02]  /*18b0*/  LDCU.64 UR8, c[0x0][0x358] ;  /* 0x00006b00ff0877ac */ /* 0x000e240008000a00 */
[----:B------:R-:W-:-:S02]  /*18c0*/  @!P1 LEA R5, R2, R5, 0x2 ;  /* 0x0000000502059211 */ /* 0x000fc400078e10ff */
        /* <DEDUP_REMOVED lines=19> */
.L_x_130:
[----:B0-----:R-:W-:Y:S05]  /*1a00*/  BSYNC.RECONVERGENT B0 ;  /* 0x0000000000007941 */ /* 0x001fea0003800200 */
.L_x_129:
[----:B-----5:R0:W-:Y:S01]  /*1a10*/  @!P1 STS [R9], R14 ;  /* 0x0000000e09009388 */ /* 0x0201e20000000800 */
[----:B-1----:R-:W1:Y:S01]  /*1a20*/  LDC R15, c[0x0][0x3e0] ;  /* 0x0000f800ff0f7b82 */ /* 0x002e620000000800 */
[----:B------:R-:W-:Y:S01]  /*1a30*/  I2F.RP R20, R17 ;  /* 0x0000001100147306 */ /* 0x000fe20000209400 */
[----:B------:R-:W-:-:S06]  /*1a40*/  HFMA2 R30, -RZ, RZ, 0, 0 ;  /* 0x00000000ff1e7431 */ /* 0x000fcc00000001ff */
[----:B------:R-:W-:Y:S01]  /*1a50*/  BAR.SYNC.DEFER_BLOCKING 0x0 ;  /* 0x0000000000007b1d */ /* 0x000fe20000010000 */
[----:B------:R-:W-:-:S05]  /*1a60*/  ISETP.NE.AND P5, PT, R4, RZ, PT ;  /* 0x000000ff0400720c */ /* 0x000fca0003fa5270 */
[----:B------:R-:W-:Y:S01]  /*1a70*/  BSSY.RECONVERGENT B1, `(.L_x_131) ;  /* 0x0000174000017945 */ /* 0x000fe20003800200 */
[----:B-1----:R-:W-:Y:S01]  /*1a80*/  IABS R11, R15 ;  /* 0x0000000f000b7213 */ /* 0x002fe20000000000 */
[----:B------:R-:W1:Y:S03]  /*1a90*/  @!P1 LDS R24, [R5] ;  /* 0x0000000005189984 */ /* 0x000e660000000800 */
[----:B0-----:R-:W0:Y:S08]  /*1aa0*/  I2F.RP R14, R11 ;  /* 0x0000000b000e7306 */ /* 0x001e300000209400 */
[----:B0-----:R-:W0:Y:S02]  /*1ab0*/  MUFU.RCP R28, R14 ;  /* 0x0000000e001c7308 */ /* 0x001e240000001000 */
[----:B0-----:R-:W-:-:S06]  /*1ac0*/  VIADD R28, R28, 0xffffffe ;  /* 0x0ffffffe1c1c7836 */ /* 0x001fcc0000000000 */
[----:B------:R0:W2:Y:S01]  /*1ad0*/  F2I.FTZ.U32.TRUNC.NTZ R29, R28 ;  /* 0x0000001c001d7305 */ /* 0x0000a2000021f000 */
[----:B-1----:R-:W1:Y:S01]  /*1ae0*/  SHFL.BFLY PT, R3, R24, 0x8, 0x1f ;  /* 0x0d001f0018037f89 */ /* 0x002e6200000e0000 */
[----:B0-----:R-:W-:Y:S01]  /*1af0*/  IMAD.MOV.U32 R28, RZ, RZ, RZ ;  /* 0x000000ffff1c7224 */ /* 0x001fe200078e00ff */
[----:B-1----:R-:W-:-:S05]  /*1b00*/  FMNMX.FTZ R16, R3, R24, !PT ;  /* 0x0000001803107209 */ /* 0x002fca0007810000 */
[----:B------:R-:W0:Y:S02]  /*1b10*/  SHFL.BFLY PT, R21, R16, 0x4, 0x1f ;  /* 0x0c801f0010157f89 */ /* 0x000e2400000e0000 */
[----:B0-----:R-:W-:-:S05]  /*1b20*/  FMNMX.FTZ R21, R16, R21, !PT ;  /* 0x0000001510157209 */ /* 0x001fca0007810000 */
[----:B------:R-:W0:Y:S02]  /*1b30*/  SHFL.BFLY PT, R10, R21, 0x2, 0x1f ;  /* 0x0c401f00150a7f89 */ /* 0x000e2400000e0000 */
[----:B0-----:R-:W-:-:S05]  /*1b40*/  FMNMX.FTZ R10, R21, R10, !PT ;  /* 0x0000000a150a7209 */ /* 0x001fca0007810000 */
[----:B------:R-:W0:Y:S02]  /*1b50*/  SHFL.BFLY PT, R3, R10, 0x1, 0x1f ;  /* 0x0c201f000a037f89 */ /* 0x000e2400000e0000 */
[----:B0-----:R-:W-:Y:S01]  /*1b60*/  FMNMX.FTZ R3, R10, R3, !PT ;  /* 0x000000030a037209 */ /* 0x001fe20007810000 */
[----:B--2---:R-:W-:-:S03]  /*1b70*/  IMAD.MOV R10, RZ, RZ, -R29 ;  /* 0x000000ffff0a7224 */ /* 0x004fc600078e0a1d */
[----:B------:R-:W-:Y:S01]  /*1b80*/  FSETP.NEU.FTZ.AND P0, PT, R3, -INF , PT ;  /* 0xff8000000300780b */ /* 0x000fe20003f1d000 */
[----:B------:R-:W-:-:S03]  /*1b90*/  IMAD R10, R10, R11, RZ ;  /* 0x0000000b0a0a7224 */ /* 0x000fc600078e02ff */
[----:B------:R-:W-:Y:S01]  /*1ba0*/  FSEL R9, R3, RZ, P0 ;  /* 0x000000ff03097208 */ /* 0x000fe20000000000 */
[----:B------:R-:W-:Y:S01]  /*1bb0*/  IMAD.HI.U32 R10, R29, R10, R28 ;  /* 0x0000000a1d0a7227 */ /* 0x000fe200078e001c */
[----:B------:R-:W0:Y:S03]  /*1bc0*/  MUFU.RCP R3, R20 ;  /* 0x0000001400037308 */ /* 0x000e260000001000 */
[----:B------:R-:W-:-:S04]  /*1bd0*/  FADD.FTZ R5, -R9, R24 ;  /* 0x0000001809057221 */ /* 0x000fc80000010100 */
[----:B------:R-:W-:-:S06]  /*1be0*/  FMUL.FTZ R5, R5, 1.4426950216293334961 ;  /* 0x3fb8aa3b05057820 */ /* 0x000fcc0000410000 */
[----:B------:R-:W1:Y:S01]  /*1bf0*/  MUFU.EX2 R5, R5 ;  /* 0x0000000500057308 */ /* 0x000e620000000800 */
[----:B0-----:R-:W-:-:S07]  /*1c00*/  VIADD R3, R3, 0xffffffe ;  /* 0x0ffffffe03037836 */ /* 0x001fce0000000000 */
[----:B------:R-:W0:Y:S01]  /*1c10*/  F2I.FTZ.U32.TRUNC.NTZ R31, R3 ;  /* 0x00000003001f7305 */ /* 0x000e22000021f000 */
[----:B-1----:R-:W1:Y:S01]  /*1c20*/  SHFL.BFLY PT, R18, R5, 0x8, 0x1f ;  /* 0x0d001f0005127f89 */ /* 0x002e6200000e0000 */
[----:B0-----:R-:W-:Y:S01]  /*1c30*/  IMAD.MOV R16, RZ, RZ, -R31 ;  /* 0x000000ffff107224 */ /* 0x001fe200078e0a1f */
[----:B------:R-:W-:-:S03]  /*1c40*/  IABS R3, R4 ;  /* 0x0000000400037213 */ /* 0x000fc60000000000 */
[----:B------:R-:W-:Y:S02]  /*1c50*/  IMAD R16, R16, R17, RZ ;  /* 0x0000001110107224 */ /* 0x000fe400078e02ff */
[----:B------:R-:W-:Y:S02]  /*1c60*/  IMAD.MOV R3, RZ, RZ, -R3 ;  /* 0x000000ffff037224 */ /* 0x000fe400078e0a03 */
[----:B------:R-:W-:-:S04]  /*1c70*/  IMAD.HI.U32 R16, R31, R16, R30 ;  /* 0x000000101f107227 */ /* 0x000fc800078e001e */
[----:B-1----:R-:W-:Y:S01]  /*1c80*/  FADD.FTZ R18, R5, R18 ;  /* 0x0000001205127221 */ /* 0x002fe20000010000 */
[----:B------:R-:W-:-:S04]  /*1c90*/  IABS R5, R12 ;  /* 0x0000000c00057213 */ /* 0x000fc80000000000 */
[----:B------:R-:W0:Y:S01]  /*1ca0*/  SHFL.BFLY PT, R21, R18, 0x4, 0x1f ;  /* 0x0c801f0012157f89 */ /* 0x000e2200000e0000 */
[----:B------:R-:W-:-:S04]  /*1cb0*/  IMAD.HI.U32 R16, R16, R5, RZ ;  /* 0x0000000510107227 */ /* 0x000fc800078e00ff */
[----:B------:R-:W-:-:S04]  /*1cc0*/  IMAD.HI.U32 R10, R10, R5, RZ ;  /* 0x000000050a0a7227 */ /* 0x000fc800078e00ff */
[----:B0-----:R-:W-:Y:S01]  /*1cd0*/  FADD.FTZ R21, R18, R21 ;  /* 0x0000001512157221 */ /* 0x001fe20000010000 */
[----:B------:R-:W-:-:S04]  /*1ce0*/  IMAD R18, R16, R3, R5 ;  /* 0x0000000310127224 */ /* 0x000fc800078e0205 */
[----:B------:R-:W0:Y:S01]  /*1cf0*/  SHFL.BFLY PT, R14, R21, 0x2, 0x1f ;  /* 0x0c401f00150e7f89 */ /* 0x000e2200000e0000 */
[----:B------:R-:W-:-:S13]  /*1d00*/  ISETP.GT.U32.AND P2, PT, R17, R18, PT ;  /* 0x000000121100720c */ /* 0x000fda0003f44070 */
[----:B------:R-:W-:Y:S01]  /*1d10*/  @!P2 IADD3 R18, PT, PT, R18, -R17, RZ ;  /* 0x800000111212a210 */ /* 0x000fe20007ffe0ff */
[----:B------:R-:W-:-:S03]  /*1d20*/  @!P2 VIADD R16, R16, 0x1 ;  /* 0x000000011010a836 */ /* 0x000fc60000000000 */
[-C--:B------:R-:W-:Y:S01]  /*1d30*/  ISETP.GE.U32.AND P1, PT, R18, R17.reuse, PT ;  /* 0x000000111200720c */ /* 0x080fe20003f26070 */
[----:B0-----:R-:W-:Y:S01]  /*1d40*/  FADD.FTZ R20, R21, R14 ;  /* 0x0000000e15147221 */ /* 0x001fe20000010000 */
[----:B------:R-:W-:Y:S02]  /*1d50*/  IMAD.MOV R14, RZ, RZ, -R10 ;  /* 0x000000ffff0e7224 */ /* 0x000fe400078e0a0a */
[----:B------:R-:W-:Y:S02]  /*1d60*/  IMAD.MOV.U32 R21, RZ, RZ, 0x7f800000 ;  /* 0x7f800000ff157424 */ /* 0x000fe400078e00ff */
[----:B------:R-:W-:Y:S01]  /*1d70*/  IMAD R14, R11, R14, R5 ;  /* 0x0000000e0b0e7224 */ /* 0x000fe200078e0205 */
[----:B------:R-:W0:Y:S01]  /*1d80*/  SHFL.BFLY PT, R3, R20, 0x1, 0x1f ;  /* 0x0c201f0014037f89 */ /* 0x000e2200000e0000 */
[----:B------:R-:W-:-:S05]  /*1d90*/  LOP3.LUT R5, R12, R17, RZ, 0x3c, !PT ;  /* 0x000000110c057212 */ /* 0x000fca00078e3cff */
[----:B------:R-:W-:Y:S01]  /*1da0*/  @P1 VIADD R16, R16, 0x1 ;  /* 0x0000000110101836 */ /* 0x000fe20000000000 */
[----:B------:R-:W-:Y:S02]  /*1db0*/  LOP3.LUT R12, R12, R15, RZ, 0x3c, !PT ;  /* 0x0000000f0c0c7212 */ /* 0x000fe400078e3cff */
[----:B------:R-:W-:Y:S02]  /*1dc0*/  ISETP.GT.U32.AND P0, PT, R11, R14, PT ;  /* 0x0000000e0b00720c */ /* 0x000fe40003f04070 */
[----:B------:R-:W-:Y:S02]  /*1dd0*/  ISETP.GE.AND P2, PT, R12, RZ, PT ;  /* 0x000000ff0c00720c */ /* 0x000fe40003f46270 */
[----:B------:R-:W-:-:S09]  /*1de0*/  ISETP.GE.AND P3, PT, R5, RZ, PT ;  /* 0x000000ff0500720c */ /* 0x000fd20003f66270 */
[----:B------:R-:W-:Y:S01]  /*1df0*/  @!P0 IMAD.IADD R14, R14, 0x1, -R11 ;  /* 0x000000010e0e8824 */ /* 0x000fe200078e0a0b */
[----:B------:R-:W-:Y:S02]  /*1e00*/  @!P0 IADD3 R10, PT, PT, R10, 0x1, RZ ;  /* 0x000000010a0a8810 */ /* 0x000fe40007ffe0ff */
[----:B------:R-:W-:Y:S01]  /*1e10*/  ISETP.NE.AND P0, PT, R15, RZ, PT ;  /* 0x000000ff0f00720c */ /* 0x000fe20003f05270 */
[----:B------:R-:W-:Y:S01]  /*1e20*/  @!P3 IMAD.MOV R16, RZ, RZ, -R16 ;  /* 0x000000ffff10b224 */ /* 0x000fe200078e0a10 */
[----:B------:R-:W-:Y:S01]  /*1e30*/  ISETP.GE.U32.AND P4, PT, R14, R11, PT ;  /* 0x0000000b0e00720c */ /* 0x000fe20003f86070 */
[----:B0-----:R-:W-:Y:S01]  /*1e40*/  FADD.FTZ R3, R20, R3 ;  /* 0x0000000314037221 */ /* 0x001fe20000010000 */
[----:B------:R-:W-:Y:S02]  /*1e50*/  ISETP.NE.AND P3, PT, R13, RZ, PT ;  /* 0x000000ff0d00720c */ /* 0x000fe40003f65270 */
[----:B------:R-:W-:Y:S02]  /*1e60*/  @!P5 LOP3.LUT R16, RZ, R17, RZ, 0x33, !PT ;  /* 0x00000011ff10d212 */ /* 0x000fe400078e33ff */
[----:B------:R-:W-:-:S02]  /*1e70*/  FSETP.NE.FTZ.AND P1, PT, R3, RZ, PT ;  /* 0x000000ff0300720b */ /* 0x000fc40003f35000 */
[----:B------:R-:W-:Y:S02]  /*1e80*/  SEL R12, RZ, 0x1, !P3 ;  /* 0x00000001ff0c7807 */ /* 0x000fe40005800000 */
[----:B------:R-:W-:Y:S01]  /*1e90*/  SHF.R.S32.HI R13, RZ, 0x1f, R4 ;  /* 0x0000001fff0d7819 */ /* 0x000fe20000011404 */
[----:B------:R-:W-:Y:S01]  /*1ea0*/  IMAD R4, R4, UR11, RZ ;  /* 0x0000000b04047c24 */ /* 0x000fe2000f8e02ff */
[----:B------:R-:W-:Y:S01]  /*1eb0*/  SHF.R.S32.HI R11, RZ, 0x1f, R16 ;  /* 0x0000001fff0b7819 */ /* 0x000fe20000011410 */
[----:B------:R-:W-:Y:S01]  /*1ec0*/  @P4 VIADD R10, R10, 0x1 ;  /* 0x000000010a0a4836 */ /* 0x000fe20000000000 */
[----:B------:R-:W-:-:S03]  /*1ed0*/  LOP3.LUT R12, R13, R12, RZ, 0xfc, !PT ;  /* 0x0000000c0d0c7212 */ /* 0x000fc600078efcff */
[----:B------:R-:W-:Y:S02]  /*1ee0*/  IMAD.MOV.U32 R5, RZ, RZ, R10 ;  /* 0x000000ffff057224 */ /* 0x000fe400078e000a */
[----:B------:R0:W1:Y:S03]  /*1ef0*/  @P1 MUFU.LG2 R10, R3 ;  /* 0x00000003000a1308 */ /* 0x0000660000000c00 */
[----:B------:R-:W-:Y:S02]  /*1f00*/  @!P2 IADD3 R5, PT, PT, -R5, RZ, RZ ;  /* 0x000000ff0505a210 */ /* 0x000fe40007ffe1ff */
[----:B------:R-:W-:Y:S02]  /*1f10*/  @!P0 LOP3.LUT R5, RZ, R15, RZ, 0x33, !PT ;  /* 0x0000000fff058212 */ /* 0x000fe400078e33ff */
[----:B------:R-:W-:Y:S02]  /*1f20*/  LOP3.LUT P0, RZ, R19, 0x3cf, RZ, 0xc0, !PT ;  /* 0x000003cf13ff7812 */ /* 0x000fe4000780c0ff */
[----:B------:R-:W-:-:S04]  /*1f30*/  ISETP.LT.U32.AND P2, PT, R26, R16, PT ;  /* 0x000000101a00720c */ /* 0x000fc80003f41070 */
[----:B------:R-:W-:Y:S01]  /*1f40*/  ISETP.LT.AND.EX P2, PT, R27, R11, PT, P2 ;  /* 0x0000000b1b00720c */ /* 0x000fe20003f41320 */
[----:B0-----:R-:W-:-:S03]  /*1f50*/  IMAD R3, R5, UR12, RZ ;  /* 0x0000000c05037c24 */ /* 0x001fc6000f8e02ff */
[----:B------:R-:W-:Y:S01]  /*1f60*/  SEL R5, R26, R16, P2 ;  /* 0x000000101a057207 */ /* 0x000fe20001000000 */
[----:B-1----:R-:W-:Y:S01]  /*1f70*/  @P1 FFMA.FTZ R21, R10, 0.69314718246459960938, R9 ;  /* 0x3f3172180a151823 */ /* 0x002fe20000010009 */
[----:B------:R-:W-:Y:S01]  /*1f80*/  IMAD R3, R12, R3, RZ ;  /* 0x000000030c037224 */ /* 0x000fe200078e02ff */
        /* <DEDUP_REMOVED lines=32> */
[----:B0-----:R-:W-:-:S06]  /*2190*/  VIADD R10, R10, 0xffffffe ;  /* 0x0ffffffe0a0a7836 */ /* 0x001fcc0000000000 */
[----:B------:R-:W0:Y:S02]  /*21a0*/  F2I.FTZ.U32.TRUNC.NTZ R11, R10 ;  /* 0x0000000a000b7305 */ /* 0x000e24000021f000 */
[----:B0-----:R-:W-:Y:S01]  /*21b0*/  IMAD.MOV R2, RZ, RZ, -R11 ;  /* 0x000000ffff027224 */ /* 0x001fe200078e0a0b */
[----:B------:R-:W-:-:S03]  /*21c0*/  MOV R10, RZ ;  /* 0x000000ff000a7202 */ /* 0x000fc60000000f00 */
[----:B------:R-:W-:-:S04]  /*21d0*/  IMAD R2, R2, R30, RZ ;  /* 0x0000001e02027224 */ /* 0x000fc800078e02ff */
[----:B------:R-:W-:Y:S01]  /*21e0*/  IMAD.HI.U32 R2, R11, R2, R10 ;  /* 0x000000020b027227 */ /* 0x000fe200078e000a */
[----:B------:R-:W-:-:S05]  /*21f0*/  LEA.HI R11, R19, UR14, RZ, 0x1c ;  /* 0x0000000e130b7c11 */ /* 0x000fca000f8fe0ff */
        /* <DEDUP_REMOVED lines=13> */
.L_x_134:
[----:B------:R-:W-:Y:S01]  /*22d0*/  LEA.HI R2, R19, UR14, RZ, 0x1c ;  /* 0x0000000e13027c11 */ /* 0x000fe2000f8fe0ff */
[----:B------:R-:W-:Y:S01]  /*22e0*/  IMAD.MOV.U32 R17, RZ, RZ, RZ ;  /* 0x000000ffff117224 */ /* 0x000fe200078e00ff */
[----:B------:R-:W-:Y:S02]  /*22f0*/  MOV R18, R30 ;  /* 0x0000001e00127202 */ /* 0x000fe40000000f00 */
[----:B------:R-:W-:Y:S01]  /*2300*/  MOV R14, 0x2330 ;  /* 0x00002330000e7802 */ /* 0x000fe20000000f00 */
[----:B------:R-:W-:Y:S02]  /*2310*/  IMAD.MOV.U32 R22, RZ, RZ, R2 ;  /* 0x000000ffff167224 */ /* 0x000fe400078e0002 */
[----:B------:R-:W-:Y:S05]  /*2320*/  CALL.REL.NOINC `($__internal_3_$__cuda_sm20_div_s64) ;  /* 0x0000001c00487944 */ /* 0x000fea0003c00000 */
[----:B------:R-:W-:Y:S02]  /*2330*/  IADD3 R9, PT, PT, -R10, RZ, RZ ;  /* 0x000000ff0a097210 */ /* 0x000fe40007ffe1ff */
[----:B------:R-:W-:-:S03]  /*2340*/  MOV R31, R11 ;  /* 0x0000000b001f7202 */ /* 0x000fc60000000f00 */
[----:B------:R-:W-:Y:S01]  /*2350*/  IMAD R9, R30, R9, R2 ;  /* 0x000000091e097224 */ /* 0x000fe200078e0202 */
[----:B------:R-:W-:-:S07]  /*2360*/  MOV R30, R10 ;  /* 0x0000000a001e7202 */ /* 0x000fce0000000f00 */
.L_x_135:
[----:B------:R-:W-:Y:S01]  /*2370*/  IABS R12, UR13 ;  /* 0x0000000d000c7c13 */ /* 0x000fe20008000000 */
[----:B------:R-:W-:Y:S01]  /*2380*/  IMAD R25, R25, R8, RZ ;  /* 0x0000000819197224 */ /* 0x000fe200078e02ff */
[----:B------:R-:W-:Y:S01]  /*2390*/  IABS R10, R9 ;  /* 0x00000009000a7213 */ /* 0x000fe20000000000 */
[----:B------:R-:W-:Y:S01]  /*23a0*/  BSSY.RECONVERGENT B0, `(.L_x_136) ;  /* 0x000003f000007945 */ /* 0x000fe20003800200 */
[----:B------:R-:W0:Y:S01]  /*23b0*/  I2F.U32.RP R13, R12 ;  /* 0x0000000c000d7306 */ /* 0x000e220000209000 */
[----:B------:R-:W-:Y:S01]  /*23c0*/  IABS R2, UR13 ;  /* 0x0000000d00027c13 */ /* 0x000fe20008000000 */
[----:B------:R-:W-:Y:S01]  /*23d0*/  IMAD R25, R7, R0, R25 ;  /* 0x0000000007197224 */ /* 0x000fe200078e0219 */
[----:B------:R-:W-:-:S04]  /*23e0*/  LOP3.LUT R0, R9, UR13, RZ, 0x3c, !PT ;  /* 0x0000000d09007c12 */ /* 0x000fc8000f8e3cff */
[----:B------:R-:W-:Y:S01]  /*23f0*/  ISETP.GE.AND P0, PT, R0, RZ, PT ;  /* 0x000000ff0000720c */ /* 0x000fe20003f06270 */
[----:B0-----:R-:W0:Y:S02]  /*2400*/  MUFU.RCP R16, R13 ;  /* 0x0000000d00107308 */ /* 0x001e240000001000 */
[----:B0-----:R-:W-:-:S06]  /*2410*/  IADD3 R16, PT, PT, R16, 0xffffffe, RZ ;  /* 0x0ffffffe10107810 */ /* 0x001fcc0007ffe0ff */
[----:B------:R-:W0:Y:S02]  /*2420*/  F2I.FTZ.U32.TRUNC.NTZ R17, R16 ;  /* 0x0000001000117305 */ /* 0x000e24000021f000 */
[----:B0-----:R-:W-:Y:S01]  /*2430*/  IADD3 R11, PT, PT, RZ, -R17, RZ ;  /* 0x80000011ff0b7210 */ /* 0x001fe20007ffe0ff */
[----:B------:R-:W-:-:S04]  /*2440*/  IMAD.MOV.U32 R16, RZ, RZ, RZ ;  /* 0x000000ffff107224 */ /* 0x000fc800078e00ff */
[----:B------:R-:W-:-:S04]  /*2450*/  IMAD R11, R11, R12, RZ ;  /* 0x0000000c0b0b7224 */ /* 0x000fc800078e02ff */
[----:B------:R-:W-:Y:S01]  /*2460*/  IMAD.HI.U32 R17, R17, R11, R16 ;  /* 0x0000000b11117227 */ /* 0x000fe200078e0010 */
[----:B------:R-:W-:-:S05]  /*2470*/  IADD3 R11, PT, PT, RZ, -R2, RZ ;  /* 0x80000002ff0b7210 */ /* 0x000fca0007ffe0ff */
[----:B------:R-:W-:-:S04]  /*2480*/  IMAD.HI.U32 R2, R17, R10, RZ ;  /* 0x0000000a11027227 */ /* 0x000fc800078e00ff */
[----:B------:R-:W-:Y:S02]  /*2490*/  IMAD R11, R2, R11, R10 ;  /* 0x0000000b020b7224 */ /* 0x000fe400078e020a */
[----:B------:R-:W-:-:S03]  /*24a0*/  IMAD.WIDE.U32 R16, R7, R8, RZ ;  /* 0x0000000807107225 */ /* 0x000fc600078e00ff */
[----:B------:R-:W-:Y:S01]  /*24b0*/  ISETP.GT.U32.AND P1, PT, R12, R11, PT ;  /* 0x0000000b0c00720c */ /* 0x000fe20003f24070 */
[----:B------:R-:W-:-:S12]  /*24c0*/  IMAD.WIDE.U32 R34, R16, R32, RZ ;  /* 0x0000002010227225 */ /* 0x000fd800078e00ff */
[----:B------:R-:W-:Y:S02]  /*24d0*/  @!P1 IMAD.IADD R11, R11, 0x1, -R12 ;  /* 0x000000010b0b9824 */ /* 0x000fe400078e0a0c */
[----:B------:R-:W-:Y:S01]  /*24e0*/  @!P1 VIADD R2, R2, 0x1 ;  /* 0x0000000102029836 */ /* 0x000fe20000000000 */
[----:B------:R-:W-:Y:S02]  /*24f0*/  ISETP.NE.AND P1, PT, RZ, UR13, PT ;  /* 0x0000000dff007c0c */ /* 0x000fe4000bf25270 */
[----:B------:R-:W-:Y:S02]  /*2500*/  ISETP.GE.U32.AND P2, PT, R11, R12, PT ;  /* 0x0000000c0b00720c */ /* 0x000fe40003f46070 */
[----:B------:R-:W-:-:S05]  /*2510*/  IADD3 R11, PT, PT, R17, R25, RZ ;  /* 0x00000019110b7210 */ /* 0x000fca0007ffe0ff */
[----:B------:R-:W-:-:S04]  /*2520*/  IMAD R11, R11, R32, RZ ;  /* 0x000000200b0b7224 */ /* 0x000fc800078e02ff */
[----:B------:R-:W-:Y:S02]  /*2530*/  IMAD R11, R33, R16, R11 ;  /* 0x00000010210b7224 */ /* 0x000fe400078e020b */
[----:B------:R-:W-:Y:S02]  /*2540*/  @P2 IADD3 R2, PT, PT, R2, 0x1, RZ ;  /* 0x0000000102022810 */ /* 0x000fe40007ffe0ff */
[----:B------:R-:W-:Y:S02]  /*2550*/  IMAD.IADD R16, R35, 0x1, R11 ;  /* 0x0000000123107824 */ /* 0x000fe400078e020b */
[----:B------:R-:W-:Y:S02]  /*2560*/  @!P0 IADD3 R2, PT, PT, -R2, RZ, RZ ;  /* 0x000000ff02028210 */ /* 0x000fe40007ffe1ff */
[----:B------:R-:W-:Y:S02]  /*2570*/  @!P1 LOP3.LUT R2, RZ, UR13, RZ, 0x33, !PT ;  /* 0x0000000dff029c12 */ /* 0x000fe4000f8e33ff */
[----:B------:R-:W-:-:S04]  /*2580*/  LOP3.LUT R0, R31, R16, RZ, 0xfc, !PT ;  /* 0x000000101f007212 */ /* 0x000fc800078efcff */
[----:B------:R-:W-:Y:S01]  /*2590*/  ISETP.NE.U32.AND P0, PT, R0, RZ, PT ;  /* 0x000000ff0000720c */ /* 0x000fe20003f05070 */
[----:B------:R-:W-:-:S04]  /*25a0*/  IMAD.MOV R0, RZ, RZ, -R2 ;  /* 0x000000ffff007224 */ /* 0x000fc800078e0a02 */
[----:B------:R-:W-:-:S08]  /*25b0*/  IMAD R0, R0, UR13, R9 ;  /* 0x0000000d00007c24 */ /* 0x000fd0000f8e0209 */
[----:B------:R-:W-:Y:S05]  /*25c0*/  @P0 BRA `(.L_x_137) ;  /* 0x0000000000540947 */ /* 0x000fea0003800000 */
[----:B------:R-:W0:Y:S01]  /*25d0*/  I2F.U32.RP R12, R34 ;  /* 0x00000022000c7306 */ /* 0x000e220000209000 */
[----:B------:R-:W-:Y:S01]  /*25e0*/  HFMA2 R10, -RZ, RZ, 0, 0 ;  /* 0x00000000ff0a7431 */ /* 0x000fe200000001ff */
[----:B------:R-:W-:-:S06]  /*25f0*/  ISETP.NE.U32.AND P0, PT, R34, RZ, PT ;  /* 0x000000ff2200720c */ /* 0x000fcc0003f05070 */
[----:B0-----:R-:W0:Y:S02]  /*2600*/  MUFU.RCP R11, R12 ;  /* 0x0000000c000b7308 */ /* 0x001e240000001000 */
[----:B0-----:R-:W-:-:S06]  /*2610*/  IADD3 R11, PT, PT, R11, 0xffffffe, RZ ;  /* 0x0ffffffe0b0b7810 */ /* 0x001fcc0007ffe0ff */
[----:B------:R-:W0:Y:S02]  /*2620*/  F2I.FTZ.U32.TRUNC.NTZ R11, R11 ;  /* 0x0000000b000b7305 */ /* 0x000e24000021f000 */
[----:B0-----:R-:W-:-:S04]  /*2630*/  IMAD.MOV R9, RZ, RZ, -R11 ;  /* 0x000000ffff097224 */ /* 0x001fc800078e0a0b */
        /* <DEDUP_REMOVED lines=14> */
.L_x_137:
[----:B------:R-:W-:Y:S01]  /*2720*/  IMAD.MOV.U32 R22, RZ, RZ, R30 ;  /* 0x000000ffff167224 */ /* 0x000fe200078e001e */
[----:B------:R-:W-:Y:S01]  /*2730*/  MOV R17, R31 ;  /* 0x0000001f00117202 */ /* 0x000fe20000000f00 */
[----:B------:R-:W-:Y:S01]  /*2740*/  IMAD.MOV.U32 R18, RZ, RZ, R34 ;  /* 0x000000ffff127224 */ /* 0x000fe200078e0022 */
[----:B------:R-:W-:Y:S02]  /*2750*/  MOV R14, 0x2770 ;  /* 0x00002770000e7802 */ /* 0x000fe40000000f00 */
[----:B------:R-:W-:Y:S05]  /*2760*/  CALL.REL.NOINC `($__internal_3_$__cuda_sm20_div_s64) ;  /* 0x0000001800387944 */ /* 0x000fea0003c00000 */
[----:B------:R-:W-:-:S05]  /*2770*/  IADD3 R31, PT, PT, -R10, RZ, RZ ;  /* 0x000000ff0a1f7210 */ /* 0x000fca0007ffe1ff */
[----:B------:R-:W-:Y:S02]  /*2780*/  IMAD R31, R31, R34, R30 ;  /* 0x000000221f1f7224 */ /* 0x000fe400078e021e */
.L_x_138:
[----:B------:R-:W-:Y:S05]  /*2790*/  BSYNC.RECONVERGENT B0 ;  /* 0x0000000000007941 */ /* 0x000fea0003800200 */
.L_x_136:
[----:B------:R-:W-:Y:S01]  /*27a0*/  IABS R20, R8 ;  /* 0x0000000800147213 */ /* 0x000fe20000000000 */
[----:B------:R-:W-:Y:S01]  /*27b0*/  IMAD.MOV.U32 R34, RZ, RZ, RZ ;  /* 0x000000ffff227224 */ /* 0x000fe200078e00ff */
[----:B------:R-:W-:Y:S01]  /*27c0*/  IABS R14, R6 ;  /* 0x00000006000e7213 */ /* 0x000fe20000000000 */
[----:B------:R-:W0:Y:S01]  /*27d0*/  LDCU.U8 UR17, c[0x0][0x549] ;  /* 0x0000a920ff1177ac */ /* 0x000e220008000000 */
[----:B------:R-:W1:Y:S01]  /*27e0*/  I2F.U32.RP R17, R20 ;  /* 0x0000001400117306 */ /* 0x000e620000209000 */
[----:B------:R-:W-:Y:S02]  /*27f0*/  IABS R12, R15 ;  /* 0x0000000f000c7213 */ /* 0x000fe40000000000 */
[----:B------:R-:W-:Y:S01]  /*2800*/  IABS R16, R7 ;  /* 0x0000000700107213 */ /* 0x000fe20000000000 */
[----:B------:R-:W2:Y:S01]  /*2810*/  LDCU.64 UR4, c[0x0][0x430] ;  /* 0x00008600ff0477ac */ /* 0x000ea20008000a00 */
[----:B------:R-:W-:Y:S02]  /*2820*/  IABS R13, R5 ;  /* 0x00000005000d7213 */ /* 0x000fe40000000000 */
[----:B------:R-:W-:Y:S01]  /*2830*/  IABS R18, R31 ;  /* 0x0000001f00127213 */ /* 0x000fe20000000000 */
[----:B------:R-:W3:Y:S01]  /*2840*/  I2F.U32.RP R11, R14 ;  /* 0x0000000e000b7306 */ /* 0x000ee20000209000 */
[----:B------:R-:W-:Y:S01]  /*2850*/  ISETP.NE.AND P5, PT, R8, RZ, PT ;  /* 0x000000ff0800720c */ /* 0x000fe20003fa5270 */
[----:B------:R-:W-:-:S06]  /*2860*/  UIMAD UR18, UR7, UR11, URZ ;  /* 0x0000000b071272a4 */ /* 0x000fcc000f8e02ff */
[----:B-1----:R-:W1:Y:S01]  /*2870*/  MUFU.RCP R9, R17 ;  /* 0x0000001100097308 */ /* 0x002e620000001000 */
[----:B0-----:R-:W-:-:S04]  /*2880*/  UISETP.NE.AND UP0, UPT, UR17, URZ, UPT ;  /* 0x000000ff1100728c */ /* 0x001fc8000bf05270 */
[----:B--2---:R-:W-:-:S03]  /*2890*/  USEL UR4, UR4, 0x1, UP0 ;  /* 0x0000000104047887 */ /* 0x004fc60008000000 */
[----:B---3--:R-:W0:Y:S01]  /*28a0*/  MUFU.RCP R32, R11 ;  /* 0x0000000b00207308 */ /* 0x008e220000001000 */
[----:B------:R-:W-:Y:S02]  /*28b0*/  USHF.R.S32.HI UR17, URZ, 0x1f, UR4 ;  /* 0x0000001fff117899 */ /* 0x000fe40008011404 */
[----:B------:R-:W-:-:S05]  /*28c0*/  UIMAD UR5, UR4, UR5, URZ ;  /* 0x00000005040572a4 */ /* 0x000fca000f8e02ff */
[----:B------:R-:W-:Y:S01]  /*28d0*/  I2F.U32.RP R28, R12 ;  /* 0x0000000c001c7306 */ /* 0x000fe20000209000 */
[----:B-1----:R-:W-:Y:S01]  /*28e0*/  VIADD R9, R9, 0xffffffe ;  /* 0x0ffffffe09097836 */ /* 0x002fe20000000000 */
[----:B------:R-:W-:-:S05]  /*28f0*/  IABS R17, R8 ;  /* 0x0000000800117213 */ /* 0x000fca0000000000 */
[----:B------:R-:W-:Y:S01]  /*2900*/  IMAD.MOV R17, RZ, RZ, -R17 ;  /* 0x000000ffff117224 */ /* 0x000fe200078e0a11 */
[----:B------:R-:W1:Y:S01]  /*2910*/  F2I.FTZ.U32.TRUNC.NTZ R35, R9 ;  /* 0x0000000900237305 */ /* 0x000e62000021f000 */
[----:B0-----:R-:W-:Y:S01]  /*2920*/  VIADD R32, R32, 0xffffffe ;  /* 0x0ffffffe20207836 */ /* 0x001fe20000000000 */
[----:B------:R-:W-:-:S06]  /*2930*/  IABS R11, R10 ;  /* 0x0000000a000b7213 */ /* 0x000fcc0000000000 */
[----:B------:R0:W2:Y:S01]  /*2940*/  F2I.FTZ.U32.TRUNC.NTZ R33, R32 ;  /* 0x0000002000217305 */ /* 0x0000a2000021f000 */
[----:B-1----:R-:W-:-:S07]  /*2950*/  IMAD.MOV R27, RZ, RZ, -R35 ;  /* 0x000000ffff1b7224 */ /* 0x002fce00078e0a23 */
[----:B------:R-:W1:Y:S01]  /*2960*/  MUFU.RCP R28, R28 ;  /* 0x0000001c001c7308 */ /* 0x000e620000001000 */
[----:B------:R-:W-:Y:S01]  /*2970*/  IABS R9, R6 ;  /* 0x0000000600097213 */ /* 0x000fe20000000000 */
[----:B------:R-:W-:-:S04]  /*2980*/  IMAD R27, R27, R20, RZ ;  /* 0x000000141b1b7224 */ /* 0x000fc800078e02ff */
[----:B------:R-:W-:Y:S02]  /*2990*/  IMAD.MOV R9, RZ, RZ, -R9 ;  /* 0x000000ffff097224 */ /* 0x000fe400078e0a09 */
[----:B0-----:R-:W-:Y:S01]  /*29a0*/  HFMA2 R32, -RZ, RZ, 0, 0 ;  /* 0x00000000ff207431 */ /* 0x001fe200000001ff */
[----:B------:R-:W0:Y:S01]  /*29b0*/  I2F.U32.RP R26, R16 ;  /* 0x00000010001a7306 */ /* 0x000e220000209000 */
[----:B--2---:R-:W-:Y:S01]  /*29c0*/  IADD3 R25, PT, PT, RZ, -R33, RZ ;  /* 0x80000021ff197210 */ /* 0x004fe20007ffe0ff */
[----:B------:R-:W-:-:S04]  /*29d0*/  IMAD.HI.U32 R27, R35, R27, R34 ;  /* 0x0000001b231b7227 */ /* 0x000fc800078e0022 */
[----:B------:R-:W-:Y:S02]  /*29e0*/  IMAD R25, R25, R14, RZ ;  /* 0x0000000e19197224 */ /* 0x000fe400078e02ff */
[----:B------:R-:W2:Y:S01]  /*29f0*/  I2F.U32.RP R22, R13 ;  /* 0x0000000d00167306 */ /* 0x000ea20000209000 */
[----:B-1----:R-:W-:Y:S02]  /*2a00*/  VIADD R28, R28, 0xffffffe ;  /* 0x0ffffffe1c1c7836 */ /* 0x002fe40000000000 */
[----:B------:R-:W-:-:S04]  /*2a10*/  IMAD.HI.U32 R25, R33, R25, R32 ;  /* 0x0000001921197227 */ /* 0x000fc800078e0020 */
[----:B------:R-:W-:Y:S01]  /*2a20*/  IMAD.HI.U32 R27, R27, R18, RZ ;  /* 0x000000121b1b7227 */ /* 0x000fe200078e00ff */
[----:B------:R1:W3:Y:S03]  /*2a30*/  F2I.FTZ.U32.TRUNC.NTZ R29, R28 ;  /* 0x0000001c001d7305 */ /* 0x0002e6000021f000 */
[----:B------:R-:W-:-:S04]  /*2a40*/  IMAD.HI.U32 R30, R25, R11, RZ ;  /* 0x0000000b191e7227 */ /* 0x000fc800078e00ff */
[----:B------:R-:W-:Y:S01]  /*2a50*/  IMAD R17, R27, R17, R18 ;  /* 0x000000111b117224 */ /* 0x000fe200078e0212 */
[----:B0-----:R-:W0:Y:S01]  /*2a60*/  MUFU.RCP R26, R26 ;  /* 0x0000001a001a7308 */ /* 0x001e220000001000 */
[----:B------:R-:W-:Y:S01]  /*2a70*/  IMAD R9, R30, R9, R11 ;  /* 0x000000091e097224 */ /* 0x000fe200078e020b */
[----:B------:R-:W-:Y:S02]  /*2a80*/  LOP3.LUT R11, R31, R8, RZ, 0x3c, !PT ;  /* 0x000000081f0b7212 */ /* 0x000fe400078e3cff */
[----:B------:R-:W-:Y:S02]  /*2a90*/  ISETP.GT.U32.AND P3, PT, R20, R17, PT ;  /* 0x000000111400720c */ /* 0x000fe40003f64070 */
[----:B------:R-:W-:Y:S01]  /*2aa0*/  ISETP.GT.U32.AND P1, PT, R14, R9, PT ;  /* 0x000000090e00720c */ /* 0x000fe20003f24070 */
[----:B-1----:R-:W-:Y:S01]  /*2ab0*/  IMAD.MOV.U32 R28, RZ, RZ, RZ ;  /* 0x000000ffff1c7224 */ /* 0x002fe200078e00ff */
[----:B--2---:R-:W1:Y:S01]  /*2ac0*/  MUFU.RCP R22, R22 ;  /* 0x0000001600167308 */ /* 0x004e620000001000 */
[----:B---3--:R-:W-:-:S02]  /*2ad0*/  IADD3 R18, PT, PT, RZ, -R29, RZ ;  /* 0x8000001dff127210 */ /* 0x008fc40007ffe0ff */
[----:B------:R-:W-:Y:S02]  /*2ae0*/  ISETP.GE.AND P2, PT, R11, RZ, PT ;  /* 0x000000ff0b00720c */ /* 0x000fe40003f46270 */
[----:B------:R-:W-:Y:S01]  /*2af0*/  IABS R11, R2 ;  /* 0x00000002000b7213 */ /* 0x000fe20000000000 */
[----:B------:R-:W-:Y:S01]  /*2b00*/  IMAD R25, R18, R12, RZ ;  /* 0x0000000c12197224 */ /* 0x000fe200078e02ff */
[----:B------:R-:W-:Y:S01]  /*2b10*/  IABS R18, R15 ;  /* 0x0000000f00127213 */ /* 0x000fe20000000000 */
[----:B0-----:R-:W-:Y:S02]  /*2b20*/  VIADD R26, R26, 0xffffffe ;  /* 0x0ffffffe1a1a7836 */ /* 0x001fe40000000000 */
[----:B------:R-:W-:Y:S01]  /*2b30*/  @!P3 IMAD.IADD R17, R17, 0x1, -R20 ;  /* 0x000000011111b824 */ /* 0x000fe200078e0a14 */
[----:B------:R-:W-:Y:S01]  /*2b40*/  @!P1 IADD3 R9, PT, PT, R9, -R14, RZ ;  /* 0x8000000e09099210 */ /* 0x000fe20007ffe0ff */
[----:B------:R-:W0:Y:S01]  /*2b50*/  F2I.FTZ.U32.TRUNC.NTZ R33, R26 ;  /* 0x0000001a00217305 */ /* 0x000e22000021f000 */
[----:B------:R-:W-:-:S02]  /*2b60*/  IMAD.HI.U32 R25, R29, R25, R28 ;  /* 0x000000191d197227 */ /* 0x000fc400078e001c */
[----:B------:R-:W-:Y:S02]  /*2b70*/  ISETP.GE.U32.AND P6, PT, R17, R20, PT ;  /* 0x000000141100720c */ /* 0x000fe40003fc6070 */
[----:B-1----:R-:W-:Y:S01]  /*2b80*/  IADD3 R22, PT, PT, R22, 0xffffffe, RZ ;  /* 0x0ffffffe16167810 */ /* 0x002fe20007ffe0ff */
[----:B------:R-:W-:Y:S01]  /*2b90*/  @!P3 VIADD R27, R27, 0x1 ;  /* 0x000000011b1bb836 */ /* 0x000fe20000000000 */
[----:B------:R-:W-:Y:S01]  /*2ba0*/  ISETP.GE.U32.AND P4, PT, R9, R14, PT ;  /* 0x0000000e0900720c */ /* 0x000fe20003f86070 */
[----:B------:R-:W-:Y:S01]  /*2bb0*/  IMAD.MOV R18, RZ, RZ, -R18 ;  /* 0x000000ffff127224 */ /* 0x000fe200078e0a12 */
[----:B------:R-:W1:Y:S01]  /*2bc0*/  F2I.FTZ.U32.TRUNC.NTZ R29, R22 ;  /* 0x00000016001d7305 */ /* 0x000e62000021f000 */
[----:B------:R-:W-:Y:S01]  /*2bd0*/  LOP3.LUT R17, R10, R6, RZ, 0x3c, !PT ;  /* 0x000000060a117212 */ /* 0x000fe200078e3cff */
[----:B------:R-:W-:Y:S01]  /*2be0*/  IMAD.HI.U32 R25, R25, R11, RZ ;  /* 0x0000000b19197227 */ /* 0x000fe200078e00ff */
[----:B------:R-:W-:Y:S02]  /*2bf0*/  ISETP.NE.AND P3, PT, R6, RZ, PT ;  /* 0x000000ff0600720c */ /* 0x000fe40003f65270 */
[----:B------:R-:W-:Y:S01]  /*2c00*/  ISETP.GE.AND P0, PT, R17, RZ, PT ;  /* 0x000000ff1100720c */ /* 0x000fe20003f06270 */
[----:B0-----:R-:W-:Y:S01]  /*2c10*/  IMAD.MOV R9, RZ, RZ, -R33 ;  /* 0x000000ffff097224 */ /* 0x001fe200078e0a21 */
[----:B------:R-:W-:Y:S01]  /*2c20*/  IABS R17, R7 ;  /* 0x0000000700117213 */ /* 0x000fe20000000000 */
[----:B------:R-:W-:-:S02]  /*2c30*/  @!P1 VIADD R30, R30, 0x1 ;  /* 0x000000011e1e9836 */ /* 0x000fc40000000000 */
[----:B------:R-:W-:Y:S01]  /*2c40*/  IMAD R9, R9, R16, RZ ;  /* 0x0000001009097224 */ /* 0x000fe200078e02ff */
[----:B------:R-:W-:Y:S01]  /*2c50*/  IADD3 R17, PT, PT, RZ, -R17, RZ ;  /* 0x80000011ff117210 */ /* 0x000fe20007ffe0ff */
[----:B------:R-:W-:Y:S01]  /*2c60*/  IMAD R11, R25, R18, R11 ;  /* 0x00000012190b7224 */ /* 0x000fe200078e020b */
[----:B------:R-:W-:Y:S01]  /*2c70*/  @P4 IADD3 R30, PT, PT, R30, 0x1, RZ ;  /* 0x000000011e1e4810 */ /* 0x000fe20007ffe0ff */
[----:B------:R-:W-:Y:S01]  /*2c80*/  @P6 VIADD R27, R27, 0x1 ;  /* 0x000000011b1b6836 */ /* 0x000fe20000000000 */
[----:B-1----:R-:W-:Y:S01]  /*2c90*/  IADD3 R14, PT, PT, RZ, -R29, RZ ;  /* 0x8000001dff0e7210 */ /* 0x002fe20007ffe0ff */
[----:B------:R-:W-:Y:S01]  /*2ca0*/  IMAD.HI.U32 R32, R33, R9, R32 ;  /* 0x0000000921207227 */ /* 0x000fe200078e0020 */
[----:B------:R-:W-:Y:S02]  /*2cb0*/  ISETP.GT.U32.AND P1, PT, R12, R11, PT ;  /* 0x0000000b0c00720c */ /* 0x000fe40003f24070 */
[----:B------:R-:W-:Y:S01]  /*2cc0*/  ISETP.NE.AND P4, PT, R15, RZ, PT ;  /* 0x000000ff0f00720c */ /* 0x000fe20003f85270 */
[----:B------:R-:W-:-:S02]  /*2cd0*/  IMAD R9, R14, R13, RZ ;  /* 0x0000000d0e097224 */ /* 0x000fc400078e02ff */
[----:B------:R-:W-:Y:S01]  /*2ce0*/  @!P2 IMAD.MOV R27, RZ, RZ, -R27 ;  /* 0x000000ffff1ba224 */ /* 0x000fe200078e0a1b */
[----:B------:R-:W-:Y:S01]  /*2cf0*/  @!P5 LOP3.LUT R27, RZ, R8, RZ, 0x33, !PT ;  /* 0x00000008ff1bd212 */ /* 0x000fe200078e33ff */
[----:B------:R-:W-:Y:S01]  /*2d00*/  @!P0 IMAD.MOV R30, RZ, RZ, -R30 ;  /* 0x000000ffff1e8224 */ /* 0x000fe200078e0a1e */
[----:B------:R-:W-:Y:S01]  /*2d10*/  @!P3 LOP3.LUT R30, RZ, R6, RZ, 0x33, !PT ;  /* 0x00000006ff1eb212 */ /* 0x000fe200078e33ff */
[----:B------:R-:W-:Y:S01]  /*2d20*/  IMAD.HI.U32 R28, R29, R9, R28 ;  /* 0x000000091d1c7227 */ /* 0x000fe200078e001c */
[----:B------:R-:W-:Y:S02]  /*2d30*/  IABS R29, R27 ;  /* 0x0000001b001d7213 */ /* 0x000fe40000000000 */
[----:B------:R-:W-:Y:S01]  /*2d40*/  IABS R9, R5 ;  /* 0x0000000500097213 */ /* 0x000fe20000000000 */
[----:B------:R-:W-:Y:S01]  /*2d50*/  @!P1 IMAD.IADD R11, R11, 0x1, -R12 ;  /* 0x000000010b0b9824 */ /* 0x000fe200078e0a0c */
[----:B------:R-:W-:Y:S01]  /*2d60*/  IABS R14, R30 ;  /* 0x0000001e000e7213 */ /* 0x000fe20000000000 */
[----:B------:R-:W-:Y:S01]  /*2d70*/  IMAD.HI.U32 R32, R32, R29, RZ ;  /* 0x0000001d20207227 */ /* 0x000fe200078e00ff */
[----:B------:R-:W-:-:S02]  /*2d80*/  @!P1 IADD3 R25, PT, PT, R25, 0x1, RZ ;  /* 0x0000000119199810 */ /* 0x000fc40007ffe0ff */
[----:B------:R-:W-:Y:S01]  /*2d90*/  ISETP.GE.U32.AND P2, PT, R11, R12, PT ;  /* 0x0000000c0b00720c */ /* 0x000fe20003f46070 */
[----:B------:R-:W-:Y:S01]  /*2da0*/  IMAD.MOV R9, RZ, RZ, -R9 ;  /* 0x000000ffff097224 */ /* 0x000fe200078e0a09 */
[----:B------:R-:W-:Y:S01]  /*2db0*/  LOP3.LUT R11, R2, R15, RZ, 0x3c, !PT ;  /* 0x0000000f020b7212 */ /* 0x000fe200078e3cff */
[----:B------:R-:W-:Y:S01]  /*2dc0*/  IMAD.HI.U32 R28, R28, R14, RZ ;  /* 0x0000000e1c1c7227 */ /* 0x000fe200078e00ff */
[----:B------:R-:W-:Y:S02]  /*2dd0*/  ISETP.NE.AND P5, PT, R7, RZ, PT ;  /* 0x000000ff0700720c */ /* 0x000fe40003fa5270 */
[----:B------:R-:W-:Y:S01]  /*2de0*/  ISETP.GE.AND P0, PT, R11, RZ, PT ;  /* 0x000000ff0b00720c */ /* 0x000fe20003f06270 */
[----:B------:R-:W-:Y:S02]  /*2df0*/  IMAD R17, R32, R17, R29 ;  /* 0x0000001120117224 */ /* 0x000fe400078e021d */
[----:B------:R-:W-:Y:S01]  /*2e00*/  IMAD R14, R28, R9, R14 ;  /* 0x000000091c0e7224 */ /* 0x000fe200078e020e */
[----:B------:R-:W-:Y:S01]  /*2e10*/  LOP3.LUT R9, R27, R7, RZ, 0x3c, !PT ;  /* 0x000000071b097212 */ /* 0x000fe200078e3cff */
[----:B------:R-:W-:Y:S01]  /*2e20*/  IMAD.MOV R11, RZ, RZ, -R30 ;  /* 0x000000ffff0b7224 */ /* 0x000fe200078e0a1e */
[----:B------:R-:W-:Y:S01]  /*2e30*/  ISETP.GT.U32.AND P3, PT, R16, R17, PT ;  /* 0x000000111000720c */ /* 0x000fe20003f64070 */
[----:B------:R-:W-:Y:S01]  /*2e40*/  @P2 VIADD R25, R25, 0x1 ;  /* 0x0000000119192836 */ /* 0x000fe20000000000 */
[----:B------:R-:W-:Y:S01]  /*2e50*/  ISETP.GT.U32.AND P1, PT, R13, R14, PT ;  /* 0x0000000e0d00720c */ /* 0x000fe20003f24070 */
[----:B------:R-:W-:Y:S01]  /*2e60*/  IMAD R11, R6, R11, R10 ;  /* 0x0000000b060b7224 */ /* 0x000fe200078e020a */
[----:B------:R-:W-:-:S02]  /*2e70*/  ISETP.GE.AND P2, PT, R9, RZ, PT ;  /* 0x000000ff0900720c */ /* 0x000fc40003f46270 */
[----:B------:R-:W-:Y:S01]  /*2e80*/  LOP3.LUT R9, R30, R5, RZ, 0x3c, !PT ;  /* 0x000000051e097212 */ /* 0x000fe200078e3cff */
[----:B------:R-:W-:Y:S01]  /*2e90*/  @!P0 IMAD.MOV R25, RZ, RZ, -R25 ;  /* 0x000000ffff198224 */ /* 0x000fe200078e0a19 */
[----:B------:R-:W-:Y:S02]  /*2ea0*/  @!P4 LOP3.LUT R25, RZ, R15, RZ, 0x33, !PT ;  /* 0x0000000fff19c212 */ /* 0x000fe400078e33ff */
[----:B------:R-:W-:Y:S02]  /*2eb0*/  ISETP.GE.AND P0, PT, R9, RZ, PT ;  /* 0x000000ff0900720c */ /* 0x000fe40003f06270 */
[----:B------:R-:W-:Y:S01]  /*2ec0*/  IADD3 R9, PT, PT, -R27, RZ, RZ ;  /* 0x000000ff1b097210 */ /* 0x000fe20007ffe1ff */
[----:B------:R-:W-:Y:S01]  /*2ed0*/  @!P3 VIADD R32, R32, 0x1 ;  /* 0x000000012020b836 */ /* 0x000fe20000000000 */
[-C--:B------:R-:W-:Y:S01]  /*2ee0*/  @!P3 IADD3 R17, PT, PT, R17, -R16.reuse, RZ ;  /* 0x800000101111b210 */ /* 0x080fe20007ffe0ff */
[----:B------:R-:W-:Y:S01]  /*2ef0*/  @!P1 IMAD.IADD R14, R14, 0x1, -R13 ;  /* 0x000000010e0e9824 */ /* 0x000fe200078e0a0d */
[----:B------:R-:W-:Y:S01]  /*2f00*/  ISETP.NE.AND P3, PT, R5, RZ, PT ;  /* 0x000000ff0500720c */ /* 0x000fe20003f65270 */
[----:B------:R-:W-:Y:S01]  /*2f10*/  @!P1 VIADD R28, R28, 0x1 ;  /* 0x000000011c1c9836 */ /* 0x000fe20000000000 */
[----:B------:R-:W-:Y:S01]  /*2f20*/  ISETP.GE.U32.AND P6, PT, R17, R16, PT ;  /* 0x000000101100720c */ /* 0x000fe20003fc6070 */
[----:B------:R-:W-:Y:S01]  /*2f30*/  IMAD R9, R8, R9, R31 ;  /* 0x0000000908097224 */ /* 0x000fe200078e021f */
[----:B------:R-:W-:Y:S01]  /*2f40*/  ISETP.GE.U32.AND P4, PT, R14, R13, PT ;  /* 0x0000000d0e00720c */ /* 0x000fe20003f86070 */
[----:B------:R-:W-:-:S04]  /*2f50*/  IMAD.WIDE R12, R25, UR12, RZ ;  /* 0x0000000c190c7c25 */ /* 0x000fc8000f8e02ff */
[----:B------:R-:W-:Y:S02]  /*2f60*/  IMAD.MOV R25, RZ, RZ, -R25 ;  /* 0x000000ffff197224 */ /* 0x000fe400078e0a19 */
[----:B------:R-:W-:-:S04]  /*2f70*/  IMAD.WIDE.U32 R12, R0, UR4, R12 ;  /* 0x00000004000c7c25 */ /* 0x000fc8000f8e000c */
[----:B------:R-:W-:Y:S01]  /*2f80*/  @P6 IADD3 R32, PT, PT, R32, 0x1, RZ ;  /* 0x0000000120206810 */ /* 0x000fe20007ffe0ff */
[----:B------:R-:W-:Y:S01]  /*2f90*/  IMAD R13, R0, UR17, R13 ;  /* 0x00000011000d7c24 */ /* 0x000fe2000f8e020d */
[----:B------:R-:W-:Y:S01]  /*2fa0*/  UIMAD UR17, UR16, UR4, URZ ;  /* 0x00000004101172a4 */ /* 0x000fe2000f8e02ff */
[----:B------:R-:W-:Y:S02]  /*2fb0*/  @P4 VIADD R28, R28, 0x1 ;  /* 0x000000011c1c4836 */ /* 0x000fe40000000000 */
[----:B------:R-:W-:Y:S01]  /*2fc0*/  @!P2 IMAD.MOV R32, RZ, RZ, -R32 ;  /* 0x000000ffff20a224 */ /* 0x000fe200078e0a20 */
[----:B------:R-:W-:Y:S01]  /*2fd0*/  @!P5 LOP3.LUT R32, RZ, R7, RZ, 0x33, !PT ;  /* 0x00000007ff20d212 */ /* 0x000fe200078e33ff */
[----:B------:R-:W-:Y:S01]  /*2fe0*/  IMAD R25, R15, R25, R2 ;  /* 0x000000190f197224 */ /* 0x000fe200078e0202 */
[----:B------:R-:W-:Y:S01]  /*2ff0*/  @!P0 IADD3 R28, PT, PT, -R28, RZ, RZ ;  /* 0x000000ff1c1c8210 */ /* 0x000fe20007ffe1ff */
[----:B------:R-:W-:Y:S01]  /*3000*/  IMAD.WIDE R8, R9, UR5, RZ ;  /* 0x0000000509087c25 */ /* 0x000fe2000f8e02ff */
[----:B------:R-:W-:Y:S01]  /*3010*/  @!P3 LOP3.LUT R28, RZ, R5, RZ, 0x33, !PT ;  /* 0x00000005ff1cb212 */ /* 0x000fe200078e33ff */
[----:B------:R-:W0:Y:S02]  /*3020*/  LDCU.64 UR4, c[0x0][0x420] ;  /* 0x00008400ff0477ac */ /* 0x000e240008000a00 */
[----:B------:R-:W-:Y:S01]  /*3030*/  IMAD.MOV R2, RZ, RZ, -R32 ;  /* 0x000000ffff027224 */ /* 0x000fe200078e0a20 */
[----:B------:R-:W-:Y:S01]  /*3040*/  IADD3 R0, PT, PT, -R28, RZ, RZ ;  /* 0x000000ff1c007210 */ /* 0x000fe20007ffe1ff */
[----:B------:R-:W-:-:S04]  /*3050*/  IMAD.WIDE R12, R25, UR11, R12 ;  /* 0x0000000b190c7c25 */ /* 0x000fc8000f8e020c */
[----:B------:R-:W-:-:S04]  /*3060*/  IMAD.WIDE R32, R32, UR6, RZ ;  /* 0x0000000620207c25 */ /* 0x000fc8000f8e02ff */
        /* <DEDUP_REMOVED lines=16> */
.L_x_133:
[----:B------:R-:W0:Y:S01]  /*3170*/  LDC.64 R4, c[0x0][0x420] ;  /* 0x00010800ff047b82 */ /* 0x000e220000000a00 */
[----:B------:R-:W-:-:S05]  /*3180*/  IADD3 R2, PT, PT, R2, UR14, RZ ;  /* 0x0000000e02027c10 */ /* 0x000fca000fffe0ff */
[----:B0-----:R-:W-:-:S05]  /*3190*/  IMAD.WIDE.U32 R2, R2, 0x4, R4 ;  /* 0x0000000402027825 */ /* 0x001fca00078e0004 */
[----:B------:R1:W-:Y:S02]  /*31a0*/  STG.E desc[UR8][R2.64], R21 ;  /* 0x0000001502007986 */ /* 0x0003e4000c101908 */
.L_x_132:
[----:B------:R-:W-:Y:S05]  /*31b0*/  BSYNC.RECONVERGENT B1 ;  /* 0x0000000000017941 */ /* 0x000fea0003800200 */
.L_x_131:
[----:B------:R-:W2:Y:S01]  /*31c0*/  LDCU UR6, c[0x0][0x534] ;  /* 0x0000a680ff0677ac */ /* 0x000ea20008000800 */
[----:B------:R-:W-:Y:S01]  /*31d0*/  BSSY.RECONVERGENT B0, `(.L_x_139) ;  /* 0x0000010000007945 */ /* 0x000fe20003800200 */
[----:B--2---:R-:W-:-:S04]  /*31e0*/  ISETP.GE.AND P0, PT, R23, UR6, PT ;  /* 0x0000000617007c0c */ /* 0x004fc8000bf06270 */
[----:B------:R-:W-:-:S13]  /*31f0*/  ISETP.GT.U32.OR P0, PT, R19, 0x3f, P0 ;  /* 0x0000003f1300780c */ /* 0x000fda0000704470 */
[----:B------:R-:W-:Y:S05]  /*3200*/  @P0 BRA `(.L_x_140) ;  /* 0x0000000000300947 */ /* 0x000fea0003800000 */
[----:B------:R-:W2:Y:S01]  /*3210*/  S2R R0, SR_CgaCtaId ;  /* 0x0000000000007919 */ /* 0x000ea20000008800 */
[----:B01----:R-:W-:Y:S01]  /*3220*/  FADD.FTZ R3, -R21, R24 ;  /* 0x0000001815037221 */ /* 0x003fe20000010100 */
[----:B------:R-:W-:Y:S02]  /*3230*/  MOV R5, 0x400 ;  /* 0x0000040000057802 */ /* 0x000fe40000000f00 */
[----:B------:R-:W-:Y:S01]  /*3240*/  LOP3.LUT R2, R19, 0xf, RZ, 0xc0, !PT ;  /* 0x0000000f13027812 */ /* 0x000fe200078ec0ff */
[----:B------:R-:W-:-:S06]  /*3250*/  FMUL.FTZ R3, R3, 1.4426950216293334961 ;  /* 0x3fb8aa3b03037820 */ /* 0x000fcc0000410000 */
[----:B------:R-:W0:Y:S01]  /*3260*/  MUFU.EX2 R3, R3 ;  /* 0x0000000300037308 */ /* 0x000e220000000800 */
[----:B--2---:R-:W-:Y:S02]  /*3270*/  LEA R5, R0, R5, 0x18 ;  /* 0x0000000500057211 */ /* 0x004fe400078ec0ff */
[----:B------:R-:W-:-:S03]  /*3280*/  SHF.R.U32.HI R0, RZ, 0x2, R19 ;  /* 0x00000002ff007819 */ /* 0x000fc60000011613 */
[----:B------:R-:W-:Y:S01]  /*3290*/  IMAD R2, R2, 0x14, R5 ;  /* 0x0000001402027824 */ /* 0x000fe200078e0205 */
[----:B------:R-:W-:-:S05]  /*32a0*/  LOP3.LUT R5, R0, 0xfc, RZ, 0xc0, !PT ;  /* 0x000000fc00057812 */ /* 0x000fca00078ec0ff */
[----:B------:R-:W-:-:S05]  /*32b0*/  IMAD.IADD R2, R2, 0x1, R5 ;  /* 0x0000000102027824 */ /* 0x000fca00078e0205 */
[----:B0-----:R2:W-:Y:S02]  /*32c0*/  STS [R2], R3 ;  /* 0x0000000302007388 */ /* 0x0015e40000000800 */
.L_x_140:
[----:B------:R-:W-:Y:S05]  /*32d0*/  BSYNC.RECONVERGENT B0 ;  /* 0x0000000000007941 */ /* 0x000fea0003800200 */
.L_x_139:
[----:B------:R-:W-:Y:S01]  /*32e0*/  BAR.SYNC.DEFER_BLOCKING 0x0 ;  /* 0x0000000000007b1d */ /* 0x000fe20000010000 */
[----:B------:R-:W-:Y:S01]  /*32f0*/  UISETP.GE.AND UP0, UPT, UR6, 0x1, UPT ;  /* 0x000000010600788c */ /* 0x000fe2000bf06270 */
[----:B------:R-:W-:Y:S01]  /*3300*/  SHF.R.U32.HI R13, RZ, 0x5, R19 ;  /* 0x00000005ff0d7819 */ /* 0x000fe20000011613 */
[----:B------:R-:W-:Y:S01]  /*3310*/  IMAD.SHL.U32 R19, R19, 0x4, RZ ;  /* 0x0000000413137824 */ /* 0x000fe200078e00ff */
[----:B012---:R-:W-:Y:S01]  /*3320*/  CS2R R2, SRZ ;  /* 0x0000000000027805 */ /* 0x007fe2000001ff00 */
[----:B------:R-:W-:Y:S02]  /*3330*/  IMAD.MOV.U32 R0, RZ, RZ, RZ ;  /* 0x000000ffff007224 */ /* 0x000fe400078e00ff */
[----:B------:R-:W-:Y:S01]  /*3340*/  IMAD.MOV.U32 R5, RZ, RZ, RZ ;  /* 0x000000ffff057224 */ /* 0x000fe200078e00ff */
[----:B------:R-:W-:Y:S02]  /*3350*/  LOP3.LUT R16, R19, 0x7c, RZ, 0xc0, !PT ;  /* 0x0000007c13107812 */ /* 0x000fe400078ec0ff */
[----:B------:R-:W-:Y:S05]  /*3360*/  BRA.U !UP0, `(.L_x_141) ;  /* 0x0000000508ec7547 */ /* 0x000fea000b800000 */
[----:B------:R-:W0:Y:S01]  /*3370*/  LDCU UR13, c[0x0][0x44c] ;  /* 0x00008980ff0d77ac */ /* 0x000e220008000800 */
[----:B------:R-:W-:Y:S01]  /*3380*/  IMAD.MOV.U32 R18, RZ, RZ, RZ ;  /* 0x000000ffff127224 */ /* 0x000fe200078e00ff */
[----:B------:R-:W-:Y:S02]  /*3390*/  CS2R R10, SRZ ;  /* 0x00000000000a7805 */ /* 0x000fe4000001ff00 */
[----:B------:R-:W-:Y:S01]  /*33a0*/  CS2R R8, SRZ ;  /* 0x0000000000087805 */ /* 0x000fe2000001ff00 */
[----:B------:R-:W1:Y:S01]  /*33b0*/  LDCU.64 UR4, c[0x0][0x3f8] ;  /* 0x00007f00ff0477ac */ /* 0x000e620008000a00 */
[----:B------:R-:W-:Y:S02]  /*33c0*/  UISETP.GE.U32.AND UP0, UPT, UR6, 0x4, UPT ;  /* 0x000000040600788c */ /* 0x000fe4000bf06070 */
[----:B0-----:R-:W-:Y:S02]  /*33d0*/  UIMAD UR7, UR14, UR13, URZ ;  /* 0x0000000d0e0772a4 */ /* 0x001fe4000f8e02ff */
[----:B------:R-:W-:-:S04]  /*33e0*/  UIMAD UR13, UR15, UR13, URZ ;  /* 0x0000000d0f0d72a4 */ /* 0x000fc8000f8e02ff */
[----:B------:R-:W-:Y:S01]  /*33f0*/  IMAD.U32 R15, RZ, RZ, UR7 ;  /* 0x00000007ff0f7e24 */ /* 0x000fe2000f8e00ff */
[----:B------:R-:W-:Y:S01]  /*3400*/  IADD3 R0, P0, PT, R19, UR7, RZ ;  /* 0x0000000713007c10 */ /* 0x000fe2000ff1e0ff */
        /* <DEDUP_REMOVED lines=24> */
.L_x_151:
        /* <DEDUP_REMOVED lines=9> */
.L_x_144:
[----:B------:R-:W-:Y:S05]  /*3620*/  BSYNC.RECONVERGENT B0 ;  /* 0x0000000000007941 */ /* 0x000fea0003800200 */
.L_x_143:
        /* <DEDUP_REMOVED lines=12> */
.L_x_146:
[----:B------:R-:W-:Y:S05]  /*36f0*/  BSYNC.RECONVERGENT B0 ;  /* 0x0000000000007941 */ /* 0x000fea0003800200 */
.L_x_145:
        /* <DEDUP_REMOVED lines=12> */
.L_x_148:
[----:B------:R-:W-:Y:S05]  /*37c0*/  BSYNC.RECONVERGENT B0 ;  /* 0x0000000000007941 */ /* 0x000fea0003800200 */
.L_x_147:
        /* <DEDUP_REMOVED lines=12> */
.L_x_150:
[----:B------:R-:W-:Y:S05]  /*3890*/  BSYNC.RECONVERGENT B0 ;  /* 0x0000000000007941 */ /* 0x000fea0003800200 */
.L_x_149:
        /* <DEDUP_REMOVED lines=11> */
.L_x_142:
        /* <DEDUP_REMOVED lines=11> */
.L_x_154:
        /* <DEDUP_REMOVED lines=8> */
.L_x_153:
[----:B------:R-:W-:Y:S05]  /*3a80*/  BSYNC.RECONVERGENT B0 ;  /* 0x0000000000007941 */ /* 0x000fea0003800200 */
.L_x_152:
        /* <DEDUP_REMOVED lines=9> */
.L_x_141:
        /* <DEDUP_REMOVED lines=71> */
[----:B------:R-:W-:-:S03]  /*3f90*/  IMAD.WIDE.U32 R16, R12, UR10, R16 ;  /* 0x0000000a0c107c25 */ /* 0x000fc6000f8e0010 */
[----:B------:R-:W-:Y:S01]  /*3fa0*/  SHF.R.S32.HI R4, RZ, 0x1f, R9 ;  /* 0x0000001fff047819 */ /* 0x000fe20000011409 */
[----:B------:R-:W-:-:S04]  /*3fb0*/  IMAD R7, R12, UR11, R7 ;  /* 0x0000000b0c077c24 */ /* 0x000fc8000f8e0207 */
[----:B------:R-:W-:Y:S01]  /*3fc0*/  IMAD R4, R4, UR6, RZ ;  /* 0x0000000604047c24 */ /* 0x000fe2000f8e02ff */
[----:B------:R-:W-:-:S03]  /*3fd0*/  IADD3 R17, PT, PT, R17, R7, RZ ;  /* 0x0000000711117210 */ /* 0x000fc60007ffe0ff */
[C---:B------:R-:W-:Y:S02]  /*3fe0*/  IMAD R4, R9.reuse, UR7, R4 ;  /* 0x0000000709047c24 */ /* 0x040fe4000f8e0204 */
[----:B------:R-:W-:-:S05]  /*3ff0*/  IMAD.WIDE.U32 R16, R9, UR6, R16 ;  /* 0x0000000609107c25 */ /* 0x000fca000f8e0010 */
[----:B------:R-:W-:Y:S02]  /*4000*/  IADD3 R6, PT, PT, R17, R4, RZ ;  /* 0x0000000411067210 */ /* 0x000fe40007ffe0ff */
[----:B0-----:R-:W-:-:S04]  /*4010*/  LEA R4, P0, R16, UR4, 0x1 ;  /* 0x0000000410047c11 */ /* 0x001fc8000f8008ff */
[----:B------:R-:W-:-:S05]  /*4020*/  LEA.HI.X R5, R16, UR5, R6, 0x1, P0 ;  /* 0x0000000510057c11 */ /* 0x000fca00080f0c06 */
[----:B------:R-:W-:Y:S01]  /*4030*/  STG.E.64 desc[UR8][R4.64], R2 ;  /* 0x0000000204007986 */ /* 0x000fe2000c101b08 */
[----:B------:R-:W-:Y:S05]  /*4040*/  EXIT ;  /* 0x000000000000794d */ /* 0x000fea0003800000 */
        .weak           $__internal_3_$__cuda_sm20_div_s64
        .type           $__internal_3_$__cuda_sm20_div_s64,@function
        .size           $__internal_3_$__cuda_sm20_div_s64,(.L_x_7171 - $__internal_3_$__cuda_sm20_div_s64)
$__internal_3_$__cuda_sm20_div_s64:
        /* <DEDUP_REMOVED lines=38> */
[-C--:B------:R-:W-:Y:S01]  /*42b0*/  IADD3.X R20, PT, PT, RZ, ~R17.reuse, RZ, P0, !PT ;  /* 0x80000011ff147210 */ /* 0x080fe200007fe4ff */
[----:B------:R-:W-:Y:S02]  /*42c0*/  IMAD.MOV.U32 R29, RZ, RZ, RZ ;  /* 0x000000ffff1d7224 */ /* 0x000fe400078e00ff */
        /* <DEDUP_REMOVED lines=30> */
[----:B------:R-:W-:Y:S01]  /*44b0*/  SEL R10, R10, R13, P0 ;  /* 0x0000000d0a0a7207 */ /* 0x000fe20000000000 */
[----:B------:R-:W-:Y:S01]  /*44c0*/  IMAD.MOV.U32 R13, RZ, RZ, 0x0 ;  /* 0x00000000ff0d7424 */ /* 0x000fe200078e00ff */
[----:B------:R-:W-:-:S02]  /*44d0*/  ISETP.GE.AND P2, PT, R9, RZ, PT ;  /* 0x000000ff0900720c */ /* 0x000fc40003f46270 */
[----:B------:R-:W-:Y:S02]  /*44e0*/  SEL R12, R12, R29, P0 ;  /* 0x0000001d0c0c7207 */ /* 0x000fe40000000000 */
[----:B------:R-:W-:Y:S02]  /*44f0*/  IADD3 R11, P1, PT, RZ, -R10, RZ ;  /* 0x8000000aff0b7210 */ /* 0x000fe40007f3e0ff */
[----:B------:R-:W-:Y:S02]  /*4500*/  ISETP.NE.U32.AND P0, PT, R18, RZ, PT ;  /* 0x000000ff1200720c */ /* 0x000fe40003f05070 */
[-C--:B------:R-:W-:Y:S02]  /*4510*/  IADD3.X R9, PT, PT, RZ, ~R12.reuse, RZ, P1, !PT ;  /* 0x8000000cff097210 */ /* 0x080fe40000ffe4ff */
[----:B------:R-:W-:Y:S02]  /*4520*/  ISETP.NE.AND.EX P0, PT, R16, RZ, PT, P0 ;  /* 0x000000ff1000720c */ /* 0x000fe40003f05300 */
[----:B------:R-:W-:Y:S01]  /*4530*/  SEL R9, R9, R12, !P2 ;  /* 0x0000000c09097207 */ /* 0x000fe20005000000 */
[----:B------:R-:W-:Y:S01]  /*4540*/  IMAD.MOV.U32 R12, RZ, RZ, R14 ;  /* 0x000000ffff0c7224 */ /* 0x000fe200078e000e */
[----:B------:R-:W-:-:S04]  /*4550*/  SEL R11, R11, R10, !P2 ;  /* 0x0000000a0b0b7207 */ /* 0x000fc80005000000 */
[----:B------:R-:W-:Y:S02]  /*4560*/  SEL R10, R11, 0xffffffff, P0 ;  /* 0xffffffff0b0a7807 */ /* 0x000fe40000000000 */
[----:B------:R-:W-:Y:S01]  /*4570*/  SEL R11, R9, 0xffffffff, P0 ;  /* 0xffffffff090b7807 */ /* 0x000fe20000000000 */
[----:B------:R-:W-:Y:S06]  /*4580*/  RET.REL.NODEC R12 `(_ZN5flash32flash_fwd_splitkv_combine_kernelI23Flash_fwd_kernel_traitsILi128ELi64ELi128ELi4ELb0ELb0EN7cutlass6half_tE19Flash_kernel_traitsILi128ELi64ELi128ELi4ES3_EELi4ELi4ELb0EEEvNS_16Flash_fwd_paramsE) ;  /* 0xffffffb80c9c7950 */ /* 0x000fec0003c3ffff */
.L_x_155:
        /* <DEDUP_REMOVED lines=15> */
.L_x_7171:


//--------------------- .text._ZN5flash32flash_fwd_splitkv_combine_kernelI23Flash_fwd_kernel_traitsILi128ELi64ELi128ELi4ELb0ELb0EN7cutlass6half_tE19Flash_kernel_traitsILi128ELi64ELi128ELi4ES3_EELi4ELi3ELb0EEEvNS_16Flash_fwd_paramsE --------------------------
	.section	.text._ZN5flash32flash_fwd_splitkv_combine_kernelI23Flash_fwd_kernel_traitsILi128ELi64ELi128ELi4ELb0ELb0EN7cutlass6half_tE19Flash_kernel_traitsILi128ELi64ELi128ELi4ES3_EELi4ELi3ELb0EEEvNS_16Flash_fwd_paramsE,"ax",@progbits
	.align	128
        .global         _ZN5flash32flash_fwd_splitkv_combine_kernelI23Flash_fwd_kernel_traitsILi128ELi64ELi128ELi4ELb0ELb0EN7cutlass6half_tE19Flash_kernel_traitsILi128ELi64ELi128ELi4ES3_EELi4ELi3ELb0EEEvNS_16Flash_fwd_paramsE
        .type           _ZN5flash32flash_fwd_splitkv_combine_kernelI23Flash_fwd_kernel_traitsILi128ELi64ELi128ELi4ELb0ELb0EN7cutlass6half_tE19Flash_kernel_traitsILi128ELi64ELi128ELi4ES3_EELi4ELi3ELb0EEEvNS_16Flash_fwd_paramsE,@function
        .size           _ZN5flash32flash_fwd_splitkv_combine_kernelI23Flash_fwd_kernel_traitsILi128ELi64ELi128ELi4ELb0ELb0EN7cutlass6half_tE19Flash_kernel_traitsILi128ELi64ELi128ELi4ES3_EELi4ELi3ELb0EEEvNS_16Flash_fwd_paramsE,(.L_x_7172 - _ZN5flash32flash_fwd_splitkv_combine_kernelI23Flash_fwd_kernel_traitsILi128ELi64ELi128ELi4ELb0ELb0EN7cutlass6half_tE19Flash_kernel_traitsILi128ELi64ELi128ELi4ES3_EELi4ELi3ELb0EEEvNS_16Flash_fwd_paramsE)
        .other          _ZN5flash32flash_fwd_splitkv_combine_kernelI23Flash_fwd_kernel_traitsILi128ELi64ELi128ELi4ELb0ELb0EN7cutlass6half_tE19Flash_kernel_traitsILi128ELi64ELi128ELi4ES3_EELi4ELi3ELb0EEEvNS_16Flash_fwd_paramsE,@"STO_CUDA_ENTRY STV_DEFAULT"
_ZN5flash32flash_fwd_splitkv_combine_kernelI23Flash_fwd_kernel_traitsILi128ELi64ELi128ELi4ELb0ELb0EN7cutlass6half_tE19Flash_kernel_traitsILi128ELi64ELi128ELi4ES3_EELi4ELi3ELb0EEEvNS_16Flash_fwd_paramsE:
.text._ZN5flash32flash_fwd_splitkv_combine_kernelI23Flash_fwd_kernel_traitsILi128ELi64ELi128ELi4ELb0ELb0EN7cutlass6half_tE19Flash_kernel_traitsILi128ELi64ELi128ELi4ES3_EELi4ELi3ELb0EEEvNS_16Flash_fwd_paramsE:
        /* <DEDUP_REMOVED lines=38> */
.L_x_156:
[----:B------:R-:W-:Y:S01]  /*0260*/  IMAD.U32 R22, RZ, RZ, UR15 ;  /* 0x0000000fff167e24 */ /* 0x000fe2000f8e00ff */
[----:B------:R-:W-:Y:S01]  /*0270*/  MOV R18, UR13 ;  /* 0x0000000d00127c02 */ /* 0x000fe20008000f00 */
[----:B------:R-:W-:Y:S01]  /*0280*/  IMAD.U32 R17, RZ, RZ, UR17 ;  /* 0x00000011ff117e24 */ /* 0x000fe2000f8e00ff */
[----:B------:R-:W-:Y:S02]  /*0290*/  MOV R16, UR10 ;  /* 0x0000000a00107c02 */ /* 0x000fe40008000f00 */
[----:B------:R-:W-:Y:S02]  /*02a0*/  MOV R14, 0x2c0 ;  /* 0x000002c0000e7802 */ /* 0x000fe40000000f00 */
[----:B------:R-:W-:Y:S05]  /*02b0*/  CALL.REL.NOINC `($__internal_4_$__cuda_sm20_div_s64) ;  /* 0x0000003c00547944 */ /* 0x000fea0003c00000 */
.L_x_157:
        /* <DEDUP_REMOVED lines=30> */
.L_x_159:
[----:B------:R-:W-:Y:S01]  /*04a0*/  IMAD.MOV.U32 R22, RZ, RZ, R10 ;  /* 0x000000ffff167224 */ /* 0x000fe200078e000a */
[----:B------:R-:W-:Y:S02]  /*04b0*/  MOV R17, R11 ;  /* 0x0000000b00117202 */ /* 0x000fe40000000f00 */
[----:B------:R-:W-:Y:S02]  /*04c0*/  MOV R14, 0x4e0 ;  /* 0x000004e0000e7802 */ /* 0x000fe40000000f00 */
[----:B------:R-:W-:Y:S05]  /*04d0*/  CALL.REL.NOINC `($__internal_4_$__cuda_sm20_div_s64) ;  /* 0x0000003800cc7944 */ /* 0x000fea0003c00000 */
[----:B------:R-:W-:Y:S02]  /*04e0*/  MOV R4, R10 ;  /* 0x0000000a00047202 */ /* 0x000fe40000000f00 */
[----:B------:R-:W-:Y:S02]  /*04f0*/  MOV R5, R11 ;  /* 0x0000000b00057202 */ /* 0x000fe40000000f00 */
.L_x_160:
[----:B------:R-:W-:Y:S05]  /*0500*/  BSYNC.RECONVERGENT B0 ;  /* 0x0000000000007941 */ /* 0x000fea0003800200 */
.L_x_158:
        /* <DEDUP_REMOVED lines=58> */
.L_x_162:
[----:B------:R-:W-:Y:S01]  /*08b0*/  IMAD.MOV.U32 R22, RZ, RZ, R18 ;  /* 0x000000ffff167224 */ /* 0x000fe200078e0012 */
[----:B------:R-:W-:Y:S01]  /*08c0*/  MOV R18, R8 ;  /* 0x0000000800127202 */ /* 0x000fe20000000f00 */
[----:B------:R-:W-:Y:S01]  /*08d0*/  IMAD.MOV.U32 R17, RZ, RZ, R16 ;  /* 0x000000ffff117224 */ /* 0x000fe200078e0010 */
[----:B------:R-:W-:Y:S02]  /*08e0*/  MOV R16, R0 ;  /* 0x0000000000107202 */ /* 0x000fe40000000f00 */
[----:B------:R-:W-:Y:S02]  /*08f0*/  MOV R14, 0x910 ;  /* 0x00000910000e7802 */ /* 0x000fe40000000f00 */
[----:B------:R-:W-:Y:S05]  /*0900*/  CALL.REL.NOINC `($__internal_4_$__cuda_sm20_div_s64) ;  /* 0x0000003400c07944 */ /* 0x000fea0003c00000 */
.L_x_163:
[----:B------:R-:W-:Y:S05]  /*0910*/  BSYNC.RECONVERGENT B0 ;  /* 0x0000000000007941 */ /* 0x000fea0003800200 */
.L_x_161:
        /* <DEDUP_REMOVED lines=124> */
.L_x_165:
[----:B------:R-:W-:Y:S01]  /*10e0*/  IMAD.MOV.U32 R22, RZ, RZ, R10 ;  /* 0x000000ffff167224 */ /* 0x000fe200078e000a */
[----:B------:R-:W-:Y:S01]  /*10f0*/  MOV R18, R7 ;  /* 0x0000000700127202 */ /* 0x000fe20000000f00 */
[----:B------:R-:W-:Y:S01]  /*1100*/  IMAD.MOV.U32 R17, RZ, RZ, R11 ;  /* 0x000000ffff117224 */ /* 0x000fe200078e000b */
[----:B------:R-:W-:Y:S02]  /*1110*/  MOV R16, R25 ;  /* 0x0000001900107202 */ /* 0x000fe40000000f00 */
[----:B------:R-:W-:Y:S02]  /*1120*/  MOV R14, 0x1140 ;  /* 0x00001140000e7802 */ /* 0x000fe40000000f00 */
[----:B------:R-:W-:Y:S05]  /*1130*/  CALL.REL.NOINC `($__internal_4_$__cuda_sm20_div_s64) ;  /* 0x0000002c00b47944 */ /* 0x000fea0003c00000 */
[----:B------:R-:W-:Y:S02]  /*1140*/  MOV R32, R10 ;  /* 0x0000000a00207202 */ /* 0x000fe40000000f00 */
[----:B------:R-:W-:Y:S02]  /*1150*/  MOV R33, R11 ;  /* 0x0000000b00217202 */ /* 0x000fe40000000f00 */
.L_x_166:
[----:B------:R-:W-:Y:S05]  /*1160*/  BSYNC.RECONVERGENT B0 ;  /* 0x0000000000007941 */ /* 0x000fea0003800200 */
.L_x_164:
        /* <DEDUP_REMOVED lines=57> */
.L_x_168:
[----:B------:R-:W-:Y:S01]  /*1500*/  IMAD.MOV.U32 R22, RZ, RZ, R4 ;  /* 0x000000ffff167224 */ /* 0x000fe200078e0004 */
[----:B------:R-:W-:Y:S01]  /*1510*/  MOV R17, R5 ;  /* 0x0000000500117202 */ /* 0x000fe20000000f00 */
[----:B------:R-:W-:Y:S01]  /*1520*/  IMAD.MOV.U32 R18, RZ, RZ, R6 ;  /* 0x000000ffff127224 */ /* 0x000fe200078e0006 */
[----:B------:R-:W-:Y:S02]  /*1530*/  MOV R14, 0x1550 ;  /* 0x00001550000e7802 */ /* 0x000fe40000000f00 */
[----:B------:R-:W-:Y:S05]  /*1540*/  CALL.REL.NOINC `($__internal_4_$__cuda_sm20_div_s64) ;  /* 0x0000002800b07944 */ /* 0x000fea0003c00000 */
[----:B------:R-:W-:Y:S02]  /*1550*/  MOV R26, R10 ;  /* 0x0000000a001a7202 */ /* 0x000fe40000000f00 */
[----:B------:R-:W-:Y:S02]  /*1560*/  MOV R27, R11 ;  /* 0x0000000b001b7202 */ /* 0x000fe40000000f00 */
.L_x_169:
[----:B------:R-:W-:Y:S05]  /*1570*/  BSYNC.RECONVERGENT B0 ;  /* 0x0000000000007941 */ /* 0x000fea0003800200 */
.L_x_167:
        /* <DEDUP_REMOVED lines=72> */
.L_x_171:
[----:B0-----:R-:W-:Y:S05]  /*1a00*/  BSYNC.RECONVERGENT B0 ;  /* 0x0000000000007941 */ /* 0x001fea0003800200 */
.L_x_170:
[----:B-----5:R-:W-:Y:S01]  /*1a10*/  @!P1 STS [R9], R14 ;  /* 0x0000000e09009388 */ /* 0x020fe20000000800 */
[----:B-1----:R-:W0:Y:S01]  /*1a20*/  LDC R15, c[0x0][0x3e0] ;  /* 0x0000f800ff0f7b82 */ /* 0x002e220000000800 */
[----:B------:R-:W1:Y:S07]  /*1a30*/  I2F.RP R10, R17 ;  /* 0x00000011000a7306 */ /* 0x000e6e0000209400 */
[----:B------:R-:W-:Y:S01]  /*1a40*/  BAR.SYNC.DEFER_BLOCKING 0x0 ;  /* 0x0000000000007b1d */ /* 0x000fe20000010000 */
[----:B------:R-:W-:-:S05]  /*1a50*/  ISETP.NE.AND P5, PT, R4, RZ, PT ;  /* 0x000000ff0400720c */ /* 0x000fca0003fa5270 */
[----:B------:R-:W-:Y:S01]  /*1a60*/  BSSY.RECONVERGENT B1, `(.L_x_172) ;  /* 0x0000171000017945 */ /* 0x000fe20003800200 */
[----:B-1----:R-:W1:Y:S01]  /*1a70*/  MUFU.RCP R30, R10 ;  /* 0x0000000a001e7308 */ /* 0x002e620000001000 */
[----:B0-----:R-:W-:Y:S01]  /*1a80*/  IABS R11, R15 ;  /* 0x0000000f000b7213 */ /* 0x001fe20000000000 */
[----:B------:R0:W2:Y:S01]  /*1a90*/  @!P1 LDS R24, [R5] ;  /* 0x0000000005189984 */ /* 0x0000a20000000800 */
[----:B-1----:R-:W-:-:S05]  /*1aa0*/  VIADD R30, R30, 0xffffffe ;  /* 0x0ffffffe1e1e7836 */ /* 0x002fca0000000000 */
[----:B------:R1:W3:Y:S01]  /*1ab0*/  F2I.FTZ.U32.TRUNC.NTZ R31, R30 ;  /* 0x0000001e001f7305 */ /* 0x0002e2000021f000 */
[----:B0-----:R-:W-:Y:S01]  /*1ac0*/  IABS R5, R12 ;  /* 0x0000000c00057213 */ /* 0x001fe20000000000 */
[----:B-1----:R-:W-:Y:S01]  /*1ad0*/  HFMA2 R30, -RZ, RZ, 0, 0 ;  /* 0x00000000ff1e7431 */ /* 0x002fe200000001ff */
[----:B--2---:R-:W0:Y:S02]  /*1ae0*/  SHFL.BFLY PT, R21, R24, 0x4, 0x1f ;  /* 0x0c801f0018157f89 */ /* 0x004e2400000e0000 */
[----:B0-----:R-:W-:-:S05]  /*1af0*/  FMNMX.FTZ R21, R21, R24, !PT ;  /* 0x0000001815157209 */ /* 0x001fca0007810000 */
[----:B------:R-:W0:Y:S02]  /*1b00*/  SHFL.BFLY PT, R16, R21, 0x2, 0x1f ;  /* 0x0c401f0015107f89 */ /* 0x000e2400000e0000 */
[----:B0-----:R-:W-:-:S05]  /*1b10*/  FMNMX.FTZ R16, R21, R16, !PT ;  /* 0x0000001015107209 */ /* 0x001fca0007810000 */
[----:B------:R-:W0:Y:S02]  /*1b20*/  SHFL.BFLY PT, R3, R16, 0x1, 0x1f ;  /* 0x0c201f0010037f89 */ /* 0x000e2400000e0000 */
[----:B0-----:R-:W-:Y:S01]  /*1b30*/  FMNMX.FTZ R9, R16, R3, !PT ;  /* 0x0000000310097209 */ /* 0x001fe20007810000 */
[----:B---3--:R-:W-:Y:S01]  /*1b40*/  IMAD.MOV R16, RZ, RZ, -R31 ;  /* 0x000000ffff107224 */ /* 0x008fe200078e0a1f */
[----:B------:R-:W0:Y:S02]  /*1b50*/  I2F.RP R3, R11 ;  /* 0x0000000b00037306 */ /* 0x000e240000209400 */
[----:B------:R-:W-:Y:S01]  /*1b60*/  FSETP.NEU.FTZ.AND P0, PT, R9, -INF , PT ;  /* 0xff8000000900780b */ /* 0x000fe20003f1d000 */
[----:B------:R-:W-:-:S03]  /*1b70*/  IMAD R16, R16, R17, RZ ;  /* 0x0000001110107224 */ /* 0x000fc600078e02ff */
[----:B------:R-:W-:Y:S01]  /*1b80*/  FSEL R9, R9, RZ, P0 ;  /* 0x000000ff09097208 */ /* 0x000fe20000000000 */
[----:B------:R-:W-:-:S04]  /*1b90*/  IMAD.HI.U32 R16, R31, R16, R30 ;  /* 0x000000101f107227 */ /* 0x000fc800078e001e */
[----:B------:R-:W-:Y:S02]  /*1ba0*/  FADD.FTZ R18, -R9, R24 ;  /* 0x0000001809127221 */ /* 0x000fe40000010100 */
[----:B------:R-:W-:-:S04]  /*1bb0*/  IMAD.HI.U32 R16, R16, R5, RZ ;  /* 0x0000000510107227 */ /* 0x000fc800078e00ff */
[----:B------:R-:W-:Y:S01]  /*1bc0*/  FMUL.FTZ R18, R18, 1.4426950216293334961 ;  /* 0x3fb8aa3b12127820 */ /* 0x000fe20000410000 */
[----:B0-----:R-:W0:Y:S08]  /*1bd0*/  MUFU.RCP R28, R3 ;  /* 0x00000003001c7308 */ /* 0x001e300000001000 */
[----:B------:R-:W1:Y:S01]  /*1be0*/  MUFU.EX2 R18, R18 ;  /* 0x0000001200127308 */ /* 0x000e620000000800 */
[----:B0-----:R-:W-:Y:S01]  /*1bf0*/  VIADD R28, R28, 0xffffffe ;  /* 0x0ffffffe1c1c7836 */ /* 0x001fe20000000000 */
[----:B------:R-:W-:-:S06]  /*1c00*/  IABS R3, R4 ;  /* 0x0000000400037213 */ /* 0x000fcc0000000000 */
[----:B------:R-:W0:Y:S01]  /*1c10*/  F2I.FTZ.U32.TRUNC.NTZ R29, R28 ;  /* 0x0000001c001d7305 */ /* 0x000e22000021f000 */
[----:B------:R-:W-:Y:S01]  /*1c20*/  IMAD.MOV R3, RZ, RZ, -R3 ;  /* 0x000000ffff037224 */ /* 0x000fe200078e0a03 */
[----:B-1----:R-:W1:Y:S01]  /*1c30*/  SHFL.BFLY PT, R21, R18, 0x4, 0x1f ;  /* 0x0c801f0012157f89 */ /* 0x002e6200000e0000 */
[----:B0-----:R-:W-:Y:S02]  /*1c40*/  IMAD.MOV R10, RZ, RZ, -R29 ;  /* 0x000000ffff0a7224 */ /* 0x001fe400078e0a1d */
[----:B------:R-:W-:Y:S02]  /*1c50*/  IMAD.MOV.U32 R28, RZ, RZ, RZ ;  /* 0x000000ffff1c7224 */ /* 0x000fe400078e00ff */
[----:B------:R-:W-:-:S04]  /*1c60*/  IMAD R10, R10, R11, RZ ;  /* 0x0000000b0a0a7224 */ /* 0x000fc800078e02ff */
[----:B------:R-:W-:-:S04]  /*1c70*/  IMAD.HI.U32 R10, R29, R10, R28 ;  /* 0x0000000a1d0a7227 */ /* 0x000fc800078e001c */
[----:B-1----:R-:W-:Y:S02]  /*1c80*/  FADD.FTZ R21, R18, R21 ;  /* 0x0000001512157221 */ /* 0x002fe40000010000 */
[----:B------:R-:W-:-:S03]  /*1c90*/  IMAD.HI.U32 R10, R10, R5, RZ ;  /* 0x000000050a0a7227 */ /* 0x000fc600078e00ff */
[----:B------:R-:W0:Y:S01]  /*1ca0*/  SHFL.BFLY PT, R14, R21, 0x2, 0x1f ;  /* 0x0c401f00150e7f89 */ /* 0x000e2200000e0000 */
[----:B------:R-:W-:-:S05]  /*1cb0*/  IMAD R18, R16, R3, R5 ;  /* 0x0000000310127224 */ /* 0x000fca00078e0205 */
        /* <DEDUP_REMOVED lines=9> */
[C---:B------:R-:W-:Y:S02]  /*1d50*/  LOP3.LUT R5, R12.reuse, R17, RZ, 0x3c, !PT ;  /* 0x000000110c057212 */ /* 0x040fe400078e3cff */
[----:B------:R-:W-:-:S02]  /*1d60*/  LOP3.LUT R12, R12, R15, RZ, 0x3c, !PT ;  /* 0x0000000f0c0c7212 */ /* 0x000fc400078e3cff */
[----:B------:R-:W-:Y:S01]  /*1d70*/  ISETP.GT.U32.AND P0, PT, R11, R14, PT ;  /* 0x0000000e0b00720c */ /* 0x000fe20003f04070 */
[----:B------:R-:W-:Y:S01]  /*1d80*/  @P1 VIADD R16, R16, 0x1 ;  /* 0x0000000110101836 */ /* 0x000fe20000000000 */
        /* <DEDUP_REMOVED lines=80> */
.L_x_175:
[----:B------:R-:W-:Y:S01]  /*2290*/  LEA.HI R2, R19, UR14, RZ, 0x1d ;  /* 0x0000000e13027c11 */ /* 0x000fe2000f8fe8ff */
[----:B------:R-:W-:Y:S01]  /*22a0*/  IMAD.MOV.U32 R17, RZ, RZ, RZ ;  /* 0x000000ffff117224 */ /* 0x000fe200078e00ff */
[----:B------:R-:W-:Y:S02]  /*22b0*/  MOV R18, R30 ;  /* 0x0000001e00127202 */ /* 0x000fe40000000f00 */
[----:B------:R-:W-:Y:S01]  /*22c0*/  MOV R14, 0x22f0 ;  /* 0x000022f0000e7802 */ /* 0x000fe20000000f00 */
[----:B------:R-:W-:Y:S02]  /*22d0*/  IMAD.MOV.U32 R22, RZ, RZ, R2 ;  /* 0x000000ffff167224 */ /* 0x000fe400078e0002 */
[----:B------:R-:W-:Y:S05]  /*22e0*/  CALL.REL.NOINC `($__internal_4_$__cuda_sm20_div_s64) ;  /* 0x0000001c00487944 */ /* 0x000fea0003c00000 */
[----:B------:R-:W-:Y:S02]  /*22f0*/  IADD3 R9, PT, PT, -R10, RZ, RZ ;  /* 0x000000ff0a097210 */ /* 0x000fe40007ffe1ff */
[----:B------:R-:W-:-:S03]  /*2300*/  MOV R31, R11 ;  /* 0x0000000b001f7202 */ /* 0x000fc60000000f00 */
[----:B------:R-:W-:Y:S01]  /*2310*/  IMAD R9, R30, R9, R2 ;  /* 0x000000091e097224 */ /* 0x000fe200078e0202 */
[----:B------:R-:W-:-:S07]  /*2320*/  MOV R30, R10 ;  /* 0x0000000a001e7202 */ /* 0x000fce0000000f00 */
.L_x_176:
        /* <DEDUP_REMOVED lines=59> */
.L_x_178:
[----:B------:R-:W-:Y:S01]  /*26e0*/  IMAD.MOV.U32 R22, RZ, RZ, R30 ;  /* 0x000000ffff167224 */ /* 0x000fe200078e001e */
[----:B------:R-:W-:Y:S01]  /*26f0*/  MOV R17, R31 ;  /* 0x0000001f00117202 */ /* 0x000fe20000000f00 */
[----:B------:R-:W-:Y:S01]  /*2700*/  IMAD.MOV.U32 R18, RZ, RZ, R34 ;  /* 0x000000ffff127224 */ /* 0x000fe200078e0022 */
[----:B------:R-:W-:Y:S02]  /*2710*/  MOV R14, 0x2730 ;  /* 0x00002730000e7802 */ /* 0x000fe40000000f00 */
[----:B------:R-:W-:Y:S05]  /*2720*/  CALL.REL.NOINC `($__internal_4_$__cuda_sm20_div_s64) ;  /* 0x0000001800387944 */ /* 0x000fea0003c00000 */
[----:B------:R-:W-:-:S05]  /*2730*/  IADD3 R31, PT, PT, -R10, RZ, RZ ;  /* 0x000000ff0a1f7210 */ /* 0x000fca0007ffe1ff */
[----:B------:R-:W-:Y:S02]  /*2740*/  IMAD R31, R31, R34, R30 ;  /* 0x000000221f1f7224 */ /* 0x000fe400078e021e */
.L_x_179:
[----:B------:R-:W-:Y:S05]  /*2750*/  BSYNC.RECONVERGENT B0 ;  /* 0x0000000000007941 */ /* 0x000fea0003800200 */
.L_x_177:
        /* <DEDUP_REMOVED lines=157> */
.L_x_174:
[----:B------:R-:W0:Y:S01]  /*3130*/  LDC.64 R4, c[0x0][0x420] ;  /* 0x00010800ff047b82 */ /* 0x000e220000000a00 */
[----:B------:R-:W-:-:S05]  /*3140*/  IADD3 R2, PT, PT, R2, UR14, RZ ;  /* 0x0000000e02027c10 */ /* 0x000fca000fffe0ff */
[----:B0-----:R-:W-:-:S05]  /*3150*/  IMAD.WIDE.U32 R2, R2, 0x4, R4 ;  /* 0x0000000402027825 */ /* 0x001fca00078e0004 */
[----:B------:R1:W-:Y:S02]  /*3160*/  STG.E desc[UR8][R2.64], R21 ;  /* 0x0000001502007986 */ /* 0x0003e4000c101908 */
.L_x_173:
[----:B------:R-:W-:Y:S05]  /*3170*/  BSYNC.RECONVERGENT B1 ;  /* 0x0000000000017941 */ /* 0x000fea0003800200 */
.L_x_172:
[----:B------:R-:W2:Y:S01]  /*3180*/  LDCU UR6, c[0x0][0x534] ;  /* 0x0000a680ff0677ac */ /* 0x000ea20008000800 */
[----:B------:R-:W-:Y:S01]  /*3190*/  BSSY.RECONVERGENT B0, `(.L_x_180) ;  /* 0x0000010000007945 */ /* 0x000fe20003800200 */
[----:B--2---:R-:W-:-:S04]  /*31a0*/  ISETP.GE.AND P0, PT, R23, UR6, PT ;  /* 0x0000000617007c0c */ /* 0x004fc8000bf06270 */
[----:B------:R-:W-:-:S13]  /*31b0*/  ISETP.GT.U32.OR P0, PT, R19, 0x1f, P0 ;  /* 0x0000001f1300780c */ /* 0x000fda0000704470 */
[----:B------:R-:W-:Y:S05]  /*31c0*/  @P0 BRA `(.L_x_181) ;  /* 0x0000000000300947 */ /* 0x000fea0003800000 */
[----:B------:R-:W2:Y:S01]  /*31d0*/  S2R R0, SR_CgaCtaId ;  /* 0x0000000000007919 */ /* 0x000ea20000008800 */
[----:B------:R-:W-:Y:S01]  /*31e0*/  FADD.FTZ R4, -R21, R24 ;  /* 0x0000001815047221 */ /* 0x000fe20000010100 */
[----:B01----:R-:W-:Y:S02]  /*31f0*/  MOV R3, 0x400 ;  /* 0x0000040000037802 */ /* 0x003fe40000000f00 */
        /* <DEDUP_REMOVED lines=9> */
.L_x_181:
[----:B------:R-:W-:Y:S05]  /*3290*/  BSYNC.RECONVERGENT B0 ;  /* 0x0000000000007941 */ /* 0x000fea0003800200 */
.L_x_180:
        /* <DEDUP_REMOVED lines=43> */
.L_x_192:
        /* <DEDUP_REMOVED lines=9> */
.L_x_185:
[----:B------:R-:W-:Y:S05]  /*35e0*/  BSYNC.RECONVERGENT B0 ;  /* 0x0000000000007941 */ /* 0x000fea0003800200 */
.L_x_184:
        /* <DEDUP_REMOVED lines=12> */
.L_x_187:
[----:B------:R-:W-:Y:S05]  /*36b0*/  BSYNC.RECONVERGENT B0 ;  /* 0x0000000000007941 */ /* 0x000fea0003800200 */
.L_x_186:
        /* <DEDUP_REMOVED lines=12> */
.L_x_189:
[----:B------:R-:W-:Y:S05]  /*3780*/  BSYNC.RECONVERGENT B0 ;  /* 0x0000000000007941 */ /* 0x000fea0003800200 */
.L_x_188:
        /* <DEDUP_REMOVED lines=12> */
.L_x_191:
[----:B------:R-:W-:Y:S05]  /*3850*/  BSYNC.RECONVERGENT B0 ;  /* 0x0000000000007941 */ /* 0x000fea0003800200 */
.L_x_190:
        /* <DEDUP_REMOVED lines=11> */
.L_x_183:
        /* <DEDUP_REMOVED lines=11> */
.L_x_195:
        /* <DEDUP_REMOVED lines=8> */
.L_x_194:
[----:B------:R-:W-:Y:S05]  /*3a40*/  BSYNC.RECONVERGENT B0 ;  /* 0x0000000000007941 */ /* 0x000fea0003800200 */
.L_x_193:
        /* <DEDUP_REMOVED lines=9> */
.L_x_182:
        /* <DEDUP_REMOVED lines=83> */
        .weak           $__internal_4_$__cuda_sm20_div_s64
        .type           $__internal_4_$__cuda_sm20_div_s64,@function
        .size           $__internal_4_$__cuda_sm20_div_s64,(.L_x_7172 - $__internal_4_$__cuda_sm20_div_s64)
$__internal_4_$__cuda_sm20_div_s64:
        /* <DEDUP_REMOVED lines=83> */
[----:B------:R-:W-:Y:S06]  /*4540*/  RET.REL.NODEC R12 `(_ZN5flash32flash_fwd_splitkv_combine_kernelI23Flash_fwd_kernel_traitsILi128ELi64ELi128ELi4ELb0ELb0EN7cutlass6half_tE19Flash_kernel_traitsILi128ELi64ELi128ELi4ES3_EELi4ELi3ELb0EEEvNS_16Flash_fwd_paramsE) ;  /* 0xffffffb80cac7950 */ /* 0x000fec0003c3ffff */
.L_x_196:
        /* <DEDUP_REMOVED lines=11> */
.L_x_7172:


//--------------------- .text._ZN5flash32flash_fwd_splitkv_combine_kernelI23Flash_fwd_kernel_traitsILi128ELi64ELi128ELi4ELb0ELb0EN7cutlass6half_tE19Flash_kernel_traitsILi128ELi64ELi128ELi4ES3_EELi4ELi2ELb0EEEvNS_16Flash_fwd_paramsE --------------------------
	.section	.text._ZN5flash32flash_fwd_splitkv_combine_kernelI23Flash_fwd_kernel_traitsILi128ELi64ELi128ELi4ELb0ELb0EN7cutlass6half_tE19Flash_kernel_traitsILi128ELi64ELi128ELi4ES3_EELi4ELi2ELb0EEEvNS_16Flash_fwd_paramsE,"ax",@progbits
	.align	128
        .global         _ZN5flash32flash_fwd_splitkv_combine_kernelI23Flash_fwd_kernel_traitsILi128ELi64ELi128ELi4ELb0ELb0EN7cutlass6half_tE19Flash_kernel_traitsILi128ELi64ELi128ELi4ES3_EELi4ELi2ELb0EEEvNS_16Flash_fwd_paramsE
        .type           _ZN5flash32flash_fwd_splitkv_combine_kernelI23Flash_fwd_kernel_traitsILi128ELi64ELi128ELi4ELb0ELb0EN7cutlass6half_tE19Flash_kernel_traitsILi128ELi64ELi128ELi4ES3_EELi4ELi2ELb0EEEvNS_16Flash_fwd_paramsE,@function
        .size           _ZN5flash32flash_fwd_splitkv_combine_kernelI23Flash_fwd_kernel_traitsILi128ELi64ELi128ELi4ELb0ELb0EN7cutlass6half_tE19Flash_kernel_traitsILi128ELi64ELi128ELi4ES3_EELi4ELi2ELb0EEEvNS_16Flash_fwd_paramsE,(.L_x_7173 - _ZN5flash32flash_fwd_splitkv_combine_kernelI23Flash_fwd_kernel_traitsILi128ELi64ELi128ELi4ELb0ELb0EN7cutlass6half_tE19Flash_kernel_traitsILi128ELi64ELi128ELi4ES3_EELi4ELi2ELb0EEEvNS_16Flash_fwd_paramsE)
        .other          _ZN5flash32flash_fwd_splitkv_combine_kernelI23Flash_fwd_kernel_traitsILi128ELi64ELi128ELi4ELb0ELb0EN7cutlass6half_tE19Flash_kernel_traitsILi128ELi64ELi128ELi4ES3_EELi4ELi2ELb0EEEvNS_16Flash_fwd_paramsE,@"STO_CUDA_ENTRY STV_DEFAULT"
_ZN5flash32flash_fwd_splitkv_combine_kernelI23Flash_fwd_kernel_traitsILi128ELi64ELi128ELi4ELb0ELb0EN7cutlass6half_tE19Flash_kernel_traitsILi128ELi64ELi128ELi4ES3_EELi4ELi2ELb0EEEvNS_16Flash_fwd_paramsE:
.text._ZN5flash32flash_fwd_splitkv_combine_kernelI23Flash_fwd_kernel_traitsILi128ELi64ELi128ELi4ELb0ELb0EN7cutlass6half_tE19Flash_kernel_traitsILi128ELi64ELi128ELi4ES3_EELi4ELi2ELb0EEEvNS_16Flash_fwd_paramsE:
        /* <DEDUP_REMOVED lines=38> */
.L_x_197:
[----:B------:R-:W-:Y:S01]  /*0260*/  IMAD.U32 R24, RZ, RZ, UR21 ;  /* 0x00000015ff187e24 */ /* 0x000fe2000f8e00ff */
[----:B------:R-:W-:Y:S01]  /*0270*/  MOV R16, UR19 ;  /* 0x0000001300107c02 */ /* 0x000fe20008000f00 */
[----:B------:R-:W-:Y:S01]  /*0280*/  IMAD.U32 R15, RZ, RZ, UR15 ;  /* 0x0000000fff0f7e24 */ /* 0x000fe2000f8e00ff */
[----:B------:R-:W-:Y:S02]  /*0290*/  MOV R13, UR14 ;  /* 0x0000000e000d7c02 */ /* 0x000fe40008000f00 */
[----:B------:R-:W-:Y:S02]  /*02a0*/  MOV R14, 0x2c0 ;  /* 0x000002c0000e7802 */ /* 0x000fe40000000f00 */
[----:B------:R-:W-:Y:S05]  /*02b0*/  CALL.REL.NOINC `($__internal_5_$__cuda_sm20_div_s64) ;  /* 0x0000003c00487944 */ /* 0x000fea0003c00000 */
[----:B------:R-:W-:-:S07]  /*02c0*/  MOV R10, R0 ;  /* 0x00000000000a7202 */ /* 0x000fce0000000f00 */
.L_x_198:
        /* <DEDUP_REMOVED lines=30> */
.L_x_200:
[----:B------:R-:W-:Y:S01]  /*04b0*/  IMAD.MOV.U32 R24, RZ, RZ, R10 ;  /* 0x000000ffff187224 */ /* 0x000fe200078e000a */
[----:B------:R-:W-:Y:S02]  /*04c0*/  MOV R15, R11 ;  /* 0x0000000b000f7202 */ /* 0x000fe40000000f00 */
[----:B------:R-:W-:Y:S02]  /*04d0*/  MOV R14, 0x4f0 ;  /* 0x000004f0000e7802 */ /* 0x000fe40000000f00 */
[----:B------:R-:W-:Y:S05]  /*04e0*/  CALL.REL.NOINC `($__internal_5_$__cuda_sm20_div_s64) ;  /* 0x0000003800bc7944 */ /* 0x000fea0003c00000 */
[----:B------:R-:W-:Y:S02]  /*04f0*/  MOV R6, R0 ;  /* 0x0000000000067202 */ /* 0x000fe40000000f00 */
[----:B------:R-:W-:Y:S02]  /*0500*/  MOV R7, R11 ;  /* 0x0000000b00077202 */ /* 0x000fe40000000f00 */
.L_x_201:
[----:B------:R-:W-:Y:S05]  /*0510*/  BSYNC.RECONVERGENT B0 ;  /* 0x0000000000007941 */ /* 0x000fea0003800200 */
.L_x_199:
        /* <DEDUP_REMOVED lines=58> */
.L_x_203:
[----:B------:R-:W-:Y:S01]  /*08c0*/  IMAD.MOV.U32 R24, RZ, RZ, R16 ;  /* 0x000000ffff187224 */ /* 0x000fe200078e0010 */
[----:B------:R-:W-:Y:S01]  /*08d0*/  MOV R16, R10 ;  /* 0x0000000a00107202 */ /* 0x000fe20000000f00 */
[----:B------:R-:W-:Y:S01]  /*08e0*/  IMAD.MOV.U32 R15, RZ, RZ, R13 ;  /* 0x000000ffff0f7224 */ /* 0x000fe200078e000d */
[----:B------:R-:W-:Y:S02]  /*08f0*/  MOV R13, R4 ;  /* 0x00000004000d7202 */ /* 0x000fe40000000f00 */
[----:B------:R-:W-:Y:S02]  /*0900*/  MOV R14, 0x920 ;  /* 0x00000920000e7802 */ /* 0x000fe40000000f00 */
[----:B------:R-:W-:Y:S05]  /*0910*/  CALL.REL.NOINC `($__internal_5_$__cuda_sm20_div_s64) ;  /* 0x0000003400b07944 */ /* 0x000fea0003c00000 */
[----:B------:R-:W-:Y:S02]  /*0920*/  MOV R14, R0 ;  /* 0x00000000000e7202 */ /* 0x000fe40000000f00 */
[----:B------:R-:W-:Y:S02]  /*0930*/  MOV R15, R11 ;  /* 0x0000000b000f7202 */ /* 0x000fe40000000f00 */
.L_x_204:
[----:B------:R-:W-:Y:S05]  /*0940*/  BSYNC.RECONVERGENT B0 ;  /* 0x0000000000007941 */ /* 0x000fea0003800200 */
.L_x_202:
        /* <DEDUP_REMOVED lines=53> */
[----:B------:R-:W0:Y:S08]  /*0ca0*/  F2I.FTZ.U32.TRUNC.NTZ R0, R5 ;  /* 0x0000000500007305 */ /* 0x000e30000021f000 */
[----:B------:R-:W1:Y:S01]  /*0cb0*/  F2I.FTZ.U32.TRUNC.NTZ R9, R8 ;  /* 0x0000000800097305 */ /* 0x000e62000021f000 */
[----:B0-----:R-:W-:Y:S02]  /*0cc0*/  R2UR UR17, R0 ;  /* 0x00000000001172ca */ /* 0x001fe400000e0000 */
[----:B------:R-:W-:-:S05]  /*0cd0*/  IABS R0, UR7 ;  /* 0x0000000700007c13 */ /* 0x000fca0008000000 */
[----:B------:R-:W-:Y:S02]  /*0ce0*/  IMAD.MOV R0, RZ, RZ, -R0 ;  /* 0x000000ffff007224 */ /* 0x000fe400078e0a00 */
[----:B-1----:R-:W-:Y:S02]  /*0cf0*/  IMAD.MOV R3, RZ, RZ, -R9 ;  /* 0x000000ffff037224 */ /* 0x002fe400078e0a09 */
[----:B------:R-:W-:Y:S02]  /*0d00*/  IMAD.MOV.U32 R8, RZ, RZ, RZ ;  /* 0x000000ffff087224 */ /* 0x000fe400078e00ff */
[----:B------:R-:W-:Y:S01]  /*0d10*/  IMAD R3, R3, UR13, RZ ;  /* 0x0000000d03037c24 */ /* 0x000fe2000f8e02ff */
[----:B------:R-:W-:-:S03]  /*0d20*/  UIADD3 UR9, UPT, UPT, URZ, -UR17, URZ ;  /* 0x80000011ff097290 */ /* 0x000fc6000fffe0ff */
[----:B------:R-:W-:Y:S01]  /*0d30*/  IMAD.HI.U32 R3, R9, R3, R8 ;  /* 0x0000000309037227 */ /* 0x000fe200078e0008 */
[----:B------:R-:W-:-:S04]  /*0d40*/  UIMAD UR9, UR9, UR11, URZ ;  /* 0x0000000b090972a4 */ /* 0x000fc8000f8e02ff */
[----:B------:R-:W-:Y:S01]  /*0d50*/  UIMAD.WIDE.U32 UR16, UR17, UR9, UR16 ;  /* 0x00000009111072a5 */ /* 0x000fe2000f8e0010 */
[----:B------:R-:W-:-:S03]  /*0d60*/  IMAD.HI.U32 R9, R3, UR12, RZ ;  /* 0x0000000c03097c27 */ /* 0x000fc6000f8e00ff */
[----:B------:R-:W-:Y:S01]  /*0d70*/  UIMAD.WIDE.U32 UR16, UR17, UR12, URZ ;  /* 0x0000000c111072a5 */ /* 0x000fe2000f8e00ff */
[----:B------:R-:W-:Y:S01]  /*0d80*/  IMAD R0, R9, R0, UR12 ;  /* 0x0000000c09007e24 */ /* 0x000fe2000f8e0200 */
[----:B------:R-:W-:Y:S02]  /*0d90*/  ULOP3.LUT UR16, UR6, UR13, URZ, 0x3c, !UPT ;  /* 0x0000000d06107292 */ /* 0x000fe4000f8e3cff */
[----:B------:R-:W-:Y:S02]  /*0da0*/  UIADD3 UR10, UPT, UPT, -UR17, URZ, URZ ;  /* 0x000000ff110a7290 */ /* 0x000fe4000fffe1ff */
[----:B------:R-:W-:Y:S01]  /*0db0*/  ISETP.LT.U32.AND P1, PT, R0, UR13, PT ;  /* 0x0000000d00007c0c */ /* 0x000fe2000bf21070 */
[----:B------:R-:W0:Y:S01]  /*0dc0*/  LDCU.U8 UR9, c[0x0][0x549] ;  /* 0x0000a920ff0977ac */ /* 0x000e220008000000 */
[----:B------:R-:W-:Y:S01]  /*0dd0*/  ISETP.LE.AND P0, PT, RZ, UR16, PT ;  /* 0x00000010ff007c0c */ /* 0x000fe2000bf03270 */
[----:B------:R-:W-:Y:S02]  /*0de0*/  UIMAD UR10, UR11, UR10, UR12 ;  /* 0x0000000a0b0a72a4 */ /* 0x000fe4000f8e020c */
[----:B------:R-:W-:-:S02]  /*0df0*/  ULOP3.LUT UR6, UR6, UR4, URZ, 0x3c, !UPT ;  /* 0x0000000406067292 */ /* 0x000fc4000f8e3cff */
[----:B------:R-:W-:-:S06]  /*0e00*/  UISETP.GT.U32.AND UP1, UPT, UR11, UR10, UPT ;  /* 0x0000000a0b00728c */ /* 0x000fcc000bf24070 */
[----:B------:R-:W-:Y:S02]  /*0e10*/  @!P1 VIADD R0, R0, -UR13 ;  /* 0x8000000d00009c36 */ /* 0x000fe40008000000 */
[----:B------:R-:W-:Y:S01]  /*0e20*/  @!P1 VIADD R9, R9, 0x1 ;  /* 0x0000000109099836 */ /* 0x000fe20000000000 */
[----:B------:R-:W-:Y:S02]  /*0e30*/  ISETP.NE.AND P1, PT, RZ, UR7, PT ;  /* 0x00000007ff007c0c */ /* 0x000fe4000bf25270 */
[----:B------:R-:W-:Y:S01]  /*0e40*/  ISETP.GE.U32.AND P2, PT, R0, UR13, PT ;  /* 0x0000000d00007c0c */ /* 0x000fe2000bf46070 */
[----:B0-----:R-:W-:Y:S02]  /*0e50*/  UISETP.NE.AND UP0, UPT, UR9, URZ, UPT ;  /* 0x000000ff0900728c */ /* 0x001fe4000bf05270 */
[----:B------:R-:W-:Y:S02]  /*0e60*/  @!UP1 UIADD3 UR10, UPT, UPT, UR10, -UR11, URZ ;  /* 0x8000000b0a0a9290 */ /* 0x000fe4000fffe0ff */
[----:B------:R-:W-:-:S02]  /*0e70*/  @!UP1 UIADD3 UR17, UPT, UPT, UR17, 0x1, URZ ;  /* 0x0000000111119890 */ /* 0x000fc4000fffe0ff */
[----:B------:R-:W-:Y:S02]  /*0e80*/  UISETP.GE.U32.AND UP3, UPT, UR10, UR11, UPT ;  /* 0x0000000b0a00728c */ /* 0x000fe4000bf66070 */
[----:B------:R-:W-:Y:S02]  /*0e90*/  UISETP.GE.AND UP1, UPT, UR6, URZ, UPT ;  /* 0x000000ff0600728c */ /* 0x000fe4000bf26270 */
[----:B------:R-:W-:Y:S02]  /*0ea0*/  USEL UR9, UR5, 0x1, !UP0 ;  /* 0x0000000105097887 */ /* 0x000fe4000c000000 */
[----:B------:R-:W-:Y:S01]  /*0eb0*/  @P2 VIADD R9, R9, 0x1 ;  /* 0x0000000109092836 */ /* 0x000fe20000000000 */
[----:B------:R-:W-:-:S03]  /*0ec0*/  USHF.R.S32.HI UR6, URZ, 0x1f, UR7 ;  /* 0x0000001fff067899 */ /* 0x000fc60008011407 */
[----:B------:R-:W-:Y:S01]  /*0ed0*/  @!P0 IMAD.MOV R9, RZ, RZ, -R9 ;  /* 0x000000ffff098224 */ /* 0x000fe200078e0a09 */
[----:B------:R-:W-:Y:S01]  /*0ee0*/  @!P1 LOP3.LUT R9, RZ, UR13, RZ, 0x33, !PT ;  /* 0x0000000dff099c12 */ /* 0x000fe2000f8e33ff */
[----:B------:R-:W-:Y:S02]  /*0ef0*/  @UP3 UIADD3 UR17, UPT, UPT, UR17, 0x1, URZ ;  /* 0x0000000111113890 */ /* 0x000fe4000fffe0ff */
[----:B------:R-:W-:Y:S01]  /*0f00*/  UISETP.NE.AND UP3, UPT, UR8, URZ, UPT ;  /* 0x000000ff0800728c */ /* 0x000fe2000bf65270 */
[----:B------:R-:W-:Y:S01]  /*0f10*/  ISETP.LT.U32.AND P0, PT, R14, R9, PT ;  /* 0x000000090e00720c */ /* 0x000fe20003f01070 */
[----:B------:R-:W-:Y:S01]  /*0f20*/  @!UP1 UIADD3 UR17, UPT, UPT, -UR17, URZ, URZ ;  /* 0x000000ff11119290 */ /* 0x000fe2000fffe1ff */
[----:B------:R-:W-:Y:S01]  /*0f30*/  SHF.R.S32.HI R3, RZ, 0x1f, R9 ;  /* 0x0000001fff037819 */ /* 0x000fe20000011409 */
[----:B------:R-:W-:Y:S02]  /*0f40*/  USEL UR5, URZ, 0x1, !UP3 ;  /* 0x00000001ff057887 */ /* 0x000fe4000d800000 */
[----:B------:R-:W-:Y:S01]  /*0f50*/  @!UP2 ULOP3.LUT UR17, URZ, UR4, URZ, 0x33, !UPT ;  /* 0x00000004ff11a292 */ /* 0x000fe2000f8e33ff */
[----:B------:R-:W-:Y:S01]  /*0f60*/  ISETP.LT.AND.EX P0, PT, R15, R3, PT, P0 ;  /* 0x000000030f00720c */ /* 0x000fe20003f01300 */
[----:B------:R-:W-:-:S03]  /*0f70*/  ULOP3.LUT UR6, UR6, UR5, URZ, 0xfc, !UPT ;  /* 0x0000000506067292 */ /* 0x000fc6000f8efcff */
        /* <DEDUP_REMOVED lines=25> */
.L_x_206:
[----:B------:R-:W-:Y:S01]  /*1110*/  IMAD.MOV.U32 R24, RZ, RZ, R14 ;  /* 0x000000ffff187224 */ /* 0x000fe200078e000e */
[----:B------:R-:W-:Y:S01]  /*1120*/  MOV R16, R9 ;  /* 0x0000000900107202 */ /* 0x000fe20000000f00 */
[----:B------:R-:W-:Y:S01]  /*1130*/  IMAD.MOV.U32 R13, RZ, RZ, R3 ;  /* 0x000000ffff0d7224 */ /* 0x000fe200078e0003 */
[----:B------:R-:W-:Y:S02]  /*1140*/  MOV R14, 0x1160 ;  /* 0x00001160000e7802 */ /* 0x000fe40000000f00 */
[----:B------:R-:W-:Y:S05]  /*1150*/  CALL.REL.NOINC `($__internal_5_$__cuda_sm20_div_s64) ;  /* 0x0000002c00a07944 */ /* 0x000fea0003c00000 */
[----:B------:R-:W-:Y:S02]  /*1160*/  MOV R30, R0 ;  /* 0x00000000001e7202 */ /* 0x000fe40000000f00 */
[----:B------:R-:W-:Y:S02]  /*1170*/  MOV R31, R11 ;  /* 0x0000000b001f7202 */ /* 0x000fe40000000f00 */
.L_x_207:
[----:B------:R-:W-:Y:S05]  /*1180*/  BSYNC.RECONVERGENT B0 ;  /* 0x0000000000007941 */ /* 0x000fea0003800200 */
.L_x_205:
        /* <DEDUP_REMOVED lines=18> */
[----:B------:R-:W-:-:S05]  /*12b0*/  IMAD R0, R8, R0, R5 ;  /* 0x0000000008007224 */ /* 0x000fca00078e0205 */
[----:B------:R-:W-:-:S13]  /*12c0*/  ISETP.GT.U32.AND P1, PT, R11, R0, PT ;  /* 0x000000000b00720c */ /* 0x000fda0003f24070 */
[----:B------:R-:W-:Y:S02]  /*12d0*/  @!P1 IMAD.IADD R0, R0, 0x1, -R11 ;  /* 0x0000000100009824 */ /* 0x000fe400078e0a0b */
[----:B------:R-:W-:Y:S01]  /*12e0*/  @!P1 VIADD R8, R8, 0x1 ;  /* 0x0000000108089836 */ /* 0x000fe20000000000 */
[----:B------:R-:W-:Y:S02]  /*12f0*/  ISETP.NE.AND P1, PT, RZ, UR22, PT ;  /* 0x00000016ff007c0c */ /* 0x000fe4000bf25270 */
[-C--:B------:R-:W-:Y:S02]  /*1300*/  ISETP.GE.U32.AND P2, PT, R0, R11.reuse, PT ;  /* 0x0000000b0000720c */ /* 0x080fe40003f46070 */
[----:B------:R-:W-:-:S04]  /*1310*/  LOP3.LUT R0, R2, R11, RZ, 0x3c, !PT ;  /* 0x0000000b02007212 */ /* 0x000fc800078e3cff */
[----:B------:R-:W-:-:S07]  /*1320*/  ISETP.GE.AND P0, PT, R0, RZ, PT ;  /* 0x000000ff0000720c */ /* 0x000fce0003f06270 */
[----:B------:R-:W-:-:S06]  /*1330*/  @P2 VIADD R8, R8, 0x1 ;  /* 0x0000000108082836 */ /* 0x000fcc0000000000 */
        /* <DEDUP_REMOVED lines=30> */
.L_x_209:
[----:B------:R-:W-:Y:S01]  /*1520*/  IMAD.MOV.U32 R24, RZ, RZ, R6 ;  /* 0x000000ffff187224 */ /* 0x000fe200078e0006 */
[----:B------:R-:W-:Y:S01]  /*1530*/  MOV R15, R7 ;  /* 0x00000007000f7202 */ /* 0x000fe20000000f00 */
[----:B------:R-:W-:Y:S01]  /*1540*/  IMAD.MOV.U32 R16, RZ, RZ, R8 ;  /* 0x000000ffff107224 */ /* 0x000fe200078e0008 */
[----:B------:R-:W-:Y:S02]  /*1550*/  MOV R14, 0x1570 ;  /* 0x00001570000e7802 */ /* 0x000fe40000000f00 */
[----:B------:R-:W-:Y:S05]  /*1560*/  CALL.REL.NOINC `($__internal_5_$__cuda_sm20_div_s64) ;  /* 0x00000028009c7944 */ /* 0x000fea0003c00000 */
[----:B------:R-:W-:Y:S02]  /*1570*/  MOV R22, R0 ;  /* 0x0000000000167202 */ /* 0x000fe40000000f00 */
[----:B------:R-:W-:Y:S02]  /*1580*/  MOV R23, R11 ;  /* 0x0000000b00177202 */ /* 0x000fe40000000f00 */
.L_x_210:
[----:B------:R-:W-:Y:S05]  /*1590*/  BSYNC.RECONVERGENT B0 ;  /* 0x0000000000007941 */ /* 0x000fea0003800200 */
.L_x_208:
[----:B------:R-:W0:Y:S01]  /*15a0*/  LDCU UR8, c[0x0][0x434] ;  /* 0x00008680ff0877ac */ /* 0x000e220008000800 */
[----:B------:R-:W-:Y:S01]  /*15b0*/  HFMA2 R12, -RZ, RZ, 0, 0 ;  /* 0x00000000ff0c7431 */ /* 0x000fe200000001ff */
[----:B------:R-:W1:Y:S01]  /*15c0*/  S2R R17, SR_TID.X ;  /* 0x0000000000117919 */ /* 0x000e620000002100 */
[----:B------:R-:W-:Y:S01]  /*15d0*/  BSSY.RECONVERGENT B0, `(.L_x_211) ;  /* 0x000004e000007945 */ /* 0x000fe20003800200 */
[----:B------:R-:W-:Y:S01]  /*15e0*/  USHF.R.S32.HI UR4, URZ, 0x1f, UR22 ;  /* 0x0000001fff047899 */ /* 0x000fe20008011416 */
[----:B------:R-:W2:Y:S03]  /*15f0*/  LDCU UR5, c[0x0][0x534] ;  /* 0x0000a680ff0577ac */ /* 0x000ea60008000800 */
[----:B------:R-:W-:Y:S01]  /*1600*/  ULOP3.LUT UR4, UR4, 0x1, URZ, 0xfc, !UPT ;  /* 0x0000000104047892 */ /* 0x000fe2000f8efcff */
[----:B------:R-:W3:Y:S01]  /*1610*/  LDCU.64 UR10, c[0x0][0x358] ;  /* 0x00006b00ff0a77ac */ /* 0x000ee20008000a00 */
[----:B0-----:R-:W-:-:S04]  /*1620*/  IABS R6, UR8 ;  /* 0x0000000800067c13 */ /* 0x001fc80008000000 */
[----:B------:R-:W0:Y:S08]  /*1630*/  I2F.RP R7, R6 ;  /* 0x0000000600077306 */ /* 0x000e300000209400 */
[----:B0-----:R-:W0:Y:S02]  /*1640*/  MUFU.RCP R13, R7 ;  /* 0x00000007000d7308 */ /* 0x001e240000001000 */
[----:B0-----:R-:W-:-:S06]  /*1650*/  VIADD R13, R13, 0xffffffe ;  /* 0x0ffffffe0d0d7836 */ /* 0x001fcc0000000000 */
[----:B------:R-:W0:Y:S02]  /*1660*/  F2I.FTZ.U32.TRUNC.NTZ R13, R13 ;  /* 0x0000000d000d7305 */ /* 0x000e24000021f000 */
[----:B0-----:R-:W-:-:S04]  /*1670*/  IMAD.MOV R0, RZ, RZ, -R13 ;  /* 0x000000ffff007224 */ /* 0x001fc800078e0a0d */
[----:B------:R-:W-:Y:S01]  /*1680*/  IMAD R5, R0, R6, RZ ;  /* 0x0000000600057224 */ /* 0x000fe200078e02ff */
[----:B------:R-:W-:Y:S02]  /*1690*/  IABS R0, R2 ;  /* 0x0000000200007213 */ /* 0x000fe40000000000 */
[----:B------:R-:W-:Y:S01]  /*16a0*/  LOP3.LUT R2, R2, UR8, RZ, 0x3c, !PT ;  /* 0x0000000802027c12 */ /* 0x000fe2000f8e3cff */
[----:B------:R-:W-:-:S03]  /*16b0*/  IMAD.HI.U32 R5, R13, R5, R12 ;  /* 0x000000050d057227 */ /* 0x000fc600078e000c */
[----:B------:R-:W-:-:S03]  /*16c0*/  ISETP.GE.AND P1, PT, R2, RZ, PT ;  /* 0x000000ff0200720c */ /* 0x000fc60003f26270 */
[----:B------:R-:W-:-:S04]  /*16d0*/  IMAD.HI.U32 R12, R5, R0, RZ ;  /* 0x00000000050c7227 */ /* 0x000fc800078e00ff */
[----:B------:R-:W-:-:S04]  /*16e0*/  IMAD.MOV R5, RZ, RZ, -R12 ;  /* 0x000000ffff057224 */ /* 0x000fc800078e0a0c */
[C---:B------:R-:W-:Y:S02]  /*16f0*/  IMAD R5, R6.reuse, R5, R0 ;  /* 0x0000000506057224 */ /* 0x040fe400078e0200 */
[----:B------:R-:W0:Y:S03]  /*1700*/  LDC R0, c[0x0][0x3e0] ;  /* 0x0000f800ff007b82 */ /* 0x000e260000000800 */
[----:B------:R-:W-:-:S13]  /*1710*/  ISETP.GT.U32.AND P0, PT, R6, R5, PT ;  /* 0x000000050600720c */ /* 0x000fda0003f04070 */
[----:B------:R-:W-:Y:S01]  /*1720*/  @!P0 IMAD.IADD R5, R5, 0x1, -R6 ;  /* 0x0000000105058824 */ /* 0x000fe200078e0a06 */
[----:B------:R-:W-:Y:S02]  /*1730*/  @!P0 IADD3 R12, PT, PT, R12, 0x1, RZ ;  /* 0x000000010c0c8810 */ /* 0x000fe40007ffe0ff */
[----:B------:R-:W-:Y:S02]  /*1740*/  ISETP.NE.AND P0, PT, RZ, UR8, PT ;  /* 0x00000008ff007c0c */ /* 0x000fe4000bf05270 */
[----:B------:R-:W-:Y:S02]  /*1750*/  ISETP.GE.U32.AND P2, PT, R5, R6, PT ;  /* 0x000000060500720c */ /* 0x000fe40003f46070 */
[----:B0-----:R-:W-:-:S04]  /*1760*/  IABS R5, R0 ;  /* 0x0000000000057213 */ /* 0x001fc80000000000 */
[----:B------:R-:W0:Y:S07]  /*1770*/  I2F.RP R18, R5 ;  /* 0x0000000500127306 */ /* 0x000e2e0000209400 */
[----:B------:R-:W-:-:S05]  /*1780*/  @P2 VIADD R12, R12, 0x1 ;  /* 0x000000010c0c2836 */ /* 0x000fca0000000000 */
[----:B------:R-:W-:Y:S02]  /*1790*/  @!P1 IADD3 R12, PT, PT, -R12, RZ, RZ ;  /* 0x000000ff0c0c9210 */ /* 0x000fe40007ffe1ff */
[----:B------:R-:W-:Y:S01]  /*17a0*/  @!P0 LOP3.LUT R12, RZ, UR8, RZ, 0x33, !PT ;  /* 0x00000008ff0c8c12 */ /* 0x000fe2000f8e33ff */
[----:B0-----:R-:W0:Y:S04]  /*17b0*/  MUFU.RCP R18, R18 ;  /* 0x0000001200127308 */ /* 0x001e280000001000 */
[----:B------:R-:W-:Y:S01]  /*17c0*/  IMAD R6, R12, UR4, RZ ;  /* 0x000000040c067c24 */ /* 0x000fe2000f8e02ff */
[----:B------:R-:W4:Y:S04]  /*17d0*/  LDCU UR4, c[0x0][0x430] ;  /* 0x00008600ff0477ac */ /* 0x000f280008000800 */
[----:B------:R-:W-:-:S02]  /*17e0*/  IABS R16, R6 ;  /* 0x0000000600107213 */ /* 0x000fc40000000000 */
[----:B------:R-:W-:Y:S02]  /*17f0*/  IABS R15, R6 ;  /* 0x00000006000f7213 */ /* 0x000fe40000000000 */
[----:B------:R-:W5:Y:S01]  /*1800*/  I2F.RP R2, R16 ;  /* 0x0000001000027306 */ /* 0x000f620000209400 */
[----:B------:R-:W-:Y:S02]  /*1810*/  VIADD R7, R16, UR18 ;  /* 0x0000001210077c36 */ /* 0x000fe40008000000 */
[----:B------:R-:W-:Y:S01]  /*1820*/  IMAD.MOV R15, RZ, RZ, -R15 ;  /* 0x000000ffff0f7224 */ /* 0x000fe200078e0a0f */
[----:B0-----:R-:W-:Y:S02]  /*1830*/  IADD3 R18, PT, PT, R18, 0xffffffe, RZ ;  /* 0x0ffffffe12127810 */ /* 0x001fe40007ffe0ff */
[----:B------:R-:W-:Y:S02]  /*1840*/  IABS R13, R7 ;  /* 0x00000007000d7213 */ /* 0x000fe40000000000 */
[----:B------:R0:W-:Y:S01]  /*1850*/  F2I.FTZ.U32.TRUNC.NTZ R19, R18 ;  /* 0x0000001200137305 */ /* 0x0001e2000021f000 */
[----:B----4-:R-:W-:-:S07]  /*1860*/  UIMAD UR8, UR8, UR4, URZ ;  /* 0x00000004080872a4 */ /* 0x010fce000f8e02ff */
[----:B-----5:R-:W4:Y:S01]  /*1870*/  MUFU.RCP R24, R2 ;  /* 0x0000000200187308 */ /* 0x020f220000001000 */
[----:B0-----:R-:W-:Y:S02]  /*1880*/  IMAD.MOV.U32 R18, RZ, RZ, RZ ;  /* 0x000000ffff127224 */ /* 0x001fe400078e00ff */
[----:B----4-:R-:W-:Y:S02]  /*1890*/  VIADD R24, R24, 0xffffffe ;  /* 0x0ffffffe18187836 */ /* 0x010fe40000000000 */
[----:B------:R-:W-:-:S03]  /*18a0*/  IMAD.MOV R2, RZ, RZ, -R19 ;  /* 0x000000ffff027224 */ /* 0x000fc600078e0a13 */
[----:B------:R-:W0:Y:S02]  /*18b0*/  F2I.FTZ.U32.TRUNC.NTZ R25, R24 ;  /* 0x0000001800197305 */ /* 0x000e24000021f000 */
[----:B0-----:R-:W-:Y:S02]  /*18c0*/  IADD3 R11, PT, PT, RZ, -R25, RZ ;  /* 0x80000019ff0b7210 */ /* 0x001fe40007ffe0ff */
[----:B------:R-:W-:-:S03]  /*18d0*/  MOV R24, RZ ;  /* 0x000000ff00187202 */ /* 0x000fc60000000f00 */
[----:B------:R-:W-:Y:S01]  /*18e0*/  IMAD R20, R11, R16, RZ ;  /* 0x000000100b147224 */ /* 0x000fe200078e02ff */
[----:B-1----:R-:W-:-:S03]  /*18f0*/  SHF.R.U32.HI R11, RZ, 0x2, R17 ;  /* 0x00000002ff0b7819 */ /* 0x002fc60000011611 */
[----:B------:R-:W-:Y:S01]  /*1900*/  IMAD.HI.U32 R20, R25, R20, R24 ;  /* 0x0000001419147227 */ /* 0x000fe200078e0018 */
[----:B--2---:R-:W-:-:S05]  /*1910*/  ISETP.GE.AND P0, PT, R11, UR5, PT ;  /* 0x000000050b007c0c */ /* 0x004fca000bf06270 */
[----:B------:R-:W-:-:S04]  /*1920*/  IMAD.HI.U32 R20, R20, R13, RZ ;  /* 0x0000000d14147227 */ /* 0x000fc800078e00ff */
[----:B------:R-:W-:-:S05]  /*1930*/  IMAD R15, R20, R15, R13 ;  /* 0x0000000f140f7224 */ /* 0x000fca00078e020d */
[----:B------:R-:W-:-:S13]  /*1940*/  ISETP.GT.U32.AND P2, PT, R16, R15, PT ;  /* 0x0000000f1000720c */ /* 0x000fda0003f44070 */
[----:B------:R-:W-:-:S04]  /*1950*/  @!P2 IADD3 R15, PT, PT, R15, -R16, RZ ;  /* 0x800000100f0fa210 */ /* 0x000fc80007ffe0ff */
[----:B------:R-:W-:Y:S01]  /*1960*/  ISETP.GE.U32.AND P1, PT, R15, R16, PT ;  /* 0x000000100f00720c */ /* 0x000fe20003f26070 */
[----:B------:R-:W-:-:S04]  /*1970*/  IMAD R15, R2, R5, RZ ;  /* 0x00000005020f7224 */ /* 0x000fc800078e02ff */
[----:B------:R-:W-:Y:S01]  /*1980*/  IMAD.HI.U32 R14, R19, R15, R18 ;  /* 0x0000000f130e7227 */ /* 0x000fe200078e0012 */
[----:B------:R-:W-:Y:S01]  /*1990*/  MOV R15, 0xff800000 ;  /* 0xff800000000f7802 */ /* 0x000fe20000000f00 */
[----:B---3--:R-:W-:Y:S06]  /*19a0*/  @P0 BRA `(.L_x_212) ;  /* 0x0000000000400947 */ /* 0x008fec0003800000 */
[----:B------:R-:W-:Y:S01]  /*19b0*/  UIADD3 UR5, UP1, UPT, UR21, -UR20, URZ ;  /* 0x8000001415057290 */ /* 0x000fe2000ff3e0ff */
[----:B------:R-:W-:-:S03]  /*19c0*/  LOP3.LUT R18, R17, 0x3, RZ, 0xc0, !PT ;  /* 0x0000000311127812 */ /* 0x000fc600078ec0ff */
[----:B------:R-:W-:Y:S02]  /*19d0*/  UIADD3.X UR4, UPT, UPT, UR15, -0x1, URZ, UP1, !UPT ;  /* 0xffffffff0f047890 */ /* 0x000fe40008ffe4ff */
[----:B------:R-:W-:-:S04]  /*19e0*/  ISETP.LT.U32.AND P0, PT, R18, UR5, PT ;  /* 0x0000000512007c0c */ /* 0x000fc8000bf01070 */
[----:B------:R-:W-:-:S05]  /*19f0*/  IMAD.U32 R2, RZ, RZ, UR4 ;  /* 0x00000004ff027e24 */ /* 0x000fca000f8e00ff */
[----:B------:R-:W-:-:S13]  /*1a00*/  ISETP.GT.AND.EX P0, PT, R2, RZ, PT, P0 ;  /* 0x000000ff0200720c */ /* 0x000fda0003f04300 */
[----:B------:R-:W-:Y:S05]  /*1a10*/  @!P0 BRA `(.L_x_212) ;  /* 0x0000000000248947 */ /* 0x000fea0003800000 */
[----:B------:R-:W0:Y:S01]  /*1a20*/  LDCU.64 UR4, c[0x0][0x428] ;  /* 0x00008500ff0477ac */ /* 0x000e220008000a00 */
[----:B------:R-:W-:Y:S01]  /*1a30*/  IADD3 R18, P0, PT, R18, UR20, RZ ;  /* 0x0000001412127c10 */ /* 0x000fe2000ff1e0ff */
[----:B------:R-:W-:-:S04]  /*1a40*/  IMAD R2, R11, UR15, RZ ;  /* 0x0000000f0b027c24 */ /* 0x000fc8000f8e02ff */
[----:B------:R-:W-:Y:S02]  /*1a50*/  IMAD.X R19, RZ, RZ, RZ, P0 ;  /* 0x000000ffff137224 */ /* 0x000fe400000e06ff */
[----:B------:R-:W-:-:S05]  /*1a60*/  IMAD.WIDE.U32 R18, R11, UR21, R18 ;  /* 0x000000150b127c25 */ /* 0x000fca000f8e0012 */
[----:B------:R-:W-:Y:S02]  /*1a70*/  IADD3 R2, PT, PT, R19, R2, RZ ;  /* 0x0000000213027210 */ /* 0x000fe40007ffe0ff */
[----:B0-----:R-:W-:-:S04]  /*1a80*/  LEA R24, P0, R18, UR4, 0x2 ;  /* 0x0000000412187c11 */ /* 0x001fc8000f8010ff */
[----:B------:R-:W-:-:S05]  /*1a90*/  LEA.HI.X R25, R18, UR5, R2, 0x2, P0 ;  /* 0x0000000512197c11 */ /* 0x000fca00080f1402 */
[----:B------:R0:W5:Y:S04]  /*1aa0*/  LDG.E R15, desc[UR10][R24.64] ;  /* 0x0000000a180f7981 */ /* 0x000168000c1e1900 */
.L_x_212:
[----:B------:R-:W-:Y:S05]  /*1ab0*/  BSYNC.RECONVERGENT B0 ;  /* 0x0000000000007941 */ /* 0x000fea0003800200 */
.L_x_211:
[----:B------:R-:W1:Y:S01]  /*1ac0*/  S2R R21, SR_CgaCtaId ;  /* 0x0000000000157919 */ /* 0x000e620000008800 */
[----:B------:R-:W-:Y:S01]  /*1ad0*/  ISETP.GT.U32.AND P0, PT, R17, 0xf, PT ;  /* 0x0000000f1100780c */ /* 0x000fe20003f04070 */
[----:B------:R-:W-:Y:S01]  /*1ae0*/  @!P2 VIADD R20, R20, 0x1 ;  /* 0x000000011414a836 */ /* 0x000fe20000000000 */
[----:B------:R-:W-:Y:S01]  /*1af0*/  MOV R2, 0x400 ;  /* 0x0000040000027802 */ /* 0x000fe20000000f00 */
[----:B------:R-:W-:Y:S01]  /*1b00*/  BSSY.RECONVERGENT B1, `(.L_x_213) ;  /* 0x0000165000017945 */ /* 0x000fe20003800200 */
[----:B------:R-:W-:Y:S01]  /*1b10*/  ISETP.NE.AND P5, PT, R6, RZ, PT ;  /* 0x000000ff0600720c */ /* 0x000fe20003fa5270 */
[----:B------:R-:W-:-:S08]  /*1b20*/  @P1 VIADD R20, R20, 0x1 ;  /* 0x0000000114141836 */ /* 0x000fd00000000000 */
[----:B------:R-:W-:-:S05]  /*1b30*/  @!P0 IMAD.SHL.U32 R18, R17, 0x4, RZ ;  /* 0x0000000411128824 */ /* 0x000fca00078e00ff */
[----:B------:R-:W-:Y:S02]  /*1b40*/  @!P0 LOP3.LUT R18, R18, 0xc, RZ, 0xc0, !PT ;  /* 0x0000000c12128812 */ /* 0x000fe400078ec0ff */
[----:B-1----:R-:W-:Y:S02]  /*1b50*/  LEA R21, R21, R2, 0x18 ;  /* 0x0000000215157211 */ /* 0x002fe400078ec0ff */
[----:B------:R-:W-:-:S03]  /*1b60*/  LOP3.LUT R2, R17, 0x3, RZ, 0xc0, !PT ;  /* 0x0000000311027812 */ /* 0x000fc600078ec0ff */
[--C-:B------:R-:W-:Y:S02]  /*1b70*/  @!P0 IMAD R19, R11, 0x14, R21.reuse ;  /* 0x000000140b138824 */ /* 0x100fe400078e0215 */
[----:B------:R-:W-:Y:S02]  /*1b80*/  IMAD R2, R2, 0x14, R21 ;  /* 0x0000001402027824 */ /* 0x000fe400078e0215 */
[----:B------:R-:W-:Y:S02]  /*1b90*/  @!P0 IMAD.IADD R18, R19, 0x1, R18 ;  /* 0x0000000113128824 */ /* 0x000fe400078e0212 */
[----:B------:R-:W-:Y:S02]  /*1ba0*/  IMAD.MOV.U32 R21, RZ, RZ, -0x800000 ;  /* 0xff800000ff157424 */ /* 0x000fe400078e00ff */
[----:B------:R-:W-:Y:S01]  /*1bb0*/  IMAD R19, R11, 0x4, R2 ;  /* 0x000000040b137824 */ /* 0x000fe200078e0202 */
[----:B-----5:R-:W-:Y:S01]  /*1bc0*/  @!P0 STS [R18], R15 ;  /* 0x0000000f12008388 */ /* 0x020fe20000000800 */
[----:B------:R-:W-:Y:S06]  /*1bd0*/  BAR.SYNC.DEFER_BLOCKING 0x0 ;  /* 0x0000000000007b1d */ /* 0x000fec0000010000 */
[----:B------:R1:W2:Y:S02]  /*1be0*/  @!P0 LDS R21, [R19] ;  /* 0x0000000013158984 */ /* 0x0002a40000000800 */
[----:B-1----:R-:W-:-:S04]  /*1bf0*/  IMAD.HI.U32 R19, R14, R13, RZ ;  /* 0x0000000d0e137227 */ /* 0x002fc800078e00ff */
[----:B------:R-:W-:-:S04]  /*1c00*/  IMAD.MOV R14, RZ, RZ, -R19 ;  /* 0x000000ffff0e7224 */ /* 0x000fc800078e0a13 */
[----:B------:R-:W-:Y:S01]  /*1c10*/  IMAD R14, R5, R14, R13 ;  /* 0x0000000e050e7224 */ /* 0x000fe200078e020d */
[C---:B------:R-:W-:Y:S02]  /*1c20*/  LOP3.LUT R13, R7.reuse, R16, RZ, 0x3c, !PT ;  /* 0x00000010070d7212 */ /* 0x040fe400078e3cff */
[----:B------:R-:W-:Y:S02]  /*1c30*/  LOP3.LUT R7, R7, R0, RZ, 0x3c, !PT ;  /* 0x0000000007077212 */ /* 0x000fe400078e3cff */
[----:B------:R-:W-:Y:S02]  /*1c40*/  ISETP.GE.AND P3, PT, R13, RZ, PT ;  /* 0x000000ff0d00720c */ /* 0x000fe40003f66270 */
[----:B------:R-:W-:Y:S01]  /*1c50*/  ISETP.GE.AND P2, PT, R7, RZ, PT ;  /* 0x000000ff0700720c */ /* 0x000fe20003f46270 */
[----:B------:R-:W-:Y:S01]  /*1c60*/  IMAD.MOV.U32 R7, RZ, RZ, R20 ;  /* 0x000000ffff077224 */ /* 0x000fe200078e0014 */
[----:B--2---:R-:W1:Y:S01]  /*1c70*/  SHFL.BFLY PT, R2, R21, 0x2, 0x1f ;  /* 0x0c401f0015027f89 */ /* 0x004e6200000e0000 */
[----:B------:R-:W-:Y:S01]  /*1c80*/  SHF.R.S32.HI R13, RZ, 0x1f, R6 ;  /* 0x0000001fff0d7819 */ /* 0x000fe20000011406 */
[----:B------:R-:W-:-:S02]  /*1c90*/  IMAD.MOV.U32 R20, RZ, RZ, 0x7f800000 ;  /* 0x7f800000ff147424 */ /* 0x000fc400078e00ff */
[----:B------:R-:W-:-:S05]  /*1ca0*/  IMAD R6, R6, UR8, RZ ;  /* 0x0000000806067c24 */ /* 0x000fca000f8e02ff */
[----:B------:R-:W-:Y:S01]  /*1cb0*/  @!P3 IMAD.MOV R7, RZ, RZ, -R7 ;  /* 0x000000ffff07b224 */ /* 0x000fe200078e0a07 */
[----:B------:R-:W-:Y:S02]  /*1cc0*/  ISETP.NE.AND P3, PT, R12, RZ, PT ;  /* 0x000000ff0c00720c */ /* 0x000fe40003f65270 */
[----:B------:R-:W-:Y:S02]  /*1cd0*/  @!P5 LOP3.LUT R7, RZ, R16, RZ, 0x33, !PT ;  /* 0x00000010ff07d212 */ /* 0x000fe400078e33ff */
[----:B------:R-:W-:-:S04]  /*1ce0*/  SEL R12, RZ, 0x1, !P3 ;  /* 0x00000001ff0c7807 */ /* 0x000fc80005800000 */
[----:B------:R-:W-:Y:S02]  /*1cf0*/  LOP3.LUT R12, R13, R12, RZ, 0xfc, !PT ;  /* 0x0000000c0d0c7212 */ /* 0x000fe400078efcff */
[----:B-1----:R-:W-:-:S05]  /*1d00*/  FMNMX.FTZ R27, R2, R21, !PT ;  /* 0x00000015021b7209 */ /* 0x002fca0007810000 */
[----:B------:R-:W1:Y:S02]  /*1d10*/  SHFL.BFLY PT, R2, R27, 0x1, 0x1f ;  /* 0x0c201f001b027f89 */ /* 0x000e6400000e0000 */
[----:B-1----:R-:W-:-:S04]  /*1d20*/  FMNMX.FTZ R2, R27, R2, !PT ;  /* 0x000000021b027209 */ /* 0x002fc80007810000 */
[----:B------:R-:W-:-:S04]  /*1d30*/  FSETP.NEU.FTZ.AND P0, PT, R2, -INF , PT ;  /* 0xff8000000200780b */ /* 0x000fc80003f1d000 */
[----:B------:R-:W-:Y:S02]  /*1d40*/  FSEL R2, R2, RZ, P0 ;  /* 0x000000ff02027208 */ /* 0x000fe40000000000 */
[----:B------:R-:W-:-:S03]  /*1d50*/  ISETP.GT.U32.AND P0, PT, R5, R14, PT ;  /* 0x0000000e0500720c */ /* 0x000fc60003f04070 */
[----:B0-----:R-:W-:-:S04]  /*1d60*/  FADD.FTZ R25, -R2, R21 ;  /* 0x0000001502197221 */ /* 0x001fc80000010100 */
[----:B------:R-:W-:-:S06]  /*1d70*/  FMUL.FTZ R25, R25, 1.4426950216293334961 ;  /* 0x3fb8aa3b19197820 */ /* 0x000fcc0000410000 */
[----:B------:R-:W0:Y:S01]  /*1d80*/  MUFU.EX2 R25, R25 ;  /* 0x0000001900197308 */ /* 0x000e220000000800 */
[----:B------:R-:W-:Y:S02]  /*1d90*/  @!P0 IMAD.IADD R14, R14, 0x1, -R5 ;  /* 0x000000010e0e8824 */ /* 0x000fe400078e0a05 */
[----:B------:R-:W-:Y:S01]  /*1da0*/  @!P0 VIADD R19, R19, 0x1 ;  /* 0x0000000113138836 */ /* 0x000fe20000000000 */
[----:B------:R-:W-:Y:S02]  /*1db0*/  ISETP.NE.AND P0, PT, R0, RZ, PT ;  /* 0x000000ff0000720c */ /* 0x000fe40003f05270 */
[----:B------:R-:W-:Y:S02]  /*1dc0*/  ISETP.GE.U32.AND P4, PT, R14, R5, PT ;  /* 0x000000050e00720c */ /* 0x000fe40003f86070 */
[----:B------:R-:W-:Y:S01]  /*1dd0*/  SHF.R.S32.HI R5, RZ, 0x1f, R7 ;  /* 0x0000001fff057819 */ /* 0x000fe20000011407 */
[----:B0-----:R-:W0:Y:S10]  /*1de0*/  SHFL.BFLY PT, R18, R25, 0x2, 0x1f ;  /* 0x0c401f0019127f89 */ /* 0x001e3400000e0000 */
[----:B------:R-:W-:-:S04]  /*1df0*/  @P4 VIADD R19, R19, 0x1 ;  /* 0x0000000113134836 */ /* 0x000fc80000000000 */
[----:B------:R-:W-:Y:S01]  /*1e00*/  @!P2 IMAD.MOV R19, RZ, RZ, -R19 ;  /* 0x000000ffff13a224 */ /* 0x000fe200078e0a13 */
[----:B------:R-:W-:Y:S02]  /*1e10*/  @!P0 LOP3.LUT R19, RZ, R0, RZ, 0x33, !PT ;  /* 0x00000000ff138212 */ /* 0x000fe400078e33ff */
[----:B------:R-:W-:Y:S02]  /*1e20*/  LOP3.LUT P0, RZ, R17, 0x3f3, RZ, 0xc0, !PT ;  /* 0x000003f311ff7812 */ /* 0x000fe4000780c0ff */
[----:B------:R-:W-:-:S04]  /*1e30*/  ISETP.LT.U32.AND P2, PT, R22, R7, PT ;  /* 0x000000071600720c */ /* 0x000fc80003f41070 */
[----:B------:R-:W-:Y:S01]  /*1e40*/  ISETP.LT.AND.EX P2, PT, R23, R5, PT, P2 ;  /* 0x000000051700720c */ /* 0x000fe20003f41320 */
[----:B------:R-:W-:-:S03]  /*1e50*/  IMAD R5, R19, UR9, RZ ;  /* 0x0000000913057c24 */ /* 0x000fc6000f8e02ff */
[----:B------:R-:W-:Y:S01]  /*1e60*/  SEL R7, R22, R7, P2 ;  /* 0x0000000716077207 */ /* 0x000fe20001000000 */
[----:B------:R-:W-:Y:S02]  /*1e70*/  IMAD R5, R12, R5, RZ ;  /* 0x000000050c057224 */ /* 0x000fe400078e02ff */
[----:B0-----:R-:W-:-:S05]  /*1e80*/  FADD.FTZ R18, R25, R18 ;  /* 0x0000001219127221 */ /* 0x001fca0000010000 */
[----:B------:R-:W0:Y:S02]  /*1e90*/  SHFL.BFLY PT, R15, R18, 0x1, 0x1f ;  /* 0x0c201f00120f7f89 */ /* 0x000e2400000e0000 */
[----:B0-----:R-:W-:-:S05]  /*1ea0*/  FADD.FTZ R15, R18, R15 ;  /* 0x0000000f120f7221 */ /* 0x001fca0000010000 */
[----:B------:R-:W-:-:S13]  /*1eb0*/  FSETP.NE.FTZ.AND P1, PT, R15, RZ, PT ;  /* 0x000000ff0f00720b */ /* 0x000fda0003f35000 */
[----:B------:R-:W0:Y:S02]  /*1ec0*/  @P1 MUFU.LG2 R15, R15 ;  /* 0x0000000f000f1308 */ /* 0x000e240000000c00 */
        /* <DEDUP_REMOVED lines=14> */
[----:B------:R-:W-:-:S03]  /*1fb0*/  IMAD R15, R11, UR19, RZ ;  /* 0x000000130b0f7c24 */ /* 0x000fc6000f8e02ff */
        /* <DEDUP_REMOVED lines=19> */
[----:B------:R0:W1:Y:S02]  /*20f0*/  F2I.FTZ.U32.TRUNC.NTZ R13, R12 ;  /* 0x0000000c000d7305 */ /* 0x000064000021f000 */
[----:B0-----:R-:W-:Y:S02]  /*2100*/  HFMA2 R12, -RZ, RZ, 0, 0 ;  /* 0x00000000ff0c7431 */ /* 0x001fe400000001ff */
[----:B-1----:R-:W-:-:S04]  /*2110*/  IMAD.MOV R0, RZ, RZ, -R13 ;  /* 0x000000ffff007224 */ /* 0x002fc800078e0a0d */
        /* <DEDUP_REMOVED lines=16> */
.L_x_216:
[----:B------:R-:W-:Y:S01]  /*2220*/  LEA.HI R24, R17, UR20, RZ, 0x1e ;  /* 0x0000001411187c11 */ /* 0x000fe2000f8ff0ff */
[----:B------:R-:W-:Y:S01]  /*2230*/  IMAD.MOV.U32 R15, RZ, RZ, RZ ;  /* 0x000000ffff0f7224 */ /* 0x000fe200078e00ff */
[----:B------:R-:W-:Y:S01]  /*2240*/  MOV R14, 0x2270 ;  /* 0x00002270000e7802 */ /* 0x000fe20000000f00 */
[----:B------:R-:W-:Y:S02]  /*2250*/  IMAD.MOV.U32 R16, RZ, RZ, R26 ;  /* 0x000000ffff107224 */ /* 0x000fe400078e001a */
[----:B------:R-:W-:Y:S05]  /*2260*/  CALL.REL.NOINC `($__internal_5_$__cuda_sm20_div_s64) ;  /* 0x0000001c005c7944 */ /* 0x000fea0003c00000 */
[----:B------:R-:W-:Y:S02]  /*2270*/  IADD3 R13, PT, PT, -R0, RZ, RZ ;  /* 0x000000ff000d7210 */ /* 0x000fe40007ffe1ff */
[----:B------:R-:W-:-:S03]  /*2280*/  MOV R27, R11 ;  /* 0x0000000b001b7202 */ /* 0x000fc60000000f00 */
[----:B------:R-:W-:Y:S01]  /*2290*/  IMAD R24, R26, R13, R24 ;  /* 0x0000000d1a187224 */ /* 0x000fe200078e0218 */
[----:B------:R-:W-:-:S07]  /*22a0*/  MOV R26, R0 ;  /* 0x00000000001a7202 */ /* 0x000fce0000000f00 */
.L_x_217:
[----:B------:R-:W-:Y:S01]  /*22b0*/  IABS R13, UR19 ;  /* 0x00000013000d7c13 */ /* 0x000fe20008000000 */
[----:B------:R-:W-:Y:S01]  /*22c0*/  IMAD R3, R3, R10, RZ ;  /* 0x0000000a03037224 */ /* 0x000fe200078e02ff */
[----:B------:R-:W-:Y:S01]  /*22d0*/  MOV R14, RZ ;  /* 0x000000ff000e7202 */ /* 0x000fe20000000f00 */
[----:B------:R-:W-:Y:S01]  /*22e0*/  BSSY.RECONVERGENT B0, `(.L_x_218) ;  /* 0x0000040000007945 */ /* 0x000fe20003800200 */
[----:B------:R-:W0:Y:S01]  /*22f0*/  I2F.U32.RP R16, R13 ;  /* 0x0000000d00107306 */ /* 0x000e220000209000 */
[----:B------:R-:W-:Y:S01]  /*2300*/  IABS R0, UR19 ;  /* 0x0000001300007c13 */ /* 0x000fe20008000000 */
[----:B------:R-:W-:Y:S01]  /*2310*/  IMAD R3, R9, R4, R3 ;  /* 0x0000000409037224 */ /* 0x000fe200078e0203 */
[----:B------:R-:W-:Y:S02]  /*2320*/  IABS R11, R24 ;  /* 0x00000018000b7213 */ /* 0x000fe40000000000 */
[----:B------:R-:W-:-:S04]  /*2330*/  LOP3.LUT R4, R24, UR19, RZ, 0x3c, !PT ;  /* 0x0000001318047c12 */ /* 0x000fc8000f8e3cff */
[----:B------:R-:W-:Y:S01]  /*2340*/  ISETP.GE.AND P0, PT, R4, RZ, PT ;  /* 0x000000ff0400720c */ /* 0x000fe20003f06270 */
[----:B0-----:R-:W0:Y:S02]  /*2350*/  MUFU.RCP R15, R16 ;  /* 0x00000010000f7308 */ /* 0x001e240000001000 */
[----:B0-----:R-:W-:-:S06]  /*2360*/  VIADD R15, R15, 0xffffffe ;  /* 0x0ffffffe0f0f7836 */ /* 0x001fcc0000000000 */
[----:B------:R-:W0:Y:S02]  /*2370*/  F2I.FTZ.U32.TRUNC.NTZ R15, R15 ;  /* 0x0000000f000f7305 */ /* 0x000e24000021f000 */
[----:B0-----:R-:W-:-:S04]  /*2380*/  IMAD.MOV R12, RZ, RZ, -R15 ;  /* 0x000000ffff0c7224 */ /* 0x001fc800078e0a0f */
[----:B------:R-:W-:-:S04]  /*2390*/  IMAD R12, R12, R13, RZ ;  /* 0x0000000d0c0c7224 */ /* 0x000fc800078e02ff */
[----:B------:R-:W-:-:S04]  /*23a0*/  IMAD.HI.U32 R14, R15, R12, R14 ;  /* 0x0000000c0f0e7227 */ /* 0x000fc800078e000e */
[----:B------:R-:W-:Y:S02]  /*23b0*/  IMAD.MOV R12, RZ, RZ, -R0 ;  /* 0x000000ffff0c7224 */ /* 0x000fe400078e0a00 */
[----:B------:R-:W-:-:S04]  /*23c0*/  IMAD.HI.U32 R0, R14, R11, RZ ;  /* 0x0000000b0e007227 */ /* 0x000fc800078e00ff */
[----:B------:R-:W-:Y:S02]  /*23d0*/  IMAD R12, R0, R12, R11 ;  /* 0x0000000c000c7224 */ /* 0x000fe400078e020b */
[----:B------:R-:W-:-:S03]  /*23e0*/  IMAD.WIDE.U32 R14, R9, R10, RZ ;  /* 0x0000000a090e7225 */ /* 0x000fc600078e00ff */
[----:B------:R-:W-:Y:S01]  /*23f0*/  ISETP.GT.U32.AND P1, PT, R13, R12, PT ;  /* 0x0000000c0d00720c */ /* 0x000fe20003f24070 */
[----:B------:R-:W-:Y:S02]  /*2400*/  IMAD.IADD R3, R15, 0x1, R3 ;  /* 0x000000010f037824 */ /* 0x000fe400078e0203 */
[----:B------:R-:W-:-:S04]  /*2410*/  IMAD.WIDE.U32 R32, R14, R30, RZ ;  /* 0x0000001e0e207225 */ /* 0x000fc800078e00ff */
[----:B------:R-:W-:-:S04]  /*2420*/  IMAD R3, R3, R30, RZ ;  /* 0x0000001e03037224 */ /* 0x000fc800078e02ff */
[----:B------:R-:W-:Y:S02]  /*2430*/  IMAD R3, R31, R14, R3 ;  /* 0x0000000e1f037224 */ /* 0x000fe400078e0203 */
[-C--:B------:R-:W-:Y:S02]  /*2440*/  @!P1 IADD3 R12, PT, PT, R12, -R13.reuse, RZ ;  /* 0x8000000d0c0c9210 */ /* 0x080fe40007ffe0ff */
[----:B------:R-:W-:Y:S02]  /*2450*/  @!P1 IADD3 R0, PT, PT, R0, 0x1, RZ ;  /* 0x0000000100009810 */ /* 0x000fe40007ffe0ff */
[----:B------:R-:W-:Y:S01]  /*2460*/  ISETP.GE.U32.AND P2, PT, R12, R13, PT ;  /* 0x0000000d0c00720c */ /* 0x000fe20003f46070 */
[----:B------:R-:W-:Y:S01]  /*2470*/  IMAD.IADD R13, R33, 0x1, R3 ;  /* 0x00000001210d7824 */ /* 0x000fe200078e0203 */
[----:B------:R-:W-:-:S11]  /*2480*/  ISETP.NE.AND P1, PT, RZ, UR19, PT ;  /* 0x00000013ff007c0c */ /* 0x000fd6000bf25270 */
[----:B------:R-:W-:-:S05]  /*2490*/  @P2 VIADD R0, R0, 0x1 ;  /* 0x0000000100002836 */ /* 0x000fca0000000000 */
[----:B------:R-:W-:Y:S02]  /*24a0*/  MOV R4, R0 ;  /* 0x0000000000047202 */ /* 0x000fe40000000f00 */
[----:B------:R-:W-:Y:S02]  /*24b0*/  LOP3.LUT R0, R27, R13, RZ, 0xfc, !PT ;  /* 0x0000000d1b007212 */ /* 0x000fe400078efcff */
[----:B------:R-:W-:Y:S02]  /*24c0*/  @!P0 IADD3 R4, PT, PT, -R4, RZ, RZ ;  /* 0x000000ff04048210 */ /* 0x000fe40007ffe1ff */
[----:B------:R-:W-:Y:S02]  /*24d0*/  ISETP.NE.U32.AND P0, PT, R0, RZ, PT ;  /* 0x000000ff0000720c */ /* 0x000fe40003f05070 */
[----:B------:R-:W-:-:S04]  /*24e0*/  @!P1 LOP3.LUT R4, RZ, UR19, RZ, 0x33, !PT ;  /* 0x00000013ff049c12 */ /* 0x000fc8000f8e33ff */
[----:B------:R-:W-:-:S05]  /*24f0*/  IADD3 R3, PT, PT, -R4, RZ, RZ ;  /* 0x000000ff04037210 */ /* 0x000fca0007ffe1ff */
        /* <DEDUP_REMOVED lines=23> */
.L_x_219:
[----:B------:R-:W-:Y:S01]  /*2670*/  IMAD.MOV.U32 R24, RZ, RZ, R26 ;  /* 0x000000ffff187224 */ /* 0x000fe200078e001a */
[----:B------:R-:W-:Y:S01]  /*2680*/  MOV R15, R27 ;  /* 0x0000001b000f7202 */ /* 0x000fe20000000f00 */
[----:B------:R-:W-:Y:S01]  /*2690*/  IMAD.MOV.U32 R16, RZ, RZ, R32 ;  /* 0x000000ffff107224 */ /* 0x000fe200078e0020 */
[----:B------:R-:W-:Y:S02]  /*26a0*/  MOV R14, 0x26c0 ;  /* 0x000026c0000e7802 */ /* 0x000fe40000000f00 */
[----:B------:R-:W-:Y:S05]  /*26b0*/  CALL.REL.NOINC `($__internal_5_$__cuda_sm20_div_s64) ;  /* 0x0000001800487944 */ /* 0x000fea0003c00000 */
[----:B------:R-:W-:-:S05]  /*26c0*/  IADD3 R27, PT, PT, -R0, RZ, RZ ;  /* 0x000000ff001b7210 */ /* 0x000fca0007ffe1ff */
[----:B------:R-:W-:Y:S02]  /*26d0*/  IMAD R27, R27, R32, R26 ;  /* 0x000000201b1b7224 */ /* 0x000fe400078e021a */
.L_x_220:
[----:B------:R-:W-:Y:S05]  /*26e0*/  BSYNC.RECONVERGENT B0 ;  /* 0x0000000000007941 */ /* 0x000fea0003800200 */
.L_x_218:
[----:B------:R-:W-:Y:S01]  /*26f0*/  IABS R24, R10 ;  /* 0x0000000a00187213 */ /* 0x000fe20000000000 */
[----:B------:R-:W0:Y:S01]  /*2700*/  LDCU UR12, c[0x0][0x430] ;  /* 0x00008600ff0c77ac */ /* 0x000e220008000800 */
[----:B------:R-:W-:Y:S02]  /*2710*/  IABS R12, R9 ;  /* 0x00000009000c7213 */ /* 0x000fe40000000000 */
[----:B------:R-:W1:Y:S01]  /*2720*/  I2F.U32.RP R14, R24 ;  /* 0x00000018000e7306 */ /* 0x000e620000209000 */
[----:B------:R-:W-:Y:S01]  /*2730*/  IABS R19, R8 ;  /* 0x0000000800137213 */ /* 0x000fe20000000000 */
[----:B------:R-:W2:Y:S01]  /*2740*/  LDCU UR4, c[0x0][0x434] ;  /* 0x00008680ff0477ac */ /* 0x000ea20008000800 */
[----:B------:R-:W-:Y:S02]  /*2750*/  IABS R11, R7 ;  /* 0x00000007000b7213 */ /* 0x000fe40000000000 */
[----:B------:R-:W-:Y:S01]  /*2760*/  IABS R25, R10 ;  /* 0x0000000a00197213 */ /* 0x000fe20000000000 */
[----:B------:R-:W-:Y:S01]  /*2770*/  UIMAD UR13, UR7, UR8, URZ ;  /* 0x00000008070d72a4 */ /* 0x000fe2000f8e02ff */
[----:B------:R-:W-:Y:S01]  /*2780*/  ISETP.NE.AND P5, PT, R9, RZ, PT ;  /* 0x000000ff0900720c */ /* 0x000fe20003fa5270 */
[----:B------:R-:W3:Y:S01]  /*2790*/  I2F.U32.RP R18, R12 ;  /* 0x0000000c00127306 */ /* 0x000ee20000209000 */
[----:B------:R-:W-:Y:S01]  /*27a0*/  IADD3 R25, PT, PT, RZ, -R25, RZ ;  /* 0x80000019ff197210 */ /* 0x000fe20007ffe0ff */
[----:B0-----:R-:W-:-:S06]  /*27b0*/  USEL UR12, UR12, 0x1, UP0 ;  /* 0x000000010c0c7887 */ /* 0x001fcc0008000000 */
[----:B-1----:R-:W0:Y:S01]  /*27c0*/  MUFU.RCP R14, R14 ;  /* 0x0000000e000e7308 */ /* 0x002e220000001000 */
[----:B------:R-:W-:Y:S02]  /*27d0*/  USHF.R.S32.HI UR5, URZ, 0x1f, UR12 ;  /* 0x0000001fff057899 */ /* 0x000fe4000801140c */
[----:B--2---:R-:W-:-:S05]  /*27e0*/  UIMAD UR4, UR12, UR4, URZ ;  /* 0x000000040c0472a4 */ /* 0x004fca000f8e02ff */
[----:B---3--:R-:W1:Y:S08]  /*27f0*/  MUFU.RCP R13, R18 ;  /* 0x00000012000d7308 */ /* 0x008e700000001000 */
[----:B------:R-:W-:Y:S01]  /*2800*/  I2F.U32.RP R16, R19 ;  /* 0x0000001300107306 */ /* 0x000fe20000209000 */
[----:B0-----:R-:W-:-:S07]  /*2810*/  VIADD R30, R14, 0xffffffe ;  /* 0x0ffffffe0e1e7836 */ /* 0x001fce0000000000 */
[----:B------:R-:W0:Y:S01]  /*2820*/  F2I.FTZ.U32.TRUNC.NTZ R31, R30 ;  /* 0x0000001e001f7305 */ /* 0x000e22000021f000 */
[----:B-1----:R-:W-:-:S07]  /*2830*/  VIADD R14, R13, 0xffffffe ;  /* 0x0ffffffe0d0e7836 */ /* 0x002fce0000000000 */
[----:B------:R1:W2:Y:S01]  /*2840*/  F2I.FTZ.U32.TRUNC.NTZ R15, R14 ;  /* 0x0000000e000f7305 */ /* 0x0002a2000021f000 */
[----:B0-----:R-:W-:Y:S01]  /*2850*/  IADD3 R13, PT, PT, RZ, -R31, RZ ;  /* 0x8000001fff0d7210 */ /* 0x001fe20007ffe0ff */
[----:B------:R-:W-:-:S06]  /*2860*/  IMAD.MOV.U32 R30, RZ, RZ, RZ ;  /* 0x000000ffff1e7224 */ /* 0x000fcc00078e00ff */
[----:B------:R0:W-:Y:S01]  /*2870*/  MUFU.RCP R22, R16 ;  /* 0x0000001000167308 */ /* 0x0001e20000001000 */
[----:B------:R-:W-:Y:S02]  /*2880*/  IMAD R13, R13, R24, RZ ;  /* 0x000000180d0d7224 */ /* 0x000fe400078e02ff */
[----:B-1----:R-:W-:-:S05]  /*2890*/  IMAD.MOV.U32 R14, RZ, RZ, RZ ;  /* 0x000000ffff0e7224 */ /* 0x002fca00078e00ff */
[----:B------:R-:W1:Y:S01]  /*28a0*/  I2F.U32.RP R28, R11 ;  /* 0x0000000b001c7306 */ /* 0x000e620000209000 */
[----:B0-----:R-:W-:-:S04]  /*28b0*/  IMAD.HI.U32 R16, R31, R13, R30 ;  /* 0x0000000d1f107227 */ /* 0x001fc800078e001e */
[----:B--2---:R-:W-:-:S03]  /*28c0*/  IMAD.MOV R13, RZ, RZ, -R15 ;  /* 0x000000ffff0d7224 */ /* 0x004fc600078e0a0f */
[----:B-1----:R-:W0:Y:S01]  /*28d0*/  MUFU.RCP R28, R28 ;  /* 0x0000001c001c7308 */ /* 0x002e220000001000 */
[----:B------:R-:W-:Y:S02]  /*28e0*/  VIADD R22, R22, 0xffffffe ;  /* 0x0ffffffe16167836 */ /* 0x000fe40000000000 */
[----:B------:R-:W-:-:S04]  /*28f0*/  IMAD R13, R13, R12, RZ ;  /* 0x0000000c0d0d7224 */ /* 0x000fc800078e02ff */
[----:B------:R-:W-:Y:S01]  /*2900*/  IMAD.HI.U32 R14, R15, R13, R14 ;  /* 0x0000000d0f0e7227 */ /* 0x000fe200078e000e */
[----:B------:R-:W-:Y:S01]  /*2910*/  IABS R15, R27 ;  /* 0x0000001b000f7213 */ /* 0x000fe20000000000 */
[----:B------:R-:W1:Y:S04]  /*2920*/  F2I.FTZ.U32.TRUNC.NTZ R23, R22 ;  /* 0x0000001600177305 */ /* 0x000e68000021f000 */
[----:B------:R-:W-:-:S04]  /*2930*/  IMAD.HI.U32 R16, R16, R15, RZ ;  /* 0x0000000f10107227 */ /* 0x000fc800078e00ff */
[----:B------:R-:W-:Y:S02]  /*2940*/  IMAD R25, R16, R25, R15 ;  /* 0x0000001910197224 */ /* 0x000fe400078e020f */
[----:B------:R-:W2:Y:S01]  /*2950*/  LDC R15, c[0x0][0x3e0] ;  /* 0x0000f800ff0f7b82 */ /* 0x000ea20000000800 */
[----:B0-----:R-:W-:Y:S02]  /*2960*/  VIADD R28, R28, 0xffffffe ;  /* 0x0ffffffe1c1c7836 */ /* 0x001fe40000000000 */
[----:B------:R-:W-:Y:S02]  /*2970*/  ISETP.GT.U32.AND P1, PT, R24, R25, PT ;  /* 0x000000191800720c */ /* 0x000fe40003f24070 */
[----:B------:R-:W0:Y:S01]  /*2980*/  F2I.FTZ.U32.TRUNC.NTZ R29, R28 ;  /* 0x0000001c001d7305 */ /* 0x000e22000021f000 */
[----:B-1----:R-:W-:Y:S01]  /*2990*/  IADD3 R18, PT, PT, RZ, -R23, RZ ;  /* 0x80000017ff127210 */ /* 0x002fe20007ffe0ff */
[----:B------:R-:W-:-:S04]  /*29a0*/  IMAD.MOV.U32 R22, RZ, RZ, RZ ;  /* 0x000000ffff167224 */ /* 0x000fc800078e00ff */
[----:B------:R-:W-:-:S04]  /*29b0*/  IMAD R13, R18, R19, RZ ;  /* 0x00000013120d7224 */ /* 0x000fc800078e02ff */
[----:B------:R-:W-:Y:S01]  /*29c0*/  IMAD.HI.U32 R23, R23, R13, R22 ;  /* 0x0000000d17177227 */ /* 0x000fe200078e0016 */
[----:B------:R-:W-:-:S03]  /*29d0*/  @!P1 IADD3 R16, PT, PT, R16, 0x1, RZ ;  /* 0x0000000110109810 */ /* 0x000fc60007ffe0ff */
[----:B------:R-:W-:Y:S01]  /*29e0*/  @!P1 IMAD.IADD R25, R25, 0x1, -R24 ;  /* 0x0000000119199824 */ /* 0x000fe200078e0a18 */
[----:B------:R-:W-:Y:S01]  /*29f0*/  ISETP.NE.AND P1, PT, R10, RZ, PT ;  /* 0x000000ff0a00720c */ /* 0x000fe20003f25270 */
[--C-:B0-----:R-:W-:Y:S02]  /*2a00*/  IMAD.MOV R18, RZ, RZ, -R29.reuse ;  /* 0x000000ffff127224 */ /* 0x101fe400078e0a1d */
[----:B------:R-:W-:Y:S01]  /*2a10*/  IMAD.MOV.U32 R28, RZ, RZ, RZ ;  /* 0x000000ffff1c7224 */ /* 0x000fe200078e00ff */
[----:B--2---:R-:W-:Y:S01]  /*2a20*/  ISETP.LT.U32.AND P0, PT, R15, 0x1, PT ;  /* 0x000000010f00780c */ /* 0x004fe20003f01070 */
[----:B------:R-:W-:Y:S01]  /*2a30*/  IMAD R13, R18, R11, RZ ;  /* 0x0000000b120d7224 */ /* 0x000fe200078e02ff */
[----:B------:R-:W-:Y:S02]  /*2a40*/  ISETP.GE.U32.AND P3, PT, R25, R24, PT ;  /* 0x000000181900720c */ /* 0x000fe40003f66070 */
[----:B------:R-:W-:Y:S01]  /*2a50*/  ISETP.LT.AND.EX P0, PT, R2, RZ, PT, P0 ;  /* 0x000000ff0200720c */ /* 0x000fe20003f01300 */
[----:B------:R-:W-:Y:S01]  /*2a60*/  IMAD.HI.U32 R13, R29, R13, R28 ;  /* 0x0000000d1d0d7227 */ /* 0x000fe200078e001c */
[----:B------:R-:W-:-:S02]  /*2a70*/  IABS R2, R8 ;  /* 0x0000000800027213 */ /* 0x000fc40000000000 */
[----:B------:R-:W-:Y:S02]  /*2a80*/  SEL R15, R15, 0x1, P0 ;  /* 0x000000010f0f7807 */ /* 0x000fe40000000000 */
[----:B------:R-:W-:Y:S01]  /*2a90*/  IABS R24, R0 ;  /* 0x0000000000187213 */ /* 0x000fe20000000000 */
[----:B------:R-:W-:Y:S01]  /*2aa0*/  IMAD.MOV R2, RZ, RZ, -R2 ;  /* 0x000000ffff027224 */ /* 0x000fe200078e0a02 */
[----:B------:R-:W-:-:S03]  /*2ab0*/  IABS R18, R15 ;  /* 0x0000000f00127213 */ /* 0x000fc60000000000 */
[----:B------:R-:W-:Y:S01]  /*2ac0*/  IMAD.HI.U32 R23, R23, R24, RZ ;  /* 0x0000001817177227 */ /* 0x000fe200078e00ff */
[----:B------:R-:W0:Y:S03]  /*2ad0*/  I2F.U32.RP R22, R18 ;  /* 0x0000001200167306 */ /* 0x000e260000209000 */
[----:B------:R-:W-:Y:S01]  /*2ae0*/  IMAD R2, R23, R2, R24 ;  /* 0x0000000217027224 */ /* 0x000fe200078e0218 */
[----:B------:R-:W-:Y:S01]  /*2af0*/  LOP3.LUT R24, R27, R10, RZ, 0x3c, !PT ;  /* 0x0000000a1b187212 */ /* 0x000fe200078e3cff */
[----:B------:R-:W-:-:S03]  /*2b00*/  @P3 VIADD R16, R16, 0x1 ;  /* 0x0000000110103836 */ /* 0x000fc60000000000 */
[----:B------:R-:W-:Y:S02]  /*2b10*/  ISETP.GE.AND P0, PT, R24, RZ, PT ;  /* 0x000000ff1800720c */ /* 0x000fe40003f06270 */
[----:B------:R-:W-:Y:S01]  /*2b20*/  ISETP.GT.U32.AND P2, PT, R19, R2, PT ;  /* 0x000000021300720c */ /* 0x000fe20003f44070 */
[----:B0-----:R-:W0:Y:S10]  /*2b30*/  MUFU.RCP R22, R22 ;  /* 0x0000001600167308 */ /* 0x001e340000001000 */
[----:B------:R-:W-:Y:S01]  /*2b40*/  @!P0 IMAD.MOV R16, RZ, RZ, -R16 ;  /* 0x000000ffff108224 */ /* 0x000fe200078e0a10 */
[----:B------:R-:W-:Y:S01]  /*2b50*/  @!P1 LOP3.LUT R16, RZ, R10, RZ, 0x33, !PT ;  /* 0x0000000aff109212 */ /* 0x000fe200078e33ff */
[----:B------:R-:W-:Y:S01]  /*2b60*/  @!P2 VIADD R23, R23, 0x1 ;  /* 0x000000011717a836 */ /* 0x000fe20000000000 */
[----:B------:R-:W-:-:S02]  /*2b70*/  @!P2 IADD3 R2, PT, PT, R2, -R19, RZ ;  /* 0x800000130202a210 */ /* 0x000fc40007ffe0ff */
[----:B------:R-:W-:Y:S02]  /*2b80*/  ISETP.NE.AND P2, PT, R8, RZ, PT ;  /* 0x000000ff0800720c */ /* 0x000fe40003f45270 */
[----:B------:R-:W-:Y:S02]  /*2b90*/  ISETP.GE.U32.AND P0, PT, R2, R19, PT ;  /* 0x000000130200720c */ /* 0x000fe40003f06070 */
[----:B------:R-:W-:Y:S01]  /*2ba0*/  IABS R19, R9 ;  /* 0x0000000900137213 */ /* 0x000fe20000000000 */
[----:B0-----:R-:W-:Y:S01]  /*2bb0*/  VIADD R24, R22, 0xffffffe ;  /* 0x0ffffffe16187836 */ /* 0x001fe20000000000 */
[----:B------:R-:W-:-:S03]  /*2bc0*/  IABS R22, R16 ;  /* 0x0000001000167213 */ /* 0x000fc60000000000 */
[----:B------:R-:W-:Y:S01]  /*2bd0*/  IMAD.MOV R19, RZ, RZ, -R19 ;  /* 0x000000ffff137224 */ /* 0x000fe200078e0a13 */
[----:B------:R0:W1:Y:S01]  /*2be0*/  F2I.FTZ.U32.TRUNC.NTZ R25, R24 ;  /* 0x0000001800197305 */ /* 0x000062000021f000 */
[----:B------:R-:W-:-:S04]  /*2bf0*/  IMAD.HI.U32 R14, R14, R22, RZ ;  /* 0x000000160e0e7227 */ /* 0x000fc800078e00ff */
[----:B------:R-:W-:Y:S01]  /*2c00*/  @P0 IADD3 R23, PT, PT, R23, 0x1, RZ ;  /* 0x0000000117170810 */ /* 0x000fe20007ffe0ff */
[----:B------:R-:W-:Y:S01]  /*2c10*/  IMAD R29, R14, R19, R22 ;  /* 0x000000130e1d7224 */ /* 0x000fe200078e0216 */
[----:B------:R-:W-:-:S04]  /*2c20*/  LOP3.LUT R19, R0, R8, RZ, 0x3c, !PT ;  /* 0x0000000800137212 */ /* 0x000fc800078e3cff */
[----:B------:R-:W-:Y:S02]  /*2c30*/  ISETP.GE.AND P1, PT, R19, RZ, PT ;  /* 0x000000ff1300720c */ /* 0x000fe40003f26270 */
[----:B------:R-:W-:Y:S01]  /*2c40*/  IABS R19, R4 ;  /* 0x0000000400137213 */ /* 0x000fe20000000000 */
[----:B0-----:R-:W-:Y:S02]  /*2c50*/  HFMA2 R24, -RZ, RZ, 0, 0 ;  /* 0x00000000ff187431 */ /* 0x001fe400000001ff */
[----:B-1----:R-:W-:Y:S01]  /*2c60*/  IMAD.MOV R2, RZ, RZ, -R25 ;  /* 0x000000ffff027224 */ /* 0x002fe200078e0a19 */
[----:B------:R-:W-:-:S03]  /*2c70*/  ISETP.GT.U32.AND P3, PT, R12, R29, PT ;  /* 0x0000001d0c00720c */ /* 0x000fc60003f64070 */
[----:B------:R-:W-:Y:S01]  /*2c80*/  IMAD R31, R2, R18, RZ ;  /* 0x00000012021f7224 */ /* 0x000fe200078e02ff */
[----:B------:R-:W-:-:S03]  /*2c90*/  IABS R2, R15 ;  /* 0x0000000f00027213 */ /* 0x000fc60000000000 */
[----:B------:R-:W-:Y:S01]  /*2ca0*/  @!P1 IMAD.MOV R23, RZ, RZ, -R23 ;  /* 0x000000ffff179224 */ /* 0x000fe200078e0a17 */
[----:B------:R-:W-:Y:S01]  /*2cb0*/  @!P2 LOP3.LUT R23, RZ, R8, RZ, 0x33, !PT ;  /* 0x00000008ff17a212 */ /* 0x000fe200078e33ff */
[----:B------:R-:W-:-:S04]  /*2cc0*/  IMAD.HI.U32 R24, R25, R31, R24 ;  /* 0x0000001f19187227 */ /* 0x000fc800078e0018 */
[----:B------:R-:W-:Y:S01]  /*2cd0*/  IMAD.MOV R2, RZ, RZ, -R2 ;  /* 0x000000ffff027224 */ /* 0x000fe200078e0a02 */
[----:B------:R-:W-:Y:S01]  /*2ce0*/  @!P3 IADD3 R14, PT, PT, R14, 0x1, RZ ;  /* 0x000000010e0eb810 */ /* 0x000fe20007ffe0ff */
[----:B------:R-:W-:-:S04]  /*2cf0*/  IMAD.HI.U32 R24, R24, R19, RZ ;  /* 0x0000001318187227 */ /* 0x000fc800078e00ff */
[----:B------:R-:W-:Y:S01]  /*2d00*/  IMAD R19, R24, R2, R19 ;  /* 0x0000000218137224 */ /* 0x000fe200078e0213 */
[----:B------:R-:W-:Y:S01]  /*2d10*/  IABS R2, R7 ;  /* 0x0000000700027213 */ /* 0x000fe20000000000 */
[----:B------:R-:W-:Y:S01]  /*2d20*/  @!P3 IMAD.IADD R29, R29, 0x1, -R12 ;  /* 0x000000011d1db824 */ /* 0x000fe200078e0a0c */
[----:B------:R-:W-:Y:S02]  /*2d30*/  ISETP.NE.AND P3, PT, R7, RZ, PT ;  /* 0x000000ff0700720c */ /* 0x000fe40003f65270 */
[----:B------:R-:W-:Y:S01]  /*2d40*/  ISETP.GT.U32.AND P0, PT, R18, R19, PT ;  /* 0x000000131200720c */ /* 0x000fe20003f04070 */
[----:B------:R-:W-:Y:S01]  /*2d50*/  IMAD.MOV R2, RZ, RZ, -R2 ;  /* 0x000000ffff027224 */ /* 0x000fe200078e0a02 */
[----:B------:R-:W-:Y:S02]  /*2d60*/  ISETP.GE.U32.AND P6, PT, R29, R12, PT ;  /* 0x0000000c1d00720c */ /* 0x000fe40003fc6070 */
[----:B------:R-:W-:-:S09]  /*2d70*/  IABS R12, R23 ;  /* 0x00000017000c7213 */ /* 0x000fd20000000000 */
[-C--:B------:R-:W-:Y:S01]  /*2d80*/  @!P0 IADD3 R19, PT, PT, R19, -R18.reuse, RZ ;  /* 0x8000001213138210 */ /* 0x080fe20007ffe0ff */
[----:B------:R-:W-:Y:S01]  /*2d90*/  @!P0 VIADD R24, R24, 0x1 ;  /* 0x0000000118188836 */ /* 0x000fe20000000000 */
[----:B------:R-:W-:Y:S01]  /*2da0*/  ISETP.NE.AND P0, PT, R15, RZ, PT ;  /* 0x000000ff0f00720c */ /* 0x000fe20003f05270 */
[----:B------:R-:W-:Y:S01]  /*2db0*/  @P6 VIADD R14, R14, 0x1 ;  /* 0x000000010e0e6836 */ /* 0x000fe20000000000 */
[----:B------:R-:W-:Y:S01]  /*2dc0*/  ISETP.GE.U32.AND P1, PT, R19, R18, PT ;  /* 0x000000121300720c */ /* 0x000fe20003f26070 */
[----:B------:R-:W-:Y:S01]  /*2dd0*/  IMAD.HI.U32 R19, R13, R12, RZ ;  /* 0x0000000c0d137227 */ /* 0x000fe200078e00ff */
[----:B------:R-:W-:-:S03]  /*2de0*/  LOP3.LUT R13, R4, R15, RZ, 0x3c, !PT ;  /* 0x0000000f040d7212 */ /* 0x000fc600078e3cff */
[----:B------:R-:W-:Y:S01]  /*2df0*/  IMAD R2, R19, R2, R12 ;  /* 0x0000000213027224 */ /* 0x000fe200078e020c */
[----:B------:R-:W-:Y:S02]  /*2e00*/  ISETP.GE.AND P2, PT, R13, RZ, PT ;  /* 0x000000ff0d00720c */ /* 0x000fe40003f46270 */
[----:B------:R-:W-:-:S05]  /*2e10*/  LOP3.LUT R12, R16, R9, RZ, 0x3c, !PT ;  /* 0x00000009100c7212 */ /* 0x000fca00078e3cff */
[----:B------:R-:W-:Y:S02]  /*2e20*/  @P1 IADD3 R24, PT, PT, R24, 0x1, RZ ;  /* 0x0000000118181810 */ /* 0x000fe40007ffe0ff */
[----:B------:R-:W-:-:S04]  /*2e30*/  ISETP.GT.U32.AND P1, PT, R11, R2, PT ;  /* 0x000000020b00720c */ /* 0x000fc80003f24070 */
[----:B------:R-:W-:Y:S01]  /*2e40*/  @!P2 IMAD.MOV R24, RZ, RZ, -R24 ;  /* 0x000000ffff18a224 */ /* 0x000fe200078e0a18 */
[----:B------:R-:W-:Y:S02]  /*2e50*/  ISETP.GE.AND P2, PT, R12, RZ, PT ;  /* 0x000000ff0c00720c */ /* 0x000fe40003f46270 */
[----:B------:R-:W-:Y:S02]  /*2e60*/  LOP3.LUT R12, R23, R7, RZ, 0x3c, !PT ;  /* 0x00000007170c7212 */ /* 0x000fe400078e3cff */
[----:B------:R-:W-:Y:S02]  /*2e70*/  @!P0 LOP3.LUT R24, RZ, R15, RZ, 0x33, !PT ;  /* 0x0000000fff188212 */ /* 0x000fe400078e33ff */
[----:B------:R-:W-:Y:S02]  /*2e80*/  ISETP.GE.AND P0, PT, R12, RZ, PT ;  /* 0x000000ff0c00720c */ /* 0x000fe40003f06270 */
[----:B------:R-:W-:Y:S02]  /*2e90*/  @!P1 IMAD.IADD R2, R2, 0x1, -R11 ;  /* 0x0000000102029824 */ /* 0x000fe400078e0a0b */
[C---:B------:R-:W-:Y:S01]  /*2ea0*/  IMAD.WIDE R12, R24.reuse, UR9, RZ ;  /* 0x00000009180c7c25 */ /* 0x040fe2000f8e02ff */
[----:B------:R-:W-:-:S02]  /*2eb0*/  IADD3 R24, PT, PT, -R24, RZ, RZ ;  /* 0x000000ff18187210 */ /* 0x000fc40007ffe1ff */
[----:B------:R-:W-:Y:S01]  /*2ec0*/  ISETP.GE.U32.AND P4, PT, R2, R11, PT ;  /* 0x0000000b0200720c */ /* 0x000fe20003f86070 */
[----:B------:R-:W-:Y:S01]  /*2ed0*/  @!P1 VIADD R19, R19, 0x1 ;  /* 0x0000000113139836 */ /* 0x000fe20000000000 */
[----:B------:R-:W-:Y:S01]  /*2ee0*/  @!P2 IADD3 R14, PT, PT, -R14, RZ, RZ ;  /* 0x000000ff0e0ea210 */ /* 0x000fe20007ffe1ff */
[C---:B------:R-:W-:Y:S01]  /*2ef0*/  IMAD.WIDE.U32 R12, R3.reuse, UR12, R12 ;  /* 0x0000000c030c7c25 */ /* 0x040fe2000f8e000c */
[----:B------:R-:W-:Y:S01]  /*2f00*/  @!P5 LOP3.LUT R14, RZ, R9, RZ, 0x33, !PT ;  /* 0x00000009ff0ed212 */ /* 0x000fe200078e33ff */
[----:B------:R-:W-:Y:S02]  /*2f10*/  UIMAD UR12, UR22, UR12, URZ ;  /* 0x0000000c160c72a4 */ /* 0x000fe4000f8e02ff */
[----:B------:R-:W-:Y:S02]  /*2f20*/  IMAD.MOV R2, RZ, RZ, -R16 ;  /* 0x000000ffff027224 */ /* 0x000fe400078e0a10 */
[----:B------:R-:W-:Y:S02]  /*2f30*/  IMAD R13, R3, UR5, R13 ;  /* 0x00000005030d7c24 */ /* 0x000fe4000f8e020d */
[----:B------:R-:W-:Y:S01]  /*2f40*/  IMAD R2, R10, R2, R27 ;  /* 0x000000020a027224 */ /* 0x000fe200078e021b */
[----:B------:R-:W-:Y:S01]  /*2f50*/  IADD3 R10, PT, PT, -R14, RZ, RZ ;  /* 0x000000ff0e0a7210 */ /* 0x000fe20007ffe1ff */
[----:B------:R-:W-:-:S02]  /*2f60*/  @P4 VIADD R19, R19, 0x1 ;  /* 0x0000000113134836 */ /* 0x000fc40000000000 */
[----:B------:R-:W-:Y:S02]  /*2f70*/  IMAD R15, R15, R24, R4 ;  /* 0x000000180f0f7224 */ /* 0x000fe400078e0204 */
[----:B------:R-:W-:Y:S01]  /*2f80*/  @!P0 IMAD.MOV R19, RZ, RZ, -R19 ;  /* 0x000000ffff138224 */ /* 0x000fe200078e0a13 */
[----:B------:R-:W-:Y:S01]  /*2f90*/  @!P3 LOP3.LUT R19, RZ, R7, RZ, 0x33, !PT ;  /* 0x00000007ff13b212 */ /* 0x000fe200078e33ff */
[----:B------:R-:W-:Y:S02]  /*2fa0*/  IMAD.MOV R3, RZ, RZ, -R23 ;  /* 0x000000ffff037224 */ /* 0x000fe400078e0a17 */
[----:B------:R-:W-:-:S04]  /*2fb0*/  IMAD.WIDE R12, R15, UR8, R12 ;  /* 0x000000080f0c7c25 */ /* 0x000fc8000f8e020c */
[----:B------:R-:W-:Y:S01]  /*2fc0*/  IMAD.WIDE R24, R2, UR4, RZ ;  /* 0x0000000402187c25 */ /* 0x000fe2000f8e02ff */
[----:B------:R-:W0:Y:S03]  /*2fd0*/  LDCU.64 UR4, c[0x0][0x420] ;  /* 0x00008400ff0477ac */ /* 0x000e260008000a00 */
[----:B------:R-:W-:-:S04]  /*2fe0*/  IMAD.WIDE R14, R14, UR6, RZ ;  /* 0x000000060e0e7c25 */ /* 0x000fc8000f8e02ff */
[----:B------:R-:W-:Y:S02]  /*2ff0*/  IMAD.MOV R4, RZ, RZ, -R19 ;  /* 0x000000ffff047224 */ /* 0x000fe400078e0a13 */
[----:B------:R-:W-:Y:S01]  /*3000*/  IMAD R3, R8, R3, R0 ;  /* 0x0000000308037224 */ /* 0x000fe200078e0200 */
[----:B------:R-:W-:Y:S01]  /*3010*/  IADD3 R0, P1, P0, R14, R12, R24 ;  /* 0x0000000c0e007210 */ /* 0x000fe2000783e018 */
[----:B------:R-:W-:Y:S02]  /*3020*/  IMAD R10, R9, R10, R16 ;  /* 0x0000000a090a7224 */ /* 0x000fe400078e0210 */
[----:B------:R-:W-:Y:S01]  /*3030*/  IMAD R7, R7, R4, R23 ;  /* 0x0000000407077224 */ /* 0x000fe200078e0217 */
[----:B------:R-:W-:Y:S01]  /*3040*/  IADD3.X R13, PT, PT, R15, R13, R25, P1, P0 ;  /* 0x0000000d0f0d7210 */ /* 0x000fe20000fe0419 */
[----:B------:R-:W-:-:S04]  /*3050*/  IMAD.WIDE R2, R3, UR12, RZ ;  /* 0x0000000c03027c25 */ /* 0x000fc8000f8e02ff */
        /* <DEDUP_REMOVED lines=11> */
.L_x_215:
[----:B------:R-:W0:Y:S01]  /*3110*/  LDC.64 R2, c[0x0][0x420] ;  /* 0x00010800ff027b82 */ /* 0x000e220000000a00 */
[----:B------:R-:W-:-:S05]  /*3120*/  IADD3 R11, PT, PT, R11, UR20, RZ ;  /* 0x000000140b0b7c10 */ /* 0x000fca000fffe0ff */
[----:B0-----:R-:W-:-:S05]  /*3130*/  IMAD.WIDE.U32 R2, R11, 0x4, R2 ;  /* 0x000000040b027825 */ /* 0x001fca00078e0002 */
[----:B------:R1:W-:Y:S02]  /*3140*/  STG.E desc[UR10][R2.64], R20 ;  /* 0x0000001402007986 */ /* 0x0003e4000c10190a */
.L_x_214:
[----:B------:R-:W-:Y:S05]  /*3150*/  BSYNC.RECONVERGENT B1 ;  /* 0x0000000000017941 */ /* 0x000fea0003800200 */
.L_x_213:
[----:B------:R-:W2:Y:S01]  /*3160*/  LDCU UR6, c[0x0][0x534] ;  /* 0x0000a680ff0677ac */ /* 0x000ea20008000800 */
[----:B01----:R-:W-:Y:S01]  /*3170*/  LOP3.LUT R2, R17, 0x3, RZ, 0xc0, !PT ;  /* 0x0000000311027812 */ /* 0x003fe200078ec0ff */
[----:B------:R-:W-:Y:S03]  /*3180*/  BSSY.RECONVERGENT B0, `(.L_x_221) ;  /* 0x000000e000007945 */ /* 0x000fe60003800200 */
[----:B--2---:R-:W-:-:S04]  /*3190*/  ISETP.GE.AND P0, PT, R2, UR6, PT ;  /* 0x0000000602007c0c */ /* 0x004fc8000bf06270 */
[----:B------:R-:W-:-:S13]  /*31a0*/  ISETP.GT.U32.OR P0, PT, R17, 0xf, P0 ;  /* 0x0000000f1100780c */ /* 0x000fda0000704470 */
[----:B------:R-:W-:Y:S05]  /*31b0*/  @P0 BRA `(.L_x_222) ;  /* 0x0000000000280947 */ /* 0x000fea0003800000 */
[----:B------:R-:W0:Y:S01]  /*31c0*/  S2R R0, SR_CgaCtaId ;  /* 0x0000000000007919 */ /* 0x000e220000008800 */
[----:B------:R-:W-:Y:S01]  /*31d0*/  FADD.FTZ R4, -R20, R21 ;  /* 0x0000001514047221 */ /* 0x000fe20000010100 */
[----:B------:R-:W-:-:S03]  /*31e0*/  MOV R3, 0x400 ;  /* 0x0000040000037802 */ /* 0x000fc60000000f00 */
[----:B------:R-:W-:-:S06]  /*31f0*/  FMUL.FTZ R4, R4, 1.4426950216293334961 ;  /* 0x3fb8aa3b04047820 */ /* 0x000fcc0000410000 */
[----:B------:R-:W1:Y:S01]  /*3200*/  MUFU.EX2 R4, R4 ;  /* 0x0000000400047308 */ /* 0x000e620000000800 */
[----:B0-----:R-:W-:Y:S02]  /*3210*/  LEA R3, R0, R3, 0x18 ;  /* 0x0000000300037211 */ /* 0x001fe400078ec0ff */
[----:B------:R-:W-:-:S03]  /*3220*/  LOP3.LUT R0, R17, 0x3fc, RZ, 0xc0, !PT ;  /* 0x000003fc11007812 */ /* 0x000fc600078ec0ff */
[----:B------:R-:W-:-:S05]  /*3230*/  IMAD R3, R2, 0x14, R3 ;  /* 0x0000001402037824 */ /* 0x000fca00078e0203 */
[----:B------:R-:W-:-:S05]  /*3240*/  IADD3 R3, PT, PT, R3, R0, RZ ;  /* 0x0000000003037210 */ /* 0x000fca0007ffe0ff */
[----:B-1----:R0:W-:Y:S02]  /*3250*/  STS [R3], R4 ;  /* 0x0000000403007388 */ /* 0x0021e40000000800 */
.L_x_222:
[----:B------:R-:W-:Y:S05]  /*3260*/  BSYNC.RECONVERGENT B0 ;  /* 0x0000000000007941 */ /* 0x000fea0003800200 */
.L_x_221:
[----:B------:R-:W-:Y:S01]  /*3270*/  BAR.SYNC.DEFER_BLOCKING 0x0 ;  /* 0x0000000000007b1d */ /* 0x000fe20000010000 */
[----:B------:R-:W-:Y:S01]  /*3280*/  UISETP.GE.AND UP0, UPT, UR6, 0x1, UPT ;  /* 0x000000010600788c */ /* 0x000fe2000bf06270 */
[----:B------:R-:W-:Y:S01]  /*3290*/  SHF.R.U32.HI R13, RZ, 0x5, R17 ;  /* 0x00000005ff0d7819 */ /* 0x000fe20000011611 */
[----:B------:R-:W-:Y:S01]  /*32a0*/  IMAD.SHL.U32 R17, R17, 0x4, RZ ;  /* 0x0000000411117824 */ /* 0x000fe200078e00ff */
[----:B0-----:R-:W-:Y:S01]  /*32b0*/  CS2R R2, SRZ ;  /* 0x0000000000027805 */ /* 0x001fe2000001ff00 */
        /* <DEDUP_REMOVED lines=38> */
.L_x_233:
        /* <DEDUP_REMOVED lines=9> */
.L_x_226:
[----:B------:R-:W-:Y:S05]  /*35b0*/  BSYNC.RECONVERGENT B0 ;  /* 0x0000000000007941 */ /* 0x000fea0003800200 */
.L_x_225:
        /* <DEDUP_REMOVED lines=12> */
.L_x_228:
[----:B------:R-:W-:Y:S05]  /*3680*/  BSYNC.RECONVERGENT B0 ;  /* 0x0000000000007941 */ /* 0x000fea0003800200 */
.L_x_227:
        /* <DEDUP_REMOVED lines=12> */
.L_x_230:
[----:B------:R-:W-:Y:S05]  /*3750*/  BSYNC.RECONVERGENT B0 ;  /* 0x0000000000007941 */ /* 0x000fea0003800200 */
.L_x_229:
        /* <DEDUP_REMOVED lines=12> */
.L_x_232:
[----:B------:R-:W-:Y:S05]  /*3820*/  BSYNC.RECONVERGENT B0 ;  /* 0x0000000000007941 */ /* 0x000fea0003800200 */
.L_x_231:
        /* <DEDUP_REMOVED lines=11> */
.L_x_224:
        /* <DEDUP_REMOVED lines=11> */
.L_x_236:
        /* <DEDUP_REMOVED lines=8> */
.L_x_235:
[----:B------:R-:W-:Y:S05]  /*3a10*/  BSYNC.RECONVERGENT B0 ;  /* 0x0000000000007941 */ /* 0x000fea0003800200 */
.L_x_234:
        /* <DEDUP_REMOVED lines=9> */
.L_x_223:
        /* <DEDUP_REMOVED lines=83> */
        .weak           $__internal_5_$__cuda_sm20_div_s64
        .type           $__internal_5_$__cuda_sm20_div_s64,@function
        .size           $__internal_5_$__cuda_sm20_div_s64,(.L_x_7173 - $__internal_5_$__cuda_sm20_div_s64)
$__internal_5_$__cuda_sm20_div_s64:
        /* <DEDUP_REMOVED lines=10> */
[----:B------:R-:W-:Y:S01]  /*4080*/  IMAD R19, R28, R23, R19 ;  /* 0x000000171c137224 */ /* 0x000fe200078e0213 */
[----:B------:R-:W-:-:S03]  /*4090*/  IADD3 R11, P0, PT, RZ, -R18, RZ ;  /* 0x80000012ff0b7210 */ /* 0x000fc60007f1e0ff */
[----:B------:R-:W-:Y:S02]  /*40a0*/  IMAD R0, R29, R22, R19 ;  /* 0x000000161d007224 */ /* 0x000fe400078e0213 */
[----:B------:R-:W-:-:S04]  /*40b0*/  IMAD.HI.U32 R18, R28, R11, RZ ;  /* 0x0000000b1c127227 */ /* 0x000fc800078e00ff */
[----:B------:R-:W-:Y:S02]  /*40c0*/  IMAD.X R0, RZ, RZ, ~R0, P0 ;  /* 0x000000ffff007224 */ /* 0x000fe400000e0e00 */
[----:B------:R-:W-:Y:S02]  /*40d0*/  IMAD.MOV.U32 R19, RZ, RZ, R28 ;  /* 0x000000ffff137224 */ /* 0x000fe400078e001c */
[----:B------:R-:W-:-:S04]  /*40e0*/  IMAD.WIDE.U32 R18, P0, R28, R0, R18 ;  /* 0x000000001c127225 */ /* 0x000fc80007800012 */
[----:B------:R-:W-:-:S04]  /*40f0*/  IMAD.HI.U32 R11, P1, R29, R11, R18 ;  /* 0x0000000b1d0b7227 */ /* 0x000fc80007820012 */
[----:B------:R-:W-:-:S04]  /*4100*/  IMAD.HI.U32 R18, R29, R0, RZ ;  /* 0x000000001d127227 */ /* 0x000fc800078e00ff */
[----:B------:R-:W-:Y:S02]  /*4110*/  IMAD R0, R29, R0, RZ ;  /* 0x000000001d007224 */ /* 0x000fe400078e02ff */
[----:B------:R-:W-:-:S03]  /*4120*/  IMAD.X R18, R18, 0x1, R29, P0 ;  /* 0x0000000112127824 */ /* 0x000fc600000e061d */
[----:B------:R-:W-:-:S04]  /*4130*/  IADD3 R29, P0, PT, R0, R11, RZ ;  /* 0x0000000b001d7210 */ /* 0x000fc80007f1e0ff */
[----:B------:R-:W-:Y:S01]  /*4140*/  IADD3.X R18, PT, PT, RZ, RZ, R18, P0, P1 ;  /* 0x000000ffff127210 */ /* 0x000fe200007e2412 */
[----:B------:R-:W-:Y:S01]  /*4150*/  IMAD.WIDE.U32 R34, R29, R22, RZ ;  /* 0x000000161d227225 */ /* 0x000fe200078e00ff */
[----:B------:R-:W-:-:S03]  /*4160*/  ISETP.GE.AND P1, PT, R15, RZ, PT ;  /* 0x000000ff0f00720c */ /* 0x000fc60003f26270 */
[----:B------:R-:W-:Y:S01]  /*4170*/  IMAD R11, R29, R23, R35 ;  /* 0x000000171d0b7224 */ /* 0x000fe200078e0223 */
[----:B------:R-:W-:-:S03]  /*4180*/  IADD3 R19, P0, PT, RZ, -R34, RZ ;  /* 0x80000022ff137210 */ /* 0x000fc60007f1e0ff */
[----:B------:R-:W-:Y:S02]  /*4190*/  IMAD R11, R18, R22, R11 ;  /* 0x00000016120b7224 */ /* 0x000fe400078e020b */
[----:B------:R-:W-:-:S03]  /*41a0*/  IMAD.HI.U32 R28, R29, R19, RZ ;  /* 0x000000131d1c7227 */ /* 0x000fc600078e00ff */
[----:B------:R-:W-:-:S05]  /*41b0*/  IADD3.X R11, PT, PT, RZ, ~R11, RZ, P0, !PT ;  /* 0x8000000bff0b7210 */ /* 0x000fca00007fe4ff */
[----:B------:R-:W-:-:S04]  /*41c0*/  IMAD.WIDE.U32 R28, P0, R29, R11, R28 ;  /* 0x0000000b1d1c7225 */ /* 0x000fc8000780001c */
[----:B------:R-:W-:-:S04]  /*41d0*/  IMAD.HI.U32 R12, P3, R18, R19, R28 ;  /* 0x00000013120c7227 */ /* 0x000fc8000786001c */
[----:B------:R-:W-:-:S04]  /*41e0*/  IMAD.HI.U32 R19, R18, R11, RZ ;  /* 0x0000000b12137227 */ /* 0x000fc800078e00ff */
[----:B------:R-:W-:Y:S01]  /*41f0*/  IMAD.X R0, R19, 0x1, R18, P0 ;  /* 0x0000000113007824 */ /* 0x000fe200000e0612 */
[-C--:B------:R-:W-:Y:S01]  /*4200*/  IADD3 R25, P0, PT, RZ, -R24.reuse, RZ ;  /* 0x80000018ff197210 */ /* 0x080fe20007f1e0ff */
[----:B------:R-:W-:Y:S02]  /*4210*/  IMAD R11, R18, R11, RZ ;  /* 0x0000000b120b7224 */ /* 0x000fe400078e02ff */
[----:B------:R-:W-:Y:S01]  /*4220*/  IMAD.MOV.U32 R19, RZ, RZ, RZ ;  /* 0x000000ffff137224 */ /* 0x000fe200078e00ff */
[----:B------:R-:W-:Y:S01]  /*4230*/  SEL R25, R25, R24, !P1 ;  /* 0x0000001819197207 */ /* 0x000fe20004800000 */
[----:B------:R-:W-:Y:S01]  /*4240*/  IMAD.X R18, RZ, RZ, ~R15, P0 ;  /* 0x000000ffff127224 */ /* 0x000fe200000e0e0f */
[----:B------:R-:W-:-:S04]  /*4250*/  IADD3 R12, P2, PT, R11, R12, RZ ;  /* 0x0000000c0b0c7210 */ /* 0x000fc80007f5e0ff */
[----:B------:R-:W-:Y:S01]  /*4260*/  SEL R11, R18, R15, !P1 ;  /* 0x0000000f120b7207 */ /* 0x000fe20004800000 */
[----:B------:R-:W-:Y:S01]  /*4270*/  IMAD.HI.U32 R18, R12, R25, RZ ;  /* 0x000000190c127227 */ /* 0x000fe200078e00ff */
[----:B------:R-:W-:-:S03]  /*4280*/  IADD3.X R0, PT, PT, RZ, RZ, R0, P2, P3 ;  /* 0x000000ffff007210 */ /* 0x000fc600017e6400 */
[----:B------:R-:W-:-:S04]  /*4290*/  IMAD.WIDE.U32 R18, R12, R11, R18 ;  /* 0x0000000b0c127225 */ /* 0x000fc800078e0012 */
[----:B------:R-:W-:-:S04]  /*42a0*/  IMAD.HI.U32 R12, P2, R0, R25, R18 ;  /* 0x00000019000c7227 */ /* 0x000fc80007840012 */
[CC--:B------:R-:W-:Y:S02]  /*42b0*/  IMAD R19, R0.reuse, R11.reuse, RZ ;  /* 0x0000000b00137224 */ /* 0x0c0fe400078e02ff */
[----:B------:R-:W-:-:S03]  /*42c0*/  IMAD.HI.U32 R0, R0, R11, RZ ;  /* 0x0000000b00007227 */ /* 0x000fc600078e00ff */
[----:B------:R-:W-:Y:S01]  /*42d0*/  IADD3 R19, P1, PT, R19, R12, RZ ;  /* 0x0000000c13137210 */ /* 0x000fe20007f3e0ff */
[----:B------:R-:W-:-:S04]  /*42e0*/  IMAD.X R0, RZ, RZ, R0, P2 ;  /* 0x000000ffff007224 */ /* 0x000fc800010e0600 */
[----:B------:R-:W-:-:S04]  /*42f0*/  IMAD.WIDE.U32 R28, R19, R22, RZ ;  /* 0x00000016131c7225 */ /* 0x000fc800078e00ff */
[----:B------:R-:W-:Y:S01]  /*4300*/  IMAD R18, R19, R23, R29 ;  /* 0x0000001713127224 */ /* 0x000fe200078e021d */
[----:B------:R-:W-:Y:S02]  /*4310*/  IADD3 R12, P0, PT, -R28, R25, RZ ;  /* 0x000000191c0c7210 */ /* 0x000fe40007f1e1ff */
[----:B------:R-:W-:Y:S02]  /*4320*/  IADD3.X R25, PT, PT, RZ, R0, RZ, P1, !PT ;  /* 0x00000000ff197210 */ /* 0x000fe40000ffe4ff */
[CC--:B------:R-:W-:Y:S02]  /*4330*/  ISETP.GE.U32.AND P2, PT, R12.reuse, R22.reuse, PT ;  /* 0x000000160c00720c */ /* 0x0c0fe40003f46070 */
[-C--:B------:R-:W-:Y:S01]  /*4340*/  IADD3 R29, P1, PT, R12, -R22.reuse, RZ ;  /* 0x800000160c1d7210 */ /* 0x080fe20007f3e0ff */
[----:B------:R-:W-:-:S04]  /*4350*/  IMAD R18, R25, R22, R18 ;  /* 0x0000001619127224 */ /* 0x000fc800078e0212 */
[----:B------:R-:W-:-:S04]  /*4360*/  IMAD.X R11, R11, 0x1, ~R18, P0 ;  /* 0x000000010b0b7824 */ /* 0x000fc800000e0e12 */
[C---:B------:R-:W-:Y:S01]  /*4370*/  IMAD.X R0, R11.reuse, 0x1, ~R23, P1 ;  /* 0x000000010b007824 */ /* 0x040fe200008e0e17 */
[----:B------:R-:W-:-:S04]  /*4380*/  ISETP.GE.U32.AND.EX P2, PT, R11, R23, PT, P2 ;  /* 0x000000170b00720c */ /* 0x000fc80003f46120 */
[----:B------:R-:W-:Y:S02]  /*4390*/  SEL R29, R29, R12, P2 ;  /* 0x0000000c1d1d7207 */ /* 0x000fe40001000000 */
[----:B------:R-:W-:Y:S02]  /*43a0*/  IADD3 R12, P1, PT, R19, 0x1, RZ ;  /* 0x00000001130c7810 */ /* 0x000fe40007f3e0ff */
[----:B------:R-:W-:Y:S02]  /*43b0*/  SEL R11, R0, R11, P2 ;  /* 0x0000000b000b7207 */ /* 0x000fe40001000000 */
[----:B------:R-:W-:Y:S01]  /*43c0*/  ISETP.GE.U32.AND P0, PT, R29, R22, PT ;  /* 0x000000161d00720c */ /* 0x000fe20003f06070 */
[----:B------:R-:W-:Y:S01]  /*43d0*/  IMAD.X R0, RZ, RZ, R25, P1 ;  /* 0x000000ffff007224 */ /* 0x000fe200008e0619 */
[----:B------:R-:W-:Y:S02]  /*43e0*/  SEL R12, R12, R19, P2 ;  /* 0x000000130c0c7207 */ /* 0x000fe40001000000 */
[----:B------:R-:W-:-:S02]  /*43f0*/  ISETP.GE.U32.AND.EX P1, PT, R11, R23, PT, P0 ;  /* 0x000000170b00720c */ /* 0x000fc40003f26100 */
[----:B------:R-:W-:Y:S02]  /*4400*/  SEL R0, R0, R25, P2 ;  /* 0x0000001900007207 */ /* 0x000fe40001000000 */
[----:B------:R-:W-:-:S04]  /*4410*/  IADD3 R19, P0, PT, R12, 0x1, RZ ;  /* 0x000000010c137810 */ /* 0x000fc80007f1e0ff */
[----:B------:R-:W-:Y:S02]  /*4420*/  IADD3.X R11, PT, PT, RZ, R0, RZ, P0, !PT ;  /* 0x00000000ff0b7210 */ /* 0x000fe400007fe4ff */
[----:B------:R-:W-:Y:S02]  /*4430*/  SEL R19, R19, R12, P1 ;  /* 0x0000000c13137207 */ /* 0x000fe40000800000 */
[----:B------:R-:W-:Y:S02]  /*4440*/  SEL R11, R11, R0, P1 ;  /* 0x000000000b0b7207 */ /* 0x000fe40000800000 */
[----:B------:R-:W-:Y:S01]  /*4450*/  LOP3.LUT R12, R13, R15, RZ, 0x3c, !PT ;  /* 0x0000000f0d0c7212 */ /* 0x000fe200078e3cff */
[----:B------:R-:W-:Y:S01]  /*4460*/  IMAD.MOV.U32 R15, RZ, RZ, 0x0 ;  /* 0x00000000ff0f7424 */ /* 0x000fe200078e00ff */
[----:B------:R-:W-:Y:S02]  /*4470*/  IADD3 R0, P1, PT, RZ, -R19, RZ ;  /* 0x80000013ff007210 */ /* 0x000fe40007f3e0ff */
[----:B------:R-:W-:-:S02]  /*4480*/  ISETP.GE.AND P2, PT, R12, RZ, PT ;  /* 0x000000ff0c00720c */ /* 0x000fc40003f46270 */
[----:B------:R-:W-:Y:S01]  /*4490*/  ISETP.NE.U32.AND P0, PT, R16, RZ, PT ;  /* 0x000000ff1000720c */ /* 0x000fe20003f05070 */
[----:B------:R-:W-:Y:S01]  /*44a0*/  IMAD.X R12, RZ, RZ, ~R11, P1 ;  /* 0x000000ffff0c7224 */ /* 0x000fe200008e0e0b */
[----:B------:R-:W-:Y:S02]  /*44b0*/  SEL R0, R0, R19, !P2 ;  /* 0x0000001300007207 */ /* 0x000fe40005000000 */
[----:B------:R-:W-:Y:S02]  /*44c0*/  ISETP.NE.AND.EX P0, PT, R13, RZ, PT, P0 ;  /* 0x000000ff0d00720c */ /* 0x000fe40003f05300 */
[----:B------:R-:W-:Y:S02]  /*44d0*/  SEL R12, R12, R11, !P2 ;  /* 0x0000000b0c0c7207 */ /* 0x000fe40005000000 */
[----:B------:R-:W-:Y:S02]  /*44e0*/  SEL R0, R0, 0xffffffff, P0 ;  /* 0xffffffff00007807 */ /* 0x000fe40000000000 */
[----:B------:R-:W-:Y:S01]  /*44f0*/  SEL R11, R12, 0xffffffff, P0 ;  /* 0xffffffff0c0b7807 */ /* 0x000fe20000000000 */
[----:B------:R-:W-:Y:S06]  /*4500*/  RET.REL.NODEC R14 `(_ZN5flash32flash_fwd_splitkv_combine_kernelI23Flash_fwd_kernel_traitsILi128ELi64ELi128ELi4ELb0ELb0EN7cutlass6half_tE19Flash_kernel_traitsILi128ELi64ELi128ELi4ES3_EELi4ELi2ELb0EEEvNS_16Flash_fwd_paramsE) ;  /* 0xffffffb80ebc7950 */ /* 0x000fec0003c3ffff */
.L_x_237:
        /* <DEDUP_REMOVED lines=15> */
.L_x_7173:


//--------------------- .text._ZN5flash32flash_fwd_splitkv_combine_kernelI23Flash_fwd_kernel_traitsILi128ELi64ELi128ELi4ELb0ELb0EN7cutlass6half_tE19Flash_kernel_traitsILi128ELi64ELi128ELi4ES3_EELi4ELi1ELb0EEEvNS_16Flash_fwd_paramsE --------------------------
	.section	.text._ZN5flash32flash_fwd_splitkv_combine_kernelI23Flash_fwd_kernel_traitsILi128ELi64ELi128ELi4ELb0ELb0EN7cutlass6half_tE19Flash_kernel_traitsILi128ELi64ELi128ELi4ES3_EELi4ELi1ELb0EEEvNS_16Flash_fwd_paramsE,"ax",@progbits
	.align	128
        .global         _ZN5flash32flash_fwd_splitkv_combine_kernelI23Flash_fwd_kernel_traitsILi128ELi64ELi128ELi4ELb0ELb0EN7cutlass6half_tE19Flash_kernel_traitsILi128ELi64ELi128ELi4ES3_EELi4ELi1ELb0EEEvNS_16Flash_fwd_paramsE
        .type           _ZN5flash32flash_fwd_splitkv_combine_kernelI23Flash_fwd_kernel_traitsILi128ELi64ELi128ELi4ELb0ELb0EN7cutlass6half_tE19Flash_kernel_traitsILi128ELi64ELi128ELi4ES3_EELi4ELi1ELb0EEEvNS_16Flash_fwd_paramsE,@function
        .size           _ZN5flash32flash_fwd_splitkv_combine_kernelI23Flash_fwd_kernel_traitsILi128ELi64ELi128ELi4ELb0ELb0EN7cutlass6half_tE19Flash_kernel_traitsILi128ELi64ELi128ELi4ES3_EELi4ELi1ELb0EEEvNS_16Flash_fwd_paramsE,(.L_x_7174 - _ZN5flash32flash_fwd_splitkv_combine_kernelI23Flash_fwd_kernel_traitsILi128ELi64ELi128ELi4ELb0ELb0EN7cutlass6half_tE19Flash_kernel_traitsILi128ELi64ELi128ELi4ES3_EELi4ELi1ELb0EEEvNS_16Flash_fwd_paramsE)
        .other          _ZN5flash32flash_fwd_splitkv_combine_kernelI23Flash_fwd_kernel_traitsILi128ELi64ELi128ELi4ELb0ELb0EN7cutlass6half_tE19Flash_kernel_traitsILi128ELi64ELi128ELi4ES3_EELi4ELi1ELb0EEEvNS_16Flash_fwd_paramsE,@"STO_CUDA_ENTRY STV_DEFAULT"
_ZN5flash32flash_fwd_splitkv_combine_kernelI23Flash_fwd_kernel_traitsILi128ELi64ELi128ELi4ELb0ELb0EN7cutlass6half_tE19Flash_kernel_traitsILi128ELi64ELi128ELi4ES3_EELi4ELi1ELb0EEEvNS_16Flash_fwd_paramsE:
.text._ZN5flash32flash_fwd_splitkv_combine_kernelI23Flash_fwd_kernel_traitsILi128ELi64ELi128ELi4ELb0ELb0EN7cutlass6half_tE19Flash_kernel_traitsILi128ELi64ELi128ELi4ES3_EELi4ELi1ELb0EEEvNS_16Flash_fwd_paramsE:
        /* <DEDUP_REMOVED lines=38> */
.L_x_238:
[----:B------:R-:W-:Y:S01]  /*0260*/  IMAD.U32 R22, RZ, RZ, UR15 ;  /* 0x0000000fff167e24 */ /* 0x000fe2000f8e00ff */
[----:B------:R-:W-:Y:S01]  /*0270*/  MOV R18, UR13 ;  /* 0x0000000d00127c02 */ /* 0x000fe20008000f00 */
[----:B------:R-:W-:Y:S01]  /*0280*/  IMAD.U32 R17, RZ, RZ, UR17 ;  /* 0x00000011ff117e24 */ /* 0x000fe2000f8e00ff */
[----:B------:R-:W-:Y:S02]  /*0290*/  MOV R16, UR10 ;  /* 0x0000000a00107c02 */ /* 0x000fe40008000f00 */
[----:B------:R-:W-:Y:S02]  /*02a0*/  MOV R14, 0x2c0 ;  /* 0x000002c0000e7802 */ /* 0x000fe40000000f00 */
[----:B------:R-:W-:Y:S05]  /*02b0*/  CALL.REL.NOINC `($__internal_6_$__cuda_sm20_div_s64) ;  /* 0x0000003c00307944 */ /* 0x000fea0003c00000 */
.L_x_239:
        /* <DEDUP_REMOVED lines=30> */
.L_x_241:
[----:B------:R-:W-:Y:S01]  /*04a0*/  IMAD.MOV.U32 R22, RZ, RZ, R10 ;  /* 0x000000ffff167224 */ /* 0x000fe200078e000a */
[----:B------:R-:W-:Y:S02]  /*04b0*/  MOV R17, R11 ;  /* 0x0000000b00117202 */ /* 0x000fe40000000f00 */
[----:B------:R-:W-:Y:S02]  /*04c0*/  MOV R14, 0x4e0 ;  /* 0x000004e0000e7802 */ /* 0x000fe40000000f00 */
[----:B------:R-:W-:Y:S05]  /*04d0*/  CALL.REL.NOINC `($__internal_6_$__cuda_sm20_div_s64) ;  /* 0x0000003800a87944 */ /* 0x000fea0003c00000 */
[----:B------:R-:W-:Y:S02]  /*04e0*/  MOV R4, R10 ;  /* 0x0000000a00047202 */ /* 0x000fe40000000f00 */
[----:B------:R-:W-:Y:S02]  /*04f0*/  MOV R5, R11 ;  /* 0x0000000b00057202 */ /* 0x000fe40000000f00 */
.L_x_242:
[----:B------:R-:W-:Y:S05]  /*0500*/  BSYNC.RECONVERGENT B0 ;  /* 0x0000000000007941 */ /* 0x000fea0003800200 */
.L_x_240:
        /* <DEDUP_REMOVED lines=58> */
.L_x_244:
[----:B------:R-:W-:Y:S01]  /*08b0*/  IMAD.MOV.U32 R22, RZ, RZ, R18 ;  /* 0x000000ffff167224 */ /* 0x000fe200078e0012 */
[----:B------:R-:W-:Y:S01]  /*08c0*/  MOV R18, R8 ;  /* 0x0000000800127202 */ /* 0x000fe20000000f00 */
[----:B------:R-:W-:Y:S01]  /*08d0*/  IMAD.MOV.U32 R17, RZ, RZ, R16 ;  /* 0x000000ffff117224 */ /* 0x000fe200078e0010 */
[----:B------:R-:W-:Y:S02]  /*08e0*/  MOV R16, R0 ;  /* 0x0000000000107202 */ /* 0x000fe40000000f00 */
[----:B------:R-:W-:Y:S02]  /*08f0*/  MOV R14, 0x910 ;  /* 0x00000910000e7802 */ /* 0x000fe40000000f00 */
[----:B------:R-:W-:Y:S05]  /*0900*/  CALL.REL.NOINC `($__internal_6_$__cuda_sm20_div_s64) ;  /* 0x00000034009c7944 */ /* 0x000fea0003c00000 */
.L_x_245:
[----:B------:R-:W-:Y:S05]  /*0910*/  BSYNC.RECONVERGENT B0 ;  /* 0x0000000000007941 */ /* 0x000fea0003800200 */
.L_x_243:
        /* <DEDUP_REMOVED lines=124> */
.L_x_247:
[----:B------:R-:W-:Y:S01]  /*10e0*/  IMAD.MOV.U32 R22, RZ, RZ, R10 ;  /* 0x000000ffff167224 */ /* 0x000fe200078e000a */
[----:B------:R-:W-:Y:S01]  /*10f0*/  MOV R18, R7 ;  /* 0x0000000700127202 */ /* 0x000fe20000000f00 */
[----:B------:R-:W-:Y:S01]  /*1100*/  IMAD.MOV.U32 R17, RZ, RZ, R11 ;  /* 0x000000ffff117224 */ /* 0x000fe200078e000b */
[----:B------:R-:W-:Y:S02]  /*1110*/  MOV R16, R25 ;  /* 0x0000001900107202 */ /* 0x000fe40000000f00 */
[----:B------:R-:W-:Y:S02]  /*1120*/  MOV R14, 0x1140 ;  /* 0x00001140000e7802 */ /* 0x000fe40000000f00 */
[----:B------:R-:W-:Y:S05]  /*1130*/  CALL.REL.NOINC `($__internal_6_$__cuda_sm20_div_s64) ;  /* 0x0000002c00907944 */ /* 0x000fea0003c00000 */
[----:B------:R-:W-:Y:S02]  /*1140*/  MOV R32, R10 ;  /* 0x0000000a00207202 */ /* 0x000fe40000000f00 */
[----:B------:R-:W-:Y:S02]  /*1150*/  MOV R33, R11 ;  /* 0x0000000b00217202 */ /* 0x000fe40000000f00 */
.L_x_248:
[----:B------:R-:W-:Y:S05]  /*1160*/  BSYNC.RECONVERGENT B0 ;  /* 0x0000000000007941 */ /* 0x000fea0003800200 */
.L_x_246:
        /* <DEDUP_REMOVED lines=57> */
.L_x_250:
[----:B------:R-:W-:Y:S01]  /*1500*/  IMAD.MOV.U32 R22, RZ, RZ, R4 ;  /* 0x000000ffff167224 */ /* 0x000fe200078e0004 */
[----:B------:R-:W-:Y:S01]  /*1510*/  MOV R17, R5 ;  /* 0x0000000500117202 */ /* 0x000fe20000000f00 */
[----:B------:R-:W-:Y:S01]  /*1520*/  IMAD.MOV.U32 R18, RZ, RZ, R6 ;  /* 0x000000ffff127224 */ /* 0x000fe200078e0006 */
[----:B------:R-:W-:Y:S02]  /*1530*/  MOV R14, 0x1550 ;  /* 0x00001550000e7802 */ /* 0x000fe40000000f00 */
[----:B------:R-:W-:Y:S05]  /*1540*/  CALL.REL.NOINC `($__internal_6_$__cuda_sm20_div_s64) ;  /* 0x00000028008c7944 */ /* 0x000fea0003c00000 */
[----:B------:R-:W-:Y:S02]  /*1550*/  MOV R26, R10 ;  /* 0x0000000a001a7202 */ /* 0x000fe40000000f00 */
[----:B------:R-:W-:Y:S02]  /*1560*/  MOV R27, R11 ;  /* 0x0000000b001b7202 */ /* 0x000fe40000000f00 */
.L_x_251:
[----:B------:R-:W-:Y:S05]  /*1570*/  BSYNC.RECONVERGENT B0 ;  /* 0x0000000000007941 */ /* 0x000fea0003800200 */
.L_x_249:
[----:B------:R-:W0:Y:S01]  /*1580*/  LDCU UR5, c[0x0][0x434] ;  /* 0x00008680ff0577ac */ /* 0x000e220008000800 */
[----:B------:R-:W1:Y:S01]  /*1590*/  S2R R19, SR_TID.X ;  /* 0x0000000000137919 */ /* 0x000e620000002100 */
[----:B------:R-:W2:Y:S01]  /*15a0*/  LDC R15, c[0x0][0x3e0] ;  /* 0x0000f800ff0f7b82 */ /* 0x000ea20000000800 */
[----:B------:R-:W-:Y:S01]  /*15b0*/  BSSY.RECONVERGENT B0, `(.L_x_252) ;  /* 0x0000046000007945 */ /* 0x000fe20003800200 */
[----:B------:R-:W3:Y:S01]  /*15c0*/  LDCU UR18, c[0x0][0x534] ;  /* 0x0000a680ff1277ac */ /* 0x000ee20008000800 */
[----:B------:R-:W-:Y:S02]  /*15d0*/  IMAD.MOV.U32 R17, RZ, RZ, -0x800000 ;  /* 0xff800000ff117424 */ /* 0x000fe400078e00ff */
[----:B------:R-:W-:Y:S01]  /*15e0*/  IMAD.MOV.U32 R24, RZ, RZ, -0x800000 ;  /* 0xff800000ff187424 */ /* 0x000fe200078e00ff */
[----:B------:R-:W4:Y:S01]  /*15f0*/  LDCU UR11, c[0x0][0x430] ;  /* 0x00008600ff0b77ac */ /* 0x000f220008000800 */
[----:B------:R-:W-:-:S04]  /*1600*/  USHF.R.S32.HI UR8, URZ, 0x1f, UR16 ;  /* 0x0000001fff087899 */ /* 0x000fc80008011410 */
[----:B------:R-:W-:Y:S01]  /*1610*/  ULOP3.LUT UR8, UR8, 0x1, URZ, 0xfc, !UPT ;  /* 0x0000000108087892 */ /* 0x000fe2000f8efcff */
[----:B0-----:R-:W-:-:S05]  /*1620*/  IMAD.U32 R3, RZ, RZ, UR5 ;  /* 0x00000005ff037e24 */ /* 0x001fca000f8e00ff */
[----:B------:R-:W-:Y:S01]  /*1630*/  IABS R3, R3 ;  /* 0x0000000300037213 */ /* 0x000fe20000000000 */
[----:B----4-:R-:W-:-:S03]  /*1640*/  UIMAD UR11, UR5, UR11, URZ ;  /* 0x0000000b050b72a4 */ /* 0x010fc6000f8e02ff */
[----:B------:R-:W0:Y:S01]  /*1650*/  I2F.RP R9, R3 ;  /* 0x0000000300097306 */ /* 0x000e220000209400 */
[C---:B-1----:R-:W-:Y:S02]  /*1660*/  ISETP.GT.U32.AND P1, PT, R19.reuse, 0x7, PT ;  /* 0x000000071300780c */ /* 0x042fe40003f24070 */
[----:B------:R-:W-:Y:S02]  /*1670*/  SHF.R.U32.HI R14, RZ, 0x2, R19 ;  /* 0x00000002ff0e7819 */ /* 0x000fe40000011613 */
[----:B------:R-:W-:-:S03]  /*1680*/  LOP3.LUT R23, R19, 0x1, RZ, 0xc0, !PT ;  /* 0x0000000113177812 */ /* 0x000fc600078ec0ff */
[----:B0-----:R-:W0:Y:S06]  /*1690*/  MUFU.RCP R10, R9 ;  /* 0x00000009000a7308 */ /* 0x001e2c0000001000 */
[----:B------:R-:W-:-:S04]  /*16a0*/  @!P1 SHF.L.U32 R12, R19, 0x2, RZ ;  /* 0x00000002130c9819 */ /* 0x000fc800000006ff */
[----:B------:R-:W-:Y:S01]  /*16b0*/  @!P1 LOP3.LUT R12, R12, 0xc, RZ, 0xc0, !PT ;  /* 0x0000000c0c0c9812 */ /* 0x000fe200078ec0ff */
[----:B0-----:R-:W-:Y:S01]  /*16c0*/  VIADD R10, R10, 0xffffffe ;  /* 0x0ffffffe0a0a7836 */ /* 0x001fe20000000000 */
[----:B------:R-:W0:Y:S03]  /*16d0*/  @!P1 S2R R9, SR_CgaCtaId ;  /* 0x0000000000099919 */ /* 0x000e260000008800 */
[----:B------:R-:W1:Y:S02]  /*16e0*/  F2I.FTZ.U32.TRUNC.NTZ R11, R10 ;  /* 0x0000000a000b7305 */ /* 0x000e64000021f000 */
[----:B-1----:R-:W-:Y:S02]  /*16f0*/  IMAD.MOV R4, RZ, RZ, -R11 ;  /* 0x000000ffff047224 */ /* 0x002fe400078e0a0b */
[----:B------:R-:W-:Y:S02]  /*1700*/  IMAD.MOV.U32 R10, RZ, RZ, RZ ;  /* 0x000000ffff0a7224 */ /* 0x000fe400078e00ff */
[----:B------:R-:W-:Y:S01]  /*1710*/  IMAD R5, R4, R3, RZ ;  /* 0x0000000304057224 */ /* 0x000fe200078e02ff */
[----:B------:R-:W-:-:S02]  /*1720*/  IABS R4, R2 ;  /* 0x0000000200047213 */ /* 0x000fc40000000000 */
[----:B------:R-:W-:Y:S01]  /*1730*/  LOP3.LUT R2, R2, UR5, RZ, 0x3c, !PT ;  /* 0x0000000502027c12 */ /* 0x000fe2000f8e3cff */
[----:B------:R-:W-:-:S03]  /*1740*/  IMAD.HI.U32 R5, R11, R5, R10 ;  /* 0x000000050b057227 */ /* 0x000fc600078e000a */
[----:B------:R-:W-:Y:S02]  /*1750*/  ISETP.GE.AND P2, PT, R2, RZ, PT ;  /* 0x000000ff0200720c */ /* 0x000fe40003f46270 */
[----:B------:R-:W-:Y:S01]  /*1760*/  @!P1 MOV R2, 0x400 ;  /* 0x0000040000029802 */ /* 0x000fe20000000f00 */
[----:B------:R-:W-:-:S04]  /*1770*/  IMAD.HI.U32 R5, R5, R4, RZ ;  /* 0x0000000405057227 */ /* 0x000fc800078e00ff */
        /* <DEDUP_REMOVED lines=8> */
[----:B0-----:R-:W-:Y:S02]  /*1800*/  @!P1 LEA R3, R9, R2, 0x18 ;  /* 0x0000000209039211 */ /* 0x001fe400078ec0ff */
[----:B------:R-:W-:-:S03]  /*1810*/  @!P1 MOV R9, 0x400 ;  /* 0x0000040000099802 */ /* 0x000fc60000000f00 */
[----:B------:R-:W-:-:S04]  /*1820*/  @!P1 IMAD R3, R14, 0x14, R3 ;  /* 0x000000140e039824 */ /* 0x000fc800078e0203 */
[----:B------:R-:W-:Y:S01]  /*1830*/  @!P1 IMAD.IADD R12, R3, 0x1, R12 ;  /* 0x00000001030c9824 */ /* 0x000fe200078e020c */
[----:B-1----:R-:W-:Y:S01]  /*1840*/  @!P1 LEA R2, R4, R9, 0x18 ;  /* 0x0000000904029211 */ /* 0x002fe200078ec0ff */
[----:B------:R-:W-:-:S04]  /*1850*/  @P3 VIADD R5, R5, 0x1 ;  /* 0x0000000105053836 */ /* 0x000fc80000000000 */
[----:B------:R-:W-:Y:S01]  /*1860*/  @!P2 IMAD.MOV R5, RZ, RZ, -R5 ;  /* 0x000000ffff05a224 */ /* 0x000fe200078e0a05 */
[----:B------:R-:W-:Y:S01]  /*1870*/  @!P0 LOP3.LUT R5, RZ, UR5, RZ, 0x33, !PT ;  /* 0x00000005ff058c12 */ /* 0x000fe2000f8e33ff */
[----:B------:R-:W-:Y:S01]  /*1880*/  @!P1 IMAD R11, R23, 0x14, R2 ;  /* 0x00000014170b9824 */ /* 0x000fe200078e0202 */
[----:B---3--:R-:W-:Y:S02]  /*1890*/  ISETP.GE.AND P0, PT, R14, UR18, PT ;  /* 0x000000120e007c0c */ /* 0x008fe4000bf06270 */
[----:B------:R-:W-:Y:S01]  /*18a0*/  SHF.R.U32.HI R2, RZ, 0x1, R19 ;  /* 0x00000001ff027819 */ /* 0x000fe20000011613 */
[----:B------:R-:W-:Y:S01]  /*18b0*/  IMAD R4, R5, UR8, RZ ;  /* 0x0000000805047c24 */ /* 0x000fe2000f8e02ff */
[----:B------:R-:W0:Y:S02]  /*18c0*/  LDCU.64 UR8, c[0x0][0x358] ;  /* 0x00006b00ff0877ac */ /* 0x000e240008000a00 */
[----:B------:R-:W-:Y:S02]  /*18d0*/  @!P1 LEA R11, R2, R11, 0x2 ;  /* 0x0000000b020b9211 */ /* 0x000fe400078e10ff */
[----:B------:R-:W-:-:S05]  /*18e0*/  IABS R13, R4 ;  /* 0x00000004000d7213 */ /* 0x000fca0000000000 */
[----:B------:R-:W-:Y:S01]  /*18f0*/  VIADD R10, R13, UR4 ;  /* 0x000000040d0a7c36 */ /* 0x000fe20008000000 */
[----:B--2---:R-:W-:Y:S06]  /*1900*/  @P0 BRA `(.L_x_253) ;  /* 0x0000000000400947 */ /* 0x004fec0003800000 */
        /* <DEDUP_REMOVED lines=16> */
.L_x_253:
[----:B0-----:R-:W-:Y:S05]  /*1a10*/  BSYNC.RECONVERGENT B0 ;  /* 0x0000000000007941 */ /* 0x001fea0003800200 */
.L_x_252:
[----:B-----5:R-:W-:Y:S01]  /*1a20*/  @!P1 STS [R12], R17 ;  /* 0x000000110c009388 */ /* 0x020fe20000000800 */
[----:B------:R-:W0:Y:S01]  /*1a30*/  I2F.RP R16, R13 ;  /* 0x0000000d00107306 */ /* 0x000e220000209400 */
[----:B------:R-:W-:Y:S01]  /*1a40*/  IABS R3, R15 ;  /* 0x0000000f00037213 */ /* 0x000fe20000000000 */
[----:B------:R-:W-:Y:S01]  /*1a50*/  BSSY.RECONVERGENT B1, `(.L_x_254) ;  /* 0x0000169000017945 */ /* 0x000fe20003800200 */
[----:B------:R-:W-:Y:S01]  /*1a60*/  BAR.SYNC.DEFER_BLOCKING 0x0 ;  /* 0x0000000000007b1d */ /* 0x000fe20000010000 */
[----:B------:R-:W-:Y:S01]  /*1a70*/  IABS R18, R4 ;  /* 0x0000000400127213 */ /* 0x000fe20000000000 */
[----:B-1----:R-:W-:Y:S01]  /*1a80*/  IMAD.MOV.U32 R21, RZ, RZ, 0x7f800000 ;  /* 0x7f800000ff157424 */ /* 0x002fe200078e00ff */
[----:B------:R-:W-:-:S03]  /*1a90*/  ISETP.NE.AND P5, PT, R4, RZ, PT ;  /* 0x000000ff0400720c */ /* 0x000fc60003fa5270 */
[----:B------:R-:W1:Y:S01]  /*1aa0*/  I2F.RP R14, R3 ;  /* 0x00000003000e7306 */ /* 0x000e620000209400 */
[----:B------:R-:W-:-:S07]  /*1ab0*/  IMAD.MOV R18, RZ, RZ, -R18 ;  /* 0x000000ffff127224 */ /* 0x000fce00078e0a12 */
[----:B0-----:R-:W0:Y:S08]  /*1ac0*/  MUFU.RCP R30, R16 ;  /* 0x00000010001e7308 */ /* 0x001e300000001000 */
[----:B-1----:R-:W1:Y:S01]  /*1ad0*/  MUFU.RCP R28, R14 ;  /* 0x0000000e001c7308 */ /* 0x002e620000001000 */
[----:B------:R2:W3:Y:S01]  /*1ae0*/  @!P1 LDS R24, [R11] ;  /* 0x000000000b189984 */ /* 0x0004e20000000800 */
[----:B0-----:R-:W-:-:S06]  /*1af0*/  VIADD R30, R30, 0xffffffe ;  /* 0x0ffffffe1e1e7836 */ /* 0x001fcc0000000000 */
[----:B------:R-:W0:Y:S01]  /*1b00*/  F2I.FTZ.U32.TRUNC.NTZ R31, R30 ;  /* 0x0000001e001f7305 */ /* 0x000e22000021f000 */
[----:B-1----:R-:W-:-:S07]  /*1b10*/  VIADD R28, R28, 0xffffffe ;  /* 0x0ffffffe1c1c7836 */ /* 0x002fce0000000000 */
[----:B------:R1:W4:Y:S01]  /*1b20*/  F2I.FTZ.U32.TRUNC.NTZ R29, R28 ;  /* 0x0000001c001d7305 */ /* 0x000322000021f000 */
[----:B--2---:R-:W-:Y:S01]  /*1b30*/  IABS R11, R10 ;  /* 0x0000000a000b7213 */ /* 0x004fe20000000000 */
[----:B0-----:R-:W-:Y:S02]  /*1b40*/  IMAD.MOV R20, RZ, RZ, -R31 ;  /* 0x000000ffff147224 */ /* 0x001fe400078e0a1f */
[----:B------:R-:W-:Y:S02]  /*1b50*/  IMAD.MOV.U32 R30, RZ, RZ, RZ ;  /* 0x000000ffff1e7224 */ /* 0x000fe400078e00ff */
[----:B------:R-:W-:Y:S02]  /*1b60*/  IMAD R20, R20, R13, RZ ;  /* 0x0000000d14147224 */ /* 0x000fe400078e02ff */
[----:B-1----:R-:W-:Y:S02]  /*1b70*/  HFMA2 R28, -RZ, RZ, 0, 0 ;  /* 0x00000000ff1c7431 */ /* 0x002fe400000001ff */
[----:B----4-:R-:W-:-:S02]  /*1b80*/  IMAD.MOV R16, RZ, RZ, -R29 ;  /* 0x000000ffff107224 */ /* 0x010fc400078e0a1d */
[----:B------:R-:W-:Y:S01]  /*1b90*/  IMAD.HI.U32 R20, R31, R20, R30 ;  /* 0x000000141f147227 */ /* 0x000fe200078e001e */
[----:B---3--:R-:W0:Y:S03]  /*1ba0*/  SHFL.BFLY PT, R9, R24, 0x1, 0x1f ;  /* 0x0c201f0018097f89 */ /* 0x008e2600000e0000 */
[----:B------:R-:W-:Y:S02]  /*1bb0*/  IMAD R16, R16, R3, RZ ;  /* 0x0000000310107224 */ /* 0x000fe400078e02ff */
[----:B------:R-:W-:-:S04]  /*1bc0*/  IMAD.HI.U32 R20, R20, R11, RZ ;  /* 0x0000000b14147227 */ /* 0x000fc800078e00ff */
[----:B------:R-:W-:-:S04]  /*1bd0*/  IMAD.HI.U32 R16, R29, R16, R28 ;  /* 0x000000101d107227 */ /* 0x000fc800078e001c */
[----:B------:R-:W-:Y:S02]  /*1be0*/  IMAD R18, R20, R18, R11 ;  /* 0x0000001214127224 */ /* 0x000fe400078e020b */
[----:B------:R-:W-:-:S03]  /*1bf0*/  IMAD.HI.U32 R16, R16, R11, RZ ;  /* 0x0000000b10107227 */ /* 0x000fc600078e00ff */
[----:B------:R-:W-:Y:S01]  /*1c00*/  ISETP.GT.U32.AND P2, PT, R13, R18, PT ;  /* 0x000000120d00720c */ /* 0x000fe20003f44070 */
[----:B------:R-:W-:-:S04]  /*1c10*/  IMAD.MOV R12, RZ, RZ, -R16 ;  /* 0x000000ffff0c7224 */ /* 0x000fc800078e0a10 */
[----:B------:R-:W-:Y:S01]  /*1c20*/  IMAD R12, R3, R12, R11 ;  /* 0x0000000c030c7224 */ /* 0x000fe200078e020b */
[C---:B------:R-:W-:Y:S02]  /*1c30*/  LOP3.LUT R11, R10.reuse, R13, RZ, 0x3c, !PT ;  /* 0x0000000d0a0b7212 */ /* 0x040fe400078e3cff */
[----:B0-----:R-:W-:Y:S02]  /*1c40*/  FMNMX.FTZ R9, R9, R24, !PT ;  /* 0x0000001809097209 */ /* 0x001fe40007810000 */
[----:B------:R-:W-:Y:S02]  /*1c50*/  LOP3.LUT R10, R10, R15, RZ, 0x3c, !PT ;  /* 0x0000000f0a0a7212 */ /* 0x000fe400078e3cff */
[C---:B------:R-:W-:Y:S01]  /*1c60*/  FSETP.NEU.FTZ.AND P0, PT, R9.reuse, -INF , PT ;  /* 0xff8000000900780b */ /* 0x040fe20003f1d000 */
[----:B------:R-:W-:Y:S01]  /*1c70*/  @!P2 IMAD.IADD R18, R18, 0x1, -R13 ;  /* 0x000000011212a824 */ /* 0x000fe200078e0a0d */
[----:B------:R-:W-:Y:S02]  /*1c80*/  @!P2 IADD3 R20, PT, PT, R20, 0x1, RZ ;  /* 0x000000011414a810 */ /* 0x000fe40007ffe0ff */
[----:B------:R-:W-:-:S02]  /*1c90*/  FSEL R9, R9, RZ, P0 ;  /* 0x000000ff09097208 */ /* 0x000fc40000000000 */
[----:B------:R-:W-:Y:S02]  /*1ca0*/  ISETP.GT.U32.AND P0, PT, R3, R12, PT ;  /* 0x0000000c0300720c */ /* 0x000fe40003f04070 */
[----:B------:R-:W-:Y:S01]  /*1cb0*/  ISETP.GE.U32.AND P1, PT, R18, R13, PT ;  /* 0x0000000d1200720c */ /* 0x000fe20003f26070 */
[----:B------:R-:W-:Y:S01]  /*1cc0*/  FADD.FTZ R17, -R9, R24 ;  /* 0x0000001809117221 */ /* 0x000fe20000010100 */
[----:B------:R-:W-:Y:S02]  /*1cd0*/  ISETP.GE.AND P2, PT, R10, RZ, PT ;  /* 0x000000ff0a00720c */ /* 0x000fe40003f46270 */
[----:B------:R-:W-:Y:S01]  /*1ce0*/  ISETP.GE.AND P3, PT, R11, RZ, PT ;  /* 0x000000ff0b00720c */ /* 0x000fe20003f66270 */
[----:B------:R-:W-:-:S06]  /*1cf0*/  FMUL.FTZ R17, R17, 1.4426950216293334961 ;  /* 0x3fb8aa3b11117820 */ /* 0x000fcc0000410000 */
[----:B------:R-:W0:Y:S01]  /*1d00*/  MUFU.EX2 R17, R17 ;  /* 0x0000001100117308 */ /* 0x000e220000000800 */
[----:B------:R-:W-:Y:S02]  /*1d10*/  @!P0 IMAD.IADD R12, R12, 0x1, -R3 ;  /* 0x000000010c0c8824 */ /* 0x000fe400078e0a03 */
[----:B------:R-:W-:Y:S02]  /*1d20*/  @P1 VIADD R20, R20, 0x1 ;  /* 0x0000000114141836 */ /* 0x000fe40000000000 */
[----:B------:R-:W-:Y:S01]  /*1d30*/  @!P0 VIADD R16, R16, 0x1 ;  /* 0x0000000110108836 */ /* 0x000fe20000000000 */
[----:B------:R-:W-:Y:S01]  /*1d40*/  ISETP.GE.U32.AND P4, PT, R12, R3, PT ;  /* 0x000000030c00720c */ /* 0x000fe20003f86070 */
[----:B------:R-:W-:Y:S01]  /*1d50*/  @!P3 IMAD.MOV R20, RZ, RZ, -R20 ;  /* 0x000000ffff14b224 */ /* 0x000fe200078e0a14 */
[----:B------:R-:W-:Y:S02]  /*1d60*/  ISETP.NE.AND P0, PT, R15, RZ, PT ;  /* 0x000000ff0f00720c */ /* 0x000fe40003f05270 */
[----:B------:R-:W-:-:S02]  /*1d70*/  ISETP.NE.AND P3, PT, R5, RZ, PT ;  /* 0x000000ff0500720c */ /* 0x000fc40003f65270 */
[----:B------:R-:W-:Y:S02]  /*1d80*/  @!P5 LOP3.LUT R20, RZ, R13, RZ, 0x33, !PT ;  /* 0x0000000dff14d212 */ /* 0x000fe400078e33ff */
[----:B------:R-:W-:Y:S02]  /*1d90*/  SEL R10, RZ, 0x1, !P3 ;  /* 0x00000001ff0a7807 */ /* 0x000fe40005800000 */
[----:B------:R-:W-:Y:S01]  /*1da0*/  SHF.R.S32.HI R5, RZ, 0x1f, R4 ;  /* 0x0000001fff057819 */ /* 0x000fe20000011404 */
[----:B0-----:R-:W0:Y:S01]  /*1db0*/  SHFL.BFLY PT, R14, R17, 0x1, 0x1f ;  /* 0x0c201f00110e7f89 */ /* 0x001e2200000e0000 */
[----:B------:R-:W-:Y:S01]  /*1dc0*/  SHF.R.S32.HI R3, RZ, 0x1f, R20 ;  /* 0x0000001fff037819 */ /* 0x000fe20000011414 */
[----:B------:R-:W-:Y:S01]  /*1dd0*/  IMAD R4, R4, UR11, RZ ;  /* 0x0000000b04047c24 */ /* 0x000fe2000f8e02ff */
[----:B------:R-:W-:Y:S02]  /*1de0*/  @P4 IADD3 R16, PT, PT, R16, 0x1, RZ ;  /* 0x0000000110104810 */ /* 0x000fe40007ffe0ff */
[----:B------:R-:W-:-:S03]  /*1df0*/  LOP3.LUT R10, R5, R10, RZ, 0xfc, !PT ;  /* 0x0000000a050a7212 */ /* 0x000fc600078efcff */
        /* <DEDUP_REMOVED lines=64> */
.L_x_257:
[----:B------:R-:W-:Y:S01]  /*2200*/  LEA.HI R2, R19, UR14, RZ, 0x1f ;  /* 0x0000000e13027c11 */ /* 0x000fe2000f8ff8ff */
[----:B------:R-:W-:Y:S01]  /*2210*/  IMAD.MOV.U32 R17, RZ, RZ, RZ ;  /* 0x000000ffff117224 */ /* 0x000fe200078e00ff */
[----:B------:R-:W-:Y:S02]  /*2220*/  MOV R18, R30 ;  /* 0x0000001e00127202 */ /* 0x000fe40000000f00 */
[----:B------:R-:W-:Y:S01]  /*2230*/  MOV R14, 0x2260 ;  /* 0x00002260000e7802 */ /* 0x000fe20000000f00 */
[----:B------:R-:W-:Y:S02]  /*2240*/  IMAD.MOV.U32 R22, RZ, RZ, R2 ;  /* 0x000000ffff167224 */ /* 0x000fe400078e0002 */
[----:B------:R-:W-:Y:S05]  /*2250*/  CALL.REL.NOINC `($__internal_6_$__cuda_sm20_div_s64) ;  /* 0x0000001c00487944 */ /* 0x000fea0003c00000 */
[----:B------:R-:W-:Y:S02]  /*2260*/  IADD3 R9, PT, PT, -R10, RZ, RZ ;  /* 0x000000ff0a097210 */ /* 0x000fe40007ffe1ff */
[----:B------:R-:W-:-:S03]  /*2270*/  MOV R31, R11 ;  /* 0x0000000b001f7202 */ /* 0x000fc60000000f00 */
[----:B------:R-:W-:Y:S01]  /*2280*/  IMAD R9, R30, R9, R2 ;  /* 0x000000091e097224 */ /* 0x000fe200078e0202 */
[----:B------:R-:W-:-:S07]  /*2290*/  MOV R30, R10 ;  /* 0x0000000a001e7202 */ /* 0x000fce0000000f00 */
.L_x_258:
        /* <DEDUP_REMOVED lines=59> */
.L_x_260:
[----:B------:R-:W-:Y:S01]  /*2650*/  IMAD.MOV.U32 R22, RZ, RZ, R30 ;  /* 0x000000ffff167224 */ /* 0x000fe200078e001e */
[----:B------:R-:W-:Y:S01]  /*2660*/  MOV R17, R31 ;  /* 0x0000001f00117202 */ /* 0x000fe20000000f00 */
[----:B------:R-:W-:Y:S01]  /*2670*/  IMAD.MOV.U32 R18, RZ, RZ, R34 ;  /* 0x000000ffff127224 */ /* 0x000fe200078e0022 */
[----:B------:R-:W-:Y:S02]  /*2680*/  MOV R14, 0x26a0 ;  /* 0x000026a0000e7802 */ /* 0x000fe40000000f00 */
[----:B------:R-:W-:Y:S05]  /*2690*/  CALL.REL.NOINC `($__internal_6_$__cuda_sm20_div_s64) ;  /* 0x0000001800387944 */ /* 0x000fea0003c00000 */
[----:B------:R-:W-:-:S05]  /*26a0*/  IADD3 R31, PT, PT, -R10, RZ, RZ ;  /* 0x000000ff0a1f7210 */ /* 0x000fca0007ffe1ff */
[----:B------:R-:W-:Y:S02]  /*26b0*/  IMAD R31, R31, R34, R30 ;  /* 0x000000221f1f7224 */ /* 0x000fe400078e021e */
.L_x_261:
[----:B------:R-:W-:Y:S05]  /*26c0*/  BSYNC.RECONVERGENT B0 ;  /* 0x0000000000007941 */ /* 0x000fea0003800200 */
.L_x_259:
        /* <DEDUP_REMOVED lines=157> */
.L_x_256:
[----:B------:R-:W0:Y:S01]  /*30a0*/  LDC.64 R4, c[0x0][0x420] ;  /* 0x00010800ff047b82 */ /* 0x000e220000000a00 */
[----:B------:R-:W-:-:S05]  /*30b0*/  IADD3 R2, PT, PT, R2, UR14, RZ ;  /* 0x0000000e02027c10 */ /* 0x000fca000fffe0ff */
[----:B0-----:R-:W-:-:S05]  /*30c0*/  IMAD.WIDE.U32 R2, R2, 0x4, R4 ;  /* 0x0000000402027825 */ /* 0x001fca00078e0004 */
[----:B------:R1:W-:Y:S02]  /*30d0*/  STG.E desc[UR8][R2.64], R21 ;  /* 0x0000001502007986 */ /* 0x0003e4000c101908 */
.L_x_255:
[----:B------:R-:W-:Y:S05]  /*30e0*/  BSYNC.RECONVERGENT B1 ;  /* 0x0000000000017941 */ /* 0x000fea0003800200 */
.L_x_254:
        /* <DEDUP_REMOVED lines=11> */
[----:B--2---:R-:W-:Y:S01]  /*31a0*/  LEA R3, R0, R3, 0x18 ;  /* 0x0000000300037211 */ /* 0x004fe200078ec0ff */
[----:B------:R-:W-:-:S04]  /*31b0*/  IMAD.SHL.U32 R0, R19, 0x2, RZ ;  /* 0x0000000213007824 */ /* 0x000fc800078e00ff */
[----:B------:R-:W-:Y:S01]  /*31c0*/  IMAD R2, R2, 0x14, R3 ;  /* 0x0000001402027824 */ /* 0x000fe200078e0203 */
[----:B------:R-:W-:-:S04]  /*31d0*/  LOP3.LUT R3, R0, 0x7fc, RZ, 0xc0, !PT ;  /* 0x000007fc00037812 */ /* 0x000fc800078ec0ff */
[----:B------:R-:W-:-:S05]  /*31e0*/  IADD3 R3, PT, PT, R2, R3, RZ ;  /* 0x0000000302037210 */ /* 0x000fca0007ffe0ff */
[----:B0-----:R2:W-:Y:S02]  /*31f0*/  STS [R3], R4 ;  /* 0x0000000403007388 */ /* 0x0015e40000000800 */
.L_x_263:
[----:B------:R-:W-:Y:S05]  /*3200*/  BSYNC.RECONVERGENT B0 ;  /* 0x0000000000007941 */ /* 0x000fea0003800200 */
.L_x_262:
        /* <DEDUP_REMOVED lines=43> */
.L_x_274:
        /* <DEDUP_REMOVED lines=9> */
.L_x_267:
[----:B------:R-:W-:Y:S05]  /*3550*/  BSYNC.RECONVERGENT B0 ;  /* 0x0000000000007941 */ /* 0x000fea0003800200 */
.L_x_266:
        /* <DEDUP_REMOVED lines=12> */
.L_x_269:
[----:B------:R-:W-:Y:S05]  /*3620*/  BSYNC.RECONVERGENT B0 ;  /* 0x0000000000007941 */ /* 0x000fea0003800200 */
.L_x_268:
        /* <DEDUP_REMOVED lines=12> */
.L_x_271:
[----:B------:R-:W-:Y:S05]  /*36f0*/  BSYNC.RECONVERGENT B0 ;  /* 0x0000000000007941 */ /* 0x000fea0003800200 */
.L_x_270:
        /* <DEDUP_REMOVED lines=12> */
.L_x_273:
[----:B------:R-:W-:Y:S05]  /*37c0*/  BSYNC.RECONVERGENT B0 ;  /* 0x0000000000007941 */ /* 0x000fea0003800200 */
.L_x_272:
        /* <DEDUP_REMOVED lines=11> */
.L_x_265:
        /* <DEDUP_REMOVED lines=11> */
.L_x_277:
        /* <DEDUP_REMOVED lines=8> */
.L_x_276:
[----:B------:R-:W-:Y:S05]  /*39b0*/  BSYNC.RECONVERGENT B0 ;  /* 0x0000000000007941 */ /* 0x000fea0003800200 */
.L_x_275:
        /* <DEDUP_REMOVED lines=9> */
.L_x_264:
        /* <DEDUP_REMOVED lines=83> */
        .weak           $__internal_6_$__cuda_sm20_div_s64
        .type           $__internal_6_$__cuda_sm20_div_s64,@function
        .size           $__internal_6_$__cuda_sm20_div_s64,(.L_x_7174 - $__internal_6_$__cuda_sm20_div_s64)
$__internal_6_$__cuda_sm20_div_s64:
        /* <DEDUP_REMOVED lines=83> */
[----:B------:R-:W-:Y:S06]  /*44b0*/  RET.REL.NODEC R12 `(_ZN5flash32flash_fwd_splitkv_combine_kernelI23Flash_fwd_kernel_traitsILi128ELi64ELi128ELi4ELb0ELb0EN7cutlass6half_tE19Flash_kernel_traitsILi128ELi64ELi128ELi4ES3_EELi4ELi1ELb0EEEvNS_16Flash_fwd_paramsE) ;  /* 0xffffffb80cd07950 */ /* 0x000fec0003c3ffff */
.L_x_278:
        /* <DEDUP_REMOVED lines=12> */
.L_x_7174:


//--------------------- .text._ZN5flash32flash_fwd_splitkv_combine_kernelI23Flash_fwd_kernel_traitsILi128ELi64ELi128ELi4ELb0ELb0EN7cutlass6half_tE19Flash_kernel_traitsILi128ELi64ELi128ELi4ES3_EELi4ELi7ELb1EEEvNS_16Flash_fwd_paramsE --------------------------
	.section	.text._ZN5flash32flash_fwd_splitkv_combine_kernelI23Flash_fwd_kernel_traitsILi128ELi64ELi128ELi4ELb0ELb0EN7cutlass6half_tE19Flash_kernel_traitsILi128ELi64ELi128ELi4ES3_EELi4ELi7ELb1EEEvNS_16Flash_fwd_paramsE,"ax",@progbits
	.align	128
        .global         _ZN5flash32flash_fwd_splitkv_combine_kernelI23Flash_fwd_kernel_traitsILi128ELi64ELi128ELi4ELb0ELb0EN7cutlass6half_tE19Flash_kernel_traitsILi128ELi64ELi128ELi4ES3_EELi4ELi7ELb1EEEvNS_16Flash_fwd_paramsE
        .type           _ZN5flash32flash_fwd_splitkv_combine_kernelI23Flash_fwd_kernel_traitsILi128ELi64ELi128ELi4ELb0ELb0EN7cutlass6half_tE19Flash_kernel_traitsILi128ELi64ELi128ELi4ES3_EELi4ELi7ELb1EEEvNS_16Flash_fwd_paramsE,@function
        .size           _ZN5flash32flash_fwd_splitkv_combine_kernelI23Flash_fwd_kernel_traitsILi128ELi64ELi128ELi4ELb0ELb0EN7cutlass6half_tE19Flash_kernel_traitsILi128ELi64ELi128ELi4ES3_EELi4ELi7ELb1EEEvNS_16Flash_fwd_paramsE,(.L_x_7175 - _ZN5flash32flash_fwd_splitkv_combine_kernelI23Flash_fwd_kernel_traitsILi128ELi64ELi128ELi4ELb0ELb0EN7cutlass6half_tE19Flash_kernel_traitsILi128ELi64ELi128ELi4ES3_EELi4ELi7ELb1EEEvNS_16Flash_fwd_paramsE)
        .other          _ZN5flash32flash_fwd_splitkv_combine_kernelI23Flash_fwd_kernel_traitsILi128ELi64ELi128ELi4ELb0ELb0EN7cutlass6half_tE19Flash_kernel_traitsILi128ELi64ELi128ELi4ES3_EELi4ELi7ELb1EEEvNS_16Flash_fwd_paramsE,@"STO_CUDA_ENTRY STV_DEFAULT"
_ZN5flash32flash_fwd_splitkv_combine_kernelI23Flash_fwd_kernel_traitsILi128ELi64ELi128ELi4ELb0ELb0EN7cutlass6half_tE19Flash_kernel_traitsILi128ELi64ELi128ELi4ES3_EELi4ELi7ELb1EEEvNS_16Flash_fwd_paramsE:
.text._ZN5flash32flash_fwd_splitkv_combine_kernelI23Flash_fwd_kernel_traitsILi128ELi64ELi128ELi4ELb0ELb0EN7cutlass6half_tE19Flash_kernel_traitsILi128ELi64ELi128ELi4ES3_EELi4ELi7ELb1EEEvNS_16Flash_fwd_paramsE:
        /* <DEDUP_REMOVED lines=38> */
.L_x_279:
[----:B------:R-:W-:Y:S01]  /*0260*/  IMAD.U32 R22, RZ, RZ, UR20 ;  /* 0x00000014ff167e24 */ /* 0x000fe2000f8e00ff */
[----:B------:R-:W-:Y:S01]  /*0270*/  MOV R20, UR18 ;  /* 0x0000001200147c02 */ /* 0x000fe20008000f00 */
[----:B------:R-:W-:Y:S01]  /*0280*/  IMAD.U32 R15, RZ, RZ, UR14 ;  /* 0x0000000eff0f7e24 */ /* 0x000fe2000f8e00ff */
[----:B------:R-:W-:Y:S02]  /*0290*/  MOV R13, UR5 ;  /* 0x00000005000d7c02 */ /* 0x000fe40008000f00 */
[----:B------:R-:W-:Y:S02]  /*02a0*/  MOV R18, 0x2c0 ;  /* 0x000002c000127802 */ /* 0x000fe40000000f00 */
[----:B------:R-:W-:Y:S05]  /*02b0*/  CALL.REL.NOINC `($__internal_7_$__cuda_sm20_div_s64) ;  /* 0x0000004c00807944 */ /* 0x000fea0003c00000 */
[----:B------:R-:W-:-:S07]  /*02c0*/  MOV R14, R0 ;  /* 0x00000000000e7202 */ /* 0x000fce0000000f00 */
.L_x_280:
        /* <DEDUP_REMOVED lines=30> */
.L_x_282:
[----:B------:R-:W-:Y:S02]  /*04b0*/  MOV R22, R14 ;  /* 0x0000000e00167202 */ /* 0x000fe40000000f00 */
[----:B------:R-:W-:Y:S02]  /*04c0*/  MOV R18, 0x4e0 ;  /* 0x000004e000127802 */ /* 0x000fe40000000f00 */
[----:B------:R-:W-:Y:S05]  /*04d0*/  CALL.REL.NOINC `($__internal_7_$__cuda_sm20_div_s64) ;  /* 0x0000004800f87944 */ /* 0x000fea0003c00000 */
[----:B------:R-:W-:Y:S02]  /*04e0*/  MOV R6, R0 ;  /* 0x0000000000067202 */ /* 0x000fe40000000f00 */
[----:B------:R-:W-:Y:S02]  /*04f0*/  MOV R7, R15 ;  /* 0x0000000f00077202 */ /* 0x000fe40000000f00 */
.L_x_283:
[----:B------:R-:W-:Y:S05]  /*0500*/  BSYNC.RECONVERGENT B0 ;  /* 0x0000000000007941 */ /* 0x000fea0003800200 */
.L_x_281:
        /* <DEDUP_REMOVED lines=58> */
.L_x_285:
[----:B------:R-:W-:Y:S01]  /*08b0*/  IMAD.MOV.U32 R22, RZ, RZ, R20 ;  /* 0x000000ffff167224 */ /* 0x000fe200078e0014 */
[----:B------:R-:W-:Y:S01]  /*08c0*/  MOV R20, R14 ;  /* 0x0000000e00147202 */ /* 0x000fe20000000f00 */
[----:B------:R-:W-:Y:S01]  /*08d0*/  IMAD.MOV.U32 R15, RZ, RZ, R13 ;  /* 0x000000ffff0f7224 */ /* 0x000fe200078e000d */
[----:B------:R-:W-:Y:S02]  /*08e0*/  MOV R13, R32 ;  /* 0x00000020000d7202 */ /* 0x000fe40000000f00 */
[----:B------:R-:W-:Y:S02]  /*08f0*/  MOV R18, 0x910 ;  /* 0x0000091000127802 */ /* 0x000fe40000000f00 */
[----:B------:R-:W-:Y:S05]  /*0900*/  CALL.REL.NOINC `($__internal_7_$__cuda_sm20_div_s64) ;  /* 0x0000004400ec7944 */ /* 0x000fea0003c00000 */
[----:B------:R-:W-:Y:S02]  /*0910*/  MOV R22, R0 ;  /* 0x0000000000167202 */ /* 0x000fe40000000f00 */
[----:B------:R-:W-:Y:S02]  /*0920*/  MOV R23, R15 ;  /* 0x0000000f00177202 */ /* 0x000fe40000000f00 */
.L_x_286:
[----:B------:R-:W-:Y:S05]  /*0930*/  BSYNC.RECONVERGENT B0 ;  /* 0x0000000000007941 */ /* 0x000fea0003800200 */
.L_x_284:
        /* <DEDUP_REMOVED lines=125> */
.L_x_288:
[----:B------:R-:W-:Y:S01]  /*1110*/  IMAD.MOV.U32 R15, RZ, RZ, R23 ;  /* 0x000000ffff0f7224 */ /* 0x000fe200078e0017 */
[----:B------:R-:W-:Y:S01]  /*1120*/  MOV R20, R11 ;  /* 0x0000000b00147202 */ /* 0x000fe20000000f00 */
[----:B------:R-:W-:Y:S01]  /*1130*/  IMAD.MOV.U32 R13, RZ, RZ, R3 ;  /* 0x000000ffff0d7224 */ /* 0x000fe200078e0003 */
[----:B------:R-:W-:Y:S02]  /*1140*/  MOV R18, 0x1160 ;  /* 0x0000116000127802 */ /* 0x000fe40000000f00 */
[----:B------:R-:W-:Y:S05]  /*1150*/  CALL.REL.NOINC `($__internal_7_$__cuda_sm20_div_s64) ;  /* 0x0000003c00d87944 */ /* 0x000fea0003c00000 */
[----:B------:R-:W-:Y:S02]  /*1160*/  MOV R36, R0 ;  /* 0x0000000000247202 */ /* 0x000fe40000000f00 */
[----:B------:R-:W-:Y:S02]  /*1170*/  MOV R37, R15 ;  /* 0x0000000f00257202 */ /* 0x000fe40000000f00 */
.L_x_289:
[----:B------:R-:W-:Y:S05]  /*1180*/  BSYNC.RECONVERGENT B0 ;  /* 0x0000000000007941 */ /* 0x000fea0003800200 */
.L_x_287:
        /* <DEDUP_REMOVED lines=57> */
.L_x_291:
[----:B------:R-:W-:Y:S01]  /*1520*/  IMAD.MOV.U32 R22, RZ, RZ, R6 ;  /* 0x000000ffff167224 */ /* 0x000fe200078e0006 */
[----:B------:R-:W-:Y:S01]  /*1530*/  MOV R15, R7 ;  /* 0x00000007000f7202 */ /* 0x000fe20000000f00 */
[----:B------:R-:W-:Y:S01]  /*1540*/  IMAD.MOV.U32 R20, RZ, RZ, R10 ;  /* 0x000000ffff147224 */ /* 0x000fe200078e000a */
[----:B------:R-:W-:Y:S02]  /*1550*/  MOV R18, 0x1570 ;  /* 0x0000157000127802 */ /* 0x000fe40000000f00 */
[----:B------:R-:W-:Y:S05]  /*1560*/  CALL.REL.NOINC `($__internal_7_$__cuda_sm20_div_s64) ;  /* 0x0000003800d47944 */ /* 0x000fea0003c00000 */
[----:B------:R-:W-:Y:S02]  /*1570*/  MOV R18, R0 ;  /* 0x0000000000127202 */ /* 0x000fe40000000f00 */
[----:B------:R-:W-:Y:S02]  /*1580*/  MOV R19, R15 ;  /* 0x0000000f00137202 */ /* 0x000fe40000000f00 */
.L_x_292:
[----:B------:R-:W-:Y:S05]  /*1590*/  BSYNC.RECONVERGENT B0 ;  /* 0x0000000000007941 */ /* 0x000fea0003800200 */
.L_x_290:
        /* <DEDUP_REMOVED lines=8> */
[----:B------:R-:W-:-:S03]  /*1620*/  ISETP.LT.U32.AND P3, PT, R20, UR8, PT ;  /* 0x0000000814007c0c */ /* 0x000fc6000bf61070 */
[C---:B------:R-:W-:Y:S01]  /*1630*/  VIADD R2, R21.reuse, 0x40 ;  /* 0x0000004015027836 */ /* 0x040fe20000000000 */
[----:B------:R-:W-:Y:S01]  /*1640*/  ISETP.GT.AND.EX P3, PT, R0, RZ, PT, P3 ;  /* 0x000000ff0000720c */ /* 0x000fe20003f64330 */
[C---:B------:R-:W-:Y:S02]  /*1650*/  VIADD R15, R21.reuse, 0x20 ;  /* 0x00000020150f7836 */ /* 0x040fe40000000000 */
[C---:B------:R-:W-:Y:S01]  /*1660*/  VIADD R0, R21.reuse, 0x60 ;  /* 0x0000006015007836 */ /* 0x040fe20000000000 */
[----:B-1----:R-:W-:Y:S02]  /*1670*/  ISETP.GE.OR P6, PT, R21, UR4, !P3 ;  /* 0x0000000415007c0c */ /* 0x002fe4000dfc6670 */
[----:B------:R-:W-:Y:S02]  /*1680*/  ISETP.GE.OR P4, PT, R2, UR4, !P3 ;  /* 0x0000000402007c0c */ /* 0x000fe4000df86670 */
[----:B------:R-:W-:Y:S02]  /*1690*/  ISETP.GE.OR P5, PT, R15, UR4, !P3 ;  /* 0x000000040f007c0c */ /* 0x000fe4000dfa6670 */
[----:B------:R-:W-:-:S07]  /*16a0*/  ISETP.GE.OR P3, PT, R0, UR4, !P3 ;  /* 0x0000000400007c0c */ /* 0x000fce000df66670 */
[----:B------:R-:W0:Y:S01]  /*16b0*/  @!P6 LDC.64 R16, c[0x0][0x428] ;  /* 0x00010a00ff10eb82 */ /* 0x000e220000000a00 */
[C---:B------:R-:W-:Y:S02]  /*16c0*/  @!P6 IADD3 R24, P0, PT, R20.reuse, UR19, RZ ;  /* 0x000000131418ec10 */ /* 0x040fe4000ff1e0ff */
[C---:B------:R-:W-:Y:S02]  /*16d0*/  @!P4 IADD3 R26, P1, PT, R20.reuse, UR19, RZ ;  /* 0x00000013141acc10 */ /* 0x040fe4000ff3e0ff */
[----:B------:R-:W-:Y:S02]  /*16e0*/  @!P6 IADD3.X R25, PT, PT, RZ, RZ, RZ, P0, !PT ;  /* 0x000000ffff19e210 */ /* 0x000fe400007fe4ff */
[----:B------:R-:W-:Y:S01]  /*16f0*/  @!P5 IADD3 R28, P2, PT, R20, UR19, RZ ;  /* 0x00000013141cdc10 */ /* 0x000fe2000ff5e0ff */
[----:B------:R-:W1:Y:S01]  /*1700*/  @!P4 LDC.64 R8, c[0x0][0x428] ;  /* 0x00010a00ff08cb82 */ /* 0x000e620000000a00 */
[----:B------:R-:W-:Y:S02]  /*1710*/  @!P4 IMAD.X R27, RZ, RZ, RZ, P1 ;  /* 0x000000ffff1bc224 */ /* 0x000fe400008e06ff */
[----:B------:R-:W-:-:S04]  /*1720*/  @!P6 IMAD.WIDE.U32 R24, R21, UR20, R24 ;  /* 0x000000141518ec25 */ /* 0x000fc8000f8e0018 */
[----:B------:R-:W-:Y:S01]  /*1730*/  @!P6 IMAD R22, R21, UR14, R25 ;  /* 0x0000000e1516ec24 */ /* 0x000fe2000f8e0219 */
[----:B------:R-:W3:Y:S01]  /*1740*/  @!P5 LDC.64 R12, c[0x0][0x428] ;  /* 0x00010a00ff0cdb82 */ /* 0x000ee20000000a00 */
[----:B------:R-:W-:-:S07]  /*1750*/  @!P5 IMAD.X R29, RZ, RZ, RZ, P2 ;  /* 0x000000ffff1dd224 */ /* 0x000fce00010e06ff */
[----:B------:R-:W4:Y:S01]  /*1760*/  @!P3 LDC.64 R6, c[0x0][0x428] ;  /* 0x00010a00ff06bb82 */ /* 0x000f220000000a00 */
[----:B0-----:R-:W-:Y:S01]  /*1770*/  @!P6 LEA R30, P0, R24, R16, 0x2 ;  /* 0x00000010181ee211 */ /* 0x001fe200078010ff */
[----:B------:R-:W-:-:S03]  /*1780*/  @!P4 IMAD.WIDE.U32 R26, R2, UR20, R26 ;  /* 0x00000014021acc25 */ /* 0x000fc6000f8e001a */
[----:B------:R-:W-:Y:S01]  /*1790*/  @!P6 LEA.HI.X R31, R24, R17, R22, 0x2, P0 ;  /* 0x00000011181fe211 */ /* 0x000fe200000f1416 */
[----:B------:R-:W-:Y:S01]  /*17a0*/  @!P5 IMAD.WIDE.U32 R28, R15, UR20, R28 ;  /* 0x000000140f1cdc25 */ /* 0x000fe2000f8e001c */
[----:B------:R-:W-:-:S03]  /*17b0*/  @!P3 IADD3 R24, P0, PT, R20, UR19, RZ ;  /* 0x000000131418bc10 */ /* 0x000fc6000ff1e0ff */
[----:B------:R-:W-:Y:S02]  /*17c0*/  IMAD.MOV.U32 R16, RZ, RZ, -0x800000 ;  /* 0xff800000ff107424 */ /* 0x000fe400078e00ff */
[----:B------:R-:W-:Y:S01]  /*17d0*/  @!P3 IMAD.X R25, RZ, RZ, RZ, P0 ;  /* 0x000000ffff19b224 */ /* 0x000fe200000e06ff */
[----:B-1----:R-:W-:Y:S01]  /*17e0*/  @!P4 LEA R8, P1, R26, R8, 0x2 ;  /* 0x000000081a08c211 */ /* 0x002fe200078210ff */
[----:B------:R-:W-:Y:S02]  /*17f0*/  @!P4 IMAD R2, R2, UR14, R27 ;  /* 0x0000000e0202cc24 */ /* 0x000fe4000f8e021b */
[----:B------:R-:W-:Y:S01]  /*1800*/  @!P3 IMAD.WIDE.U32 R24, R0, UR20, R24 ;  /* 0x000000140018bc25 */ /* 0x000fe2000f8e0018 */
[----:B---3--:R-:W-:Y:S01]  /*1810*/  @!P5 LEA R12, P2, R28, R12, 0x2 ;  /* 0x0000000c1c0cd211 */ /* 0x008fe200078410ff */
[----:B--2---:R-:W2:Y:S01]  /*1820*/  @!P6 LDG.E R16, desc[UR10][R30.64] ;  /* 0x0000000a1e10e981 */ /* 0x004ea2000c1e1900 */
[----:B------:R-:W-:Y:S01]  /*1830*/  @!P4 LEA.HI.X R9, R26, R9, R2, 0x2, P1 ;  /* 0x000000091a09c211 */ /* 0x000fe200008f1402 */
[----:B------:R-:W-:Y:S01]  /*1840*/  @!P5 IMAD R22, R15, UR14, R29 ;  /* 0x0000000e0f16dc24 */ /* 0x000fe2000f8e021d */
[----:B------:R-:W-:Y:S01]  /*1850*/  MOV R2, 0xff800000 ;  /* 0xff80000000027802 */ /* 0x000fe20000000f00 */
[----:B------:R-:W-:Y:S01]  /*1860*/  @!P3 IMAD R0, R0, UR14, R25 ;  /* 0x0000000e0000bc24 */ /* 0x000fe2000f8e0219 */
[----:B----4-:R-:W-:Y:S01]  /*1870*/  @!P3 LEA R6, P0, R24, R6, 0x2 ;  /* 0x000000061806b211 */ /* 0x010fe200078010ff */
[----:B------:R-:W-:Y:S01]  /*1880*/  IMAD.MOV.U32 R15, RZ, RZ, -0x800000 ;  /* 0xff800000ff0f7424 */ /* 0x000fe200078e00ff */
[----:B------:R-:W-:-:S02]  /*1890*/  @!P5 LEA.HI.X R13, R28, R13, R22, 0x2, P2 ;  /* 0x0000000d1c0dd211 */ /* 0x000fc400010f1416 */
[----:B------:R-:W-:Y:S01]  /*18a0*/  @!P3 LEA.HI.X R7, R24, R7, R0, 0x2, P0 ;  /* 0x000000071807b211 */ /* 0x000fe200000f1400 */
[----:B------:R-:W-:Y:S02]  /*18b0*/  IMAD.MOV.U32 R0, RZ, RZ, -0x800000 ;  /* 0xff800000ff007424 */ /* 0x000fe400078e00ff */
[----:B------:R0:W3:Y:S04]  /*18c0*/  @!P5 LDG.E R2, desc[UR10][R12.64] ;  /* 0x0000000a0c02d981 */ /* 0x0000e8000c1e1900 */
[----:B------:R1:W4:Y:S04]  /*18d0*/  @!P4 LDG.E R15, desc[UR10][R8.64] ;  /* 0x0000000a080fc981 */ /* 0x000328000c1e1900 */
[----:B------:R5:W4:Y:S01]  /*18e0*/  @!P3 LDG.E R0, desc[UR10][R6.64] ;  /* 0x0000000a0600b981 */ /* 0x000b22000c1e1900 */
[----:B------:R-:W5:Y:S01]  /*18f0*/  S2UR UR4, SR_CgaCtaId ;  /* 0x00000000000479c3 */ /* 0x000f620000008800 */
[C---:B------:R-:W-:Y:S01]  /*1900*/  ISETP.GT.U32.AND P2, PT, R4.reuse, 0x17f, PT ;  /* 0x0000017f0400780c */ /* 0x040fe20003f44070 */
[----:B------:R-:W-:Y:S01]  /*1910*/  UMOV UR5, 0x400 ;  /* 0x0000040000057882 */ /* 0x000fe20000000000 */
[C---:B------:R-:W-:Y:S01]  /*1920*/  ISETP.GT.U32.AND P1, PT, R4.reuse, 0xff, PT ;  /* 0x000000ff0400780c */ /* 0x040fe20003f24070 */
[----:B------:R-:W-:Y:S01]  /*1930*/  IMAD.MOV.U32 R23, RZ, RZ, -0x800000 ;  /* 0xff800000ff177424 */ /* 0x000fe200078e00ff */
[C---:B------:R-:W-:Y:S01]  /*1940*/  ISETP.GT.U32.AND P0, PT, R4.reuse, 0x7f, PT ;  /* 0x0000007f0400780c */ /* 0x040fe20003f04070 */
[----:B------:R-:W-:Y:S01]  /*1950*/  IMAD.MOV.U32 R26, RZ, RZ, -0x800000 ;  /* 0xff800000ff1a7424 */ /* 0x000fe200078e00ff */
[C---:B------:R-:W-:Y:S01]  /*1960*/  ISETP.GT.U32.AND P3, PT, R4.reuse, 0x1ff, PT ;  /* 0x000001ff0400780c */ /* 0x040fe20003f64070 */
[----:B------:R-:W-:Y:S01]  /*1970*/  IMAD.MOV.U32 R24, RZ, RZ, -0x800000 ;  /* 0xff800000ff187424 */ /* 0x000fe200078e00ff */
[----:B------:R-:W-:Y:S01]  /*1980*/  LOP3.LUT P4, RZ, R4, 0x380, RZ, 0xc0, !PT ;  /* 0x0000038004ff7812 */ /* 0x000fe2000788c0ff */
[----:B------:R-:W-:Y:S01]  /*1990*/  BSSY.RECONVERGENT B1, `(.L_x_293) ;  /* 0x00001c9000017945 */ /* 0x000fe20003800200 */
[----:B------:R-:W-:-:S03]  /*19a0*/  MOV R28, 0xff800000 ;  /* 0xff800000001c7802 */ /* 0x000fc60000000f00 */
[C---:B------:R-:W-:Y:S02]  /*19b0*/  @!P2 IMAD.SHL.U32 R22, R4.reuse, 0x4, RZ ;  /* 0x000000040416a824 */ /* 0x040fe400078e00ff */
[C---:B------:R-:W-:Y:S02]  /*19c0*/  @!P1 IMAD.SHL.U32 R17, R4.reuse, 0x4, RZ ;  /* 0x0000000404119824 */ /* 0x040fe400078e00ff */
[----:B0-----:R-:W-:Y:S02]  /*19d0*/  @!P0 SHF.L.U32 R13, R4, 0x2, RZ ;  /* 0x00000002040d8819 */ /* 0x001fe400000006ff */
[----:B------:R-:W-:Y:S02]  /*19e0*/  @!P2 LOP3.LUT R12, R22, 0xc, RZ, 0xc0, !PT ;  /* 0x0000000c160ca812 */ /* 0x000fe400078ec0ff */
[----:B-1----:R-:W-:Y:S01]  /*19f0*/  @!P0 LOP3.LUT R8, R13, 0xc, RZ, 0xc0, !PT ;  /* 0x0000000c0d088812 */ /* 0x002fe200078ec0ff */
[----:B-----5:R-:W-:Y:S01]  /*1a00*/  ULEA UR4, UR4, UR5, 0x18 ;  /* 0x0000000504047291 */ /* 0x020fe2000f8ec0ff */
[----:B------:R-:W-:-:S02]  /*1a10*/  @!P1 LOP3.LUT R6, R17, 0xc, RZ, 0xc0, !PT ;  /* 0x0000000c11069812 */ /* 0x000fc400078ec0ff */
[----:B------:R-:W-:-:S03]  /*1a20*/  LOP3.LUT R9, R4, 0x1f, RZ, 0xc0, !PT ;  /* 0x0000001f04097812 */ /* 0x000fc600078ec0ff */
[----:B------:R-:W-:Y:S01]  /*1a30*/  LEA R20, R20, UR4, 0x2 ;  /* 0x0000000414147c11 */ /* 0x000fe2000f8e10ff */
[----:B------:R-:W-:Y:S02]  /*1a40*/  @!P2 VIADD R12, R12, UR4 ;  /* 0x000000040c0cac36 */ /* 0x000fe40008000000 */
[----:B------:R-:W-:Y:S02]  /*1a50*/  @!P1 VIADD R6, R6, UR4 ;  /* 0x0000000406069c36 */ /* 0x000fe40008000000 */
[----:B------:R-:W-:Y:S02]  /*1a60*/  @!P0 VIADD R8, R8, UR4 ;  /* 0x0000000408088c36 */ /* 0x000fe40008000000 */
[C---:B------:R-:W-:Y:S02]  /*1a70*/  IMAD R13, R21.reuse, 0x14, R20 ;  /* 0x00000014150d7824 */ /* 0x040fe400078e0214 */
[C---:B------:R-:W-:Y:S01]  /*1a80*/  @!P2 IMAD R7, R21.reuse, 0x14, R12 ;  /* 0x000000141507a824 */ /* 0x040fe200078e020c */
[----:B------:R-:W-:Y:S01]  /*1a90*/  SHF.R.U32.HI R12, RZ, 0x5, R4 ;  /* 0x00000005ff0c7819 */ /* 0x000fe20000011604 */
[----:B------:R-:W-:-:S02]  /*1aa0*/  @!P1 IMAD R6, R21, 0x14, R6 ;  /* 0x0000001415069824 */ /* 0x000fc400078e0206 */
[----:B------:R-:W-:Y:S01]  /*1ab0*/  @!P0 IMAD R21, R21, 0x14, R8 ;  /* 0x0000001415158824 */ /* 0x000fe200078e0208 */
[----:B------:R-:W-:Y:S01]  /*1ac0*/  LEA R8, R12, UR4, 0x2 ;  /* 0x000000040c087c11 */ /* 0x000fe2000f8e10ff */
[----:B------:R-:W-:-:S04]  /*1ad0*/  USHF.R.S32.HI UR4, URZ, 0x1f, UR21 ;  /* 0x0000001fff047899 */ /* 0x000fc80008011415 */
[----:B------:R-:W-:Y:S01]  /*1ae0*/  IMAD R25, R9, 0x14, R8 ;  /* 0x0000001409197824 */ /* 0x000fe200078e0208 */
[----:B------:R-:W-:Y:S01]  /*1af0*/  ULOP3.LUT UR4, UR4, 0x1, URZ, 0xfc, !UPT ;  /* 0x0000000104047892 */ /* 0x000fe2000f8efcff */
[----:B--2---:R0:W-:Y:S04]  /*1b00*/  @!P3 STS [R13], R16 ;  /* 0x000000100d00b388 */ /* 0x0041e80000000800 */
[----:B---3--:R-:W-:Y:S04]  /*1b10*/  @!P2 STS [R7+0x280], R2 ;  /* 0x000280020700a388 */ /* 0x008fe80000000800 */
[----:B----4-:R-:W-:Y:S04]  /*1b20*/  @!P1 STS [R6+0x500], R15 ;  /* 0x0005000f06009388 */ /* 0x010fe80000000800 */
[----:B------:R1:W-:Y:S01]  /*1b30*/  @!P0 STS [R21+0x780], R0 ;  /* 0x0007800015008388 */ /* 0x0003e20000000800 */
[----:B------:R-:W-:Y:S01]  /*1b40*/  BAR.SYNC.DEFER_BLOCKING 0x0 ;  /* 0x0000000000007b1d */ /* 0x000fe20000010000 */
[----:B0-----:R-:W-:-:S07]  /*1b50*/  IMAD.MOV.U32 R16, RZ, RZ, RZ ;  /* 0x000000ffff107224 */ /* 0x001fce00078e00ff */
[----:B-1----:R-:W0:Y:S01]  /*1b60*/  LDC R0, c[0x0][0x434] ;  /* 0x00010d00ff007b82 */ /* 0x002e220000000800 */
[----:B------:R-:W-:Y:S04]  /*1b70*/  @!P4 LDS R28, [R25] ;  /* 0x00000000191cc984 */ /* 0x000fe80000000800 */
[----:B------:R-:W-:Y:S04]  /*1b80*/  @!P4 LDS R23, [R25+0x280] ;  /* 0x000280001917c984 */ /* 0x000fe80000000800 */
[----:B------:R-:W1:Y:S04]  /*1b90*/  @!P4 LDS R26, [R25+0x500] ;  /* 0x00050000191ac984 */ /* 0x000e680000000800 */
[----:B------:R-:W2:Y:S01]  /*1ba0*/  @!P4 LDS R24, [R25+0x780] ;  /* 0x000780001918c984 */ /* 0x000ea20000000800 */
[----:B0-----:R-:W-:-:S04]  /*1bb0*/  IABS R2, R0 ;  /* 0x0000000000027213 */ /* 0x001fc80000000000 */
[----:B------:R-:W0:Y:S08]  /*1bc0*/  I2F.RP R15, R2 ;  /* 0x00000002000f7306 */ /* 0x000e300000209400 */
[----:B0-----:R-:W0:Y:S01]  /*1bd0*/  MUFU.RCP R17, R15 ;  /* 0x0000000f00117308 */ /* 0x001e220000001000 */
[----:B-1----:R-:W-:-:S04]  /*1be0*/  FMNMX3.FTZ R7, R28, R23, R26, !PT ;  /* 0x000000171c077276 */ /* 0x002fc8000781001a */
[----:B--2---:R-:W-:-:S05]  /*1bf0*/  FMNMX.FTZ R7, R7, R24, !PT ;  /* 0x0000001807077209 */ /* 0x004fca0007810000 */
[----:B------:R-:W1:Y:S01]  /*1c00*/  SHFL.BFLY PT, R6, R7, 0x10, 0x1f ;  /* 0x0e001f0007067f89 */ /* 0x000e6200000e0000 */
[----:B0-----:R-:W-:-:S06]  /*1c10*/  IADD3 R17, PT, PT, R17, 0xffffffe, RZ ;  /* 0x0ffffffe11117810 */ /* 0x001fcc0007ffe0ff */
[----:B------:R-:W0:Y:S02]  /*1c20*/  F2I.FTZ.U32.TRUNC.NTZ R17, R17 ;  /* 0x0000001100117305 */ /* 0x000e24000021f000 */
[----:B0-----:R-:W-:Y:S01]  /*1c30*/  IMAD.MOV R8, RZ, RZ, -R17 ;  /* 0x000000ffff087224 */ /* 0x001fe200078e0a11 */
[----:B-1----:R-:W-:-:S05]  /*1c40*/  FMNMX.FTZ R6, R7, R6, !PT ;  /* 0x0000000607067209 */ /* 0x002fca0007810000 */
[----:B------:R-:W0:Y:S02]  /*1c50*/  SHFL.BFLY PT, R13, R6, 0x8, 0x1f ;  /* 0x0d001f00060d7f89 */ /* 0x000e2400000e0000 */
[----:B0-----:R-:W-:-:S05]  /*1c60*/  FMNMX.FTZ R13, R6, R13, !PT ;  /* 0x0000000d060d7209 */ /* 0x001fca0007810000 */
[----:B------:R-:W0:Y:S02]  /*1c70*/  SHFL.BFLY PT, R20, R13, 0x4, 0x1f ;  /* 0x0c801f000d147f89 */ /* 0x000e2400000e0000 */
[----:B0-----:R-:W-:Y:S01]  /*1c80*/  FMNMX.FTZ R20, R13, R20, !PT ;  /* 0x000000140d147209 */ /* 0x001fe20007810000 */
[----:B------:R-:W-:Y:S01]  /*1c90*/  IMAD R13, R8, R2, RZ ;  /* 0x00000002080d7224 */ /* 0x000fe200078e02ff */
[----:B------:R-:W-:Y:S02]  /*1ca0*/  IABS R8, R5 ;  /* 0x0000000500087213 */ /* 0x000fe40000000000 */
[----:B------:R-:W-:Y:S01]  /*1cb0*/  LOP3.LUT R5, R5, R0, RZ, 0x3c, !PT ;  /* 0x0000000005057212 */ /* 0x000fe200078e3cff */
[----:B------:R-:W0:Y:S01]  /*1cc0*/  SHFL.BFLY PT, R7, R20, 0x2, 0x1f ;  /* 0x0c401f0014077f89 */ /* 0x000e2200000e0000 */
[----:B------:R-:W-:Y:S02]  /*1cd0*/  IMAD.HI.U32 R13, R17, R13, R16 ;  /* 0x0000000d110d7227 */ /* 0x000fe400078e0010 */
[----:B------:R-:W-:-:S04]  /*1ce0*/  ISETP.GE.AND P1, PT, R5, RZ, PT ;  /* 0x000000ff0500720c */ /* 0x000fc80003f26270 */
[----:B------:R-:W-:-:S04]  /*1cf0*/  IMAD.HI.U32 R16, R13, R8, RZ ;  /* 0x000000080d107227 */ /* 0x000fc800078e00ff */
[----:B------:R-:W-:-:S04]  /*1d00*/  IMAD.MOV R17, RZ, RZ, -R16 ;  /* 0x000000ffff117224 */ /* 0x000fc800078e0a10 */
[----:B------:R-:W-:Y:S01]  /*1d10*/  IMAD R17, R2, R17, R8 ;  /* 0x0000001102117224 */ /* 0x000fe200078e0208 */
        /* <DEDUP_REMOVED lines=15> */
[-C--:B------:R-:W-:Y:S01]  /*1e10*/  @!P0 IADD3 R17, PT, PT, R17, -R2.reuse, RZ ;  /* 0x8000000211118210 */ /* 0x080fe20007ffe0ff */
[----:B------:R-:W-:Y:S01]  /*1e20*/  @!P0 VIADD R16, R16, 0x1 ;  /* 0x0000000110108836 */ /* 0x000fe20000000000 */
[----:B------:R-:W-:Y:S02]  /*1e30*/  ISETP.NE.AND P0, PT, R0, RZ, PT ;  /* 0x000000ff0000720c */ /* 0x000fe40003f05270 */
[----:B------:R-:W-:-:S03]  /*1e40*/  ISETP.GE.U32.AND P2, PT, R17, R2, PT ;  /* 0x000000021100720c */ /* 0x000fc60003f46070 */
[----:B------:R-:W0:Y:S08]  /*1e50*/  MUFU.EX2 R8, R8 ;  /* 0x0000000800087308 */ /* 0x000e300000000800 */
[----:B------:R-:W1:Y:S02]  /*1e60*/  MUFU.EX2 R7, R7 ;  /* 0x0000000700077308 */ /* 0x000e640000000800 */
[----:B------:R-:W-:-:S06]  /*1e70*/  @P2 VIADD R16, R16, 0x1 ;  /* 0x0000000110102836 */ /* 0x000fcc0000000000 */
[----:B------:R-:W2:Y:S01]  /*1e80*/  MUFU.EX2 R30, R6 ;  /* 0x00000006001e7308 */ /* 0x000ea20000000800 */
[----:B0-----:R-:W-:-:S04]  /*1e90*/  FADD.FTZ R8, R15, R8 ;  /* 0x000000080f087221 */ /* 0x001fc80000010000 */
[----:B-1----:R-:W-:Y:S01]  /*1ea0*/  FADD.FTZ R5, R8, R7 ;  /* 0x0000000708057221 */ /* 0x002fe20000010000 */
[----:B------:R-:W-:Y:S02]  /*1eb0*/  IMAD.MOV.U32 R8, RZ, RZ, R16 ;  /* 0x000000ffff087224 */ /* 0x000fe400078e0010 */
[----:B------:R-:W0:Y:S03]  /*1ec0*/  LDC R16, c[0x0][0x3e0] ;  /* 0x0000f800ff107b82 */ /* 0x000e260000000800 */
[----:B------:R-:W-:Y:S01]  /*1ed0*/  @!P1 IADD3 R8, PT, PT, -R8, RZ, RZ ;  /* 0x000000ff08089210 */ /* 0x000fe20007ffe1ff */
[----:B--2---:R-:W-:Y:S01]  /*1ee0*/  FADD.FTZ R30, R5, R30 ;  /* 0x0000001e051e7221 */ /* 0x004fe20000010000 */
[----:B------:R-:W-:-:S04]  /*1ef0*/  @!P0 LOP3.LUT R8, RZ, R0, RZ, 0x33, !PT ;  /* 0x00000000ff088212 */ /* 0x000fc800078e33ff */
[----:B------:R-:W1:Y:S01]  /*1f00*/  SHFL.BFLY PT, R17, R30, 0x10, 0x1f ;  /* 0x0e001f001e117f89 */ /* 0x000e6200000e0000 */
[----:B------:R-:W-:Y:S01]  /*1f10*/  IMAD R7, R8, UR4, RZ ;  /* 0x0000000408077c24 */ /* 0x000fe2000f8e02ff */
[----:B------:R-:W2:Y:S04]  /*1f20*/  LDCU UR4, c[0x0][0x430] ;  /* 0x00008600ff0477ac */ /* 0x000ea80008000800 */
[----:B------:R-:W-:Y:S02]  /*1f30*/  IABS R20, R7 ;  /* 0x0000000700147213 */ /* 0x000fe40000000000 */
[----:B------:R-:W-:Y:S02]  /*1f40*/  ISETP.NE.AND P5, PT, R7, RZ, PT ;  /* 0x000000ff0700720c */ /* 0x000fe40003fa5270 */
[----:B------:R-:W3:Y:S01]  /*1f50*/  I2F.RP R27, R20 ;  /* 0x00000014001b7306 */ /* 0x000ee20000209400 */
[----:B0-----:R-:W-:-:S07]  /*1f60*/  IABS R6, R16 ;  /* 0x0000001000067213 */ /* 0x001fce0000000000 */
[----:B------:R-:W0:Y:S01]  /*1f70*/  I2F.RP R21, R6 ;  /* 0x0000000600157306 */ /* 0x000e220000209400 */
[----:B-1----:R-:W-:-:S07]  /*1f80*/  FADD.FTZ R17, R30, R17 ;  /* 0x000000111e117221 */ /* 0x002fce0000010000 */
[----:B---3--:R-:W1:Y:S01]  /*1f90*/  MUFU.RCP R2, R27 ;  /* 0x0000001b00027308 */ /* 0x008e620000001000 */
[----:B------:R-:W3:Y:S07]  /*1fa0*/  SHFL.BFLY PT, R22, R17, 0x8, 0x1f ;  /* 0x0d001f0011167f89 */ /* 0x000eee00000e0000 */
[----:B0-----:R-:W0:Y:S01]  /*1fb0*/  MUFU.RCP R30, R21 ;  /* 0x00000015001e7308 */ /* 0x001e220000001000 */
[----:B-1----:R-:W-:-:S07]  /*1fc0*/  VIADD R34, R2, 0xffffffe ;  /* 0x0ffffffe02227836 */ /* 0x002fce0000000000 */
[----:B------:R-:W1:Y:S01]  /*1fd0*/  F2I.FTZ.U32.TRUNC.NTZ R35, R34 ;  /* 0x0000002200237305 */ /* 0x000e62000021f000 */
[----:B0-----:R-:W-:Y:S02]  /*1fe0*/  VIADD R30, R30, 0xffffffe ;  /* 0x0ffffffe1e1e7836 */ /* 0x001fe40000000000 */
[----:B---3--:R-:W-:-:S05]  /*1ff0*/  FADD.FTZ R22, R17, R22 ;  /* 0x0000001611167221 */ /* 0x008fca0000010000 */
[----:B------:R-:W0:Y:S01]  /*2000*/  F2I.FTZ.U32.TRUNC.NTZ R31, R30 ;  /* 0x0000001e001f7305 */ /* 0x000e22000021f000 */
[----:B------:R-:W3:Y:S01]  /*2010*/  SHFL.BFLY PT, R15, R22, 0x4, 0x1f ;  /* 0x0c801f00160f7f89 */ /* 0x000ee200000e0000 */
[----:B-1----:R-:W-:Y:S02]  /*2020*/  IMAD.MOV R5, RZ, RZ, -R35 ;  /* 0x000000ffff057224 */ /* 0x002fe400078e0a23 */
[----:B------:R-:W-:Y:S02]  /*2030*/  IMAD.MOV.U32 R34, RZ, RZ, RZ ;  /* 0x000000ffff227224 */ /* 0x000fe400078e00ff */
[----:B------:R-:W-:Y:S01]  /*2040*/  IMAD R5, R5, R20, RZ ;  /* 0x0000001405057224 */ /* 0x000fe200078e02ff */
[----:B0-----:R-:W-:-:S03]  /*2050*/  IADD3 R2, PT, PT, RZ, -R31, RZ ;  /* 0x8000001fff027210 */ /* 0x001fc60007ffe0ff */
[----:B------:R-:W-:-:S04]  /*2060*/  IMAD.HI.U32 R34, R35, R5, R34 ;  /* 0x0000000523227227 */ /* 0x000fc800078e0022 */
[----:B------:R-:W-:Y:S02]  /*2070*/  IMAD R17, R2, R6, RZ ;  /* 0x0000000602117224 */ /* 0x000fe400078e02ff */
[----:B------:R-:W-:Y:S02]  /*2080*/  VIADD R5, R20, UR17 ;  /* 0x0000001114057c36 */ /* 0x000fe40008000000 */
[----:B------:R-:W-:Y:S02]  /*2090*/  IMAD.MOV.U32 R30, RZ, RZ, RZ ;  /* 0x000000ffff1e7224 */ /* 0x000fe400078e00ff */
[----:B---3--:R-:W-:Y:S02]  /*20a0*/  FADD.FTZ R15, R22, R15 ;  /* 0x0000000f160f7221 */ /* 0x008fe40000010000 */
[----:B------:R-:W-:Y:S01]  /*20b0*/  IMAD.HI.U32 R22, R31, R17, R30 ;  /* 0x000000111f167227 */ /* 0x000fe200078e001e */
[----:B------:R-:W-:Y:S02]  /*20c0*/  IABS R17, R7 ;  /* 0x0000000700117213 */ /* 0x000fe40000000000 */
[----:B------:R-:W-:Y:S01]  /*20d0*/  IABS R21, R5 ;  /* 0x0000000500157213 */ /* 0x000fe20000000000 */
[----:B------:R-:W0:Y:S01]  /*20e0*/  SHFL.BFLY PT, R2, R15, 0x2, 0x1f ;  /* 0x0c401f000f027f89 */ /* 0x000e2200000e0000 */
[----:B------:R-:W-:-:S03]  /*20f0*/  IADD3 R17, PT, PT, RZ, -R17, RZ ;  /* 0x80000011ff117210 */ /* 0x000fc60007ffe0ff */
[----:B------:R-:W-:-:S04]  /*2100*/  IMAD.HI.U32 R34, R34, R21, RZ ;  /* 0x0000001522227227 */ /* 0x000fc800078e00ff */
[----:B------:R-:W-:-:S04]  /*2110*/  IMAD.HI.U32 R22, R22, R21, RZ ;  /* 0x0000001516167227 */ /* 0x000fc800078e00ff */
[----:B------:R-:W-:Y:S02]  /*2120*/  IMAD R27, R34, R17, R21 ;  /* 0x00000011221b7224 */ /* 0x000fe400078e0215 */
[----:B------:R-:W-:-:S03]  /*2130*/  IMAD.MOV R17, RZ, RZ, -R22 ;  /* 0x000000ffff117224 */ /* 0x000fc600078e0a16 */
[----:B------:R-:W-:Y:S01]  /*2140*/  ISETP.GT.U32.AND P3, PT, R20, R27, PT ;  /* 0x0000001b1400720c */ /* 0x000fe20003f64070 */
[----:B------:R-:W-:-:S05]  /*2150*/  IMAD R21, R6, R17, R21 ;  /* 0x0000001106157224 */ /* 0x000fca00078e0215 */
[----:B------:R-:W-:Y:S01]  /*2160*/  ISETP.GT.U32.AND P1, PT, R6, R21, PT ;  /* 0x000000150600720c */ /* 0x000fe20003f24070 */
[----:B0-----:R-:W-:Y:S02]  /*2170*/  FADD.FTZ R2, R15, R2 ;  /* 0x000000020f027221 */ /* 0x001fe40000010000 */
[----:B------:R-:W0:Y:S03]  /*2180*/  LDC.U8 R15, c[0x0][0x549] ;  /* 0x00015240ff0f7b82 */ /* 0x000e260000000000 */
[----:B------:R-:W1:Y:S01]  /*2190*/  SHFL.BFLY PT, R17, R2, 0x1, 0x1f ;  /* 0x0c201f0002117f89 */ /* 0x000e6200000e0000 */
[----:B------:R-:W-:Y:S01]  /*21a0*/  @!P3 IMAD.IADD R27, R27, 0x1, -R20 ;  /* 0x000000011b1bb824 */ /* 0x000fe200078e0a14 */
[----:B------:R-:W-:-:S04]  /*21b0*/  @!P3 IADD3 R34, PT, PT, R34, 0x1, RZ ;  /* 0x000000012222b810 */ /* 0x000fc80007ffe0ff */
[-C--:B------:R-:W-:Y:S01]  /*21c0*/  ISETP.GE.U32.AND P2, PT, R27, R20.reuse, PT ;  /* 0x000000141b00720c */ /* 0x080fe20003f46070 */
[----:B------:R-:W-:Y:S01]  /*21d0*/  @!P1 IMAD.IADD R21, R21, 0x1, -R6 ;  /* 0x0000000115159824 */ /* 0x000fe200078e0a06 */
[C---:B------:R-:W-:Y:S01]  /*21e0*/  LOP3.LUT R27, R5.reuse, R20, RZ, 0x3c, !PT ;  /* 0x00000014051b7212 */ /* 0x040fe200078e3cff */
[----:B------:R-:W-:Y:S01]  /*21f0*/  @!P1 VIADD R22, R22, 0x1 ;  /* 0x0000000116169836 */ /* 0x000fe20000000000 */
[----:B------:R-:W-:Y:S02]  /*2200*/  LOP3.LUT R5, R5, R16, RZ, 0x3c, !PT ;  /* 0x0000001005057212 */ /* 0x000fe400078e3cff */
[----:B------:R-:W-:Y:S02]  /*2210*/  ISETP.GE.U32.AND P4, PT, R21, R6, PT ;  /* 0x000000061500720c */ /* 0x000fe40003f86070 */
[----:B------:R-:W-:Y:S02]  /*2220*/  ISETP.GE.AND P3, PT, R5, RZ, PT ;  /* 0x000000ff0500720c */ /* 0x000fe40003f66270 */
[----:B------:R-:W-:-:S02]  /*2230*/  ISETP.NE.AND P1, PT, R16, RZ, PT ;  /* 0x000000ff1000720c */ /* 0x000fc40003f25270 */
[----:B------:R-:W-:Y:S01]  /*2240*/  ISETP.GE.AND P0, PT, R27, RZ, PT ;  /* 0x000000ff1b00720c */ /* 0x000fe20003f06270 */
[----:B------:R-:W-:Y:S01]  /*2250*/  @P2 VIADD R34, R34, 0x1 ;  /* 0x0000000122222836 */ /* 0x000fe20000000000 */
[----:B------:R-:W-:Y:S01]  /*2260*/  SHF.R.S32.HI R6, RZ, 0x1f, R7 ;  /* 0x0000001fff067819 */ /* 0x000fe20000011407 */
[----:B-1----:R-:W-:-:S04]  /*2270*/  FADD.FTZ R17, R2, R17 ;  /* 0x0000001102117221 */ /* 0x002fc80000010000 */
[----:B------:R-:W-:Y:S01]  /*2280*/  @P4 VIADD R22, R22, 0x1 ;  /* 0x0000000116164836 */ /* 0x000fe20000000000 */
[----:B------:R-:W-:Y:S02]  /*2290*/  ISETP.NE.AND P4, PT, R8, RZ, PT ;  /* 0x000000ff0800720c */ /* 0x000fe40003f85270 */
[----:B------:R-:W-:Y:S01]  /*22a0*/  FSETP.NE.FTZ.AND P2, PT, R17, RZ, PT ;  /* 0x000000ff1100720b */ /* 0x000fe20003f55000 */
[----:B------:R-:W-:Y:S01]  /*22b0*/  @!P3 IMAD.MOV R22, RZ, RZ, -R22 ;  /* 0x000000ffff16b224 */ /* 0x000fe200078e0a16 */
[----:B------:R-:W-:Y:S02]  /*22c0*/  @!P1 LOP3.LUT R22, RZ, R16, RZ, 0x33, !PT ;  /* 0x00000010ff169212 */ /* 0x000fe400078e33ff */
[----:B------:R-:W-:Y:S02]  /*22d0*/  LOP3.LUT P1, RZ, R4, 0x39f, RZ, 0xc0, !PT ;  /* 0x0000039f04ff7812 */ /* 0x000fe4000782c0ff */
[----:B------:R-:W-:Y:S02]  /*22e0*/  @!P0 IADD3 R34, PT, PT, -R34, RZ, RZ ;  /* 0x000000ff22228210 */ /* 0x000fe40007ffe1ff */
[----:B0-----:R-:W-:-:S02]  /*22f0*/  ISETP.NE.AND P0, PT, R15, RZ, PT ;  /* 0x000000ff0f00720c */ /* 0x001fc40003f05270 */
[----:B------:R-:W-:Y:S02]  /*2300*/  @!P5 LOP3.LUT R34, RZ, R20, RZ, 0x33, !PT ;  /* 0x00000014ff22d212 */ /* 0x000fe400078e33ff */
[C---:B------:R-:W-:Y:S01]  /*2310*/  SEL R15, R0.reuse, 0x1, !P0 ;  /* 0x00000001000f7807 */ /* 0x040fe20004000000 */
[----:B------:R-:W0:Y:S01]  /*2320*/  @P2 MUFU.LG2 R2, R17 ;  /* 0x0000001100022308 */ /* 0x000e220000000c00 */
[----:B------:R-:W-:Y:S01]  /*2330*/  SEL R5, RZ, 0x1, !P4 ;  /* 0x00000001ff057807 */ /* 0x000fe20006000000 */
[----:B--2---:R-:W-:Y:S01]  /*2340*/  IMAD R0, R0, UR4, RZ ;  /* 0x0000000400007c24 */ /* 0x004fe2000f8e02ff */
[----:B------:R-:W-:Y:S02]  /*2350*/  ISETP.LT.U32.AND P0, PT, R18, R34, PT ;  /* 0x000000221200720c */ /* 0x000fe40003f01070 */
[----:B------:R-:W-:Y:S01]  /*2360*/  SHF.R.S32.HI R21, RZ, 0x1f, R34 ;  /* 0x0000001fff157819 */ /* 0x000fe20000011422 */
[----:B------:R-:W-:Y:S01]  /*2370*/  IMAD R7, R7, R0, RZ ;  /* 0x0000000007077224 */ /* 0x000fe200078e02ff */
[----:B------:R-:W-:Y:S01]  /*2380*/  LOP3.LUT R5, R6, R5, RZ, 0xfc, !PT ;  /* 0x0000000506057212 */ /* 0x000fe200078efcff */
[----:B------:R-:W-:Y:S01]  /*2390*/  IMAD R6, R22, R15, RZ ;  /* 0x0000000f16067224 */ /* 0x000fe200078e02ff */
[----:B------:R-:W-:Y:S01]  /*23a0*/  ISETP.LT.AND.EX P0, PT, R19, R21, PT, P0 ;  /* 0x000000151300720c */ /* 0x000fe20003f01300 */
[----:B------:R-:W-:-:S02]  /*23b0*/  IMAD.MOV.U32 R21, RZ, RZ, 0x7f800000 ;  /* 0x7f800000ff157424 */ /* 0x000fc400078e00ff */
[----:B------:R-:W-:Y:S01]  /*23c0*/  IMAD R6, R5, R6, RZ ;  /* 0x0000000605067224 */ /* 0x000fe200078e02ff */
[----:B------:R-:W-:Y:S01]  /*23d0*/  SEL R8, R18, R34, P0 ;  /* 0x0000002212087207 */ /* 0x000fe20000000000 */
[----:B0-----:R-:W-:Y:S01]  /*23e0*/  @P2 FFMA.FTZ R21, R2, 0.69314718246459960938, R13 ;  /* 0x3f31721802152823 */ /* 0x001fe2000001000d */
[----:B------:R-:W-:Y:S07]  /*23f0*/  @P1 BRA `(.L_x_294) ;  /* 0x0000001000881947 */ /* 0x000fee0003800000 */
        /* <DEDUP_REMOVED lines=51> */
.L_x_296:
[----:B------:R-:W-:Y:S01]  /*2730*/  IMAD.MOV.U32 R15, RZ, RZ, RZ ;  /* 0x000000ffff0f7224 */ /* 0x000fe200078e00ff */
[----:B------:R-:W-:Y:S02]  /*2740*/  MOV R20, R34 ;  /* 0x0000002200147202 */ /* 0x000fe40000000f00 */
[----:B------:R-:W-:Y:S02]  /*2750*/  MOV R18, 0x2770 ;  /* 0x0000277000127802 */ /* 0x000fe40000000f00 */
[----:B------:R-:W-:Y:S05]  /*2760*/  CALL.REL.NOINC `($__internal_7_$__cuda_sm20_div_s64) ;  /* 0x0000002800547944 */ /* 0x000fea0003c00000 */
[----:B------:R-:W-:Y:S02]  /*2770*/  IADD3 R5, PT, PT, -R0, RZ, RZ ;  /* 0x000000ff00057210 */ /* 0x000fe40007ffe1ff */
[----:B------:R-:W-:-:S03]  /*2780*/  MOV R35, R15 ;  /* 0x0000000f00237202 */ /* 0x000fc60000000f00 */
[----:B------:R-:W-:Y:S01]  /*2790*/  IMAD R22, R34, R5, R22 ;  /* 0x0000000522167224 */ /* 0x000fe200078e0216 */
[----:B------:R-:W-:-:S07]  /*27a0*/  MOV R34, R0 ;  /* 0x0000000000227202 */ /* 0x000fce0000000f00 */
.L_x_297:
        /* <DEDUP_REMOVED lines=59> */
.L_x_299:
[----:B------:R-:W-:Y:S01]  /*2b60*/  IMAD.MOV.U32 R22, RZ, RZ, R34 ;  /* 0x000000ffff167224 */ /* 0x000fe200078e0022 */
[----:B------:R-:W-:Y:S01]  /*2b70*/  MOV R15, R35 ;  /* 0x00000023000f7202 */ /* 0x000fe20000000f00 */
[----:B------:R-:W-:Y:S01]  /*2b80*/  IMAD.MOV.U32 R20, RZ, RZ, R32 ;  /* 0x000000ffff147224 */ /* 0x000fe200078e0020 */
[----:B------:R-:W-:Y:S02]  /*2b90*/  MOV R18, 0x2bb0 ;  /* 0x00002bb000127802 */ /* 0x000fe40000000f00 */
[----:B------:R-:W-:Y:S05]  /*2ba0*/  CALL.REL.NOINC `($__internal_7_$__cuda_sm20_div_s64) ;  /* 0x0000002400447944 */ /* 0x000fea0003c00000 */
[----:B------:R-:W-:-:S05]  /*2bb0*/  IADD3 R33, PT, PT, -R0, RZ, RZ ;  /* 0x000000ff00217210 */ /* 0x000fca0007ffe1ff */
[----:B------:R-:W-:Y:S02]  /*2bc0*/  IMAD R33, R33, R32, R34 ;  /* 0x0000002021217224 */ /* 0x000fe400078e0222 */
.L_x_300:
[----:B------:R-:W-:Y:S05]  /*2bd0*/  BSYNC.RECONVERGENT B0 ;  /* 0x0000000000007941 */ /* 0x000fea0003800200 */
.L_x_298:
        /* <DEDUP_REMOVED lines=20> */
[----:B--2---:R-:W0:Y:S08]  /*2d20*/  MUFU.RCP R34, R22 ;  /* 0x0000001600227308 */ /* 0x004e300000001000 */
[----:B------:R-:W1:Y:S08]  /*2d30*/  F2I.FTZ.U32.TRUNC.NTZ R37, R36 ;  /* 0x0000002400257305 */ /* 0x000e70000021f000 */
[----:B------:R-:W2:Y:S01]  /*2d40*/  F2I.FTZ.U32.TRUNC.NTZ R31, R30 ;  /* 0x0000001e001f7305 */ /* 0x000ea2000021f000 */
[----:B0-----:R-:W-:Y:S01]  /*2d50*/  IADD3 R34, PT, PT, R34, 0xffffffe, RZ ;  /* 0x0ffffffe22227810 */ /* 0x001fe20007ffe0ff */
[----:B-1----:R-:W-:-:S06]  /*2d60*/  IMAD.MOV R13, RZ, RZ, -R37 ;  /* 0x000000ffff0d7224 */ /* 0x002fcc00078e0a25 */
[----:B------:R-:W0:Y:S01]  /*2d70*/  MUFU.RCP R2, R2 ;  /* 0x0000000200027308 */ /* 0x000e220000001000 */
[----:B------:R-:W-:Y:S02]  /*2d80*/  IMAD.MOV.U32 R36, RZ, RZ, RZ ;  /* 0x000000ffff247224 */ /* 0x000fe400078e00ff */
[----:B------:R-:W-:Y:S02]  /*2d90*/  IMAD R13, R13, R18, RZ ;  /* 0x000000120d0d7224 */ /* 0x000fe400078e02ff */
[----:B--2---:R-:W-:-:S03]  /*2da0*/  IMAD.MOV R20, RZ, RZ, -R31 ;  /* 0x000000ffff147224 */ /* 0x004fc600078e0a1f */
[----:B------:R1:W2:Y:S01]  /*2db0*/  F2I.FTZ.U32.TRUNC.NTZ R35, R34 ;  /* 0x0000002200237305 */ /* 0x0002a2000021f000 */
[----:B------:R-:W-:Y:S02]  /*2dc0*/  IMAD.MOV.U32 R30, RZ, RZ, RZ ;  /* 0x000000ffff1e7224 */ /* 0x000fe400078e00ff */
[----:B------:R-:W-:Y:S02]  /*2dd0*/  IMAD R20, R20, R19, RZ ;  /* 0x0000001314147224 */ /* 0x000fe400078e02ff */
[----:B------:R-:W-:Y:S01]  /*2de0*/  IMAD.HI.U32 R29, R37, R13, R36 ;  /* 0x0000000d251d7227 */ /* 0x000fe200078e0024 */
[----:B------:R-:W-:-:S03]  /*2df0*/  IABS R13, R16 ;  /* 0x00000010000d7213 */ /* 0x000fc60000000000 */
[----:B------:R-:W-:Y:S01]  /*2e00*/  IMAD.HI.U32 R31, R31, R20, R30 ;  /* 0x000000141f1f7227 */ /* 0x000fe200078e001e */
[----:B0-----:R-:W-:Y:S01]  /*2e10*/  IADD3 R20, PT, PT, R2, 0xffffffe, RZ ;  /* 0x0ffffffe02147810 */ /* 0x001fe20007ffe0ff */
[----:B------:R-:W0:Y:S01]  /*2e20*/  I2F.U32.RP R22, R13 ;  /* 0x0000000d00167306 */ /* 0x000e220000209000 */
[----:B------:R-:W-:Y:S01]  /*2e30*/  IABS R30, R14 ;  /* 0x0000000e001e7213 */ /* 0x000fe20000000000 */
[----:B-1----:R-:W-:Y:S02]  /*2e40*/  HFMA2 R34, -RZ, RZ, 0, 0 ;  /* 0x00000000ff227431 */ /* 0x002fe400000001ff */
[----:B--2---:R-:W-:Y:S02]  /*2e50*/  IMAD.MOV R2, RZ, RZ, -R35 ;  /* 0x000000ffff027224 */ /* 0x004fe400078e0a23 */
[----:B------:R-:W-:Y:S02]  /*2e60*/  IMAD.MOV R30, RZ, RZ, -R30 ;  /* 0x000000ffff1e7224 */ /* 0x000fe400078e0a1e */
[----:B------:R-:W1:Y:S01]  /*2e70*/  F2I.FTZ.U32.TRUNC.NTZ R37, R20 ;  /* 0x0000001400257305 */ /* 0x000e62000021f000 */
[----:B------:R-:W-:-:S04]  /*2e80*/  IMAD R2, R2, R17, RZ ;  /* 0x0000001102027224 */ /* 0x000fc800078e02ff */
[----:B------:R-:W-:-:S03]  /*2e90*/  IMAD.HI.U32 R27, R35, R2, R34 ;  /* 0x00000002231b7227 */ /* 0x000fc600078e0022 */
[----:B0-----:R-:W0:Y:S01]  /*2ea0*/  MUFU.RCP R34, R22 ;  /* 0x0000001600227308 */ /* 0x001e220000001000 */
[----:B-1----:R-:W-:-:S04]  /*2eb0*/  IMAD.MOV R2, RZ, RZ, -R37 ;  /* 0x000000ffff027224 */ /* 0x002fc800078e0a25 */
[----:B------:R-:W-:Y:S01]  /*2ec0*/  IMAD R35, R2, R15, RZ ;  /* 0x0000000f02237224 */ /* 0x000fe200078e02ff */
[----:B------:R-:W-:-:S03]  /*2ed0*/  IABS R2, R33 ;  /* 0x0000002100027213 */ /* 0x000fc60000000000 */
[----:B------:R-:W-:Y:S01]  /*2ee0*/  IMAD.HI.U32 R20, R37, R35, R36 ;  /* 0x0000002325147227 */ /* 0x000fe200078e0024 */
[----:B0-----:R-:W-:-:S03]  /*2ef0*/  IADD3 R34, PT, PT, R34, 0xffffffe, RZ ;  /* 0x0ffffffe22227810 */ /* 0x001fc60007ffe0ff */
[----:B------:R-:W-:Y:S01]  /*2f00*/  IMAD.HI.U32 R31, R31, R2, RZ ;  /* 0x000000021f1f7227 */ /* 0x000fe200078e00ff */
[----:B------:R-:W-:Y:S01]  /*2f10*/  IABS R22, R10 ;  /* 0x0000000a00167213 */ /* 0x000fe20000000000 */
[----:B------:R-:W0:Y:S02]  /*2f20*/  F2I.FTZ.U32.TRUNC.NTZ R35, R34 ;  /* 0x0000002200237305 */ /* 0x000e24000021f000 */
[----:B------:R-:W-:Y:S01]  /*2f30*/  IMAD R30, R31, R30, R2 ;  /* 0x0000001e1f1e7224 */ /* 0x000fe200078e0202 */
[----:B------:R-:W-:Y:S01]  /*2f40*/  IABS R2, R0 ;  /* 0x0000000000027213 */ /* 0x000fe20000000000 */
[----:B------:R-:W-:-:S03]  /*2f50*/  IMAD.MOV R22, RZ, RZ, -R22 ;  /* 0x000000ffff167224 */ /* 0x000fc600078e0a16 */
[----:B------:R-:W-:Y:S01]  /*2f60*/  ISETP.GT.U32.AND P3, PT, R19, R30, PT ;  /* 0x0000001e1300720c */ /* 0x000fe20003f64070 */
[----:B------:R-:W-:-:S04]  /*2f70*/  IMAD.HI.U32 R27, R27, R2, RZ ;  /* 0x000000021b1b7227 */ /* 0x000fc800078e00ff */
[----:B------:R-:W-:Y:S02]  /*2f80*/  IMAD R22, R27, R22, R2 ;  /* 0x000000161b167224 */ /* 0x000fe400078e0202 */
[----:B0-----:R-:W-:-:S03]  /*2f90*/  IMAD.MOV R2, RZ, RZ, -R35 ;  /* 0x000000ffff027224 */ /* 0x001fc600078e0a23 */
[----:B------:R-:W-:Y:S01]  /*2fa0*/  ISETP.GT.U32.AND P0, PT, R17, R22, PT ;  /* 0x000000161100720c */ /* 0x000fe20003f04070 */
[----:B------:R-:W-:Y:S02]  /*2fb0*/  IMAD.MOV.U32 R34, RZ, RZ, RZ ;  /* 0x000000ffff227224 */ /* 0x000fe400078e00ff */
[-C--:B------:R-:W-:Y:S02]  /*2fc0*/  @!P3 IADD3 R30, PT, PT, R30, -R19.reuse, RZ ;  /* 0x800000131e1eb210 */ /* 0x080fe40007ffe0ff */
[----:B------:R-:W-:Y:S02]  /*2fd0*/  @!P3 IADD3 R31, PT, PT, R31, 0x1, RZ ;  /* 0x000000011f1fb810 */ /* 0x000fe40007ffe0ff */
[----:B------:R-:W-:Y:S01]  /*2fe0*/  ISETP.GE.U32.AND P4, PT, R30, R19, PT ;  /* 0x000000131e00720c */ /* 0x000fe20003f86070 */
[----:B------:R-:W-:Y:S01]  /*2ff0*/  IMAD R19, R2, R13, RZ ;  /* 0x0000000d02137224 */ /* 0x000fe200078e02ff */
[----:B------:R-:W-:Y:S02]  /*3000*/  LOP3.LUT R2, R33, R14, RZ, 0x3c, !PT ;  /* 0x0000000e21027212 */ /* 0x000fe400078e3cff */
[----:B------:R-:W-:Y:S01]  /*3010*/  ISETP.NE.AND P3, PT, R14, RZ, PT ;  /* 0x000000ff0e00720c */ /* 0x000fe20003f65270 */
[----:B------:R-:W-:Y:S01]  /*3020*/  IMAD.HI.U32 R34, R35, R19, R34 ;  /* 0x0000001323227227 */ /* 0x000fe200078e0022 */
[----:B------:R-:W-:-:S02]  /*3030*/  ISETP.GE.AND P1, PT, R2, RZ, PT ;  /* 0x000000ff0200720c */ /* 0x000fc40003f26270 */
[----:B------:R-:W-:Y:S01]  /*3040*/  LOP3.LUT R19, R0, R10, RZ, 0x3c, !PT ;  /* 0x0000000a00137212 */ /* 0x000fe200078e3cff */
[----:B------:R-:W-:Y:S01]  /*3050*/  @!P0 IMAD.IADD R22, R22, 0x1, -R17 ;  /* 0x0000000116168824 */ /* 0x000fe200078e0a11 */
[----:B------:R-:W-:Y:S01]  /*3060*/  IABS R2, R16 ;  /* 0x0000001000027213 */ /* 0x000fe20000000000 */
[----:B------:R-:W-:Y:S02]  /*3070*/  @!P0 VIADD R27, R27, 0x1 ;  /* 0x000000011b1b8836 */ /* 0x000fe40000000000 */
[----:B------:R-:W-:Y:S01]  /*3080*/  @P4 VIADD R31, R31, 0x1 ;  /* 0x000000011f1f4836 */ /* 0x000fe20000000000 */
[----:B------:R-:W-:Y:S01]  /*3090*/  ISETP.GE.U32.AND P2, PT, R22, R17, PT ;  /* 0x000000111600720c */ /* 0x000fe20003f46070 */
[----:B------:R-:W-:Y:S01]  /*30a0*/  IMAD.MOV R2, RZ, RZ, -R2 ;  /* 0x000000ffff027224 */ /* 0x000fe200078e0a02 */
[----:B------:R-:W-:-:S03]  /*30b0*/  IABS R17, R5 ;  /* 0x0000000500117213 */ /* 0x000fc60000000000 */
[----:B------:R-:W-:Y:S02]  /*30c0*/  @!P1 IADD3 R31, PT, PT, -R31, RZ, RZ ;  /* 0x000000ff1f1f9210 */ /* 0x000fe40007ffe1ff */
[----:B------:R-:W-:Y:S01]  /*30d0*/  ISETP.GE.AND P1, PT, R19, RZ, PT ;  /* 0x000000ff1300720c */ /* 0x000fe20003f26270 */
[----:B------:R-:W-:Y:S01]  /*30e0*/  IMAD.HI.U32 R34, R34, R17, RZ ;  /* 0x0000001122227227 */ /* 0x000fe200078e00ff */
[----:B------:R-:W-:Y:S02]  /*30f0*/  @!P3 LOP3.LUT R31, RZ, R14, RZ, 0x33, !PT ;  /* 0x0000000eff1fb212 */ /* 0x000fe400078e33ff */
[----:B------:R-:W-:Y:S01]  /*3100*/  ISETP.NE.AND P3, PT, R10, RZ, PT ;  /* 0x000000ff0a00720c */ /* 0x000fe20003f65270 */
[----:B------:R-:W-:Y:S01]  /*3110*/  IMAD R2, R34, R2, R17 ;  /* 0x0000000222027224 */ /* 0x000fe200078e0211 */
[----:B------:R-:W-:Y:S01]  /*3120*/  IABS R17, R11 ;  /* 0x0000000b00117213 */ /* 0x000fe20000000000 */
[----:B------:R-:W-:Y:S01]  /*3130*/  @P2 VIADD R27, R27, 0x1 ;  /* 0x000000011b1b2836 */ /* 0x000fe20000000000 */
[----:B------:R-:W-:-:S02]  /*3140*/  IABS R19, R31 ;  /* 0x0000001f00137213 */ /* 0x000fc40000000000 */
[----:B------:R-:W-:Y:S02]  /*3150*/  IADD3 R17, PT, PT, RZ, -R17, RZ ;  /* 0x80000011ff117210 */ /* 0x000fe40007ffe0ff */
[----:B------:R-:W-:Y:S01]  /*3160*/  ISETP.GT.U32.AND P0, PT, R13, R2, PT ;  /* 0x000000020d00720c */ /* 0x000fe20003f04070 */
[----:B------:R-:W-:Y:S02]  /*3170*/  @!P1 IMAD.MOV R27, RZ, RZ, -R27 ;  /* 0x000000ffff1b9224 */ /* 0x000fe400078e0a1b */
[----:B------:R-:W-:Y:S02]  /*3180*/  IMAD.HI.U32 R22, R29, R19, RZ ;  /* 0x000000131d167227 */ /* 0x000fe400078e00ff */
[----:B------:R-:W-:Y:S02]  /*3190*/  @!P3 LOP3.LUT R27, RZ, R10, RZ, 0x33, !PT ;  /* 0x0000000aff1bb212 */ /* 0x000fe400078e33ff */
[----:B------:R-:W-:Y:S01]  /*31a0*/  IMAD R29, R22, R17, R19 ;  /* 0x00000011161d7224 */ /* 0x000fe200078e0213 */
[----:B------:R-:W-:-:S02]  /*31b0*/  IABS R17, R8 ;  /* 0x0000000800117213 */ /* 0x000fc40000000000 */
[----:B------:R-:W-:Y:S02]  /*31c0*/  IABS R19, R27 ;  /* 0x0000001b00137213 */ /* 0x000fe40000000000 */
[----:B------:R-:W-:Y:S01]  /*31d0*/  ISETP.GT.U32.AND P3, PT, R18, R29, PT ;  /* 0x0000001d1200720c */ /* 0x000fe20003f64070 */
[----:B------:R-:W-:Y:S01]  /*31e0*/  IMAD.MOV R17, RZ, RZ, -R17 ;  /* 0x000000ffff117224 */ /* 0x000fe200078e0a11 */
[----:B------:R-:W-:Y:S01]  /*31f0*/  @!P0 IADD3 R2, PT, PT, R2, -R13, RZ ;  /* 0x8000000d02028210 */ /* 0x000fe20007ffe0ff */
[----:B------:R-:W-:-:S03]  /*3200*/  IMAD.HI.U32 R20, R20, R19, RZ ;  /* 0x0000001314147227 */ /* 0x000fc600078e00ff */
[----:B------:R-:W-:Y:S01]  /*3210*/  ISETP.GE.U32.AND P4, PT, R2, R13, PT ;  /* 0x0000000d0200720c */ /* 0x000fe20003f86070 */
[----:B------:R-:W-:Y:S01]  /*3220*/  IMAD R30, R20, R17, R19 ;  /* 0x00000011141e7224 */ /* 0x000fe200078e0213 */
[----:B------:R-:W-:Y:S01]  /*3230*/  LOP3.LUT R2, R5, R16, RZ, 0x3c, !PT ;  /* 0x0000001005027212 */ /* 0x000fe200078e3cff */
[----:B------:R-:W-:Y:S01]  /*3240*/  @!P0 VIADD R34, R34, 0x1 ;  /* 0x0000000122228836 */ /* 0x000fe20000000000 */
[----:B------:R-:W-:Y:S02]  /*3250*/  ISETP.NE.AND P0, PT, R16, RZ, PT ;  /* 0x000000ff1000720c */ /* 0x000fe40003f05270 */
[----:B------:R-:W-:Y:S01]  /*3260*/  ISETP.GT.U32.AND P1, PT, R15, R30, PT ;  /* 0x0000001e0f00720c */ /* 0x000fe20003f24070 */
[----:B------:R-:W-:Y:S01]  /*3270*/  @!P3 IMAD.IADD R29, R29, 0x1, -R18 ;  /* 0x000000011d1db824 */ /* 0x000fe200078e0a12 */
[----:B------:R-:W-:Y:S01]  /*3280*/  ISETP.GE.AND P2, PT, R2, RZ, PT ;  /* 0x000000ff0200720c */ /* 0x000fe20003f46270 */
[----:B------:R-:W-:Y:S01]  /*3290*/  @!P3 VIADD R22, R22, 0x1 ;  /* 0x000000011616b836 */ /* 0x000fe20000000000 */
[----:B------:R-:W-:-:S02]  /*32a0*/  IADD3 R2, PT, PT, -R31, RZ, RZ ;  /* 0x000000ff1f027210 */ /* 0x000fc40007ffe1ff */
[----:B------:R-:W-:Y:S01]  /*32b0*/  ISETP.GE.U32.AND P6, PT, R29, R18, PT ;  /* 0x000000121d00720c */ /* 0x000fe20003fc6070 */
[----:B------:R-:W-:Y:S01]  /*32c0*/  @P4 VIADD R34, R34, 0x1 ;  /* 0x0000000122224836 */ /* 0x000fe20000000000 */
[----:B------:R-:W-:Y:S01]  /*32d0*/  LOP3.LUT R13, R27, R8, RZ, 0x3c, !PT ;  /* 0x000000081b0d7212 */ /* 0x000fe200078e3cff */
[----:B------:R-:W-:Y:S01]  /*32e0*/  IMAD R2, R14, R2, R33 ;  /* 0x000000020e027224 */ /* 0x000fe200078e0221 */
[----:B------:R-:W-:-:S03]  /*32f0*/  LOP3.LUT R14, R31, R11, RZ, 0x3c, !PT ;  /* 0x0000000b1f0e7212 */ /* 0x000fc600078e3cff */
[-C--:B------:R-:W-:Y:S02]  /*3300*/  @!P1 IADD3 R30, PT, PT, R30, -R15.reuse, RZ ;  /* 0x8000000f1e1e9210 */ /* 0x080fe40007ffe0ff */
[----:B------:R-:W-:Y:S01]  /*3310*/  @!P2 IMAD.MOV R34, RZ, RZ, -R34 ;  /* 0x000000ffff22a224 */ /* 0x000fe200078e0a22 */
[----:B------:R-:W-:Y:S02]  /*3320*/  @!P0 LOP3.LUT R34, RZ, R16, RZ, 0x33, !PT ;  /* 0x00000010ff228212 */ /* 0x000fe400078e33ff */
[----:B------:R-:W-:Y:S01]  /*3330*/  ISETP.GE.U32.AND P4, PT, R30, R15, PT ;  /* 0x0000000f1e00720c */ /* 0x000fe20003f86070 */
[----:B------:R-:W-:Y:S01]  /*3340*/  @P6 VIADD R22, R22, 0x1 ;  /* 0x0000000116166836 */ /* 0x000fe20000000000 */
[----:B------:R-:W-:Y:S01]  /*3350*/  ISETP.GE.AND P2, PT, R14, RZ, PT ;  /* 0x000000ff0e00720c */ /* 0x000fe20003f46270 */
[----:B------:R-:W-:Y:S01]  /*3360*/  IMAD.WIDE R18, R34, UR8, RZ ;  /* 0x0000000822127c25 */ /* 0x000fe2000f8e02ff */
[----:B------:R-:W-:Y:S01]  /*3370*/  ISETP.GE.AND P0, PT, R13, RZ, PT ;  /* 0x000000ff0d00720c */ /* 0x000fe20003f06270 */
[----:B------:R-:W-:Y:S01]  /*3380*/  USHF.R.S32.HI UR8, URZ, 0x1f, UR9 ;  /* 0x0000001fff087899 */ /* 0x000fe20008011409 */
[----:B------:R-:W-:Y:S01]  /*3390*/  @!P1 IADD3 R20, PT, PT, R20, 0x1, RZ ;  /* 0x0000000114149810 */ /* 0x000fe20007ffe0ff */
[----:B------:R-:W-:Y:S01]  /*33a0*/  IMAD.MOV R34, RZ, RZ, -R34 ;  /* 0x000000ffff227224 */ /* 0x000fe200078e0a22 */
[----:B------:R-:W-:Y:S01]  /*33b0*/  ISETP.NE.AND P1, PT, R8, RZ, PT ;  /* 0x000000ff0800720c */ /* 0x000fe20003f25270 */
[----:B------:R-:W-:Y:S01]  /*33c0*/  IMAD.WIDE.U32 R18, R3, UR9, R18 ;  /* 0x0000000903127c25 */ /* 0x000fe2000f8e0012 */
[----:B------:R-:W-:-:S03]  /*33d0*/  UIMAD UR9, UR21, UR9, URZ ;  /* 0x00000009150972a4 */ /* 0x000fc6000f8e02ff */
[----:B------:R-:W-:Y:S02]  /*33e0*/  @P4 VIADD R20, R20, 0x1 ;  /* 0x0000000114144836 */ /* 0x000fe40000000000 */
[----:B------:R-:W-:Y:S01]  /*33f0*/  @!P2 IADD3 R22, PT, PT, -R22, RZ, RZ ;  /* 0x000000ff1616a210 */ /* 0x000fe20007ffe1ff */
[----:B------:R-:W-:Y:S01]  /*3400*/  IMAD R19, R3, UR8, R19 ;  /* 0x0000000803137c24 */ /* 0x000fe2000f8e0213 */
[----:B------:R-:W-:Y:S01]  /*3410*/  @!P5 LOP3.LUT R22, RZ, R11, RZ, 0x33, !PT ;  /* 0x0000000bff16d212 */ /* 0x000fe200078e33ff */
[----:B------:R-:W-:Y:S01]  /*3420*/  IMAD R5, R16, R34, R5 ;  /* 0x0000002210057224 */ /* 0x000fe200078e0205 */
[----:B------:R-:W-:Y:S01]  /*3430*/  UIMAD UR8, UR7, UR4, URZ ;  /* 0x00000004070872a4 */ /* 0x000fe2000f8e02ff */
[----:B------:R-:W-:Y:S01]  /*3440*/  @!P0 IMAD.MOV R20, RZ, RZ, -R20 ;  /* 0x000000ffff148224 */ /* 0x000fe200078e0a14 */
[----:B------:R-:W-:Y:S01]  /*3450*/  @!P1 LOP3.LUT R20, RZ, R8, RZ, 0x33, !PT ;  /* 0x00000008ff149212 */ /* 0x000fe200078e33ff */
[----:B------:R-:W-:Y:S01]  /*3460*/  IMAD.WIDE R18, R5, UR4, R18 ;  /* 0x0000000405127c25 */ /* 0x000fe2000f8e0212 */
[----:B------:R-:W-:-:S03]  /*3470*/  IADD3 R14, PT, PT, -R22, RZ, RZ ;  /* 0x000000ff160e7210 */ /* 0x000fc60007ffe1ff */
[----:B------:R-:W-:Y:S02]  /*3480*/  IMAD.MOV R5, RZ, RZ, -R27 ;  /* 0x000000ffff057224 */ /* 0x000fe400078e0a1b */
[----:B------:R-:W-:Y:S02]  /*3490*/  IMAD.MOV R3, RZ, RZ, -R20 ;  /* 0x000000ffff037224 */ /* 0x000fe400078e0a14 */
[----:B------:R-:W-:Y:S01]  /*34a0*/  IMAD.WIDE R16, R2, UR5, RZ ;  /* 0x0000000502107c25 */ /* 0x000fe2000f8e02ff */
[----:B------:R-:W0:Y:S03]  /*34b0*/  LDCU.64 UR4, c[0x0][0x420] ;  /* 0x00008400ff0477ac */ /* 0x000e260008000a00 */
[----:B------:R-:W-:-:S04]  /*34c0*/  IMAD.WIDE R32, R22, UR6, RZ ;  /* 0x0000000616207c25 */ /* 0x000fc8000f8e02ff */
        /* <DEDUP_REMOVED lines=17> */
.L_x_295:
[----:B------:R-:W0:Y:S01]  /*35e0*/  LDC.64 R2, c[0x0][0x420] ;  /* 0x00010800ff027b82 */ /* 0x000e220000000a00 */
[----:B------:R-:W-:-:S05]  /*35f0*/  IADD3 R0, PT, PT, R12, UR19, RZ ;  /* 0x000000130c007c10 */ /* 0x000fca000fffe0ff */
[----:B0-----:R-:W-:-:S05]  /*3600*/  IMAD.WIDE.U32 R2, R0, 0x4, R2 ;  /* 0x0000000400027825 */ /* 0x001fca00078e0002 */
[----:B------:R1:W-:Y:S02]  /*3610*/  STG.E desc[UR10][R2.64], R21 ;  /* 0x0000001502007986 */ /* 0x0003e4000c10190a */
.L_x_294:
[----:B------:R-:W-:Y:S05]  /*3620*/  BSYNC.RECONVERGENT B1 ;  /* 0x0000000000017941 */ /* 0x000fea0003800200 */
.L_x_293:
[----:B------:R-:W2:Y:S01]  /*3630*/  LDCU UR6, c[0x0][0x534] ;  /* 0x0000a680ff0677ac */ /* 0x000ea20008000800 */
[C---:B------:R-:W-:Y:S01]  /*3640*/  LOP3.LUT R0, R9.reuse, 0x20, RZ, 0xfc, !PT ;  /* 0x0000002009007812 */ /* 0x040fe200078efcff */
[----:B------:R-:W-:Y:S01]  /*3650*/  IMAD.SHL.U32 R7, R4, 0x4, RZ ;  /* 0x0000000404077824 */ /* 0x000fe200078e00ff */
[----:B01----:R-:W-:Y:S01]  /*3660*/  CS2R R2, SRZ ;  /* 0x0000000000027805 */ /* 0x003fe2000001ff00 */
[----:B------:R-:W-:Y:S01]  /*3670*/  IMAD.MOV.U32 R5, RZ, RZ, RZ ;  /* 0x000000ffff057224 */ /* 0x000fe200078e00ff */
[----:B--2---:R-:W-:Y:S01]  /*3680*/  ISETP.GE.AND P2, PT, R0, UR6, PT ;  /* 0x0000000600007c0c */ /* 0x004fe2000bf46270 */
[----:B------:R-:W-:Y:S01]  /*3690*/  UISETP.GE.AND UP0, UPT, UR6, 0x1, UPT ;  /* 0x000000010600788c */ /* 0x000fe2000bf06270 */
[C---:B------:R-:W-:Y:S02]  /*36a0*/  LOP3.LUT R0, R9.reuse, 0x40, RZ, 0xfc, !PT ;  /* 0x0000004009007812 */ /* 0x040fe400078efcff */
[----:B------:R-:W-:Y:S02]  /*36b0*/  ISETP.GE.AND P3, PT, R9, UR6, PT ;  /* 0x0000000609007c0c */ /* 0x000fe4000bf66270 */
[----:B------:R-:W-:-:S02]  /*36c0*/  ISETP.GE.AND P1, PT, R0, UR6, PT ;  /* 0x0000000600007c0c */ /* 0x000fc4000bf26270 */
[----:B------:R-:W-:Y:S02]  /*36d0*/  LOP3.LUT R0, R9, 0x60, RZ, 0xfc, !PT ;  /* 0x0000006009007812 */ /* 0x000fe400078efcff */
[----:B------:R-:W-:Y:S02]  /*36e0*/  ISETP.GT.U32.OR P3, PT, R4, 0x7f, P3 ;  /* 0x0000007f0400780c */ /* 0x000fe40001f64470 */
[----:B------:R-:W-:Y:S02]  /*36f0*/  ISETP.GE.AND P0, PT, R0, UR6, PT ;  /* 0x0000000600007c0c */ /* 0x000fe4000bf06270 */
[C---:B------:R-:W-:Y:S02]  /*3700*/  ISETP.GT.U32.OR P2, PT, R4.reuse, 0x7f, P2 ;  /* 0x0000007f0400780c */ /* 0x040fe40001744470 */
[C---:B------:R-:W-:Y:S02]  /*3710*/  ISETP.GT.U32.OR P1, PT, R4.reuse, 0x7f, P1 ;  /* 0x0000007f0400780c */ /* 0x040fe40000f24470 */
[----:B------:R-:W-:-:S05]  /*3720*/  ISETP.GT.U32.OR P0, PT, R4, 0x7f, P0 ;  /* 0x0000007f0400780c */ /* 0x000fca0000704470 */
[----:B------:R-:W-:-:S04]  /*3730*/  @!P3 FADD.FTZ R0, -R21, R28 ;  /* 0x0000001c1500b221 */ /* 0x000fc80000010100 */
[C---:B------:R-:W-:Y:S01]  /*3740*/  @!P2 FADD.FTZ R23, -R21.reuse, R23 ;  /* 0x000000171517a221 */ /* 0x040fe20000010100 */
        /* <DEDUP_REMOVED lines=25> */
[----:B-1----:R-:W-:-:S02]  /*38e0*/  UIMAD UR7, UR19, UR8, URZ ;  /* 0x00000008130772a4 */ /* 0x002fc4000f8e02ff */
[----:B------:R-:W-:-:S04]  /*38f0*/  UIMAD UR8, UR20, UR8, URZ ;  /* 0x00000008140872a4 */ /* 0x000fc8000f8e02ff */
[----:B------:R-:W-:Y:S01]  /*3900*/  IMAD.U32 R15, RZ, RZ, UR7 ;  /* 0x00000007ff0f7e24 */ /* 0x000fe2000f8e00ff */
[----:B------:R-:W-:Y:S01]  /*3910*/  LEA R0, P0, R0, UR7, 0x2 ;  /* 0x0000000700007c11 */ /* 0x000fe2000f8010ff */
[----:B------:R-:W-:-:S03]  /*3920*/  ULOP3.LUT UR7, UR6, 0x3, URZ, 0xc0, !UPT ;  /* 0x0000000306077892 */ /* 0x000fc6000f8ec0ff */
[----:B------:R-:W-:Y:S02]  /*3930*/  LEA.HI.X.SX32 R15, R15, RZ, 0x1, P0 ;  /* 0x000000ff0f0f7211 */ /* 0x000fe400000f0eff */
[----:B0-----:R-:W-:-:S04]  /*3940*/  LEA R14, P0, R0, UR4, 0x2 ;  /* 0x00000004000e7c11 */ /* 0x001fc8000f8010ff */
[----:B------:R-:W-:Y:S01]  /*3950*/  LEA.HI.X R15, R0, UR5, R15, 0x2, P0 ;  /* 0x00000005000f7c11 */ /* 0x000fe200080f140f */
[----:B------:R-:W-:Y:S01]  /*3960*/  IMAD.MOV.U32 R0, RZ, RZ, RZ ;  /* 0x000000ffff007224 */ /* 0x000fe200078e00ff */
[----:B------:R-:W-:Y:S07]  /*3970*/  BRA.U !UP0, `(.L_x_302) ;  /* 0x0000001108347547 */ /* 0x000fee000b800000 */
[----:B------:R-:W0:Y:S01]  /*3980*/  S2UR UR4, SR_CgaCtaId ;  /* 0x00000000000479c3 */ /* 0x000e220000008800 */
[----:B------:R-:W-:Y:S01]  /*3990*/  ULOP3.LUT UR6, UR6, 0x7ffffffc, URZ, 0xc0, !UPT ;  /* 0x7ffffffc06067892 */ /* 0x000fe2000f8ec0ff */
[----:B------:R-:W-:Y:S01]  /*39a0*/  IMAD.MOV.U32 R0, RZ, RZ, RZ ;  /* 0x000000ffff007224 */ /* 0x000fe200078e00ff */
[----:B------:R-:W-:Y:S01]  /*39b0*/  UMOV UR5, 0x400 ;  /* 0x0000040000057882 */ /* 0x000fe20000000000 */
[----:B------:R-:W-:Y:S01]  /*39c0*/  CS2R R2, SRZ ;  /* 0x0000000000027805 */ /* 0x000fe2000001ff00 */
[----:B------:R-:W-:Y:S01]  /*39d0*/  IMAD.MOV.U32 R5, RZ, RZ, RZ ;  /* 0x000000ffff057224 */ /* 0x000fe200078e00ff */
[----:B------:R-:W-:Y:S01]  /*39e0*/  UIMAD.WIDE UR16, UR8, 0x10, URZ ;  /* 0x00000010081078a5 */ /* 0x000fe2000f8e02ff */
[----:B------:R-:W-:Y:S01]  /*39f0*/  MOV R13, UR6 ;  /* 0x00000006000d7c02 */ /* 0x000fe20008000f00 */
[----:B------:R-:W-:Y:S02]  /*3a00*/  UIMAD.WIDE UR14, UR8, 0xc, URZ ;  /* 0x0000000c080e78a5 */ /* 0x000fe4000f8e02ff */
[----:B------:R-:W-:-:S02]  /*3a10*/  UIMAD.WIDE UR12, UR8, 0x8, URZ ;  /* 0x00000008080c78a5 */ /* 0x000fc4000f8e02ff */
[----:B------:R-:W-:Y:S02]  /*3a20*/  UIMAD.WIDE UR22, UR8, 0x4, URZ ;  /* 0x00000004081678a5 */ /* 0x000fe4000f8e02ff */
[----:B0-----:R-:W-:Y:S02]  /*3a30*/  ULEA UR4, UR4, UR5, 0x18 ;  /* 0x0000000504047291 */ /* 0x001fe4000f8ec0ff */
[----:B------:R-:W-:-:S04]  /*3a40*/  UIADD3 UR5, UPT, UPT, -UR6, URZ, URZ ;  /* 0x000000ff06057290 */ /* 0x000fc8000fffe1ff */
[----:B------:R-:W-:Y:S01]  /*3a50*/  UISETP.GE.AND UP0, UPT, UR5, URZ, UPT ;  /* 0x000000ff0500728c */ /* 0x000fe2000bf06270 */
[----:B------:R-:W-:-:S05]  /*3a60*/  LEA R6, R12, UR4, 0x2 ;  /* 0x000000040c067c11 */ /* 0x000fca000f8e10ff */
[----:B------:R-:W-:-:S03]  /*3a70*/  VIADD R6, R6, 0x28 ;  /* 0x0000002806067836 */ /* 0x000fc60000000000 */
[----:B------:R-:W-:Y:S05]  /*3a80*/  BRA.U UP0, `(.L_x_303) ;  /* 0x0000000d005c7547 */ /* 0x000fea000b800000 */
[----:B------:R-:W-:Y:S02]  /*3a90*/  UIADD3 UR4, UPT, UPT, -UR5, URZ, URZ ;  /* 0x000000ff05047290 */ /* 0x000fe4000fffe1ff */
[----:B------:R-:W-:Y:S02]  /*3aa0*/  UPLOP3.LUT UP1, UPT, UPT, UPT, UPT, 0x80, 0x8 ;  /* 0x000000000008789c */ /* 0x000fe40003f2f070 */
[----:B------:R-:W-:-:S09]  /*3ab0*/  UISETP.GT.AND UP0, UPT, UR4, 0xc, UPT ;  /* 0x0000000c0400788c */ /* 0x000fd2000bf04270 */
[----:B------:R-:W-:Y:S05]  /*3ac0*/  BRA.U !UP0, `(.L_x_304) ;  /* 0x0000000908207547 */ /* 0x000fea000b800000 */
[C---:B------:R-:W-:Y:S01]  /*3ad0*/  ISETP.GE.AND P2, PT, R12.reuse, UR9, PT ;  /* 0x000000090c007c0c */ /* 0x040fe2000bf46270 */
[----:B------:R-:W-:Y:S01]  /*3ae0*/  UPLOP3.LUT UP1, UPT, UPT, UPT, UPT, 0x40, 0x4 ;  /* 0x000000000004789c */ /* 0x000fe20003f2e870 */
[----:B------:R-:W-:-:S13]  /*3af0*/  ISETP.GE.AND P0, PT, R12, UR9, PT ;  /* 0x000000090c007c0c */ /* 0x000fda000bf06270 */
.L_x_305:
[----:B------:R-:W2:Y:S01]  /*3b00*/  @!P2 LDG.E.128 R8, desc[UR10][R14.64] ;  /* 0x0000000a0e08a981 */ /* 0x000ea2000c1e1d00 */
[C---:B------:R-:W-:Y:S01]  /*3b10*/  @!P2 IADD3 R16, P1, PT, R14.reuse, UR22, RZ ;  /* 0x000000160e10ac10 */ /* 0x040fe2000ff3e0ff */
[----:B------:R-:W-:Y:S02]  /*3b20*/  UIADD3 UR5, UPT, UPT, UR5, 0x10, URZ ;  /* 0x0000001005057890 */ /* 0x000fe4000fffe0ff */
[----:B------:R-:W2:Y:S01]  /*3b30*/  LDS R4, [R6+-0x28] ;  /* 0xffffd80006047984 */ /* 0x000ea20000000800 */
[C---:B------:R-:W-:Y:S01]  /*3b40*/  @!P2 IADD3.X R17, PT, PT, R15.reuse, UR23, RZ, P1, !PT ;  /* 0x000000170f11ac10 */ /* 0x040fe20008ffe4ff */
[----:B------:R-:W-:Y:S01]  /*3b50*/  UISETP.GE.AND UP0, UPT, UR5, -0xc, UPT ;  /* 0xfffffff40500788c */ /* 0x000fe2000bf06270 */
[----:B------:R-:W-:Y:S04]  /*3b60*/  @!P2 IADD3 R18, P1, PT, R14, UR12, RZ ;  /* 0x0000000c0e12ac10 */ /* 0x000fe8000ff3e0ff */
[C---:B------:R-:W-:Y:S01]  /*3b70*/  @!P2 IADD3.X R19, PT, PT, R15.reuse, UR13, RZ, P1, !PT ;  /* 0x0000000d0f13ac10 */ /* 0x040fe20008ffe4ff */
[C---:B--2---:R-:W-:Y:S01]  /*3b80*/  FFMA.FTZ R5, R4.reuse, R8, R5 ;  /* 0x0000000804057223 */ /* 0x044fe20000010005 */
[C---:B------:R-:W-:Y:S01]  /*3b90*/  FFMA.FTZ R2, R4.reuse, R9, R2 ;  /* 0x0000000904027223 */ /* 0x040fe20000010002 */
[C---:B------:R-:W-:Y:S01]  /*3ba0*/  FFMA.FTZ R3, R4.reuse, R10, R3 ;  /* 0x0000000a04037223 */ /* 0x040fe20000010003 */
[----:B------:R-:W-:Y:S02]  /*3bb0*/  FFMA.FTZ R0, R4, R11, R0 ;  /* 0x0000000b04007223 */ /* 0x000fe40000010000 */
[----:B------:R0:W2:Y:S04]  /*3bc0*/  @!P2 LDG.E.128 R8, desc[UR10][R16.64] ;  /* 0x0000000a1008a981 */ /* 0x0000a8000c1e1d00 */
[----:B------:R-:W2:Y:S01]  /*3bd0*/  LDS R4, [R6+-0x14] ;  /* 0xffffec0006047984 */ /* 0x000ea20000000800 */
[C---:B0-----:R-:W-:Y:S04]  /*3be0*/  @!P2 IADD3 R16, P1, PT, R14.reuse, UR14, RZ ;  /* 0x0000000e0e10ac10 */ /* 0x041fe8000ff3e0ff */
[C---:B------:R-:W-:Y:S02]  /*3bf0*/  @!P2 IADD3.X R17, PT, PT, R15.reuse, UR15, RZ, P1, !PT ;  /* 0x0000000f0f11ac10 */ /* 0x040fe40008ffe4ff */
[----:B------:R-:W-:Y:S04]  /*3c00*/  IADD3 R14, P1, PT, R14, UR16, RZ ;  /* 0x000000100e0e7c10 */ /* 0x000fe8000ff3e0ff */
[----:B------:R-:W-:Y:S01]  /*3c10*/  IADD3.X R15, PT, PT, R15, UR17, RZ, P1, !PT ;  /* 0x000000110f0f7c10 */ /* 0x000fe20008ffe4ff */
[C---:B--2---:R-:W-:Y:S01]  /*3c20*/  FFMA.FTZ R5, R4.reuse, R8, R5 ;  /* 0x0000000804057223 */ /* 0x044fe20000010005 */
[C---:B------:R-:W-:Y:S01]  /*3c30*/  FFMA.FTZ R2, R4.reuse, R9, R2 ;  /* 0x0000000904027223 */ /* 0x040fe20000010002 */
[C---:B------:R-:W-:Y:S01]  /*3c40*/  FFMA.FTZ R3, R4.reuse, R10, R3 ;  /* 0x0000000a04037223 */ /* 0x040fe20000010003 */
[----:B------:R-:W-:Y:S02]  /*3c50*/  FFMA.FTZ R0, R4, R11, R0 ;  /* 0x0000000b04007223 */ /* 0x000fe40000010000 */
[----:B------:R-:W2:Y:S04]  /*3c60*/  @!P2 LDG.E.128 R8, desc[UR10][R18.64] ;  /* 0x0000000a1208a981 */ /* 0x000ea8000c1e1d00 */
[----:B------:R-:W2:Y:S02]  /*3c70*/  LDS R4, [R6] ;  /* 0x0000000006047984 */ /* 0x000ea40000000800 */
[C---:B--2---:R-:W-:Y:S01]  /*3c80*/  FFMA.FTZ R5, R4.reuse, R8, R5 ;  /* 0x0000000804057223 */ /* 0x044fe20000010005 */
[C---:B------:R-:W-:Y:S01]  /*3c90*/  FFMA.FTZ R2, R4.reuse, R9, R2 ;  /* 0x0000000904027223 */ /* 0x040fe20000010002 */
[C---:B------:R-:W-:Y:S01]  /*3ca0*/  FFMA.FTZ R3, R4.reuse, R10, R3 ;  /* 0x0000000a04037223 */ /* 0x040fe20000010003 */
[----:B------:R-:W-:Y:S02]  /*3cb0*/  FFMA.FTZ R0, R4, R11, R0 ;  /* 0x0000000b04007223 */ /* 0x000fe40000010000 */
[----:B------:R0:W2:Y:S01]  /*3cc0*/  @!P2 LDG.E.128 R8, desc[UR10][R16.64] ;  /* 0x0000000a1008a981 */ /* 0x0000a2000c1e1d00 */
[----:B------:R-:W-:Y:S03]  /*3cd0*/  PLOP3.LUT P2, PT, P0, PT, PT, 0x80, 0x8 ;  /* 0x000000000008781c */ /* 0x000fe6000074f070 */
[----:B------:R-:W2:Y:S10]  /*3ce0*/  LDS R4, [R6+0x14] ;  /* 0x0000140006047984 */ /* 0x000eb40000000800 */
[C---:B0-----:R-:W-:Y:S04]  /*3cf0*/  @!P2 IADD3 R16, P1, PT, R14.reuse, UR22, RZ ;  /* 0x000000160e10ac10 */ /* 0x041fe8000ff3e0ff */
[C---:B------:R-:W-:Y:S02]  /*3d00*/  @!P2 IADD3.X R17, PT, PT, R15.reuse, UR23, RZ, P1, !PT ;  /* 0x000000170f11ac10 */ /* 0x040fe40008ffe4ff */
[----:B------:R-:W-:Y:S04]  /*3d10*/  @!P2 IADD3 R18, P1, PT, R14, UR12, RZ ;  /* 0x0000000c0e12ac10 */ /* 0x000fe8000ff3e0ff */
[C---:B------:R-:W-:Y:S01]  /*3d20*/  @!P2 IADD3.X R19, PT, PT, R15.reuse, UR13, RZ, P1, !PT ;  /* 0x0000000d0f13ac10 */ /* 0x040fe20008ffe4ff */
[C---:B--2---:R-:W-:Y:S01]  /*3d30*/  FFMA.FTZ R5, R4.reuse, R8, R5 ;  /* 0x0000000804057223 */ /* 0x044fe20000010005 */
[C---:B------:R-:W-:Y:S01]  /*3d40*/  FFMA.FTZ R2, R4.reuse, R9, R2 ;  /* 0x0000000904027223 */ /* 0x040fe20000010002 */
[C---:B------:R-:W-:Y:S01]  /*3d50*/  FFMA.FTZ R3, R4.reuse, R10, R3 ;  /* 0x0000000a04037223 */ /* 0x040fe20000010003 */
[----:B------:R-:W-:Y:S02]  /*3d60*/  FFMA.FTZ R0, R4, R11, R0 ;  /* 0x0000000b04007223 */ /* 0x000fe40000010000 */
[----:B------:R-:W2:Y:S04]  /*3d70*/  @!P2 LDG.E.128 R8, desc[UR10][R14.64] ;  /* 0x0000000a0e08a981 */ /* 0x000ea8000c1e1d00 */
[----:B------:R-:W2:Y:S02]  /*3d80*/  LDS R4, [R6+0x28] ;  /* 0x0000280006047984 */ /* 0x000ea40000000800 */
[C---:B--2---:R-:W-:Y:S01]  /*3d90*/  FFMA.FTZ R5, R4.reuse, R8, R5 ;  /* 0x0000000804057223 */ /* 0x044fe20000010005 */
[C---:B------:R-:W-:Y:S01]  /*3da0*/  FFMA.FTZ R2, R4.reuse, R9, R2 ;  /* 0x0000000904027223 */ /* 0x040fe20000010002 */
[C---:B------:R-:W-:Y:S01]  /*3db0*/  FFMA.FTZ R3, R4.reuse, R10, R3 ;  /* 0x0000000a04037223 */ /* 0x040fe20000010003 */
[----:B------:R-:W-:Y:S02]  /*3dc0*/  FFMA.FTZ R0, R4, R11, R0 ;  /* 0x0000000b04007223 */ /* 0x000fe40000010000 */
[----:B------:R0:W2:Y:S04]  /*3dd0*/  @!P2 LDG.E.128 R8, desc[UR10][R16.64] ;  /* 0x0000000a1008a981 */ /* 0x0000a8000c1e1d00 */
[----:B------:R-:W2:Y:S01]  /*3de0*/  LDS R4, [R6+0x3c] ;  /* 0x00003c0006047984 */ /* 0x000ea20000000800 */
        /* <DEDUP_REMOVED lines=8> */
[----:B------:R0:W2:Y:S04]  /*3e70*/  @!P2 LDG.E.128 R8, desc[UR10][R18.64] ;  /* 0x0000000a1208a981 */ /* 0x0000a8000c1e1d00 */
[----:B------:R-:W2:Y:S01]  /*3e80*/  LDS R4, [R6+0x50] ;  /* 0x0000500006047984 */ /* 0x000ea20000000800 */
[----:B0-----:R-:W-:Y:S04]  /*3e90*/  @!P2 IADD3 R18, P1, PT, R14, UR22, RZ ;  /* 0x000000160e12ac10 */ /* 0x001fe8000ff3e0ff */
[C---:B------:R-:W-:Y:S01]  /*3ea0*/  @!P2 IADD3.X R19, PT, PT, R15.reuse, UR23, RZ, P1, !PT ;  /* 0x000000170f13ac10 */ /* 0x040fe20008ffe4ff */
        /* <DEDUP_REMOVED lines=66> */
[----:B------:R-:W2:Y:S04]  /*42d0*/  @!P2 LDG.E.128 R8, desc[UR10][R16.64] ;  /* 0x0000000a1008a981 */ /* 0x000ea8000c1e1d00 */
[----:B------:R0:W2:Y:S02]  /*42e0*/  LDS R4, [R6+0x104] ;  /* 0x0001040006047984 */ /* 0x0000a40000000800 */
[----:B0-----:R-:W-:Y:S01]  /*42f0*/  IADD3 R6, PT, PT, R6, 0x140, RZ ;  /* 0x0000014006067810 */ /* 0x001fe20007ffe0ff */
[C---:B--2---:R-:W-:Y:S01]  /*4300*/  FFMA.FTZ R5, R4.reuse, R8, R5 ;  /* 0x0000000804057223 */ /* 0x044fe20000010005 */
[C---:B------:R-:W-:Y:S01]  /*4310*/  FFMA.FTZ R2, R4.reuse, R9, R2 ;  /* 0x0000000904027223 */ /* 0x040fe20000010002 */
[C---:B------:R-:W-:Y:S01]  /*4320*/  FFMA.FTZ R3, R4.reuse, R10, R3 ;  /* 0x0000000a04037223 */ /* 0x040fe20000010003 */
[----:B------:R-:W-:Y:S01]  /*4330*/  FFMA.FTZ R0, R4, R11, R0 ;  /* 0x0000000b04007223 */ /* 0x000fe20000010000 */
[----:B------:R-:W-:Y:S09]  /*4340*/  BRA.U !UP0, `(.L_x_305) ;  /* 0xfffffff508ec7547 */ /* 0x000ff2000b83ffff */
.L_x_304:
[----:B------:R-:W-:-:S04]  /*4350*/  UIADD3 UR4, UPT, UPT, -UR5, URZ, URZ ;  /* 0x000000ff05047290 */ /* 0x000fc8000fffe1ff */
[----:B------:R-:W-:-:S09]  /*4360*/  UISETP.GT.AND UP0, UPT, UR4, 0x4, UPT ;  /* 0x000000040400788c */ /* 0x000fd2000bf04270 */
[----:B------:R-:W-:Y:S05]  /*4370*/  BRA.U !UP0, `(.L_x_306) ;  /* 0x0000000508187547 */ /* 0x000fea000b800000 */
[----:B------:R-:W-:Y:S01]  /*4380*/  ISETP.GE.AND P0, PT, R12, UR9, PT ;  /* 0x000000090c007c0c */ /* 0x000fe2000bf06270 */
[----:B------:R-:W0:-:S12]  /*4390*/  LDS R4, [R6+-0x28] ;  /* 0xffffd80006047984 */ /* 0x000e180000000800 */
[----:B------:R-:W0:Y:S01]  /*43a0*/  @!P0 LDG.E.128 R8, desc[UR10][R14.64] ;  /* 0x0000000a0e088981 */ /* 0x000e22000c1e1d00 */
[----:B------:R-:W-:-:S04]  /*43b0*/  @!P0 IADD3 R16, P1, PT, R14, UR22, RZ ;  /* 0x000000160e108c10 */ /* 0x000fc8000ff3e0ff */
[----:B------:R-:W-:Y:S02]  /*43c0*/  @!P0 IADD3.X R17, PT, PT, R15, UR23, RZ, P1, !PT ;  /* 0x000000170f118c10 */ /* 0x000fe40008ffe4ff */
[----:B------:R-:W-:Y:S01]  /*43d0*/  @!P0 IADD3 R18, P1, PT, R14, UR12, RZ ;  /* 0x0000000c0e128c10 */ /* 0x000fe2000ff3e0ff */
[-C--:B0-----:R-:W-:Y:S01]  /*43e0*/  FFMA.FTZ R5, R8, R4.reuse, R5 ;  /* 0x0000000408057223 */ /* 0x081fe20000010005 */
[-C--:B------:R-:W-:Y:S01]  /*43f0*/  FFMA.FTZ R2, R9, R4.reuse, R2 ;  /* 0x0000000409027223 */ /* 0x080fe20000010002 */
[-C--:B------:R-:W-:Y:S01]  /*4400*/  FFMA.FTZ R3, R10, R4.reuse, R3 ;  /* 0x000000040a037223 */ /* 0x080fe20000010003 */
[----:B------:R-:W-:Y:S02]  /*4410*/  FFMA.FTZ R0, R11, R4, R0 ;  /* 0x000000040b007223 */ /* 0x000fe40000010000 */
[----:B------:R0:W2:Y:S01]  /*4420*/  @!P0 LDG.E.128 R8, desc[UR10][R16.64] ;  /* 0x0000000a10088981 */ /* 0x0000a2000c1e1d00 */
[----:B------:R-:W-:-:S03]  /*4430*/  @!P0 IADD3.X R19, PT, PT, R15, UR13, RZ, P1, !PT ;  /* 0x0000000d0f138c10 */ /* 0x000fc60008ffe4ff */
[----:B------:R-:W2:Y:S01]  /*4440*/  LDS R4, [R6+-0x14] ;  /* 0xffffec0006047984 */ /* 0x000ea20000000800 */
[----:B------:R-:W-:-:S03]  /*4450*/  @!P0 IADD3 R20, P1, PT, R14, UR14, RZ ;  /* 0x0000000e0e148c10 */ /* 0x000fc6000ff3e0ff */
[----:B0-----:R-:W-:Y:S01]  /*4460*/  LDS R17, [R6+0x3c] ;  /* 0x00003c0006117984 */ /* 0x001fe20000000800 */
[-C--:B--2---:R-:W-:Y:S01]  /*4470*/  FFMA.FTZ R5, R8, R4.reuse, R5 ;  /* 0x0000000408057223 */ /* 0x084fe20000010005 */
[-C--:B------:R-:W-:Y:S01]  /*4480*/  FFMA.FTZ R2, R9, R4.reuse, R2 ;  /* 0x0000000409027223 */ /* 0x080fe20000010002 */
[-C--:B------:R-:W-:Y:S01]  /*4490*/  FFMA.FTZ R3, R10, R4.reuse, R3 ;  /* 0x000000040a037223 */ /* 0x080fe20000010003 */
[----:B------:R-:W-:Y:S02]  /*44a0*/  FFMA.FTZ R0, R11, R4, R0 ;  /* 0x000000040b007223 */ /* 0x000fe40000010000 */
[----:B------:R-:W2:Y:S01]  /*44b0*/  @!P0 LDG.E.128 R8, desc[UR10][R18.64] ;  /* 0x0000000a12088981 */ /* 0x000ea2000c1e1d00 */
[----:B------:R-:W-:-:S03]  /*44c0*/  @!P0 IADD3.X R21, PT, PT, R15, UR15, RZ, P1, !PT ;  /* 0x0000000f0f158c10 */ /* 0x000fc60008ffe4ff */
[----:B------:R-:W2:Y:S01]  /*44d0*/  LDS R4, [R6] ;  /* 0x0000000006047984 */ /* 0x000ea20000000800 */
[----:B------:R-:W-:Y:S01]  /*44e0*/  IADD3 R14, P1, PT, R14, UR16, RZ ;  /* 0x000000100e0e7c10 */ /* 0x000fe2000ff3e0ff */
[-C--:B--2---:R-:W-:Y:S01]  /*44f0*/  FFMA.FTZ R5, R8, R4.reuse, R5 ;  /* 0x0000000408057223 */ /* 0x084fe20000010005 */
[-C--:B------:R-:W-:Y:S01]  /*4500*/  FFMA.FTZ R2, R9, R4.reuse, R2 ;  /* 0x0000000409027223 */ /* 0x080fe20000010002 */
[-C--:B------:R-:W-:Y:S01]  /*4510*/  FFMA.FTZ R3, R10, R4.reuse, R3 ;  /* 0x000000040a037223 */ /* 0x080fe20000010003 */
[----:B------:R-:W-:Y:S02]  /*4520*/  FFMA.FTZ R0, R11, R4, R0 ;  /* 0x000000040b007223 */ /* 0x000fe40000010000 */
[----:B------:R-:W2:Y:S01]  /*4530*/  @!P0 LDG.E.128 R8, desc[UR10][R20.64] ;  /* 0x0000000a14088981 */ /* 0x000ea2000c1e1d00 */
[----:B------:R-:W-:-:S03]  /*4540*/  IADD3.X R15, PT, PT, R15, UR17, RZ, P1, !PT ;  /* 0x000000110f0f7c10 */ /* 0x000fc60008ffe4ff */
[----:B------:R-:W2:Y:S01]  /*4550*/  LDS R4, [R6+0x14] ;  /* 0x0000140006047984 */ /* 0x000ea20000000800 */
[----:B------:R-:W-:Y:S01]  /*4560*/  @!P0 IADD3 R22, P1, PT, R14, UR22, RZ ;  /* 0x000000160e168c10 */ /* 0x000fe2000ff3e0ff */
[-C--:B--2---:R-:W-:Y:S01]  /*4570*/  FFMA.FTZ R5, R8, R4.reuse, R5 ;  /* 0x0000000408057223 */ /* 0x084fe20000010005 */
[-C--:B------:R-:W-:Y:S01]  /*4580*/  FFMA.FTZ R2, R9, R4.reuse, R2 ;  /* 0x0000000409027223 */ /* 0x080fe20000010002 */
[-C--:B------:R-:W-:Y:S01]  /*4590*/  FFMA.FTZ R3, R10, R4.reuse, R3 ;  /* 0x000000040a037223 */ /* 0x080fe20000010003 */
[----:B------:R-:W-:Y:S02]  /*45a0*/  FFMA.FTZ R0, R11, R4, R0 ;  /* 0x000000040b007223 */ /* 0x000fe40000010000 */
[----:B------:R-:W2:Y:S01]  /*45b0*/  @!P0 LDG.E.128 R8, desc[UR10][R14.64] ;  /* 0x0000000a0e088981 */ /* 0x000ea2000c1e1d00 */
[----:B------:R-:W-:-:S03]  /*45c0*/  @!P0 IADD3.X R23, PT, PT, R15, UR23, RZ, P1, !PT ;  /* 0x000000170f178c10 */ /* 0x000fc60008ffe4ff */
[----:B------:R-:W2:Y:S01]  /*45d0*/  LDS R4, [R6+0x28] ;  /* 0x0000280006047984 */ /* 0x000ea20000000800 */
[----:B------:R-:W-:Y:S01]  /*45e0*/  @!P0 IADD3 R20, P1, PT, R14, UR12, RZ ;  /* 0x0000000c0e148c10 */ /* 0x000fe2000ff3e0ff */
[-C--:B--2---:R-:W-:Y:S01]  /*45f0*/  FFMA.FTZ R5, R8, R4.reuse, R5 ;  /* 0x0000000408057223 */ /* 0x084fe20000010005 */
[-C--:B------:R-:W-:Y:S01]  /*4600*/  FFMA.FTZ R2, R9, R4.reuse, R2 ;  /* 0x0000000409027223 */ /* 0x080fe20000010002 */
[-C--:B------:R-:W-:Y:S01]  /*4610*/  FFMA.FTZ R3, R10, R4.reuse, R3 ;  /* 0x000000040a037223 */ /* 0x080fe20000010003 */
[----:B------:R-:W-:Y:S02]  /*4620*/  FFMA.FTZ R0, R11, R4, R0 ;  /* 0x000000040b007223 */ /* 0x000fe40000010000 */
[----:B------:R-:W2:Y:S01]  /*4630*/  @!P0 LDG.E.128 R8, desc[UR10][R22.64] ;  /* 0x0000000a16088981 */ /* 0x000ea2000c1e1d00 */
[----:B------:R-:W-:Y:S02]  /*4640*/  @!P0 IADD3.X R21, PT, PT, R15, UR13, RZ, P1, !PT ;  /* 0x0000000d0f158c10 */ /* 0x000fe40008ffe4ff */
[----:B------:R-:W-:Y:S01]  /*4650*/  @!P0 IADD3 R18, P1, PT, R14, UR14, RZ ;  /* 0x0000000e0e128c10 */ /* 0x000fe2000ff3e0ff */
[-C--:B--2---:R-:W-:Y:S01]  /*4660*/  FFMA.FTZ R5, R8, R17.reuse, R5 ;  /* 0x0000001108057223 */ /* 0x084fe20000010005 */
[-C--:B------:R-:W-:Y:S01]  /*4670*/  FFMA.FTZ R2, R9, R17.reuse, R2 ;  /* 0x0000001109027223 */ /* 0x080fe20000010002 */
[-C--:B------:R-:W-:Y:S01]  /*4680*/  FFMA.FTZ R3, R10, R17.reuse, R3 ;  /* 0x000000110a037223 */ /* 0x080fe20000010003 */
[----:B------:R-:W-:-:S02]  /*4690*/  FFMA.FTZ R0, R11, R17, R0 ;  /* 0x000000110b007223 */ /* 0x000fc40000010000 */
[----:B------:R-:W2:Y:S01]  /*46a0*/  @!P0 LDG.E.128 R8, desc[UR10][R20.64] ;  /* 0x0000000a14088981 */ /* 0x000ea2000c1e1d00 */
[----:B------:R-:W-:-:S03]  /*46b0*/  @!P0 IADD3.X R19, PT, PT, R15, UR15, RZ, P1, !PT ;  /* 0x0000000f0f138c10 */ /* 0x000fc60008ffe4ff */
[----:B------:R-:W2:Y:S02]  /*46c0*/  LDS R17, [R6+0x50] ;  /* 0x0000500006117984 */ /* 0x000ea40000000800 */
[-C--:B--2---:R-:W-:Y:S01]  /*46d0*/  FFMA.FTZ R5, R8, R17.reuse, R5 ;  /* 0x0000001108057223 */ /* 0x084fe20000010005 */
[-C--:B------:R-:W-:Y:S01]  /*46e0*/  FFMA.FTZ R2, R9, R17.reuse, R2 ;  /* 0x0000001109027223 */ /* 0x080fe20000010002 */
[-C--:B------:R-:W-:Y:S01]  /*46f0*/  FFMA.FTZ R3, R10, R17.reuse, R3 ;  /* 0x000000110a037223 */ /* 0x080fe20000010003 */
[----:B------:R-:W-:Y:S02]  /*4700*/  FFMA.FTZ R0, R11, R17, R0 ;  /* 0x000000110b007223 */ /* 0x000fe40000010000 */
[----:B------:R-:W2:Y:S01]  /*4710*/  @!P0 LDG.E.128 R8, desc[UR10][R18.64] ;  /* 0x0000000a12088981 */ /* 0x000ea2000c1e1d00 */
[----:B------:R-:W-:Y:S01]  /*4720*/  IADD3 R4, PT, PT, R6, 0x50, RZ ;  /* 0x0000005006047810 */ /* 0x000fe20007ffe0ff */
[----:B------:R-:W-:Y:S01]  /*4730*/  UIADD3 UR5, UPT, UPT, UR5, 0x4, URZ ;  /* 0x0000000405057890 */ /* 0x000fe2000fffe0ff */
[----:B------:R-:W-:Y:S01]  /*4740*/  IADD3 R14, P0, PT, R14, UR16, RZ ;  /* 0x000000100e0e7c10 */ /* 0x000fe2000ff1e0ff */
[----:B------:R0:W2:Y:S01]  /*4750*/  LDS R17, [R6+0x64] ;  /* 0x0000640006117984 */ /* 0x0000a20000000800 */
[----:B------:R-:W-:-:S02]  /*4760*/  UPLOP3.LUT UP1, UPT, UPT, UPT, UPT, 0x40, 0x4 ;  /* 0x000000000004789c */ /* 0x000fc40003f2e870 */
[----:B------:R-:W-:Y:S01]  /*4770*/  IADD3.X R15, PT, PT, R15, UR17, RZ, P0, !PT ;  /* 0x000000110f0f7c10 */ /* 0x000fe200087fe4ff */
[----:B------:R-:W-:Y:S01]  /*4780*/  UIADD3 UR5, UPT, UPT, UR5, 0x4, URZ ;  /* 0x0000000405057890 */ /* 0x000fe2000fffe0ff */
[----:B0-----:R-:W-:Y:S01]  /*4790*/  IADD3 R6, PT, PT, R4, 0x50, RZ ;  /* 0x0000005004067810 */ /* 0x001fe20007ffe0ff */
[-C--:B--2---:R-:W-:Y:S01]  /*47a0*/  FFMA.FTZ R5, R8, R17.reuse, R5 ;  /* 0x0000001108057223 */ /* 0x084fe20000010005 */
[-C--:B------:R-:W-:Y:S01]  /*47b0*/  FFMA.FTZ R2, R9, R17.reuse, R2 ;  /* 0x0000001109027223 */ /* 0x080fe20000010002 */
[-C--:B------:R-:W-:Y:S01]  /*47c0*/  FFMA.FTZ R3, R10, R17.reuse, R3 ;  /* 0x000000110a037223 */ /* 0x080fe20000010003 */
[----:B------:R-:W-:-:S07]  /*47d0*/  FFMA.FTZ R0, R11, R17, R0 ;  /* 0x000000110b007223 */ /* 0x000fce0000010000 */
.L_x_306:
[----:B------:R-:W-:-:S09]  /*47e0*/  UISETP.NE.OR UP1, UPT, UR5, URZ, UP1 ;  /* 0x000000ff0500728c */ /* 0x000fd20008f25670 */
[----:B------:R-:W-:Y:S05]  /*47f0*/  BRA.U !UP1, `(.L_x_302) ;  /* 0x0000000109947547 */ /* 0x000fea000b800000 */
.L_x_303:
[----:B------:R-:W-:-:S13]  /*4800*/  ISETP.GE.AND P0, PT, R12, UR9, PT ;  /* 0x000000090c007c0c */ /* 0x000fda000bf06270 */
.L_x_307:
[----:B------:R0:W2:Y:S01]  /*4810*/  @!P0 LDG.E.128 R8, desc[UR10][R14.64] ;  /* 0x0000000a0e088981 */ /* 0x0000a2000c1e1d00 */
[C---:B------:R-:W-:Y:S01]  /*4820*/  @!P0 IADD3 R20, P1, PT, R14.reuse, UR22, RZ ;  /* 0x000000160e148c10 */ /* 0x040fe2000ff3e0ff */
[----:B------:R-:W-:Y:S02]  /*4830*/  UIADD3 UR5, UPT, UPT, UR5, 0x4, URZ ;  /* 0x0000000405057890 */ /* 0x000fe4000fffe0ff */
[----:B------:R-:W2:Y:S01]  /*4840*/  LDS R4, [R6+-0x28] ;  /* 0xffffd80006047984 */ /* 0x000ea20000000800 */
[C---:B------:R-:W-:Y:S01]  /*4850*/  @!P0 IADD3.X R21, PT, PT, R15.reuse, UR23, RZ, P1, !PT ;  /* 0x000000170f158c10 */ /* 0x040fe20008ffe4ff */
[----:B------:R-:W-:Y:S01]  /*4860*/  UISETP.NE.AND UP0, UPT, UR5, URZ, UPT ;  /* 0x000000ff0500728c */ /* 0x000fe2000bf05270 */
[C---:B------:R-:W-:Y:S04]  /*4870*/  @!P0 IADD3 R18, P1, PT, R14.reuse, UR12, RZ ;  /* 0x0000000c0e128c10 */ /* 0x040fe8000ff3e0ff */
[C---:B------:R-:W-:Y:S02]  /*4880*/  @!P0 IADD3.X R19, PT, PT, R15.reuse, UR13, RZ, P1, !PT ;  /* 0x0000000d0f138c10 */ /* 0x040fe40008ffe4ff */
[C---:B------:R-:W-:Y:S04]  /*4890*/  @!P0 IADD3 R16, P1, PT, R14.reuse, UR14, RZ ;  /* 0x0000000e0e108c10 */ /* 0x040fe8000ff3e0ff */
[C---:B------:R-:W-:Y:S02]  /*48a0*/  @!P0 IADD3.X R17, PT, PT, R15.reuse, UR15, RZ, P1, !PT ;  /* 0x0000000f0f118c10 */ /* 0x040fe40008ffe4ff */
[----:B0-----:R-:W-:Y:S04]  /*48b0*/  IADD3 R14, P1, PT, R14, UR16, RZ ;  /* 0x000000100e0e7c10 */ /* 0x001fe8000ff3e0ff */
[----:B------:R-:W-:Y:S01]  /*48c0*/  IADD3.X R15, PT, PT, R15, UR17, RZ, P1, !PT ;  /* 0x000000110f0f7c10 */ /* 0x000fe20008ffe4ff */
[C---:B--2---:R-:W-:Y:S01]  /*48d0*/  FFMA.FTZ R5, R4.reuse, R8, R5 ;  /* 0x0000000804057223 */ /* 0x044fe20000010005 */
[C---:B------:R-:W-:Y:S01]  /*48e0*/  FFMA.FTZ R2, R4.reuse, R9, R2 ;  /* 0x0000000904027223 */ /* 0x040fe20000010002 */
[C---:B------:R-:W-:Y:S01]  /*48f0*/  FFMA.FTZ R3, R4.reuse, R10, R3 ;  /* 0x0000000a04037223 */ /* 0x040fe20000010003 */
[----:B------:R-:W-:Y:S02]  /*4900*/  FFMA.FTZ R0, R4, R11, R0 ;  /* 0x0000000b04007223 */ /* 0x000fe40000010000 */
[----:B------:R-:W2:Y:S04]  /*4910*/  @!P0 LDG.E.128 R8, desc[UR10][R20.64] ;  /* 0x0000000a14088981 */ /* 0x000ea8000c1e1d00 */
[----:B------:R-:W2:Y:S02]  /*4920*/  LDS R4, [R6+-0x14] ;  /* 0xffffec0006047984 */ /* 0x000ea40000000800 */
        /* <DEDUP_REMOVED lines=17> */
[----:B------:R-:W-:Y:S09]  /*4a40*/  BRA.U UP0, `(.L_x_307) ;  /* 0xfffffffd00707547 */ /* 0x000ff2000b83ffff */
.L_x_302:
[----:B------:R-:W-:-:S09]  /*4a50*/  UISETP.NE.AND UP0, UPT, UR7, URZ, UPT ;  /* 0x000000ff0700728c */ /* 0x000fd2000bf05270 */
[----:B------:R-:W-:Y:S05]  /*4a60*/  BRA.U !UP0, `(.L_x_301) ;  /* 0x0000000108507547 */ /* 0x000fea000b800000 */
[----:B------:R-:W0:Y:S01]  /*4a70*/  S2UR UR4, SR_CgaCtaId ;  /* 0x00000000000479c3 */ /* 0x000e220000008800 */
[----:B------:R-:W-:Y:S01]  /*4a80*/  UMOV UR5, 0x400 ;  /* 0x0000040000057882 */ /* 0x000fe20000000000 */
[----:B------:R-:W-:Y:S01]  /*4a90*/  IMAD R13, R13, 0x5, R12 ;  /* 0x000000050d0d7824 */ /* 0x000fe200078e020c */
[----:B------:R-:W-:Y:S01]  /*4aa0*/  ISETP.GE.AND P0, PT, R12, UR9, PT ;  /* 0x000000090c007c0c */ /* 0x000fe2000bf06270 */
[----:B------:R-:W-:Y:S02]  /*4ab0*/  UIMAD.WIDE UR12, UR8, 0x4, URZ ;  /* 0x00000004080c78a5 */ /* 0x000fe4000f8e02ff */
[----:B------:R-:W-:Y:S02]  /*4ac0*/  UIADD3 UR7, UPT, UPT, -UR7, URZ, URZ ;  /* 0x000000ff07077290 */ /* 0x000fe4000fffe1ff */
[----:B0-----:R-:W-:-:S06]  /*4ad0*/  ULEA UR4, UR4, UR5, 0x18 ;  /* 0x0000000504047291 */ /* 0x001fcc000f8ec0ff */
[----:B------:R-:W-:-:S07]  /*4ae0*/  LEA R6, R13, UR4, 0x2 ;  /* 0x000000040d067c11 */ /* 0x000fce000f8e10ff */
.L_x_308:
[----:B------:R0:W2:Y:S01]  /*4af0*/  @!P0 LDG.E.128 R8, desc[UR10][R14.64] ;  /* 0x0000000a0e088981 */ /* 0x0000a2000c1e1d00 */
[----:B------:R-:W-:Y:S03]  /*4b00*/  UIADD3 UR7, UPT, UPT, UR7, 0x1, URZ ;  /* 0x0000000107077890 */ /* 0x000fe6000fffe0ff */
[----:B------:R1:W2:Y:S01]  /*4b10*/  LDS R4, [R6] ;  /* 0x0000000006047984 */ /* 0x0002a20000000800 */
[----:B------:R-:W-:Y:S01]  /*4b20*/  UISETP.NE.AND UP0, UPT, UR7, URZ, UPT ;  /* 0x000000ff0700728c */ /* 0x000fe2000bf05270 */
[----:B0-----:R-:W-:Y:S02]  /*4b30*/  IADD3 R14, P1, PT, R14, UR12, RZ ;  /* 0x0000000c0e0e7c10 */ /* 0x001fe4000ff3e0ff */
[----:B-1----:R-:W-:Y:S02]  /*4b40*/  IADD3 R6, PT, PT, R6, 0x14, RZ ;  /* 0x0000001406067810 */ /* 0x002fe40007ffe0ff */
[----:B------:R-:W-:Y:S01]  /*4b50*/  IADD3.X R15, PT, PT, R15, UR13, RZ, P1, !PT ;  /* 0x0000000d0f0f7c10 */ /* 0x000fe20008ffe4ff */
[C---:B--2---:R-:W-:Y:S01]  /*4b60*/  FFMA.FTZ R5, R4.reuse, R8, R5 ;  /* 0x0000000804057223 */ /* 0x044fe20000010005 */
[C---:B------:R-:W-:Y:S01]  /*4b70*/  FFMA.FTZ R2, R4.reuse, R9, R2 ;  /* 0x0000000904027223 */ /* 0x040fe20000010002 */
[C---:B------:R-:W-:Y:S01]  /*4b80*/  FFMA.FTZ R3, R4.reuse, R10, R3 ;  /* 0x0000000a04037223 */ /* 0x040fe20000010003 */
[----:B------:R-:W-:Y:S01]  /*4b90*/  FFMA.FTZ R0, R4, R11, R0 ;  /* 0x0000000b04007223 */ /* 0x000fe20000010000 */
[----:B------:R-:W-:Y:S09]  /*4ba0*/  BRA.U UP0, `(.L_x_308) ;  /* 0xfffffffd00d07547 */ /* 0x000ff2000b83ffff */
.L_x_301:
[----:B------:R-:W-:-:S04]  /*4bb0*/  IADD3 R12, PT, PT, R12, UR19, RZ ;  /* 0x000000130c0c7c10 */ /* 0x000fc8000fffe0ff */
[----:B------:R-:W-:-:S13]  /*4bc0*/  ISETP.GE.AND P0, PT, R12, UR20, PT ;  /* 0x000000140c007c0c */ /* 0x000fda000bf06270 */
[----:B------:R-:W-:Y:S05]  /*4bd0*/  @P0 EXIT ;  /* 0x000000000000094d */ /* 0x000fea0003800000 */
[----:B0-----:R-:W-:Y:S01]  /*4be0*/  IABS R10, UR21 ;  /* 0x00000015000a7c13 */ /* 0x001fe20008000000 */
[----:B------:R-:W0:Y:S01]  /*4bf0*/  LDC R9, c[0x0][0x434] ;  /* 0x00010d00ff097b82 */ /* 0x000e220000000800 */
[----:B------:R-:W-:Y:S01]  /*4c00*/  IABS R13, R12 ;  /* 0x0000000c000d7213 */ /* 0x000fe20000000000 */
[----:B------:R-:W1:Y:S01]  /*4c10*/  LDCU.128 UR4, c[0x0][0x400] ;  /* 0x00008000ff0477ac */ /* 0x000e620008000c00 */
[----:B------:R-:W2:Y:S01]  /*4c20*/  I2F.RP R8, R10 ;  /* 0x0000000a00087306 */ /* 0x000ea20000209400 */
[----:B------:R-:W-:Y:S01]  /*4c30*/  IABS R6, UR21 ;  /* 0x0000001500067c13 */ /* 0x000fe20008000000 */
[----:B------:R-:W3:Y:S01]  /*4c40*/  LDCU.64 UR8, c[0x0][0x410] ;  /* 0x00008200ff0877ac */ /* 0x000ee20008000a00 */
[----:B------:R-:W-:-:S03]  /*4c50*/  F2FP.F16.F32.PACK_AB R2, R2, R5 ;  /* 0x000000050202723e */ /* 0x000fc600000000ff */
[----:B------:R-:W-:Y:S01]  /*4c60*/  IMAD.MOV R6, RZ, RZ, -R6 ;  /* 0x000000ffff067224 */ /* 0x000fe200078e0a06 */
[----:B------:R-:W-:Y:S01]  /*4c70*/  F2FP.F16.F32.PACK_AB R3, R0, R3 ;  /* 0x000000030003723e */ /* 0x000fe200000000ff */
[----:B--2---:R-:W2:Y:S02]  /*4c80*/  MUFU.RCP R14, R8 ;  /* 0x00000008000e7308 */ /* 0x004ea40000001000 */
[----:B--2---:R-:W-:Y:S01]  /*4c90*/  VIADD R14, R14, 0xffffffe ;  /* 0x0ffffffe0e0e7836 */ /* 0x004fe20000000000 */
[----:B0-----:R-:W-:-:S05]  /*4ca0*/  IABS R8, R9 ;  /* 0x0000000900087213 */ /* 0x001fca0000000000 */
[----:B------:R0:W2:Y:S02]  /*4cb0*/  F2I.FTZ.U32.TRUNC.NTZ R15, R14 ;  /* 0x0000000e000f7305 */ /* 0x0000a4000021f000 */
[----:B0-----:R-:W-:Y:S02]  /*4cc0*/  HFMA2 R14, -RZ, RZ, 0, 0 ;  /* 0x00000000ff0e7431 */ /* 0x001fe400000001ff */
[----:B--2---:R-:W-:-:S04]  /*4cd0*/  IMAD.MOV R4, RZ, RZ, -R15 ;  /* 0x000000ffff047224 */ /* 0x004fc800078e0a0f */
[----:B------:R-:W-:-:S04]  /*4ce0*/  IMAD R4, R4, R10, RZ ;  /* 0x0000000a04047224 */ /* 0x000fc800078e02ff */
[----:B------:R-:W-:-:S04]  /*4cf0*/  IMAD.HI.U32 R4, R15, R4, R14 ;  /* 0x000000040f047227 */ /* 0x000fc800078e000e */
[----:B------:R-:W-:Y:S02]  /*4d00*/  HFMA2 R15, -RZ, RZ, 0, 0 ;  /* 0x00000000ff0f7431 */ /* 0x000fe400000001ff */
[----:B------:R-:W-:Y:S02]  /*4d10*/  IMAD.HI.U32 R11, R4, R13, RZ ;  /* 0x0000000d040b7227 */ /* 0x000fe400078e00ff */
[----:B------:R-:W0:Y:S02]  /*4d20*/  I2F.RP R4, R8 ;  /* 0x0000000800047306 */ /* 0x000e240000209400 */
[----:B------:R-:W-:Y:S01]  /*4d30*/  IMAD R13, R11, R6, R13 ;  /* 0x000000060b0d7224 */ /* 0x000fe200078e020d */
[----:B------:R-:W-:-:S04]  /*4d40*/  LOP3.LUT R6, R12, UR21, RZ, 0x3c, !PT ;  /* 0x000000150c067c12 */ /* 0x000fc8000f8e3cff */
[----:B------:R-:W-:Y:S02]  /*4d50*/  ISETP.GT.U32.AND P1, PT, R10, R13, PT ;  /* 0x0000000d0a00720c */ /* 0x000fe40003f24070 */
[----:B------:R-:W-:Y:S01]  /*4d60*/  ISETP.GE.AND P0, PT, R6, RZ, PT ;  /* 0x000000ff0600720c */ /* 0x000fe20003f06270 */
[----:B0-----:R-:W0:Y:S10]  /*4d70*/  MUFU.RCP R4, R4 ;  /* 0x0000000400047308 */ /* 0x001e340000001000 */
[----:B------:R-:W-:Y:S01]  /*4d80*/  @!P1 IMAD.IADD R13, R13, 0x1, -R10 ;  /* 0x000000010d0d9824 */ /* 0x000fe200078e0a0a */
[----:B------:R-:W-:-:S02]  /*4d90*/  @!P1 IADD3 R11, PT, PT, R11, 0x1, RZ ;  /* 0x000000010b0b9810 */ /* 0x000fc40007ffe0ff */
[----:B------:R-:W-:Y:S02]  /*4da0*/  ISETP.NE.AND P1, PT, RZ, UR21, PT ;  /* 0x00000015ff007c0c */ /* 0x000fe4000bf25270 */
[----:B------:R-:W-:Y:S01]  /*4db0*/  ISETP.GE.U32.AND P2, PT, R13, R10, PT ;  /* 0x0000000a0d00720c */ /* 0x000fe20003f46070 */
[----:B0-----:R-:W-:-:S04]  /*4dc0*/  VIADD R16, R4, 0xffffffe ;  /* 0x0ffffffe04107836 */ /* 0x001fc80000000000 */
[----:B------:R0:W2:Y:S08]  /*4dd0*/  F2I.FTZ.U32.TRUNC.NTZ R17, R16 ;  /* 0x0000001000117305 */ /* 0x0000b0000021f000 */
[----:B------:R-:W-:-:S05]  /*4de0*/  @P2 VIADD R11, R11, 0x1 ;  /* 0x000000010b0b2836 */ /* 0x000fca0000000000 */
[----:B------:R-:W-:Y:S02]  /*4df0*/  @!P0 IADD3 R11, PT, PT, -R11, RZ, RZ ;  /* 0x000000ff0b0b8210 */ /* 0x000fe40007ffe1ff */
[----:B------:R-:W-:-:S05]  /*4e00*/  @!P1 LOP3.LUT R11, RZ, UR21, RZ, 0x33, !PT ;  /* 0x00000015ff0b9c12 */ /* 0x000fca000f8e33ff */
[----:B------:R-:W-:Y:S01]  /*4e10*/  IMAD R10, R11, UR21, RZ ;  /* 0x000000150b0a7c24 */ /* 0x000fe2000f8e02ff */
[----:B0-----:R-:W-:Y:S01]  /*4e20*/  MOV R16, RZ ;  /* 0x000000ff00107202 */ /* 0x001fe20000000f00 */
[----:B--2---:R-:W-:Y:S02]  /*4e30*/  IMAD.MOV R13, RZ, RZ, -R17 ;  /* 0x000000ffff0d7224 */ /* 0x004fe400078e0a11 */
[----:B------:R-:W-:Y:S02]  /*4e40*/  IMAD.IADD R14, R12, 0x1, -R10 ;  /* 0x000000010c0e7824 */ /* 0x000fe400078e0a0a */
[----:B------:R-:W-:-:S03]  /*4e50*/  IMAD R6, R13, R8, RZ ;  /* 0x000000080d067224 */ /* 0x000fc600078e02ff */
[----:B------:R-:W-:Y:S01]  /*4e60*/  IABS R4, R14 ;  /* 0x0000000e00047213 */ /* 0x000fe20000000000 */
[----:B------:R-:W-:Y:S01]  /*4e70*/  IMAD.HI.U32 R6, R17, R6, R16 ;  /* 0x0000000611067227 */ /* 0x000fe200078e0010 */
[----:B------:R-:W-:-:S04]  /*4e80*/  LOP3.LUT R14, R14, R9, RZ, 0x3c, !PT ;  /* 0x000000090e0e7212 */ /* 0x000fc800078e3cff */
[----:B------:R-:W-:Y:S01]  /*4e90*/  ISETP.GE.AND P1, PT, R14, RZ, PT ;  /* 0x000000ff0e00720c */ /* 0x000fe20003f26270 */
[----:B------:R-:W-:Y:S01]  /*4ea0*/  IMAD.HI.U32 R6, R6, R4, RZ ;  /* 0x0000000406067227 */ /* 0x000fe200078e00ff */
[----:B------:R-:W-:-:S03]  /*4eb0*/  LOP3.LUT R14, R7, 0x7c, RZ, 0xc0, !PT ;  /* 0x0000007c070e7812 */ /* 0x000fc600078ec0ff */
[----:B------:R-:W-:Y:S02]  /*4ec0*/  IMAD.MOV R13, RZ, RZ, -R6 ;  /* 0x000000ffff0d7224 */ /* 0x000fe400078e0a06 */
[----:B-1----:R-:W-:-:S04]  /*4ed0*/  IMAD.WIDE.U32 R14, R11, UR4, R14 ;  /* 0x000000040b0e7c25 */ /* 0x002fc8000f8e000e */
[----:B------:R-:W-:Y:S01]  /*4ee0*/  IMAD R13, R8, R13, R4 ;  /* 0x0000000d080d7224 */ /* 0x000fe200078e0204 */
[----:B------:R-:W-:-:S04]  /*4ef0*/  SHF.R.S32.HI R4, RZ, 0x1f, R11 ;  /* 0x0000001fff047819 */ /* 0x000fc8000001140b */
[----:B------:R-:W-:Y:S01]  /*4f00*/  ISETP.GT.U32.AND P0, PT, R8, R13, PT ;  /* 0x0000000d0800720c */ /* 0x000fe20003f04070 */
[----:B------:R-:W-:-:S04]  /*4f10*/  IMAD R4, R4, UR4, RZ ;  /* 0x0000000404047c24 */ /* 0x000fc8000f8e02ff */
[----:B------:R-:W-:Y:S01]  /*4f20*/  IMAD R11, R11, UR5, R4 ;  /* 0x000000050b0b7c24 */ /* 0x000fe2000f8e0204 */
[----:B------:R-:W0:Y:S03]  /*4f30*/  LDCU.64 UR4, c[0x0][0x3f0] ;  /* 0x00007e00ff0477ac */ /* 0x000e260008000a00 */
[----:B------:R-:W-:-:S04]  /*4f40*/  IMAD.IADD R15, R15, 0x1, R11 ;  /* 0x000000010f0f7824 */ /* 0x000fc800078e020b */
[-C--:B------:R-:W-:Y:S01]  /*4f50*/  @!P0 IADD3 R13, PT, PT, R13, -R8.reuse, RZ ;  /* 0x800000080d0d8210 */ /* 0x080fe20007ffe0ff */
[----:B------:R-:W-:Y:S01]  /*4f60*/  @!P0 VIADD R6, R6, 0x1 ;  /* 0x0000000106068836 */ /* 0x000fe20000000000 */
[----:B------:R-:W-:Y:S02]  /*4f70*/  ISETP.NE.AND P0, PT, R9, RZ, PT ;  /* 0x000000ff0900720c */ /* 0x000fe40003f05270 */
[----:B------:R-:W-:-:S13]  /*4f80*/  ISETP.GE.U32.AND P2, PT, R13, R8, PT ;  /* 0x000000080d00720c */ /* 0x000fda0003f46070 */
[----:B------:R-:W-:-:S05]  /*4f90*/  @P2 IADD3 R6, PT, PT, R6, 0x1, RZ ;  /* 0x0000000106062810 */ /* 0x000fca0007ffe0ff */
[----:B------:R-:W-:Y:S01]  /*4fa0*/  @!P1 IMAD.MOV R6, RZ, RZ, -R6 ;  /* 0x000000ffff069224 */ /* 0x000fe200078e0a06 */
[----:B------:R-:W-:-:S04]  /*4fb0*/  @!P0 LOP3.LUT R6, RZ, R9, RZ, 0x33, !PT ;  /* 0x00000009ff068212 */ /* 0x000fc800078e33ff */
[----:B------:R-:W-:Y:S01]  /*4fc0*/  SHF.R.S32.HI R4, RZ, 0x1f, R6 ;  /* 0x0000001fff047819 */ /* 0x000fe20000011406 */
[C---:B------:R-:W-:Y:S02]  /*4fd0*/  IMAD R9, R6.reuse, R9, R10 ;  /* 0x0000000906097224 */ /* 0x040fe400078e020a */
[----:B---3--:R-:W-:-:S03]  /*4fe0*/  IMAD.WIDE.U32 R14, R6, UR8, R14 ;  /* 0x00000008060e7c25 */ /* 0x008fc6000f8e000e */
[----:B------:R-:W-:Y:S01]  /*4ff0*/  IADD3 R9, PT, PT, R12, -R9, RZ ;  /* 0x800000090c097210 */ /* 0x000fe20007ffe0ff */
[----:B------:R-:W-:-:S03]  /*5000*/  IMAD R7, R4, UR8, RZ ;  /* 0x0000000804077c24 */ /* 0x000fc6000f8e02ff */
[----:B------:R-:W-:Y:S01]  /*5010*/  SHF.R.S32.HI R4, RZ, 0x1f, R9 ;  /* 0x0000001fff047819 */ /* 0x000fe20000011409 */
[----:B------:R-:W-:-:S04]  /*5020*/  IMAD R7, R6, UR9, R7 ;  /* 0x0000000906077c24 */ /* 0x000fc8000f8e0207 */
[----:B------:R-:W-:Y:S02]  /*5030*/  IMAD.IADD R15, R15, 0x1, R7 ;  /* 0x000000010f0f7824 */ /* 0x000fe400078e0207 */
[----:B------:R-:W-:Y:S02]  /*5040*/  IMAD R4, R4, UR6, RZ ;  /* 0x0000000604047c24 */ /* 0x000fe4000f8e02ff */
[----:B------:R-:W-:-:S04]  /*5050*/  IMAD.WIDE.U32 R14, R9, UR6, R14 ;  /* 0x00000006090e7c25 */ /* 0x000fc8000f8e000e */
[----:B------:R-:W-:-:S05]  /*5060*/  IMAD R4, R9, UR7, R4 ;  /* 0x0000000709047c24 */ /* 0x000fca000f8e0204 */
[----:B------:R-:W-:Y:S02]  /*5070*/  IADD3 R6, PT, PT, R15, R4, RZ ;  /* 0x000000040f067210 */ /* 0x000fe40007ffe0ff */
[----:B0-----:R-:W-:-:S04]  /*5080*/  LEA R4, P0, R14, UR4, 0x1 ;  /* 0x000000040e047c11 */ /* 0x001fc8000f8008ff */
[----:B------:R-:W-:-:S05]  /*5090*/  LEA.HI.X R5, R14, UR5, R6, 0x1, P0 ;  /* 0x000000050e057c11 */ /* 0x000fca00080f0c06 */
[----:B------:R-:W-:Y:S01]  /*50a0*/  STG.E.64 desc[UR10][R4.64], R2 ;  /* 0x0000000204007986 */ /* 0x000fe2000c101b0a */
[----:B------:R-:W-:Y:S05]  /*50b0*/  EXIT ;  /* 0x000000000000794d */ /* 0x000fea0003800000 */
        .weak           $__internal_7_$__cuda_sm20_div_s64
        .type           $__internal_7_$__cuda_sm20_div_s64,@function
        .size           $__internal_7_$__cuda_sm20_div_s64,(.L_x_7175 - $__internal_7_$__cuda_sm20_div_s64)
$__internal_7_$__cuda_sm20_div_s64:
        /* <DEDUP_REMOVED lines=28> */
[----:B------:R-:W-:-:S03]  /*5280*/  IMAD.HI.U32 R38, R39, R2, RZ ;  /* 0x0000000227267227 */ /* 0x000fc600078e00ff */
[----:B------:R-:W-:-:S05]  /*5290*/  IADD3.X R0, PT, PT, RZ, ~R0, RZ, P0, !PT ;  /* 0x80000000ff007210 */ /* 0x000fca00007fe4ff */
[----:B------:R-:W-:-:S04]  /*52a0*/  IMAD.WIDE.U32 R38, P0, R39, R0, R38 ;  /* 0x0000000027267225 */ /* 0x000fc80007800026 */
[----:B------:R-:W-:-:S04]  /*52b0*/  IMAD.HI.U32 R17, P3, R19, R2, R38 ;  /* 0x0000000213117227 */ /* 0x000fc80007860026 */
[----:B------:R-:W-:-:S04]  /*52c0*/  IMAD.HI.U32 R2, R19, R0, RZ ;  /* 0x0000000013027227 */ /* 0x000fc800078e00ff */
[----:B------:R-:W-:Y:S02]  /*52d0*/  IMAD R0, R19, R0, RZ ;  /* 0x0000000013007224 */ /* 0x000fe400078e02ff */
[----:B------:R-:W-:Y:S02]  /*52e0*/  IMAD.X R2, R2, 0x1, R19, P0 ;  /* 0x0000000102027824 */ /* 0x000fe400000e0613 */
[----:B------:R-:W-:Y:S01]  /*52f0*/  IMAD.MOV.U32 R39, RZ, RZ, RZ ;  /* 0x000000ffff277224 */ /* 0x000fe200078e00ff */
        /* <DEDUP_REMOVED lines=13> */
[----:B------:R-:W-:-:S03]  /*53d0*/  IMAD.WIDE.U32 R38, R19, R30, RZ ;  /* 0x0000001e13267225 */ /* 0x000fc600078e00ff */
[----:B------:R-:W-:Y:S01]  /*53e0*/  IADD3.X R2, PT, PT, RZ, R2, RZ, P1, !PT ;  /* 0x00000002ff027210 */ /* 0x000fe20000ffe4ff */
[----:B------:R-:W-:Y:S01]  /*53f0*/  IMAD R27, R19, R31, R39 ;  /* 0x0000001f131b7224 */ /* 0x000fe200078e0227 */
[----:B------:R-:W-:-:S03]  /*5400*/  IADD3 R17, P0, PT, -R38, R17, RZ ;  /* 0x0000001126117210 */ /* 0x000fc60007f1e1ff */
[-C--:B------:R-:W-:Y:S01]  /*5410*/  IMAD R27, R2, R30.reuse, R27 ;  /* 0x0000001e021b7224 */ /* 0x080fe200078e021b */
[----:B------:R-:W-:-:S03]  /*5420*/  ISETP.GE.U32.AND P3, PT, R17, R30, PT ;  /* 0x0000001e1100720c */ /* 0x000fc60003f66070 */
[----:B------:R-:W-:Y:S01]  /*5430*/  IMAD.X R27, R0, 0x1, ~R27, P0 ;  /* 0x00000001001b7824 */ /* 0x000fe200000e0e1b */
[----:B------:R-:W-:-:S04]  /*5440*/  IADD3 R0, P2, PT, R17, -R30, RZ ;  /* 0x8000001e11007210 */ /* 0x000fc80007f5e0ff */
        /* <DEDUP_REMOVED lines=8> */
[----:B------:R-:W-:Y:S02]  /*54d0*/  ISETP.GE.U32.AND.EX P0, PT, R27, R31, PT, P0 ;  /* 0x0000001f1b00720c */ /* 0x000fe40003f06100 */
[----:B------:R-:W-:-:S02]  /*54e0*/  IADD3 R19, P1, PT, R30, 0x1, RZ ;  /* 0x000000011e137810 */ /* 0x000fc40007f3e0ff */
[----:B------:R-:W-:Y:S02]  /*54f0*/  SEL R17, R17, R2, P3 ;  /* 0x0000000211117207 */ /* 0x000fe40001800000 */
[----:B------:R-:W-:Y:S02]  /*5500*/  SEL R19, R19, R30, P0 ;  /* 0x0000001e13137207 */ /* 0x000fe40000000000 */
[----:B------:R-:W-:Y:S02]  /*5510*/  IADD3.X R0, PT, PT, RZ, R17, RZ, P1, !PT ;  /* 0x00000011ff007210 */ /* 0x000fe40000ffe4ff */
[----:B------:R-:W-:Y:S02]  /*5520*/  LOP3.LUT R2, R13, R15, RZ, 0x3c, !PT ;  /* 0x0000000f0d027212 */ /* 0x000fe400078e3cff */
[----:B------:R-:W-:Y:S02]  /*5530*/  SEL R17, R0, R17, P0 ;  /* 0x0000001100117207 */ /* 0x000fe40000000000 */
[----:B------:R-:W-:-:S02]  /*5540*/  IADD3 R0, P1, PT, RZ, -R19, RZ ;  /* 0x80000013ff007210 */ /* 0x000fc40007f3e0ff */
[----:B------:R-:W-:Y:S02]  /*5550*/  ISETP.GE.AND P2, PT, R2, RZ, PT ;  /* 0x000000ff0200720c */ /* 0x000fe40003f46270 */
[----:B------:R-:W-:Y:S01]  /*5560*/  ISETP.NE.U32.AND P0, PT, R20, RZ, PT ;  /* 0x000000ff1400720c */ /* 0x000fe20003f05070 */
[----:B------:R-:W-:Y:S01]  /*5570*/  IMAD.X R2, RZ, RZ, ~R17, P1 ;  /* 0x000000ffff027224 */ /* 0x000fe200008e0e11 */
[----:B------:R-:W-:Y:S01]  /*5580*/  SEL R0, R0, R19, !P2 ;  /* 0x0000001300007207 */ /* 0x000fe20005000000 */
[----:B------:R-:W-:Y:S01]  /*5590*/  IMAD.MOV.U32 R19, RZ, RZ, 0x0 ;  /* 0x00000000ff137424 */ /* 0x000fe200078e00ff */
[----:B------:R-:W-:Y:S02]  /*55a0*/  ISETP.NE.AND.EX P0, PT, R13, RZ, PT, P0 ;  /* 0x000000ff0d00720c */ /* 0x000fe40003f05300 */
[----:B------:R-:W-:Y:S02]  /*55b0*/  SEL R2, R2, R17, !P2 ;  /* 0x0000001102027207 */ /* 0x000fe40005000000 */
[----:B------:R-:W-:-:S02]  /*55c0*/  SEL R0, R0, 0xffffffff, P0 ;  /* 0xffffffff00007807 */ /* 0x000fc40000000000 */
[----:B------:R-:W-:Y:S01]  /*55d0*/  SEL R15, R2, 0xffffffff, P0 ;  /* 0xffffffff020f7807 */ /* 0x000fe20000000000 */
[----:B------:R-:W-:Y:S06]  /*55e0*/  RET.REL.NODEC R18 `(_ZN5flash32flash_fwd_splitkv_combine_kernelI23Flash_fwd_kernel_traitsILi128ELi64ELi128ELi4ELb0ELb0EN7cutlass6half_tE19Flash_kernel_traitsILi128ELi64ELi128ELi4ES3_EELi4ELi7ELb1EEEvNS_16Flash_fwd_paramsE) ;  /* 0xffffffa812847950 */ /* 0x000fec0003c3ffff */
.L_x_309:
        /* <DEDUP_REMOVED lines=9> */
.L_x_7175:


//--------------------- .text._ZN5flash32flash_fwd_splitkv_combine_kernelI23Flash_fwd_kernel_traitsILi128ELi64ELi128ELi4ELb0ELb0EN7cutlass6half_tE19Flash_kernel_traitsILi128ELi64ELi128ELi4ES3_EELi4ELi6ELb1EEEvNS_16Flash_fwd_paramsE --------------------------
	.section	.text._ZN5flash32flash_fwd_splitkv_combine_kernelI23Flash_fwd_kernel_traitsILi128ELi64ELi128ELi4ELb0ELb0EN7cutlass6half_tE19Flash_kernel_traitsILi128ELi64ELi128ELi4ES3_EELi4ELi6ELb1EEEvNS_16Flash_fwd_paramsE,"ax",@progbits
	.align	128
        .global         _ZN5flash32flash_fwd_splitkv_combine_kernelI23Flash_fwd_kernel_traitsILi128ELi64ELi128ELi4ELb0ELb0EN7cutlass6half_tE19Flash_kernel_traitsILi128ELi64ELi128ELi4ES3_EELi4ELi6ELb1EEEvNS_16Flash_fwd_paramsE
        .type           _ZN5flash32flash_fwd_splitkv_combine_kernelI23Flash_fwd_kernel_traitsILi128ELi64ELi128ELi4ELb0ELb0EN7cutlass6half_tE19Flash_kernel_traitsILi128ELi64ELi128ELi4ES3_EELi4ELi6ELb1EEEvNS_16Flash_fwd_paramsE,@function
        .size           _ZN5flash32flash_fwd_splitkv_combine_kernelI23Flash_fwd_kernel_traitsILi128ELi64ELi128ELi4ELb0ELb0EN7cutlass6half_tE19Flash_kernel_traitsILi128ELi64ELi128ELi4ES3_EELi4ELi6ELb1EEEvNS_16Flash_fwd_paramsE,(.L_x_7176 - _ZN5flash32flash_fwd_splitkv_combine_kernelI23Flash_fwd_kernel_traitsILi128ELi64ELi128ELi4ELb0ELb0EN7cutlass6half_tE19Flash_kernel_traitsILi128ELi64ELi128ELi4ES3_EELi4ELi6ELb1EEEvNS_16Flash_fwd_paramsE)
        .other          _ZN5flash32flash_fwd_splitkv_combine_kernelI23Flash_fwd_kernel_traitsILi128ELi64ELi128ELi4ELb0ELb0EN7cutlass6half_tE19Flash_kernel_traitsILi128ELi64ELi128ELi4ES3_EELi4ELi6ELb1EEEvNS_16Flash_fwd_paramsE,@"STO_CUDA_ENTRY STV_DEFAULT"
_ZN5flash32flash_fwd_splitkv_combine_kernelI23Flash_fwd_kernel_traitsILi128ELi64ELi128ELi4ELb0ELb0EN7cutlass6half_tE19Flash_kernel_traitsILi128ELi64ELi128ELi4ES3_EELi4ELi6ELb1EEEvNS_16Flash_fwd_paramsE:
.text._ZN5flash32flash_fwd_splitkv_combine_kernelI23Flash_fwd_kernel_traitsILi128ELi64ELi128ELi4ELb0ELb0EN7cutlass6half_tE19Flash_kernel_traitsILi128ELi64ELi128ELi4ES3_EELi4ELi6ELb1EEEvNS_16Flash_fwd_paramsE:
        /* <DEDUP_REMOVED lines=38> */
.L_x_310:
[----:B------:R-:W-:Y:S01]  /*0260*/  IMAD.U32 R22, RZ, RZ, UR21 ;  /* 0x00000015ff167e24 */ /* 0x000fe2000f8e00ff */
[----:B------:R-:W-:Y:S01]  /*0270*/  MOV R20, UR19 ;  /* 0x0000001300147c02 */ /* 0x000fe20008000f00 */
[----:B------:R-:W-:Y:S01]  /*0280*/  IMAD.U32 R19, RZ, RZ, UR15 ;  /* 0x0000000fff137e24 */ /* 0x000fe2000f8e00ff */
[----:B------:R-:W-:Y:S02]  /*0290*/  MOV R18, UR14 ;  /* 0x0000000e00127c02 */ /* 0x000fe40008000f00 */
[----:B------:R-:W-:Y:S02]  /*02a0*/  MOV R16, 0x2c0 ;  /* 0x000002c000107802 */ /* 0x000fe40000000f00 */
[----:B------:R-:W-:Y:S05]  /*02b0*/  CALL.REL.NOINC `($__internal_8_$__cuda_sm20_div_s64) ;  /* 0x0000004800a07944 */ /* 0x000fea0003c00000 */
.L_x_311:
        /* <DEDUP_REMOVED lines=30> */
.L_x_313:
[----:B------:R-:W-:Y:S01]  /*04a0*/  IMAD.MOV.U32 R22, RZ, RZ, R10 ;  /* 0x000000ffff167224 */ /* 0x000fe200078e000a */
[----:B------:R-:W-:Y:S02]  /*04b0*/  MOV R19, R11 ;  /* 0x0000000b00137202 */ /* 0x000fe40000000f00 */
[----:B------:R-:W-:Y:S02]  /*04c0*/  MOV R16, 0x4e0 ;  /* 0x000004e000107802 */ /* 0x000fe40000000f00 */
[----:B------:R-:W-:Y:S05]  /*04d0*/  CALL.REL.NOINC `($__internal_8_$__cuda_sm20_div_s64) ;  /* 0x0000004800187944 */ /* 0x000fea0003c00000 */
[----:B------:R-:W-:Y:S02]  /*04e0*/  MOV R4, R10 ;  /* 0x0000000a00047202 */ /* 0x000fe40000000f00 */
[----:B------:R-:W-:Y:S02]  /*04f0*/  MOV R5, R11 ;  /* 0x0000000b00057202 */ /* 0x000fe40000000f00 */
.L_x_314:
[----:B------:R-:W-:Y:S05]  /*0500*/  BSYNC.RECONVERGENT B0 ;  /* 0x0000000000007941 */ /* 0x000fea0003800200 */
.L_x_312:
        /* <DEDUP_REMOVED lines=57> */
.L_x_316:
[----:B------:R-:W-:Y:S01]  /*08a0*/  IMAD.MOV.U32 R22, RZ, RZ, R20 ;  /* 0x000000ffff167224 */ /* 0x000fe200078e0014 */
[----:B------:R-:W-:Y:S01]  /*08b0*/  MOV R20, R9 ;  /* 0x0000000900147202 */ /* 0x000fe20000000f00 */
[----:B------:R-:W-:Y:S01]  /*08c0*/  IMAD.MOV.U32 R19, RZ, RZ, R18 ;  /* 0x000000ffff137224 */ /* 0x000fe200078e0012 */
[----:B------:R-:W-:Y:S02]  /*08d0*/  MOV R18, R29 ;  /* 0x0000001d00127202 */ /* 0x000fe40000000f00 */
[----:B------:R-:W-:Y:S02]  /*08e0*/  MOV R16, 0x900 ;  /* 0x0000090000107802 */ /* 0x000fe40000000f00 */
[----:B------:R-:W-:Y:S05]  /*08f0*/  CALL.REL.NOINC `($__internal_8_$__cuda_sm20_div_s64) ;  /* 0x0000004400107944 */ /* 0x000fea0003c00000 */
.L_x_317:
[----:B------:R-:W-:Y:S05]  /*0900*/  BSYNC.RECONVERGENT B0 ;  /* 0x0000000000007941 */ /* 0x000fea0003800200 */
.L_x_315:
        /* <DEDUP_REMOVED lines=124> */
.L_x_319:
[----:B------:R-:W-:Y:S01]  /*10d0*/  IMAD.MOV.U32 R22, RZ, RZ, R10 ;  /* 0x000000ffff167224 */ /* 0x000fe200078e000a */
[----:B------:R-:W-:Y:S01]  /*10e0*/  MOV R20, R8 ;  /* 0x0000000800147202 */ /* 0x000fe20000000f00 */
[----:B------:R-:W-:Y:S01]  /*10f0*/  IMAD.MOV.U32 R19, RZ, RZ, R11 ;  /* 0x000000ffff137224 */ /* 0x000fe200078e000b */
[----:B------:R-:W-:Y:S02]  /*1100*/  MOV R18, R0 ;  /* 0x0000000000127202 */ /* 0x000fe40000000f00 */
[----:B------:R-:W-:Y:S02]  /*1110*/  MOV R16, 0x1130 ;  /* 0x0000113000107802 */ /* 0x000fe40000000f00 */
[----:B------:R-:W-:Y:S05]  /*1120*/  CALL.REL.NOINC `($__internal_8_$__cuda_sm20_div_s64) ;  /* 0x0000003c00047944 */ /* 0x000fea0003c00000 */
[----:B------:R-:W-:Y:S02]  /*1130*/  MOV R32, R10 ;  /* 0x0000000a00207202 */ /* 0x000fe40000000f00 */
[----:B------:R-:W-:Y:S02]  /*1140*/  MOV R33, R11 ;  /* 0x0000000b00217202 */ /* 0x000fe40000000f00 */
.L_x_320:
[----:B------:R-:W-:Y:S05]  /*1150*/  BSYNC.RECONVERGENT B0 ;  /* 0x0000000000007941 */ /* 0x000fea0003800200 */
.L_x_318:
        /* <DEDUP_REMOVED lines=57> */
.L_x_322:
[----:B------:R-:W-:Y:S01]  /*14f0*/  IMAD.MOV.U32 R22, RZ, RZ, R4 ;  /* 0x000000ffff167224 */ /* 0x000fe200078e0004 */
[----:B------:R-:W-:Y:S01]  /*1500*/  MOV R19, R5 ;  /* 0x0000000500137202 */ /* 0x000fe20000000f00 */
[----:B------:R-:W-:Y:S01]  /*1510*/  IMAD.MOV.U32 R20, RZ, RZ, R7 ;  /* 0x000000ffff147224 */ /* 0x000fe200078e0007 */
[----:B------:R-:W-:Y:S02]  /*1520*/  MOV R16, 0x1540 ;  /* 0x0000154000107802 */ /* 0x000fe40000000f00 */
[----:B------:R-:W-:Y:S05]  /*1530*/  CALL.REL.NOINC `($__internal_8_$__cuda_sm20_div_s64) ;  /* 0x0000003800007944 */ /* 0x000fea0003c00000 */
[----:B------:R-:W-:Y:S02]  /*1540*/  MOV R14, R10 ;  /* 0x0000000a000e7202 */ /* 0x000fe40000000f00 */
[----:B------:R-:W-:Y:S02]  /*1550*/  MOV R15, R11 ;  /* 0x0000000b000f7202 */ /* 0x000fe40000000f00 */
.L_x_323:
[----:B------:R-:W-:Y:S05]  /*1560*/  BSYNC.RECONVERGENT B0 ;  /* 0x0000000000007941 */ /* 0x000fea0003800200 */
.L_x_321:
        /* <DEDUP_REMOVED lines=35> */
[----:B------:R-:W5:Y:S01]  /*17a0*/  @!P0 S2R R12, SR_CgaCtaId ;  /* 0x00000000000c8919 */ /* 0x000f620000008800 */
[----:B------:R-:W-:Y:S02]  /*17b0*/  @!P1 MOV R16, 0x400 ;  /* 0x0000040000109802 */ /* 0x000fe40000000f00 */
[----:B------:R-:W-:Y:S02]  /*17c0*/  @!P1 SHF.L.U32 R17, R4, 0x2, RZ ;  /* 0x0000000204119819 */ /* 0x000fe400000006ff */
[----:B------:R-:W-:Y:S02]  /*17d0*/  @!P0 MOV R19, 0x400 ;  /* 0x0000040000138802 */ /* 0x000fe40000000f00 */
[----:B------:R-:W-:-:S02]  /*17e0*/  @!P0 MOV R13, 0x400 ;  /* 0x00000400000d8802 */ /* 0x000fc40000000f00 */
[----:B------:R-:W-:Y:S02]  /*17f0*/  @!P1 LOP3.LUT R18, R17, 0xc, RZ, 0xc0, !PT ;  /* 0x0000000c11129812 */ /* 0x000fe400078ec0ff */
[----:B-1----:R-:W-:Y:S01]  /*1800*/  @!P1 LEA R11, R11, R16, 0x18 ;  /* 0x000000100b0b9211 */ /* 0x002fe200078ec0ff */
[----:B------:R-:W-:Y:S01]  /*1810*/  @!P0 IMAD.SHL.U32 R16, R4, 0x4, RZ ;  /* 0x0000000404108824 */ /* 0x000fe200078e00ff */
[----:B----4-:R-:W-:-:S04]  /*1820*/  @!P0 LEA R10, R10, R19, 0x18 ;  /* 0x000000130a0a8211 */ /* 0x010fc800078ec0ff */
[----:B------:R-:W-:Y:S02]  /*1830*/  @!P0 LOP3.LUT R17, R16, 0xc, RZ, 0xc0, !PT ;  /* 0x0000000c10118812 */ /* 0x000fe400078ec0ff */
[----:B-----5:R-:W-:Y:S02]  /*1840*/  @!P0 LEA R13, R12, R13, 0x18 ;  /* 0x0000000d0c0d8211 */ /* 0x020fe400078ec0ff */
[----:B------:R-:W-:Y:S01]  /*1850*/  SHF.R.U32.HI R12, RZ, 0x5, R4 ;  /* 0x00000005ff0c7819 */ /* 0x000fe20000011604 */
[----:B------:R-:W-:Y:S02]  /*1860*/  @!P1 IMAD.IADD R18, R18, 0x1, R11 ;  /* 0x0000000112129824 */ /* 0x000fe400078e020b */
[----:B------:R-:W-:Y:S02]  /*1870*/  @!P0 IMAD.IADD R10, R17, 0x1, R10 ;  /* 0x00000001110a8824 */ /* 0x000fe400078e020a */
[----:B------:R-:W-:Y:S02]  /*1880*/  @!P0 IMAD R16, R12, 0x4, R13 ;  /* 0x000000040c108824 */ /* 0x000fe400078e020d */
[----:B------:R-:W-:-:S02]  /*1890*/  @!P1 IMAD R13, R3, 0x14, R18 ;  /* 0x00000014030d9824 */ /* 0x000fc400078e0212 */
[----:B------:R-:W-:Y:S01]  /*18a0*/  @!P0 IMAD R10, R3, 0x14, R10 ;  /* 0x00000014030a8824 */ /* 0x000fe200078e020a */
[----:B------:R-:W-:Y:S01]  /*18b0*/  @!P0 LOP3.LUT R11, R4, 0x1f, RZ, 0xc0, !PT ;  /* 0x0000001f040b8812 */ /* 0x000fe200078ec0ff */
[----:B0-----:R-:W-:Y:S01]  /*18c0*/  IMAD.MOV.U32 R25, RZ, RZ, -0x800000 ;  /* 0xff800000ff197424 */ /* 0x001fe200078e00ff */
[----:B------:R-:W-:Y:S01]  /*18d0*/  MOV R24, 0xff800000 ;  /* 0xff80000000187802 */ /* 0x000fe20000000f00 */
[----:B------:R-:W0:Y:S02]  /*18e0*/  LDC R3, c[0x0][0x434] ;  /* 0x00010d00ff037b82 */ /* 0x000e240000000800 */
[----:B------:R-:W-:Y:S02]  /*18f0*/  @!P0 IMAD R11, R11, 0x14, R16 ;  /* 0x000000140b0b8824 */ /* 0x000fe400078e0210 */
[----:B------:R-:W-:Y:S01]  /*1900*/  IMAD.MOV.U32 R18, RZ, RZ, RZ ;  /* 0x000000ffff127224 */ /* 0x000fe200078e00ff */
        /* <DEDUP_REMOVED lines=18> */
[----:B------:R1:W2:Y:S01]  /*1a30*/  F2I.FTZ.U32.TRUNC.NTZ R19, R17 ;  /* 0x0000001100137305 */ /* 0x0002a2000021f000 */
[----:B0-----:R-:W-:Y:S01]  /*1a40*/  FMNMX.FTZ R16, R13, R16, !PT ;  /* 0x000000100d107209 */ /* 0x001fe20007810000 */
[----:B-1----:R-:W0:Y:S04]  /*1a50*/  LDC R17, c[0x0][0x3e0] ;  /* 0x0000f800ff117b82 */ /* 0x002e280000000800 */
[----:B------:R-:W1:Y:S01]  /*1a60*/  SHFL.BFLY PT, R11, R16, 0x1, 0x1f ;  /* 0x0c201f00100b7f89 */ /* 0x000e6200000e0000 */
[----:B--2---:R-:W-:-:S04]  /*1a70*/  IMAD.MOV R6, RZ, RZ, -R19 ;  /* 0x000000ffff067224 */ /* 0x004fc800078e0a13 */
[----:B------:R-:W-:Y:S01]  /*1a80*/  IMAD R10, R6, R5, RZ ;  /* 0x00000005060a7224 */ /* 0x000fe200078e02ff */
[----:B------:R-:W-:-:S03]  /*1a90*/  IABS R6, R2 ;  /* 0x0000000200067213 */ /* 0x000fc60000000000 */
[----:B------:R-:W-:-:S06]  /*1aa0*/  IMAD.HI.U32 R19, R19, R10, R18 ;  /* 0x0000000a13137227 */ /* 0x000fcc00078e0012 */
[----:B------:R-:W-:-:S04]  /*1ab0*/  IMAD.HI.U32 R18, R19, R6, RZ ;  /* 0x0000000613127227 */ /* 0x000fc800078e00ff */
[----:B------:R-:W-:Y:S01]  /*1ac0*/  IMAD.MOV R10, RZ, RZ, -R18 ;  /* 0x000000ffff0a7224 */ /* 0x000fe200078e0a12 */
[----:B-1----:R-:W-:-:S03]  /*1ad0*/  FMNMX.FTZ R11, R16, R11, !PT ;  /* 0x0000000b100b7209 */ /* 0x002fc60007810000 */
[----:B------:R-:W-:Y:S01]  /*1ae0*/  IMAD R16, R5, R10, R6 ;  /* 0x0000000a05107224 */ /* 0x000fe200078e0206 */
[----:B------:R-:W-:-:S04]  /*1af0*/  FSETP.NEU.FTZ.AND P0, PT, R11, -INF , PT ;  /* 0xff8000000b00780b */ /* 0x000fc80003f1d000 */
        /* <DEDUP_REMOVED lines=8> */
[----:B------:R-:W-:-:S04]  /*1b80*/  LOP3.LUT R2, R2, R3, RZ, 0x3c, !PT ;  /* 0x0000000302027212 */ /* 0x000fc800078e3cff */
[----:B------:R-:W-:Y:S01]  /*1b90*/  ISETP.GE.AND P1, PT, R2, RZ, PT ;  /* 0x000000ff0200720c */ /* 0x000fe20003f26270 */
[----:B-1----:R-:W-:-:S06]  /*1ba0*/  FADD.FTZ R2, R11, R6 ;  /* 0x000000060b027221 */ /* 0x002fcc0000010000 */
        /* <DEDUP_REMOVED lines=34> */
[----:B------:R-:W-:-:S04]  /*1dd0*/  IMAD.HI.U32 R22, R31, R22, R30 ;  /* 0x000000161f167227 */ /* 0x000fc800078e001e */
[----:B------:R-:W-:Y:S01]  /*1de0*/  IMAD R11, R2, R13, RZ ;  /* 0x0000000d020b7224 */ /* 0x000fe200078e02ff */
[----:B------:R-:W-:Y:S01]  /*1df0*/  IABS R2, R5 ;  /* 0x0000000500027213 */ /* 0x000fe20000000000 */
[----:B------:R-:W-:Y:S02]  /*1e00*/  IMAD.MOV.U32 R26, RZ, RZ, RZ ;  /* 0x000000ffff1a7224 */ /* 0x000fe400078e00ff */
[----:B------:R-:W-:-:S04]  /*1e10*/  IMAD.HI.U32 R23, R22, R6, RZ ;  /* 0x0000000616177227 */ /* 0x000fc800078e00ff */
[----:B------:R-:W-:-:S04]  /*1e20*/  IMAD.HI.U32 R11, R27, R11, R26 ;  /* 0x0000000b1b0b7227 */ /* 0x000fc800078e001a */
[----:B------:R-:W-:Y:S02]  /*1e30*/  IMAD.MOV R2, RZ, RZ, -R2 ;  /* 0x000000ffff027224 */ /* 0x000fe400078e0a02 */
[----:B------:R-:W-:-:S04]  /*1e40*/  IMAD.HI.U32 R11, R11, R6, RZ ;  /* 0x000000060b0b7227 */ /* 0x000fc800078e00ff */
[----:B--2---:R-:W-:Y:S01]  /*1e50*/  FADD.FTZ R20, R21, R20 ;  /* 0x0000001415147221 */ /* 0x004fe20000010000 */
[----:B------:R-:W-:Y:S01]  /*1e60*/  IMAD R22, R23, R2, R6 ;  /* 0x0000000217167224 */ /* 0x000fe200078e0206 */
[----:B------:R-:W-:-:S03]  /*1e70*/  IADD3 R2, PT, PT, -R11, RZ, RZ ;  /* 0x000000ff0b027210 */ /* 0x000fc60007ffe1ff */
[----:B------:R-:W1:Y:S01]  /*1e80*/  SHFL.BFLY PT, R21, R20, 0x1, 0x1f ;  /* 0x0c201f0014157f89 */ /* 0x000e6200000e0000 */
        /* <DEDUP_REMOVED lines=10> */
[----:B------:R-:W-:Y:S02]  /*1f30*/  ISETP.GE.U32.AND P4, PT, R2, R13, PT ;  /* 0x0000000d0200720c */ /* 0x000fe40003f86070 */
[----:B------:R-:W-:-:S02]  /*1f40*/  ISETP.GE.AND P2, PT, R16, RZ, PT ;  /* 0x000000ff1000720c */ /* 0x000fc40003f46270 */
[----:B------:R-:W-:Y:S01]  /*1f50*/  @!P0 IADD3 R11, PT, PT, R11, 0x1, RZ ;  /* 0x000000010b0b8810 */ /* 0x000fe20007ffe0ff */
[----:B------:R-:W-:Y:S01]  /*1f60*/  @P1 VIADD R23, R23, 0x1 ;  /* 0x0000000117171836 */ /* 0x000fe20000000000 */
[----:B------:R-:W-:Y:S02]  /*1f70*/  FSETP.NE.FTZ.AND P1, PT, R21, RZ, PT ;  /* 0x000000ff1500720b */ /* 0x000fe40003f35000 */
[----:B------:R-:W-:Y:S02]  /*1f80*/  ISETP.NE.AND P0, PT, R17, RZ, PT ;  /* 0x000000ff1100720c */ /* 0x000fe40003f05270 */
[----:B------:R-:W-:Y:S02]  /*1f90*/  ISETP.GE.AND P3, PT, R6, RZ, PT ;  /* 0x000000ff0600720c */ /* 0x000fe40003f66270 */
[----:B------:R-:W-:Y:S01]  /*1fa0*/  ISETP.NE.AND P5, PT, R5, RZ, PT ;  /* 0x000000ff0500720c */ /* 0x000fe20003fa5270 */
[----:B------:R-:W-:Y:S02]  /*1fb0*/  @P4 VIADD R11, R11, 0x1 ;  /* 0x000000010b0b4836 */ /* 0x000fe40000000000 */
[----:B------:R-:W-:-:S02]  /*1fc0*/  IMAD.MOV.U32 R13, RZ, RZ, R23 ;  /* 0x000000ffff0d7224 */ /* 0x000fc400078e0017 */
[----:B------:R-:W-:Y:S02]  /*1fd0*/  @!P2 IMAD.MOV R11, RZ, RZ, -R11 ;  /* 0x000000ffff0ba224 */ /* 0x000fe400078e0a0b */
[----:B------:R-:W1:Y:S02]  /*1fe0*/  @P1 MUFU.LG2 R21, R21 ;  /* 0x0000001500151308 */ /* 0x000e640000000c00 */
[----:B------:R-:W-:Y:S02]  /*1ff0*/  @!P0 LOP3.LUT R11, RZ, R17, RZ, 0x33, !PT ;  /* 0x00000011ff0b8212 */ /* 0x000fe400078e33ff */
[----:B------:R-:W-:Y:S01]  /*2000*/  LOP3.LUT P0, RZ, R4, 0x39f, RZ, 0xc0, !PT ;  /* 0x0000039f04ff7812 */ /* 0x000fe2000780c0ff */
[----:B------:R-:W-:Y:S01]  /*2010*/  @!P3 IMAD.MOV R13, RZ, RZ, -R13 ;  /* 0x000000ffff0db224 */ /* 0x000fe200078e0a0d */
[----:B------:R-:W-:Y:S02]  /*2020*/  ISETP.NE.AND P3, PT, R18, RZ, PT ;  /* 0x000000ff1200720c */ /* 0x000fe40003f65270 */
[----:B------:R-:W-:-:S02]  /*2030*/  @!P5 LOP3.LUT R13, RZ, R19, RZ, 0x33, !PT ;  /* 0x00000013ff0dd212 */ /* 0x000fc400078e33ff */
[----:B------:R-:W-:Y:S02]  /*2040*/  SEL R2, RZ, 0x1, !P3 ;  /* 0x00000001ff027807 */ /* 0x000fe40005800000 */
        /* <DEDUP_REMOVED lines=64> */
.L_x_327:
[----:B------:R-:W-:Y:S01]  /*2450*/  IMAD.MOV.U32 R22, RZ, RZ, R2 ;  /* 0x000000ffff167224 */ /* 0x000fe200078e0002 */
[----:B------:R-:W-:Y:S01]  /*2460*/  MOV R19, RZ ;  /* 0x000000ff00137202 */ /* 0x000fe20000000f00 */
[----:B------:R-:W-:Y:S01]  /*2470*/  IMAD.MOV.U32 R20, RZ, RZ, R30 ;  /* 0x000000ffff147224 */ /* 0x000fe200078e001e */
[----:B------:R-:W-:Y:S02]  /*2480*/  MOV R16, 0x24a0 ;  /* 0x000024a000107802 */ /* 0x000fe40000000f00 */
[----:B------:R-:W-:Y:S05]  /*2490*/  CALL.REL.NOINC `($__internal_8_$__cuda_sm20_div_s64) ;  /* 0x0000002800287944 */ /* 0x000fea0003c00000 */
[----:B------:R-:W-:Y:S02]  /*24a0*/  IADD3 R13, PT, PT, -R10, RZ, RZ ;  /* 0x000000ff0a0d7210 */ /* 0x000fe40007ffe1ff */
[----:B------:R-:W-:-:S03]  /*24b0*/  MOV R31, R11 ;  /* 0x0000000b001f7202 */ /* 0x000fc60000000f00 */
[----:B------:R-:W-:Y:S01]  /*24c0*/  IMAD R13, R30, R13, R2 ;  /* 0x0000000d1e0d7224 */ /* 0x000fe200078e0202 */
[----:B------:R-:W-:-:S07]  /*24d0*/  MOV R30, R10 ;  /* 0x0000000a001e7202 */ /* 0x000fce0000000f00 */
.L_x_328:
        /* <DEDUP_REMOVED lines=59> */
.L_x_330:
[----:B------:R-:W-:Y:S01]  /*2890*/  IMAD.MOV.U32 R22, RZ, RZ, R30 ;  /* 0x000000ffff167224 */ /* 0x000fe200078e001e */
[----:B------:R-:W-:Y:S01]  /*28a0*/  MOV R19, R31 ;  /* 0x0000001f00137202 */ /* 0x000fe20000000f00 */
[----:B------:R-:W-:Y:S01]  /*28b0*/  IMAD.MOV.U32 R20, RZ, RZ, R28 ;  /* 0x000000ffff147224 */ /* 0x000fe200078e001c */
[----:B------:R-:W-:Y:S02]  /*28c0*/  MOV R16, 0x28e0 ;  /* 0x000028e000107802 */ /* 0x000fe40000000f00 */
[----:B------:R-:W-:Y:S05]  /*28d0*/  CALL.REL.NOINC `($__internal_8_$__cuda_sm20_div_s64) ;  /* 0x0000002400187944 */ /* 0x000fea0003c00000 */
[----:B------:R-:W-:-:S05]  /*28e0*/  IADD3 R11, PT, PT, -R10, RZ, RZ ;  /* 0x000000ff0a0b7210 */ /* 0x000fca0007ffe1ff */
[----:B------:R-:W-:Y:S02]  /*28f0*/  IMAD R28, R11, R28, R30 ;  /* 0x0000001c0b1c7224 */ /* 0x000fe400078e021e */
.L_x_331:
[----:B------:R-:W-:Y:S05]  /*2900*/  BSYNC.RECONVERGENT B0 ;  /* 0x0000000000007941 */ /* 0x000fea0003800200 */
.L_x_329:
        /* <DEDUP_REMOVED lines=8> */
[----:B------:R-:W-:Y:S01]  /*2990*/  LOP3.LUT R26, R28, R9, RZ, 0x3c, !PT ;  /* 0x000000091c1a7212 */ /* 0x000fe200078e3cff */
[----:B------:R-:W3:Y:S01]  /*29a0*/  I2F.U32.RP R22, R16 ;  /* 0x0000001000167306 */ /* 0x000ee20000209000 */
[----:B------:R-:W-:-:S02]  /*29b0*/  ISETP.NE.AND P5, PT, R9, RZ, PT ;  /* 0x000000ff0900720c */ /* 0x000fc40003fa5270 */
[----:B------:R-:W-:Y:S01]  /*29c0*/  ISETP.GE.AND P2, PT, R26, RZ, PT ;  /* 0x000000ff1a00720c */ /* 0x000fe20003f46270 */
[----:B0-----:R-:W-:-:S04]  /*29d0*/  UISETP.NE.AND UP0, UPT, UR8, URZ, UPT ;  /* 0x000000ff0800728c */ /* 0x001fc8000bf05270 */
        /* <DEDUP_REMOVED lines=11> */
[----:B------:R-:W1:Y:S01]  /*2a90*/  F2I.FTZ.U32.TRUNC.NTZ R21, R21 ;  /* 0x0000001500157305 */ /* 0x000e62000021f000 */
[----:B0-----:R-:W-:-:S07]  /*2aa0*/  IMAD.MOV R20, RZ, RZ, -R31 ;  /* 0x000000ffff147224 */ /* 0x001fce00078e0a1f */
[----:B------:R-:W0:Y:S01]  /*2ab0*/  MUFU.RCP R34, R13 ;  /* 0x0000000d00227308 */ /* 0x000e220000001000 */
[----:B------:R-:W-:Y:S02]  /*2ac0*/  IMAD.MOV.U32 R30, RZ, RZ, RZ ;  /* 0x000000ffff1e7224 */ /* 0x000fe400078e00ff */
[----:B------:R-:W-:Y:S02]  /*2ad0*/  IMAD R27, R20, R19, RZ ;  /* 0x00000013141b7224 */ /* 0x000fe400078e02ff */
[----:B------:R-:W-:Y:S02]  /*2ae0*/  HFMA2 R20, -RZ, RZ, 0, 0 ;  /* 0x00000000ff147431 */ /* 0x000fe400000001ff */
[----:B-1----:R-:W-:Y:S01]  /*2af0*/  IMAD.MOV R29, RZ, RZ, -R21 ;  /* 0x000000ffff1d7224 */ /* 0x002fe200078e0a15 */
[----:B------:R-:W1:Y:S01]  /*2b00*/  I2F.U32.RP R32, R18 ;  /* 0x0000001200207306 */ /* 0x000e620000209000 */
[----:B------:R-:W-:Y:S01]  /*2b10*/  IMAD.HI.U32 R27, R31, R27, R30 ;  /* 0x0000001b1f1b7227 */ /* 0x000fe200078e001e */
[----:B------:R-:W-:-:S03]  /*2b20*/  IABS R30, R9 ;  /* 0x00000009001e7213 */ /* 0x000fc60000000000 */
[----:B------:R-:W-:Y:S02]  /*2b30*/  IMAD R29, R29, R16, RZ ;  /* 0x000000101d1d7224 */ /* 0x000fe400078e02ff */
[----:B------:R-:W-:Y:S01]  /*2b40*/  IMAD.MOV R30, RZ, RZ, -R30 ;  /* 0x000000ffff1e7224 */ /* 0x000fe200078e0a1e */
[----:B------:R-:W2:Y:S01]  /*2b50*/  I2F.U32.RP R11, R15 ;  /* 0x0000000f000b7306 */ /* 0x000ea20000209000 */
[----:B------:R-:W-:Y:S01]  /*2b60*/  IMAD.HI.U32 R29, R21, R29, R20 ;  /* 0x0000001d151d7227 */ /* 0x000fe200078e0014 */
[----:B------:R-:W-:Y:S02]  /*2b70*/  IABS R20, R10 ;  /* 0x0000000a00147213 */ /* 0x000fe40000000000 */
[----:B------:R-:W-:Y:S01]  /*2b80*/  IABS R21, R7 ;  /* 0x0000000700157213 */ /* 0x000fe20000000000 */
[----:B------:R-:W-:Y:S01]  /*2b90*/  IMAD.HI.U32 R27, R27, R22, RZ ;  /* 0x000000161b1b7227 */ /* 0x000fe200078e00ff */
[----:B0-----:R-:W-:Y:S02]  /*2ba0*/  IADD3 R34, PT, PT, R34, 0xffffffe, RZ ;  /* 0x0ffffffe22227810 */ /* 0x001fe40007ffe0ff */
[----:B-1----:R-:W0:Y:S01]  /*2bb0*/  MUFU.RCP R32, R32 ;  /* 0x0000002000207308 */ /* 0x002e220000001000 */
[----:B------:R-:W-:-:S02]  /*2bc0*/  IMAD R30, R27, R30, R22 ;  /* 0x0000001e1b1e7224 */ /* 0x000fc400078e0216 */
[----:B------:R-:W-:Y:S02]  /*2bd0*/  IMAD.MOV R21, RZ, RZ, -R21 ;  /* 0x000000ffff157224 */ /* 0x000fe400078e0a15 */
[----:B------:R-:W-:Y:S01]  /*2be0*/  IMAD.HI.U32 R22, R29, R20, RZ ;  /* 0x000000141d167227 */ /* 0x000fe200078e00ff */
[----:B------:R-:W-:Y:S02]  /*2bf0*/  ISETP.GT.U32.AND P3, PT, R19, R30, PT ;  /* 0x0000001e1300720c */ /* 0x000fe40003f64070 */
[----:B--2---:R-:W1:Y:S01]  /*2c00*/  MUFU.RCP R11, R11 ;  /* 0x0000000b000b7308 */ /* 0x004e620000001000 */
[----:B------:R-:W-:-:S05]  /*2c10*/  IMAD R21, R22, R21, R20 ;  /* 0x0000001516157224 */ /* 0x000fca00078e0214 */
[----:B------:R-:W-:Y:S02]  /*2c20*/  ISETP.GT.U32.AND P1, PT, R16, R21, PT ;  /* 0x000000151000720c */ /* 0x000fe40003f24070 */
[----:B------:R-:W2:Y:S01]  /*2c30*/  F2I.FTZ.U32.TRUNC.NTZ R35, R34 ;  /* 0x0000002200237305 */ /* 0x000ea2000021f000 */
[----:B0-----:R-:W-:Y:S02]  /*2c40*/  VIADD R32, R32, 0xffffffe ;  /* 0x0ffffffe20207836 */ /* 0x001fe40000000000 */
[----:B------:R-:W-:Y:S01]  /*2c50*/  @!P3 IMAD.IADD R30, R30, 0x1, -R19 ;  /* 0x000000011e1eb824 */ /* 0x000fe200078e0a13 */
[----:B------:R-:W-:Y:S02]  /*2c60*/  @!P3 IADD3 R27, PT, PT, R27, 0x1, RZ ;  /* 0x000000011b1bb810 */ /* 0x000fe40007ffe0ff */
[----:B------:R-:W-:Y:S02]  /*2c70*/  ISETP.NE.AND P3, PT, R7, RZ, PT ;  /* 0x000000ff0700720c */ /* 0x000fe40003f65270 */
[----:B------:R-:W0:Y:S01]  /*2c80*/  F2I.FTZ.U32.TRUNC.NTZ R33, R32 ;  /* 0x0000002000217305 */ /* 0x000e22000021f000 */
[----:B-1----:R-:W-:-:S02]  /*2c90*/  IADD3 R31, PT, PT, R11, 0xffffffe, RZ ;  /* 0x0ffffffe0b1f7810 */ /* 0x002fc40007ffe0ff */
[----:B------:R-:W-:Y:S01]  /*2ca0*/  @!P1 IADD3 R21, PT, PT, R21, -R16, RZ ;  /* 0x8000001015159210 */ /* 0x000fe20007ffe0ff */
[----:B------:R-:W-:Y:S01]  /*2cb0*/  @!P1 VIADD R22, R22, 0x1 ;  /* 0x0000000116169836 */ /* 0x000fe20000000000 */
[----:B------:R-:W-:Y:S01]  /*2cc0*/  ISETP.GE.U32.AND P6, PT, R30, R19, PT ;  /* 0x000000131e00720c */ /* 0x000fe20003fc6070 */
[----:B------:R-:W-:Y:S01]  /*2cd0*/  HFMA2 R30, -RZ, RZ, 0, 0 ;  /* 0x00000000ff1e7431 */ /* 0x000fe200000001ff */
[----:B--2---:R-:W-:Y:S01]  /*2ce0*/  IADD3 R13, PT, PT, RZ, -R35, RZ ;  /* 0x80000023ff0d7210 */ /* 0x004fe20007ffe0ff */
[----:B------:R-:W-:Y:S01]  /*2cf0*/  IMAD.MOV.U32 R34, RZ, RZ, RZ ;  /* 0x000000ffff227224 */ /* 0x000fe200078e00ff */
[----:B------:R-:W1:Y:S01]  /*2d00*/  F2I.FTZ.U32.TRUNC.NTZ R31, R31 ;  /* 0x0000001f001f7305 */ /* 0x000e62000021f000 */
[----:B------:R-:W-:Y:S02]  /*2d10*/  LOP3.LUT R19, R10, R7, RZ, 0x3c, !PT ;  /* 0x000000070a137212 */ /* 0x000fe400078e3cff */
[----:B------:R-:W-:Y:S01]  /*2d20*/  IMAD R20, R13, R14, RZ ;  /* 0x0000000e0d147224 */ /* 0x000fe200078e02ff */
[----:B------:R-:W-:-:S02]  /*2d30*/  ISETP.GE.U32.AND P4, PT, R21, R16, PT ;  /* 0x000000101500720c */ /* 0x000fc40003f86070 */
[----:B------:R-:W-:Y:S01]  /*2d40*/  IABS R13, R2 ;  /* 0x00000002000d7213 */ /* 0x000fe20000000000 */
[----:B------:R-:W-:Y:S01]  /*2d50*/  IMAD.HI.U32 R20, R35, R20, R34 ;  /* 0x0000001423147227 */ /* 0x000fe200078e0022 */
[----:B------:R-:W-:Y:S02]  /*2d60*/  IABS R11, R17 ;  /* 0x00000011000b7213 */ /* 0x000fe40000000000 */
[----:B------:R-:W-:Y:S01]  /*2d70*/  ISETP.GE.AND P0, PT, R19, RZ, PT ;  /* 0x000000ff1300720c */ /* 0x000fe20003f06270 */
[----:B0-----:R-:W-:Y:S01]  /*2d80*/  IMAD.MOV R16, RZ, RZ, -R33 ;  /* 0x000000ffff107224 */ /* 0x001fe200078e0a21 */
[----:B------:R-:W-:Y:S01]  /*2d90*/  MOV R32, RZ ;  /* 0x000000ff00207202 */ /* 0x000fe20000000f00 */
[----:B------:R-:W-:Y:S01]  /*2da0*/  IMAD.MOV R11, RZ, RZ, -R11 ;  /* 0x000000ffff0b7224 */ /* 0x000fe200078e0a0b */
[----:B------:R-:W-:Y:S01]  /*2db0*/  IABS R21, R8 ;  /* 0x0000000800157213 */ /* 0x000fe20000000000 */
[----:B------:R-:W-:-:S04]  /*2dc0*/  IMAD.HI.U32 R20, R20, R13, RZ ;  /* 0x0000000d14147227 */ /* 0x000fc800078e00ff */
[----:B------:R-:W-:Y:S02]  /*2dd0*/  @P6 VIADD R27, R27, 0x1 ;  /* 0x000000011b1b6836 */ /* 0x000fe40000000000 */
[----:B------:R-:W-:Y:S02]  /*2de0*/  IMAD R13, R20, R11, R13 ;  /* 0x0000000b140d7224 */ /* 0x000fe400078e020d */
[----:B-1----:R-:W-:Y:S02]  /*2df0*/  IMAD.MOV R11, RZ, RZ, -R31 ;  /* 0x000000ffff0b7224 */ /* 0x002fe400078e0a1f */
[----:B------:R-:W-:Y:S01]  /*2e00*/  @P4 VIADD R22, R22, 0x1 ;  /* 0x0000000116164836 */ /* 0x000fe20000000000 */
[----:B------:R-:W-:Y:S01]  /*2e10*/  ISETP.GT.U32.AND P1, PT, R14, R13, PT ;  /* 0x0000000d0e00720c */ /* 0x000fe20003f24070 */
[----:B------:R-:W-:Y:S02]  /*2e20*/  IMAD R19, R16, R18, RZ ;  /* 0x0000001210137224 */ /* 0x000fe400078e02ff */
[----:B------:R-:W-:Y:S01]  /*2e30*/  @!P2 IMAD.MOV R27, RZ, RZ, -R27 ;  /* 0x000000ffff1ba224 */ /* 0x000fe200078e0a1b */
[----:B------:R-:W-:Y:S01]  /*2e40*/  @!P5 LOP3.LUT R27, RZ, R9, RZ, 0x33, !PT ;  /* 0x00000009ff1bd212 */ /* 0x000fe200078e33ff */
[----:B------:R-:W-:Y:S01]  /*2e50*/  IMAD R11, R11, R15, RZ ;  /* 0x0000000f0b0b7224 */ /* 0x000fe200078e02ff */
[----:B------:R-:W-:Y:S01]  /*2e60*/  ISETP.NE.AND P2, PT, R17, RZ, PT ;  /* 0x000000ff1100720c */ /* 0x000fe20003f45270 */
[----:B------:R-:W-:Y:S01]  /*2e70*/  @!P0 IMAD.MOV R22, RZ, RZ, -R22 ;  /* 0x000000ffff168224 */ /* 0x000fe200078e0a16 */
[----:B------:R-:W-:Y:S01]  /*2e80*/  @!P3 LOP3.LUT R22, RZ, R7, RZ, 0x33, !PT ;  /* 0x00000007ff16b212 */ /* 0x000fe200078e33ff */
[----:B------:R-:W-:Y:S01]  /*2e90*/  IMAD.HI.U32 R19, R33, R19, R32 ;  /* 0x0000001321137227 */ /* 0x000fe200078e0020 */
[----:B------:R-:W-:-:S02]  /*2ea0*/  IABS R26, R27 ;  /* 0x0000001b001a7213 */ /* 0x000fc40000000000 */
[----:B------:R-:W-:Y:S01]  /*2eb0*/  IABS R16, R22 ;  /* 0x0000001600107213 */ /* 0x000fe20000000000 */
[----:B------:R-:W-:Y:S01]  /*2ec0*/  IMAD.HI.U32 R30, R31, R11, R30 ;  /* 0x0000000b1f1e7227 */ /* 0x000fe200078e001e */
[----:B------:R-:W-:Y:S02]  /*2ed0*/  IABS R11, R6 ;  /* 0x00000006000b7213 */ /* 0x000fe40000000000 */
[----:B------:R-:W-:Y:S01]  /*2ee0*/  ISETP.NE.AND P5, PT, R8, RZ, PT ;  /* 0x000000ff0800720c */ /* 0x000fe20003fa5270 */
[----:B------:R-:W-:Y:S01]  /*2ef0*/  IMAD.MOV R21, RZ, RZ, -R21 ;  /* 0x000000ffff157224 */ /* 0x000fe200078e0a15 */
[----:B------:R-:W-:Y:S01]  /*2f00*/  IADD3 R11, PT, PT, RZ, -R11, RZ ;  /* 0x8000000bff0b7210 */ /* 0x000fe20007ffe0ff */
[----:B------:R-:W-:-:S04]  /*2f10*/  IMAD.HI.U32 R19, R19, R26, RZ ;  /* 0x0000001a13137227 */ /* 0x000fc800078e00ff */
[----:B------:R-:W-:-:S04]  /*2f20*/  IMAD.HI.U32 R30, R30, R16, RZ ;  /* 0x000000101e1e7227 */ /* 0x000fc800078e00ff */
[----:B------:R-:W-:Y:S02]  /*2f30*/  IMAD R21, R19, R21, R26 ;  /* 0x0000001513157224 */ /* 0x000fe400078e021a */
[----:B------:R-:W-:Y:S02]  /*2f40*/  @!P1 IMAD.IADD R13, R13, 0x1, -R14 ;  /* 0x000000010d0d9824 */ /* 0x000fe400078e0a0e */
[----:B------:R-:W-:Y:S01]  /*2f50*/  IMAD R16, R30, R11, R16 ;  /* 0x0000000b1e107224 */ /* 0x000fe200078e0210 */
[----:B------:R-:W-:Y:S01]  /*2f60*/  ISETP.GT.U32.AND P3, PT, R18, R21, PT ;  /* 0x000000151200720c */ /* 0x000fe20003f64070 */
[----:B------:R-:W-:Y:S01]  /*2f70*/  @!P1 VIADD R20, R20, 0x1 ;  /* 0x0000000114149836 */ /* 0x000fe20000000000 */
[----:B------:R-:W-:Y:S01]  /*2f80*/  ISETP.GE.U32.AND P4, PT, R13, R14, PT ;  /* 0x0000000e0d00720c */ /* 0x000fe20003f86070 */
[----:B------:R-:W-:Y:S01]  /*2f90*/  IMAD.MOV R11, RZ, RZ, -R27 ;  /* 0x000000ffff0b7224 */ /* 0x000fe200078e0a1b */
[----:B------:R-:W-:Y:S02]  /*2fa0*/  ISETP.GT.U32.AND P1, PT, R15, R16, PT ;  /* 0x000000100f00720c */ /* 0x000fe40003f24070 */
[----:B------:R-:W-:Y:S01]  /*2fb0*/  LOP3.LUT R13, R2, R17, RZ, 0x3c, !PT ;  /* 0x00000011020d7212 */ /* 0x000fe200078e3cff */
[----:B------:R-:W-:Y:S01]  /*2fc0*/  IMAD R11, R9, R11, R28 ;  /* 0x0000000b090b7224 */ /* 0x000fe200078e021c */
[----:B------:R-:W-:-:S02]  /*2fd0*/  LOP3.LUT R9, R22, R6, RZ, 0x3c, !PT ;  /* 0x0000000616097212 */ /* 0x000fc400078e3cff */
[----:B------:R-:W-:Y:S02]  /*2fe0*/  ISETP.GE.AND P0, PT, R13, RZ, PT ;  /* 0x000000ff0d00720c */ /* 0x000fe40003f06270 */
[----:B------:R-:W-:Y:S01]  /*2ff0*/  LOP3.LUT R13, R27, R8, RZ, 0x3c, !PT ;  /* 0x000000081b0d7212 */ /* 0x000fe200078e3cff */
[----:B------:R-:W-:Y:S01]  /*3000*/  @!P3 IMAD.IADD R21, R21, 0x1, -R18 ;  /* 0x000000011515b824 */ /* 0x000fe200078e0a12 */
[----:B------:R-:W-:Y:S02]  /*3010*/  @!P3 IADD3 R19, PT, PT, R19, 0x1, RZ ;  /* 0x000000011313b810 */ /* 0x000fe40007ffe0ff */
[----:B------:R-:W-:Y:S01]  /*3020*/  @P4 IADD3 R20, PT, PT, R20, 0x1, RZ ;  /* 0x0000000114144810 */ /* 0x000fe20007ffe0ff */
[----:B------:R-:W-:Y:S01]  /*3030*/  @!P1 IMAD.IADD R16, R16, 0x1, -R15 ;  /* 0x0000000110109824 */ /* 0x000fe200078e0a0f */
[----:B------:R-:W-:Y:S01]  /*3040*/  ISETP.GE.U32.AND P6, PT, R21, R18, PT ;  /* 0x000000121500720c */ /* 0x000fe20003fc6070 */
[----:B------:R-:W-:Y:S01]  /*3050*/  @!P1 VIADD R30, R30, 0x1 ;  /* 0x000000011e1e9836 */ /* 0x000fe20000000000 */
[----:B------:R-:W-:-:S02]  /*3060*/  ISETP.NE.AND P1, PT, R6, RZ, PT ;  /* 0x000000ff0600720c */ /* 0x000fc40003f25270 */
[----:B------:R-:W-:Y:S02]  /*3070*/  ISETP.GE.U32.AND P4, PT, R16, R15, PT ;  /* 0x0000000f1000720c */ /* 0x000fe40003f86070 */
[----:B------:R-:W-:Y:S02]  /*3080*/  @!P0 IADD3 R20, PT, PT, -R20, RZ, RZ ;  /* 0x000000ff14148210 */ /* 0x000fe40007ffe1ff */
[----:B------:R-:W-:Y:S02]  /*3090*/  @!P2 LOP3.LUT R20, RZ, R17, RZ, 0x33, !PT ;  /* 0x00000011ff14a212 */ /* 0x000fe400078e33ff */
[----:B------:R-:W-:Y:S02]  /*30a0*/  ISETP.GE.AND P2, PT, R13, RZ, PT ;  /* 0x000000ff0d00720c */ /* 0x000fe40003f46270 */
[----:B------:R-:W-:Y:S01]  /*30b0*/  ISETP.GE.AND P0, PT, R9, RZ, PT ;  /* 0x000000ff0900720c */ /* 0x000fe20003f06270 */
[----:B------:R-:W-:-:S04]  /*30c0*/  IMAD.WIDE R14, R20, UR9, RZ ;  /* 0x00000009140e7c25 */ /* 0x000fc8000f8e02ff */
[----:B------:R-:W-:Y:S01]  /*30d0*/  @P6 VIADD R19, R19, 0x1 ;  /* 0x0000000113136836 */ /* 0x000fe20000000000 */
[----:B------:R-:W-:Y:S01]  /*30e0*/  @P4 IADD3 R30, PT, PT, R30, 0x1, RZ ;  /* 0x000000011e1e4810 */ /* 0x000fe20007ffe0ff */
[----:B------:R-:W-:Y:S02]  /*30f0*/  IMAD.MOV R20, RZ, RZ, -R20 ;  /* 0x000000ffff147224 */ /* 0x000fe400078e0a14 */
[----:B------:R-:W-:Y:S01]  /*3100*/  IMAD.WIDE.U32 R14, R0, UR8, R14 ;  /* 0x00000008000e7c25 */ /* 0x000fe2000f8e000e */
[----:B------:R-:W-:-:S03]  /*3110*/  UIMAD UR8, UR22, UR8, URZ ;  /* 0x00000008160872a4 */ /* 0x000fc6000f8e02ff */
[----:B------:R-:W-:Y:S01]  /*3120*/  @!P2 IMAD.MOV R19, RZ, RZ, -R19 ;  /* 0x000000ffff13a224 */ /* 0x000fe200078e0a13 */
[----:B------:R-:W-:Y:S01]  /*3130*/  @!P5 LOP3.LUT R19, RZ, R8, RZ, 0x33, !PT ;  /* 0x00000008ff13d212 */ /* 0x000fe200078e33ff */
[----:B------:R-:W-:Y:S01]  /*3140*/  @!P0 IMAD.MOV R30, RZ, RZ, -R30 ;  /* 0x000000ffff1e8224 */ /* 0x000fe200078e0a1e */
[----:B------:R-:W-:Y:S01]  /*3150*/  @!P1 LOP3.LUT R30, RZ, R6, RZ, 0x33, !PT ;  /* 0x00000006ff1e9212 */ /* 0x000fe200078e33ff */
[----:B------:R-:W-:Y:S01]  /*3160*/  IMAD R15, R0, UR12, R15 ;  /* 0x0000000c000f7c24 */ /* 0x000fe2000f8e020f */
[----:B------:R-:W-:Y:S01]  /*3170*/  IADD3 R0, PT, PT, -R22, RZ, RZ ;  /* 0x000000ff16007210 */ /* 0x000fe20007ffe1ff */
        /* <DEDUP_REMOVED lines=25> */
.L_x_326:
[----:B------:R-:W0:Y:S01]  /*3310*/  LDC.64 R2, c[0x0][0x420] ;  /* 0x00010800ff027b82 */ /* 0x000e220000000a00 */
[----:B------:R-:W-:-:S05]  /*3320*/  IADD3 R0, PT, PT, R12, UR20, RZ ;  /* 0x000000140c007c10 */ /* 0x000fca000fffe0ff */
[----:B0-----:R-:W-:-:S05]  /*3330*/  IMAD.WIDE.U32 R2, R0, 0x4, R2 ;  /* 0x0000000400027825 */ /* 0x001fca00078e0002 */
[----:B------:R0:W-:Y:S02]  /*3340*/  STG.E desc[UR10][R2.64], R23 ;  /* 0x0000001702007986 */ /* 0x0001e4000c10190a */
.L_x_325:
[----:B------:R-:W-:Y:S05]  /*3350*/  BSYNC.RECONVERGENT B1 ;  /* 0x0000000000017941 */ /* 0x000fea0003800200 */
.L_x_324:
[----:B------:R-:W2:Y:S01]  /*3360*/  LDCU UR9, c[0x0][0x534] ;  /* 0x0000a680ff0977ac */ /* 0x000ea20008000800 */
[C---:B------:R-:W-:Y:S01]  /*3370*/  LOP3.LUT R9, R4.reuse, 0x1f, RZ, 0xc0, !PT ;  /* 0x0000001f04097812 */ /* 0x040fe200078ec0ff */
[----:B------:R-:W3:Y:S01]  /*3380*/  S2UR UR4, SR_CgaCtaId ;  /* 0x00000000000479c3 */ /* 0x000ee20000008800 */
[----:B------:R-:W-:Y:S01]  /*3390*/  IMAD.SHL.U32 R7, R4, 0x4, RZ ;  /* 0x0000000404077824 */ /* 0x000fe200078e00ff */
[----:B------:R-:W-:Y:S01]  /*33a0*/  UMOV UR5, 0x400 ;  /* 0x0000040000057882 */ /* 0x000fe20000000000 */
[C---:B------:R-:W-:Y:S02]  /*33b0*/  LOP3.LUT R0, R9.reuse, 0x20, RZ, 0xfc, !PT ;  /* 0x0000002009007812 */ /* 0x040fe400078efcff */
[----:B01----:R-:W-:Y:S01]  /*33c0*/  CS2R R2, SRZ ;  /* 0x0000000000027805 */ /* 0x003fe2000001ff00 */
[----:B------:R-:W-:Y:S01]  /*33d0*/  IMAD.MOV.U32 R5, RZ, RZ, RZ ;  /* 0x000000ffff057224 */ /* 0x000fe200078e00ff */
[----:B--2---:R-:W-:Y:S01]  /*33e0*/  ISETP.GE.AND P1, PT, R9, UR9, PT ;  /* 0x0000000909007c0c */ /* 0x004fe2000bf26270 */
[----:B------:R-:W-:Y:S01]  /*33f0*/  UISETP.GE.AND UP0, UPT, UR9, 0x1, UPT ;  /* 0x000000010900788c */ /* 0x000fe2000bf06270 */
[----:B------:R-:W-:Y:S01]  /*3400*/  ISETP.GE.AND P0, PT, R0, UR9, PT ;  /* 0x0000000900007c0c */ /* 0x000fe2000bf06270 */
[----:B------:R-:W-:Y:S01]  /*3410*/  HFMA2 R0, -RZ, RZ, 0, 0 ;  /* 0x00000000ff007431 */ /* 0x000fe200000001ff */
[----:B------:R-:W-:-:S02]  /*3420*/  ISETP.GT.U32.OR P1, PT, R4, 0x7f, P1 ;  /* 0x0000007f0400780c */ /* 0x000fc40000f24470 */
[----:B------:R-:W-:Y:S01]  /*3430*/  ISETP.GT.U32.OR P0, PT, R4, 0x7f, P0 ;  /* 0x0000007f0400780c */ /* 0x000fe20000704470 */
[----:B---3--:R-:W-:-:S06]  /*3440*/  ULEA UR4, UR4, UR5, 0x18 ;  /* 0x0000000504047291 */ /* 0x008fcc000f8ec0ff */
        /* <DEDUP_REMOVED lines=15> */
[----:B0-----:R-:W-:Y:S01]  /*3540*/  IMAD.MOV.U32 R13, RZ, RZ, RZ ;  /* 0x000000ffff0d7224 */ /* 0x001fe200078e00ff */
[----:B------:R-:W-:Y:S01]  /*3550*/  CS2R R10, SRZ ;  /* 0x00000000000a7805 */ /* 0x000fe2000001ff00 */
        /* <DEDUP_REMOVED lines=14> */
[----:B------:R-:W-:Y:S01]  /*3640*/  ULOP3.LUT UR4, UR9, 0x7ffffffc, URZ, 0xc0, !UPT ;  /* 0x7ffffffc09047892 */ /* 0x000fe2000f8ec0ff */
[----:B------:R-:W-:Y:S01]  /*3650*/  VIADD R6, R6, 0x28 ;  /* 0x0000002806067836 */ /* 0x000fe20000000000 */
[----:B------:R-:W-:Y:S01]  /*3660*/  CS2R R2, SRZ ;  /* 0x0000000000027805 */ /* 0x000fe2000001ff00 */
[----:B------:R-:W-:Y:S01]  /*3670*/  IMAD.MOV.U32 R0, RZ, RZ, RZ ;  /* 0x000000ffff007224 */ /* 0x000fe200078e00ff */
[----:B------:R-:W-:Y:S01]  /*3680*/  UIADD3 UR5, UPT, UPT, -UR4, URZ, URZ ;  /* 0x000000ff04057290 */ /* 0x000fe2000fffe1ff */
[----:B------:R-:W-:Y:S01]  /*3690*/  MOV R5, RZ ;  /* 0x000000ff00057202 */ /* 0x000fe20000000f00 */
[----:B------:R-:W-:Y:S01]  /*36a0*/  UIMAD.WIDE UR18, UR7, 0x10, URZ ;  /* 0x00000010071278a5 */ /* 0x000fe2000f8e02ff */
[----:B------:R-:W-:Y:S01]  /*36b0*/  MOV R13, UR4 ;  /* 0x00000004000d7c02 */ /* 0x000fe20008000f00 */
[----:B------:R-:W-:Y:S02]  /*36c0*/  UISETP.GE.AND UP0, UPT, UR5, URZ, UPT ;  /* 0x000000ff0500728c */ /* 0x000fe4000bf06270 */
[----:B------:R-:W-:-:S02]  /*36d0*/  UIMAD.WIDE UR16, UR7, 0xc, URZ ;  /* 0x0000000c071078a5 */ /* 0x000fc4000f8e02ff */
[----:B------:R-:W-:Y:S02]  /*36e0*/  UIMAD.WIDE UR14, UR7, 0x8, URZ ;  /* 0x00000008070e78a5 */ /* 0x000fe4000f8e02ff */
[----:B------:R-:W-:-:S03]  /*36f0*/  UIMAD.WIDE UR12, UR7, 0x4, URZ ;  /* 0x00000004070c78a5 */ /* 0x000fc6000f8e02ff */
[----:B------:R-:W-:Y:S09]  /*3700*/  BRA.U UP0, `(.L_x_334) ;  /* 0x0000000d005c7547 */ /* 0x000ff2000b800000 */
[----:B------:R-:W-:Y:S02]  /*3710*/  UIADD3 UR4, UPT, UPT, -UR5, URZ, URZ ;  /* 0x000000ff05047290 */ /* 0x000fe4000fffe1ff */
[----:B------:R-:W-:Y:S02]  /*3720*/  UPLOP3.LUT UP1, UPT, UPT, UPT, UPT, 0x80, 0x8 ;  /* 0x000000000008789c */ /* 0x000fe40003f2f070 */
[----:B------:R-:W-:-:S09]  /*3730*/  UISETP.GT.AND UP0, UPT, UR4, 0xc, UPT ;  /* 0x0000000c0400788c */ /* 0x000fd2000bf04270 */
[----:B------:R-:W-:Y:S05]  /*3740*/  BRA.U !UP0, `(.L_x_335) ;  /* 0x0000000908207547 */ /* 0x000fea000b800000 */
[C---:B------:R-:W-:Y:S01]  /*3750*/  ISETP.GE.AND P2, PT, R12.reuse, UR8, PT ;  /* 0x000000080c007c0c */ /* 0x040fe2000bf46270 */
[----:B------:R-:W-:Y:S01]  /*3760*/  UPLOP3.LUT UP1, UPT, UPT, UPT, UPT, 0x40, 0x4 ;  /* 0x000000000004789c */ /* 0x000fe20003f2e870 */
[----:B------:R-:W-:-:S13]  /*3770*/  ISETP.GE.AND P0, PT, R12, UR8, PT ;  /* 0x000000080c007c0c */ /* 0x000fda000bf06270 */
.L_x_336:
        /* <DEDUP_REMOVED lines=133> */
.L_x_335:
        /* <DEDUP_REMOVED lines=73> */
.L_x_337:
[----:B------:R-:W-:-:S09]  /*4460*/  UISETP.NE.OR UP1, UPT, UR5, URZ, UP1 ;  /* 0x000000ff0500728c */ /* 0x000fd20008f25670 */
[----:B------:R-:W-:Y:S05]  /*4470*/  BRA.U !UP1, `(.L_x_333) ;  /* 0x0000000109947547 */ /* 0x000fea000b800000 */
.L_x_334:
[----:B------:R-:W-:-:S13]  /*4480*/  ISETP.GE.AND P0, PT, R12, UR8, PT ;  /* 0x000000080c007c0c */ /* 0x000fda000bf06270 */
.L_x_338:
        /* <DEDUP_REMOVED lines=36> */
.L_x_333:
        /* <DEDUP_REMOVED lines=10> */
.L_x_339:
        /* <DEDUP_REMOVED lines=12> */
.L_x_332:
        /* <DEDUP_REMOVED lines=81> */
        .weak           $__internal_8_$__cuda_sm20_div_s64
        .type           $__internal_8_$__cuda_sm20_div_s64,@function
        .size           $__internal_8_$__cuda_sm20_div_s64,(.L_x_7176 - $__internal_8_$__cuda_sm20_div_s64)
$__internal_8_$__cuda_sm20_div_s64:
        /* <DEDUP_REMOVED lines=71> */
[----:B------:R-:W-:Y:S01]  /*51b0*/  IMAD.MOV.U32 R15, RZ, RZ, 0x0 ;  /* 0x00000000ff0f7424 */ /* 0x000fe200078e00ff */
[----:B------:R-:W-:Y:S02]  /*51c0*/  ISETP.GE.AND P2, PT, R13, RZ, PT ;  /* 0x000000ff0d00720c */ /* 0x000fe40003f46270 */
[----:B------:R-:W-:Y:S02]  /*51d0*/  SEL R14, R11, R14, P0 ;  /* 0x0000000e0b0e7207 */ /* 0x000fe40000000000 */
[----:B------:R-:W-:-:S02]  /*51e0*/  IADD3 R11, P1, PT, RZ, -R10, RZ ;  /* 0x8000000aff0b7210 */ /* 0x000fc40007f3e0ff */
        /* <DEDUP_REMOVED lines=8> */
[----:B------:R-:W-:Y:S06]  /*5270*/  RET.REL.NODEC R14 `(_ZN5flash32flash_fwd_splitkv_combine_kernelI23Flash_fwd_kernel_traitsILi128ELi64ELi128ELi4ELb0ELb0EN7cutlass6half_tE19Flash_kernel_traitsILi128ELi64ELi128ELi4ES3_EELi4ELi6ELb1EEEvNS_16Flash_fwd_paramsE) ;  /* 0xffffffac0e607950 */ /* 0x000fec0003c3ffff */
.L_x_340:
        /* <DEDUP_REMOVED lines=16> */
.L_x_7176:


//--------------------- .text._ZN5flash32flash_fwd_splitkv_combine_kernelI23Flash_fwd_kernel_traitsILi128ELi64ELi128ELi4ELb0ELb0EN7cutlass6half_tE19Flash_kernel_traitsILi128ELi64ELi128ELi4ES3_EELi4ELi5ELb1EEEvNS_16Flash_fwd_paramsE --------------------------
	.section	.text._ZN5flash32flash_fwd_splitkv_combine_kernelI23Flash_fwd_kernel_traitsILi128ELi64ELi128ELi4ELb0ELb0EN7cutlass6half_tE19Flash_kernel_traitsILi128ELi64ELi128ELi4ES3_EELi4ELi5ELb1EEEvNS_16Flash_fwd_paramsE,"ax",@progbits
	.align	128
        .global         _ZN5flash32flash_fwd_splitkv_combine_kernelI23Flash_fwd_kernel_traitsILi128ELi64ELi128ELi4ELb0ELb0EN7cutlass6half_tE19Flash_kernel_traitsILi128ELi64ELi128ELi4ES3_EELi4ELi5ELb1EEEvNS_16Flash_fwd_paramsE
        .type           _ZN5flash32flash_fwd_splitkv_combine_kernelI23Flash_fwd_kernel_traitsILi128ELi64ELi128ELi4ELb0ELb0EN7cutlass6half_tE19Flash_kernel_traitsILi128ELi64ELi128ELi4ES3_EELi4ELi5ELb1EEEvNS_16Flash_fwd_paramsE,@function
        .size           _ZN5flash32flash_fwd_splitkv_combine_kernelI23Flash_fwd_kernel_traitsILi128ELi64ELi128ELi4ELb0ELb0EN7cutlass6half_tE19Flash_kernel_traitsILi128ELi64ELi128ELi4ES3_EELi4ELi5ELb1EEEvNS_16Flash_fwd_paramsE,(.L_x_7177 - _ZN5flash32flash_fwd_splitkv_combine_kernelI23Flash_fwd_kernel_traitsILi128ELi64ELi128ELi4ELb0ELb0EN7cutlass6half_tE19Flash_kernel_traitsILi128ELi64ELi128ELi4ES3_EELi4ELi5ELb1EEEvNS_16Flash_fwd_paramsE)
        .other          _ZN5flash32flash_fwd_splitkv_combine_kernelI23Flash_fwd_kernel_traitsILi128ELi64ELi128ELi4ELb0ELb0EN7cutlass6half_tE19Flash_kernel_traitsILi128ELi64ELi128ELi4ES3_EELi4ELi5ELb1EEEvNS_16Flash_fwd_paramsE,@"STO_CUDA_ENTRY STV_DEFAULT"
_ZN5flash32flash_fwd_splitkv_combine_kernelI23Flash_fwd_kernel_traitsILi128ELi64ELi128ELi4ELb0ELb0EN7cutlass6half_tE19Flash_kernel_traitsILi128ELi64ELi128ELi4ES3_EELi4ELi5ELb1EEEvNS_16Flash_fwd_paramsE:
.text._ZN5flash32flash_fwd_splitkv_combine_kernelI23Flash_fwd_kernel_traitsILi128ELi64ELi128ELi4ELb0ELb0EN7cutlass6half_tE19Flash_kernel_traitsILi128ELi64ELi128ELi4ES3_EELi4ELi5ELb1EEEvNS_16Flash_fwd_paramsE:
[----:B------:R-:W-:Y:S01]  /*0000*/  LDC R1, c[0x0][0x37c] ;  /* 0x0000df00ff017b82 */ /* 0x000fe20000000800 */
[----:B------:R-:W0:Y:S07]  /*0010*/  LDCU UR8, c[0x0][0x3e0] ;  /* 0x00007c00ff0877ac */ /* 0x000e2e0008000800 */
[----:B------:R-:W1:Y:S01]  /*0020*/  S2UR UR13, SR_CTAID.X ;  /* 0x00000000000d79c3 */ /* 0x000e620000002500 */
[----:B------:R-:W0:Y:S02]  /*0030*/  LDCU.64 UR14, c[0x0][0x430] ;  /* 0x00008600ff0e77ac */ /* 0x000e240008000a00 */
[----:B0-----:R-:W-:-:S02]  /*0040*/  UIMAD UR8, UR8, UR15, URZ ;  /* 0x0000000f080872a4 */ /* 0x001fc4000f8e02ff */
[----:B-1----:R-:W-:Y:S02]  /*0050*/  USHF.L.U32 UR13, UR13, 0x2, URZ ;  /* 0x000000020d0d7899 */ /* 0x002fe400080006ff */
[----:B------:R-:W-:-:S04]  /*0060*/  UIMAD UR14, UR8, UR14, URZ ;  /* 0x0000000e080e72a4 */ /* 0x000fc8000f8e02ff */
[----:B------:R-:W-:-:S04]  /*0070*/  UISETP.LT.AND UP0, UPT, UR14, UR15, UPT ;  /* 0x0000000f0e00728c */ /* 0x000fc8000bf01270 */
[----:B------:R-:W-:Y:S02]  /*0080*/  USEL UR12, UR14, UR15, UP0 ;  /* 0x0000000f0e0c7287 */ /* 0x000fe40008000000 */
[----:B------:R-:W-:Y:S02]  /*0090*/  USHF.R.S32.HI UR15, URZ, 0x1f, UR14 ;  /* 0x0000001fff0f7899 */ /* 0x000fe4000801140e */
        /* <DEDUP_REMOVED lines=28> */
.L_x_341:
[----:B------:R-:W-:Y:S01]  /*0260*/  IMAD.U32 R16, RZ, RZ, UR14 ;  /* 0x0000000eff107e24 */ /* 0x000fe2000f8e00ff */
[----:B------:R-:W-:Y:S01]  /*0270*/  MOV R20, UR12 ;  /* 0x0000000c00147c02 */ /* 0x000fe20008000f00 */
[----:B------:R-:W-:Y:S01]  /*0280*/  IMAD.U32 R21, RZ, RZ, UR15 ;  /* 0x0000000fff157e24 */ /* 0x000fe2000f8e00ff */
[----:B------:R-:W-:Y:S02]  /*0290*/  MOV R19, UR7 ;  /* 0x0000000700137c02 */ /* 0x000fe40008000f00 */
[----:B------:R-:W-:Y:S02]  /*02a0*/  MOV R18, 0x2c0 ;  /* 0x000002c000127802 */ /* 0x000fe40000000f00 */
[----:B------:R-:W-:Y:S05]  /*02b0*/  CALL.REL.NOINC `($__internal_9_$__cuda_sm20_div_s64) ;  /* 0x0000004800407944 */ /* 0x000fea0003c00000 */
[----:B------:R-:W-:-:S07]  /*02c0*/  MOV R11, R13 ;  /* 0x0000000d000b7202 */ /* 0x000fce0000000f00 */
.L_x_342:
        /* <DEDUP_REMOVED lines=30> */
.L_x_344:
[----:B------:R-:W-:Y:S01]  /*04b0*/  IMAD.MOV.U32 R16, RZ, RZ, R10 ;  /* 0x000000ffff107224 */ /* 0x000fe200078e000a */
[----:B------:R-:W-:Y:S02]  /*04c0*/  MOV R21, R11 ;  /* 0x0000000b00157202 */ /* 0x000fe40000000f00 */
[----:B------:R-:W-:Y:S02]  /*04d0*/  MOV R18, 0x4f0 ;  /* 0x000004f000127802 */ /* 0x000fe40000000f00 */
[----:B------:R-:W-:Y:S05]  /*04e0*/  CALL.REL.NOINC `($__internal_9_$__cuda_sm20_div_s64) ;  /* 0x0000004400b47944 */ /* 0x000fea0003c00000 */
[----:B------:R-:W-:Y:S02]  /*04f0*/  MOV R4, R10 ;  /* 0x0000000a00047202 */ /* 0x000fe40000000f00 */
[----:B------:R-:W-:Y:S02]  /*0500*/  MOV R5, R13 ;  /* 0x0000000d00057202 */ /* 0x000fe40000000f00 */
.L_x_345:
[----:B------:R-:W-:Y:S05]  /*0510*/  BSYNC.RECONVERGENT B0 ;  /* 0x0000000000007941 */ /* 0x000fea0003800200 */
.L_x_343:
        /* <DEDUP_REMOVED lines=57> */
.L_x_347:
[----:B------:R-:W-:Y:S01]  /*08b0*/  IMAD.MOV.U32 R16, RZ, RZ, R20 ;  /* 0x000000ffff107224 */ /* 0x000fe200078e0014 */
[----:B------:R-:W-:Y:S01]  /*08c0*/  MOV R20, R11 ;  /* 0x0000000b00147202 */ /* 0x000fe20000000f00 */
[----:B------:R-:W-:Y:S01]  /*08d0*/  IMAD.MOV.U32 R21, RZ, RZ, R19 ;  /* 0x000000ffff157224 */ /* 0x000fe200078e0013 */
[----:B------:R-:W-:Y:S02]  /*08e0*/  MOV R19, R29 ;  /* 0x0000001d00137202 */ /* 0x000fe40000000f00 */
[----:B------:R-:W-:Y:S02]  /*08f0*/  MOV R18, 0x910 ;  /* 0x0000091000127802 */ /* 0x000fe40000000f00 */
[----:B------:R-:W-:Y:S05]  /*0900*/  CALL.REL.NOINC `($__internal_9_$__cuda_sm20_div_s64) ;  /* 0x0000004000ac7944 */ /* 0x000fea0003c00000 */
[----:B------:R-:W-:Y:S02]  /*0910*/  MOV R12, R10 ;  /* 0x0000000a000c7202 */ /* 0x000fe40000000f00 */
.L_x_348:
[----:B------:R-:W-:Y:S05]  /*0920*/  BSYNC.RECONVERGENT B0 ;  /* 0x0000000000007941 */ /* 0x000fea0003800200 */
.L_x_346:
        /* <DEDUP_REMOVED lines=69> */
[----:B------:R-:W-:Y:S02]  /*0d80*/  ULOP3.LUT UR10, UR10, UR5, URZ, 0x3c, !UPT ;  /* 0x000000050a0a7292 */ /* 0x000fe4000f8e3cff */
[----:B------:R-:W-:Y:S01]  /*0d90*/  UMOV UR17, UR23 ;  /* 0x0000001700117c82 */ /* 0x000fe20008000000 */
[----:B------:R-:W-:Y:S01]  /*0da0*/  ISETP.LE.AND P0, PT, RZ, UR22, PT ;  /* 0x00000016ff007c0c */ /* 0x000fe2000bf03270 */
[----:B------:R-:W-:Y:S01]  /*0db0*/  UIADD3 UR19, UPT, UPT, -UR17, URZ, URZ ;  /* 0x000000ff11137290 */ /* 0x000fe2000fffe1ff */
[----:B------:R-:W0:Y:S03]  /*0dc0*/  LDCU.U8 UR18, c[0x0][0x549] ;  /* 0x0000a920ff1277ac */ /* 0x000e260008000000 */
[----:B------:R-:W-:-:S04]  /*0dd0*/  UIMAD UR19, UR20, UR19, UR21 ;  /* 0x00000013141372a4 */ /* 0x000fc8000f8e0215 */
[----:B------:R-:W-:Y:S02]  /*0de0*/  @!P1 VIADD R0, R0, -UR16 ;  /* 0x8000001000009c36 */ /* 0x000fe40008000000 */
[----:B------:R-:W-:Y:S01]  /*0df0*/  @!P1 VIADD R3, R3, 0x1 ;  /* 0x0000000103039836 */ /* 0x000fe20000000000 */
[----:B------:R-:W-:Y:S01]  /*0e00*/  ISETP.NE.AND P1, PT, RZ, UR6, PT ;  /* 0x00000006ff007c0c */ /* 0x000fe2000bf25270 */
[----:B------:R-:W-:Y:S01]  /*0e10*/  UISETP.GT.U32.AND UP1, UPT, UR20, UR19, UPT ;  /* 0x000000131400728c */ /* 0x000fe2000bf24070 */
[----:B------:R-:W-:Y:S01]  /*0e20*/  ISETP.GE.U32.AND P2, PT, R0, UR16, PT ;  /* 0x0000001000007c0c */ /* 0x000fe2000bf46070 */
[----:B0-----:R-:W-:-:S09]  /*0e30*/  UISETP.NE.AND UP0, UPT, UR18, URZ, UPT ;  /* 0x000000ff1200728c */ /* 0x001fd2000bf05270 */
[----:B------:R-:W-:Y:S02]  /*0e40*/  @!UP1 UIADD3 UR19, UPT, UPT, UR19, -UR20, URZ ;  /* 0x8000001413139290 */ /* 0x000fe4000fffe0ff */
[----:B------:R-:W-:Y:S01]  /*0e50*/  USEL UR9, UR9, 0x1, !UP0 ;  /* 0x0000000109097887 */ /* 0x000fe2000c000000 */
[----:B------:R-:W-:Y:S01]  /*0e60*/  @P2 VIADD R3, R3, 0x1 ;  /* 0x0000000103032836 */ /* 0x000fe20000000000 */
[----:B------:R-:W-:Y:S02]  /*0e70*/  UISETP.GE.U32.AND UP3, UPT, UR19, UR20, UPT ;  /* 0x000000141300728c */ /* 0x000fe4000bf66070 */
[----:B------:R-:W-:Y:S01]  /*0e80*/  UISETP.GE.AND UP0, UPT, UR10, URZ, UPT ;  /* 0x000000ff0a00728c */ /* 0x000fe2000bf06270 */
[----:B------:R-:W-:Y:S01]  /*0e90*/  @!P0 IMAD.MOV R3, RZ, RZ, -R3 ;  /* 0x000000ffff038224 */ /* 0x000fe200078e0a03 */
[----:B------:R-:W-:Y:S01]  /*0ea0*/  @!P1 LOP3.LUT R3, RZ, UR16, RZ, 0x33, !PT ;  /* 0x00000010ff039c12 */ /* 0x000fe2000f8e33ff */
[----:B------:R-:W-:Y:S02]  /*0eb0*/  @!UP1 UIADD3 UR17, UPT, UPT, UR17, 0x1, URZ ;  /* 0x0000000111119890 */ /* 0x000fe4000fffe0ff */
[----:B------:R-:W-:Y:S01]  /*0ec0*/  UISETP.NE.AND UP1, UPT, UR11, URZ, UPT ;  /* 0x000000ff0b00728c */ /* 0x000fe2000bf25270 */
[----:B------:R-:W-:Y:S01]  /*0ed0*/  ISETP.LT.U32.AND P0, PT, R12, R3, PT ;  /* 0x000000030c00720c */ /* 0x000fe20003f01070 */
[----:B------:R-:W-:Y:S01]  /*0ee0*/  USHF.R.S32.HI UR11, URZ, 0x1f, UR6 ;  /* 0x0000001fff0b7899 */ /* 0x000fe20008011406 */
[----:B------:R-:W-:Y:S01]  /*0ef0*/  SHF.R.S32.HI R7, RZ, 0x1f, R3 ;  /* 0x0000001fff077819 */ /* 0x000fe20000011403 */
[----:B------:R-:W-:-:S02]  /*0f00*/  @UP3 UIADD3 UR17, UPT, UPT, UR17, 0x1, URZ ;  /* 0x0000000111113890 */ /* 0x000fc4000fffe0ff */
[----:B------:R-:W-:Y:S01]  /*0f10*/  USEL UR10, URZ, 0x1, !UP1 ;  /* 0x00000001ff0a7887 */ /* 0x000fe2000c800000 */
[CC--:B------:R-:W-:Y:S01]  /*0f20*/  ISETP.LT.AND.EX P0, PT, R13.reuse, R7.reuse, PT, P0 ;  /* 0x000000070d00720c */ /* 0x0c0fe20003f01300 */
[----:B------:R-:W-:Y:S02]  /*0f30*/  @!UP0 UIADD3 UR17, UPT, UPT, -UR17, URZ, URZ ;  /* 0x000000ff11118290 */ /* 0x000fe4000fffe1ff */
[----:B------:R-:W-:Y:S01]  /*0f40*/  ULOP3.LUT UR10, UR11, UR10, URZ, 0xfc, !UPT ;  /* 0x0000000a0b0a7292 */ /* 0x000fe2000f8efcff */
[C---:B------:R-:W-:Y:S01]  /*0f50*/  SEL R0, R13.reuse, R7, P0 ;  /* 0x000000070d007207 */ /* 0x040fe20000000000 */
[----:B------:R-:W-:Y:S01]  /*0f60*/  @!UP2 ULOP3.LUT UR17, URZ, UR5, URZ, 0x33, !UPT ;  /* 0x00000005ff11a292 */ /* 0x000fe2000f8e33ff */
        /* <DEDUP_REMOVED lines=24> */
.L_x_350:
[----:B------:R-:W-:Y:S01]  /*10f0*/  IMAD.MOV.U32 R16, RZ, RZ, R12 ;  /* 0x000000ffff107224 */ /* 0x000fe200078e000c */
[----:B------:R-:W-:Y:S01]  /*1100*/  MOV R20, R8 ;  /* 0x0000000800147202 */ /* 0x000fe20000000f00 */
[----:B------:R-:W-:Y:S01]  /*1110*/  IMAD.MOV.U32 R21, RZ, RZ, R13 ;  /* 0x000000ffff157224 */ /* 0x000fe200078e000d */
[----:B------:R-:W-:Y:S02]  /*1120*/  MOV R19, R0 ;  /* 0x0000000000137202 */ /* 0x000fe40000000f00 */
[----:B------:R-:W-:Y:S02]  /*1130*/  MOV R18, 0x1150 ;  /* 0x0000115000127802 */ /* 0x000fe40000000f00 */
[----:B------:R-:W-:Y:S05]  /*1140*/  CALL.REL.NOINC `($__internal_9_$__cuda_sm20_div_s64) ;  /* 0x00000038009c7944 */ /* 0x000fea0003c00000 */
[----:B------:R-:W-:Y:S02]  /*1150*/  MOV R34, R10 ;  /* 0x0000000a00227202 */ /* 0x000fe40000000f00 */
[----:B------:R-:W-:Y:S02]  /*1160*/  MOV R35, R13 ;  /* 0x0000000d00237202 */ /* 0x000fe40000000f00 */
.L_x_351:
[----:B------:R-:W-:Y:S05]  /*1170*/  BSYNC.RECONVERGENT B0 ;  /* 0x0000000000007941 */ /* 0x000fea0003800200 */
.L_x_349:
        /* <DEDUP_REMOVED lines=57> */
.L_x_353:
[----:B------:R-:W-:Y:S01]  /*1510*/  IMAD.MOV.U32 R16, RZ, RZ, R4 ;  /* 0x000000ffff107224 */ /* 0x000fe200078e0004 */
[----:B------:R-:W-:Y:S01]  /*1520*/  MOV R21, R5 ;  /* 0x0000000500157202 */ /* 0x000fe20000000f00 */
[----:B------:R-:W-:Y:S01]  /*1530*/  IMAD.MOV.U32 R20, RZ, RZ, R7 ;  /* 0x000000ffff147224 */ /* 0x000fe200078e0007 */
[----:B------:R-:W-:Y:S02]  /*1540*/  MOV R18, 0x1560 ;  /* 0x0000156000127802 */ /* 0x000fe40000000f00 */
[----:B------:R-:W-:Y:S05]  /*1550*/  CALL.REL.NOINC `($__internal_9_$__cuda_sm20_div_s64) ;  /* 0x0000003400987944 */ /* 0x000fea0003c00000 */
[----:B------:R-:W-:Y:S02]  /*1560*/  MOV R14, R10 ;  /* 0x0000000a000e7202 */ /* 0x000fe40000000f00 */
[----:B------:R-:W-:Y:S02]  /*1570*/  MOV R15, R13 ;  /* 0x0000000d000f7202 */ /* 0x000fe40000000f00 */
.L_x_354:
[----:B------:R-:W-:Y:S05]  /*1580*/  BSYNC.RECONVERGENT B0 ;  /* 0x0000000000007941 */ /* 0x000fea0003800200 */
.L_x_352:
[----:B------:R-:W0:Y:S01]  /*1590*/  LDC R3, c[0x0][0x434] ;  /* 0x00010d00ff037b82 */ /* 0x000e220000000800 */
[----:B------:R-:W1:Y:S01]  /*15a0*/  S2R R4, SR_TID.X ;  /* 0x0000000000047919 */ /* 0x000e620000002100 */
[----:B------:R-:W-:Y:S01]  /*15b0*/  IMAD.MOV.U32 R12, RZ, RZ, RZ ;  /* 0x000000ffff0c7224 */ /* 0x000fe200078e00ff */
        /* <DEDUP_REMOVED lines=19> */
[----:B------:R-:W-:Y:S01]  /*16f0*/  LOP3.LUT R2, R2, R3, RZ, 0x3c, !PT ;  /* 0x0000000302027212 */ /* 0x000fe200078e3cff */
[----:B------:R-:W-:Y:S02]  /*1700*/  IMAD.HI.U32 R12, R13, R9, R12 ;  /* 0x000000090d0c7227 */ /* 0x000fe400078e000c */
[----:B------:R-:W0:Y:S01]  /*1710*/  @!P1 S2R R9, SR_CgaCtaId ;  /* 0x0000000000099919 */ /* 0x000e220000008800 */
[----:B------:R-:W-:Y:S02]  /*1720*/  ISETP.GE.AND P2, PT, R2, RZ, PT ;  /* 0x000000ff0200720c */ /* 0x000fe40003f46270 */
[----:B------:R-:W-:Y:S01]  /*1730*/  @!P1 MOV R2, 0x400 ;  /* 0x0000040000029802 */ /* 0x000fe20000000f00 */
[----:B------:R-:W-:Y:S01]  /*1740*/  IMAD.HI.U32 R19, R12, R5, RZ ;  /* 0x000000050c137227 */ /* 0x000fe200078e00ff */
[----:B------:R-:W-:-:S03]  /*1750*/  SHF.R.U32.HI R12, RZ, 0x5, R4 ;  /* 0x00000005ff0c7819 */ /* 0x000fc60000011604 */
[----:B------:R-:W-:-:S04]  /*1760*/  IMAD.MOV R13, RZ, RZ, -R19 ;  /* 0x000000ffff0d7224 */ /* 0x000fc800078e0a13 */
[C---:B------:R-:W-:Y:S02]  /*1770*/  IMAD R13, R6.reuse, R13, R5 ;  /* 0x0000000d060d7224 */ /* 0x040fe400078e0205 */
[----:B------:R-:W1:Y:S03]  /*1780*/  @!P1 S2R R5, SR_CgaCtaId ;  /* 0x0000000000059919 */ /* 0x000e660000008800 */
[----:B------:R-:W-:-:S13]  /*1790*/  ISETP.GT.U32.AND P0, PT, R6, R13, PT ;  /* 0x0000000d0600720c */ /* 0x000fda0003f04070 */
[-C--:B------:R-:W-:Y:S01]  /*17a0*/  @!P0 IADD3 R13, PT, PT, R13, -R6.reuse, RZ ;  /* 0x800000060d0d8210 */ /* 0x080fe20007ffe0ff */
[----:B------:R-:W-:Y:S01]  /*17b0*/  @!P0 VIADD R19, R19, 0x1 ;  /* 0x0000000113138836 */ /* 0x000fe20000000000 */
[----:B------:R-:W-:Y:S02]  /*17c0*/  ISETP.NE.AND P0, PT, R3, RZ, PT ;  /* 0x000000ff0300720c */ /* 0x000fe40003f05270 */
[----:B------:R-:W-:Y:S01]  /*17d0*/  ISETP.GE.U32.AND P3, PT, R13, R6, PT ;  /* 0x000000060d00720c */ /* 0x000fe20003f66070 */
[----:B---3--:R-:W-:Y:S01]  /*17e0*/  IMAD R6, R3, UR5, RZ ;  /* 0x0000000503067c24 */ /* 0x008fe2000f8e02ff */
[----:B0-----:R-:W-:-:S05]  /*17f0*/  @!P1 LEA R9, R9, R2, 0x18 ;  /* 0x0000000209099211 */ /* 0x001fca00078ec0ff */
[----:B------:R-:W-:-:S04]  /*1800*/  @!P1 IMAD R9, R16, 0x14, R9 ;  /* 0x0000001410099824 */ /* 0x000fc800078e0209 */
[----:B------:R-:W-:Y:S01]  /*1810*/  @!P1 IMAD.IADD R10, R9, 0x1, R10 ;  /* 0x00000001090a9824 */ /* 0x000fe200078e020a */
[----:B-1----:R-:W-:Y:S01]  /*1820*/  @!P1 LEA R2, R5, R2, 0x18 ;  /* 0x0000000205029211 */ /* 0x002fe200078ec0ff */
[----:B------:R-:W-:Y:S01]  /*1830*/  @P3 VIADD R19, R19, 0x1 ;  /* 0x0000000113133836 */ /* 0x000fe20000000000 */
[----:B------:R-:W-:-:S03]  /*1840*/  LOP3.LUT R9, R4, 0x1f, RZ, 0xc0, !PT ;  /* 0x0000001f04097812 */ /* 0x000fc600078ec0ff */
[----:B------:R-:W-:Y:S01]  /*1850*/  @!P2 IMAD.MOV R19, RZ, RZ, -R19 ;  /* 0x000000ffff13a224 */ /* 0x000fe200078e0a13 */
[----:B------:R-:W-:Y:S01]  /*1860*/  @!P0 LOP3.LUT R19, RZ, R3, RZ, 0x33, !PT ;  /* 0x00000003ff138212 */ /* 0x000fe200078e33ff */
[----:B------:R-:W-:Y:S01]  /*1870*/  @!P1 IMAD R13, R9, 0x14, R2 ;  /* 0x00000014090d9824 */ /* 0x000fe200078e0202 */
[----:B--2---:R-:W-:-:S03]  /*1880*/  ISETP.GE.AND P0, PT, R16, UR17, PT ;  /* 0x0000001110007c0c */ /* 0x004fc6000bf06270 */
        /* <DEDUP_REMOVED lines=22> */
.L_x_356:
[----:B0-----:R-:W-:Y:S05]  /*19f0*/  BSYNC.RECONVERGENT B0 ;  /* 0x0000000000007941 */ /* 0x001fea0003800200 */
.L_x_355:
[----:B-----5:R0:W-:Y:S01]  /*1a00*/  @!P1 STS [R10], R17 ;  /* 0x000000110a009388 */ /* 0x0201e20000000800 */
[----:B------:R-:W2:Y:S01]  /*1a10*/  I2F.RP R24, R21 ;  /* 0x0000001500187306 */ /* 0x000ea20000209400 */
[----:B------:R-:W-:Y:S01]  /*1a20*/  HFMA2 R30, -RZ, RZ, 0, 0 ;  /* 0x00000000ff1e7431 */ /* 0x000fe200000001ff */
[----:B------:R-:W-:Y:S01]  /*1a30*/  BAR.SYNC.DEFER_BLOCKING 0x0 ;  /* 0x0000000000007b1d */ /* 0x000fe20000010000 */
[----:B------:R-:W-:-:S05]  /*1a40*/  ISETP.NE.AND P5, PT, R5, RZ, PT ;  /* 0x000000ff0500720c */ /* 0x000fca0003fa5270 */
[----:B------:R-:W-:Y:S02]  /*1a50*/  BSSY.RECONVERGENT B1, `(.L_x_357) ;  /* 0x000017a000017945 */ /* 0x000fe40003800200 */
[----:B0-----:R-:W0:Y:S01]  /*1a60*/  LDC R17, c[0x0][0x3e0] ;  /* 0x0000f800ff117b82 */ /* 0x001e220000000800 */
[----:B------:R2:W3:Y:S02]  /*1a70*/  @!P1 LDS R25, [R3] ;  /* 0x0000000003199984 */ /* 0x0004e40000000800 */
[----:B--2---:R-:W2:Y:S02]  /*1a80*/  MUFU.RCP R3, R24 ;  /* 0x0000001800037308 */ /* 0x004ea40000001000 */
[----:B---3--:R-:W3:Y:S01]  /*1a90*/  SHFL.BFLY PT, R20, R25, 0x10, 0x1f ;  /* 0x0e001f0019147f89 */ /* 0x008ee200000e0000 */
[----:B--2---:R-:W-:-:S05]  /*1aa0*/  VIADD R3, R3, 0xffffffe ;  /* 0x0ffffffe03037836 */ /* 0x004fca0000000000 */
[----:B------:R2:W-:Y:S02]  /*1ab0*/  F2I.FTZ.U32.TRUNC.NTZ R31, R3 ;  /* 0x00000003001f7305 */ /* 0x0005e4000021f000 */
[----:B--2---:R-:W-:Y:S02]  /*1ac0*/  IABS R3, R5 ;  /* 0x0000000500037213 */ /* 0x004fe40000000000 */
[----:B---3--:R-:W-:-:S03]  /*1ad0*/  FMNMX.FTZ R20, R20, R25, !PT ;  /* 0x0000001914147209 */ /* 0x008fc60007810000 */
[----:B------:R-:W-:Y:S02]  /*1ae0*/  IMAD.MOV R3, RZ, RZ, -R3 ;  /* 0x000000ffff037224 */ /* 0x000fe400078e0a03 */
[----:B------:R-:W2:Y:S02]  /*1af0*/  SHFL.BFLY PT, R13, R20, 0x8, 0x1f ;  /* 0x0d001f00140d7f89 */ /* 0x000ea400000e0000 */
[----:B--2---:R-:W-:-:S05]  /*1b00*/  FMNMX.FTZ R13, R20, R13, !PT ;  /* 0x0000000d140d7209 */ /* 0x004fca0007810000 */
[----:B------:R-:W2:Y:S02]  /*1b10*/  SHFL.BFLY PT, R16, R13, 0x4, 0x1f ;  /* 0x0c801f000d107f89 */ /* 0x000ea400000e0000 */
[----:B--2---:R-:W-:-:S05]  /*1b20*/  FMNMX.FTZ R16, R13, R16, !PT ;  /* 0x000000100d107209 */ /* 0x004fca0007810000 */
[----:B-1----:R-:W1:Y:S02]  /*1b30*/  SHFL.BFLY PT, R23, R16, 0x2, 0x1f ;  /* 0x0c401f0010177f89 */ /* 0x002e6400000e0000 */
[----:B-1----:R-:W-:Y:S02]  /*1b40*/  FMNMX.FTZ R23, R16, R23, !PT ;  /* 0x0000001710177209 */ /* 0x002fe40007810000 */
[----:B0-----:R-:W-:-:S03]  /*1b50*/  IABS R16, R17 ;  /* 0x0000001100107213 */ /* 0x001fc60000000000 */
[----:B------:R-:W0:Y:S01]  /*1b60*/  SHFL.BFLY PT, R2, R23, 0x1, 0x1f ;  /* 0x0c201f0017027f89 */ /* 0x000e2200000e0000 */
[----:B------:R-:W1:Y:S08]  /*1b70*/  I2F.RP R20, R16 ;  /* 0x0000001000147306 */ /* 0x000e700000209400 */
[----:B-1----:R-:W1:Y:S01]  /*1b80*/  MUFU.RCP R26, R20 ;  /* 0x00000014001a7308 */ /* 0x002e620000001000 */
[----:B0-----:R-:W-:-:S04]  /*1b90*/  FMNMX.FTZ R2, R23, R2, !PT ;  /* 0x0000000217027209 */ /* 0x001fc80007810000 */
[----:B------:R-:W-:-:S04]  /*1ba0*/  FSETP.NEU.FTZ.AND P0, PT, R2, -INF , PT ;  /* 0xff8000000200780b */ /* 0x000fc80003f1d000 */
[----:B------:R-:W-:Y:S01]  /*1bb0*/  FSEL R2, R2, RZ, P0 ;  /* 0x000000ff02027208 */ /* 0x000fe20000000000 */
[----:B-1----:R-:W-:-:S04]  /*1bc0*/  VIADD R26, R26, 0xffffffe ;  /* 0x0ffffffe1a1a7836 */ /* 0x002fc80000000000 */
[----:B------:R-:W-:Y:S01]  /*1bd0*/  FADD.FTZ R22, -R2, R25 ;  /* 0x0000001902167221 */ /* 0x000fe20000010100 */
[----:B------:R0:W-:Y:S03]  /*1be0*/  F2I.FTZ.U32.TRUNC.NTZ R27, R26 ;  /* 0x0000001a001b7305 */ /* 0x0001e6000021f000 */
[----:B------:R-:W-:-:S06]  /*1bf0*/  FMUL.FTZ R22, R22, 1.4426950216293334961 ;  /* 0x3fb8aa3b16167820 */ /* 0x000fcc0000410000 */
[----:B------:R-:W1:Y:S01]  /*1c00*/  MUFU.EX2 R22, R22 ;  /* 0x0000001600167308 */ /* 0x000e620000000800 */
[----:B0-----:R-:W-:Y:S01]  /*1c10*/  IMAD.MOV.U32 R26, RZ, RZ, RZ ;  /* 0x000000ffff1a7224 */ /* 0x001fe200078e00ff */
[----:B-1----:R-:W0:Y:S02]  /*1c20*/  SHFL.BFLY PT, R13, R22, 0x10, 0x1f ;  /* 0x0e001f00160d7f89 */ /* 0x002e2400000e0000 */
[----:B0-----:R-:W-:Y:S01]  /*1c30*/  FADD.FTZ R13, R22, R13 ;  /* 0x0000000d160d7221 */ /* 0x001fe20000010000 */
[----:B------:R-:W-:-:S04]  /*1c40*/  IMAD.MOV R22, RZ, RZ, -R31 ;  /* 0x000000ffff167224 */ /* 0x000fc800078e0a1f */
[----:B------:R-:W0:Y:S01]  /*1c50*/  SHFL.BFLY PT, R10, R13, 0x8, 0x1f ;  /* 0x0d001f000d0a7f89 */ /* 0x000e2200000e0000 */
[----:B------:R-:W-:-:S04]  /*1c60*/  IMAD R22, R22, R21, RZ ;  /* 0x0000001516167224 */ /* 0x000fc800078e02ff */
[----:B------:R-:W-:-:S04]  /*1c70*/  IMAD.HI.U32 R22, R31, R22, R30 ;  /* 0x000000161f167227 */ /* 0x000fc800078e001e */
        /* <DEDUP_REMOVED lines=9> */
[----:B------:R-:W-:-:S04]  /*1d10*/  IMAD.HI.U32 R13, R13, R10, RZ ;  /* 0x0000000a0d0d7227 */ /* 0x000fc800078e00ff */
[----:B------:R-:W-:Y:S02]  /*1d20*/  IMAD R24, R22, R3, R10 ;  /* 0x0000000316187224 */ /* 0x000fe400078e020a */
[----:B------:R-:W-:-:S03]  /*1d30*/  IMAD.MOV R3, RZ, RZ, -R13 ;  /* 0x000000ffff037224 */ /* 0x000fc600078e0a0d */
[----:B------:R-:W-:Y:S01]  /*1d40*/  ISETP.GT.U32.AND P2, PT, R21, R24, PT ;  /* 0x000000181500720c */ /* 0x000fe20003f44070 */
[----:B------:R-:W-:Y:S01]  /*1d50*/  IMAD R3, R16, R3, R10 ;  /* 0x0000000310037224 */ /* 0x000fe200078e020a */
[C---:B------:R-:W-:Y:S02]  /*1d60*/  LOP3.LUT R10, R18.reuse, R21, RZ, 0x3c, !PT ;  /* 0x00000015120a7212 */ /* 0x040fe400078e3cff */
[----:B------:R-:W-:Y:S02]  /*1d70*/  LOP3.LUT R18, R18, R17, RZ, 0x3c, !PT ;  /* 0x0000001112127212 */ /* 0x000fe400078e3cff */
[----:B------:R-:W-:Y:S02]  /*1d80*/  ISETP.GT.U32.AND P0, PT, R16, R3, PT ;  /* 0x000000031000720c */ /* 0x000fe40003f04070 */
[----:B------:R-:W-:Y:S01]  /*1d90*/  ISETP.GE.AND P3, PT, R10, RZ, PT ;  /* 0x000000ff0a00720c */ /* 0x000fe20003f66270 */
[----:B0-----:R-:W-:-:S04]  /*1da0*/  FADD.FTZ R23, R23, R20 ;  /* 0x0000001417177221 */ /* 0x001fc80000010000 */
[-C--:B------:R-:W-:Y:S01]  /*1db0*/  @!P2 IADD3 R24, PT, PT, R24, -R21.reuse, RZ ;  /* 0x800000151818a210 */ /* 0x080fe20007ffe0ff */
[----:B------:R-:W-:Y:S01]  /*1dc0*/  @!P2 VIADD R22, R22, 0x1 ;  /* 0x000000011616a836 */ /* 0x000fe20000000000 */
[----:B------:R-:W0:Y:S01]  /*1dd0*/  SHFL.BFLY PT, R20, R23, 0x1, 0x1f ;  /* 0x0c201f0017147f89 */ /* 0x000e2200000e0000 */
[----:B------:R-:W-:Y:S02]  /*1de0*/  ISETP.GE.AND P2, PT, R18, RZ, PT ;  /* 0x000000ff1200720c */ /* 0x000fe40003f46270 */
[----:B------:R-:W-:Y:S01]  /*1df0*/  ISETP.GE.U32.AND P1, PT, R24, R21, PT ;  /* 0x000000151800720c */ /* 0x000fe20003f26070 */
[----:B------:R-:W-:Y:S01]  /*1e00*/  @!P0 IMAD.IADD R3, R3, 0x1, -R16 ;  /* 0x0000000103038824 */ /* 0x000fe200078e0a10 */
[----:B------:R-:W-:Y:S01]  /*1e10*/  @!P0 IADD3 R13, PT, PT, R13, 0x1, RZ ;  /* 0x000000010d0d8810 */ /* 0x000fe20007ffe0ff */
[----:B------:R-:W-:Y:S01]  /*1e20*/  IMAD.MOV.U32 R24, RZ, RZ, 0x7f800000 ;  /* 0x7f800000ff187424 */ /* 0x000fe200078e00ff */
[----:B------:R-:W-:Y:S02]  /*1e30*/  ISETP.NE.AND P0, PT, R17, RZ, PT ;  /* 0x000000ff1100720c */ /* 0x000fe40003f05270 */
[----:B------:R-:W-:-:S07]  /*1e40*/  ISETP.GE.U32.AND P4, PT, R3, R16, PT ;  /* 0x000000100300720c */ /* 0x000fce0003f86070 */
[----:B------:R-:W-:-:S04]  /*1e50*/  @P1 VIADD R22, R22, 0x1 ;  /* 0x0000000116161836 */ /* 0x000fc80000000000 */
[----:B------:R-:W-:Y:S01]  /*1e60*/  @!P3 IMAD.MOV R22, RZ, RZ, -R22 ;  /* 0x000000ffff16b224 */ /* 0x000fe200078e0a16 */
[----:B------:R-:W-:Y:S01]  /*1e70*/  ISETP.NE.AND P3, PT, R19, RZ, PT ;  /* 0x000000ff1300720c */ /* 0x000fe20003f65270 */
[----:B------:R-:W-:Y:S01]  /*1e80*/  @P4 VIADD R13, R13, 0x1 ;  /* 0x000000010d0d4836 */ /* 0x000fe20000000000 */
[----:B------:R-:W-:Y:S01]  /*1e90*/  @!P5 LOP3.LUT R22, RZ, R21, RZ, 0x33, !PT ;  /* 0x00000015ff16d212 */ /* 0x000fe200078e33ff */
[----:B0-----:R-:W-:Y:S01]  /*1ea0*/  FADD.FTZ R20, R23, R20 ;  /* 0x0000001417147221 */ /* 0x001fe20000010000 */
[----:B------:R-:W-:Y:S01]  /*1eb0*/  SEL R10, RZ, 0x1, !P3 ;  /* 0x00000001ff0a7807 */ /* 0x000fe20005800000 */
[----:B------:R-:W-:Y:S01]  /*1ec0*/  IMAD.MOV.U32 R3, RZ, RZ, R13 ;  /* 0x000000ffff037224 */ /* 0x000fe200078e000d */
[----:B------:R-:W-:Y:S01]  /*1ed0*/  SHF.R.S32.HI R21, RZ, 0x1f, R5 ;  /* 0x0000001fff157819 */ /* 0x000fe20000011405 */
[----:B------:R-:W-:Y:S01]  /*1ee0*/  IMAD R5, R5, R6, RZ ;  /* 0x0000000605057224 */ /* 0x000fe200078e02ff */
[----:B------:R-:W-:Y:S02]  /*1ef0*/  FSETP.NE.FTZ.AND P1, PT, R20, RZ, PT ;  /* 0x000000ff1400720b */ /* 0x000fe40003f35000 */
[----:B------:R-:W-:-:S02]  /*1f00*/  @!P2 IADD3 R3, PT, PT, -R3, RZ, RZ ;  /* 0x000000ff0303a210 */ /* 0x000fc40007ffe1ff */
[----:B------:R-:W-:Y:S02]  /*1f10*/  @!P0 LOP3.LUT R3, RZ, R17, RZ, 0x33, !PT ;  /* 0x00000011ff038212 */ /* 0x000fe400078e33ff */
[----:B------:R-:W-:Y:S02]  /*1f20*/  LOP3.LUT P0, RZ, R4, 0x39f, RZ, 0xc0, !PT ;  /* 0x0000039f04ff7812 */ /* 0x000fe4000780c0ff */
[----:B------:R-:W-:Y:S01]  /*1f30*/  ISETP.LT.U32.AND P2, PT, R14, R22, PT ;  /* 0x000000160e00720c */ /* 0x000fe20003f41070 */
[----:B------:R-:W-:Y:S01]  /*1f40*/  IMAD R3, R3, UR9, RZ ;  /* 0x0000000903037c24 */ /* 0x000fe2000f8e02ff */
[----:B------:R-:W-:Y:S02]  /*1f50*/  SHF.R.S32.HI R19, RZ, 0x1f, R22 ;  /* 0x0000001fff137819 */ /* 0x000fe40000011416 */
[----:B------:R-:W-:Y:S01]  /*1f60*/  LOP3.LUT R10, R21, R10, RZ, 0xfc, !PT ;  /* 0x0000000a150a7212 */ /* 0x000fe200078efcff */
[----:B------:R-:W0:Y:S01]  /*1f70*/  @P1 MUFU.LG2 R13, R20 ;  /* 0x00000014000d1308 */ /* 0x000e220000000c00 */
        /* <DEDUP_REMOVED lines=55> */
.L_x_360:
[----:B------:R-:W-:Y:S01]  /*22f0*/  IMAD.MOV.U32 R16, RZ, RZ, R2 ;  /* 0x000000ffff107224 */ /* 0x000fe200078e0002 */
[----:B------:R-:W-:Y:S01]  /*2300*/  MOV R21, RZ ;  /* 0x000000ff00157202 */ /* 0x000fe20000000f00 */
[----:B------:R-:W-:Y:S01]  /*2310*/  IMAD.MOV.U32 R20, RZ, RZ, R32 ;  /* 0x000000ffff147224 */ /* 0x000fe200078e0020 */
[----:B------:R-:W-:Y:S02]  /*2320*/  MOV R18, 0x2340 ;  /* 0x0000234000127802 */ /* 0x000fe40000000f00 */
[----:B------:R-:W-:Y:S05]  /*2330*/  CALL.REL.NOINC `($__internal_9_$__cuda_sm20_div_s64) ;  /* 0x0000002800207944 */ /* 0x000fea0003c00000 */
[----:B------:R-:W-:Y:S02]  /*2340*/  IADD3 R15, PT, PT, -R10, RZ, RZ ;  /* 0x000000ff0a0f7210 */ /* 0x000fe40007ffe1ff */
[----:B------:R-:W-:-:S03]  /*2350*/  MOV R33, R13 ;  /* 0x0000000d00217202 */ /* 0x000fc60000000f00 */
[----:B------:R-:W-:Y:S01]  /*2360*/  IMAD R14, R32, R15, R2 ;  /* 0x0000000f200e7224 */ /* 0x000fe200078e0202 */
[----:B------:R-:W-:-:S07]  /*2370*/  MOV R32, R10 ;  /* 0x0000000a00207202 */ /* 0x000fce0000000f00 */
.L_x_361:
[----:B------:R-:W-:Y:S01]  /*2380*/  IABS R15, UR12 ;  /* 0x0000000c000f7c13 */ /* 0x000fe20008000000 */
[----:B------:R-:W-:Y:S01]  /*2390*/  IMAD R0, R0, R11, RZ ;  /* 0x0000000b00007224 */ /* 0x000fe200078e02ff */
[----:B------:R-:W-:Y:S01]  /*23a0*/  IABS R10, R14 ;  /* 0x0000000e000a7213 */ /* 0x000fe20000000000 */
[----:B------:R-:W-:Y:S01]  /*23b0*/  BSSY.RECONVERGENT B0, `(.L_x_362) ;  /* 0x000003f000007945 */ /* 0x000fe20003800200 */
[----:B------:R-:W0:Y:S01]  /*23c0*/  I2F.U32.RP R16, R15 ;  /* 0x0000000f00107306 */ /* 0x000e220000209000 */
[----:B------:R-:W-:Y:S01]  /*23d0*/  IMAD R29, R8, R29, R0 ;  /* 0x0000001d081d7224 */ /* 0x000fe200078e0200 */
[----:B------:R-:W-:-:S04]  /*23e0*/  LOP3.LUT R0, R14, UR12, RZ, 0x3c, !PT ;  /* 0x0000000c0e007c12 */ /* 0x000fc8000f8e3cff */
[----:B------:R-:W-:Y:S02]  /*23f0*/  ISETP.GE.AND P0, PT, R0, RZ, PT ;  /* 0x000000ff0000720c */ /* 0x000fe40003f06270 */
        /* <DEDUP_REMOVED lines=51> */
.L_x_363:
[----:B------:R-:W-:Y:S01]  /*2730*/  IMAD.MOV.U32 R16, RZ, RZ, R32 ;  /* 0x000000ffff107224 */ /* 0x000fe200078e0020 */
[----:B------:R-:W-:Y:S01]  /*2740*/  MOV R21, R33 ;  /* 0x0000002100157202 */ /* 0x000fe20000000f00 */
[----:B------:R-:W-:Y:S01]  /*2750*/  IMAD.MOV.U32 R20, RZ, RZ, R28 ;  /* 0x000000ffff147224 */ /* 0x000fe200078e001c */
[----:B------:R-:W-:Y:S02]  /*2760*/  MOV R18, 0x2780 ;  /* 0x0000278000127802 */ /* 0x000fe40000000f00 */
[----:B------:R-:W-:Y:S05]  /*2770*/  CALL.REL.NOINC `($__internal_9_$__cuda_sm20_div_s64) ;  /* 0x0000002400107944 */ /* 0x000fea0003c00000 */
[----:B------:R-:W-:-:S05]  /*2780*/  IADD3 R13, PT, PT, -R10, RZ, RZ ;  /* 0x000000ff0a0d7210 */ /* 0x000fca0007ffe1ff */
[----:B------:R-:W-:Y:S02]  /*2790*/  IMAD R28, R13, R28, R32 ;  /* 0x0000001c0d1c7224 */ /* 0x000fe400078e0220 */
.L_x_364:
[----:B------:R-:W-:Y:S05]  /*27a0*/  BSYNC.RECONVERGENT B0 ;  /* 0x0000000000007941 */ /* 0x000fea0003800200 */
.L_x_362:
        /* <DEDUP_REMOVED lines=8> */
[----:B------:R-:W-:Y:S01]  /*2830*/  ISETP.NE.AND P5, PT, R11, RZ, PT ;  /* 0x000000ff0b00720c */ /* 0x000fe20003fa5270 */
[----:B------:R-:W3:Y:S01]  /*2840*/  I2F.U32.RP R21, R18 ;  /* 0x0000001200157306 */ /* 0x000ee20000209000 */
[----:B0-----:R-:W-:-:S07]  /*2850*/  UISETP.NE.AND UP0, UPT, UR15, URZ, UPT ;  /* 0x000000ff0f00728c */ /* 0x001fce000bf05270 */
        /* <DEDUP_REMOVED lines=12> */
[----:B------:R0:W3:Y:S01]  /*2920*/  MUFU.RCP R30, R14 ;  /* 0x0000000e001e7308 */ /* 0x0000e20000001000 */
[----:B------:R-:W-:Y:S02]  /*2930*/  IMAD.MOV.U32 R26, RZ, RZ, RZ ;  /* 0x000000ffff1a7224 */ /* 0x000fe400078e00ff */
[----:B-1----:R-:W-:Y:S02]  /*2940*/  HFMA2 R34, -RZ, RZ, 0, 0 ;  /* 0x00000000ff227431 */ /* 0x002fe400000001ff */
[----:B--2---:R-:W-:-:S03]  /*2950*/  IMAD.MOV R21, RZ, RZ, -R35 ;  /* 0x000000ffff157224 */ /* 0x004fc600078e0a23 */
[----:B------:R-:W1:Y:S01]  /*2960*/  I2F.U32.RP R13, R16 ;  /* 0x00000010000d7306 */ /* 0x000e620000209000 */
[----:B------:R-:W-:Y:S01]  /*2970*/  IMAD R22, R21, R18, RZ ;  /* 0x0000001215167224 */ /* 0x000fe200078e02ff */
[----:B------:R-:W-:Y:S01]  /*2980*/  IABS R21, R10 ;  /* 0x0000000a00157213 */ /* 0x000fe20000000000 */
[----:B0-----:R-:W-:-:S05]  /*2990*/  IMAD R14, R23, R20, RZ ;  /* 0x00000014170e7224 */ /* 0x001fca00078e02ff */
[----:B------:R-:W-:Y:S01]  /*29a0*/  I2F.U32.RP R32, R19 ;  /* 0x0000001300207306 */ /* 0x000fe20000209000 */
[----:B---3--:R-:W-:Y:S01]  /*29b0*/  IADD3 R30, PT, PT, R30, 0xffffffe, RZ ;  /* 0x0ffffffe1e1e7810 */ /* 0x008fe20007ffe0ff */
[----:B------:R-:W-:Y:S01]  /*29c0*/  IMAD.HI.U32 R22, R35, R22, R34 ;  /* 0x0000001623167227 */ /* 0x000fe200078e0022 */
[----:B------:R-:W-:-:S03]  /*29d0*/  IABS R23, R7 ;  /* 0x0000000700177213 */ /* 0x000fc60000000000 */
[----:B------:R-:W-:Y:S01]  /*29e0*/  IMAD.HI.U32 R14, R27, R14, R26 ;  /* 0x0000000e1b0e7227 */ /* 0x000fe200078e001a */
[----:B------:R-:W-:Y:S01]  /*29f0*/  IABS R27, R28 ;  /* 0x0000001c001b7213 */ /* 0x000fe20000000000 */
[----:B------:R-:W0:Y:S01]  /*2a00*/  F2I.FTZ.U32.TRUNC.NTZ R31, R30 ;  /* 0x0000001e001f7305 */ /* 0x000e22000021f000 */
[----:B------:R-:W-:Y:S01]  /*2a10*/  IABS R26, R11 ;  /* 0x0000000b001a7213 */ /* 0x000fe20000000000 */
[----:B------:R-:W-:Y:S02]  /*2a20*/  IMAD.MOV R23, RZ, RZ, -R23 ;  /* 0x000000ffff177224 */ /* 0x000fe400078e0a17 */
[----:B------:R-:W-:-:S04]  /*2a30*/  IMAD.HI.U32 R29, R14, R27, RZ ;  /* 0x0000001b0e1d7227 */ /* 0x000fc800078e00ff */
[----:B------:R-:W-:Y:S01]  /*2a40*/  IMAD.MOV R26, RZ, RZ, -R26 ;  /* 0x000000ffff1a7224 */ /* 0x000fe200078e0a1a */
[----:B-1----:R-:W1:Y:S01]  /*2a50*/  MUFU.RCP R13, R13 ;  /* 0x0000000d000d7308 */ /* 0x002e620000001000 */
[----:B------:R-:W-:-:S04]  /*2a60*/  IMAD.HI.U32 R22, R22, R21, RZ ;  /* 0x0000001516167227 */ /* 0x000fc800078e00ff */
[----:B------:R-:W-:Y:S01]  /*2a70*/  IMAD R27, R29, R26, R27 ;  /* 0x0000001a1d1b7224 */ /* 0x000fe200078e021b */
[----:B0-----:R-:W-:Y:S01]  /*2a80*/  IADD3 R14, PT, PT, RZ, -R31, RZ ;  /* 0x8000001fff0e7210 */ /* 0x001fe20007ffe0ff */
[----:B------:R-:W-:Y:S01]  /*2a90*/  IMAD R23, R22, R23, R21 ;  /* 0x0000001716177224 */ /* 0x000fe200078e0215 */
[----:B------:R-:W0:Y:S01]  /*2aa0*/  MUFU.RCP R32, R32 ;  /* 0x0000002000207308 */ /* 0x000e220000001000 */
[----:B------:R-:W-:Y:S01]  /*2ab0*/  IMAD.MOV.U32 R30, RZ, RZ, RZ ;  /* 0x000000ffff1e7224 */ /* 0x000fe200078e00ff */
[----:B------:R-:W-:Y:S01]  /*2ac0*/  ISETP.GT.U32.AND P3, PT, R20, R27, PT ;  /* 0x0000001b1400720c */ /* 0x000fe20003f64070 */
[----:B------:R-:W-:Y:S01]  /*2ad0*/  IMAD R21, R14, R15, RZ ;  /* 0x0000000f0e157224 */ /* 0x000fe200078e02ff */
[----:B------:R-:W-:Y:S02]  /*2ae0*/  ISETP.GT.U32.AND P1, PT, R18, R23, PT ;  /* 0x000000171200720c */ /* 0x000fe40003f24070 */
[----:B------:R-:W-:Y:S01]  /*2af0*/  LOP3.LUT R26, R28, R11, RZ, 0x3c, !PT ;  /* 0x0000000b1c1a7212 */ /* 0x000fe200078e3cff */
[----:B------:R-:W-:Y:S01]  /*2b00*/  IMAD.HI.U32 R21, R31, R21, R30 ;  /* 0x000000151f157227 */ /* 0x000fe200078e001e */
[----:B------:R-:W-:-:S02]  /*2b10*/  IABS R14, R2 ;  /* 0x00000002000e7213 */ /* 0x000fc40000000000 */
[----:B-1----:R-:W-:Y:S02]  /*2b20*/  IADD3 R30, PT, PT, R13, 0xffffffe, RZ ;  /* 0x0ffffffe0d1e7810 */ /* 0x002fe40007ffe0ff */
[----:B------:R-:W-:Y:S01]  /*2b30*/  IABS R13, R17 ;  /* 0x00000011000d7213 */ /* 0x000fe20000000000 */
[----:B------:R-:W-:Y:S01]  /*2b40*/  IMAD.HI.U32 R21, R21, R14, RZ ;  /* 0x0000000e15157227 */ /* 0x000fe200078e00ff */
[----:B------:R1:W2:Y:S01]  /*2b50*/  F2I.FTZ.U32.TRUNC.NTZ R31, R30 ;  /* 0x0000001e001f7305 */ /* 0x0002a2000021f000 */
[----:B------:R-:W-:Y:S02]  /*2b60*/  @!P3 IADD3 R29, PT, PT, R29, 0x1, RZ ;  /* 0x000000011d1db810 */ /* 0x000fe40007ffe0ff */
[----:B------:R-:W-:Y:S01]  /*2b70*/  @!P3 IMAD.IADD R27, R27, 0x1, -R20 ;  /* 0x000000011b1bb824 */ /* 0x000fe200078e0a14 */
[----:B------:R-:W-:Y:S01]  /*2b80*/  @!P1 IADD3 R23, PT, PT, R23, -R18, RZ ;  /* 0x8000001217179210 */ /* 0x000fe20007ffe0ff */
[----:B0-----:R-:W-:Y:S01]  /*2b90*/  VIADD R32, R32, 0xffffffe ;  /* 0x0ffffffe20207836 */ /* 0x001fe20000000000 */
[----:B------:R-:W-:Y:S01]  /*2ba0*/  ISETP.GE.AND P2, PT, R26, RZ, PT ;  /* 0x000000ff1a00720c */ /* 0x000fe20003f46270 */
[----:B------:R-:W-:Y:S01]  /*2bb0*/  IMAD.MOV R13, RZ, RZ, -R13 ;  /* 0x000000ffff0d7224 */ /* 0x000fe200078e0a0d */
[----:B------:R-:W-:Y:S01]  /*2bc0*/  ISETP.GE.U32.AND P6, PT, R27, R20, PT ;  /* 0x000000141b00720c */ /* 0x000fe20003fc6070 */
[----:B------:R0:W3:Y:S01]  /*2bd0*/  F2I.FTZ.U32.TRUNC.NTZ R33, R32 ;  /* 0x0000002000217305 */ /* 0x0000e2000021f000 */
[----:B------:R-:W-:Y:S01]  /*2be0*/  LOP3.LUT R20, R10, R7, RZ, 0x3c, !PT ;  /* 0x000000070a147212 */ /* 0x000fe200078e3cff */
[----:B------:R-:W-:Y:S01]  /*2bf0*/  @!P1 VIADD R22, R22, 0x1 ;  /* 0x0000000116169836 */ /* 0x000fe20000000000 */
[----:B------:R-:W-:Y:S01]  /*2c00*/  ISETP.GE.U32.AND P4, PT, R23, R18, PT ;  /* 0x000000121700720c */ /* 0x000fe20003f86070 */
[----:B------:R-:W-:Y:S01]  /*2c10*/  IMAD R14, R21, R13, R14 ;  /* 0x0000000d150e7224 */ /* 0x000fe200078e020e */
[----:B------:R-:W-:Y:S01]  /*2c20*/  ISETP.GE.AND P0, PT, R20, RZ, PT ;  /* 0x000000ff1400720c */ /* 0x000fe20003f06270 */
[----:B-1----:R-:W-:Y:S01]  /*2c30*/  HFMA2 R30, -RZ, RZ, 0, 0 ;  /* 0x00000000ff1e7431 */ /* 0x002fe200000001ff */
[----:B------:R-:W-:Y:S01]  /*2c40*/  ISETP.NE.AND P3, PT, R7, RZ, PT ;  /* 0x000000ff0700720c */ /* 0x000fe20003f65270 */
[----:B--2---:R-:W-:Y:S01]  /*2c50*/  IMAD.MOV R13, RZ, RZ, -R31 ;  /* 0x000000ffff0d7224 */ /* 0x004fe200078e0a1f */
[----:B------:R-:W-:-:S02]  /*2c60*/  ISETP.GT.U32.AND P1, PT, R15, R14, PT ;  /* 0x0000000e0f00720c */ /* 0x000fc40003f24070 */
[----:B------:R-:W-:Y:S01]  /*2c70*/  IABS R20, R8 ;  /* 0x0000000800147213 */ /* 0x000fe20000000000 */
[----:B------:R-:W-:Y:S02]  /*2c80*/  @P6 VIADD R29, R29, 0x1 ;  /* 0x000000011d1d6836 */ /* 0x000fe40000000000 */
[----:B------:R-:W-:Y:S01]  /*2c90*/  IMAD R13, R13, R16, RZ ;  /* 0x000000100d0d7224 */ /* 0x000fe200078e02ff */
[----:B0-----:R-:W-:Y:S01]  /*2ca0*/  MOV R32, RZ ;  /* 0x000000ff00207202 */ /* 0x001fe20000000f00 */
[----:B------:R-:W-:Y:S02]  /*2cb0*/  @P4 VIADD R22, R22, 0x1 ;  /* 0x0000000116164836 */ /* 0x000fe40000000000 */
        /* <DEDUP_REMOVED lines=24> */
[----:B------:R-:W-:-:S04]  /*2e40*/  LOP3.LUT R14, R2, R17, RZ, 0x3c, !PT ;  /* 0x00000011020e7212 */ /* 0x000fc800078e3cff */
        /* <DEDUP_REMOVED lines=9> */
[----:B------:R-:W-:Y:S01]  /*2ee0*/  IMAD.WIDE R14, R14, UR5, RZ ;  /* 0x000000050e0e7c25 */ /* 0x000fe2000f8e02ff */
        /* <DEDUP_REMOVED lines=11> */
[----:B------:R-:W-:Y:S01]  /*2fa0*/  IMAD.WIDE.U32 R18, R0, UR15, R18 ;  /* 0x0000000f00127c25 */ /* 0x000fe2000f8e0012 */
[----:B------:R-:W-:-:S03]  /*2fb0*/  UIMAD UR15, UR8, UR15, URZ ;  /* 0x0000000f080f72a4 */ /* 0x000fc6000f8e02ff */
[----:B------:R-:W-:Y:S02]  /*2fc0*/  IMAD.MOV R21, RZ, RZ, -R21 ;  /* 0x000000ffff157224 */ /* 0x000fe400078e0a15 */
[----:B------:R-:W-:Y:S01]  /*2fd0*/  @!P2 IMAD.MOV R23, RZ, RZ, -R23 ;  /* 0x000000ffff17a224 */ /* 0x000fe200078e0a17 */
[----:B------:R-:W-:Y:S01]  /*2fe0*/  @!P5 LOP3.LUT R23, RZ, R8, RZ, 0x33, !PT ;  /* 0x00000008ff17d212 */ /* 0x000fe200078e33ff */
[----:B------:R-:W-:Y:S02]  /*2ff0*/  @!P0 IMAD.MOV R30, RZ, RZ, -R30 ;  /* 0x000000ffff1e8224 */ /* 0x000fe400078e0a1e */
[----:B------:R-:W-:Y:S01]  /*3000*/  IMAD R19, R0, UR17, R19 ;  /* 0x0000001100137c24 */ /* 0x000fe2000f8e0213 */
[----:B------:R-:W-:Y:S01]  /*3010*/  @!P1 LOP3.LUT R30, RZ, R6, RZ, 0x33, !PT ;  /* 0x00000006ff1e9212 */ /* 0x000fe200078e33ff */
[----:B------:R-:W-:Y:S01]  /*3020*/  IMAD R21, R17, R21, R2 ;  /* 0x0000001511157224 */ /* 0x000fe200078e0202 */
[----:B------:R-:W-:Y:S01]  /*3030*/  IADD3 R0, PT, PT, -R22, RZ, RZ ;  /* 0x000000ff16007210 */ /* 0x000fe20007ffe1ff */
[----:B------:R-:W-:Y:S01]  /*3040*/  IMAD.MOV R2, RZ, RZ, -R23 ;  /* 0x000000ffff027224 */ /* 0x000fe200078e0a17 */
[----:B------:R-:W-:Y:S01]  /*3050*/  UIMAD UR17, UR6, UR4, URZ ;  /* 0x00000004061172a4 */ /* 0x000fe2000f8e02ff */
[----:B------:R-:W-:Y:S01]  /*3060*/  IADD3 R11, PT, PT, -R30, RZ, RZ ;  /* 0x000000ff1e0b7210 */ /* 0x000fe20007ffe1ff */
[----:B------:R-:W-:Y:S01]  /*3070*/  IMAD.WIDE R18, R21, UR4, R18 ;  /* 0x0000000415127c25 */ /* 0x000fe2000f8e0212 */
        /* <DEDUP_REMOVED lines=19> */
.L_x_359:
[----:B------:R-:W0:Y:S01]  /*31b0*/  LDC.64 R2, c[0x0][0x420] ;  /* 0x00010800ff027b82 */ /* 0x000e220000000a00 */
[----:B------:R-:W-:-:S05]  /*31c0*/  IADD3 R0, PT, PT, R12, UR13, RZ ;  /* 0x0000000d0c007c10 */ /* 0x000fca000fffe0ff */
[----:B0-----:R-:W-:-:S05]  /*31d0*/  IMAD.WIDE.U32 R2, R0, 0x4, R2 ;  /* 0x0000000400027825 */ /* 0x001fca00078e0002 */
[----:B------:R1:W-:Y:S02]  /*31e0*/  STG.E desc[UR10][R2.64], R24 ;  /* 0x0000001802007986 */ /* 0x0003e4000c10190a */
.L_x_358:
[----:B------:R-:W-:Y:S05]  /*31f0*/  BSYNC.RECONVERGENT B1 ;  /* 0x0000000000017941 */ /* 0x000fea0003800200 */
.L_x_357:
        /* <DEDUP_REMOVED lines=14> */
.L_x_366:
[----:B------:R-:W-:Y:S05]  /*32e0*/  BSYNC.RECONVERGENT B0 ;  /* 0x0000000000007941 */ /* 0x000fea0003800200 */
.L_x_365:
[----:B------:R-:W-:Y:S01]  /*32f0*/  BAR.SYNC.DEFER_BLOCKING 0x0 ;  /* 0x0000000000007b1d */ /* 0x000fe20000010000 */
[----:B------:R-:W-:Y:S01]  /*3300*/  UISETP.GE.AND UP0, UPT, UR6, 0x1, UPT ;  /* 0x000000010600788c */ /* 0x000fe2000bf06270 */
[----:B------:R-:W-:Y:S02]  /*3310*/  HFMA2 R0, -RZ, RZ, 0, 0 ;  /* 0x00000000ff007431 */ /* 0x000fe400000001ff */
[----:B------:R-:W-:Y:S01]  /*3320*/  IMAD.SHL.U32 R7, R4, 0x4, RZ ;  /* 0x0000000404077824 */ /* 0x000fe200078e00ff */
[----:B012---:R-:W-:Y:S01]  /*3330*/  CS2R R2, SRZ ;  /* 0x0000000000027805 */ /* 0x007fe2000001ff00 */
[----:B------:R-:W-:-:S04]  /*3340*/  IMAD.MOV.U32 R5, RZ, RZ, RZ ;  /* 0x000000ffff057224 */ /* 0x000fc800078e00ff */
        /* <DEDUP_REMOVED lines=8> */
[----:B------:R-:W-:Y:S02]  /*33d0*/  UIADD3 UR15, UPT, UPT, UR14, -UR13, URZ ;  /* 0x8000000d0e0f7290 */ /* 0x000fe4000fffe0ff */
[----:B------:R-:W-:-:S02]  /*33e0*/  ULOP3.LUT UR9, UR6, 0x3, URZ, 0xc0, !UPT ;  /* 0x0000000306097892 */ /* 0x000fc4000f8ec0ff */
[----:B0-----:R-:W-:Y:S02]  /*33f0*/  UIMAD UR7, UR13, UR12, URZ ;  /* 0x0000000c0d0772a4 */ /* 0x001fe4000f8e02ff */
[----:B------:R-:W-:-:S04]  /*3400*/  UIMAD UR12, UR14, UR12, URZ ;  /* 0x0000000c0e0c72a4 */ /* 0x000fc8000f8e02ff */
[----:B------:R-:W-:Y:S01]  /*3410*/  IMAD.U32 R15, RZ, RZ, UR7 ;  /* 0x00000007ff0f7e24 */ /* 0x000fe2000f8e00ff */
[----:B------:R-:W-:-:S04]  /*3420*/  LEA R0, P0, R0, UR7, 0x2 ;  /* 0x0000000700007c11 */ /* 0x000fc8000f8010ff */
[----:B------:R-:W-:Y:S02]  /*3430*/  LEA.HI.X.SX32 R15, R15, RZ, 0x1, P0 ;  /* 0x000000ff0f0f7211 */ /* 0x000fe400000f0eff */
[----:B-1----:R-:W-:-:S04]  /*3440*/  LEA R14, P0, R0, UR4, 0x2 ;  /* 0x00000004000e7c11 */ /* 0x002fc8000f8010ff */
        /* <DEDUP_REMOVED lines=27> */
.L_x_371:
        /* <DEDUP_REMOVED lines=133> */
.L_x_370:
        /* <DEDUP_REMOVED lines=73> */
.L_x_372:
[----:B------:R-:W-:-:S09]  /*42e0*/  UISETP.NE.OR UP1, UPT, UR5, URZ, UP1 ;  /* 0x000000ff0500728c */ /* 0x000fd20008f25670 */
[----:B------:R-:W-:Y:S05]  /*42f0*/  BRA.U !UP1, `(.L_x_368) ;  /* 0x0000000109947547 */ /* 0x000fea000b800000 */
.L_x_369:
[----:B------:R-:W-:-:S13]  /*4300*/  ISETP.GE.AND P0, PT, R12, UR15, PT ;  /* 0x0000000f0c007c0c */ /* 0x000fda000bf06270 */
.L_x_373:
        /* <DEDUP_REMOVED lines=36> */
.L_x_368:
        /* <DEDUP_REMOVED lines=10> */
.L_x_374:
        /* <DEDUP_REMOVED lines=12> */
.L_x_367:
[----:B------:R-:W-:-:S04]  /*46b0*/  IADD3 R12, PT, PT, R12, UR13, RZ ;  /* 0x0000000d0c0c7c10 */ /* 0x000fc8000fffe0ff */
[----:B------:R-:W-:-:S13]  /*46c0*/  ISETP.GE.AND P0, PT, R12, UR14, PT ;  /* 0x0000000e0c007c0c */ /* 0x000fda000bf06270 */
[----:B------:R-:W-:Y:S05]  /*46d0*/  @P0 EXIT ;  /* 0x000000000000094d */ /* 0x000fea0003800000 */
[----:B------:R-:W-:Y:S01]  /*46e0*/  IABS R10, UR8 ;  /* 0x00000008000a7c13 */ /* 0x000fe20008000000 */
        /* <DEDUP_REMOVED lines=77> */
        .weak           $__internal_9_$__cuda_sm20_div_s64
        .type           $__internal_9_$__cuda_sm20_div_s64,@function
        .size           $__internal_9_$__cuda_sm20_div_s64,(.L_x_7177 - $__internal_9_$__cuda_sm20_div_s64)
$__internal_9_$__cuda_sm20_div_s64:
        /* <DEDUP_REMOVED lines=53> */
[CC--:B------:R-:W-:Y:S01]  /*4f10*/  ISETP.GE.U32.AND P2, PT, R13.reuse, R26.reuse, PT ;  /* 0x0000001a0d00720c */ /* 0x0c0fe20003f46070 */
        /* <DEDUP_REMOVED lines=13> */
[----:B------:R-:W-:Y:S01]  /*4ff0*/  ISETP.GE.U32.AND.EX P0, PT, R15, R27, PT, P0 ;  /* 0x0000001b0f00720c */ /* 0x000fe20003f06100 */
[----:B------:R-:W-:Y:S01]  /*5000*/  IMAD.MOV.U32 R15, RZ, RZ, 0x0 ;  /* 0x00000000ff0f7424 */ /* 0x000fe200078e00ff */
        /* <DEDUP_REMOVED lines=11> */
[----:B------:R-:W-:Y:S01]  /*50c0*/  SEL R13, R14, 0xffffffff, P0 ;  /* 0xffffffff0e0d7807 */ /* 0x000fe20000000000 */
[----:B------:R-:W-:Y:S01]  /*50d0*/  IMAD.MOV.U32 R14, RZ, RZ, R18 ;  /* 0x000000ffff0e7224 */ /* 0x000fe200078e0012 */
[----:B------:R-:W-:-:S03]  /*50e0*/  SEL R10, R10, 0xffffffff, P0 ;  /* 0xffffffff0a0a7807 */ /* 0x000fc60000000000 */
[----:B------:R-:W-:Y:S05]  /*50f0*/  RET.REL.NODEC R14 `(_ZN5flash32flash_fwd_splitkv_combine_kernelI23Flash_fwd_kernel_traitsILi128ELi64ELi128ELi4ELb0ELb0EN7cutlass6half_tE19Flash_kernel_traitsILi128ELi64ELi128ELi4ES3_EELi4ELi5ELb1EEEvNS_16Flash_fwd_paramsE) ;  /* 0xffffffac0ec07950 */ /* 0x000fea0003c3ffff */
.L_x_375:
        /* <DEDUP_REMOVED lines=16> */
.L_x_7177:


//--------------------- .text._ZN5flash32flash_fwd_splitkv_combine_kernelI23Flash_fwd_kernel_traitsILi128ELi64ELi128ELi4ELb0ELb0EN7cutlass6half_tE19Flash_kernel_traitsILi128ELi64ELi128ELi4ES3_EELi4ELi4ELb1EEEvNS_16Flash_fwd_paramsE --------------------------
	.section	.text._ZN5flash32flash_fwd_splitkv_combine_kernelI23Flash_fwd_kernel_traitsILi128ELi64ELi128ELi4ELb0ELb0EN7cutlass6half_tE19Flash_kernel_traitsILi128ELi64ELi128ELi4ES3_EELi4ELi4ELb1EEEvNS_16Flash_fwd_paramsE,"ax",@progbits
	.align	128
        .global         _ZN5flash32flash_fwd_splitkv_combine_kernelI23Flash_fwd_kernel_traitsILi128ELi64ELi128ELi4ELb0ELb0EN7cutlass6half_tE19Flash_kernel_traitsILi128ELi64ELi128ELi4ES3_EELi4ELi4ELb1EEEvNS_16Flash_fwd_paramsE
        .type           _ZN5flash32flash_fwd_splitkv_combine_kernelI23Flash_fwd_kernel_traitsILi128ELi64ELi128ELi4ELb0ELb0EN7cutlass6half_tE19Flash_kernel_traitsILi128ELi64ELi128ELi4ES3_EELi4ELi4ELb1EEEvNS_16Flash_fwd_paramsE,@function
        .size           _ZN5flash32flash_fwd_splitkv_combine_kernelI23Flash_fwd_kernel_traitsILi128ELi64ELi128ELi4ELb0ELb0EN7cutlass6half_tE19Flash_kernel_traitsILi128ELi64ELi128ELi4ES3_EELi4ELi4ELb1EEEvNS_16Flash_fwd_paramsE,(.L_x_7178 - _ZN5flash32flash_fwd_splitkv_combine_kernelI23Flash_fwd_kernel_traitsILi128ELi64ELi128ELi4ELb0ELb0EN7cutlass6half_tE19Flash_kernel_traitsILi128ELi64ELi128ELi4ES3_EELi4ELi4ELb1EEEvNS_16Flash_fwd_paramsE)
        .other          _ZN5flash32flash_fwd_splitkv_combine_kernelI23Flash_fwd_kernel_traitsILi128ELi64ELi128ELi4ELb0ELb0EN7cutlass6half_tE19Flash_kernel_traitsILi128ELi64ELi128ELi4ES3_EELi4ELi4ELb1EEEvNS_16Flash_fwd_paramsE,@"STO_CUDA_ENTRY STV_DEFAULT"
_ZN5flash32flash_fwd_splitkv_combine_kernelI23Flash_fwd_kernel_traitsILi128ELi64ELi128ELi4ELb0ELb0EN7cutlass6half_tE19Flash_kernel_traitsILi128ELi64ELi128ELi4ES3_EELi4ELi4ELb1EEEvNS_16Flash_fwd_paramsE:
.text._ZN5flash32flash_fwd_splitkv_combine_kernelI23Flash_fwd_kernel_traitsILi128ELi64ELi128ELi4ELb0ELb0EN7cutlass6half_tE19Flash_kernel_traitsILi128ELi64ELi128ELi4ES3_EELi4ELi4ELb1EEEvNS_16Flash_fwd_paramsE:
        /* <DEDUP_REMOVED lines=38> */
.L_x_376:
[----:B------:R-:W-:Y:S01]  /*0260*/  IMAD.U32 R14, RZ, RZ, UR16 ;  /* 0x00000010ff0e7e24 */ /* 0x000fe2000f8e00ff */
[----:B------:R-:W-:Y:S01]  /*0270*/  MOV R18, UR14 ;  /* 0x0000000e00127c02 */ /* 0x000fe20008000f00 */
[----:B------:R-:W-:Y:S01]  /*0280*/  IMAD.U32 R19, RZ, RZ, UR17 ;  /* 0x00000011ff137e24 */ /* 0x000fe2000f8e00ff */
[----:B------:R-:W-:Y:S02]  /*0290*/  MOV R17, UR9 ;  /* 0x0000000900117c02 */ /* 0x000fe40008000f00 */
[----:B------:R-:W-:Y:S02]  /*02a0*/  MOV R16, 0x2c0 ;  /* 0x000002c000107802 */ /* 0x000fe40000000f00 */
[----:B------:R-:W-:Y:S05]  /*02b0*/  CALL.REL.NOINC `($__internal_10_$__cuda_sm20_div_s64) ;  /* 0x0000004800387944 */ /* 0x000fea0003c00000 */
.L_x_377:
        /* <DEDUP_REMOVED lines=30> */
.L_x_379:
[----:B------:R-:W-:Y:S01]  /*04a0*/  IMAD.MOV.U32 R14, RZ, RZ, R10 ;  /* 0x000000ffff0e7224 */ /* 0x000fe200078e000a */
[----:B------:R-:W-:Y:S02]  /*04b0*/  MOV R19, R11 ;  /* 0x0000000b00137202 */ /* 0x000fe40000000f00 */
[----:B------:R-:W-:Y:S02]  /*04c0*/  MOV R16, 0x4e0 ;  /* 0x000004e000107802 */ /* 0x000fe40000000f00 */
[----:B------:R-:W-:Y:S05]  /*04d0*/  CALL.REL.NOINC `($__internal_10_$__cuda_sm20_div_s64) ;  /* 0x0000004400b07944 */ /* 0x000fea0003c00000 */
[----:B------:R-:W-:Y:S02]  /*04e0*/  MOV R4, R10 ;  /* 0x0000000a00047202 */ /* 0x000fe40000000f00 */
[----:B------:R-:W-:Y:S02]  /*04f0*/  MOV R5, R11 ;  /* 0x0000000b00057202 */ /* 0x000fe40000000f00 */
.L_x_380:
[----:B------:R-:W-:Y:S05]  /*0500*/  BSYNC.RECONVERGENT B0 ;  /* 0x0000000000007941 */ /* 0x000fea0003800200 */
.L_x_378:
        /* <DEDUP_REMOVED lines=57> */
.L_x_382:
[----:B------:R-:W-:Y:S01]  /*08a0*/  IMAD.MOV.U32 R14, RZ, RZ, R18 ;  /* 0x000000ffff0e7224 */ /* 0x000fe200078e0012 */
[----:B------:R-:W-:Y:S01]  /*08b0*/  MOV R18, R9 ;  /* 0x0000000900127202 */ /* 0x000fe20000000f00 */
[----:B------:R-:W-:Y:S01]  /*08c0*/  IMAD.MOV.U32 R19, RZ, RZ, R17 ;  /* 0x000000ffff137224 */ /* 0x000fe200078e0011 */
[----:B------:R-:W-:Y:S02]  /*08d0*/  MOV R17, R25 ;  /* 0x0000001900117202 */ /* 0x000fe40000000f00 */
[----:B------:R-:W-:Y:S02]  /*08e0*/  MOV R16, 0x900 ;  /* 0x0000090000107802 */ /* 0x000fe40000000f00 */
[----:B------:R-:W-:Y:S05]  /*08f0*/  CALL.REL.NOINC `($__internal_10_$__cuda_sm20_div_s64) ;  /* 0x0000004000a87944 */ /* 0x000fea0003c00000 */
.L_x_383:
[----:B------:R-:W-:Y:S05]  /*0900*/  BSYNC.RECONVERGENT B0 ;  /* 0x0000000000007941 */ /* 0x000fea0003800200 */
.L_x_381:
        /* <DEDUP_REMOVED lines=46> */
[----:B0-----:R-:W-:-:S03]  /*0bf0*/  VIADD R6, R6, 0xffffffe ;  /* 0x0ffffffe06067836 */ /* 0x001fc60000000000 */
[----:B------:R-:W-:Y:S02]  /*0c00*/  ULOP3.LUT UR22, UR6, UR11, URZ, 0x3c, !UPT ;  /* 0x0000000b06167292 */ /* 0x000fe4000f8e3cff */
[----:B------:R-:W-:Y:S01]  /*0c10*/  IMAD.U32 R2, RZ, RZ, UR6 ;  /* 0x00000006ff027e24 */ /* 0x000fe2000f8e00ff */
[----:B------:R-:W-:-:S03]  /*0c20*/  ULOP3.LUT UR6, UR6, UR5, URZ, 0x3c, !UPT ;  /* 0x0000000506067292 */ /* 0x000fc6000f8e3cff */
[----:B------:R-:W-:Y:S02]  /*0c30*/  ISETP.LE.AND P0, PT, RZ, UR22, PT ;  /* 0x00000016ff007c0c */ /* 0x000fe4000bf03270 */
        /* <DEDUP_REMOVED lines=20> */
[----:B------:R-:W-:Y:S01]  /*0d80*/  ISETP.LT.U32.AND P1, PT, R0, UR11, PT ;  /* 0x0000000b00007c0c */ /* 0x000fe2000bf21070 */
[----:B------:R-:W-:-:S04]  /*0d90*/  UIADD3 UR18, UPT, UPT, -UR19, URZ, URZ ;  /* 0x000000ff13127290 */ /* 0x000fc8000fffe1ff */
[----:B------:R-:W-:-:S04]  /*0da0*/  UIMAD UR18, UR20, UR18, UR21 ;  /* 0x00000012141272a4 */ /* 0x000fc8000f8e0215 */
[----:B------:R-:W-:-:S04]  /*0db0*/  UISETP.GT.U32.AND UP1, UPT, UR20, UR18, UPT ;  /* 0x000000121400728c */ /* 0x000fc8000bf24070 */
[----:B------:R-:W-:Y:S02]  /*0dc0*/  @!P1 VIADD R0, R0, -UR11 ;  /* 0x8000000b00009c36 */ /* 0x000fe40008000000 */
[----:B------:R-:W-:Y:S01]  /*0dd0*/  @!P1 VIADD R3, R3, 0x1 ;  /* 0x0000000103039836 */ /* 0x000fe20000000000 */
[----:B------:R-:W-:Y:S01]  /*0de0*/  ISETP.NE.AND P1, PT, RZ, UR7, PT ;  /* 0x00000007ff007c0c */ /* 0x000fe2000bf25270 */
[----:B0-----:R-:W-:Y:S01]  /*0df0*/  UISETP.NE.AND UP0, UPT, UR12, URZ, UPT ;  /* 0x000000ff0c00728c */ /* 0x001fe2000bf05270 */
[----:B------:R-:W-:Y:S02]  /*0e00*/  ISETP.GE.U32.AND P2, PT, R0, UR11, PT ;  /* 0x0000000b00007c0c */ /* 0x000fe4000bf46070 */
[----:B------:R-:W-:Y:S02]  /*0e10*/  @!UP1 UIADD3 UR18, UPT, UPT, UR18, -UR20, URZ ;  /* 0x8000001412129290 */ /* 0x000fe4000fffe0ff */
[----:B------:R-:W-:Y:S02]  /*0e20*/  USEL UR13, UR13, 0x1, !UP0 ;  /* 0x000000010d0d7887 */ /* 0x000fe4000c000000 */
[----:B------:R-:W-:-:S02]  /*0e30*/  UISETP.GE.U32.AND UP3, UPT, UR18, UR20, UPT ;  /* 0x000000141200728c */ /* 0x000fc4000bf66070 */
[----:B------:R-:W-:Y:S02]  /*0e40*/  UISETP.GE.AND UP0, UPT, UR6, URZ, UPT ;  /* 0x000000ff0600728c */ /* 0x000fe4000bf06270 */
[----:B------:R-:W-:-:S03]  /*0e50*/  @!UP1 UIADD3 UR19, UPT, UPT, UR19, 0x1, URZ ;  /* 0x0000000113139890 */ /* 0x000fc6000fffe0ff */
[----:B------:R-:W-:Y:S01]  /*0e60*/  @P2 VIADD R3, R3, 0x1 ;  /* 0x0000000103032836 */ /* 0x000fe20000000000 */
[----:B------:R-:W-:Y:S02]  /*0e70*/  UISETP.NE.AND UP1, UPT, UR10, URZ, UPT ;  /* 0x000000ff0a00728c */ /* 0x000fe4000bf25270 */
[----:B------:R-:W-:Y:S01]  /*0e80*/  USHF.R.S32.HI UR10, URZ, 0x1f, UR7 ;  /* 0x0000001fff0a7899 */ /* 0x000fe20008011407 */
[----:B------:R-:W-:Y:S01]  /*0e90*/  @!P0 IMAD.MOV R3, RZ, RZ, -R3 ;  /* 0x000000ffff038224 */ /* 0x000fe200078e0a03 */
[----:B------:R-:W-:Y:S01]  /*0ea0*/  @!P1 LOP3.LUT R3, RZ, UR11, RZ, 0x33, !PT ;  /* 0x0000000bff039c12 */ /* 0x000fe2000f8e33ff */
[----:B------:R-:W-:Y:S02]  /*0eb0*/  @UP3 UIADD3 UR19, UPT, UPT, UR19, 0x1, URZ ;  /* 0x0000000113133890 */ /* 0x000fe4000fffe0ff */
[----:B------:R-:W-:Y:S01]  /*0ec0*/  USEL UR6, URZ, 0x1, !UP1 ;  /* 0x00000001ff067887 */ /* 0x000fe2000c800000 */
[----:B------:R-:W-:Y:S01]  /*0ed0*/  ISETP.LT.U32.AND P0, PT, R10, R3, PT ;  /* 0x000000030a00720c */ /* 0x000fe20003f01070 */
[----:B------:R-:W-:Y:S01]  /*0ee0*/  @!UP0 UIADD3 UR19, UPT, UPT, -UR19, URZ, URZ ;  /* 0x000000ff13138290 */ /* 0x000fe2000fffe1ff */
[----:B------:R-:W-:Y:S01]  /*0ef0*/  SHF.R.S32.HI R7, RZ, 0x1f, R3 ;  /* 0x0000001fff077819 */ /* 0x000fe20000011403 */
[----:B------:R-:W-:-:S02]  /*0f00*/  ULOP3.LUT UR6, UR10, UR6, URZ, 0xfc, !UPT ;  /* 0x000000060a067292 */ /* 0x000fc4000f8efcff */
[----:B------:R-:W-:Y:S01]  /*0f10*/  @!UP2 ULOP3.LUT UR19, URZ, UR5, URZ, 0x33, !UPT ;  /* 0x00000005ff13a292 */ /* 0x000fe2000f8e33ff */
        /* <DEDUP_REMOVED lines=26> */
.L_x_385:
[----:B------:R-:W-:Y:S01]  /*10c0*/  IMAD.MOV.U32 R14, RZ, RZ, R10 ;  /* 0x000000ffff0e7224 */ /* 0x000fe200078e000a */
[----:B------:R-:W-:Y:S01]  /*10d0*/  MOV R18, R8 ;  /* 0x0000000800127202 */ /* 0x000fe20000000f00 */
[----:B------:R-:W-:Y:S01]  /*10e0*/  IMAD.MOV.U32 R19, RZ, RZ, R11 ;  /* 0x000000ffff137224 */ /* 0x000fe200078e000b */
[----:B------:R-:W-:Y:S02]  /*10f0*/  MOV R17, R0 ;  /* 0x0000000000117202 */ /* 0x000fe40000000f00 */
[----:B------:R-:W-:Y:S02]  /*1100*/  MOV R16, 0x1120 ;  /* 0x0000112000107802 */ /* 0x000fe40000000f00 */
[----:B------:R-:W-:Y:S05]  /*1110*/  CALL.REL.NOINC `($__internal_10_$__cuda_sm20_div_s64) ;  /* 0x0000003800a07944 */ /* 0x000fea0003c00000 */
[----:B------:R-:W-:Y:S02]  /*1120*/  MOV R32, R10 ;  /* 0x0000000a00207202 */ /* 0x000fe40000000f00 */
[----:B------:R-:W-:Y:S02]  /*1130*/  MOV R33, R11 ;  /* 0x0000000b00217202 */ /* 0x000fe40000000f00 */
.L_x_386:
[----:B------:R-:W-:Y:S05]  /*1140*/  BSYNC.RECONVERGENT B0 ;  /* 0x0000000000007941 */ /* 0x000fea0003800200 */
.L_x_384:
        /* <DEDUP_REMOVED lines=57> */
.L_x_388:
[----:B------:R-:W-:Y:S01]  /*14e0*/  IMAD.MOV.U32 R14, RZ, RZ, R4 ;  /* 0x000000ffff0e7224 */ /* 0x000fe200078e0004 */
[----:B------:R-:W-:Y:S01]  /*14f0*/  MOV R19, R5 ;  /* 0x0000000500137202 */ /* 0x000fe20000000f00 */
[----:B------:R-:W-:Y:S01]  /*1500*/  IMAD.MOV.U32 R18, RZ, RZ, R6 ;  /* 0x000000ffff127224 */ /* 0x000fe200078e0006 */
[----:B------:R-:W-:Y:S02]  /*1510*/  MOV R16, 0x1530 ;  /* 0x0000153000107802 */ /* 0x000fe40000000f00 */
[----:B------:R-:W-:Y:S05]  /*1520*/  CALL.REL.NOINC `($__internal_10_$__cuda_sm20_div_s64) ;  /* 0x00000034009c7944 */ /* 0x000fea0003c00000 */
[----:B------:R-:W-:Y:S02]  /*1530*/  MOV R20, R10 ;  /* 0x0000000a00147202 */ /* 0x000fe40000000f00 */
[----:B------:R-:W-:Y:S02]  /*1540*/  MOV R21, R11 ;  /* 0x0000000b00157202 */ /* 0x000fe40000000f00 */
.L_x_389:
[----:B------:R-:W-:Y:S05]  /*1550*/  BSYNC.RECONVERGENT B0 ;  /* 0x0000000000007941 */ /* 0x000fea0003800200 */
.L_x_387:
        /* <DEDUP_REMOVED lines=17> */
[----:B0-----:R-:W-:Y:S01]  /*1670*/  VIADD R11, R11, 0xffffffe ;  /* 0x0ffffffe0b0b7836 */ /* 0x001fe20000000000 */
[----:B------:R-:W-:-:S05]  /*1680*/  SHF.R.U32.HI R12, RZ, 0x2, R7 ;  /* 0x00000002ff0c7819 */ /* 0x000fca0000011607 */
[----:B------:R-:W0:Y:S02]  /*1690*/  F2I.FTZ.U32.TRUNC.NTZ R11, R11 ;  /* 0x0000000b000b7305 */ /* 0x000e24000021f000 */
[----:B0-----:R-:W-:-:S04]  /*16a0*/  IMAD.MOV R3, RZ, RZ, -R11 ;  /* 0x000000ffff037224 */ /* 0x001fc800078e0a0b */
[----:B------:R-:W-:Y:S01]  /*16b0*/  IMAD R5, R3, R4, RZ ;  /* 0x0000000403057224 */ /* 0x000fe200078e02ff */
[----:B------:R-:W-:Y:S02]  /*16c0*/  IABS R3, R2 ;  /* 0x0000000200037213 */ /* 0x000fe40000000000 */
[----:B------:R-:W-:Y:S01]  /*16d0*/  LOP3.LUT R2, R2, UR5, RZ, 0x3c, !PT ;  /* 0x0000000502027c12 */ /* 0x000fe2000f8e3cff */
[----:B------:R-:W-:Y:S02]  /*16e0*/  IMAD.HI.U32 R10, R11, R5, R10 ;  /* 0x000000050b0a7227 */ /* 0x000fe400078e000a */
[----:B------:R-:W0:Y:S01]  /*16f0*/  @!P1 S2R R5, SR_CgaCtaId ;  /* 0x0000000000059919 */ /* 0x000e220000008800 */
        /* <DEDUP_REMOVED lines=12> */
[----:B------:R-:W-:-:S03]  /*17c0*/  @!P1 SHF.L.U32 R4, R7, 0x2, RZ ;  /* 0x0000000207049819 */ /* 0x000fc600000006ff */
[----:B------:R-:W-:Y:S01]  /*17d0*/  @!P1 IMAD R5, R24, 0x14, R5 ;  /* 0x0000001418059824 */ /* 0x000fe200078e0205 */
[----:B------:R-:W-:Y:S02]  /*17e0*/  @!P1 LOP3.LUT R4, R4, 0xc, RZ, 0xc0, !PT ;  /* 0x0000000c04049812 */ /* 0x000fe400078ec0ff */
[----:B-1----:R-:W-:-:S03]  /*17f0*/  @!P1 LEA R3, R3, R2, 0x18 ;  /* 0x0000000203039211 */ /* 0x002fc600078ec0ff */
[----:B------:R-:W-:Y:S01]  /*1800*/  @P3 VIADD R13, R13, 0x1 ;  /* 0x000000010d0d3836 */ /* 0x000fe20000000000 */
[----:B------:R-:W-:-:S03]  /*1810*/  SHF.R.U32.HI R2, RZ, 0x4, R7 ;  /* 0x00000004ff027819 */ /* 0x000fc60000011607 */
[----:B------:R-:W-:Y:S01]  /*1820*/  @!P2 IMAD.MOV R13, RZ, RZ, -R13 ;  /* 0x000000ffff0da224 */ /* 0x000fe200078e0a0d */
[----:B------:R-:W-:Y:S01]  /*1830*/  @!P0 LOP3.LUT R13, RZ, UR5, RZ, 0x33, !PT ;  /* 0x00000005ff0d8c12 */ /* 0x000fe2000f8e33ff */
[C---:B------:R-:W-:Y:S01]  /*1840*/  @!P1 IMAD R3, R12.reuse, 0x14, R3 ;  /* 0x000000140c039824 */ /* 0x040fe200078e0203 */
[----:B--2---:R-:W-:Y:S02]  /*1850*/  ISETP.GE.AND P0, PT, R12, UR18, PT ;  /* 0x000000120c007c0c */ /* 0x004fe4000bf06270 */
[----:B------:R-:W-:Y:S01]  /*1860*/  @!P1 LEA R5, R2, R5, 0x2 ;  /* 0x0000000502059211 */ /* 0x000fe200078e10ff */
[----:B------:R-:W-:Y:S01]  /*1870*/  IMAD R10, R13, UR10, RZ ;  /* 0x0000000a0d0a7c24 */ /* 0x000fe2000f8e02ff */
[----:B------:R-:W0:Y:S01]  /*1880*/  LDCU.64 UR10, c[0x0][0x358] ;  /* 0x00006b00ff0a77ac */ /* 0x000e220008000a00 */
[----:B------:R-:W-:-:S03]  /*1890*/  @!P1 IMAD.IADD R4, R3, 0x1, R4 ;  /* 0x0000000103049824 */ /* 0x000fc600078e0204 */
        /* <DEDUP_REMOVED lines=19> */
.L_x_391:
[----:B0-----:R-:W-:Y:S05]  /*19d0*/  BSYNC.RECONVERGENT B0 ;  /* 0x0000000000007941 */ /* 0x001fea0003800200 */
.L_x_390:
[----:B-----5:R0:W-:Y:S01]  /*19e0*/  @!P1 STS [R4], R15 ;  /* 0x0000000f04009388 */ /* 0x0201e20000000800 */
[----:B------:R-:W2:Y:S01]  /*19f0*/  I2F.RP R30, R17 ;  /* 0x00000011001e7306 */ /* 0x000ea20000209400 */
[----:B------:R-:W-:Y:S01]  /*1a00*/  HFMA2 R28, -RZ, RZ, 0, 0 ;  /* 0x00000000ff1c7431 */ /* 0x000fe200000001ff */
[----:B------:R-:W-:Y:S01]  /*1a10*/  BAR.SYNC.DEFER_BLOCKING 0x0 ;  /* 0x0000000000007b1d */ /* 0x000fe20000010000 */
[----:B------:R-:W-:-:S05]  /*1a20*/  ISETP.NE.AND P5, PT, R10, RZ, PT ;  /* 0x000000ff0a00720c */ /* 0x000fca0003fa5270 */
[----:B------:R-:W-:Y:S02]  /*1a30*/  BSSY.RECONVERGENT B1, `(.L_x_392) ;  /* 0x0000177000017945 */ /* 0x000fe40003800200 */
[----:B0-----:R-:W0:Y:S01]  /*1a40*/  LDC R15, c[0x0][0x3e0] ;  /* 0x0000f800ff0f7b82 */ /* 0x001e220000000800 */
[----:B------:R-:W3:Y:S04]  /*1a50*/  @!P1 LDS R23, [R5] ;  /* 0x0000000005179984 */ /* 0x000ee80000000800 */
[----:B---3--:R-:W3:Y:S02]  /*1a60*/  SHFL.BFLY PT, R12, R23, 0x8, 0x1f ;  /* 0x0d001f00170c7f89 */ /* 0x008ee400000e0000 */
[----:B---3--:R-:W-:-:S05]  /*1a70*/  FMNMX.FTZ R12, R12, R23, !PT ;  /* 0x000000170c0c7209 */ /* 0x008fca0007810000 */
[----:B------:R-:W3:Y:S02]  /*1a80*/  SHFL.BFLY PT, R11, R12, 0x4, 0x1f ;  /* 0x0c801f000c0b7f89 */ /* 0x000ee400000e0000 */
[----:B---3--:R-:W-:Y:S02]  /*1a90*/  FMNMX.FTZ R11, R12, R11, !PT ;  /* 0x0000000b0c0b7209 */ /* 0x008fe40007810000 */
[----:B0-----:R-:W-:-:S03]  /*1aa0*/  IABS R12, R15 ;  /* 0x0000000f000c7213 */ /* 0x001fc60000000000 */
[----:B------:R-:W0:Y:S02]  /*1ab0*/  SHFL.BFLY PT, R16, R11, 0x2, 0x1f ;  /* 0x0c401f000b107f89 */ /* 0x000e2400000e0000 */
[----:B0-----:R-:W-:-:S05]  /*1ac0*/  FMNMX.FTZ R16, R11, R16, !PT ;  /* 0x000000100b107209 */ /* 0x001fca0007810000 */
[----:B------:R-:W0:Y:S02]  /*1ad0*/  SHFL.BFLY PT, R3, R16, 0x1, 0x1f ;  /* 0x0c201f0010037f89 */ /* 0x000e2400000e0000 */
[----:B0-----:R-:W-:Y:S02]  /*1ae0*/  FMNMX.FTZ R3, R16, R3, !PT ;  /* 0x0000000310037209 */ /* 0x001fe40007810000 */
[----:B------:R-:W1:Y:S02]  /*1af0*/  I2F.RP R16, R12 ;  /* 0x0000000c00107306 */ /* 0x000e640000209400 */
[----:B------:R-:W-:-:S04]  /*1b00*/  FSETP.NEU.FTZ.AND P0, PT, R3, -INF , PT ;  /* 0xff8000000300780b */ /* 0x000fc80003f1d000 */
[----:B------:R-:W-:Y:S02]  /*1b10*/  FSEL R4, R3, RZ, P0 ;  /* 0x000000ff03047208 */ /* 0x000fe40000000000 */
[----:B--2---:R-:W0:Y:S03]  /*1b20*/  MUFU.RCP R3, R30 ;  /* 0x0000001e00037308 */ /* 0x004e260000001000 */
[----:B------:R-:W-:-:S04]  /*1b30*/  FADD.FTZ R5, -R4, R23 ;  /* 0x0000001704057221 */ /* 0x000fc80000010100 */
[----:B------:R-:W-:Y:S01]  /*1b40*/  FMUL.FTZ R5, R5, 1.4426950216293334961 ;  /* 0x3fb8aa3b05057820 */ /* 0x000fe20000410000 */
[----:B-1----:R-:W1:Y:S08]  /*1b50*/  MUFU.RCP R26, R16 ;  /* 0x00000010001a7308 */ /* 0x002e700000001000 */
[----:B------:R-:W2:Y:S01]  /*1b60*/  MUFU.EX2 R5, R5 ;  /* 0x0000000500057308 */ /* 0x000ea20000000800 */
[----:B0-----:R-:W-:-:S07]  /*1b70*/  VIADD R3, R3, 0xffffffe ;  /* 0x0ffffffe03037836 */ /* 0x001fce0000000000 */
[----:B------:R-:W0:Y:S01]  /*1b80*/  F2I.FTZ.U32.TRUNC.NTZ R29, R3 ;  /* 0x00000003001d7305 */ /* 0x000e22000021f000 */
[----:B-1----:R-:W-:-:S07]  /*1b90*/  VIADD R26, R26, 0xffffffe ;  /* 0x0ffffffe1a1a7836 */ /* 0x002fce0000000000 */
[----:B------:R-:W1:Y:S01]  /*1ba0*/  F2I.FTZ.U32.TRUNC.NTZ R27, R26 ;  /* 0x0000001a001b7305 */ /* 0x000e62000021f000 */
[----:B--2---:R-:W2:Y:S01]  /*1bb0*/  SHFL.BFLY PT, R22, R5, 0x8, 0x1f ;  /* 0x0d001f0005167f89 */ /* 0x004ea200000e0000 */
[----:B0-----:R-:W-:Y:S01]  /*1bc0*/  IMAD.MOV R18, RZ, RZ, -R29 ;  /* 0x000000ffff127224 */ /* 0x001fe200078e0a1d */
[----:B------:R-:W-:-:S03]  /*1bd0*/  IABS R3, R10 ;  /* 0x0000000a00037213 */ /* 0x000fc60000000000 */
[----:B------:R-:W-:Y:S02]  /*1be0*/  IMAD R18, R18, R17, RZ ;  /* 0x0000001112127224 */ /* 0x000fe400078e02ff */
[----:B------:R-:W-:Y:S02]  /*1bf0*/  IMAD.MOV R3, RZ, RZ, -R3 ;  /* 0x000000ffff037224 */ /* 0x000fe400078e0a03 */
[----:B-1----:R-:W-:Y:S02]  /*1c00*/  IMAD.MOV R11, RZ, RZ, -R27 ;  /* 0x000000ffff0b7224 */ /* 0x002fe400078e0a1b */
[----:B------:R-:W-:Y:S02]  /*1c10*/  IMAD.MOV.U32 R26, RZ, RZ, RZ ;  /* 0x000000ffff1a7224 */ /* 0x000fe400078e00ff */
[----:B------:R-:W-:Y:S02]  /*1c20*/  IMAD R11, R11, R12, RZ ;  /* 0x0000000c0b0b7224 */ /* 0x000fe400078e02ff */
[----:B------:R-:W-:-:S04]  /*1c30*/  IMAD.HI.U32 R18, R29, R18, R28 ;  /* 0x000000121d127227 */ /* 0x000fc800078e001c */
[----:B--2---:R-:W-:Y:S01]  /*1c40*/  FADD.FTZ R22, R5, R22 ;  /* 0x0000001605167221 */ /* 0x004fe20000010000 */
[----:B------:R-:W-:Y:S01]  /*1c50*/  IABS R5, R14 ;  /* 0x0000000e00057213 */ /* 0x000fe20000000000 */
[----:B------:R-:W-:-:S03]  /*1c60*/  IMAD.HI.U32 R11, R27, R11, R26 ;  /* 0x0000000b1b0b7227 */ /* 0x000fc600078e001a */
[----:B------:R-:W0:Y:S01]  /*1c70*/  SHFL.BFLY PT, R19, R22, 0x4, 0x1f ;  /* 0x0c801f0016137f89 */ /* 0x000e2200000e0000 */
[----:B------:R-:W-:-:S04]  /*1c80*/  IMAD.HI.U32 R18, R18, R5, RZ ;  /* 0x0000000512127227 */ /* 0x000fc800078e00ff */
[----:B------:R-:W-:-:S04]  /*1c90*/  IMAD.HI.U32 R11, R11, R5, RZ ;  /* 0x000000050b0b7227 */ /* 0x000fc800078e00ff */
[----:B0-----:R-:W-:Y:S01]  /*1ca0*/  FADD.FTZ R19, R22, R19 ;  /* 0x0000001316137221 */ /* 0x001fe20000010000 */
[----:B------:R-:W-:Y:S02]  /*1cb0*/  IMAD R22, R18, R3, R5 ;  /* 0x0000000312167224 */ /* 0x000fe400078e0205 */
[----:B------:R-:W-:Y:S02]  /*1cc0*/  IMAD.MOV R3, RZ, RZ, -R11 ;  /* 0x000000ffff037224 */ /* 0x000fe400078e0a0b */
[----:B------:R-:W0:Y:S01]  /*1cd0*/  SHFL.BFLY PT, R16, R19, 0x2, 0x1f ;  /* 0x0c401f0013107f89 */ /* 0x000e2200000e0000 */
[----:B------:R-:W-:Y:S01]  /*1ce0*/  ISETP.GT.U32.AND P2, PT, R17, R22, PT ;  /* 0x000000161100720c */ /* 0x000fe20003f44070 */
[----:B------:R-:W-:Y:S01]  /*1cf0*/  IMAD R3, R12, R3, R5 ;  /* 0x000000030c037224 */ /* 0x000fe200078e0205 */
[C---:B------:R-:W-:Y:S02]  /*1d00*/  LOP3.LUT R5, R14.reuse, R17, RZ, 0x3c, !PT ;  /* 0x000000110e057212 */ /* 0x040fe400078e3cff */
[----:B------:R-:W-:-:S02]  /*1d10*/  LOP3.LUT R14, R14, R15, RZ, 0x3c, !PT ;  /* 0x0000000f0e0e7212 */ /* 0x000fc400078e3cff */
[----:B------:R-:W-:Y:S02]  /*1d20*/  ISETP.GT.U32.AND P0, PT, R12, R3, PT ;  /* 0x000000030c00720c */ /* 0x000fe40003f04070 */
[----:B------:R-:W-:-:S05]  /*1d30*/  ISETP.GE.AND P3, PT, R5, RZ, PT ;  /* 0x000000ff0500720c */ /* 0x000fca0003f66270 */
[-C--:B------:R-:W-:Y:S01]  /*1d40*/  @!P2 IADD3 R22, PT, PT, R22, -R17.reuse, RZ ;  /* 0x800000111616a210 */ /* 0x080fe20007ffe0ff */
[----:B------:R-:W-:Y:S01]  /*1d50*/  @!P2 VIADD R18, R18, 0x1 ;  /* 0x000000011212a836 */ /* 0x000fe20000000000 */
[----:B------:R-:W-:Y:S02]  /*1d60*/  ISETP.GE.AND P2, PT, R14, RZ, PT ;  /* 0x000000ff0e00720c */ /* 0x000fe40003f46270 */
[----:B------:R-:W-:Y:S01]  /*1d70*/  ISETP.GE.U32.AND P1, PT, R22, R17, PT ;  /* 0x000000111600720c */ /* 0x000fe20003f26070 */
[----:B------:R-:W-:Y:S01]  /*1d80*/  IMAD.MOV.U32 R22, RZ, RZ, 0x7f800000 ;  /* 0x7f800000ff167424 */ /* 0x000fe200078e00ff */
[----:B------:R-:W-:Y:S01]  /*1d90*/  @!P0 IADD3 R11, PT, PT, R11, 0x1, RZ ;  /* 0x000000010b0b8810 */ /* 0x000fe20007ffe0ff */
[----:B------:R-:W-:Y:S01]  /*1da0*/  @!P0 IMAD.IADD R3, R3, 0x1, -R12 ;  /* 0x0000000103038824 */ /* 0x000fe200078e0a0c */
[----:B------:R-:W-:Y:S01]  /*1db0*/  ISETP.NE.AND P0, PT, R15, RZ, PT ;  /* 0x000000ff0f00720c */ /* 0x000fe20003f05270 */
[----:B0-----:R-:W-:-:S03]  /*1dc0*/  FADD.FTZ R19, R19, R16 ;  /* 0x0000001013137221 */ /* 0x001fc60000010000 */
[----:B------:R-:W-:Y:S02]  /*1dd0*/  ISETP.GE.U32.AND P4, PT, R3, R12, PT ;  /* 0x0000000c0300720c */ /* 0x000fe40003f86070 */
[----:B------:R-:W0:Y:S03]  /*1de0*/  SHFL.BFLY PT, R16, R19, 0x1, 0x1f ;  /* 0x0c201f0013107f89 */ /* 0x000e2600000e0000 */
[----:B------:R-:W-:-:S04]  /*1df0*/  @P1 VIADD R18, R18, 0x1 ;  /* 0x0000000112121836 */ /* 0x000fc80000000000 */
[----:B------:R-:W-:Y:S01]  /*1e00*/  @!P3 IMAD.MOV R18, RZ, RZ, -R18 ;  /* 0x000000ffff12b224 */ /* 0x000fe200078e0a12 */
[----:B------:R-:W-:Y:S02]  /*1e10*/  ISETP.NE.AND P3, PT, R13, RZ, PT ;  /* 0x000000ff0d00720c */ /* 0x000fe40003f65270 */
[----:B------:R-:W-:Y:S01]  /*1e20*/  @!P5 LOP3.LUT R18, RZ, R17, RZ, 0x33, !PT ;  /* 0x00000011ff12d212 */ /* 0x000fe200078e33ff */
[----:B------:R-:W-:Y:S01]  /*1e30*/  @P4 VIADD R11, R11, 0x1 ;  /* 0x000000010b0b4836 */ /* 0x000fe20000000000 */
[----:B------:R-:W-:Y:S02]  /*1e40*/  SEL R12, RZ, 0x1, !P3 ;  /* 0x00000001ff0c7807 */ /* 0x000fe40005800000 */
[----:B------:R-:W-:Y:S01]  /*1e50*/  SHF.R.S32.HI R13, RZ, 0x1f, R10 ;  /* 0x0000001fff0d7819 */ /* 0x000fe2000001140a */
[----:B------:R-:W-:Y:S01]  /*1e60*/  IMAD.MOV.U32 R3, RZ, RZ, R11 ;  /* 0x000000ffff037224 */ /* 0x000fe200078e000b */
[----:B------:R-:W-:Y:S02]  /*1e70*/  SHF.R.S32.HI R5, RZ, 0x1f, R18 ;  /* 0x0000001fff057819 */ /* 0x000fe40000011412 */
[----:B------:R-:W-:-:S02]  /*1e80*/  LOP3.LUT R12, R13, R12, RZ, 0xfc, !PT ;  /* 0x0000000c0d0c7212 */ /* 0x000fc400078efcff */
[----:B------:R-:W-:Y:S02]  /*1e90*/  @!P2 IADD3 R3, PT, PT, -R3, RZ, RZ ;  /* 0x000000ff0303a210 */ /* 0x000fe40007ffe1ff */
[----:B------:R-:W-:Y:S02]  /*1ea0*/  @!P0 LOP3.LUT R3, RZ, R15, RZ, 0x33, !PT ;  /* 0x0000000fff038212 */ /* 0x000fe400078e33ff */
[----:B------:R-:W-:Y:S01]  /*1eb0*/  LOP3.LUT P0, RZ, R7, 0x3cf, RZ, 0xc0, !PT ;  /* 0x000003cf07ff7812 */ /* 0x000fe2000780c0ff */
[----:B0-----:R-:W-:Y:S01]  /*1ec0*/  FADD.FTZ R16, R19, R16 ;  /* 0x0000001013107221 */ /* 0x001fe20000010000 */
[----:B------:R-:W-:Y:S01]  /*1ed0*/  ISETP.LT.U32.AND P2, PT, R20, R18, PT ;  /* 0x000000121400720c */ /* 0x000fe20003f41070 */
[----:B------:R-:W-:-:S03]  /*1ee0*/  IMAD R3, R3, UR13, RZ ;  /* 0x0000000d03037c24 */ /* 0x000fc6000f8e02ff */
[----:B------:R-:W-:Y:S01]  /*1ef0*/  FSETP.NE.FTZ.AND P1, PT, R16, RZ, PT ;  /* 0x000000ff1000720b */ /* 0x000fe20003f35000 */
[----:B------:R-:W-:Y:S01]  /*1f00*/  IMAD R3, R12, R3, RZ ;  /* 0x000000030c037224 */ /* 0x000fe200078e02ff */
[----:B------:R-:W-:-:S04]  /*1f10*/  ISETP.LT.AND.EX P2, PT, R21, R5, PT, P2 ;  /* 0x000000051500720c */ /* 0x000fc80003f41320 */
[----:B------:R-:W-:-:S07]  /*1f20*/  SEL R5, R20, R18, P2 ;  /* 0x0000001214057207 */ /* 0x000fce0001000000 */
[----:B------:R-:W0:Y:S02]  /*1f30*/  @P1 MUFU.LG2 R11, R16 ;  /* 0x00000010000b1308 */ /* 0x000e240000000c00 */
[----:B0-----:R-:W-:Y:S01]  /*1f40*/  @P1 FFMA.FTZ R22, R11, 0.69314718246459960938, R4 ;  /* 0x3f3172180b161823 */ /* 0x001fe20000010004 */
[----:B------:R-:W-:Y:S01]  /*1f50*/  IMAD R4, R10, UR12, RZ ;  /* 0x0000000c0a047c24 */ /* 0x000fe2000f8e02ff */
        /* <DEDUP_REMOVED lines=29> */
[----:B------:R-:W-:Y:S01]  /*2130*/  MOV R10, RZ ;  /* 0x000000ff000a7202 */ /* 0x000fe20000000f00 */
[----:B------:R-:W-:Y:S01]  /*2140*/  HFMA2 R31, -RZ, RZ, 0, 0 ;  /* 0x00000000ff1f7431 */ /* 0x000fe200000001ff */
[----:B------:R-:W-:Y:S02]  /*2150*/  LEA.HI R13, R7, UR15, RZ, 0x1c ;  /* 0x0000000f070d7c11 */ /* 0x000fe4000f8fe0ff */
[----:B------:R-:W-:-:S03]  /*2160*/  ISETP.NE.U32.AND P0, PT, R30, RZ, PT ;  /* 0x000000ff1e00720c */ /* 0x000fc60003f05070 */
[----:B0-----:R-:W0:Y:S02]  /*2170*/  MUFU.RCP R12, R14 ;  /* 0x0000000e000c7308 */ /* 0x001e240000001000 */
[----:B0-----:R-:W-:-:S06]  /*2180*/  VIADD R12, R12, 0xffffffe ;  /* 0x0ffffffe0c0c7836 */ /* 0x001fcc0000000000 */
        /* <DEDUP_REMOVED lines=17> */
.L_x_395:
[----:B------:R-:W-:Y:S01]  /*22a0*/  LEA.HI R2, R7, UR15, RZ, 0x1c ;  /* 0x0000000f07027c11 */ /* 0x000fe2000f8fe0ff */
[----:B------:R-:W-:Y:S01]  /*22b0*/  IMAD.MOV.U32 R19, RZ, RZ, RZ ;  /* 0x000000ffff137224 */ /* 0x000fe200078e00ff */
[----:B------:R-:W-:Y:S02]  /*22c0*/  MOV R18, R30 ;  /* 0x0000001e00127202 */ /* 0x000fe40000000f00 */
[----:B------:R-:W-:Y:S01]  /*22d0*/  MOV R16, 0x2300 ;  /* 0x0000230000107802 */ /* 0x000fe20000000f00 */
[----:B------:R-:W-:Y:S02]  /*22e0*/  IMAD.MOV.U32 R14, RZ, RZ, R2 ;  /* 0x000000ffff0e7224 */ /* 0x000fe400078e0002 */
[----:B------:R-:W-:Y:S05]  /*22f0*/  CALL.REL.NOINC `($__internal_10_$__cuda_sm20_div_s64) ;  /* 0x0000002800287944 */ /* 0x000fea0003c00000 */
[----:B------:R-:W-:Y:S02]  /*2300*/  IADD3 R13, PT, PT, -R10, RZ, RZ ;  /* 0x000000ff0a0d7210 */ /* 0x000fe40007ffe1ff */
[----:B------:R-:W-:-:S03]  /*2310*/  MOV R31, R11 ;  /* 0x0000000b001f7202 */ /* 0x000fc60000000f00 */
[----:B------:R-:W-:Y:S01]  /*2320*/  IMAD R12, R30, R13, R2 ;  /* 0x0000000d1e0c7224 */ /* 0x000fe200078e0202 */
[----:B------:R-:W-:-:S07]  /*2330*/  MOV R30, R10 ;  /* 0x0000000a001e7202 */ /* 0x000fce0000000f00 */
.L_x_396:
        /* <DEDUP_REMOVED lines=59> */
.L_x_398:
[----:B------:R-:W-:Y:S01]  /*26f0*/  IMAD.MOV.U32 R14, RZ, RZ, R30 ;  /* 0x000000ffff0e7224 */ /* 0x000fe200078e001e */
[----:B------:R-:W-:Y:S01]  /*2700*/  MOV R19, R31 ;  /* 0x0000001f00137202 */ /* 0x000fe20000000f00 */
[----:B------:R-:W-:Y:S01]  /*2710*/  IMAD.MOV.U32 R18, RZ, RZ, R34 ;  /* 0x000000ffff127224 */ /* 0x000fe200078e0022 */
[----:B------:R-:W-:Y:S02]  /*2720*/  MOV R16, 0x2740 ;  /* 0x0000274000107802 */ /* 0x000fe40000000f00 */
[----:B------:R-:W-:Y:S05]  /*2730*/  CALL.REL.NOINC `($__internal_10_$__cuda_sm20_div_s64) ;  /* 0x0000002400187944 */ /* 0x000fea0003c00000 */
[----:B------:R-:W-:-:S05]  /*2740*/  IADD3 R11, PT, PT, -R10, RZ, RZ ;  /* 0x000000ff0a0b7210 */ /* 0x000fca0007ffe1ff */
[----:B------:R-:W-:Y:S02]  /*2750*/  IMAD R30, R11, R34, R30 ;  /* 0x000000220b1e7224 */ /* 0x000fe400078e021e */
.L_x_399:
[----:B------:R-:W-:Y:S05]  /*2760*/  BSYNC.RECONVERGENT B0 ;  /* 0x0000000000007941 */ /* 0x000fea0003800200 */
.L_x_397:
[----:B------:R-:W-:Y:S01]  /*2770*/  IABS R20, R9 ;  /* 0x0000000900147213 */ /* 0x000fe20000000000 */
[----:B------:R-:W0:Y:S01]  /*2780*/  LDCU.U8 UR17, c[0x0][0x549] ;  /* 0x0000a920ff1177ac */ /* 0x000e220008000000 */
[----:B------:R-:W-:Y:S02]  /*2790*/  IABS R16, R6 ;  /* 0x0000000600107213 */ /* 0x000fe40000000000 */
[----:B------:R-:W1:Y:S01]  /*27a0*/  I2F.U32.RP R11, R20 ;  /* 0x00000014000b7306 */ /* 0x000e620000209000 */
[----:B------:R-:W-:Y:S01]  /*27b0*/  IABS R13, R15 ;  /* 0x0000000f000d7213 */ /* 0x000fe20000000000 */
[----:B------:R-:W2:Y:S01]  /*27c0*/  LDCU.64 UR4, c[0x0][0x430] ;  /* 0x00008600ff0477ac */ /* 0x000ea20008000a00 */
[----:B------:R-:W-:Y:S02]  /*27d0*/  IABS R17, R8 ;  /* 0x0000000800117213 */ /* 0x000fe40000000000 */
[----:B------:R-:W-:Y:S01]  /*27e0*/  IABS R14, R5 ;  /* 0x00000005000e7213 */ /* 0x000fe20000000000 */
[----:B------:R-:W-:Y:S01]  /*27f0*/  UIMAD UR18, UR7, UR12, URZ ;  /* 0x0000000c071272a4 */ /* 0x000fe2000f8e02ff */
[----:B------:R-:W-:Y:S01]  /*2800*/  ISETP.NE.AND P5, PT, R9, RZ, PT ;  /* 0x000000ff0900720c */ /* 0x000fe20003fa5270 */
[----:B------:R-:W3:Y:S01]  /*2810*/  I2F.U32.RP R12, R16 ;  /* 0x00000010000c7306 */ /* 0x000ee20000209000 */
[----:B0-----:R-:W-:-:S07]  /*2820*/  UISETP.NE.AND UP0, UPT, UR17, URZ, UPT ;  /* 0x000000ff1100728c */ /* 0x001fce000bf05270 */
[----:B-1----:R-:W0:Y:S01]  /*2830*/  MUFU.RCP R11, R11 ;  /* 0x0000000b000b7308 */ /* 0x002e220000001000 */
[----:B--2---:R-:W-:-:S07]  /*2840*/  USEL UR4, UR4, 0x1, UP0 ;  /* 0x0000000104047887 */ /* 0x004fce0008000000 */
        /* <DEDUP_REMOVED lines=8> */
[----:B------:R1:W2:Y:S01]  /*28d0*/  F2I.FTZ.U32.TRUNC.NTZ R33, R32 ;  /* 0x0000002000217305 */ /* 0x0002a2000021f000 */
[----:B0-----:R-:W-:-:S07]  /*28e0*/  IMAD.MOV R11, RZ, RZ, -R19 ;  /* 0x000000ffff0b7224 */ /* 0x001fce00078e0a13 */
[----:B------:R-:W-:Y:S01]  /*28f0*/  MUFU.RCP R29, R29 ;  /* 0x0000001d001d7308 */ /* 0x000fe20000001000 */
[----:B------:R-:W-:Y:S02]  /*2900*/  IMAD.MOV.U32 R18, RZ, RZ, RZ ;  /* 0x000000ffff127224 */ /* 0x000fe400078e00ff */
[----:B------:R-:W-:Y:S01]  /*2910*/  IMAD R28, R11, R20, RZ ;  /* 0x000000140b1c7224 */ /* 0x000fe200078e02ff */
[----:B------:R-:W-:Y:S01]  /*2920*/  IABS R11, R6 ;  /* 0x00000006000b7213 */ /* 0x000fe20000000000 */
[----:B-1----:R-:W-:-:S03]  /*2930*/  HFMA2 R32, -RZ, RZ, 0, 0 ;  /* 0x00000000ff207431 */ /* 0x002fc600000001ff */
[----:B------:R-:W0:Y:S01]  /*2940*/  I2F.U32.RP R26, R17 ;  /* 0x00000011001a7306 */ /* 0x000e220000209000 */
[----:B--2---:R-:W-:Y:S01]  /*2950*/  IADD3 R25, PT, PT, RZ, -R33, RZ ;  /* 0x80000021ff197210 */ /* 0x004fe20007ffe0ff */
[----:B------:R-:W-:Y:S01]  /*2960*/  IMAD.HI.U32 R28, R19, R28, R18 ;  /* 0x0000001c131c7227 */ /* 0x000fe200078e0012 */
[----:B------:R-:W-:Y:S02]  /*2970*/  IABS R19, R30 ;  /* 0x0000001e00137213 */ /* 0x000fe40000000000 */
[----:B------:R-:W-:Y:S01]  /*2980*/  IABS R18, R9 ;  /* 0x0000000900127213 */ /* 0x000fe20000000000 */
[----:B------:R-:W-:Y:S02]  /*2990*/  IMAD R25, R25, R16, RZ ;  /* 0x0000001019197224 */ /* 0x000fe400078e02ff */
[----:B------:R-:W1:Y:S01]  /*29a0*/  I2F.U32.RP R21, R14 ;  /* 0x0000000e00157306 */ /* 0x000e620000209000 */
[----:B------:R-:W-:-:S04]  /*29b0*/  IMAD.HI.U32 R27, R28, R19, RZ ;  /* 0x000000131c1b7227 */ /* 0x000fc800078e00ff */
[----:B------:R-:W-:-:S03]  /*29c0*/  IMAD.HI.U32 R25, R33, R25, R32 ;  /* 0x0000001921197227 */ /* 0x000fc600078e0020 */
[----:B0-----:R-:W0:Y:S01]  /*29d0*/  MUFU.RCP R26, R26 ;  /* 0x0000001a001a7308 */ /* 0x001e220000001000 */
[----:B------:R-:W-:Y:S02]  /*29e0*/  IMAD.MOV R18, RZ, RZ, -R18 ;  /* 0x000000ffff127224 */ /* 0x000fe400078e0a12 */
[----:B------:R-:W-:Y:S02]  /*29f0*/  VIADD R29, R29, 0xffffffe ;  /* 0x0ffffffe1d1d7836 */ /* 0x000fe40000000000 */
[----:B------:R-:W-:Y:S02]  /*2a00*/  IMAD R19, R27, R18, R19 ;  /* 0x000000121b137224 */ /* 0x000fe400078e0213 */
[----:B------:R-:W-:Y:S01]  /*2a10*/  IMAD.MOV R11, RZ, RZ, -R11 ;  /* 0x000000ffff0b7224 */ /* 0x000fe200078e0a0b */
[----:B-1----:R-:W1:Y:S01]  /*2a20*/  MUFU.RCP R21, R21 ;  /* 0x0000001500157308 */ /* 0x002e620000001000 */
[----:B------:R-:W-:Y:S01]  /*2a30*/  IMAD.HI.U32 R25, R25, R12, RZ ;  /* 0x0000000c19197227 */ /* 0x000fe200078e00ff */
[----:B------:R-:W-:-:S03]  /*2a40*/  ISETP.GT.U32.AND P3, PT, R20, R19, PT ;  /* 0x000000131400720c */ /* 0x000fc60003f64070 */
[----:B------:R-:W-:Y:S01]  /*2a50*/  IMAD R11, R25, R11, R12 ;  /* 0x0000000b190b7224 */ /* 0x000fe200078e020c */
[----:B------:R-:W-:Y:S01]  /*2a60*/  LOP3.LUT R12, R30, R9, RZ, 0x3c, !PT ;  /* 0x000000091e0c7212 */ /* 0x000fe200078e3cff */
[----:B------:R-:W-:Y:S01]  /*2a70*/  IMAD.MOV.U32 R28, RZ, RZ, RZ ;  /* 0x000000ffff1c7224 */ /* 0x000fe200078e00ff */
[----:B------:R-:W2:Y:S01]  /*2a80*/  F2I.FTZ.U32.TRUNC.NTZ R29, R29 ;  /* 0x0000001d001d7305 */ /* 0x000ea2000021f000 */
[----:B0-----:R-:W-:Y:S01]  /*2a90*/  VIADD R26, R26, 0xffffffe ;  /* 0x0ffffffe1a1a7836 */ /* 0x001fe20000000000 */
[----:B------:R-:W-:Y:S02]  /*2aa0*/  ISETP.GT.U32.AND P1, PT, R16, R11, PT ;  /* 0x0000000b1000720c */ /* 0x000fe40003f24070 */
[----:B------:R-:W-:Y:S02]  /*2ab0*/  ISETP.GE.AND P2, PT, R12, RZ, PT ;  /* 0x000000ff0c00720c */ /* 0x000fe40003f46270 */
[----:B------:R-:W-:Y:S01]  /*2ac0*/  IABS R12, R2 ;  /* 0x00000002000c7213 */ /* 0x000fe20000000000 */
[----:B------:R-:W-:Y:S01]  /*2ad0*/  @!P3 IMAD.IADD R19, R19, 0x1, -R20 ;  /* 0x000000011313b824 */ /* 0x000fe200078e0a14 */
[----:B------:R-:W0:Y:S01]  /*2ae0*/  F2I.FTZ.U32.TRUNC.NTZ R33, R26 ;  /* 0x0000001a00217305 */ /* 0x000e22000021f000 */
[----:B-1----:R-:W-:-:S02]  /*2af0*/  IADD3 R21, PT, PT, R21, 0xffffffe, RZ ;  /* 0x0ffffffe15157810 */ /* 0x002fc40007ffe0ff */
[----:B------:R-:W-:Y:S02]  /*2b00*/  @!P3 IADD3 R27, PT, PT, R27, 0x1, RZ ;  /* 0x000000011b1bb810 */ /* 0x000fe40007ffe0ff */
[----:B------:R-:W-:Y:S02]  /*2b10*/  ISETP.GE.U32.AND P6, PT, R19, R20, PT ;  /* 0x000000141300720c */ /* 0x000fe40003fc6070 */
[----:B--2---:R-:W-:Y:S01]  /*2b20*/  IADD3 R18, PT, PT, RZ, -R29, RZ ;  /* 0x8000001dff127210 */ /* 0x004fe20007ffe0ff */
[----:B------:R-:W1:Y:S01]  /*2b30*/  F2I.FTZ.U32.TRUNC.NTZ R21, R21 ;  /* 0x0000001500157305 */ /* 0x000e62000021f000 */
[----:B------:R-:W-:Y:S01]  /*2b40*/  @!P1 IADD3 R11, PT, PT, R11, -R16, RZ ;  /* 0x800000100b0b9210 */ /* 0x000fe20007ffe0ff */
[----:B------:R-:W-:Y:S01]  /*2b50*/  @!P1 VIADD R25, R25, 0x1 ;  /* 0x0000000119199836 */ /* 0x000fe20000000000 */
[----:B------:R-:W-:Y:S01]  /*2b60*/  LOP3.LUT R19, R10, R6, RZ, 0x3c, !PT ;  /* 0x000000060a137212 */ /* 0x000fe200078e3cff */
[----:B------:R-:W-:Y:S01]  /*2b70*/  IMAD R31, R18, R13, RZ ;  /* 0x0000000d121f7224 */ /* 0x000fe200078e02ff */
[----:B------:R-:W-:-:S02]  /*2b80*/  ISETP.GE.U32.AND P4, PT, R11, R16, PT ;  /* 0x000000100b00720c */ /* 0x000fc40003f86070 */
[----:B------:R-:W-:Y:S01]  /*2b90*/  IABS R18, R15 ;  /* 0x0000000f00127213 */ /* 0x000fe20000000000 */
[----:B------:R-:W-:Y:S01]  /*2ba0*/  IMAD.HI.U32 R31, R29, R31, R28 ;  /* 0x0000001f1d1f7227 */ /* 0x000fe200078e001c */
[----:B------:R-:W-:Y:S02]  /*2bb0*/  ISETP.GE.AND P0, PT, R19, RZ, PT ;  /* 0x000000ff1300720c */ /* 0x000fe40003f06270 */
[----:B------:R-:W-:Y:S01]  /*2bc0*/  ISETP.NE.AND P3, PT, R6, RZ, PT ;  /* 0x000000ff0600720c */ /* 0x000fe20003f65270 */
[----:B0-----:R-:W-:Y:S01]  /*2bd0*/  IMAD.MOV R11, RZ, RZ, -R33 ;  /* 0x000000ffff0b7224 */ /* 0x001fe200078e0a21 */
[----:B------:R-:W-:Y:S01]  /*2be0*/  @P6 IADD3 R27, PT, PT, R27, 0x1, RZ ;  /* 0x000000011b1b6810 */ /* 0x000fe20007ffe0ff */
[----:B------:R-:W-:Y:S01]  /*2bf0*/  IMAD.MOV R18, RZ, RZ, -R18 ;  /* 0x000000ffff127224 */ /* 0x000fe200078e0a12 */
[----:B------:R-:W-:Y:S01]  /*2c00*/  MOV R20, RZ ;  /* 0x000000ff00147202 */ /* 0x000fe20000000f00 */
[----:B------:R-:W-:-:S04]  /*2c10*/  IMAD.HI.U32 R31, R31, R12, RZ ;  /* 0x0000000c1f1f7227 */ /* 0x000fc800078e00ff */
[----:B------:R-:W-:Y:S02]  /*2c20*/  IMAD.MOV.U32 R16, RZ, RZ, R11 ;  /* 0x000000ffff107224 */ /* 0x000fe400078e000b */
[----:B------:R-:W-:Y:S01]  /*2c30*/  IMAD R12, R31, R18, R12 ;  /* 0x000000121f0c7224 */ /* 0x000fe200078e020c */
[----:B------:R-:W-:Y:S01]  /*2c40*/  IABS R18, R8 ;  /* 0x0000000800127213 */ /* 0x000fe20000000000 */
[----:B-1----:R-:W-:Y:S02]  /*2c50*/  IMAD.MOV R11, RZ, RZ, -R21 ;  /* 0x000000ffff0b7224 */ /* 0x002fe400078e0a15 */
[----:B------:R-:W-:Y:S01]  /*2c60*/  @P4 VIADD R25, R25, 0x1 ;  /* 0x0000000119194836 */ /* 0x000fe20000000000 */
[----:B------:R-:W-:Y:S01]  /*2c70*/  ISETP.GT.U32.AND P1, PT, R13, R12, PT ;  /* 0x0000000c0d00720c */ /* 0x000fe20003f24070 */
[----:B------:R-:W-:Y:S01]  /*2c80*/  IMAD R19, R16, R17, RZ ;  /* 0x0000001110137224 */ /* 0x000fe200078e02ff */
[----:B------:R-:W-:Y:S01]  /*2c90*/  ISETP.NE.AND P4, PT, R15, RZ, PT ;  /* 0x000000ff0f00720c */ /* 0x000fe20003f85270 */
        /* <DEDUP_REMOVED lines=11> */
[----:B------:R-:W-:Y:S01]  /*2d50*/  @!P1 IADD3 R12, PT, PT, R12, -R13, RZ ;  /* 0x8000000d0c0c9210 */ /* 0x000fe20007ffe0ff */
[----:B------:R-:W-:Y:S02]  /*2d60*/  IMAD.MOV R18, RZ, RZ, -R18 ;  /* 0x000000ffff127224 */ /* 0x000fe400078e0a12 */
[----:B------:R-:W-:Y:S01]  /*2d70*/  IMAD.HI.U32 R32, R32, R19, RZ ;  /* 0x0000001320207227 */ /* 0x000fe200078e00ff */
[----:B------:R-:W-:Y:S02]  /*2d80*/  ISETP.GE.U32.AND P2, PT, R12, R13, PT ;  /* 0x0000000d0c00720c */ /* 0x000fe40003f46070 */
[----:B------:R-:W-:Y:S01]  /*2d90*/  LOP3.LUT R12, R2, R15, RZ, 0x3c, !PT ;  /* 0x0000000f020c7212 */ /* 0x000fe200078e3cff */
[----:B------:R-:W-:-:S02]  /*2da0*/  IMAD.MOV R11, RZ, RZ, -R11 ;  /* 0x000000ffff0b7224 */ /* 0x000fc400078e0a0b */
[----:B------:R-:W-:Y:S01]  /*2db0*/  IMAD.HI.U32 R20, R20, R16, RZ ;  /* 0x0000001014147227 */ /* 0x000fe200078e00ff */
[----:B------:R-:W-:Y:S02]  /*2dc0*/  ISETP.GE.AND P0, PT, R12, RZ, PT ;  /* 0x000000ff0c00720c */ /* 0x000fe40003f06270 */
[----:B------:R-:W-:Y:S01]  /*2dd0*/  LOP3.LUT R12, R27, R8, RZ, 0x3c, !PT ;  /* 0x000000081b0c7212 */ /* 0x000fe200078e3cff */
[----:B------:R-:W-:Y:S02]  /*2de0*/  IMAD R18, R32, R18, R19 ;  /* 0x0000001220127224 */ /* 0x000fe400078e0213 */
[----:B------:R-:W-:Y:S02]  /*2df0*/  IMAD R11, R20, R11, R16 ;  /* 0x0000000b140b7224 */ /* 0x000fe400078e0210 */
[----:B------:R-:W-:Y:S01]  /*2e00*/  @!P1 VIADD R31, R31, 0x1 ;  /* 0x000000011f1f9836 */ /* 0x000fe20000000000 */
[----:B------:R-:W-:Y:S02]  /*2e10*/  ISETP.GT.U32.AND P3, PT, R17, R18, PT ;  /* 0x000000121100720c */ /* 0x000fe40003f64070 */
[----:B------:R-:W-:-:S02]  /*2e20*/  ISETP.GT.U32.AND P1, PT, R14, R11, PT ;  /* 0x0000000b0e00720c */ /* 0x000fc40003f24070 */
[----:B------:R-:W-:Y:S02]  /*2e30*/  @P2 IADD3 R31, PT, PT, R31, 0x1, RZ ;  /* 0x000000011f1f2810 */ /* 0x000fe40007ffe0ff */
[----:B------:R-:W-:Y:S02]  /*2e40*/  ISETP.GE.AND P2, PT, R12, RZ, PT ;  /* 0x000000ff0c00720c */ /* 0x000fe40003f46270 */
[----:B------:R-:W-:Y:S01]  /*2e50*/  LOP3.LUT R12, R25, R5, RZ, 0x3c, !PT ;  /* 0x00000005190c7212 */ /* 0x000fe200078e3cff */
[----:B------:R-:W-:Y:S01]  /*2e60*/  @!P0 IMAD.MOV R31, RZ, RZ, -R31 ;  /* 0x000000ffff1f8224 */ /* 0x000fe200078e0a1f */
[----:B------:R-:W-:Y:S02]  /*2e70*/  @!P4 LOP3.LUT R31, RZ, R15, RZ, 0x33, !PT ;  /* 0x0000000fff1fc212 */ /* 0x000fe400078e33ff */
[----:B------:R-:W-:Y:S01]  /*2e80*/  ISETP.GE.AND P0, PT, R12, RZ, PT ;  /* 0x000000ff0c00720c */ /* 0x000fe20003f06270 */
[----:B------:R-:W-:Y:S02]  /*2e90*/  @!P3 IMAD.IADD R18, R18, 0x1, -R17 ;  /* 0x000000011212b824 */ /* 0x000fe400078e0a11 */
[----:B------:R-:W-:Y:S01]  /*2ea0*/  @!P1 IADD3 R11, PT, PT, R11, -R14, RZ ;  /* 0x8000000e0b0b9210 */ /* 0x000fe20007ffe0ff */
[----:B------:R-:W-:Y:S01]  /*2eb0*/  @!P3 VIADD R32, R32, 0x1 ;  /* 0x000000012020b836 */ /* 0x000fe20000000000 */
[----:B------:R-:W-:-:S02]  /*2ec0*/  ISETP.NE.AND P3, PT, R5, RZ, PT ;  /* 0x000000ff0500720c */ /* 0x000fc40003f65270 */
[----:B------:R-:W-:Y:S01]  /*2ed0*/  ISETP.GE.U32.AND P6, PT, R18, R17, PT ;  /* 0x000000111200720c */ /* 0x000fe20003fc6070 */
[----:B------:R-:W-:Y:S01]  /*2ee0*/  IMAD.WIDE R16, R31, UR13, RZ ;  /* 0x0000000d1f107c25 */ /* 0x000fe2000f8e02ff */
[----:B------:R-:W-:Y:S02]  /*2ef0*/  ISETP.GE.U32.AND P4, PT, R11, R14, PT ;  /* 0x0000000e0b00720c */ /* 0x000fe40003f86070 */
[----:B------:R-:W-:Y:S01]  /*2f00*/  @!P1 IADD3 R20, PT, PT, R20, 0x1, RZ ;  /* 0x0000000114149810 */ /* 0x000fe20007ffe0ff */
[----:B------:R-:W-:Y:S02]  /*2f10*/  IMAD.MOV R11, RZ, RZ, -R27 ;  /* 0x000000ffff0b7224 */ /* 0x000fe400078e0a1b */
[----:B------:R-:W-:-:S04]  /*2f20*/  IMAD.WIDE.U32 R12, R0, UR4, R16 ;  /* 0x00000004000c7c25 */ /* 0x000fc8000f8e0010 */
[----:B------:R-:W-:Y:S02]  /*2f30*/  IMAD.MOV R31, RZ, RZ, -R31 ;  /* 0x000000ffff1f7224 */ /* 0x000fe400078e0a1f */
[----:B------:R-:W-:Y:S02]  /*2f40*/  @P6 VIADD R32, R32, 0x1 ;  /* 0x0000000120206836 */ /* 0x000fe40000000000 */
[----:B------:R-:W-:Y:S01]  /*2f50*/  @P4 IADD3 R20, PT, PT, R20, 0x1, RZ ;  /* 0x0000000114144810 */ /* 0x000fe20007ffe0ff */
[----:B------:R-:W-:Y:S01]  /*2f60*/  IMAD R11, R9, R11, R30 ;  /* 0x0000000b090b7224 */ /* 0x000fe200078e021e */
[----:B------:R-:W-:Y:S01]  /*2f70*/  IADD3 R9, PT, PT, -R25, RZ, RZ ;  /* 0x000000ff19097210 */ /* 0x000fe20007ffe1ff */
[----:B------:R-:W-:Y:S01]  /*2f80*/  @!P2 IMAD.MOV R32, RZ, RZ, -R32 ;  /* 0x000000ffff20a224 */ /* 0x000fe200078e0a20 */
[----:B------:R-:W-:Y:S01]  /*2f90*/  @!P5 LOP3.LUT R32, RZ, R8, RZ, 0x33, !PT ;  /* 0x00000008ff20d212 */ /* 0x000fe200078e33ff */
[----:B------:R-:W-:Y:S01]  /*2fa0*/  @!P0 IMAD.MOV R20, RZ, RZ, -R20 ;  /* 0x000000ffff148224 */ /* 0x000fe200078e0a14 */
[----:B------:R-:W-:Y:S01]  /*2fb0*/  @!P3 LOP3.LUT R20, RZ, R5, RZ, 0x33, !PT ;  /* 0x00000005ff14b212 */ /* 0x000fe200078e33ff */
[----:B------:R-:W-:Y:S01]  /*2fc0*/  IMAD R13, R0, UR17, R13 ;  /* 0x00000011000d7c24 */ /* 0x000fe2000f8e020d */
[----:B------:R-:W-:Y:S01]  /*2fd0*/  UIMAD UR17, UR8, UR4, URZ ;  /* 0x00000004081172a4 */ /* 0x000fe2000f8e02ff */
[----:B------:R-:W-:Y:S01]  /*2fe0*/  IMAD R31, R15, R31, R2 ;  /* 0x0000001f0f1f7224 */ /* 0x000fe200078e0202 */
[----:B------:R-:W-:Y:S01]  /*2ff0*/  IADD3 R0, PT, PT, -R20, RZ, RZ ;  /* 0x000000ff14007210 */ /* 0x000fe20007ffe1ff */
[----:B------:R-:W-:-:S02]  /*3000*/  IMAD.MOV R2, RZ, RZ, -R32 ;  /* 0x000000ffff027224 */ /* 0x000fc400078e0a20 */
        /* <DEDUP_REMOVED lines=21> */
.L_x_394:
[----:B------:R-:W0:Y:S01]  /*3160*/  LDC.64 R4, c[0x0][0x420] ;  /* 0x00010800ff047b82 */ /* 0x000e220000000a00 */
[----:B------:R-:W-:-:S05]  /*3170*/  IADD3 R2, PT, PT, R2, UR15, RZ ;  /* 0x0000000f02027c10 */ /* 0x000fca000fffe0ff */
[----:B0-----:R-:W-:-:S05]  /*3180*/  IMAD.WIDE.U32 R2, R2, 0x4, R4 ;  /* 0x0000000402027825 */ /* 0x001fca00078e0004 */
[----:B------:R1:W-:Y:S02]  /*3190*/  STG.E desc[UR10][R2.64], R22 ;  /* 0x0000001602007986 */ /* 0x0003e4000c10190a */
.L_x_393:
[----:B------:R-:W-:Y:S05]  /*31a0*/  BSYNC.RECONVERGENT B1 ;  /* 0x0000000000017941 */ /* 0x000fea0003800200 */
.L_x_392:
        /* <DEDUP_REMOVED lines=17> */
.L_x_401:
[----:B------:R-:W-:Y:S05]  /*32c0*/  BSYNC.RECONVERGENT B0 ;  /* 0x0000000000007941 */ /* 0x000fea0003800200 */
.L_x_400:
[----:B------:R-:W-:Y:S01]  /*32d0*/  BAR.SYNC.DEFER_BLOCKING 0x0 ;  /* 0x0000000000007b1d */ /* 0x000fe20000010000 */
[----:B------:R-:W-:Y:S01]  /*32e0*/  UISETP.GE.AND UP0, UPT, UR6, 0x1, UPT ;  /* 0x000000010600788c */ /* 0x000fe2000bf06270 */
[----:B------:R-:W-:Y:S01]  /*32f0*/  HFMA2 R0, -RZ, RZ, 0, 0 ;  /* 0x00000000ff007431 */ /* 0x000fe200000001ff */
[----:B------:R-:W-:Y:S01]  /*3300*/  SHF.R.U32.HI R12, RZ, 0x5, R7 ;  /* 0x00000005ff0c7819 */ /* 0x000fe20000011607 */
[----:B------:R-:W-:Y:S01]  /*3310*/  IMAD.SHL.U32 R7, R7, 0x4, RZ ;  /* 0x0000000407077824 */ /* 0x000fe200078e00ff */
[----:B012---:R-:W-:Y:S01]  /*3320*/  CS2R R2, SRZ ;  /* 0x0000000000027805 */ /* 0x007fe2000001ff00 */
[----:B------:R-:W-:-:S04]  /*3330*/  IMAD.MOV.U32 R5, RZ, RZ, RZ ;  /* 0x000000ffff057224 */ /* 0x000fc800078e00ff */
[----:B------:R-:W-:Y:S05]  /*3340*/  BRA.U !UP0, `(.L_x_402) ;  /* 0x0000001108d07547 */ /* 0x000fea000b800000 */
[----:B------:R-:W0:Y:S01]  /*3350*/  LDCU UR12, c[0x0][0x44c] ;  /* 0x00008980ff0c77ac */ /* 0x000e220008000800 */
[----:B------:R-:W-:Y:S01]  /*3360*/  IMAD.MOV.U32 R13, RZ, RZ, RZ ;  /* 0x000000ffff0d7224 */ /* 0x000fe200078e00ff */
[----:B------:R-:W-:Y:S02]  /*3370*/  CS2R R10, SRZ ;  /* 0x00000000000a7805 */ /* 0x000fe4000001ff00 */
[----:B------:R-:W-:Y:S01]  /*3380*/  CS2R R8, SRZ ;  /* 0x0000000000087805 */ /* 0x000fe2000001ff00 */
[----:B------:R-:W1:Y:S01]  /*3390*/  LDCU.64 UR4, c[0x0][0x3f8] ;  /* 0x00007f00ff0477ac */ /* 0x000e620008000a00 */
[----:B------:R-:W-:Y:S02]  /*33a0*/  UISETP.GE.U32.AND UP0, UPT, UR6, 0x4, UPT ;  /* 0x000000040600788c */ /* 0x000fe4000bf06070 */
[----:B------:R-:W-:Y:S02]  /*33b0*/  UIADD3 UR13, UPT, UPT, UR16, -UR15, URZ ;  /* 0x8000000f100d7290 */ /* 0x000fe4000fffe0ff */
[----:B------:R-:W-:-:S02]  /*33c0*/  ULOP3.LUT UR9, UR6, 0x3, URZ, 0xc0, !UPT ;  /* 0x0000000306097892 */ /* 0x000fc4000f8ec0ff */
[----:B0-----:R-:W-:Y:S02]  /*33d0*/  UIMAD UR7, UR15, UR12, URZ ;  /* 0x0000000c0f0772a4 */ /* 0x001fe4000f8e02ff */
[----:B------:R-:W-:-:S04]  /*33e0*/  UIMAD UR12, UR16, UR12, URZ ;  /* 0x0000000c100c72a4 */ /* 0x000fc8000f8e02ff */
[----:B------:R-:W-:Y:S01]  /*33f0*/  IMAD.U32 R15, RZ, RZ, UR7 ;  /* 0x00000007ff0f7e24 */ /* 0x000fe2000f8e00ff */
[----:B------:R-:W-:-:S04]  /*3400*/  IADD3 R0, P0, PT, R7, UR7, RZ ;  /* 0x0000000707007c10 */ /* 0x000fc8000ff1e0ff */
        /* <DEDUP_REMOVED lines=29> */
.L_x_406:
        /* <DEDUP_REMOVED lines=133> */
.L_x_405:
        /* <DEDUP_REMOVED lines=73> */
.L_x_407:
[----:B------:R-:W-:-:S09]  /*42c0*/  UISETP.NE.OR UP1, UPT, UR5, URZ, UP1 ;  /* 0x000000ff0500728c */ /* 0x000fd20008f25670 */
[----:B------:R-:W-:Y:S05]  /*42d0*/  BRA.U !UP1, `(.L_x_403) ;  /* 0x0000000109947547 */ /* 0x000fea000b800000 */
.L_x_404:
[----:B------:R-:W-:-:S13]  /*42e0*/  ISETP.GE.AND P0, PT, R12, UR13, PT ;  /* 0x0000000d0c007c0c */ /* 0x000fda000bf06270 */
.L_x_408:
        /* <DEDUP_REMOVED lines=36> */
.L_x_403:
        /* <DEDUP_REMOVED lines=10> */
.L_x_409:
        /* <DEDUP_REMOVED lines=12> */
.L_x_402:
        /* <DEDUP_REMOVED lines=19> */
[----:B------:R-:W-:Y:S02]  /*47c0*/  IMAD R11, R4, R10, RZ ;  /* 0x0000000a040b7224 */ /* 0x000fe400078e02ff */
[----:B------:R-:W0:Y:S02]  /*47d0*/  I2F.RP R4, R8 ;  /* 0x0000000800047306 */ /* 0x000e240000209400 */
[----:B------:R-:W-:-:S06]  /*47e0*/  IMAD.HI.U32 R11, R15, R11, R14 ;  /* 0x0000000b0f0b7227 */ /* 0x000fcc00078e000e */
[----:B------:R-:W-:-:S04]  /*47f0*/  IMAD.HI.U32 R11, R11, R12, RZ ;  /* 0x0000000c0b0b7227 */ /* 0x000fc800078e00ff */
[----:B------:R-:W-:Y:S01]  /*4800*/  IMAD R15, R11, R6, R12 ;  /* 0x000000060b0f7224 */ /* 0x000fe200078e020c */
[----:B------:R-:W-:Y:S01]  /*4810*/  LOP3.LUT R6, R13, UR8, RZ, 0x3c, !PT ;  /* 0x000000080d067c12 */ /* 0x000fe2000f8e3cff */
[----:B0-----:R-:W0:Y:S03]  /*4820*/  MUFU.RCP R4, R4 ;  /* 0x0000000400047308 */ /* 0x001e260000001000 */
[----:B------:R-:W-:Y:S02]  /*4830*/  ISETP.GT.U32.AND P1, PT, R10, R15, PT ;  /* 0x0000000f0a00720c */ /* 0x000fe40003f24070 */
[----:B------:R-:W-:-:S11]  /*4840*/  ISETP.GE.AND P0, PT, R6, RZ, PT ;  /* 0x000000ff0600720c */ /* 0x000fd60003f06270 */
[----:B------:R-:W-:Y:S01]  /*4850*/  @!P1 IMAD.IADD R15, R15, 0x1, -R10 ;  /* 0x000000010f0f9824 */ /* 0x000fe200078e0a0a */
[----:B------:R-:W-:Y:S01]  /*4860*/  @!P1 IADD3 R11, PT, PT, R11, 0x1, RZ ;  /* 0x000000010b0b9810 */ /* 0x000fe20007ffe0ff */
[----:B0-----:R-:W-:Y:S01]  /*4870*/  VIADD R14, R4, 0xffffffe ;  /* 0x0ffffffe040e7836 */ /* 0x001fe20000000000 */
[----:B------:R-:W-:Y:S02]  /*4880*/  ISETP.NE.AND P1, PT, RZ, UR8, PT ;  /* 0x00000008ff007c0c */ /* 0x000fe4000bf25270 */
[----:B------:R-:W-:Y:S02]  /*4890*/  ISETP.GE.U32.AND P2, PT, R15, R10, PT ;  /* 0x0000000a0f00720c */ /* 0x000fe40003f46070 */
[----:B------:R-:W0:Y:S11]  /*48a0*/  F2I.FTZ.U32.TRUNC.NTZ R15, R14 ;  /* 0x0000000e000f7305 */ /* 0x000e36000021f000 */
[----:B------:R-:W-:-:S02]  /*48b0*/  @P2 VIADD R11, R11, 0x1 ;  /* 0x000000010b0b2836 */ /* 0x000fc40000000000 */
[----:B0-----:R-:W-:-:S03]  /*48c0*/  IMAD.MOV R17, RZ, RZ, -R15 ;  /* 0x000000ffff117224 */ /* 0x001fc600078e0a0f */
[----:B------:R-:W-:Y:S02]  /*48d0*/  @!P0 IADD3 R11, PT, PT, -R11, RZ, RZ ;  /* 0x000000ff0b0b8210 */ /* 0x000fe40007ffe1ff */
[----:B------:R-:W-:Y:S01]  /*48e0*/  @!P1 LOP3.LUT R11, RZ, UR8, RZ, 0x33, !PT ;  /* 0x00000008ff0b9c12 */ /* 0x000fe2000f8e33ff */
[----:B------:R-:W-:Y:S01]  /*48f0*/  IMAD R6, R17, R8, RZ ;  /* 0x0000000811067224 */ /* 0x000fe200078e02ff */
[----:B------:R-:W-:-:S03]  /*4900*/  MOV R14, RZ ;  /* 0x000000ff000e7202 */ /* 0x000fc60000000f00 */
[----:B------:R-:W-:Y:S02]  /*4910*/  IMAD R10, R11, UR8, RZ ;  /* 0x000000080b0a7c24 */ /* 0x000fe4000f8e02ff */
[----:B------:R-:W-:Y:S01]  /*4920*/  IMAD.HI.U32 R6, R15, R6, R14 ;  /* 0x000000060f067227 */ /* 0x000fe200078e000e */
[----:B------:R-:W-:-:S03]  /*4930*/  LOP3.LUT R14, R7, 0x7c, RZ, 0xc0, !PT ;  /* 0x0000007c070e7812 */ /* 0x000fc600078ec0ff */
[----:B------:R-:W-:-:S05]  /*4940*/  IMAD.IADD R12, R13, 0x1, -R10 ;  /* 0x000000010d0c7824 */ /* 0x000fca00078e0a0a */
[----:B------:R-:W-:Y:S02]  /*4950*/  IABS R4, R12 ;  /* 0x0000000c00047213 */ /* 0x000fe40000000000 */
[----:B------:R-:W-:-:S03]  /*4960*/  LOP3.LUT R12, R12, R9, RZ, 0x3c, !PT ;  /* 0x000000090c0c7212 */ /* 0x000fc600078e3cff */
[----:B------:R-:W-:Y:S01]  /*4970*/  IMAD.HI.U32 R6, R6, R4, RZ ;  /* 0x0000000406067227 */ /* 0x000fe200078e00ff */
[----:B------:R-:W-:-:S03]  /*4980*/  ISETP.GE.AND P1, PT, R12, RZ, PT ;  /* 0x000000ff0c00720c */ /* 0x000fc60003f26270 */
[----:B------:R-:W-:-:S04]  /*4990*/  IMAD.MOV R15, RZ, RZ, -R6 ;  /* 0x000000ffff0f7224 */ /* 0x000fc800078e0a06 */
[----:B------:R-:W-:Y:S01]  /*49a0*/  IMAD R15, R8, R15, R4 ;  /* 0x0000000f080f7224 */ /* 0x000fe200078e0204 */
[----:B------:R-:W-:-:S04]  /*49b0*/  SHF.R.S32.HI R4, RZ, 0x1f, R11 ;  /* 0x0000001fff047819 */ /* 0x000fc8000001140b */
[----:B------:R-:W-:Y:S01]  /*49c0*/  ISETP.GT.U32.AND P0, PT, R8, R15, PT ;  /* 0x0000000f0800720c */ /* 0x000fe20003f04070 */
[----:B-1----:R-:W-:-:S12]  /*49d0*/  IMAD R4, R4, UR4, RZ ;  /* 0x0000000404047c24 */ /* 0x002fd8000f8e02ff */
[-C--:B------:R-:W-:Y:S01]  /*49e0*/  @!P0 IADD3 R15, PT, PT, R15, -R8.reuse, RZ ;  /* 0x800000080f0f8210 */ /* 0x080fe20007ffe0ff */
[----:B------:R-:W-:Y:S01]  /*49f0*/  @!P0 VIADD R6, R6, 0x1 ;  /* 0x0000000106068836 */ /* 0x000fe20000000000 */
[----:B------:R-:W-:Y:S02]  /*4a00*/  ISETP.NE.AND P0, PT, R9, RZ, PT ;  /* 0x000000ff0900720c */ /* 0x000fe40003f05270 */
[----:B------:R-:W-:Y:S01]  /*4a10*/  ISETP.GE.U32.AND P2, PT, R15, R8, PT ;  /* 0x000000080f00720c */ /* 0x000fe20003f46070 */
[----:B------:R-:W-:-:S03]  /*4a20*/  HFMA2 R15, -RZ, RZ, 0, 0 ;  /* 0x00000000ff0f7431 */ /* 0x000fc600000001ff */
[----:B------:R-:W-:-:S09]  /*4a30*/  IMAD.WIDE.U32 R14, R11, UR4, R14 ;  /* 0x000000040b0e7c25 */ /* 0x000fd2000f8e000e */
[----:B------:R-:W-:Y:S01]  /*4a40*/  @P2 IADD3 R6, PT, PT, R6, 0x1, RZ ;  /* 0x0000000106062810 */ /* 0x000fe20007ffe0ff */
[----:B------:R-:W-:Y:S01]  /*4a50*/  IMAD R11, R11, UR5, R4 ;  /* 0x000000050b0b7c24 */ /* 0x000fe2000f8e0204 */
[----:B------:R-:W0:Y:S03]  /*4a60*/  LDCU.64 UR4, c[0x0][0x3f0] ;  /* 0x00007e00ff0477ac */ /* 0x000e260008000a00 */
[----:B------:R-:W-:Y:S01]  /*4a70*/  @!P1 IMAD.MOV R6, RZ, RZ, -R6 ;  /* 0x000000ffff069224 */ /* 0x000fe200078e0a06 */
[----:B------:R-:W-:Y:S01]  /*4a80*/  @!P0 LOP3.LUT R6, RZ, R9, RZ, 0x33, !PT ;  /* 0x00000009ff068212 */ /* 0x000fe200078e33ff */
[----:B------:R-:W-:-:S03]  /*4a90*/  IMAD.IADD R15, R15, 0x1, R11 ;  /* 0x000000010f0f7824 */ /* 0x000fc600078e020b */
[----:B------:R-:W-:Y:S01]  /*4aa0*/  SHF.R.S32.HI R4, RZ, 0x1f, R6 ;  /* 0x0000001fff047819 */ /* 0x000fe20000011406 */
[C---:B------:R-:W-:Y:S02]  /*4ab0*/  IMAD R10, R6.reuse, R9, R10 ;  /* 0x00000009060a7224 */ /* 0x040fe400078e020a */
[----:B---3--:R-:W-:-:S03]  /*4ac0*/  IMAD.WIDE.U32 R14, R6, UR12, R14 ;  /* 0x0000000c060e7c25 */ /* 0x008fc6000f8e000e */
[----:B------:R-:W-:Y:S01]  /*4ad0*/  IADD3 R10, PT, PT, R13, -R10, RZ ;  /* 0x8000000a0d0a7210 */ /* 0x000fe20007ffe0ff */
[----:B------:R-:W-:-:S04]  /*4ae0*/  IMAD R7, R4, UR12, RZ ;  /* 0x0000000c04077c24 */ /* 0x000fc8000f8e02ff */
[----:B------:R-:W-:Y:S01]  /*4af0*/  IMAD R9, R6, UR13, R7 ;  /* 0x0000000d06097c24 */ /* 0x000fe2000f8e0207 */
[----:B------:R-:W-:-:S03]  /*4b00*/  SHF.R.S32.HI R7, RZ, 0x1f, R10 ;  /* 0x0000001fff077819 */ /* 0x000fc6000001140a */
[----:B------:R-:W-:Y:S02]  /*4b10*/  IMAD.IADD R15, R15, 0x1, R9 ;  /* 0x000000010f0f7824 */ /* 0x000fe400078e0209 */
        /* <DEDUP_REMOVED lines=8> */
        .weak           $__internal_10_$__cuda_sm20_div_s64
        .type           $__internal_10_$__cuda_sm20_div_s64,@function
        .size           $__internal_10_$__cuda_sm20_div_s64,(.L_x_7178 - $__internal_10_$__cuda_sm20_div_s64)
$__internal_10_$__cuda_sm20_div_s64:
        /* <DEDUP_REMOVED lines=83> */
[----:B------:R-:W-:Y:S05]  /*50d0*/  RET.REL.NODEC R12 `(_ZN5flash32flash_fwd_splitkv_combine_kernelI23Flash_fwd_kernel_traitsILi128ELi64ELi128ELi4ELb0ELb0EN7cutlass6half_tE19Flash_kernel_traitsILi128ELi64ELi128ELi4ES3_EELi4ELi4ELb1EEEvNS_16Flash_fwd_paramsE) ;  /* 0xffffffac0cc87950 */ /* 0x000fea0003c3ffff */
.L_x_410:
        /* <DEDUP_REMOVED lines=10> */
.L_x_7178:


//--------------------- .text._ZN5flash32flash_fwd_splitkv_combine_kernelI23Flash_fwd_kernel_traitsILi128ELi64ELi128ELi4ELb0ELb0EN7cutlass6half_tE19Flash_kernel_traitsILi128ELi64ELi128ELi4ES3_EELi4ELi3ELb1EEEvNS_16Flash_fwd_paramsE --------------------------
	.section	.text._ZN5flash32flash_fwd_splitkv_combine_kernelI23Flash_fwd_kernel_traitsILi128ELi64ELi128ELi4ELb0ELb0EN7cutlass6half_tE19Flash_kernel_traitsILi128ELi64ELi128ELi4ES3_EELi4ELi3ELb1EEEvNS_16Flash_fwd_paramsE,"ax",@progbits
	.align	128
        .global         _ZN5flash32flash_fwd_splitkv_combine_kernelI23Flash_fwd_kernel_traitsILi128ELi64ELi128ELi4ELb0ELb0EN7cutlass6half_tE19Flash_kernel_traitsILi128ELi64ELi128ELi4ES3_EELi4ELi3ELb1EEEvNS_16Flash_fwd_paramsE
        .type           _ZN5flash32flash_fwd_splitkv_combine_kernelI23Flash_fwd_kernel_traitsILi128ELi64ELi128ELi4ELb0ELb0EN7cutlass6half_tE19Flash_kernel_traitsILi128ELi64ELi128ELi4ES3_EELi4ELi3ELb1EEEvNS_16Flash_fwd_paramsE,@function
        .size           _ZN5flash32flash_fwd_splitkv_combine_kernelI23Flash_fwd_kernel_traitsILi128ELi64ELi128ELi4ELb0ELb0EN7cutlass6half_tE19Flash_kernel_traitsILi128ELi64ELi128ELi4ES3_EELi4ELi3ELb1EEEvNS_16Flash_fwd_paramsE,(.L_x_7179 - _ZN5flash32flash_fwd_splitkv_combine_kernelI23Flash_fwd_kernel_traitsILi128ELi64ELi128ELi4ELb0ELb0EN7cutlass6half_tE19Flash_kernel_traitsILi128ELi64ELi128ELi4ES3_EELi4ELi3ELb1EEEvNS_16Flash_fwd_paramsE)
        .other          _ZN5flash32flash_fwd_splitkv_combine_kernelI23Flash_fwd_kernel_traitsILi128ELi64ELi128ELi4ELb0ELb0EN7cutlass6half_tE19Flash_kernel_traitsILi128ELi64ELi128ELi4ES3_EELi4ELi3ELb1EEEvNS_16Flash_fwd_paramsE,@"STO_CUDA_ENTRY STV_DEFAULT"
_ZN5flash32flash_fwd_splitkv_combine_kernelI23Flash_fwd_kernel_traitsILi128ELi64ELi128ELi4ELb0ELb0EN7cutlass6half_tE19Flash_kernel_traitsILi128ELi64ELi128ELi4ES3_EELi4ELi3ELb1EEEvNS_16Flash_fwd_paramsE:
.text._ZN5flash32flash_fwd_splitkv_combine_kernelI23Flash_fwd_kernel_traitsILi128ELi64ELi128ELi4ELb0ELb0EN7cutlass6half_tE19Flash_kernel_traitsILi128ELi64ELi128ELi4ES3_EELi4ELi3ELb1EEEvNS_16Flash_fwd_paramsE:
        /* <DEDUP_REMOVED lines=38> */
.L_x_411:
[----:B------:R-:W-:Y:S01]  /*0260*/  IMAD.U32 R14, RZ, RZ, UR16 ;  /* 0x00000010ff0e7e24 */ /* 0x000fe2000f8e00ff */
[----:B------:R-:W-:Y:S01]  /*0270*/  MOV R18, UR14 ;  /* 0x0000000e00127c02 */ /* 0x000fe20008000f00 */
[----:B------:R-:W-:Y:S01]  /*0280*/  IMAD.U32 R19, RZ, RZ, UR17 ;  /* 0x00000011ff137e24 */ /* 0x000fe2000f8e00ff */
[----:B------:R-:W-:Y:S02]  /*0290*/  MOV R17, UR9 ;  /* 0x0000000900117c02 */ /* 0x000fe40008000f00 */
[----:B------:R-:W-:Y:S02]  /*02a0*/  MOV R16, 0x2c0 ;  /* 0x000002c000107802 */ /* 0x000fe40000000f00 */
[----:B------:R-:W-:Y:S05]  /*02b0*/  CALL.REL.NOINC `($__internal_11_$__cuda_sm20_div_s64) ;  /* 0x0000004800307944 */ /* 0x000fea0003c00000 */
.L_x_412:
        /* <DEDUP_REMOVED lines=30> */
.L_x_414:
[----:B------:R-:W-:Y:S01]  /*04a0*/  IMAD.MOV.U32 R14, RZ, RZ, R10 ;  /* 0x000000ffff0e7224 */ /* 0x000fe200078e000a */
[----:B------:R-:W-:Y:S02]  /*04b0*/  MOV R19, R11 ;  /* 0x0000000b00137202 */ /* 0x000fe40000000f00 */
[----:B------:R-:W-:Y:S02]  /*04c0*/  MOV R16, 0x4e0 ;  /* 0x000004e000107802 */ /* 0x000fe40000000f00 */
[----:B------:R-:W-:Y:S05]  /*04d0*/  CALL.REL.NOINC `($__internal_11_$__cuda_sm20_div_s64) ;  /* 0x0000004400a87944 */ /* 0x000fea0003c00000 */
[----:B------:R-:W-:Y:S02]  /*04e0*/  MOV R4, R10 ;  /* 0x0000000a00047202 */ /* 0x000fe40000000f00 */
[----:B------:R-:W-:Y:S02]  /*04f0*/  MOV R5, R11 ;  /* 0x0000000b00057202 */ /* 0x000fe40000000f00 */
.L_x_415:
[----:B------:R-:W-:Y:S05]  /*0500*/  BSYNC.RECONVERGENT B0 ;  /* 0x0000000000007941 */ /* 0x000fea0003800200 */
.L_x_413:
        /* <DEDUP_REMOVED lines=57> */
.L_x_417:
[----:B------:R-:W-:Y:S01]  /*08a0*/  IMAD.MOV.U32 R14, RZ, RZ, R18 ;  /* 0x000000ffff0e7224 */ /* 0x000fe200078e0012 */
[----:B------:R-:W-:Y:S01]  /*08b0*/  MOV R18, R9 ;  /* 0x0000000900127202 */ /* 0x000fe20000000f00 */
[----:B------:R-:W-:Y:S01]  /*08c0*/  IMAD.MOV.U32 R19, RZ, RZ, R17 ;  /* 0x000000ffff137224 */ /* 0x000fe200078e0011 */
[----:B------:R-:W-:Y:S02]  /*08d0*/  MOV R17, R25 ;  /* 0x0000001900117202 */ /* 0x000fe40000000f00 */
[----:B------:R-:W-:Y:S02]  /*08e0*/  MOV R16, 0x900 ;  /* 0x0000090000107802 */ /* 0x000fe40000000f00 */
[----:B------:R-:W-:Y:S05]  /*08f0*/  CALL.REL.NOINC `($__internal_11_$__cuda_sm20_div_s64) ;  /* 0x0000004000a07944 */ /* 0x000fea0003c00000 */
.L_x_418:
[----:B------:R-:W-:Y:S05]  /*0900*/  BSYNC.RECONVERGENT B0 ;  /* 0x0000000000007941 */ /* 0x000fea0003800200 */
.L_x_416:
        /* <DEDUP_REMOVED lines=123> */
.L_x_420:
[----:B------:R-:W-:Y:S01]  /*10c0*/  IMAD.MOV.U32 R14, RZ, RZ, R10 ;  /* 0x000000ffff0e7224 */ /* 0x000fe200078e000a */
[----:B------:R-:W-:Y:S01]  /*10d0*/  MOV R18, R8 ;  /* 0x0000000800127202 */ /* 0x000fe20000000f00 */
[----:B------:R-:W-:Y:S01]  /*10e0*/  IMAD.MOV.U32 R19, RZ, RZ, R11 ;  /* 0x000000ffff137224 */ /* 0x000fe200078e000b */
[----:B------:R-:W-:Y:S02]  /*10f0*/  MOV R17, R0 ;  /* 0x0000000000117202 */ /* 0x000fe40000000f00 */
[----:B------:R-:W-:Y:S02]  /*1100*/  MOV R16, 0x1120 ;  /* 0x0000112000107802 */ /* 0x000fe40000000f00 */
[----:B------:R-:W-:Y:S05]  /*1110*/  CALL.REL.NOINC `($__internal_11_$__cuda_sm20_div_s64) ;  /* 0x0000003800987944 */ /* 0x000fea0003c00000 */
[----:B------:R-:W-:Y:S02]  /*1120*/  MOV R32, R10 ;  /* 0x0000000a00207202 */ /* 0x000fe40000000f00 */
[----:B------:R-:W-:Y:S02]  /*1130*/  MOV R33, R11 ;  /* 0x0000000b00217202 */ /* 0x000fe40000000f00 */
.L_x_421:
[----:B------:R-:W-:Y:S05]  /*1140*/  BSYNC.RECONVERGENT B0 ;  /* 0x0000000000007941 */ /* 0x000fea0003800200 */
.L_x_419:
        /* <DEDUP_REMOVED lines=57> */
.L_x_423:
[----:B------:R-:W-:Y:S01]  /*14e0*/  IMAD.MOV.U32 R14, RZ, RZ, R4 ;  /* 0x000000ffff0e7224 */ /* 0x000fe200078e0004 */
[----:B------:R-:W-:Y:S01]  /*14f0*/  MOV R19, R5 ;  /* 0x0000000500137202 */ /* 0x000fe20000000f00 */
[----:B------:R-:W-:Y:S01]  /*1500*/  IMAD.MOV.U32 R18, RZ, RZ, R6 ;  /* 0x000000ffff127224 */ /* 0x000fe200078e0006 */
[----:B------:R-:W-:Y:S02]  /*1510*/  MOV R16, 0x1530 ;  /* 0x0000153000107802 */ /* 0x000fe40000000f00 */
[----:B------:R-:W-:Y:S05]  /*1520*/  CALL.REL.NOINC `($__internal_11_$__cuda_sm20_div_s64) ;  /* 0x0000003400947944 */ /* 0x000fea0003c00000 */
[----:B------:R-:W-:Y:S02]  /*1530*/  MOV R20, R10 ;  /* 0x0000000a00147202 */ /* 0x000fe40000000f00 */
[----:B------:R-:W-:Y:S02]  /*1540*/  MOV R21, R11 ;  /* 0x0000000b00157202 */ /* 0x000fe40000000f00 */
.L_x_424:
[----:B------:R-:W-:Y:S05]  /*1550*/  BSYNC.RECONVERGENT B0 ;  /* 0x0000000000007941 */ /* 0x000fea0003800200 */
.L_x_422:
[----:B------:R-:W0:Y:S01]  /*1560*/  LDCU UR5, c[0x0][0x434] ;  /* 0x00008680ff0577ac */ /* 0x000e220008000800 */
[----:B------:R-:W1:Y:S01]  /*1570*/  S2R R7, SR_TID.X ;  /* 0x0000000000077919 */ /* 0x000e620000002100 */
[----:B------:R-:W-:Y:S01]  /*1580*/  BSSY.RECONVERGENT B0, `(.L_x_425) ;  /* 0x0000046000007945 */ /* 0x000fe20003800200 */
[----:B------:R-:W-:Y:S01]  /*1590*/  IMAD.MOV.U32 R23, RZ, RZ, -0x800000 ;  /* 0xff800000ff177424 */ /* 0x000fe200078e00ff */
[----:B------:R-:W2:Y:S01]  /*15a0*/  LDCU UR18, c[0x0][0x534] ;  /* 0x0000a680ff1277ac */ /* 0x000ea20008000800 */
        /* <DEDUP_REMOVED lines=8> */
[----:B------:R-:W-:Y:S02]  /*1630*/  SHF.R.U32.HI R15, RZ, 0x2, R7 ;  /* 0x00000002ff0f7819 */ /* 0x000fe40000011607 */
[----:B------:R-:W-:-:S03]  /*1640*/  LOP3.LUT R24, R7, 0x7, RZ, 0xc0, !PT ;  /* 0x0000000707187812 */ /* 0x000fc600078ec0ff */
[----:B0-----:R-:W0:Y:S02]  /*1650*/  MUFU.RCP R10, R12 ;  /* 0x0000000c000a7308 */ /* 0x001e240000001000 */
[----:B0-----:R-:W-:Y:S02]  /*1660*/  VIADD R10, R10, 0xffffffe ;  /* 0x0ffffffe0a0a7836 */ /* 0x001fe40000000000 */
[----:B------:R-:W-:-:S04]  /*1670*/  IMAD.MOV.U32 R12, RZ, RZ, -0x800000 ;  /* 0xff800000ff0c7424 */ /* 0x000fc800078e00ff */
[----:B------:R-:W0:Y:S02]  /*1680*/  F2I.FTZ.U32.TRUNC.NTZ R11, R10 ;  /* 0x0000000a000b7305 */ /* 0x000e24000021f000 */
[--C-:B0-----:R-:W-:Y:S02]  /*1690*/  IMAD.MOV R3, RZ, RZ, -R11.reuse ;  /* 0x000000ffff037224 */ /* 0x101fe400078e0a0b */
[----:B------:R-:W-:Y:S02]  /*16a0*/  IMAD.MOV.U32 R10, RZ, RZ, RZ ;  /* 0x000000ffff0a7224 */ /* 0x000fe400078e00ff */
[----:B------:R-:W-:Y:S01]  /*16b0*/  IMAD R4, R3, R5, RZ ;  /* 0x0000000503047224 */ /* 0x000fe200078e02ff */
[----:B------:R-:W-:Y:S02]  /*16c0*/  IABS R3, R2 ;  /* 0x0000000200037213 */ /* 0x000fe40000000000 */
[----:B------:R-:W-:Y:S01]  /*16d0*/  LOP3.LUT R2, R2, UR5, RZ, 0x3c, !PT ;  /* 0x0000000502027c12 */ /* 0x000fe2000f8e3cff */
[----:B------:R-:W-:-:S03]  /*16e0*/  IMAD.HI.U32 R4, R11, R4, R10 ;  /* 0x000000040b047227 */ /* 0x000fc600078e000a */
[----:B------:R-:W-:-:S03]  /*16f0*/  ISETP.GE.AND P2, PT, R2, RZ, PT ;  /* 0x000000ff0200720c */ /* 0x000fc60003f46270 */
        /* <DEDUP_REMOVED lines=11> */
[----:B0-----:R-:W-:Y:S02]  /*17b0*/  @!P1 LEA R2, R4, R5, 0x18 ;  /* 0x0000000504029211 */ /* 0x001fe400078ec0ff */
[----:B------:R-:W-:Y:S02]  /*17c0*/  @!P1 SHF.L.U32 R5, R7, 0x2, RZ ;  /* 0x0000000207059819 */ /* 0x000fe400000006ff */
[----:B------:R-:W-:Y:S01]  /*17d0*/  @!P1 MOV R4, 0x400 ;  /* 0x0000040000049802 */ /* 0x000fe20000000f00 */
[----:B------:R-:W-:Y:S01]  /*17e0*/  @!P1 IMAD R2, R15, 0x14, R2 ;  /* 0x000000140f029824 */ /* 0x000fe200078e0202 */
[----:B------:R-:W-:Y:S01]  /*17f0*/  @!P1 LOP3.LUT R5, R5, 0xc, RZ, 0xc0, !PT ;  /* 0x0000000c05059812 */ /* 0x000fe200078ec0ff */
[----:B------:R-:W-:Y:S01]  /*1800*/  @P3 VIADD R13, R13, 0x1 ;  /* 0x000000010d0d3836 */ /* 0x000fe20000000000 */
[----:B-1----:R-:W-:-:S03]  /*1810*/  @!P1 LEA R3, R3, R4, 0x18 ;  /* 0x0000000403039211 */ /* 0x002fc600078ec0ff */
[----:B------:R-:W-:Y:S01]  /*1820*/  @!P2 IMAD.MOV R13, RZ, RZ, -R13 ;  /* 0x000000ffff0da224 */ /* 0x000fe200078e0a0d */
[----:B------:R-:W-:Y:S01]  /*1830*/  @!P0 LOP3.LUT R13, RZ, UR5, RZ, 0x33, !PT ;  /* 0x00000005ff0d8c12 */ /* 0x000fe2000f8e33ff */
[----:B------:R-:W-:Y:S01]  /*1840*/  @!P1 IMAD.IADD R5, R2, 0x1, R5 ;  /* 0x0000000102059824 */ /* 0x000fe200078e0205 */
[----:B--2---:R-:W-:Y:S01]  /*1850*/  ISETP.GE.AND P0, PT, R15, UR18, PT ;  /* 0x000000120f007c0c */ /* 0x004fe2000bf06270 */
[----:B------:R-:W-:Y:S01]  /*1860*/  @!P1 IMAD R3, R24, 0x14, R3 ;  /* 0x0000001418039824 */ /* 0x000fe200078e0203 */
[----:B------:R-:W-:Y:S01]  /*1870*/  SHF.R.U32.HI R2, RZ, 0x3, R7 ;  /* 0x00000003ff027819 */ /* 0x000fe20000011607 */
[----:B------:R-:W-:Y:S01]  /*1880*/  IMAD R10, R13, UR10, RZ ;  /* 0x0000000a0d0a7c24 */ /* 0x000fe2000f8e02ff */
[----:B------:R-:W0:Y:S02]  /*1890*/  LDCU.64 UR10, c[0x0][0x358] ;  /* 0x00006b00ff0a77ac */ /* 0x000e240008000a00 */
[----:B------:R-:W-:Y:S02]  /*18a0*/  @!P1 LEA R4, R2, R3, 0x2 ;  /* 0x0000000302049211 */ /* 0x000fe400078e10ff */
        /* <DEDUP_REMOVED lines=19> */
.L_x_426:
[----:B0-----:R-:W-:Y:S05]  /*19e0*/  BSYNC.RECONVERGENT B0 ;  /* 0x0000000000007941 */ /* 0x001fea0003800200 */
.L_x_425:
[----:B-----5:R0:W-:Y:S01]  /*19f0*/  @!P1 STS [R5], R12 ;  /* 0x0000000c05009388 */ /* 0x0201e20000000800 */
[----:B------:R-:W2:Y:S01]  /*1a00*/  LDC R15, c[0x0][0x3e0] ;  /* 0x0000f800ff0f7b82 */ /* 0x000ea20000000800 */
[----:B------:R-:W3:Y:S07]  /*1a10*/  I2F.RP R11, R17 ;  /* 0x00000011000b7306 */ /* 0x000eee0000209400 */
[----:B------:R-:W-:Y:S01]  /*1a20*/  BAR.SYNC.DEFER_BLOCKING 0x0 ;  /* 0x0000000000007b1d */ /* 0x000fe20000010000 */
[----:B------:R-:W-:-:S05]  /*1a30*/  ISETP.NE.AND P5, PT, R10, RZ, PT ;  /* 0x000000ff0a00720c */ /* 0x000fca0003fa5270 */
[----:B------:R-:W-:Y:S01]  /*1a40*/  BSSY.RECONVERGENT B1, `(.L_x_427) ;  /* 0x0000174000017945 */ /* 0x000fe20003800200 */
[----:B---3--:R-:W3:Y:S01]  /*1a50*/  MUFU.RCP R28, R11 ;  /* 0x0000000b001c7308 */ /* 0x008ee20000001000 */
[----:B--2---:R-:W-:Y:S01]  /*1a60*/  IABS R18, R15 ;  /* 0x0000000f00127213 */ /* 0x004fe20000000000 */
[----:B------:R-:W2:Y:S04]  /*1a70*/  @!P1 LDS R23, [R4] ;  /* 0x0000000004179984 */ /* 0x000ea80000000800 */
[----:B0-----:R-:W-:Y:S02]  /*1a80*/  IMAD.MOV.U32 R12, RZ, RZ, R18 ;  /* 0x000000ffff0c7224 */ /* 0x001fe400078e0012 */
[----:B---3--:R-:W-:-:S04]  /*1a90*/  VIADD R28, R28, 0xffffffe ;  /* 0x0ffffffe1c1c7836 */ /* 0x008fc80000000000 */
[----:B------:R-:W0:Y:S02]  /*1aa0*/  F2I.FTZ.U32.TRUNC.NTZ R29, R28 ;  /* 0x0000001c001d7305 */ /* 0x000e24000021f000 */
[----:B0-----:R-:W-:Y:S02]  /*1ab0*/  IMAD.MOV R18, RZ, RZ, -R29 ;  /* 0x000000ffff127224 */ /* 0x001fe400078e0a1d */
[----:B------:R-:W-:Y:S02]  /*1ac0*/  IMAD.MOV.U32 R28, RZ, RZ, RZ ;  /* 0x000000ffff1c7224 */ /* 0x000fe400078e00ff */
[----:B------:R-:W-:-:S04]  /*1ad0*/  IMAD R18, R18, R17, RZ ;  /* 0x0000001112127224 */ /* 0x000fc800078e02ff */
[----:B------:R-:W-:Y:S01]  /*1ae0*/  IMAD.HI.U32 R18, R29, R18, R28 ;  /* 0x000000121d127227 */ /* 0x000fe200078e001c */
[----:B--2---:R-:W0:Y:S02]  /*1af0*/  SHFL.BFLY PT, R16, R23, 0x4, 0x1f ;  /* 0x0c801f0017107f89 */ /* 0x004e2400000e0000 */
[----:B0-----:R-:W-:-:S05]  /*1b00*/  FMNMX.FTZ R19, R16, R23, !PT ;  /* 0x0000001710137209 */ /* 0x001fca0007810000 */
[----:B------:R-:W0:Y:S02]  /*1b10*/  SHFL.BFLY PT, R16, R19, 0x2, 0x1f ;  /* 0x0c401f0013107f89 */ /* 0x000e2400000e0000 */
[----:B0-----:R-:W-:-:S05]  /*1b20*/  FMNMX.FTZ R16, R19, R16, !PT ;  /* 0x0000001013107209 */ /* 0x001fca0007810000 */
[----:B------:R-:W0:Y:S02]  /*1b30*/  SHFL.BFLY PT, R3, R16, 0x1, 0x1f ;  /* 0x0c201f0010037f89 */ /* 0x000e2400000e0000 */
[----:B0-----:R-:W-:Y:S02]  /*1b40*/  FMNMX.FTZ R5, R16, R3, !PT ;  /* 0x0000000310057209 */ /* 0x001fe40007810000 */
[----:B------:R-:W1:Y:S02]  /*1b50*/  I2F.RP R3, R12 ;  /* 0x0000000c00037306 */ /* 0x000e640000209400 */
[----:B------:R-:W-:-:S04]  /*1b60*/  FSETP.NEU.FTZ.AND P0, PT, R5, -INF , PT ;  /* 0xff8000000500780b */ /* 0x000fc80003f1d000 */
[----:B------:R-:W-:Y:S02]  /*1b70*/  FSEL R4, R5, RZ, P0 ;  /* 0x000000ff05047208 */ /* 0x000fe40000000000 */
[----:B------:R-:W-:-:S03]  /*1b80*/  IABS R5, R14 ;  /* 0x0000000e00057213 */ /* 0x000fc60000000000 */
[----:B------:R-:W-:Y:S02]  /*1b90*/  FADD.FTZ R22, -R4, R23 ;  /* 0x0000001704167221 */ /* 0x000fe40000010100 */
[----:B------:R-:W-:-:S04]  /*1ba0*/  IMAD.HI.U32 R18, R18, R5, RZ ;  /* 0x0000000512127227 */ /* 0x000fc800078e00ff */
[----:B------:R-:W-:Y:S01]  /*1bb0*/  FMUL.FTZ R22, R22, 1.4426950216293334961 ;  /* 0x3fb8aa3b16167820 */ /* 0x000fe20000410000 */
[----:B-1----:R-:W0:Y:S08]  /*1bc0*/  MUFU.RCP R26, R3 ;  /* 0x00000003001a7308 */ /* 0x002e300000001000 */
[----:B------:R-:W1:Y:S01]  /*1bd0*/  MUFU.EX2 R22, R22 ;  /* 0x0000001600167308 */ /* 0x000e620000000800 */
[----:B0-----:R-:W-:Y:S01]  /*1be0*/  VIADD R26, R26, 0xffffffe ;  /* 0x0ffffffe1a1a7836 */ /* 0x001fe20000000000 */
[----:B------:R-:W-:-:S06]  /*1bf0*/  IABS R3, R10 ;  /* 0x0000000a00037213 */ /* 0x000fcc0000000000 */
[----:B------:R-:W0:Y:S01]  /*1c00*/  F2I.FTZ.U32.TRUNC.NTZ R27, R26 ;  /* 0x0000001a001b7305 */ /* 0x000e22000021f000 */
[----:B------:R-:W-:Y:S01]  /*1c10*/  IMAD.MOV R3, RZ, RZ, -R3 ;  /* 0x000000ffff037224 */ /* 0x000fe200078e0a03 */
[----:B-1----:R-:W1:Y:S01]  /*1c20*/  SHFL.BFLY PT, R19, R22, 0x4, 0x1f ;  /* 0x0c801f0016137f89 */ /* 0x002e6200000e0000 */
[----:B0-----:R-:W-:Y:S01]  /*1c30*/  IADD3 R11, PT, PT, RZ, -R27, RZ ;  /* 0x8000001bff0b7210 */ /* 0x001fe20007ffe0ff */
[----:B------:R-:W-:-:S04]  /*1c40*/  IMAD.MOV.U32 R26, RZ, RZ, RZ ;  /* 0x000000ffff1a7224 */ /* 0x000fc800078e00ff */
[----:B------:R-:W-:-:S04]  /*1c50*/  IMAD R11, R11, R12, RZ ;  /* 0x0000000c0b0b7224 */ /* 0x000fc800078e02ff */
[----:B------:R-:W-:-:S04]  /*1c60*/  IMAD.HI.U32 R11, R27, R11, R26 ;  /* 0x0000000b1b0b7227 */ /* 0x000fc800078e001a */
[----:B-1----:R-:W-:Y:S01]  /*1c70*/  FADD.FTZ R19, R22, R19 ;  /* 0x0000001316137221 */ /* 0x002fe20000010000 */
[----:B------:R-:W-:Y:S02]  /*1c80*/  IMAD R22, R18, R3, R5 ;  /* 0x0000000312167224 */ /* 0x000fe400078e0205 */
[----:B------:R-:W-:Y:S02]  /*1c90*/  IMAD.HI.U32 R11, R11, R5, RZ ;  /* 0x000000050b0b7227 */ /* 0x000fe400078e00ff */
[----:B------:R-:W0:Y:S01]  /*1ca0*/  SHFL.BFLY PT, R16, R19, 0x2, 0x1f ;  /* 0x0c401f0013107f89 */ /* 0x000e2200000e0000 */
[----:B------:R-:W-:Y:S02]  /*1cb0*/  ISETP.GT.U32.AND P2, PT, R17, R22, PT ;  /* 0x000000161100720c */ /* 0x000fe40003f44070 */
[----:B------:R-:W-:-:S05]  /*1cc0*/  IADD3 R3, PT, PT, -R11, RZ, RZ ;  /* 0x000000ff0b037210 */ /* 0x000fca0007ffe1ff */
[----:B------:R-:W-:Y:S01]  /*1cd0*/  IMAD R3, R12, R3, R5 ;  /* 0x000000030c037224 */ /* 0x000fe200078e0205 */
[C---:B------:R-:W-:Y:S02]  /*1ce0*/  LOP3.LUT R5, R14.reuse, R17, RZ, 0x3c, !PT ;  /* 0x000000110e057212 */ /* 0x040fe400078e3cff */
[----:B------:R-:W-:Y:S02]  /*1cf0*/  LOP3.LUT R14, R14, R15, RZ, 0x3c, !PT ;  /* 0x0000000f0e0e7212 */ /* 0x000fe400078e3cff */
[----:B------:R-:W-:Y:S01]  /*1d00*/  ISETP.GT.U32.AND P0, PT, R12, R3, PT ;  /* 0x000000030c00720c */ /* 0x000fe20003f04070 */
[----:B------:R-:W-:Y:S01]  /*1d10*/  @!P2 IMAD.IADD R22, R22, 0x1, -R17 ;  /* 0x000000011616a824 */ /* 0x000fe200078e0a11 */
[----:B------:R-:W-:Y:S01]  /*1d20*/  ISETP.GE.AND P3, PT, R5, RZ, PT ;  /* 0x000000ff0500720c */ /* 0x000fe20003f66270 */
[----:B------:R-:W-:Y:S01]  /*1d30*/  @!P2 VIADD R18, R18, 0x1 ;  /* 0x000000011212a836 */ /* 0x000fe20000000000 */
[----:B------:R-:W-:Y:S02]  /*1d40*/  ISETP.GE.AND P2, PT, R14, RZ, PT ;  /* 0x000000ff0e00720c */ /* 0x000fe40003f46270 */
[----:B------:R-:W-:Y:S01]  /*1d50*/  ISETP.GE.U32.AND P1, PT, R22, R17, PT ;  /* 0x000000111600720c */ /* 0x000fe20003f26070 */
[----:B------:R-:W-:-:S02]  /*1d60*/  IMAD.MOV.U32 R22, RZ, RZ, 0x7f800000 ;  /* 0x7f800000ff167424 */ /* 0x000fc400078e00ff */
[----:B0-----:R-:W-:-:S04]  /*1d70*/  FADD.FTZ R19, R19, R16 ;  /* 0x0000001013137221 */ /* 0x001fc80000010000 */
[----:B------:R-:W-:Y:S02]  /*1d80*/  @!P0 IMAD.IADD R3, R3, 0x1, -R12 ;  /* 0x0000000103038824 */ /* 0x000fe400078e0a0c */
[----:B------:R-:W-:Y:S01]  /*1d90*/  @!P0 VIADD R11, R11, 0x1 ;  /* 0x000000010b0b8836 */ /* 0x000fe20000000000 */
[----:B------:R-:W0:Y:S01]  /*1da0*/  SHFL.BFLY PT, R16, R19, 0x1, 0x1f ;  /* 0x0c201f0013107f89 */ /* 0x000e2200000e0000 */
[----:B------:R-:W-:Y:S02]  /*1db0*/  ISETP.NE.AND P0, PT, R15, RZ, PT ;  /* 0x000000ff0f00720c */ /* 0x000fe40003f05270 */
[----:B------:R-:W-:Y:S02]  /*1dc0*/  ISETP.GE.U32.AND P4, PT, R3, R12, PT ;  /* 0x0000000c0300720c */ /* 0x000fe40003f86070 */
[----:B------:R-:W-:-:S05]  /*1dd0*/  @P1 IADD3 R18, PT, PT, R18, 0x1, RZ ;  /* 0x0000000112121810 */ /* 0x000fca0007ffe0ff */
[----:B------:R-:W-:Y:S01]  /*1de0*/  @!P3 IMAD.MOV R18, RZ, RZ, -R18 ;  /* 0x000000ffff12b224 */ /* 0x000fe200078e0a12 */
[----:B------:R-:W-:Y:S02]  /*1df0*/  ISETP.NE.AND P3, PT, R13, RZ, PT ;  /* 0x000000ff0d00720c */ /* 0x000fe40003f65270 */
[----:B------:R-:W-:Y:S02]  /*1e00*/  @!P5 LOP3.LUT R18, RZ, R17, RZ, 0x33, !PT ;  /* 0x00000011ff12d212 */ /* 0x000fe400078e33ff */
[----:B------:R-:W-:Y:S01]  /*1e10*/  SEL R12, RZ, 0x1, !P3 ;  /* 0x00000001ff0c7807 */ /* 0x000fe20005800000 */
[----:B------:R-:W-:Y:S01]  /*1e20*/  @P4 VIADD R11, R11, 0x1 ;  /* 0x000000010b0b4836 */ /* 0x000fe20000000000 */
[----:B------:R-:W-:Y:S02]  /*1e30*/  SHF.R.S32.HI R13, RZ, 0x1f, R10 ;  /* 0x0000001fff0d7819 */ /* 0x000fe4000001140a */
[----:B------:R-:W-:Y:S02]  /*1e40*/  SHF.R.S32.HI R5, RZ, 0x1f, R18 ;  /* 0x0000001fff057819 */ /* 0x000fe40000011412 */
[----:B------:R-:W-:-:S02]  /*1e50*/  MOV R3, R11 ;  /* 0x0000000b00037202 */ /* 0x000fc40000000f00 */
[----:B------:R-:W-:Y:S01]  /*1e60*/  LOP3.LUT R12, R13, R12, RZ, 0xfc, !PT ;  /* 0x0000000c0d0c7212 */ /* 0x000fe200078efcff */
[----:B0-----:R-:W-:Y:S02]  /*1e70*/  FADD.FTZ R16, R19, R16 ;  /* 0x0000001013107221 */ /* 0x001fe40000010000 */
[----:B------:R-:W-:Y:S01]  /*1e80*/  @!P2 IMAD.MOV R3, RZ, RZ, -R3 ;  /* 0x000000ffff03a224 */ /* 0x000fe200078e0a03 */
[----:B------:R-:W-:Y:S02]  /*1e90*/  @!P0 LOP3.LUT R3, RZ, R15, RZ, 0x33, !PT ;  /* 0x0000000fff038212 */ /* 0x000fe400078e33ff */
[----:B------:R-:W-:Y:S02]  /*1ea0*/  FSETP.NE.FTZ.AND P1, PT, R16, RZ, PT ;  /* 0x000000ff1000720b */ /* 0x000fe40003f35000 */
[----:B------:R-:W-:Y:S01]  /*1eb0*/  LOP3.LUT P0, RZ, R7, 0x3e7, RZ, 0xc0, !PT ;  /* 0x000003e707ff7812 */ /* 0x000fe2000780c0ff */
[----:B------:R-:W-:Y:S01]  /*1ec0*/  IMAD R3, R3, UR13, RZ ;  /* 0x0000000d03037c24 */ /* 0x000fe2000f8e02ff */
[----:B------:R-:W-:-:S03]  /*1ed0*/  ISETP.LT.U32.AND P2, PT, R20, R18, PT ;  /* 0x000000121400720c */ /* 0x000fc60003f41070 */
[----:B------:R-:W-:Y:S01]  /*1ee0*/  IMAD R3, R12, R3, RZ ;  /* 0x000000030c037224 */ /* 0x000fe200078e02ff */
[----:B------:R-:W-:-:S04]  /*1ef0*/  ISETP.LT.AND.EX P2, PT, R21, R5, PT, P2 ;  /* 0x000000051500720c */ /* 0x000fc80003f41320 */
[----:B------:R-:W-:Y:S01]  /*1f00*/  SEL R5, R20, R18, P2 ;  /* 0x0000001214057207 */ /* 0x000fe20001000000 */
        /* <DEDUP_REMOVED lines=32> */
[----:B------:R-:W-:Y:S01]  /*2110*/  HFMA2 R10, -RZ, RZ, 0, 0 ;  /* 0x00000000ff0a7431 */ /* 0x000fe200000001ff */
[----:B------:R-:W-:Y:S01]  /*2120*/  LEA.HI R13, R7, UR15, RZ, 0x1d ;  /* 0x0000000f070d7c11 */ /* 0x000fe2000f8fe8ff */
[----:B------:R-:W-:Y:S01]  /*2130*/  HFMA2 R31, -RZ, RZ, 0, 0 ;  /* 0x00000000ff1f7431 */ /* 0x000fe200000001ff */
[----:B------:R-:W-:-:S04]  /*2140*/  ISETP.NE.U32.AND P0, PT, R30, RZ, PT ;  /* 0x000000ff1e00720c */ /* 0x000fc80003f05070 */
        /* <DEDUP_REMOVED lines=19> */
.L_x_430:
[----:B------:R-:W-:Y:S01]  /*2280*/  LEA.HI R2, R7, UR15, RZ, 0x1d ;  /* 0x0000000f07027c11 */ /* 0x000fe2000f8fe8ff */
[----:B------:R-:W-:Y:S01]  /*2290*/  IMAD.MOV.U32 R19, RZ, RZ, RZ ;  /* 0x000000ffff137224 */ /* 0x000fe200078e00ff */
[----:B------:R-:W-:Y:S02]  /*22a0*/  MOV R18, R30 ;  /* 0x0000001e00127202 */ /* 0x000fe40000000f00 */
[----:B------:R-:W-:Y:S01]  /*22b0*/  MOV R16, 0x22e0 ;  /* 0x000022e000107802 */ /* 0x000fe20000000f00 */
[----:B------:R-:W-:Y:S02]  /*22c0*/  IMAD.MOV.U32 R14, RZ, RZ, R2 ;  /* 0x000000ffff0e7224 */ /* 0x000fe400078e0002 */
[----:B------:R-:W-:Y:S05]  /*22d0*/  CALL.REL.NOINC `($__internal_11_$__cuda_sm20_div_s64) ;  /* 0x0000002800287944 */ /* 0x000fea0003c00000 */
[----:B------:R-:W-:Y:S02]  /*22e0*/  IADD3 R13, PT, PT, -R10, RZ, RZ ;  /* 0x000000ff0a0d7210 */ /* 0x000fe40007ffe1ff */
[----:B------:R-:W-:-:S03]  /*22f0*/  MOV R31, R11 ;  /* 0x0000000b001f7202 */ /* 0x000fc60000000f00 */
[----:B------:R-:W-:Y:S01]  /*2300*/  IMAD R12, R30, R13, R2 ;  /* 0x0000000d1e0c7224 */ /* 0x000fe200078e0202 */
[----:B------:R-:W-:-:S07]  /*2310*/  MOV R30, R10 ;  /* 0x0000000a001e7202 */ /* 0x000fce0000000f00 */
.L_x_431:
        /* <DEDUP_REMOVED lines=59> */
.L_x_433:
[----:B------:R-:W-:Y:S01]  /*26d0*/  IMAD.MOV.U32 R14, RZ, RZ, R30 ;  /* 0x000000ffff0e7224 */ /* 0x000fe200078e001e */
[----:B------:R-:W-:Y:S01]  /*26e0*/  MOV R19, R31 ;  /* 0x0000001f00137202 */ /* 0x000fe20000000f00 */
[----:B------:R-:W-:Y:S01]  /*26f0*/  IMAD.MOV.U32 R18, RZ, RZ, R34 ;  /* 0x000000ffff127224 */ /* 0x000fe200078e0022 */
[----:B------:R-:W-:Y:S02]  /*2700*/  MOV R16, 0x2720 ;  /* 0x0000272000107802 */ /* 0x000fe40000000f00 */
[----:B------:R-:W-:Y:S05]  /*2710*/  CALL.REL.NOINC `($__internal_11_$__cuda_sm20_div_s64) ;  /* 0x0000002400187944 */ /* 0x000fea0003c00000 */
[----:B------:R-:W-:-:S05]  /*2720*/  IADD3 R11, PT, PT, -R10, RZ, RZ ;  /* 0x000000ff0a0b7210 */ /* 0x000fca0007ffe1ff */
[----:B------:R-:W-:Y:S02]  /*2730*/  IMAD R30, R11, R34, R30 ;  /* 0x000000220b1e7224 */ /* 0x000fe400078e021e */
.L_x_434:
[----:B------:R-:W-:Y:S05]  /*2740*/  BSYNC.RECONVERGENT B0 ;  /* 0x0000000000007941 */ /* 0x000fea0003800200 */
.L_x_432:
        /* <DEDUP_REMOVED lines=159> */
.L_x_429:
[----:B------:R-:W0:Y:S01]  /*3140*/  LDC.64 R4, c[0x0][0x420] ;  /* 0x00010800ff047b82 */ /* 0x000e220000000a00 */
[----:B------:R-:W-:-:S05]  /*3150*/  IADD3 R2, PT, PT, R2, UR15, RZ ;  /* 0x0000000f02027c10 */ /* 0x000fca000fffe0ff */
[----:B0-----:R-:W-:-:S05]  /*3160*/  IMAD.WIDE.U32 R2, R2, 0x4, R4 ;  /* 0x0000000402027825 */ /* 0x001fca00078e0004 */
[----:B------:R1:W-:Y:S02]  /*3170*/  STG.E desc[UR10][R2.64], R22 ;  /* 0x0000001602007986 */ /* 0x0003e4000c10190a */
.L_x_428:
[----:B------:R-:W-:Y:S05]  /*3180*/  BSYNC.RECONVERGENT B1 ;  /* 0x0000000000017941 */ /* 0x000fea0003800200 */
.L_x_427:
        /* <DEDUP_REMOVED lines=17> */
.L_x_436:
[----:B------:R-:W-:Y:S05]  /*32a0*/  BSYNC.RECONVERGENT B0 ;  /* 0x0000000000007941 */ /* 0x000fea0003800200 */
.L_x_435:
        /* <DEDUP_REMOVED lines=49> */
.L_x_441:
        /* <DEDUP_REMOVED lines=133> */
.L_x_440:
        /* <DEDUP_REMOVED lines=73> */
.L_x_442:
[----:B------:R-:W-:-:S09]  /*42a0*/  UISETP.NE.OR UP1, UPT, UR5, URZ, UP1 ;  /* 0x000000ff0500728c */ /* 0x000fd20008f25670 */
[----:B------:R-:W-:Y:S05]  /*42b0*/  BRA.U !UP1, `(.L_x_438) ;  /* 0x0000000109947547 */ /* 0x000fea000b800000 */
.L_x_439:
[----:B------:R-:W-:-:S13]  /*42c0*/  ISETP.GE.AND P0, PT, R12, UR13, PT ;  /* 0x0000000d0c007c0c */ /* 0x000fda000bf06270 */
.L_x_443:
        /* <DEDUP_REMOVED lines=36> */
.L_x_438:
        /* <DEDUP_REMOVED lines=10> */
.L_x_444:
        /* <DEDUP_REMOVED lines=12> */
.L_x_437:
        /* <DEDUP_REMOVED lines=81> */
        .weak           $__internal_11_$__cuda_sm20_div_s64
        .type           $__internal_11_$__cuda_sm20_div_s64,@function
        .size           $__internal_11_$__cuda_sm20_div_s64,(.L_x_7179 - $__internal_11_$__cuda_sm20_div_s64)
$__internal_11_$__cuda_sm20_div_s64:
        /* <DEDUP_REMOVED lines=83> */
[----:B------:R-:W-:Y:S05]  /*50b0*/  RET.REL.NODEC R12 `(_ZN5flash32flash_fwd_splitkv_combine_kernelI23Flash_fwd_kernel_traitsILi128ELi64ELi128ELi4ELb0ELb0EN7cutlass6half_tE19Flash_kernel_traitsILi128ELi64ELi128ELi4ES3_EELi4ELi3ELb1EEEvNS_16Flash_fwd_paramsE) ;  /* 0xffffffac0cd07950 */ /* 0x000fea0003c3ffff */
.L_x_445:
        /* <DEDUP_REMOVED lines=12> */
.L_x_7179:


//--------------------- .text._ZN5flash32flash_fwd_splitkv_combine_kernelI23Flash_fwd_kernel_traitsILi128ELi64ELi128ELi4ELb0ELb0EN7cutlass6half_tE19Flash_kernel_traitsILi128ELi64ELi128ELi4ES3_EELi4ELi2ELb1EEEvNS_16Flash_fwd_paramsE --------------------------
	.section	.text._ZN5flash32flash_fwd_splitkv_combine_kernelI23Flash_fwd_kernel_traitsILi128ELi64ELi128ELi4ELb0ELb0EN7cutlass6half_tE19Flash_kernel_traitsILi128ELi64ELi128ELi4ES3_EELi4ELi2ELb1EEEvNS_16Flash_fwd_paramsE,"ax",@progbits
	.align	128
        .global         _ZN5flash32flash_fwd_splitkv_combine_kernelI23Flash_fwd_kernel_traitsILi128ELi64ELi128ELi4ELb0ELb0EN7cutlass6half_tE19Flash_kernel_traitsILi128ELi64ELi128ELi4ES3_EELi4ELi2ELb1EEEvNS_16Flash_fwd_paramsE
        .type           _ZN5flash32flash_fwd_splitkv_combine_kernelI23Flash_fwd_kernel_traitsILi128ELi64ELi128ELi4ELb0ELb0EN7cutlass6half_tE19Flash_kernel_traitsILi128ELi64ELi128ELi4ES3_EELi4ELi2ELb1EEEvNS_16Flash_fwd_paramsE,@function
        .size           _ZN5flash32flash_fwd_splitkv_combine_kernelI23Flash_fwd_kernel_traitsILi128ELi64ELi128ELi4ELb0ELb0EN7cutlass6half_tE19Flash_kernel_traitsILi128ELi64ELi128ELi4ES3_EELi4ELi2ELb1EEEvNS_16Flash_fwd_paramsE,(.L_x_7180 - _ZN5flash32flash_fwd_splitkv_combine_kernelI23Flash_fwd_kernel_traitsILi128ELi64ELi128ELi4ELb0ELb0EN7cutlass6half_tE19Flash_kernel_traitsILi128ELi64ELi128ELi4ES3_EELi4ELi2ELb1EEEvNS_16Flash_fwd_paramsE)
        .other          _ZN5flash32flash_fwd_splitkv_combine_kernelI23Flash_fwd_kernel_traitsILi128ELi64ELi128ELi4ELb0ELb0EN7cutlass6half_tE19Flash_kernel_traitsILi128ELi64ELi128ELi4ES3_EELi4ELi2ELb1EEEvNS_16Flash_fwd_paramsE,@"STO_CUDA_ENTRY STV_DEFAULT"
_ZN5flash32flash_fwd_splitkv_combine_kernelI23Flash_fwd_kernel_traitsILi128ELi64ELi128ELi4ELb0ELb0EN7cutlass6half_tE19Flash_kernel_traitsILi128ELi64ELi128ELi4ES3_EELi4ELi2ELb1EEEvNS_16Flash_fwd_paramsE:
.text._ZN5flash32flash_fwd_splitkv_combine_kernelI23Flash_fwd_kernel_traitsILi128ELi64ELi128ELi4ELb0ELb0EN7cutlass6half_tE19Flash_kernel_traitsILi128ELi64ELi128ELi4ES3_EELi4ELi2ELb1EEEvNS_16Flash_fwd_paramsE:
        /* <DEDUP_REMOVED lines=38> */
.L_x_446:
[----:B------:R-:W-:Y:S01]  /*0260*/  IMAD.U32 R24, RZ, RZ, UR21 ;  /* 0x00000015ff187e24 */ /* 0x000fe2000f8e00ff */
[----:B------:R-:W-:Y:S01]  /*0270*/  MOV R16, UR19 ;  /* 0x0000001300107c02 */ /* 0x000fe20008000f00 */
[----:B------:R-:W-:Y:S01]  /*0280*/  IMAD.U32 R17, RZ, RZ, UR15 ;  /* 0x0000000fff117e24 */ /* 0x000fe2000f8e00ff */
[----:B------:R-:W-:Y:S02]  /*0290*/  MOV R15, UR14 ;  /* 0x0000000e000f7c02 */ /* 0x000fe40008000f00 */
[----:B------:R-:W-:Y:S02]  /*02a0*/  MOV R14, 0x2c0 ;  /* 0x000002c0000e7802 */ /* 0x000fe40000000f00 */
[----:B------:R-:W-:Y:S05]  /*02b0*/  CALL.REL.NOINC `($__internal_12_$__cuda_sm20_div_s64) ;  /* 0x00000048001c7944 */ /* 0x000fea0003c00000 */
[----:B------:R-:W-:-:S07]  /*02c0*/  MOV R12, R0 ;  /* 0x00000000000c7202 */ /* 0x000fce0000000f00 */
.L_x_447:
        /* <DEDUP_REMOVED lines=30> */
.L_x_449:
[----:B------:R-:W-:Y:S01]  /*04b0*/  IMAD.MOV.U32 R24, RZ, RZ, R12 ;  /* 0x000000ffff187224 */ /* 0x000fe200078e000c */
[----:B------:R-:W-:Y:S02]  /*04c0*/  MOV R17, R13 ;  /* 0x0000000d00117202 */ /* 0x000fe40000000f00 */
[----:B------:R-:W-:Y:S02]  /*04d0*/  MOV R14, 0x4f0 ;  /* 0x000004f0000e7802 */ /* 0x000fe40000000f00 */
[----:B------:R-:W-:Y:S05]  /*04e0*/  CALL.REL.NOINC `($__internal_12_$__cuda_sm20_div_s64) ;  /* 0x0000004400907944 */ /* 0x000fea0003c00000 */
[----:B------:R-:W-:Y:S02]  /*04f0*/  MOV R6, R0 ;  /* 0x0000000000067202 */ /* 0x000fe40000000f00 */
[----:B------:R-:W-:Y:S02]  /*0500*/  MOV R7, R13 ;  /* 0x0000000d00077202 */ /* 0x000fe40000000f00 */
.L_x_450:
[----:B------:R-:W-:Y:S05]  /*0510*/  BSYNC.RECONVERGENT B0 ;  /* 0x0000000000007941 */ /* 0x000fea0003800200 */
.L_x_448:
        /* <DEDUP_REMOVED lines=57> */
.L_x_452:
[----:B------:R-:W-:Y:S01]  /*08b0*/  IMAD.MOV.U32 R24, RZ, RZ, R16 ;  /* 0x000000ffff187224 */ /* 0x000fe200078e0010 */
[----:B------:R-:W-:Y:S01]  /*08c0*/  MOV R16, R11 ;  /* 0x0000000b00107202 */ /* 0x000fe20000000f00 */
[----:B------:R-:W-:Y:S01]  /*08d0*/  IMAD.MOV.U32 R17, RZ, RZ, R15 ;  /* 0x000000ffff117224 */ /* 0x000fe200078e000f */
[----:B------:R-:W-:Y:S02]  /*08e0*/  MOV R15, R3 ;  /* 0x00000003000f7202 */ /* 0x000fe40000000f00 */
[----:B------:R-:W-:Y:S02]  /*08f0*/  MOV R14, 0x910 ;  /* 0x00000910000e7802 */ /* 0x000fe40000000f00 */
[----:B------:R-:W-:Y:S05]  /*0900*/  CALL.REL.NOINC `($__internal_12_$__cuda_sm20_div_s64) ;  /* 0x0000004000887944 */ /* 0x000fea0003c00000 */
[----:B------:R-:W-:Y:S02]  /*0910*/  MOV R12, R0 ;  /* 0x00000000000c7202 */ /* 0x000fe40000000f00 */
.L_x_453:
[----:B------:R-:W-:Y:S05]  /*0920*/  BSYNC.RECONVERGENT B0 ;  /* 0x0000000000007941 */ /* 0x000fea0003800200 */
.L_x_451:
        /* <DEDUP_REMOVED lines=69> */
[----:B------:R-:W-:Y:S01]  /*0d80*/  UIADD3 UR10, UPT, UPT, -UR17, URZ, URZ ;  /* 0x000000ff110a7290 */ /* 0x000fe2000fffe1ff */
[----:B------:R-:W0:Y:S03]  /*0d90*/  LDCU.U8 UR9, c[0x0][0x549] ;  /* 0x0000a920ff0977ac */ /* 0x000e260008000000 */
[----:B------:R-:W-:Y:S02]  /*0da0*/  ISETP.LT.U32.AND P1, PT, R0, UR13, PT ;  /* 0x0000000d00007c0c */ /* 0x000fe4000bf21070 */
[----:B------:R-:W-:Y:S01]  /*0db0*/  ISETP.LE.AND P0, PT, RZ, UR16, PT ;  /* 0x00000010ff007c0c */ /* 0x000fe2000bf03270 */
[----:B------:R-:W-:-:S02]  /*0dc0*/  UIMAD UR10, UR11, UR10, UR12 ;  /* 0x0000000a0b0a72a4 */ /* 0x000fc4000f8e020c */
[----:B------:R-:W-:Y:S02]  /*0dd0*/  ULOP3.LUT UR6, UR6, UR4, URZ, 0x3c, !UPT ;  /* 0x0000000406067292 */ /* 0x000fe4000f8e3cff */
[----:B------:R-:W-:-:S06]  /*0de0*/  UISETP.GT.U32.AND UP1, UPT, UR11, UR10, UPT ;  /* 0x0000000a0b00728c */ /* 0x000fcc000bf24070 */
[----:B------:R-:W-:Y:S02]  /*0df0*/  @!P1 VIADD R0, R0, -UR13 ;  /* 0x8000000d00009c36 */ /* 0x000fe40008000000 */
[----:B------:R-:W-:Y:S01]  /*0e00*/  @!P1 VIADD R5, R5, 0x1 ;  /* 0x0000000105059836 */ /* 0x000fe20000000000 */
[----:B------:R-:W-:Y:S01]  /*0e10*/  ISETP.NE.AND P1, PT, RZ, UR7, PT ;  /* 0x00000007ff007c0c */ /* 0x000fe2000bf25270 */
[----:B0-----:R-:W-:Y:S01]  /*0e20*/  UISETP.NE.AND UP0, UPT, UR9, URZ, UPT ;  /* 0x000000ff0900728c */ /* 0x001fe2000bf05270 */
[----:B------:R-:W-:Y:S01]  /*0e30*/  ISETP.GE.U32.AND P2, PT, R0, UR13, PT ;  /* 0x0000000d00007c0c */ /* 0x000fe2000bf46070 */
[----:B------:R-:W-:Y:S02]  /*0e40*/  @!UP1 UIADD3 UR10, UPT, UPT, UR10, -UR11, URZ ;  /* 0x8000000b0a0a9290 */ /* 0x000fe4000fffe0ff */
[----:B------:R-:W-:Y:S02]  /*0e50*/  @!UP1 UIADD3 UR17, UPT, UPT, UR17, 0x1, URZ ;  /* 0x0000000111119890 */ /* 0x000fe4000fffe0ff */
[----:B------:R-:W-:-:S02]  /*0e60*/  UISETP.GE.U32.AND UP3, UPT, UR10, UR11, UPT ;  /* 0x0000000b0a00728c */ /* 0x000fc4000bf66070 */
[----:B------:R-:W-:Y:S02]  /*0e70*/  UISETP.GE.AND UP1, UPT, UR6, URZ, UPT ;  /* 0x000000ff0600728c */ /* 0x000fe4000bf26270 */
[----:B------:R-:W-:Y:S02]  /*0e80*/  USEL UR9, UR5, 0x1, !UP0 ;  /* 0x0000000105097887 */ /* 0x000fe4000c000000 */
[----:B------:R-:W-:Y:S02]  /*0e90*/  USHF.R.S32.HI UR6, URZ, 0x1f, UR7 ;  /* 0x0000001fff067899 */ /* 0x000fe40008011407 */
[----:B------:R-:W-:-:S03]  /*0ea0*/  @P2 VIADD R5, R5, 0x1 ;  /* 0x0000000105052836 */ /* 0x000fc60000000000 */
[----:B------:R-:W-:Y:S01]  /*0eb0*/  @UP3 UIADD3 UR17, UPT, UPT, UR17, 0x1, URZ ;  /* 0x0000000111113890 */ /* 0x000fe2000fffe0ff */
[----:B------:R-:W-:Y:S01]  /*0ec0*/  @!P0 IMAD.MOV R5, RZ, RZ, -R5 ;  /* 0x000000ffff058224 */ /* 0x000fe200078e0a05 */
[----:B------:R-:W-:Y:S01]  /*0ed0*/  @!P1 LOP3.LUT R5, RZ, UR13, RZ, 0x33, !PT ;  /* 0x0000000dff059c12 */ /* 0x000fe2000f8e33ff */
[----:B------:R-:W-:Y:S02]  /*0ee0*/  UISETP.NE.AND UP3, UPT, UR8, URZ, UPT ;  /* 0x000000ff0800728c */ /* 0x000fe4000bf65270 */
[----:B------:R-:W-:Y:S01]  /*0ef0*/  @!UP1 UIADD3 UR17, UPT, UPT, -UR17, URZ, URZ ;  /* 0x000000ff11119290 */ /* 0x000fe2000fffe1ff */
[----:B------:R-:W-:Y:S01]  /*0f00*/  ISETP.LT.U32.AND P0, PT, R12, R5, PT ;  /* 0x000000050c00720c */ /* 0x000fe20003f01070 */
[----:B------:R-:W-:Y:S01]  /*0f10*/  USEL UR5, URZ, 0x1, !UP3 ;  /* 0x00000001ff057887 */ /* 0x000fe2000d800000 */
[----:B------:R-:W-:Y:S01]  /*0f20*/  SHF.R.S32.HI R9, RZ, 0x1f, R5 ;  /* 0x0000001fff097819 */ /* 0x000fe20000011405 */
[----:B------:R-:W-:Y:S02]  /*0f30*/  @!UP2 ULOP3.LUT UR17, URZ, UR4, URZ, 0x33, !UPT ;  /* 0x00000004ff11a292 */ /* 0x000fe4000f8e33ff */
[----:B------:R-:W-:Y:S01]  /*0f40*/  ULOP3.LUT UR6, UR6, UR5, URZ, 0xfc, !UPT ;  /* 0x0000000506067292 */ /* 0x000fe2000f8efcff */
        /* <DEDUP_REMOVED lines=26> */
.L_x_455:
[----:B------:R-:W-:Y:S01]  /*10f0*/  IMAD.MOV.U32 R24, RZ, RZ, R12 ;  /* 0x000000ffff187224 */ /* 0x000fe200078e000c */
[----:B------:R-:W-:Y:S01]  /*1100*/  MOV R16, R10 ;  /* 0x0000000a00107202 */ /* 0x000fe20000000f00 */
[----:B------:R-:W-:Y:S01]  /*1110*/  IMAD.MOV.U32 R17, RZ, RZ, R13 ;  /* 0x000000ffff117224 */ /* 0x000fe200078e000d */
[----:B------:R-:W-:Y:S02]  /*1120*/  MOV R15, R4 ;  /* 0x00000004000f7202 */ /* 0x000fe40000000f00 */
[----:B------:R-:W-:Y:S02]  /*1130*/  MOV R14, 0x1150 ;  /* 0x00001150000e7802 */ /* 0x000fe40000000f00 */
[----:B------:R-:W-:Y:S05]  /*1140*/  CALL.REL.NOINC `($__internal_12_$__cuda_sm20_div_s64) ;  /* 0x0000003800787944 */ /* 0x000fea0003c00000 */
[----:B------:R-:W-:Y:S02]  /*1150*/  MOV R30, R0 ;  /* 0x00000000001e7202 */ /* 0x000fe40000000f00 */
[----:B------:R-:W-:Y:S02]  /*1160*/  MOV R31, R13 ;  /* 0x0000000d001f7202 */ /* 0x000fe40000000f00 */
.L_x_456:
[----:B------:R-:W-:Y:S05]  /*1170*/  BSYNC.RECONVERGENT B0 ;  /* 0x0000000000007941 */ /* 0x000fea0003800200 */
.L_x_454:
        /* <DEDUP_REMOVED lines=57> */
.L_x_458:
[----:B------:R-:W-:Y:S01]  /*1510*/  IMAD.MOV.U32 R24, RZ, RZ, R6 ;  /* 0x000000ffff187224 */ /* 0x000fe200078e0006 */
[----:B------:R-:W-:Y:S01]  /*1520*/  MOV R17, R7 ;  /* 0x0000000700117202 */ /* 0x000fe20000000f00 */
[----:B------:R-:W-:Y:S01]  /*1530*/  IMAD.MOV.U32 R16, RZ, RZ, R9 ;  /* 0x000000ffff107224 */ /* 0x000fe200078e0009 */
[----:B------:R-:W-:Y:S02]  /*1540*/  MOV R14, 0x1560 ;  /* 0x00001560000e7802 */ /* 0x000fe40000000f00 */
[----:B------:R-:W-:Y:S05]  /*1550*/  CALL.REL.NOINC `($__internal_12_$__cuda_sm20_div_s64) ;  /* 0x0000003400747944 */ /* 0x000fea0003c00000 */
[----:B------:R-:W-:Y:S02]  /*1560*/  MOV R22, R0 ;  /* 0x0000000000167202 */ /* 0x000fe40000000f00 */
[----:B------:R-:W-:Y:S02]  /*1570*/  MOV R23, R13 ;  /* 0x0000000d00177202 */ /* 0x000fe40000000f00 */
.L_x_459:
[----:B------:R-:W-:Y:S05]  /*1580*/  BSYNC.RECONVERGENT B0 ;  /* 0x0000000000007941 */ /* 0x000fea0003800200 */
.L_x_457:
[----:B------:R-:W0:Y:S01]  /*1590*/  LDCU UR8, c[0x0][0x434] ;  /* 0x00008680ff0877ac */ /* 0x000e220008000800 */
[----:B------:R-:W-:Y:S01]  /*15a0*/  BSSY.RECONVERGENT B0, `(.L_x_460) ;  /* 0x0000050000007945 */ /* 0x000fe20003800200 */
[----:B------:R-:W-:Y:S01]  /*15b0*/  USHF.R.S32.HI UR4, URZ, 0x1f, UR22 ;  /* 0x0000001fff047899 */ /* 0x000fe20008011416 */
[----:B------:R-:W1:Y:S03]  /*15c0*/  LDCU UR5, c[0x0][0x534] ;  /* 0x0000a680ff0577ac */ /* 0x000e660008000800 */
[----:B------:R-:W-:Y:S01]  /*15d0*/  ULOP3.LUT UR4, UR4, 0x1, URZ, 0xfc, !UPT ;  /* 0x0000000104047892 */ /* 0x000fe2000f8efcff */
[----:B------:R-:W2:Y:S01]  /*15e0*/  LDCU.64 UR10, c[0x0][0x358] ;  /* 0x00006b00ff0a77ac */ /* 0x000ea20008000a00 */
[----:B0-----:R-:W-:-:S04]  /*15f0*/  IABS R6, UR8 ;  /* 0x0000000800067c13 */ /* 0x001fc80008000000 */
[----:B------:R-:W0:Y:S08]  /*1600*/  I2F.RP R7, R6 ;  /* 0x0000000600077306 */ /* 0x000e300000209400 */
[----:B0-----:R-:W0:Y:S02]  /*1610*/  MUFU.RCP R12, R7 ;  /* 0x00000007000c7308 */ /* 0x001e240000001000 */
[----:B0-----:R-:W-:Y:S01]  /*1620*/  VIADD R12, R12, 0xffffffe ;  /* 0x0ffffffe0c0c7836 */ /* 0x001fe20000000000 */
[----:B------:R-:W0:Y:S05]  /*1630*/  S2R R7, SR_TID.X ;  /* 0x0000000000077919 */ /* 0x000e2a0000002100 */
[----:B------:R3:W4:Y:S02]  /*1640*/  F2I.FTZ.U32.TRUNC.NTZ R13, R12 ;  /* 0x0000000c000d7305 */ /* 0x000724000021f000 */
[----:B---3--:R-:W-:-:S02]  /*1650*/  HFMA2 R12, -RZ, RZ, 0, 0 ;  /* 0x00000000ff0c7431 */ /* 0x008fc400000001ff */
[----:B----4-:R-:W-:-:S04]  /*1660*/  IMAD.MOV R0, RZ, RZ, -R13 ;  /* 0x000000ffff007224 */ /* 0x010fc800078e0a0d */
[----:B------:R-:W-:Y:S01]  /*1670*/  IMAD R5, R0, R6, RZ ;  /* 0x0000000600057224 */ /* 0x000fe200078e02ff */
[----:B------:R-:W-:Y:S02]  /*1680*/  IABS R0, R2 ;  /* 0x0000000200007213 */ /* 0x000fe40000000000 */
[----:B------:R-:W-:Y:S01]  /*1690*/  LOP3.LUT R2, R2, UR8, RZ, 0x3c, !PT ;  /* 0x0000000802027c12 */ /* 0x000fe2000f8e3cff */
[----:B------:R-:W-:-:S03]  /*16a0*/  IMAD.HI.U32 R5, R13, R5, R12 ;  /* 0x000000050d057227 */ /* 0x000fc600078e000c */
[----:B------:R-:W-:Y:S02]  /*16b0*/  ISETP.GE.AND P1, PT, R2, RZ, PT ;  /* 0x000000ff0200720c */ /* 0x000fe40003f26270 */
[----:B0-----:R-:W-:Y:S01]  /*16c0*/  SHF.R.U32.HI R12, RZ, 0x2, R7 ;  /* 0x00000002ff0c7819 */ /* 0x001fe20000011607 */
        /* <DEDUP_REMOVED lines=14> */
[----:B0-----:R-:W0:Y:S01]  /*17b0*/  MUFU.RCP R18, R18 ;  /* 0x0000001200127308 */ /* 0x001e220000001000 */
[----:B-1----:R-:W-:-:S03]  /*17c0*/  ISETP.GE.AND P0, PT, R12, UR5, PT ;  /* 0x000000050c007c0c */ /* 0x002fc6000bf06270 */
[----:B------:R-:W-:Y:S01]  /*17d0*/  IMAD R6, R8, UR4, RZ ;  /* 0x0000000408067c24 */ /* 0x000fe2000f8e02ff */
[----:B------:R-:W1:Y:S04]  /*17e0*/  LDCU UR4, c[0x0][0x430] ;  /* 0x00008600ff0477ac */ /* 0x000e680008000800 */
[-C--:B------:R-:W-:Y:S02]  /*17f0*/  IABS R16, R6.reuse ;  /* 0x0000000600107213 */ /* 0x080fe40000000000 */
[----:B------:R-:W-:Y:S02]  /*1800*/  IABS R17, R6 ;  /* 0x0000000600117213 */ /* 0x000fe40000000000 */
[----:B------:R-:W3:Y:S01]  /*1810*/  I2F.RP R2, R16 ;  /* 0x0000001000027306 */ /* 0x000ee20000209400 */
[----:B------:R-:W-:-:S02]  /*1820*/  VIADD R13, R16, UR18 ;  /* 0x00000012100d7c36 */ /* 0x000fc40008000000 */
[----:B------:R-:W-:Y:S01]  /*1830*/  IMAD.MOV R17, RZ, RZ, -R17 ;  /* 0x000000ffff117224 */ /* 0x000fe200078e0a11 */
[----:B0-----:R-:W-:-:S04]  /*1840*/  IADD3 R18, PT, PT, R18, 0xffffffe, RZ ;  /* 0x0ffffffe12127810 */ /* 0x001fc80007ffe0ff */
[----:B------:R0:W-:Y:S01]  /*1850*/  F2I.FTZ.U32.TRUNC.NTZ R19, R18 ;  /* 0x0000001200137305 */ /* 0x0001e2000021f000 */
[----:B-1----:R-:W-:-:S07]  /*1860*/  UIMAD UR8, UR8, UR4, URZ ;  /* 0x00000004080872a4 */ /* 0x002fce000f8e02ff */
[----:B---3--:R-:W1:Y:S01]  /*1870*/  MUFU.RCP R24, R2 ;  /* 0x0000000200187308 */ /* 0x008e620000001000 */
[----:B0-----:R-:W-:Y:S02]  /*1880*/  IMAD.MOV.U32 R18, RZ, RZ, RZ ;  /* 0x000000ffff127224 */ /* 0x001fe400078e00ff */
[----:B-1----:R-:W-:Y:S02]  /*1890*/  VIADD R24, R24, 0xffffffe ;  /* 0x0ffffffe18187836 */ /* 0x002fe40000000000 */
[----:B------:R-:W-:-:S03]  /*18a0*/  IMAD.MOV R2, RZ, RZ, -R19 ;  /* 0x000000ffff027224 */ /* 0x000fc600078e0a13 */
[----:B------:R-:W0:Y:S02]  /*18b0*/  F2I.FTZ.U32.TRUNC.NTZ R25, R24 ;  /* 0x0000001800197305 */ /* 0x000e24000021f000 */
[----:B0-----:R-:W-:Y:S02]  /*18c0*/  IADD3 R15, PT, PT, RZ, -R25, RZ ;  /* 0x80000019ff0f7210 */ /* 0x001fe40007ffe0ff */
[----:B------:R-:W-:-:S03]  /*18d0*/  MOV R24, RZ ;  /* 0x000000ff00187202 */ /* 0x000fc60000000f00 */
[----:B------:R-:W-:Y:S01]  /*18e0*/  IMAD R20, R15, R16, RZ ;  /* 0x000000100f147224 */ /* 0x000fe200078e02ff */
[----:B------:R-:W-:-:S03]  /*18f0*/  IABS R15, R13 ;  /* 0x0000000d000f7213 */ /* 0x000fc60000000000 */
[----:B------:R-:W-:-:S06]  /*1900*/  IMAD.HI.U32 R20, R25, R20, R24 ;  /* 0x0000001419147227 */ /* 0x000fcc00078e0018 */
        /* <DEDUP_REMOVED lines=25> */
.L_x_461:
[----:B------:R-:W-:Y:S05]  /*1aa0*/  BSYNC.RECONVERGENT B0 ;  /* 0x0000000000007941 */ /* 0x000fea0003800200 */
.L_x_460:
[----:B------:R-:W1:Y:S01]  /*1ab0*/  S2R R21, SR_CgaCtaId ;  /* 0x0000000000157919 */ /* 0x000e620000008800 */
[C---:B------:R-:W-:Y:S01]  /*1ac0*/  ISETP.GT.U32.AND P0, PT, R7.reuse, 0xf, PT ;  /* 0x0000000f0700780c */ /* 0x040fe20003f04070 */
[----:B------:R-:W-:Y:S01]  /*1ad0*/  @!P2 VIADD R20, R20, 0x1 ;  /* 0x000000011414a836 */ /* 0x000fe20000000000 */
[----:B------:R-:W-:Y:S01]  /*1ae0*/  MOV R2, 0x400 ;  /* 0x0000040000027802 */ /* 0x000fe20000000f00 */
[----:B------:R-:W-:Y:S01]  /*1af0*/  BSSY.RECONVERGENT B1, `(.L_x_462) ;  /* 0x0000165000017945 */ /* 0x000fe20003800200 */
[----:B------:R-:W-:Y:S01]  /*1b00*/  LOP3.LUT R17, R7, 0x3, RZ, 0xc0, !PT ;  /* 0x0000000307117812 */ /* 0x000fe200078ec0ff */
[----:B------:R-:W-:Y:S01]  /*1b10*/  @P1 VIADD R20, R20, 0x1 ;  /* 0x0000000114141836 */ /* 0x000fe20000000000 */
[----:B------:R-:W-:Y:S02]  /*1b20*/  ISETP.NE.AND P5, PT, R6, RZ, PT ;  /* 0x000000ff0600720c */ /* 0x000fe40003fa5270 */
[----:B-1----:R-:W-:-:S05]  /*1b30*/  LEA R21, R21, R2, 0x18 ;  /* 0x0000000215157211 */ /* 0x002fca00078ec0ff */
[----:B------:R-:W-:Y:S02]  /*1b40*/  @!P0 IMAD.SHL.U32 R2, R7, 0x4, RZ ;  /* 0x0000000407028824 */ /* 0x000fe400078e00ff */
[----:B------:R-:W-:-:S03]  /*1b50*/  @!P0 IMAD R19, R12, 0x14, R21 ;  /* 0x000000140c138824 */ /* 0x000fc600078e0215 */
[----:B------:R-:W-:Y:S01]  /*1b60*/  @!P0 LOP3.LUT R2, R2, 0xc, RZ, 0xc0, !PT ;  /* 0x0000000c02028812 */ /* 0x000fe200078ec0ff */
[----:B------:R-:W-:Y:S02]  /*1b70*/  IMAD R17, R17, 0x14, R21 ;  /* 0x0000001411117824 */ /* 0x000fe400078e0215 */
[----:B------:R-:W-:Y:S02]  /*1b80*/  IMAD.MOV.U32 R21, RZ, RZ, -0x800000 ;  /* 0xff800000ff157424 */ /* 0x000fe400078e00ff */
[----:B------:R-:W-:Y:S02]  /*1b90*/  @!P0 IMAD.IADD R19, R19, 0x1, R2 ;  /* 0x0000000113138824 */ /* 0x000fe400078e0202 */
[----:B------:R-:W-:-:S03]  /*1ba0*/  IMAD R17, R12, 0x4, R17 ;  /* 0x000000040c117824 */ /* 0x000fc600078e0211 */
[----:B-----5:R1:W-:Y:S01]  /*1bb0*/  @!P0 STS [R19], R18 ;  /* 0x0000001213008388 */ /* 0x0203e20000000800 */
[----:B------:R-:W-:Y:S01]  /*1bc0*/  BAR.SYNC.DEFER_BLOCKING 0x0 ;  /* 0x0000000000007b1d */ /* 0x000fe20000010000 */
[----:B-1----:R-:W-:-:S05]  /*1bd0*/  IMAD.HI.U32 R19, R14, R15, RZ ;  /* 0x0000000f0e137227 */ /* 0x002fca00078e00ff */
[----:B------:R-:W1:Y:S01]  /*1be0*/  @!P0 LDS R21, [R17] ;  /* 0x0000000011158984 */ /* 0x000e620000000800 */
[----:B------:R-:W-:-:S04]  /*1bf0*/  IMAD.MOV R14, RZ, RZ, -R19 ;  /* 0x000000ffff0e7224 */ /* 0x000fc800078e0a13 */
[----:B------:R-:W-:Y:S01]  /*1c00*/  IMAD R14, R5, R14, R15 ;  /* 0x0000000e050e7224 */ /* 0x000fe200078e020f */
[C---:B------:R-:W-:Y:S02]  /*1c10*/  LOP3.LUT R15, R13.reuse, R16, RZ, 0x3c, !PT ;  /* 0x000000100d0f7212 */ /* 0x040fe400078e3cff */
[----:B------:R-:W-:Y:S02]  /*1c20*/  LOP3.LUT R13, R13, R0, RZ, 0x3c, !PT ;  /* 0x000000000d0d7212 */ /* 0x000fe400078e3cff */
[----:B------:R-:W-:Y:S02]  /*1c30*/  ISETP.GE.AND P3, PT, R15, RZ, PT ;  /* 0x000000ff0f00720c */ /* 0x000fe40003f66270 */
[----:B------:R-:W-:Y:S02]  /*1c40*/  ISETP.GE.AND P2, PT, R13, RZ, PT ;  /* 0x000000ff0d00720c */ /* 0x000fe40003f46270 */
[----:B------:R-:W-:Y:S01]  /*1c50*/  SHF.R.S32.HI R15, RZ, 0x1f, R6 ;  /* 0x0000001fff0f7819 */ /* 0x000fe20000011406 */
[----:B------:R-:W-:Y:S01]  /*1c60*/  IMAD R6, R6, UR8, RZ ;  /* 0x0000000806067c24 */ /* 0x000fe2000f8e02ff */
[----:B-1----:R-:W1:Y:S02]  /*1c70*/  SHFL.BFLY PT, R2, R21, 0x2, 0x1f ;  /* 0x0c401f0015027f89 */ /* 0x002e6400000e0000 */
        /* <DEDUP_REMOVED lines=12> */
[----:B------:R-:W-:Y:S01]  /*1d40*/  ISETP.GE.U32.AND P4, PT, R14, R5, PT ;  /* 0x000000050e00720c */ /* 0x000fe20003f86070 */
[----:B------:R-:W-:Y:S02]  /*1d50*/  IMAD.MOV.U32 R5, RZ, RZ, R20 ;  /* 0x000000ffff057224 */ /* 0x000fe400078e0014 */
[----:B------:R-:W-:Y:S02]  /*1d60*/  IMAD.MOV.U32 R20, RZ, RZ, 0x7f800000 ;  /* 0x7f800000ff147424 */ /* 0x000fe400078e00ff */
[----:B------:R-:W-:Y:S01]  /*1d70*/  @!P3 IMAD.MOV R5, RZ, RZ, -R5 ;  /* 0x000000ffff05b224 */ /* 0x000fe200078e0a05 */
[----:B------:R-:W-:-:S02]  /*1d80*/  ISETP.NE.AND P3, PT, R8, RZ, PT ;  /* 0x000000ff0800720c */ /* 0x000fc40003f65270 */
[----:B------:R-:W-:Y:S02]  /*1d90*/  @!P5 LOP3.LUT R5, RZ, R16, RZ, 0x33, !PT ;  /* 0x00000010ff05d212 */ /* 0x000fe400078e33ff */
[----:B------:R-:W-:Y:S01]  /*1da0*/  SEL R14, RZ, 0x1, !P3 ;  /* 0x00000001ff0e7807 */ /* 0x000fe20005800000 */
[----:B0-----:R-:W0:Y:S01]  /*1db0*/  SHFL.BFLY PT, R18, R25, 0x2, 0x1f ;  /* 0x0c401f0019127f89 */ /* 0x001e2200000e0000 */
[----:B------:R-:W-:Y:S01]  /*1dc0*/  SHF.R.S32.HI R13, RZ, 0x1f, R5 ;  /* 0x0000001fff0d7819 */ /* 0x000fe20000011405 */
[----:B------:R-:W-:Y:S01]  /*1dd0*/  @P4 VIADD R19, R19, 0x1 ;  /* 0x0000000113134836 */ /* 0x000fe20000000000 */
        /* <DEDUP_REMOVED lines=67> */
.L_x_465:
[----:B------:R-:W-:Y:S01]  /*2210*/  LEA.HI R24, R7, UR20, RZ, 0x1e ;  /* 0x0000001407187c11 */ /* 0x000fe2000f8ff0ff */
[----:B------:R-:W-:Y:S01]  /*2220*/  IMAD.MOV.U32 R17, RZ, RZ, RZ ;  /* 0x000000ffff117224 */ /* 0x000fe200078e00ff */
[----:B------:R-:W-:Y:S01]  /*2230*/  MOV R14, 0x2260 ;  /* 0x00002260000e7802 */ /* 0x000fe20000000f00 */
[----:B------:R-:W-:Y:S02]  /*2240*/  IMAD.MOV.U32 R16, RZ, RZ, R26 ;  /* 0x000000ffff107224 */ /* 0x000fe400078e001a */
[----:B------:R-:W-:Y:S05]  /*2250*/  CALL.REL.NOINC `($__internal_12_$__cuda_sm20_div_s64) ;  /* 0x0000002800347944 */ /* 0x000fea0003c00000 */
[----:B------:R-:W-:Y:S02]  /*2260*/  IADD3 R15, PT, PT, -R0, RZ, RZ ;  /* 0x000000ff000f7210 */ /* 0x000fe40007ffe1ff */
[----:B------:R-:W-:-:S03]  /*2270*/  MOV R27, R13 ;  /* 0x0000000d001b7202 */ /* 0x000fc60000000f00 */
[----:B------:R-:W-:Y:S01]  /*2280*/  IMAD R24, R26, R15, R24 ;  /* 0x0000000f1a187224 */ /* 0x000fe200078e0218 */
[----:B------:R-:W-:-:S07]  /*2290*/  MOV R26, R0 ;  /* 0x00000000001a7202 */ /* 0x000fce0000000f00 */
.L_x_466:
[----:B------:R-:W-:Y:S01]  /*22a0*/  IABS R14, UR19 ;  /* 0x00000013000e7c13 */ /* 0x000fe20008000000 */
[----:B------:R-:W-:Y:S01]  /*22b0*/  IMAD R4, R4, R11, RZ ;  /* 0x0000000b04047224 */ /* 0x000fe200078e02ff */
[----:B------:R-:W-:Y:S01]  /*22c0*/  IABS R12, R24 ;  /* 0x00000018000c7213 */ /* 0x000fe20000000000 */
[----:B------:R-:W-:Y:S01]  /*22d0*/  BSSY.RECONVERGENT B0, `(.L_x_467) ;  /* 0x0000040000007945 */ /* 0x000fe20003800200 */
[----:B------:R-:W0:Y:S01]  /*22e0*/  I2F.U32.RP R15, R14 ;  /* 0x0000000e000f7306 */ /* 0x000e220000209000 */
[----:B------:R-:W-:Y:S01]  /*22f0*/  IABS R0, UR19 ;  /* 0x0000001300007c13 */ /* 0x000fe20008000000 */
[----:B------:R-:W-:-:S04]  /*2300*/  IMAD R3, R10, R3, R4 ;  /* 0x000000030a037224 */ /* 0x000fc800078e0204 */
[----:B------:R-:W-:Y:S02]  /*2310*/  IMAD.MOV R0, RZ, RZ, -R0 ;  /* 0x000000ffff007224 */ /* 0x000fe400078e0a00 */
[----:B0-----:R-:W0:Y:S02]  /*2320*/  MUFU.RCP R16, R15 ;  /* 0x0000000f00107308 */ /* 0x001e240000001000 */
[----:B0-----:R-:W-:-:S06]  /*2330*/  VIADD R16, R16, 0xffffffe ;  /* 0x0ffffffe10107836 */ /* 0x001fcc0000000000 */
[----:B------:R-:W0:Y:S02]  /*2340*/  F2I.FTZ.U32.TRUNC.NTZ R17, R16 ;  /* 0x0000001000117305 */ /* 0x000e24000021f000 */
[----:B0-----:R-:W-:Y:S01]  /*2350*/  IMAD.MOV R13, RZ, RZ, -R17 ;  /* 0x000000ffff0d7224 */ /* 0x001fe200078e0a11 */
[----:B------:R-:W-:-:S03]  /*2360*/  MOV R16, RZ ;  /* 0x000000ff00107202 */ /* 0x000fc60000000f00 */
[----:B------:R-:W-:-:S04]  /*2370*/  IMAD R13, R13, R14, RZ ;  /* 0x0000000e0d0d7224 */ /* 0x000fc800078e02ff */
[----:B------:R-:W-:-:S04]  /*2380*/  IMAD.HI.U32 R13, R17, R13, R16 ;  /* 0x0000000d110d7227 */ /* 0x000fc800078e0010 */
[----:B------:R-:W-:-:S04]  /*2390*/  IMAD.WIDE.U32 R16, R10, R11, RZ ;  /* 0x0000000b0a107225 */ /* 0x000fc800078e00ff */
[----:B------:R-:W-:-:S04]  /*23a0*/  IMAD.HI.U32 R13, R13, R12, RZ ;  /* 0x0000000c0d0d7227 */ /* 0x000fc800078e00ff */
[----:B------:R-:W-:Y:S01]  /*23b0*/  IMAD R15, R13, R0, R12 ;  /* 0x000000000d0f7224 */ /* 0x000fe200078e020c */
[----:B------:R-:W-:Y:S01]  /*23c0*/  LOP3.LUT R0, R24, UR19, RZ, 0x3c, !PT ;  /* 0x0000001318007c12 */ /* 0x000fe2000f8e3cff */
[----:B------:R-:W-:Y:S02]  /*23d0*/  IMAD.IADD R3, R17, 0x1, R3 ;  /* 0x0000000111037824 */ /* 0x000fe400078e0203 */
[-C--:B------:R-:W-:Y:S01]  /*23e0*/  IMAD.WIDE.U32 R32, R16, R30.reuse, RZ ;  /* 0x0000001e10207225 */ /* 0x080fe200078e00ff */
[----:B------:R-:W-:Y:S02]  /*23f0*/  ISETP.GT.U32.AND P1, PT, R14, R15, PT ;  /* 0x0000000f0e00720c */ /* 0x000fe40003f24070 */
[----:B------:R-:W-:Y:S01]  /*2400*/  ISETP.GE.AND P0, PT, R0, RZ, PT ;  /* 0x000000ff0000720c */ /* 0x000fe20003f06270 */
[----:B------:R-:W-:-:S04]  /*2410*/  IMAD R3, R3, R30, RZ ;  /* 0x0000001e03037224 */ /* 0x000fc800078e02ff */
[----:B------:R-:W-:-:S06]  /*2420*/  IMAD R3, R31, R16, R3 ;  /* 0x000000101f037224 */ /* 0x000fcc00078e0203 */
[-C--:B------:R-:W-:Y:S02]  /*2430*/  @!P1 IADD3 R15, PT, PT, R15, -R14.reuse, RZ ;  /* 0x8000000e0f0f9210 */ /* 0x080fe40007ffe0ff */
[----:B------:R-:W-:Y:S02]  /*2440*/  @!P1 IADD3 R13, PT, PT, R13, 0x1, RZ ;  /* 0x000000010d0d9810 */ /* 0x000fe40007ffe0ff */
[----:B------:R-:W-:Y:S01]  /*2450*/  ISETP.GE.U32.AND P2, PT, R15, R14, PT ;  /* 0x0000000e0f00720c */ /* 0x000fe20003f46070 */
[----:B------:R-:W-:Y:S01]  /*2460*/  IMAD.IADD R15, R33, 0x1, R3 ;  /* 0x00000001210f7824 */ /* 0x000fe200078e0203 */
[----:B------:R-:W-:-:S04]  /*2470*/  ISETP.NE.AND P1, PT, RZ, UR19, PT ;  /* 0x00000013ff007c0c */ /* 0x000fc8000bf25270 */
[----:B------:R-:W-:-:S07]  /*2480*/  LOP3.LUT R0, R27, R15, RZ, 0xfc, !PT ;  /* 0x0000000f1b007212 */ /* 0x000fce00078efcff */
[----:B------:R-:W-:-:S05]  /*2490*/  @P2 VIADD R13, R13, 0x1 ;  /* 0x000000010d0d2836 */ /* 0x000fca0000000000 */
[----:B------:R-:W-:-:S04]  /*24a0*/  MOV R4, R13 ;  /* 0x0000000d00047202 */ /* 0x000fc80000000f00 */
        /* <DEDUP_REMOVED lines=27> */
.L_x_468:
[----:B------:R-:W-:Y:S01]  /*2660*/  IMAD.MOV.U32 R24, RZ, RZ, R26 ;  /* 0x000000ffff187224 */ /* 0x000fe200078e001a */
[----:B------:R-:W-:Y:S01]  /*2670*/  MOV R17, R27 ;  /* 0x0000001b00117202 */ /* 0x000fe20000000f00 */
[----:B------:R-:W-:Y:S01]  /*2680*/  IMAD.MOV.U32 R16, RZ, RZ, R32 ;  /* 0x000000ffff107224 */ /* 0x000fe200078e0020 */
[----:B------:R-:W-:Y:S02]  /*2690*/  MOV R14, 0x26b0 ;  /* 0x000026b0000e7802 */ /* 0x000fe40000000f00 */
[----:B------:R-:W-:Y:S05]  /*26a0*/  CALL.REL.NOINC `($__internal_12_$__cuda_sm20_div_s64) ;  /* 0x0000002400207944 */ /* 0x000fea0003c00000 */
[----:B------:R-:W-:-:S05]  /*26b0*/  IADD3 R13, PT, PT, -R0, RZ, RZ ;  /* 0x000000ff000d7210 */ /* 0x000fca0007ffe1ff */
[----:B------:R-:W-:Y:S02]  /*26c0*/  IMAD R26, R13, R32, R26 ;  /* 0x000000200d1a7224 */ /* 0x000fe400078e021a */
.L_x_469:
[----:B------:R-:W-:Y:S05]  /*26d0*/  BSYNC.RECONVERGENT B0 ;  /* 0x0000000000007941 */ /* 0x000fea0003800200 */
.L_x_467:
[----:B------:R-:W-:Y:S01]  /*26e0*/  IABS R22, R11 ;  /* 0x0000000b00167213 */ /* 0x000fe20000000000 */
[----:B------:R-:W-:Y:S01]  /*26f0*/  IMAD.MOV.U32 R30, RZ, RZ, RZ ;  /* 0x000000ffff1e7224 */ /* 0x000fe200078e00ff */
[----:B------:R-:W-:Y:S01]  /*2700*/  IABS R13, R10 ;  /* 0x0000000a000d7213 */ /* 0x000fe20000000000 */
[----:B------:R-:W0:Y:S01]  /*2710*/  LDCU UR12, c[0x0][0x430] ;  /* 0x00008600ff0c77ac */ /* 0x000e220008000800 */
[----:B------:R-:W1:Y:S01]  /*2720*/  I2F.U32.RP R23, R22 ;  /* 0x0000001600177306 */ /* 0x000e620000209000 */
[----:B------:R-:W-:Y:S02]  /*2730*/  IABS R18, R9 ;  /* 0x0000000900127213 */ /* 0x000fe40000000000 */
[----:B------:R-:W-:Y:S01]  /*2740*/  IABS R12, R8 ;  /* 0x00000008000c7213 */ /* 0x000fe20000000000 */
[----:B------:R-:W2:Y:S01]  /*2750*/  LDCU UR4, c[0x0][0x434] ;  /* 0x00008680ff0477ac */ /* 0x000ea20008000800 */
[----:B------:R-:W-:Y:S02]  /*2760*/  IABS R27, R0 ;  /* 0x00000000001b7213 */ /* 0x000fe40000000000 */
[----:B------:R-:W-:Y:S01]  /*2770*/  ISETP.NE.AND P5, PT, R10, RZ, PT ;  /* 0x000000ff0a00720c */ /* 0x000fe20003fa5270 */
[----:B------:R-:W3:Y:S01]  /*2780*/  I2F.U32.RP R19, R13 ;  /* 0x0000000d00137306 */ /* 0x000ee20000209000 */
[----:B------:R-:W-:-:S07]  /*2790*/  UIMAD UR13, UR7, UR8, URZ ;  /* 0x00000008070d72a4 */ /* 0x000fce000f8e02ff */
[----:B------:R-:W4:Y:S01]  /*27a0*/  I2F.U32.RP R16, R18 ;  /* 0x0000001200107306 */ /* 0x000f220000209000 */
[----:B0-----:R-:W-:-:S04]  /*27b0*/  USEL UR12, UR12, 0x1, UP0 ;  /* 0x000000010c0c7887 */ /* 0x001fc80008000000 */
[----:B------:R-:W-:Y:S02]  /*27c0*/  USHF.R.S32.HI UR5, URZ, 0x1f, UR12 ;  /* 0x0000001fff057899 */ /* 0x000fe4000801140c */
[----:B--2---:R-:W-:Y:S01]  /*27d0*/  UIMAD UR4, UR12, UR4, URZ ;  /* 0x000000040c0472a4 */ /* 0x004fe2000f8e02ff */
[----:B------:R-:W-:Y:S08]  /*27e0*/  I2F.U32.RP R17, R12 ;  /* 0x0000000c00117306 */ /* 0x000ff00000209000 */
[----:B-1----:R-:W0:Y:S08]  /*27f0*/  MUFU.RCP R15, R23 ;  /* 0x00000017000f7308 */ /* 0x002e300000001000 */
[----:B---3--:R-:W1:Y:S08]  /*2800*/  MUFU.RCP R14, R19 ;  /* 0x00000013000e7308 */ /* 0x008e700000001000 */
[----:B----4-:R-:W2:Y:S01]  /*2810*/  MUFU.RCP R24, R16 ;  /* 0x0000001000187308 */ /* 0x010ea20000001000 */
[----:B0-----:R-:W-:Y:S01]  /*2820*/  VIADD R15, R15, 0xffffffe ;  /* 0x0ffffffe0f0f7836 */ /* 0x001fe20000000000 */
[----:B------:R-:W-:-:S06]  /*2830*/  IABS R23, R26 ;  /* 0x0000001a00177213 */ /* 0x000fcc0000000000 */
[----:B------:R-:W0:Y:S01]  /*2840*/  MUFU.RCP R17, R17 ;  /* 0x0000001100117308 */ /* 0x000e220000001000 */
[----:B-1----:R-:W-:-:S07]  /*2850*/  VIADD R28, R14, 0xffffffe ;  /* 0x0ffffffe0e1c7836 */ /* 0x002fce0000000000 */
[----:B------:R-:W1:Y:S01]  /*2860*/  F2I.FTZ.U32.TRUNC.NTZ R31, R15 ;  /* 0x0000000f001f7305 */ /* 0x000e62000021f000 */
[----:B--2---:R-:W-:-:S07]  /*2870*/  VIADD R24, R24, 0xffffffe ;  /* 0x0ffffffe18187836 */ /* 0x004fce0000000000 */
[----:B------:R-:W2:Y:S01]  /*2880*/  F2I.FTZ.U32.TRUNC.NTZ R29, R28 ;  /* 0x0000001c001d7305 */ /* 0x000ea2000021f000 */
[----:B0-----:R-:W-:Y:S01]  /*2890*/  VIADD R17, R17, 0xffffffe ;  /* 0x0ffffffe11117836 */ /* 0x001fe20000000000 */
[----:B-1----:R-:W-:-:S06]  /*28a0*/  IADD3 R14, PT, PT, RZ, -R31, RZ ;  /* 0x8000001fff0e7210 */ /* 0x002fcc0007ffe0ff */
[----:B------:R0:W1:Y:S01]  /*28b0*/  F2I.FTZ.U32.TRUNC.NTZ R25, R24 ;  /* 0x0000001800197305 */ /* 0x000062000021f000 */
[----:B------:R-:W-:Y:S02]  /*28c0*/  IMAD R14, R14, R22, RZ ;  /* 0x000000160e0e7224 */ /* 0x000fe400078e02ff */
[----:B--2---:R-:W-:-:S05]  /*28d0*/  IMAD.MOV R16, RZ, RZ, -R29 ;  /* 0x000000ffff107224 */ /* 0x004fca00078e0a1d */
[----:B------:R-:W2:Y:S01]  /*28e0*/  F2I.FTZ.U32.TRUNC.NTZ R17, R17 ;  /* 0x0000001100117305 */ /* 0x000ea2000021f000 */
[----:B------:R-:W-:-:S04]  /*28f0*/  IMAD.HI.U32 R14, R31, R14, R30 ;  /* 0x0000000e1f0e7227 */ /* 0x000fc800078e001e */
[----:B------:R-:W-:Y:S01]  /*2900*/  IMAD R15, R16, R13, RZ ;  /* 0x0000000d100f7224 */ /* 0x000fe200078e02ff */
[----:B------:R-:W-:Y:S01]  /*2910*/  IABS R16, R11 ;  /* 0x0000000b00107213 */ /* 0x000fe20000000000 */
[----:B0-----:R-:W-:Y:S01]  /*2920*/  IMAD.MOV.U32 R24, RZ, RZ, RZ ;  /* 0x000000ffff187224 */ /* 0x001fe200078e00ff */
[----:B-1----:R-:W-:Y:S01]  /*2930*/  IADD3 R19, PT, PT, RZ, -R25, RZ ;  /* 0x80000019ff137210 */ /* 0x002fe20007ffe0ff */
[----:B------:R-:W-:Y:S01]  /*2940*/  IMAD.MOV.U32 R28, RZ, RZ, RZ ;  /* 0x000000ffff1c7224 */ /* 0x000fe200078e00ff */
[----:B------:R-:W-:-:S03]  /*2950*/  IADD3 R16, PT, PT, RZ, -R16, RZ ;  /* 0x80000010ff107210 */ /* 0x000fc60007ffe0ff */
[----:B------:R-:W-:Y:S02]  /*2960*/  IMAD R19, R19, R18, RZ ;  /* 0x0000001213137224 */ /* 0x000fe400078e02ff */
[----:B------:R-:W-:-:S04]  /*2970*/  IMAD.HI.U32 R15, R29, R15, R28 ;  /* 0x0000000f1d0f7227 */ /* 0x000fc800078e001c */
[----:B------:R-:W-:-:S04]  /*2980*/  IMAD.HI.U32 R24, R25, R19, R24 ;  /* 0x0000001319187227 */ /* 0x000fc800078e0018 */
[----:B------:R-:W-:-:S04]  /*2990*/  IMAD.HI.U32 R19, R14, R23, RZ ;  /* 0x000000170e137227 */ /* 0x000fc800078e00ff */
[----:B--2---:R-:W-:Y:S02]  /*29a0*/  IMAD.MOV R25, RZ, RZ, -R17 ;  /* 0x000000ffff197224 */ /* 0x004fe400078e0a11 */
[----:B------:R-:W-:Y:S02]  /*29b0*/  IMAD R23, R19, R16, R23 ;  /* 0x0000001013177224 */ /* 0x000fe400078e0217 */
[----:B------:R-:W-:Y:S02]  /*29c0*/  IMAD R14, R25, R12, RZ ;  /* 0x0000000c190e7224 */ /* 0x000fe400078e02ff */
[----:B------:R-:W-:Y:S01]  /*29d0*/  IMAD.MOV.U32 R16, RZ, RZ, RZ ;  /* 0x000000ffff107224 */ /* 0x000fe200078e00ff */
[----:B------:R-:W-:-:S03]  /*29e0*/  ISETP.GT.U32.AND P1, PT, R22, R23, PT ;  /* 0x000000171600720c */ /* 0x000fc60003f24070 */
[----:B------:R-:W-:Y:S02]  /*29f0*/  IMAD.HI.U32 R14, R17, R14, R16 ;  /* 0x0000000e110e7227 */ /* 0x000fe400078e0010 */
[----:B------:R-:W0:Y:S08]  /*2a00*/  LDC R17, c[0x0][0x3e0] ;  /* 0x0000f800ff117b82 */ /* 0x000e300000000800 */
[----:B------:R-:W-:Y:S01]  /*2a10*/  @!P1 IMAD.IADD R23, R23, 0x1, -R22 ;  /* 0x0000000117179824 */ /* 0x000fe200078e0a16 */
[----:B------:R-:W-:-:S02]  /*2a20*/  @!P1 IADD3 R19, PT, PT, R19, 0x1, RZ ;  /* 0x0000000113139810 */ /* 0x000fc40007ffe0ff */
[----:B------:R-:W-:Y:S02]  /*2a30*/  ISETP.NE.AND P1, PT, R11, RZ, PT ;  /* 0x000000ff0b00720c */ /* 0x000fe40003f25270 */
[----:B------:R-:W-:Y:S01]  /*2a40*/  ISETP.GE.U32.AND P3, PT, R23, R22, PT ;  /* 0x000000161700720c */ /* 0x000fe20003f66070 */
[----:B------:R-:W-:Y:S01]  /*2a50*/  IMAD.HI.U32 R23, R24, R27, RZ ;  /* 0x0000001b18177227 */ /* 0x000fe200078e00ff */
[----:B------:R-:W-:-:S05]  /*2a60*/  IABS R22, R9 ;  /* 0x0000000900167213 */ /* 0x000fca0000000000 */
[----:B------:R-:W-:Y:S01]  /*2a70*/  IMAD.MOV R22, RZ, RZ, -R22 ;  /* 0x000000ffff167224 */ /* 0x000fe200078e0a16 */
[----:B0-----:R-:W-:-:S03]  /*2a80*/  ISETP.LT.U32.AND P0, PT, R17, 0x1, PT ;  /* 0x000000011100780c */ /* 0x001fc60003f01070 */
[----:B------:R-:W-:Y:S01]  /*2a90*/  IMAD R27, R23, R22, R27 ;  /* 0x00000016171b7224 */ /* 0x000fe200078e021b */
[----:B------:R-:W-:Y:S01]  /*2aa0*/  LOP3.LUT R22, R26, R11, RZ, 0x3c, !PT ;  /* 0x0000000b1a167212 */ /* 0x000fe200078e3cff */
[----:B------:R-:W-:Y:S01]  /*2ab0*/  @P3 VIADD R19, R19, 0x1 ;  /* 0x0000000113133836 */ /* 0x000fe20000000000 */
[----:B------:R-:W-:Y:S02]  /*2ac0*/  ISETP.LT.AND.EX P0, PT, R2, RZ, PT, P0 ;  /* 0x000000ff0200720c */ /* 0x000fe40003f01300 */
[----:B------:R-:W-:Y:S02]  /*2ad0*/  ISETP.GT.U32.AND P2, PT, R18, R27, PT ;  /* 0x0000001b1200720c */ /* 0x000fe40003f44070 */
[----:B------:R-:W-:Y:S02]  /*2ae0*/  SEL R17, R17, 0x1, P0 ;  /* 0x0000000111117807 */ /* 0x000fe40000000000 */
[----:B------:R-:W-:Y:S02]  /*2af0*/  ISETP.GE.AND P0, PT, R22, RZ, PT ;  /* 0x000000ff1600720c */ /* 0x000fe40003f06270 */
[----:B------:R-:W-:-:S04]  /*2b00*/  IABS R16, R17 ;  /* 0x0000001100107213 */ /* 0x000fc80000000000 */
[----:B------:R-:W0:Y:S03]  /*2b10*/  I2F.U32.RP R2, R16 ;  /* 0x0000001000027306 */ /* 0x000e260000209000 */
[-C--:B------:R-:W-:Y:S01]  /*2b20*/  @!P2 IADD3 R27, PT, PT, R27, -R18.reuse, RZ ;  /* 0x800000121b1ba210 */ /* 0x080fe20007ffe0ff */
[----:B------:R-:W-:Y:S01]  /*2b30*/  @!P2 VIADD R23, R23, 0x1 ;  /* 0x000000011717a836 */ /* 0x000fe20000000000 */
[----:B------:R-:W-:Y:S02]  /*2b40*/  ISETP.NE.AND P2, PT, R9, RZ, PT ;  /* 0x000000ff0900720c */ /* 0x000fe40003f45270 */
[----:B------:R-:W-:Y:S01]  /*2b50*/  @!P0 IMAD.MOV R19, RZ, RZ, -R19 ;  /* 0x000000ffff138224 */ /* 0x000fe200078e0a13 */
[----:B------:R-:W-:Y:S02]  /*2b60*/  @!P1 LOP3.LUT R19, RZ, R11, RZ, 0x33, !PT ;  /* 0x0000000bff139212 */ /* 0x000fe400078e33ff */
[----:B------:R-:W-:-:S02]  /*2b70*/  ISETP.GE.U32.AND P0, PT, R27, R18, PT ;  /* 0x000000121b00720c */ /* 0x000fc40003f06070 */
[----:B------:R-:W-:Y:S02]  /*2b80*/  IABS R18, R10 ;  /* 0x0000000a00127213 */ /* 0x000fe40000000000 */
[----:B------:R-:W-:Y:S01]  /*2b90*/  IABS R22, R19 ;  /* 0x0000001300167213 */ /* 0x000fe20000000000 */
[----:B0-----:R-:W0:Y:S02]  /*2ba0*/  MUFU.RCP R2, R2 ;  /* 0x0000000200027308 */ /* 0x001e240000001000 */
[----:B------:R-:W-:Y:S02]  /*2bb0*/  IMAD.MOV R18, RZ, RZ, -R18 ;  /* 0x000000ffff127224 */ /* 0x000fe400078e0a12 */
[----:B------:R-:W-:-:S04]  /*2bc0*/  IMAD.HI.U32 R15, R15, R22, RZ ;  /* 0x000000160f0f7227 */ /* 0x000fc800078e00ff */
[----:B------:R-:W-:Y:S01]  /*2bd0*/  IMAD R22, R15, R18, R22 ;  /* 0x000000120f167224 */ /* 0x000fe200078e0216 */
[----:B------:R-:W-:Y:S02]  /*2be0*/  LOP3.LUT R18, R0, R9, RZ, 0x3c, !PT ;  /* 0x0000000900127212 */ /* 0x000fe400078e3cff */
[----:B------:R-:W-:Y:S02]  /*2bf0*/  @P0 IADD3 R23, PT, PT, R23, 0x1, RZ ;  /* 0x0000000117170810 */ /* 0x000fe40007ffe0ff */
[----:B------:R-:W-:Y:S02]  /*2c00*/  ISETP.GE.AND P1, PT, R18, RZ, PT ;  /* 0x000000ff1200720c */ /* 0x000fe40003f26270 */
[----:B------:R-:W-:Y:S01]  /*2c10*/  IABS R18, R4 ;  /* 0x0000000400127213 */ /* 0x000fe20000000000 */
[----:B0-----:R-:W-:Y:S01]  /*2c20*/  VIADD R24, R2, 0xffffffe ;  /* 0x0ffffffe02187836 */ /* 0x001fe20000000000 */
[----:B------:R-:W-:-:S03]  /*2c30*/  ISETP.GT.U32.AND P3, PT, R13, R22, PT ;  /* 0x000000160d00720c */ /* 0x000fc60003f64070 */
[----:B------:R0:W1:Y:S06]  /*2c40*/  F2I.FTZ.U32.TRUNC.NTZ R25, R24 ;  /* 0x0000001800197305 */ /* 0x00006c000021f000 */
[----:B------:R-:W-:Y:S01]  /*2c50*/  @!P1 IMAD.MOV R23, RZ, RZ, -R23 ;  /* 0x000000ffff179224 */ /* 0x000fe200078e0a17 */
[----:B------:R-:W-:-:S03]  /*2c60*/  @!P2 LOP3.LUT R23, RZ, R9, RZ, 0x33, !PT ;  /* 0x00000009ff17a212 */ /* 0x000fc600078e33ff */
[----:B------:R-:W-:Y:S01]  /*2c70*/  @!P3 IMAD.IADD R22, R22, 0x1, -R13 ;  /* 0x000000011616b824 */ /* 0x000fe200078e0a0d */
[----:B------:R-:W-:Y:S02]  /*2c80*/  @!P3 IADD3 R15, PT, PT, R15, 0x1, RZ ;  /* 0x000000010f0fb810 */ /* 0x000fe40007ffe0ff */
[----:B------:R-:W-:Y:S01]  /*2c90*/  ISETP.NE.AND P3, PT, R8, RZ, PT ;  /* 0x000000ff0800720c */ /* 0x000fe20003f65270 */
[----:B0-----:R-:W-:Y:S02]  /*2ca0*/  HFMA2 R24, -RZ, RZ, 0, 0 ;  /* 0x00000000ff187431 */ /* 0x001fe400000001ff */
[----:B-1----:R-:W-:Y:S01]  /*2cb0*/  IMAD.MOV R2, RZ, RZ, -R25 ;  /* 0x000000ffff027224 */ /* 0x002fe200078e0a19 */
[----:B------:R-:W-:Y:S02]  /*2cc0*/  ISETP.GE.U32.AND P6, PT, R22, R13, PT ;  /* 0x0000000d1600720c */ /* 0x000fe40003fc6070 */
[----:B------:R-:W-:Y:S01]  /*2cd0*/  IABS R13, R23 ;  /* 0x00000017000d7213 */ /* 0x000fe20000000000 */
[----:B------:R-:W-:Y:S01]  /*2ce0*/  IMAD R27, R2, R16, RZ ;  /* 0x00000010021b7224 */ /* 0x000fe200078e02ff */
[----:B------:R-:W-:-:S03]  /*2cf0*/  IABS R2, R17 ;  /* 0x0000001100027213 */ /* 0x000fc60000000000 */
[----:B------:R-:W-:-:S04]  /*2d00*/  IMAD.HI.U32 R27, R25, R27, R24 ;  /* 0x0000001b191b7227 */ /* 0x000fc800078e0018 */
[----:B------:R-:W-:Y:S02]  /*2d10*/  IMAD.MOV R2, RZ, RZ, -R2 ;  /* 0x000000ffff027224 */ /* 0x000fe400078e0a02 */
[----:B------:R-:W-:-:S04]  /*2d20*/  IMAD.HI.U32 R27, R27, R18, RZ ;  /* 0x000000121b1b7227 */ /* 0x000fc800078e00ff */
[----:B------:R-:W-:Y:S01]  /*2d30*/  IMAD R25, R27, R2, R18 ;  /* 0x000000021b197224 */ /* 0x000fe200078e0212 */
[----:B------:R-:W-:Y:S01]  /*2d40*/  IABS R2, R8 ;  /* 0x0000000800027213 */ /* 0x000fe20000000000 */
[----:B------:R-:W-:-:S03]  /*2d50*/  @P6 VIADD R15, R15, 0x1 ;  /* 0x000000010f0f6836 */ /* 0x000fc60000000000 */
[----:B------:R-:W-:Y:S01]  /*2d60*/  ISETP.GT.U32.AND P0, PT, R16, R25, PT ;  /* 0x000000191000720c */ /* 0x000fe20003f04070 */
[----:B------:R-:W-:-:S12]  /*2d70*/  IMAD.MOV R2, RZ, RZ, -R2 ;  /* 0x000000ffff027224 */ /* 0x000fd800078e0a02 */
[-C--:B------:R-:W-:Y:S01]  /*2d80*/  @!P0 IADD3 R25, PT, PT, R25, -R16.reuse, RZ ;  /* 0x8000001019198210 */ /* 0x080fe20007ffe0ff */
[----:B------:R-:W-:Y:S01]  /*2d90*/  @!P0 VIADD R27, R27, 0x1 ;  /* 0x000000011b1b8836 */ /* 0x000fe20000000000 */
[----:B------:R-:W-:Y:S02]  /*2da0*/  ISETP.NE.AND P0, PT, R17, RZ, PT ;  /* 0x000000ff1100720c */ /* 0x000fe40003f05270 */
        /* <DEDUP_REMOVED lines=12> */
[----:B------:R-:W-:Y:S01]  /*2e70*/  ISETP.GE.AND P0, PT, R2, RZ, PT ;  /* 0x000000ff0200720c */ /* 0x000fe20003f06270 */
[----:B------:R-:W-:Y:S02]  /*2e80*/  IMAD.MOV R2, RZ, RZ, -R19 ;  /* 0x000000ffff027224 */ /* 0x000fe400078e0a13 */
[----:B------:R-:W-:-:S02]  /*2e90*/  @!P1 IMAD.IADD R13, R13, 0x1, -R12 ;  /* 0x000000010d0d9824 */ /* 0x000fc400078e0a0c */
[----:B------:R-:W-:Y:S02]  /*2ea0*/  @!P1 VIADD R16, R16, 0x1 ;  /* 0x0000000110109836 */ /* 0x000fe40000000000 */
[----:B------:R-:W-:Y:S01]  /*2eb0*/  @!P2 IADD3 R15, PT, PT, -R15, RZ, RZ ;  /* 0x000000ff0f0fa210 */ /* 0x000fe20007ffe1ff */
[----:B------:R-:W-:Y:S01]  /*2ec0*/  IMAD R2, R11, R2, R26 ;  /* 0x000000020b027224 */ /* 0x000fe200078e021a */
[----:B------:R-:W-:Y:S01]  /*2ed0*/  ISETP.GE.U32.AND P4, PT, R13, R12, PT ;  /* 0x0000000c0d00720c */ /* 0x000fe20003f86070 */
[C---:B------:R-:W-:Y:S01]  /*2ee0*/  IMAD.WIDE R12, R27.reuse, UR9, RZ ;  /* 0x000000091b0c7c25 */ /* 0x040fe2000f8e02ff */
[----:B------:R-:W-:Y:S02]  /*2ef0*/  IADD3 R27, PT, PT, -R27, RZ, RZ ;  /* 0x000000ff1b1b7210 */ /* 0x000fe40007ffe1ff */
[----:B------:R-:W-:Y:S01]  /*2f00*/  @!P5 LOP3.LUT R15, RZ, R10, RZ, 0x33, !PT ;  /* 0x0000000aff0fd212 */ /* 0x000fe200078e33ff */
[----:B------:R-:W-:-:S03]  /*2f10*/  IMAD.WIDE R24, R2, UR4, RZ ;  /* 0x0000000402187c25 */ /* 0x000fc6000f8e02ff */
[----:B------:R-:W-:Y:S01]  /*2f20*/  IADD3 R11, PT, PT, -R15, RZ, RZ ;  /* 0x000000ff0f0b7210 */ /* 0x000fe20007ffe1ff */
[----:B------:R-:W-:Y:S01]  /*2f30*/  IMAD.WIDE.U32 R12, R3, UR12, R12 ;  /* 0x0000000c030c7c25 */ /* 0x000fe2000f8e000c */
[----:B------:R-:W-:-:S03]  /*2f40*/  UIMAD UR12, UR22, UR12, URZ ;  /* 0x0000000c160c72a4 */ /* 0x000fc6000f8e02ff */
[----:B------:R-:W-:Y:S02]  /*2f50*/  @P4 VIADD R16, R16, 0x1 ;  /* 0x0000000110104836 */ /* 0x000fe40000000000 */
[----:B------:R-:W-:Y:S01]  /*2f60*/  IMAD R13, R3, UR5, R13 ;  /* 0x00000005030d7c24 */ /* 0x000fe2000f8e020d */
[----:B------:R-:W0:Y:S01]  /*2f70*/  LDCU.64 UR4, c[0x0][0x420] ;  /* 0x00008400ff0477ac */ /* 0x000e220008000a00 */
[----:B------:R-:W-:Y:S01]  /*2f80*/  @!P0 IMAD.MOV R16, RZ, RZ, -R16 ;  /* 0x000000ffff108224 */ /* 0x000fe200078e0a10 */
[----:B------:R-:W-:Y:S01]  /*2f90*/  @!P3 LOP3.LUT R16, RZ, R8, RZ, 0x33, !PT ;  /* 0x00000008ff10b212 */ /* 0x000fe200078e33ff */
[----:B------:R-:W-:Y:S02]  /*2fa0*/  IMAD R27, R17, R27, R4 ;  /* 0x0000001b111b7224 */ /* 0x000fe400078e0204 */
[----:B------:R-:W-:Y:S02]  /*2fb0*/  IMAD.MOV R4, RZ, RZ, -R23 ;  /* 0x000000ffff047224 */ /* 0x000fe400078e0a17 */
[----:B------:R-:W-:-:S04]  /*2fc0*/  IMAD.WIDE R12, R27, UR8, R12 ;  /* 0x000000081b0c7c25 */ /* 0x000fc8000f8e020c */
[----:B------:R-:W-:Y:S02]  /*2fd0*/  IMAD.MOV R3, RZ, RZ, -R16 ;  /* 0x000000ffff037224 */ /* 0x000fe400078e0a10 */
        /* <DEDUP_REMOVED lines=8> */
[----:B------:R-:W-:-:S04]  /*3060*/  IMAD.WIDE R16, R16, R5, RZ ;  /* 0x0000000510107225 */ /* 0x000fc800078e02ff */
[----:B------:R-:W-:Y:S01]  /*3070*/  IMAD.WIDE R4, R3, R6, RZ ;  /* 0x0000000603047225 */ /* 0x000fe200078e02ff */
[----:B------:R-:W-:-:S04]  /*3080*/  IADD3 R3, P1, P0, R8, R0, R10 ;  /* 0x0000000008037210 */ /* 0x000fc8000783e00a */
[----:B------:R-:W-:Y:S02]  /*3090*/  IADD3.X R13, PT, PT, R9, R13, R11, P1, P0 ;  /* 0x0000000d090d7210 */ /* 0x000fe40000fe040b */
[----:B------:R-:W-:-:S04]  /*30a0*/  IADD3 R3, P1, P0, R4, R3, R16 ;  /* 0x0000000304037210 */ /* 0x000fc8000783e010 */
[----:B------:R-:W-:Y:S02]  /*30b0*/  IADD3.X R4, PT, PT, R5, R13, R17, P1, P0 ;  /* 0x0000000d05047210 */ /* 0x000fe40000fe0411 */
[----:B0-----:R-:W-:-:S04]  /*30c0*/  LEA R2, P0, R3, UR4, 0x2 ;  /* 0x0000000403027c11 */ /* 0x001fc8000f8010ff */
[----:B------:R-:W-:-:S05]  /*30d0*/  LEA.HI.X R3, R3, UR5, R4, 0x2, P0 ;  /* 0x0000000503037c11 */ /* 0x000fca00080f1404 */
[----:B------:R0:W-:Y:S01]  /*30e0*/  STG.E desc[UR10][R2.64], R20 ;  /* 0x0000001402007986 */ /* 0x0001e2000c10190a */
[----:B------:R-:W-:Y:S05]  /*30f0*/  BRA `(.L_x_463) ;  /* 0x0000000000107947 */ /* 0x000fea0003800000 */
.L_x_464:
[----:B------:R-:W0:Y:S01]  /*3100*/  LDC.64 R2, c[0x0][0x420] ;  /* 0x00010800ff027b82 */ /* 0x000e220000000a00 */
[----:B------:R-:W-:-:S05]  /*3110*/  IADD3 R12, PT, PT, R12, UR20, RZ ;  /* 0x000000140c0c7c10 */ /* 0x000fca000fffe0ff */
[----:B0-----:R-:W-:-:S05]  /*3120*/  IMAD.WIDE.U32 R2, R12, 0x4, R2 ;  /* 0x000000040c027825 */ /* 0x001fca00078e0002 */
[----:B------:R1:W-:Y:S02]  /*3130*/  STG.E desc[UR10][R2.64], R20 ;  /* 0x0000001402007986 */ /* 0x0003e4000c10190a */
.L_x_463:
[----:B------:R-:W-:Y:S05]  /*3140*/  BSYNC.RECONVERGENT B1 ;  /* 0x0000000000017941 */ /* 0x000fea0003800200 */
.L_x_462:
        /* <DEDUP_REMOVED lines=16> */
.L_x_471:
[----:B------:R-:W-:Y:S05]  /*3250*/  BSYNC.RECONVERGENT B0 ;  /* 0x0000000000007941 */ /* 0x000fea0003800200 */
.L_x_470:
[----:B------:R-:W-:Y:S01]  /*3260*/  BAR.SYNC.DEFER_BLOCKING 0x0 ;  /* 0x0000000000007b1d */ /* 0x000fe20000010000 */
[----:B------:R-:W-:Y:S01]  /*3270*/  UISETP.GE.AND UP0, UPT, UR6, 0x1, UPT ;  /* 0x000000010600788c */ /* 0x000fe2000bf06270 */
[----:B------:R-:W-:Y:S01]  /*3280*/  SHF.R.U32.HI R12, RZ, 0x5, R7 ;  /* 0x00000005ff0c7819 */ /* 0x000fe20000011607 */
[----:B------:R-:W-:Y:S01]  /*3290*/  IMAD.SHL.U32 R7, R7, 0x4, RZ ;  /* 0x0000000407077824 */ /* 0x000fe200078e00ff */
[----:B------:R-:W-:Y:S02]  /*32a0*/  MOV R0, RZ ;  /* 0x000000ff00007202 */ /* 0x000fe40000000f00 */
[----:B0-----:R-:W-:Y:S01]  /*32b0*/  CS2R R2, SRZ ;  /* 0x0000000000027805 */ /* 0x001fe2000001ff00 */
[----:B------:R-:W-:-:S03]  /*32c0*/  IMAD.MOV.U32 R5, RZ, RZ, RZ ;  /* 0x000000ffff057224 */ /* 0x000fc600078e00ff */
        /* <DEDUP_REMOVED lines=42> */
.L_x_476:
        /* <DEDUP_REMOVED lines=133> */
.L_x_475:
        /* <DEDUP_REMOVED lines=73> */
.L_x_477:
[----:B------:R-:W-:-:S09]  /*4250*/  UISETP.NE.OR UP1, UPT, UR5, URZ, UP1 ;  /* 0x000000ff0500728c */ /* 0x000fd20008f25670 */
[----:B------:R-:W-:Y:S05]  /*4260*/  BRA.U !UP1, `(.L_x_473) ;  /* 0x0000000109947547 */ /* 0x000fea000b800000 */
.L_x_474:
[----:B------:R-:W-:-:S13]  /*4270*/  ISETP.GE.AND P0, PT, R12, UR12, PT ;  /* 0x0000000c0c007c0c */ /* 0x000fda000bf06270 */
.L_x_478:
        /* <DEDUP_REMOVED lines=36> */
.L_x_473:
        /* <DEDUP_REMOVED lines=10> */
.L_x_479:
        /* <DEDUP_REMOVED lines=12> */
.L_x_472:
        /* <DEDUP_REMOVED lines=81> */
        .weak           $__internal_12_$__cuda_sm20_div_s64
        .type           $__internal_12_$__cuda_sm20_div_s64,@function
        .size           $__internal_12_$__cuda_sm20_div_s64,(.L_x_7180 - $__internal_12_$__cuda_sm20_div_s64)
$__internal_12_$__cuda_sm20_div_s64:
        /* <DEDUP_REMOVED lines=16> */
[----:B------:R-:W-:-:S04]  /*4c30*/  IMAD.HI.U32 R12, R29, R0, RZ ;  /* 0x000000001d0c7227 */ /* 0x000fc800078e00ff */
[----:B------:R-:W-:-:S04]  /*4c40*/  IMAD.WIDE.U32 R18, P0, R28, R0, R18 ;  /* 0x000000001c127225 */ /* 0x000fc80007800012 */
[C---:B------:R-:W-:Y:S02]  /*4c50*/  IMAD R0, R29.reuse, R0, RZ ;  /* 0x000000001d007224 */ /* 0x040fe400078e02ff */
[----:B------:R-:W-:-:S04]  /*4c60*/  IMAD.HI.U32 R13, P1, R29, R13, R18 ;  /* 0x0000000d1d0d7227 */ /* 0x000fc80007820012 */
[----:B------:R-:W-:Y:S01]  /*4c70*/  IMAD.X R12, R12, 0x1, R29, P0 ;  /* 0x000000010c0c7824 */ /* 0x000fe200000e061d */
[----:B------:R-:W-:-:S04]  /*4c80*/  IADD3 R19, P0, PT, R0, R13, RZ ;  /* 0x0000000d00137210 */ /* 0x000fc80007f1e0ff */
[----:B------:R-:W-:Y:S01]  /*4c90*/  IADD3.X R13, PT, PT, RZ, RZ, R12, P0, P1 ;  /* 0x000000ffff0d7210 */ /* 0x000fe200007e240c */
[----:B------:R-:W-:Y:S01]  /*4ca0*/  IMAD.WIDE.U32 R28, R19, R22, RZ ;  /* 0x00000016131c7225 */ /* 0x000fe200078e00ff */
[----:B------:R-:W-:-:S03]  /*4cb0*/  ISETP.GE.AND P1, PT, R17, RZ, PT ;  /* 0x000000ff1100720c */ /* 0x000fc60003f26270 */
[----:B------:R-:W-:Y:S01]  /*4cc0*/  IMAD R0, R19, R23, R29 ;  /* 0x0000001713007224 */ /* 0x000fe200078e021d */
[----:B------:R-:W-:-:S03]  /*4cd0*/  IADD3 R12, P0, PT, RZ, -R28, RZ ;  /* 0x8000001cff0c7210 */ /* 0x000fc60007f1e0ff */
[----:B------:R-:W-:Y:S02]  /*4ce0*/  IMAD R0, R13, R22, R0 ;  /* 0x000000160d007224 */ /* 0x000fe400078e0200 */
[----:B------:R-:W-:-:S04]  /*4cf0*/  IMAD.HI.U32 R18, R19, R12, RZ ;  /* 0x0000000c13127227 */ /* 0x000fc800078e00ff */
[----:B------:R-:W-:-:S04]  /*4d00*/  IMAD.X R0, RZ, RZ, ~R0, P0 ;  /* 0x000000ffff007224 */ /* 0x000fc800000e0e00 */
[----:B------:R-:W-:-:S04]  /*4d10*/  IMAD.WIDE.U32 R18, P0, R19, R0, R18 ;  /* 0x0000000013127225 */ /* 0x000fc80007800012 */
[----:B------:R-:W-:-:S04]  /*4d20*/  IMAD.HI.U32 R12, P3, R13, R12, R18 ;  /* 0x0000000c0d0c7227 */ /* 0x000fc80007860012 */
[----:B------:R-:W-:-:S05]  /*4d30*/  IMAD.HI.U32 R18, R13, R0, RZ ;  /* 0x000000000d127227 */ /* 0x000fca00078e00ff */
[----:B------:R-:W-:Y:S01]  /*4d40*/  IADD3.X R25, PT, PT, R18, R13, RZ, P0, !PT ;  /* 0x0000000d12197210 */ /* 0x000fe200007fe4ff */
[----:B------:R-:W-:Y:S01]  /*4d50*/  IMAD R13, R13, R0, RZ ;  /* 0x000000000d0d7224 */ /* 0x000fe200078e02ff */
[----:B------:R-:W-:-:S04]  /*4d60*/  IADD3 R19, P0, PT, RZ, -R24, RZ ;  /* 0x80000018ff137210 */ /* 0x000fc80007f1e0ff */
[----:B------:R-:W-:Y:S01]  /*4d70*/  IADD3 R13, P2, PT, R13, R12, RZ ;  /* 0x0000000c0d0d7210 */ /* 0x000fe20007f5e0ff */
[----:B------:R-:W-:Y:S01]  /*4d80*/  IMAD.X R12, RZ, RZ, ~R17, P0 ;  /* 0x000000ffff0c7224 */ /* 0x000fe200000e0e11 */
[----:B------:R-:W-:Y:S01]  /*4d90*/  SEL R0, R19, R24, !P1 ;  /* 0x0000001813007207 */ /* 0x000fe20004800000 */
[----:B------:R-:W-:Y:S01]  /*4da0*/  IMAD.MOV.U32 R19, RZ, RZ, RZ ;  /* 0x000000ffff137224 */ /* 0x000fe200078e00ff */
[----:B------:R-:W-:Y:S02]  /*4db0*/  IADD3.X R25, PT, PT, RZ, RZ, R25, P2, P3 ;  /* 0x000000ffff197210 */ /* 0x000fe400017e6419 */
[----:B------:R-:W-:Y:S01]  /*4dc0*/  SEL R12, R12, R17, !P1 ;  /* 0x000000110c0c7207 */ /* 0x000fe20004800000 */
[----:B------:R-:W-:-:S04]  /*4dd0*/  IMAD.HI.U32 R18, R13, R0, RZ ;  /* 0x000000000d127227 */ /* 0x000fc800078e00ff */
[----:B------:R-:W-:-:S04]  /*4de0*/  IMAD.WIDE.U32 R18, R13, R12, R18 ;  /* 0x0000000c0d127225 */ /* 0x000fc800078e0012 */
[----:B------:R-:W-:-:S04]  /*4df0*/  IMAD.HI.U32 R18, P2, R25, R0, R18 ;  /* 0x0000000019127227 */ /* 0x000fc80007840012 */
[----:B------:R-:W-:-:S05]  /*4e00*/  IMAD R19, R25, R12, RZ ;  /* 0x0000000c19137224 */ /* 0x000fca00078e02ff */
[----:B------:R-:W-:-:S05]  /*4e10*/  IADD3 R19, P1, PT, R19, R18, RZ ;  /* 0x0000001213137210 */ /* 0x000fca0007f3e0ff */
[----:B------:R-:W-:-:S04]  /*4e20*/  IMAD.WIDE.U32 R28, R19, R22, RZ ;  /* 0x00000016131c7225 */ /* 0x000fc800078e00ff */
[----:B------:R-:W-:Y:S01]  /*4e30*/  IMAD R18, R19, R23, R29 ;  /* 0x0000001713127224 */ /* 0x000fe200078e021d */
[----:B------:R-:W-:Y:S01]  /*4e40*/  IADD3 R13, P0, PT, -R28, R0, RZ ;  /* 0x000000001c0d7210 */ /* 0x000fe20007f1e1ff */
[----:B------:R-:W-:-:S04]  /*4e50*/  IMAD.HI.U32 R0, R25, R12, RZ ;  /* 0x0000000c19007227 */ /* 0x000fc800078e00ff */
[----:B------:R-:W-:Y:S01]  /*4e60*/  IMAD.X R0, RZ, RZ, R0, P2 ;  /* 0x000000ffff007224 */ /* 0x000fe200010e0600 */
[----:B------:R-:W-:-:S03]  /*4e70*/  ISETP.GE.U32.AND P2, PT, R13, R22, PT ;  /* 0x000000160d00720c */ /* 0x000fc60003f46070 */
[----:B------:R-:W-:Y:S01]  /*4e80*/  IMAD.X R25, RZ, RZ, R0, P1 ;  /* 0x000000ffff197224 */ /* 0x000fe200008e0600 */
[----:B------:R-:W-:-:S03]  /*4e90*/  IADD3 R0, P1, PT, R13, -R22, RZ ;  /* 0x800000160d007210 */ /* 0x000fc60007f3e0ff */
[----:B------:R-:W-:Y:S02]  /*4ea0*/  IMAD R29, R25, R22, R18 ;  /* 0x00000016191d7224 */ /* 0x000fe400078e0212 */
[----:B------:R-:W-:-:S03]  /*4eb0*/  IMAD.MOV.U32 R18, RZ, RZ, R14 ;  /* 0x000000ffff127224 */ /* 0x000fc600078e000e */
[----:B------:R-:W-:-:S04]  /*4ec0*/  IADD3.X R29, PT, PT, ~R29, R12, RZ, P0, !PT ;  /* 0x0000000c1d1d7210 */ /* 0x000fc800007fe5ff */
[----:B------:R-:W-:-:S04]  /*4ed0*/  ISETP.GE.U32.AND.EX P2, PT, R29, R23, PT, P2 ;  /* 0x000000171d00720c */ /* 0x000fc80003f46120 */
[----:B------:R-:W-:Y:S01]  /*4ee0*/  SEL R13, R0, R13, P2 ;  /* 0x0000000d000d7207 */ /* 0x000fe20001000000 */
[----:B------:R-:W-:Y:S01]  /*4ef0*/  IMAD.X R0, R29, 0x1, ~R23, P1 ;  /* 0x000000011d007824 */ /* 0x000fe200008e0e17 */
[----:B------:R-:W-:Y:S02]  /*4f00*/  IADD3 R12, P1, PT, R19, 0x1, RZ ;  /* 0x00000001130c7810 */ /* 0x000fe40007f3e0ff */
[----:B------:R-:W-:Y:S02]  /*4f10*/  ISETP.GE.U32.AND P0, PT, R13, R22, PT ;  /* 0x000000160d00720c */ /* 0x000fe40003f06070 */
[----:B------:R-:W-:Y:S01]  /*4f20*/  SEL R29, R0, R29, P2 ;  /* 0x0000001d001d7207 */ /* 0x000fe20001000000 */
[----:B------:R-:W-:Y:S01]  /*4f30*/  IMAD.X R0, RZ, RZ, R25, P1 ;  /* 0x000000ffff007224 */ /* 0x000fe200008e0619 */
[----:B------:R-:W-:Y:S02]  /*4f40*/  SEL R12, R12, R19, P2 ;  /* 0x000000130c0c7207 */ /* 0x000fe40001000000 */
[----:B------:R-:W-:-:S02]  /*4f50*/  ISETP.GE.U32.AND.EX P1, PT, R29, R23, PT, P0 ;  /* 0x000000171d00720c */ /* 0x000fc40003f26100 */
[----:B------:R-:W-:Y:S02]  /*4f60*/  SEL R0, R0, R25, P2 ;  /* 0x0000001900007207 */ /* 0x000fe40001000000 */
[----:B------:R-:W-:-:S04]  /*4f70*/  IADD3 R19, P0, PT, R12, 0x1, RZ ;  /* 0x000000010c137810 */ /* 0x000fc80007f1e0ff */
[----:B------:R-:W-:Y:S01]  /*4f80*/  SEL R19, R19, R12, P1 ;  /* 0x0000000c13137207 */ /* 0x000fe20000800000 */
[----:B------:R-:W-:Y:S01]  /*4f90*/  IMAD.X R13, RZ, RZ, R0, P0 ;  /* 0x000000ffff0d7224 */ /* 0x000fe200000e0600 */
[----:B------:R-:W-:Y:S02]  /*4fa0*/  LOP3.LUT R12, R15, R17, RZ, 0x3c, !PT ;  /* 0x000000110f0c7212 */ /* 0x000fe400078e3cff */
[----:B------:R-:W-:Y:S02]  /*4fb0*/  ISETP.NE.U32.AND P0, PT, R16, RZ, PT ;  /* 0x000000ff1000720c */ /* 0x000fe40003f05070 */
[----:B------:R-:W-:Y:S02]  /*4fc0*/  SEL R13, R13, R0, P1 ;  /* 0x000000000d0d7207 */ /* 0x000fe40000800000 */
[----:B------:R-:W-:Y:S02]  /*4fd0*/  IADD3 R0, P1, PT, RZ, -R19, RZ ;  /* 0x80000013ff007210 */ /* 0x000fe40007f3e0ff */
[----:B------:R-:W-:-:S02]  /*4fe0*/  ISETP.GE.AND P2, PT, R12, RZ, PT ;  /* 0x000000ff0c00720c */ /* 0x000fc40003f46270 */
[----:B------:R-:W-:Y:S02]  /*4ff0*/  IADD3.X R12, PT, PT, RZ, ~R13, RZ, P1, !PT ;  /* 0x8000000dff0c7210 */ /* 0x000fe40000ffe4ff */
[----:B------:R-:W-:Y:S01]  /*5000*/  SEL R0, R0, R19, !P2 ;  /* 0x0000001300007207 */ /* 0x000fe20005000000 */
[----:B------:R-:W-:Y:S01]  /*5010*/  IMAD.MOV.U32 R19, RZ, RZ, 0x0 ;  /* 0x00000000ff137424 */ /* 0x000fe200078e00ff */
[----:B------:R-:W-:Y:S02]  /*5020*/  ISETP.NE.AND.EX P0, PT, R15, RZ, PT, P0 ;  /* 0x000000ff0f00720c */ /* 0x000fe40003f05300 */
[----:B------:R-:W-:Y:S02]  /*5030*/  SEL R12, R12, R13, !P2 ;  /* 0x0000000d0c0c7207 */ /* 0x000fe40005000000 */
[----:B------:R-:W-:Y:S02]  /*5040*/  SEL R0, R0, 0xffffffff, P0 ;  /* 0xffffffff00007807 */ /* 0x000fe40000000000 */
[----:B------:R-:W-:Y:S01]  /*5050*/  SEL R13, R12, 0xffffffff, P0 ;  /* 0xffffffff0c0d7807 */ /* 0x000fe20000000000 */
[----:B------:R-:W-:Y:S06]  /*5060*/  RET.REL.NODEC R18 `(_ZN5flash32flash_fwd_splitkv_combine_kernelI23Flash_fwd_kernel_traitsILi128ELi64ELi128ELi4ELb0ELb0EN7cutlass6half_tE19Flash_kernel_traitsILi128ELi64ELi128ELi4ES3_EELi4ELi2ELb1EEEvNS_16Flash_fwd_paramsE) ;  /* 0xffffffac12e47950 */ /* 0x000fec0003c3ffff */
.L_x_480:
        /* <DEDUP_REMOVED lines=9> */
.L_x_7180:


//--------------------- .text._ZN5flash32flash_fwd_splitkv_combine_kernelI23Flash_fwd_kernel_traitsILi128ELi64ELi128ELi4ELb0ELb0EN7cutlass6half_tE19Flash_kernel_traitsILi128ELi64ELi128ELi4ES3_EELi4ELi1ELb1EEEvNS_16Flash_fwd_paramsE --------------------------
	.section	.text._ZN5flash32flash_fwd_splitkv_combine_kernelI23Flash_fwd_kernel_traitsILi128ELi64ELi128ELi4ELb0ELb0EN7cutlass6half_tE19Flash_kernel_traitsILi128ELi64ELi128ELi4ES3_EELi4ELi1ELb1EEEvNS_16Flash_fwd_paramsE,"ax",@progbits
	.align	128
        .global         _ZN5flash32flash_fwd_splitkv_combine_kernelI23Flash_fwd_kernel_traitsILi128ELi64ELi128ELi4ELb0ELb0EN7cutlass6half_tE19Flash_kernel_traitsILi128ELi64ELi128ELi4ES3_EELi4ELi1ELb1EEEvNS_16Flash_fwd_paramsE
        .type           _ZN5flash32flash_fwd_splitkv_combine_kernelI23Flash_fwd_kernel_traitsILi128ELi64ELi128ELi4ELb0ELb0EN7cutlass6half_tE19Flash_kernel_traitsILi128ELi64ELi128ELi4ES3_EELi4ELi1ELb1EEEvNS_16Flash_fwd_paramsE,@function
        .size           _ZN5flash32flash_fwd_splitkv_combine_kernelI23Flash_fwd_kernel_traitsILi128ELi64ELi128ELi4ELb0ELb0EN7cutlass6half_tE19Flash_kernel_traitsILi128ELi64ELi128ELi4ES3_EELi4ELi1ELb1EEEvNS_16Flash_fwd_paramsE,(.L_x_7181 - _ZN5flash32flash_fwd_splitkv_combine_kernelI23Flash_fwd_kernel_traitsILi128ELi64ELi128ELi4ELb0ELb0EN7cutlass6half_tE19Flash_kernel_traitsILi128ELi64ELi128ELi4ES3_EELi4ELi1ELb1EEEvNS_16Flash_fwd_paramsE)
        .other          _ZN5flash32flash_fwd_splitkv_combine_kernelI23Flash_fwd_kernel_traitsILi128ELi64ELi128ELi4ELb0ELb0EN7cutlass6half_tE19Flash_kernel_traitsILi128ELi64ELi128ELi4ES3_EELi4ELi1ELb1EEEvNS_16Flash_fwd_paramsE,@"STO_CUDA_ENTRY STV_DEFAULT"
_ZN5flash32flash_fwd_splitkv_combine_kernelI23Flash_fwd_kernel_traitsILi128ELi64ELi128ELi4ELb0ELb0EN7cutlass6half_tE19Flash_kernel_traitsILi128ELi64ELi128ELi4ES3_EELi4ELi1ELb1EEEvNS_16Flash_fwd_paramsE:
.text._ZN5flash32flash_fwd_splitkv_combine_kernelI23Flash_fwd_kernel_traitsILi128ELi64ELi128ELi4ELb0ELb0EN7cutlass6half_tE19Flash_kernel_traitsILi128ELi64ELi128ELi4ES3_EELi4ELi1ELb1EEEvNS_16Flash_fwd_paramsE:
        /* <DEDUP_REMOVED lines=38> */
.L_x_481:
[----:B------:R-:W-:Y:S01]  /*0260*/  IMAD.U32 R14, RZ, RZ, UR16 ;  /* 0x00000010ff0e7e24 */ /* 0x000fe2000f8e00ff */
[----:B------:R-:W-:Y:S01]  /*0270*/  MOV R18, UR14 ;  /* 0x0000000e00127c02 */ /* 0x000fe20008000f00 */
[----:B------:R-:W-:Y:S01]  /*0280*/  IMAD.U32 R19, RZ, RZ, UR17 ;  /* 0x00000011ff137e24 */ /* 0x000fe2000f8e00ff */
[----:B------:R-:W-:Y:S02]  /*0290*/  MOV R17, UR9 ;  /* 0x0000000900117c02 */ /* 0x000fe40008000f00 */
[----:B------:R-:W-:Y:S02]  /*02a0*/  MOV R16, 0x2c0 ;  /* 0x000002c000107802 */ /* 0x000fe40000000f00 */
[----:B------:R-:W-:Y:S05]  /*02b0*/  CALL.REL.NOINC `($__internal_13_$__cuda_sm20_div_s64) ;  /* 0x00000048000c7944 */ /* 0x000fea0003c00000 */
.L_x_482:
        /* <DEDUP_REMOVED lines=30> */
.L_x_484:
[----:B------:R-:W-:Y:S01]  /*04a0*/  IMAD.MOV.U32 R14, RZ, RZ, R10 ;  /* 0x000000ffff0e7224 */ /* 0x000fe200078e000a */
[----:B------:R-:W-:Y:S02]  /*04b0*/  MOV R19, R11 ;  /* 0x0000000b00137202 */ /* 0x000fe40000000f00 */
[----:B------:R-:W-:Y:S02]  /*04c0*/  MOV R16, 0x4e0 ;  /* 0x000004e000107802 */ /* 0x000fe40000000f00 */
[----:B------:R-:W-:Y:S05]  /*04d0*/  CALL.REL.NOINC `($__internal_13_$__cuda_sm20_div_s64) ;  /* 0x0000004400847944 */ /* 0x000fea0003c00000 */
[----:B------:R-:W-:Y:S02]  /*04e0*/  MOV R4, R10 ;  /* 0x0000000a00047202 */ /* 0x000fe40000000f00 */
[----:B------:R-:W-:Y:S02]  /*04f0*/  MOV R5, R11 ;  /* 0x0000000b00057202 */ /* 0x000fe40000000f00 */
.L_x_485:
[----:B------:R-:W-:Y:S05]  /*0500*/  BSYNC.RECONVERGENT B0 ;  /* 0x0000000000007941 */ /* 0x000fea0003800200 */
.L_x_483:
        /* <DEDUP_REMOVED lines=57> */
.L_x_487:
[----:B------:R-:W-:Y:S01]  /*08a0*/  IMAD.MOV.U32 R14, RZ, RZ, R18 ;  /* 0x000000ffff0e7224 */ /* 0x000fe200078e0012 */
[----:B------:R-:W-:Y:S01]  /*08b0*/  MOV R18, R9 ;  /* 0x0000000900127202 */ /* 0x000fe20000000f00 */
[----:B------:R-:W-:Y:S01]  /*08c0*/  IMAD.MOV.U32 R19, RZ, RZ, R17 ;  /* 0x000000ffff137224 */ /* 0x000fe200078e0011 */
[----:B------:R-:W-:Y:S02]  /*08d0*/  MOV R17, R25 ;  /* 0x0000001900117202 */ /* 0x000fe40000000f00 */
[----:B------:R-:W-:Y:S02]  /*08e0*/  MOV R16, 0x900 ;  /* 0x0000090000107802 */ /* 0x000fe40000000f00 */
[----:B------:R-:W-:Y:S05]  /*08f0*/  CALL.REL.NOINC `($__internal_13_$__cuda_sm20_div_s64) ;  /* 0x00000040007c7944 */ /* 0x000fea0003c00000 */
.L_x_488:
[----:B------:R-:W-:Y:S05]  /*0900*/  BSYNC.RECONVERGENT B0 ;  /* 0x0000000000007941 */ /* 0x000fea0003800200 */
.L_x_486:
        /* <DEDUP_REMOVED lines=123> */
.L_x_490:
[----:B------:R-:W-:Y:S01]  /*10c0*/  IMAD.MOV.U32 R14, RZ, RZ, R10 ;  /* 0x000000ffff0e7224 */ /* 0x000fe200078e000a */
[----:B------:R-:W-:Y:S01]  /*10d0*/  MOV R18, R8 ;  /* 0x0000000800127202 */ /* 0x000fe20000000f00 */
[----:B------:R-:W-:Y:S01]  /*10e0*/  IMAD.MOV.U32 R19, RZ, RZ, R11 ;  /* 0x000000ffff137224 */ /* 0x000fe200078e000b */
[----:B------:R-:W-:Y:S02]  /*10f0*/  MOV R17, R0 ;  /* 0x0000000000117202 */ /* 0x000fe40000000f00 */
[----:B------:R-:W-:Y:S02]  /*1100*/  MOV R16, 0x1120 ;  /* 0x0000112000107802 */ /* 0x000fe40000000f00 */
[----:B------:R-:W-:Y:S05]  /*1110*/  CALL.REL.NOINC `($__internal_13_$__cuda_sm20_div_s64) ;  /* 0x0000003800747944 */ /* 0x000fea0003c00000 */
[----:B------:R-:W-:Y:S02]  /*1120*/  MOV R32, R10 ;  /* 0x0000000a00207202 */ /* 0x000fe40000000f00 */
[----:B------:R-:W-:Y:S02]  /*1130*/  MOV R33, R11 ;  /* 0x0000000b00217202 */ /* 0x000fe40000000f00 */
.L_x_491:
[----:B------:R-:W-:Y:S05]  /*1140*/  BSYNC.RECONVERGENT B0 ;  /* 0x0000000000007941 */ /* 0x000fea0003800200 */
.L_x_489:
        /* <DEDUP_REMOVED lines=57> */
.L_x_493:
[----:B------:R-:W-:Y:S01]  /*14e0*/  IMAD.MOV.U32 R14, RZ, RZ, R4 ;  /* 0x000000ffff0e7224 */ /* 0x000fe200078e0004 */
[----:B------:R-:W-:Y:S01]  /*14f0*/  MOV R19, R5 ;  /* 0x0000000500137202 */ /* 0x000fe20000000f00 */
[----:B------:R-:W-:Y:S01]  /*1500*/  IMAD.MOV.U32 R18, RZ, RZ, R6 ;  /* 0x000000ffff127224 */ /* 0x000fe200078e0006 */
[----:B------:R-:W-:Y:S02]  /*1510*/  MOV R16, 0x1530 ;  /* 0x0000153000107802 */ /* 0x000fe40000000f00 */
[----:B------:R-:W-:Y:S05]  /*1520*/  CALL.REL.NOINC `($__internal_13_$__cuda_sm20_div_s64) ;  /* 0x0000003400707944 */ /* 0x000fea0003c00000 */
[----:B------:R-:W-:Y:S02]  /*1530*/  MOV R26, R10 ;  /* 0x0000000a001a7202 */ /* 0x000fe40000000f00 */
[----:B------:R-:W-:Y:S02]  /*1540*/  MOV R27, R11 ;  /* 0x0000000b001b7202 */ /* 0x000fe40000000f00 */
.L_x_494:
[----:B------:R-:W-:Y:S05]  /*1550*/  BSYNC.RECONVERGENT B0 ;  /* 0x0000000000007941 */ /* 0x000fea0003800200 */
.L_x_492:
        /* <DEDUP_REMOVED lines=20> */
[----:B0-----:R-:W-:-:S04]  /*16a0*/  VIADD R10, R10, 0xffffffe ;  /* 0x0ffffffe0a0a7836 */ /* 0x001fc80000000000 */
[----:B------:R-:W0:Y:S02]  /*16b0*/  F2I.FTZ.U32.TRUNC.NTZ R11, R10 ;  /* 0x0000000a000b7305 */ /* 0x000e24000021f000 */
[--C-:B0-----:R-:W-:Y:S02]  /*16c0*/  IMAD.MOV R4, RZ, RZ, -R11.reuse ;  /* 0x000000ffff047224 */ /* 0x101fe400078e0a0b */
[----:B------:R-:W-:Y:S02]  /*16d0*/  IMAD.MOV.U32 R10, RZ, RZ, RZ ;  /* 0x000000ffff0a7224 */ /* 0x000fe400078e00ff */
[----:B------:R-:W-:Y:S01]  /*16e0*/  IMAD R5, R4, R3, RZ ;  /* 0x0000000304057224 */ /* 0x000fe200078e02ff */
[----:B------:R-:W-:Y:S02]  /*16f0*/  IABS R4, R2 ;  /* 0x0000000200047213 */ /* 0x000fe40000000000 */
[----:B------:R-:W-:Y:S01]  /*1700*/  LOP3.LUT R2, R2, UR5, RZ, 0x3c, !PT ;  /* 0x0000000502027c12 */ /* 0x000fe2000f8e3cff */
[----:B------:R-:W-:-:S02]  /*1710*/  IMAD.HI.U32 R5, R11, R5, R10 ;  /* 0x000000050b057227 */ /* 0x000fc400078e000a */
        /* <DEDUP_REMOVED lines=12> */
[----:B------:R-:W-:Y:S02]  /*17e0*/  @!P1 MOV R3, 0x400 ;  /* 0x0000040000039802 */ /* 0x000fe40000000f00 */
[----:B0-----:R-:W-:Y:S02]  /*17f0*/  @!P1 LEA R11, R11, R2, 0x18 ;  /* 0x000000020b0b9211 */ /* 0x001fe400078ec0ff */
[----:B------:R-:W-:-:S03]  /*1800*/  SHF.R.U32.HI R2, RZ, 0x1, R7 ;  /* 0x00000001ff027819 */ /* 0x000fc60000011607 */
[----:B------:R-:W-:Y:S01]  /*1810*/  @!P1 IMAD R11, R24, 0x14, R11 ;  /* 0x00000014180b9824 */ /* 0x000fe200078e020b */
[----:B-1----:R-:W-:-:S03]  /*1820*/  @!P1 LEA R3, R4, R3, 0x18 ;  /* 0x0000000304039211 */ /* 0x002fc600078ec0ff */
[----:B------:R-:W-:Y:S01]  /*1830*/  @P3 VIADD R5, R5, 0x1 ;  /* 0x0000000105053836 */ /* 0x000fe20000000000 */
[----:B------:R-:W-:-:S03]  /*1840*/  @!P1 LEA R11, R2, R11, 0x2 ;  /* 0x0000000b020b9211 */ /* 0x000fc600078e10ff */
[----:B------:R-:W-:Y:S01]  /*1850*/  @!P2 IMAD.MOV R5, RZ, RZ, -R5 ;  /* 0x000000ffff05a224 */ /* 0x000fe200078e0a05 */
[----:B------:R-:W-:Y:S01]  /*1860*/  @!P0 LOP3.LUT R5, RZ, UR5, RZ, 0x33, !PT ;  /* 0x00000005ff058c12 */ /* 0x000fe2000f8e33ff */
[C---:B------:R-:W-:Y:S01]  /*1870*/  @!P1 IMAD R3, R16.reuse, 0x14, R3 ;  /* 0x0000001410039824 */ /* 0x040fe200078e0203 */
[----:B---3--:R-:W-:-:S03]  /*1880*/  ISETP.GE.AND P0, PT, R16, UR18, PT ;  /* 0x0000001210007c0c */ /* 0x008fc6000bf06270 */
[----:B------:R-:W-:Y:S01]  /*1890*/  IMAD R10, R5, UR10, RZ ;  /* 0x0000000a050a7c24 */ /* 0x000fe2000f8e02ff */
[----:B------:R-:W0:Y:S01]  /*18a0*/  LDCU.64 UR10, c[0x0][0x358] ;  /* 0x00006b00ff0a77ac */ /* 0x000e220008000a00 */
[----:B------:R-:W-:-:S03]  /*18b0*/  @!P1 IMAD.IADD R14, R3, 0x1, R14 ;  /* 0x00000001030e9824 */ /* 0x000fc600078e020e */
        /* <DEDUP_REMOVED lines=19> */
.L_x_496:
[----:B0-----:R-:W-:Y:S05]  /*19f0*/  BSYNC.RECONVERGENT B0 ;  /* 0x0000000000007941 */ /* 0x001fea0003800200 */
.L_x_495:
[----:B-----5:R-:W-:Y:S01]  /*1a00*/  @!P1 STS [R14], R17 ;  /* 0x000000110e009388 */ /* 0x020fe20000000800 */
[----:B-1----:R-:W0:Y:S01]  /*1a10*/  I2F.RP R18, R13 ;  /* 0x0000000d00127306 */ /* 0x002e220000209400 */
[----:B------:R-:W-:Y:S01]  /*1a20*/  IABS R3, R15 ;  /* 0x0000000f00037213 */ /* 0x000fe20000000000 */
[----:B------:R-:W-:Y:S01]  /*1a30*/  BSSY.RECONVERGENT B1, `(.L_x_497) ;  /* 0x000016c000017945 */ /* 0x000fe20003800200 */
[----:B------:R-:W-:Y:S01]  /*1a40*/  BAR.SYNC.DEFER_BLOCKING 0x0 ;  /* 0x0000000000007b1d */ /* 0x000fe20000010000 */
[----:B------:R-:W-:-:S05]  /*1a50*/  ISETP.NE.AND P5, PT, R10, RZ, PT ;  /* 0x000000ff0a00720c */ /* 0x000fca0003fa5270 */
[----:B------:R-:W1:Y:S08]  /*1a60*/  I2F.RP R16, R3 ;  /* 0x0000000300107306 */ /* 0x000e700000209400 */
[----:B0-----:R-:W0:Y:S08]  /*1a70*/  MUFU.RCP R20, R18 ;  /* 0x0000001200147308 */ /* 0x001e300000001000 */
[----:B-1----:R-:W1:Y:S01]  /*1a80*/  MUFU.RCP R28, R16 ;  /* 0x00000010001c7308 */ /* 0x002e620000001000 */
[----:B------:R2:W3:Y:S01]  /*1a90*/  @!P1 LDS R23, [R11] ;  /* 0x000000000b179984 */ /* 0x0004e20000000800 */
[----:B0-----:R-:W-:-:S06]  /*1aa0*/  VIADD R20, R20, 0xffffffe ;  /* 0x0ffffffe14147836 */ /* 0x001fcc0000000000 */
[----:B------:R0:W4:Y:S01]  /*1ab0*/  F2I.FTZ.U32.TRUNC.NTZ R21, R20 ;  /* 0x0000001400157305 */ /* 0x000122000021f000 */
[----:B-1----:R-:W-:-:S07]  /*1ac0*/  VIADD R28, R28, 0xffffffe ;  /* 0x0ffffffe1c1c7836 */ /* 0x002fce0000000000 */
[----:B------:R-:W1:Y:S01]  /*1ad0*/  F2I.FTZ.U32.TRUNC.NTZ R29, R28 ;  /* 0x0000001c001d7305 */ /* 0x000e62000021f000 */
[----:B--2---:R-:W-:Y:S01]  /*1ae0*/  IABS R11, R12 ;  /* 0x0000000c000b7213 */ /* 0x004fe20000000000 */
[----:B0-----:R-:W-:Y:S02]  /*1af0*/  HFMA2 R20, -RZ, RZ, 0, 0 ;  /* 0x00000000ff147431 */ /* 0x001fe400000001ff */
[----:B----4-:R-:W-:-:S04]  /*1b00*/  IMAD.MOV R22, RZ, RZ, -R21 ;  /* 0x000000ffff167224 */ /* 0x010fc800078e0a15 */
[----:B------:R-:W-:Y:S02]  /*1b10*/  IMAD R22, R22, R13, RZ ;  /* 0x0000000d16167224 */ /* 0x000fe400078e02ff */
[----:B-1----:R-:W-:Y:S02]  /*1b20*/  IMAD.MOV R18, RZ, RZ, -R29 ;  /* 0x000000ffff127224 */ /* 0x002fe400078e0a1d */
[----:B------:R-:W-:Y:S01]  /*1b30*/  IMAD.HI.U32 R22, R21, R22, R20 ;  /* 0x0000001615167227 */ /* 0x000fe200078e0014 */
[----:B------:R-:W-:Y:S01]  /*1b40*/  IABS R20, R10 ;  /* 0x0000000a00147213 */ /* 0x000fe20000000000 */
[----:B---3--:R-:W0:Y:S02]  /*1b50*/  SHFL.BFLY PT, R4, R23, 0x1, 0x1f ;  /* 0x0c201f0017047f89 */ /* 0x008e2400000e0000 */
[----:B------:R-:W-:Y:S02]  /*1b60*/  IMAD.MOV.U32 R28, RZ, RZ, RZ ;  /* 0x000000ffff1c7224 */ /* 0x000fe400078e00ff */
[----:B------:R-:W-:-:S02]  /*1b70*/  IMAD R18, R18, R3, RZ ;  /* 0x0000000312127224 */ /* 0x000fc400078e02ff */
[----:B------:R-:W-:Y:S02]  /*1b80*/  IMAD.MOV R20, RZ, RZ, -R20 ;  /* 0x000000ffff147224 */ /* 0x000fe400078e0a14 */
[----:B------:R-:W-:-:S04]  /*1b90*/  IMAD.HI.U32 R18, R29, R18, R28 ;  /* 0x000000121d127227 */ /* 0x000fc800078e001c */
[----:B------:R-:W-:-:S04]  /*1ba0*/  IMAD.HI.U32 R22, R22, R11, RZ ;  /* 0x0000000b16167227 */ /* 0x000fc800078e00ff */
[----:B------:R-:W-:Y:S02]  /*1bb0*/  IMAD R20, R22, R20, R11 ;  /* 0x0000001416147224 */ /* 0x000fe400078e020b */
[----:B------:R-:W-:-:S03]  /*1bc0*/  IMAD.HI.U32 R18, R18, R11, RZ ;  /* 0x0000000b12127227 */ /* 0x000fc600078e00ff */
[----:B------:R-:W-:Y:S01]  /*1bd0*/  ISETP.GT.U32.AND P2, PT, R13, R20, PT ;  /* 0x000000140d00720c */ /* 0x000fe20003f44070 */
[----:B------:R-:W-:Y:S01]  /*1be0*/  IMAD.MOV R14, RZ, RZ, -R18 ;  /* 0x000000ffff0e7224 */ /* 0x000fe200078e0a12 */
[----:B0-----:R-:W-:-:S03]  /*1bf0*/  FMNMX.FTZ R4, R4, R23, !PT ;  /* 0x0000001704047209 */ /* 0x001fc60007810000 */
[C---:B------:R-:W-:Y:S01]  /*1c00*/  IMAD R14, R3.reuse, R14, R11 ;  /* 0x0000000e030e7224 */ /* 0x040fe200078e020b */
[----:B------:R-:W-:Y:S02]  /*1c10*/  LOP3.LUT R11, R12, R13, RZ, 0x3c, !PT ;  /* 0x0000000d0c0b7212 */ /* 0x000fe400078e3cff */
[----:B------:R-:W-:Y:S02]  /*1c20*/  FSETP.NEU.FTZ.AND P0, PT, R4, -INF , PT ;  /* 0xff8000000400780b */ /* 0x000fe40003f1d000 */
[----:B------:R-:W-:Y:S02]  /*1c30*/  LOP3.LUT R12, R12, R15, RZ, 0x3c, !PT ;  /* 0x0000000f0c0c7212 */ /* 0x000fe400078e3cff */
[----:B------:R-:W-:Y:S01]  /*1c40*/  FSEL R4, R4, RZ, P0 ;  /* 0x000000ff04047208 */ /* 0x000fe20000000000 */
[----:B------:R-:W-:Y:S01]  /*1c50*/  @!P2 VIADD R22, R22, 0x1 ;  /* 0x000000011616a836 */ /* 0x000fe20000000000 */
[----:B------:R-:W-:Y:S02]  /*1c60*/  ISETP.GT.U32.AND P0, PT, R3, R14, PT ;  /* 0x0000000e0300720c */ /* 0x000fe40003f04070 */
[----:B------:R-:W-:Y:S01]  /*1c70*/  @!P2 IADD3 R20, PT, PT, R20, -R13, RZ ;  /* 0x8000000d1414a210 */ /* 0x000fe20007ffe0ff */
[----:B------:R-:W-:Y:S01]  /*1c80*/  FADD.FTZ R17, -R4, R23 ;  /* 0x0000001704117221 */ /* 0x000fe20000010100 */
[----:B------:R-:W-:-:S02]  /*1c90*/  ISETP.GE.AND P2, PT, R12, RZ, PT ;  /* 0x000000ff0c00720c */ /* 0x000fc40003f46270 */
[----:B------:R-:W-:Y:S01]  /*1ca0*/  ISETP.GE.U32.AND P1, PT, R20, R13, PT ;  /* 0x0000000d1400720c */ /* 0x000fe20003f26070 */
[----:B------:R-:W-:Y:S01]  /*1cb0*/  FMUL.FTZ R17, R17, 1.4426950216293334961 ;  /* 0x3fb8aa3b11117820 */ /* 0x000fe20000410000 */
[----:B------:R-:W-:Y:S02]  /*1cc0*/  ISETP.GE.AND P3, PT, R11, RZ, PT ;  /* 0x000000ff0b00720c */ /* 0x000fe40003f66270 */
[----:B------:R-:W-:-:S03]  /*1cd0*/  SHF.R.S32.HI R12, RZ, 0x1f, R10 ;  /* 0x0000001fff0c7819 */ /* 0x000fc6000001140a */
[----:B------:R-:W0:Y:S01]  /*1ce0*/  MUFU.EX2 R17, R17 ;  /* 0x0000001100117308 */ /* 0x000e220000000800 */
[----:B------:R-:W-:Y:S02]  /*1cf0*/  @!P0 IMAD.IADD R14, R14, 0x1, -R3 ;  /* 0x000000010e0e8824 */ /* 0x000fe400078e0a03 */
[----:B------:R-:W-:Y:S01]  /*1d00*/  @!P0 VIADD R18, R18, 0x1 ;  /* 0x0000000112128836 */ /* 0x000fe20000000000 */
[----:B------:R-:W-:Y:S02]  /*1d10*/  ISETP.NE.AND P0, PT, R15, RZ, PT ;  /* 0x000000ff0f00720c */ /* 0x000fe40003f05270 */
[----:B------:R-:W-:Y:S01]  /*1d20*/  ISETP.GE.U32.AND P4, PT, R14, R3, PT ;  /* 0x000000030e00720c */ /* 0x000fe20003f86070 */
[----:B------:R-:W-:-:S05]  /*1d30*/  @P1 VIADD R22, R22, 0x1 ;  /* 0x0000000116161836 */ /* 0x000fca0000000000 */
[----:B------:R-:W-:Y:S01]  /*1d40*/  MOV R3, R22 ;  /* 0x0000001600037202 */ /* 0x000fe20000000f00 */
[----:B------:R-:W-:Y:S01]  /*1d50*/  IMAD.MOV.U32 R22, RZ, RZ, 0x7f800000 ;  /* 0x7f800000ff167424 */ /* 0x000fe200078e00ff */
[----:B0-----:R-:W0:Y:S03]  /*1d60*/  SHFL.BFLY PT, R16, R17, 0x1, 0x1f ;  /* 0x0c201f0011107f89 */ /* 0x001e2600000e0000 */
[----:B------:R-:W-:Y:S01]  /*1d70*/  @!P3 IMAD.MOV R3, RZ, RZ, -R3 ;  /* 0x000000ffff03b224 */ /* 0x000fe200078e0a03 */
[----:B------:R-:W-:Y:S01]  /*1d80*/  ISETP.NE.AND P3, PT, R5, RZ, PT ;  /* 0x000000ff0500720c */ /* 0x000fe20003f65270 */
[----:B------:R-:W-:Y:S01]  /*1d90*/  @P4 VIADD R18, R18, 0x1 ;  /* 0x0000000112124836 */ /* 0x000fe20000000000 */
[----:B------:R-:W-:Y:S02]  /*1da0*/  @!P5 LOP3.LUT R3, RZ, R13, RZ, 0x33, !PT ;  /* 0x0000000dff03d212 */ /* 0x000fe400078e33ff */
[----:B------:R-:W-:-:S02]  /*1db0*/  SEL R13, RZ, 0x1, !P3 ;  /* 0x00000001ff0d7807 */ /* 0x000fc40005800000 */
[----:B------:R-:W-:Y:S02]  /*1dc0*/  @!P2 IADD3 R18, PT, PT, -R18, RZ, RZ ;  /* 0x000000ff1212a210 */ /* 0x000fe40007ffe1ff */
[----:B------:R-:W-:Y:S02]  /*1dd0*/  @!P0 LOP3.LUT R18, RZ, R15, RZ, 0x33, !PT ;  /* 0x0000000fff128212 */ /* 0x000fe400078e33ff */
[----:B------:R-:W-:Y:S02]  /*1de0*/  LOP3.LUT P0, RZ, R7, 0x3f9, RZ, 0xc0, !PT ;  /* 0x000003f907ff7812 */ /* 0x000fe4000780c0ff */
[----:B------:R-:W-:Y:S02]  /*1df0*/  ISETP.LT.U32.AND P2, PT, R26, R3, PT ;  /* 0x000000031a00720c */ /* 0x000fe40003f41070 */
[----:B------:R-:W-:Y:S02]  /*1e00*/  SHF.R.S32.HI R5, RZ, 0x1f, R3 ;  /* 0x0000001fff057819 */ /* 0x000fe40000011403 */
[----:B------:R-:W-:Y:S01]  /*1e10*/  LOP3.LUT R13, R12, R13, RZ, 0xfc, !PT ;  /* 0x0000000d0c0d7212 */ /* 0x000fe200078efcff */
[----:B------:R-:W-:Y:S01]  /*1e20*/  IMAD R12, R18, UR13, RZ ;  /* 0x0000000d120c7c24 */ /* 0x000fe2000f8e02ff */
[----:B------:R-:W-:Y:S01]  /*1e30*/  ISETP.LT.AND.EX P2, PT, R27, R5, PT, P2 ;  /* 0x000000051b00720c */ /* 0x000fe20003f41320 */
[----:B0-----:R-:W-:-:S03]  /*1e40*/  FADD.FTZ R16, R17, R16 ;  /* 0x0000001011107221 */ /* 0x001fc60000010000 */
[----:B------:R-:W-:Y:S01]  /*1e50*/  SEL R5, R26, R3, P2 ;  /* 0x000000031a057207 */ /* 0x000fe20001000000 */
[----:B------:R-:W-:Y:S01]  /*1e60*/  IMAD R3, R13, R12, RZ ;  /* 0x0000000c0d037224 */ /* 0x000fe200078e02ff */
[----:B------:R-:W-:-:S13]  /*1e70*/  FSETP.NE.FTZ.AND P1, PT, R16, RZ, PT ;  /* 0x000000ff1000720b */ /* 0x000fda0003f35000 */
        /* <DEDUP_REMOVED lines=55> */
.L_x_500:
[----:B------:R-:W-:Y:S01]  /*21f0*/  LEA.HI R2, R7, UR15, RZ, 0x1f ;  /* 0x0000000f07027c11 */ /* 0x000fe2000f8ff8ff */
[----:B------:R-:W-:Y:S01]  /*2200*/  IMAD.MOV.U32 R19, RZ, RZ, RZ ;  /* 0x000000ffff137224 */ /* 0x000fe200078e00ff */
[----:B------:R-:W-:Y:S02]  /*2210*/  MOV R18, R30 ;  /* 0x0000001e00127202 */ /* 0x000fe40000000f00 */
[----:B------:R-:W-:Y:S01]  /*2220*/  MOV R16, 0x2250 ;  /* 0x0000225000107802 */ /* 0x000fe20000000f00 */
[----:B------:R-:W-:Y:S02]  /*2230*/  IMAD.MOV.U32 R14, RZ, RZ, R2 ;  /* 0x000000ffff0e7224 */ /* 0x000fe400078e0002 */
[----:B------:R-:W-:Y:S05]  /*2240*/  CALL.REL.NOINC `($__internal_13_$__cuda_sm20_div_s64) ;  /* 0x0000002800287944 */ /* 0x000fea0003c00000 */
[----:B------:R-:W-:Y:S02]  /*2250*/  IADD3 R13, PT, PT, -R10, RZ, RZ ;  /* 0x000000ff0a0d7210 */ /* 0x000fe40007ffe1ff */
[----:B------:R-:W-:-:S03]  /*2260*/  MOV R31, R11 ;  /* 0x0000000b001f7202 */ /* 0x000fc60000000f00 */
[----:B------:R-:W-:Y:S01]  /*2270*/  IMAD R12, R30, R13, R2 ;  /* 0x0000000d1e0c7224 */ /* 0x000fe200078e0202 */
[----:B------:R-:W-:-:S07]  /*2280*/  MOV R30, R10 ;  /* 0x0000000a001e7202 */ /* 0x000fce0000000f00 */
.L_x_501:
        /* <DEDUP_REMOVED lines=59> */
.L_x_503:
[----:B------:R-:W-:Y:S01]  /*2640*/  IMAD.MOV.U32 R14, RZ, RZ, R30 ;  /* 0x000000ffff0e7224 */ /* 0x000fe200078e001e */
[----:B------:R-:W-:Y:S01]  /*2650*/  MOV R19, R31 ;  /* 0x0000001f00137202 */ /* 0x000fe20000000f00 */
[----:B------:R-:W-:Y:S01]  /*2660*/  IMAD.MOV.U32 R18, RZ, RZ, R34 ;  /* 0x000000ffff127224 */ /* 0x000fe200078e0022 */
[----:B------:R-:W-:Y:S02]  /*2670*/  MOV R16, 0x2690 ;  /* 0x0000269000107802 */ /* 0x000fe40000000f00 */
[----:B------:R-:W-:Y:S05]  /*2680*/  CALL.REL.NOINC `($__internal_13_$__cuda_sm20_div_s64) ;  /* 0x0000002400187944 */ /* 0x000fea0003c00000 */
[----:B------:R-:W-:-:S05]  /*2690*/  IADD3 R11, PT, PT, -R10, RZ, RZ ;  /* 0x000000ff0a0b7210 */ /* 0x000fca0007ffe1ff */
[----:B------:R-:W-:Y:S02]  /*26a0*/  IMAD R30, R11, R34, R30 ;  /* 0x000000220b1e7224 */ /* 0x000fe400078e021e */
.L_x_504:
[----:B------:R-:W-:Y:S05]  /*26b0*/  BSYNC.RECONVERGENT B0 ;  /* 0x0000000000007941 */ /* 0x000fea0003800200 */
.L_x_502:
        /* <DEDUP_REMOVED lines=159> */
.L_x_499:
[----:B------:R-:W0:Y:S01]  /*30b0*/  LDC.64 R4, c[0x0][0x420] ;  /* 0x00010800ff047b82 */ /* 0x000e220000000a00 */
[----:B------:R-:W-:-:S05]  /*30c0*/  IADD3 R2, PT, PT, R2, UR15, RZ ;  /* 0x0000000f02027c10 */ /* 0x000fca000fffe0ff */
[----:B0-----:R-:W-:-:S05]  /*30d0*/  IMAD.WIDE.U32 R2, R2, 0x4, R4 ;  /* 0x0000000402027825 */ /* 0x001fca00078e0004 */
[----:B------:R1:W-:Y:S02]  /*30e0*/  STG.E desc[UR10][R2.64], R22 ;  /* 0x0000001602007986 */ /* 0x0003e4000c10190a */
.L_x_498:
[----:B------:R-:W-:Y:S05]  /*30f0*/  BSYNC.RECONVERGENT B1 ;  /* 0x0000000000017941 */ /* 0x000fea0003800200 */
.L_x_497:
        /* <DEDUP_REMOVED lines=17> */
.L_x_506:
[----:B------:R-:W-:Y:S05]  /*3210*/  BSYNC.RECONVERGENT B0 ;  /* 0x0000000000007941 */ /* 0x000fea0003800200 */
.L_x_505:
        /* <DEDUP_REMOVED lines=49> */
.L_x_511:
        /* <DEDUP_REMOVED lines=133> */
.L_x_510:
        /* <DEDUP_REMOVED lines=73> */
.L_x_512:
[----:B------:R-:W-:-:S09]  /*4210*/  UISETP.NE.OR UP1, UPT, UR5, URZ, UP1 ;  /* 0x000000ff0500728c */ /* 0x000fd20008f25670 */
[----:B------:R-:W-:Y:S05]  /*4220*/  BRA.U !UP1, `(.L_x_508) ;  /* 0x0000000109947547 */ /* 0x000fea000b800000 */
.L_x_509:
[----:B------:R-:W-:-:S13]  /*4230*/  ISETP.GE.AND P0, PT, R12, UR13, PT ;  /* 0x0000000d0c007c0c */ /* 0x000fda000bf06270 */
.L_x_513:
        /* <DEDUP_REMOVED lines=36> */
.L_x_508:
        /* <DEDUP_REMOVED lines=10> */
.L_x_514:
        /* <DEDUP_REMOVED lines=12> */
.L_x_507:
        /* <DEDUP_REMOVED lines=81> */
        .weak           $__internal_13_$__cuda_sm20_div_s64
        .type           $__internal_13_$__cuda_sm20_div_s64,@function
        .size           $__internal_13_$__cuda_sm20_div_s64,(.L_x_7181 - $__internal_13_$__cuda_sm20_div_s64)
$__internal_13_$__cuda_sm20_div_s64:
        /* <DEDUP_REMOVED lines=83> */
[----:B------:R-:W-:Y:S05]  /*5020*/  RET.REL.NODEC R12 `(_ZN5flash32flash_fwd_splitkv_combine_kernelI23Flash_fwd_kernel_traitsILi128ELi64ELi128ELi4ELb0ELb0EN7cutlass6half_tE19Flash_kernel_traitsILi128ELi64ELi128ELi4ES3_EELi4ELi1ELb1EEEvNS_16Flash_fwd_paramsE) ;  /* 0xffffffac0cf47950 */ /* 0x000fea0003c3ffff */
.L_x_515:
        /* <DEDUP_REMOVED lines=13> */
.L_x_7181:


//--------------------- .text._ZN5flash24flash_fwd_splitkv_kernelI23Flash_fwd_kernel_traitsILi128ELi64ELi128ELi4ELb0ELb0EN7cutlass6half_tE19Flash_kernel_traitsILi128ELi64ELi128ELi4ES3_EELb1ELb0ELb0ELb0ELb0ELb0ELb0ELb0EEEvNS_16Flash_fwd_paramsE --------------------------
	.section	.text._ZN5flash24flash_fwd_splitkv_kernelI23Flash_fwd_kernel_traitsILi128ELi64ELi128ELi4ELb0ELb0EN7cutlass6half_tE19Flash_kernel_traitsILi128ELi64ELi128ELi4ES3_EELb1ELb0ELb0ELb0ELb0ELb0ELb0ELb0EEEvNS_16Flash_fwd_paramsE,"ax",@progbits
	.align	128
        .global         _ZN5flash24flash_fwd_splitkv_kernelI23Flash_fwd_kernel_traitsILi128ELi64ELi128ELi4ELb0ELb0EN7cutlass6half_tE19Flash_kernel_traitsILi128ELi64ELi128ELi4ES3_EELb1ELb0ELb0ELb0ELb0ELb0ELb0ELb0EEEvNS_16Flash_fwd_paramsE
        .type           _ZN5flash24flash_fwd_splitkv_kernelI23Flash_fwd_kernel_traitsILi128ELi64ELi128ELi4ELb0ELb0EN7cutlass6half_tE19Flash_kernel_traitsILi128ELi64ELi128ELi4ES3_EELb1ELb0ELb0ELb0ELb0ELb0ELb0ELb0EEEvNS_16Flash_fwd_paramsE,@function
        .size           _ZN5flash24flash_fwd_splitkv_kernelI23Flash_fwd_kernel_traitsILi128ELi64ELi128ELi4ELb0ELb0EN7cutlass6half_tE19Flash_kernel_traitsILi128ELi64ELi128ELi4ES3_EELb1ELb0ELb0ELb0ELb0ELb0ELb0ELb0EEEvNS_16Flash_fwd_paramsE,(.L_x_7210 - _ZN5flash24flash_fwd_splitkv_kernelI23Flash_fwd_kernel_traitsILi128ELi64ELi128ELi4ELb0ELb0EN7cutlass6half_tE19Flash_kernel_traitsILi128ELi64ELi128ELi4ES3_EELb1ELb0ELb0ELb0ELb0ELb0ELb0ELb0EEEvNS_16Flash_fwd_paramsE)
        .other          _ZN5flash24flash_fwd_splitkv_kernelI23Flash_fwd_kernel_traitsILi128ELi64ELi128ELi4ELb0ELb0EN7cutlass6half_tE19Flash_kernel_traitsILi128ELi64ELi128ELi4ES3_EELb1ELb0ELb0ELb0ELb0ELb0ELb0ELb0EEEvNS_16Flash_fwd_paramsE,@"STO_CUDA_ENTRY STV_DEFAULT"
_ZN5flash24flash_fwd_splitkv_kernelI23Flash_fwd_kernel_traitsILi128ELi64ELi128ELi4ELb0ELb0EN7cutlass6half_tE19Flash_kernel_traitsILi128ELi64ELi128ELi4ES3_EELb1ELb0ELb0ELb0ELb0ELb0ELb0ELb0EEEvNS_16Flash_fwd_paramsE:
.text._ZN5flash24flash_fwd_splitkv_kernelI23Flash_fwd_kernel_traitsILi128ELi64ELi128ELi4ELb0ELb0EN7cutlass6half_tE19Flash_kernel_traitsILi128ELi64ELi128ELi4ES3_EELb1ELb0ELb0ELb0ELb0ELb0ELb0ELb0EEEvNS_16Flash_fwd_paramsE:
[----:B------:R-:W-:Y:S08]  /*0000*/  LDC R1, c[0x0][0x37c] ;  /* 0x0000df00ff017b82 */ /* 0x000ff00000000800 */
[----:B------:R-:W1:Y:S01]  /*0010*/  LDC.64 R2, c[0x0][0x460] ;  /* 0x00011800ff027b82 */ /* 0x000e620000000a00 */
[----:B------:R-:W2:Y:S01]  /*0020*/  S2R R0, SR_CTAID.Y ;  /* 0x0000000000007919 */ /* 0x000ea20000002600 */
[----:B------:R-:W3:Y:S01]  /*0030*/  LDCU.64 UR16, c[0x0][0x358] ;  /* 0x00006b00ff1077ac */ /* 0x000ee20008000a00 */
[----:B------:R-:W-:Y:S01]  /*0040*/  IMAD.MOV.U32 R210, RZ, RZ, -0x1 ;  /* 0xffffffffffd27424 */ /* 0x000fe200078e00ff */
[----:B------:R-:W4:Y:S04]  /*0050*/  LDCU.64 UR4, c[0x0][0x478] ;  /* 0x00008f00ff0477ac */ /* 0x000f280008000a00 */
[----:B------:R-:W2:Y:S01]  /*0060*/  LDC.64 R4, c[0x0][0x460] ;  /* 0x00011800ff047b82 */ /* 0x000ea20000000a00 */
[----:B------:R-:W3:Y:S01]  /*0070*/  LDCU.64 UR6, c[0x0][0x470] ;  /* 0x00008e00ff0677ac */ /* 0x000ee20008000a00 */
[----:B-1----:R-:W-:-:S02]  /*0080*/  ISETP.NE.U32.AND P0, PT, R2, RZ, PT ;  /* 0x000000ff0200720c */ /* 0x002fc40003f05070 */
[----:B------:R-:W-:Y:S02]  /*0090*/  ISETP.NE.U32.AND P4, PT, R2, RZ, PT ;  /* 0x000000ff0200720c */ /* 0x000fe40003f85070 */
[C---:B------:R-:W-:Y:S02]  /*00a0*/  ISETP.NE.AND.EX P0, PT, R3.reuse, RZ, PT, P0 ;  /* 0x000000ff0300720c */ /* 0x040fe40003f05300 */
[----:B------:R-:W-:Y:S02]  /*00b0*/  ISETP.NE.AND.EX P4, PT, R3, RZ, PT, P4 ;  /* 0x000000ff0300720c */ /* 0x000fe40003f85340 */
[----:B----4-:R-:W-:Y:S01]  /*00c0*/  ISETP.NE.U32.AND P2, PT, RZ, UR4, PT ;  /* 0x00000004ff007c0c */ /* 0x010fe2000bf45070 */
[C---:B--2---:R-:W-:Y:S01]  /*00d0*/  IMAD.WIDE.U32 R16, R0.reuse, 0x4, R4 ;  /* 0x0000000400107825 */ /* 0x044fe200078e0004 */
[----:B------:R-:W1:Y:S01]  /*00e0*/  LDC.64 R2, c[0x0][0x468] ;  /* 0x00011a00ff027b82 */ /* 0x000e620000000a00 */
[----:B------:R-:W-:Y:S02]  /*00f0*/  SHF.R.U32.HI R10, RZ, 0x1e, R0 ;  /* 0x0000001eff0a7819 */ /* 0x000fe40000011600 */
[----:B------:R-:W-:Y:S01]  /*0100*/  ISETP.NE.AND.EX P2, PT, RZ, UR5, PT, P2 ;  /* 0x00000005ff007c0c */ /* 0x000fe2000bf45320 */
[----:B------:R-:W-:Y:S01]  /*0110*/  IMAD.SHL.U32 R11, R0, 0x4, RZ ;  /* 0x00000004000b7824 */ /* 0x000fe200078e00ff */
[----:B---3--:R-:W-:-:S02]  /*0120*/  ISETP.NE.U32.AND P3, PT, RZ, UR6, PT ;  /* 0x00000006ff007c0c */ /* 0x008fc4000bf65070 */
[----:B------:R-:W2:Y:S02]  /*0130*/  @P0 LDG.E R210, desc[UR16][R16.64] ;  /* 0x0000001010d20981 */ /* 0x000ea4000c1e1900 */
[----:B------:R-:W-:Y:S02]  /*0140*/  ISETP.NE.AND.EX P3, PT, RZ, UR7, PT, P3 ;  /* 0x00000007ff007c0c */ /* 0x000fe4000bf65330 */
[----:B------:R1:W2:Y:S05]  /*0150*/  @P4 LDG.E R15, desc[UR16][R16.64+0x4] ;  /* 0x00000410100f4981 */ /* 0x0002aa000c1e1900 */
[----:B------:R-:W-:-:S04]  /*0160*/  @P2 IADD3 R6, P0, PT, R11, UR4, RZ ;  /* 0x000000040b062c10 */ /* 0x000fc8000ff1e0ff */
[----:B------:R-:W-:-:S05]  /*0170*/  @P2 IADD3.X R7, PT, PT, R10, UR5, RZ, P0, !PT ;  /* 0x000000050a072c10 */ /* 0x000fca00087fe4ff */
[----:B------:R3:W5:Y:S01]  /*0180*/  @P2 LDG.E R13, desc[UR16][R6.64] ;  /* 0x00000010060d2981 */ /* 0x000762000c1e1900 */
[----:B------:R-:W4:Y:S01]  /*0190*/  LDCU.U8 UR4, c[0x0][0x532] ;  /* 0x0000a640ff0477ac */ /* 0x000f220008000000 */
[----:B------:R-:W4:Y:S01]  /*01a0*/  S2R R27, SR_CTAID.X ;  /* 0x00000000001b7919 */ /* 0x000f220000002500 */
[----:B-1----:R-:W-:-:S05]  /*01b0*/  IADD3 R16, P0, PT, R11, R2, RZ ;  /* 0x000000020b107210 */ /* 0x002fca0007f1e0ff */
[----:B------:R-:W-:Y:S01]  /*01c0*/  IMAD.X R17, R10, 0x1, R3, P0 ;  /* 0x000000010a117824 */ /* 0x000fe200000e0603 */
[----:B------:R-:W-:Y:S01]  /*01d0*/  ISETP.NE.U32.AND P0, PT, R2, RZ, PT ;  /* 0x000000ff0200720c */ /* 0x000fe20003f05070 */
[----:B---3--:R-:W1:Y:S03]  /*01e0*/  @!P4 LDC R7, c[0x0][0x434] ;  /* 0x00010d00ff07cb82 */ /* 0x008e660000000800 */
[----:B------:R-:W-:Y:S02]  /*01f0*/  ISETP.NE.AND.EX P0, PT, R3, RZ, PT, P0 ;  /* 0x000000ff0300720c */ /* 0x000fe40003f05300 */
[----:B------:R-:W-:Y:S01]  /*0200*/  @P3 IADD3 R8, P1, PT, R11, UR6, RZ ;  /* 0x000000060b083c10 */ /* 0x000fe2000ff3e0ff */
[----:B------:R-:W-:-:S03]  /*0210*/  IMAD.MOV.U32 R4, RZ, RZ, RZ ;  /* 0x000000ffff047224 */ /* 0x000fc600078e00ff */
[----:B------:R-:W-:Y:S01]  /*0220*/  @P3 IADD3.X R9, PT, PT, R10, UR7, RZ, P1, !PT ;  /* 0x000000070a093c10 */ /* 0x000fe20008ffe4ff */
[----:B------:R-:W3:Y:S01]  /*0230*/  @!P2 LDC R6, c[0x0][0x43c] ;  /* 0x00010f00ff06ab82 */ /* 0x000ee20000000800 */
[----:B----4-:R-:W-:-:S03]  /*0240*/  ISETP.NE.AND P1, PT, RZ, UR4, PT ;  /* 0x00000004ff007c0c */ /* 0x010fc6000bf25270 */
[----:B------:R4:W5:Y:S01]  /*0250*/  @P3 LDG.E R4, desc[UR16][R8.64] ;  /* 0x0000001008043981 */ /* 0x000962000c1e1900 */
[----:B------:R-:W-:-:S04]  /*0260*/  ISETP.EQ.U32.AND P3, PT, R2, RZ, PT ;  /* 0x000000ff0200720c */ /* 0x000fc80003f62070 */
[----:B------:R-:W-:Y:S01]  /*0270*/  ISETP.EQ.OR.EX P3, PT, R3, RZ, !P1, P3 ;  /* 0x000000ff0300720c */ /* 0x000fe20004f62730 */
[----:B------:R-:W-:Y:S02]  /*0280*/  IMAD.MOV.U32 R5, RZ, RZ, -0x1 ;  /* 0xffffffffff057424 */ /* 0x000fe400078e00ff */
[----:B------:R-:W-:-:S10]  /*0290*/  IMAD.SHL.U32 R2, R27, 0x40, RZ ;  /* 0x000000401b027824 */ /* 0x000fd400078e00ff */
[----:B------:R1:W5:Y:S01]  /*02a0*/  @!P3 LDG.E R5, desc[UR16][R16.64] ;  /* 0x000000101005b981 */ /* 0x000362000c1e1900 */
[----:B----4-:R-:W4:Y:S01]  /*02b0*/  @!P2 LDC.64 R8, c[0x0][0x488] ;  /* 0x00012200ff08ab82 */ /* 0x010f220000000a00 */
[----:B--2---:R-:W-:-:S07]  /*02c0*/  @P4 IMAD.IADD R7, R15, 0x1, -R210 ;  /* 0x000000010f074824 */ /* 0x004fce00078e0ad2 */
[----:B------:R-:W2:Y:S01]  /*02d0*/  @!P0 LDC R15, c[0x0][0x438] ;  /* 0x00010e00ff0f8b82 */ /* 0x000ea20000000800 */
[----:B-1----:R-:W-:Y:S01]  /*02e0*/  ISETP.GT.AND P3, PT, R7, R2, PT ;  /* 0x000000020700720c */ /* 0x002fe20003f64270 */
[----:B---34-:R-:W-:-:S12]  /*02f0*/  @!P0 BRA `(.L_x_516) ;  /* 0x00000000000c8947 */ /* 0x018fd80003800000 */
[----:B------:R-:W2:Y:S02]  /*0300*/  @P1 LDG.E R12, desc[UR16][R16.64+0x4] ;  /* 0x00000410100c1981 */ /* 0x000ea4000c1e1900 */
[----:B--2--5:R-:W-:-:S06]  /*0310*/  @P1 IADD3 R15, PT, PT, R12, -R5, RZ ;  /* 0x800000050c0f1210 */ /* 0x024fcc0007ffe0ff */
[----:B------:R1:W5:Y:S02]  /*0320*/  @!P1 LDG.E R15, desc[UR16][R16.64] ;  /* 0x00000010100f9981 */ /* 0x000364000c1e1900 */
.L_x_516:
[----:B------:R-:W-:Y:S01]  /*0330*/  @!P2 ISETP.NE.U32.AND P0, PT, R8, RZ, PT ;  /* 0x000000ff0800a20c */ /* 0x000fe20003f05070 */
[----:B------:R-:W-:-:S12]  /*0340*/  @!P3 EXIT ;  /* 0x000000000000b94d */ /* 0x000fd80003800000 */
[----:B------:R-:W3:Y:S01]  /*0350*/  LDCU UR5, c[0x0][0x438] ;  /* 0x00008700ff0577ac */ /* 0x000ee20008000800 */
[----:B------:R-:W-:Y:S01]  /*0360*/  @!P2 ISETP.NE.AND.EX P0, PT, R9, RZ, PT, P0 ;  /* 0x000000ff0900a20c */ /* 0x000fe20003f05300 */
[--C-:B-----5:R-:W-:Y:S01]  /*0370*/  @P2 IMAD.IADD R3, R13, 0x1, -R4.reuse ;  /* 0x000000010d032824 */ /* 0x120fe200078e0a04 */
[----:B------:R-:W4:Y:S01]  /*0380*/  S2R R23, SR_CTAID.Z ;  /* 0x0000000000177919 */ /* 0x000f220000002700 */
[----:B------:R-:W1:Y:S01]  /*0390*/  LDCU UR14, c[0x0][0x508] ;  /* 0x0000a100ff0e77ac */ /* 0x000e620008000800 */
[----:B------:R-:W-:Y:S01]  /*03a0*/  @!P2 SEL R6, R6, RZ, P0 ;  /* 0x000000ff0606a207 */ /* 0x000fe20000000000 */
[----:B------:R-:W4:Y:S03]  /*03b0*/  S2R R201, SR_TID.X ;  /* 0x0000000000c97919 */ /* 0x000f260000002100 */
[----:B--2---:R-:W-:Y:S01]  /*03c0*/  @!P2 IADD3 R3, PT, PT, R6, R15, -R4 ;  /* 0x0000000f0603a210 */ /* 0x004fe20007ffe804 */
[----:B------:R-:W-:-:S04]  /*03d0*/  VIADD R6, R27, 0x1 ;  /* 0x000000011b067836 */ /* 0x000fc80000000000 */
[----:B------:R-:W-:Y:S02]  /*03e0*/  VIADD R13, R3, 0x7f ;  /* 0x0000007f030d7836 */ /* 0x000fe40000000000 */
[----:B------:R-:W-:Y:S01]  /*03f0*/  IMAD R6, R6, 0x40, -R7 ;  /* 0x0000004006067824 */ /* 0x000fe200078e0a07 */
[----:B---3--:R-:W-:Y:S02]  /*0400*/  UIADD3 UR5, UPT, UPT, UR5, 0x7f, URZ ;  /* 0x0000007f05057890 */ /* 0x008fe4000fffe0ff */
[----:B------:R-:W-:Y:S02]  /*0410*/  SHF.R.S32.HI R8, RZ, 0x1f, R13 ;  /* 0x0000001fff087819 */ /* 0x000fe4000001140d */
[----:B-1----:R-:W-:Y:S01]  /*0420*/  IADD3 R9, PT, PT, R13, UR14, R6 ;  /* 0x0000000e0d097c10 */ /* 0x002fe2000fffe006 */
[----:B------:R-:W-:Y:S01]  /*0430*/  USHF.R.S32.HI UR4, URZ, 0x1f, UR5 ;  /* 0x0000001fff047899 */ /* 0x000fe20008011405 */
[----:B------:R-:W-:Y:S02]  /*0440*/  LEA.HI R8, R8, R13, RZ, 0x7 ;  /* 0x0000000d08087211 */ /* 0x000fe400078f38ff */
[----:B------:R-:W-:Y:S01]  /*0450*/  SHF.R.S32.HI R6, RZ, 0x1f, R9 ;  /* 0x0000001fff067819 */ /* 0x000fe20000011409 */
[----:B------:R-:W-:Y:S01]  /*0460*/  ULEA.HI UR4, UR4, UR5, URZ, 0x7 ;  /* 0x0000000504047291 */ /* 0x000fe2000f8f38ff */
[----:B------:R-:W-:-:S02]  /*0470*/  SHF.R.S32.HI R8, RZ, 0x7, R8 ;  /* 0x00000007ff087819 */ /* 0x000fc40000011408 */
[----:B------:R-:W-:Y:S01]  /*0480*/  LEA.HI R6, R6, R9, RZ, 0x7 ;  /* 0x0000000906067211 */ /* 0x000fe200078f38ff */
[----:B------:R-:W-:-:S03]  /*0490*/  USHF.R.S32.HI UR4, URZ, 0x7, UR4 ;  /* 0x00000007ff047899 */ /* 0x000fc60008011404 */
[----:B------:R-:W-:Y:S01]  /*04a0*/  SHF.R.S32.HI R197, RZ, 0x7, R6 ;  /* 0x00000007ffc57819 */ /* 0x000fe20000011406 */
[----:B------:R-:W-:-:S03]  /*04b0*/  IMAD.MOV.U32 R6, RZ, RZ, R0 ;  /* 0x000000ffff067224 */ /* 0x000fc600078e0000 */
[----:B------:R-:W-:-:S04]  /*04c0*/  VIMNMX3 R197, R8, UR4, R197, PT ;  /* 0x0000000408c57c0f */ /* 0x000fc8000b8001c5 */
[----:B------:R-:W-:-:S13]  /*04d0*/  ISETP.GT.AND P0, PT, R197, RZ, PT ;  /* 0x000000ffc500720c */ /* 0x000fda0003f04270 */
[----:B----4-:R-:W-:Y:S05]  /*04e0*/  @P0 BRA `(.L_x_517) ;  /* 0x0000000400e80947 */ /* 0x010fea0003800000 */
[C---:B------:R-:W-:Y:S01]  /*04f0*/  ISETP.NE.AND P0, PT, R210.reuse, -0x1, PT ;  /* 0xffffffffd200780c */ /* 0x040fe20003f05270 */
[----:B------:R-:W1:Y:S01]  /*0500*/  LDC.64 R4, c[0x0][0x408] ;  /* 0x00010200ff047b82 */ /* 0x000e620000000a00 */
[----:B------:R-:W-:Y:S01]  /*0510*/  SHF.L.U32 R3, R201, 0x3, RZ ;  /* 0x00000003c9037819 */ /* 0x000fe200000006ff */
[----:B------:R-:W2:Y:S01]  /*0520*/  LDCU UR7, c[0x0][0x3e0] ;  /* 0x00007c00ff0777ac */ /* 0x000ea20008000800 */
[----:B------:R-:W-:Y:S01]  /*0530*/  SHF.R.U32.HI R201, RZ, 0x3, R201 ;  /* 0x00000003ffc97819 */ /* 0x000fe200000116c9 */
[----:B------:R-:W-:Y:S01]  /*0540*/  BSSY.RECONVERGENT B0, `(.L_x_518) ;  /* 0x0000028000007945 */ /* 0x000fe20003800200 */
[----:B------:R-:W3:Y:S01]  /*0550*/  LDCU.64 UR4, c[0x0][0x410] ;  /* 0x00008200ff0477ac */ /* 0x000ee20008000a00 */
[----:B------:R-:W4:Y:S06]  /*0560*/  LDCU UR6, c[0x0][0x434] ;  /* 0x00008680ff0677ac */ /* 0x000f2c0008000800 */
[----:B------:R-:W5:Y:S01]  /*0570*/  @!P0 LDC.64 R8, c[0x0][0x400] ;  /* 0x00010000ff088b82 */ /* 0x000f620000000a00 */
[----:B-1----:R-:W-:-:S04]  /*0580*/  @P0 IMAD.WIDE.U32 R10, R210, R4, RZ ;  /* 0x00000004d20a0225 */ /* 0x002fc800078e00ff */
[C---:B-----5:R-:W-:Y:S01]  /*0590*/  @!P0 IMAD.WIDE.U32 R12, R0.reuse, R8, RZ ;  /* 0x00000008000c8225 */ /* 0x060fe200078e00ff */
[----:B------:R-:W-:Y:S02]  /*05a0*/  LOP3.LUT R8, R3, 0x38, RZ, 0xc0, !PT ;  /* 0x0000003803087812 */ /* 0x000fe400078ec0ff */
[----:B------:R-:W-:Y:S01]  /*05b0*/  @P0 MOV R12, R10 ;  /* 0x0000000a000c0202 */ /* 0x000fe20000000f00 */
[----:B------:R-:W-:Y:S01]  /*05c0*/  @!P0 IMAD R0, R0, R9, R13 ;  /* 0x0000000900008224 */ /* 0x000fe200078e020d */
[----:B------:R-:W-:Y:S01]  /*05d0*/  LOP3.LUT R10, R8, 0x40, RZ, 0xfc, !PT ;  /* 0x00000040080a7812 */ /* 0x000fe200078efcff */
[----:B------:R-:W-:Y:S02]  /*05e0*/  IMAD.MOV.U32 R9, RZ, RZ, RZ ;  /* 0x000000ffff097224 */ /* 0x000fe400078e00ff */
[----:B------:R-:W-:Y:S02]  /*05f0*/  @P0 IMAD R0, R210, R5, R11 ;  /* 0x00000005d2000224 */ /* 0x000fe400078e020b */
[----:B------:R-:W-:-:S04]  /*0600*/  IMAD.WIDE.U32 R14, R2, R4, R8 ;  /* 0x00000004020e7225 */ /* 0x000fc800078e0008 */
[----:B------:R-:W-:Y:S01]  /*0610*/  IMAD R3, R2, R5, R15 ;  /* 0x0000000502037224 */ /* 0x000fe200078e020f */
[----:B------:R-:W-:Y:S01]  /*0620*/  IADD3 R12, P0, PT, R12, R14, RZ ;  /* 0x0000000e0c0c7210 */ /* 0x000fe20007f1e0ff */
[----:B--2---:R-:W-:Y:S02]  /*0630*/  IMAD R15, R6, UR7, R23 ;  /* 0x00000007060f7c24 */ /* 0x004fe4000f8e0217 */
[----:B------:R-:W-:Y:S02]  /*0640*/  VIADD R11, R201, 0x10 ;  /* 0x00000010c90b7836 */ /* 0x000fe40000000000 */
[----:B------:R-:W-:Y:S01]  /*0650*/  IMAD.X R13, R0, 0x1, R3, P0 ;  /* 0x00000001000d7824 */ /* 0x000fe200000e0603 */
[----:B------:R-:W-:Y:S01]  /*0660*/  IADD3 R0, PT, PT, -R2, R7, RZ ;  /* 0x0000000702007210 */ /* 0x000fe20007ffe1ff */
[----:B----4-:R-:W-:Y:S01]  /*0670*/  IMAD R2, R15, UR6, R2 ;  /* 0x000000060f027c24 */ /* 0x010fe2000f8e0202 */
[----:B------:R-:W-:Y:S01]  /*0680*/  IADD3 R7, PT, PT, R201, 0x20, RZ ;  /* 0x00000020c9077810 */ /* 0x000fe20007ffe0ff */
[----:B---3--:R-:W-:Y:S01]  /*0690*/  IMAD.WIDE.U32 R12, R23, UR4, R12 ;  /* 0x00000004170c7c25 */ /* 0x008fe2000f8e000c */
[----:B------:R-:W-:-:S02]  /*06a0*/  ISETP.GE.AND P0, PT, R201, R0, PT ;  /* 0x00000000c900720c */ /* 0x000fc40003f06270 */
[----:B------:R-:W-:Y:S01]  /*06b0*/  IADD3 R3, PT, PT, R201, 0x30, RZ ;  /* 0x00000030c9037810 */ /* 0x000fe20007ffe0ff */
[----:B------:R-:W-:Y:S01]  /*06c0*/  IMAD R19, R23, UR5, R13 ;  /* 0x0000000517137c24 */ /* 0x000fe2000f8e020d */
[-C--:B------:R-:W-:Y:S02]  /*06d0*/  ISETP.GE.AND P3, PT, R11, R0.reuse, PT ;  /* 0x000000000b00720c */ /* 0x080fe40003f66270 */
[-C--:B------:R-:W-:Y:S02]  /*06e0*/  ISETP.GE.AND P2, PT, R7, R0.reuse, PT ;  /* 0x000000000700720c */ /* 0x080fe40003f46270 */
[----:B------:R-:W-:-:S05]  /*06f0*/  ISETP.GE.AND P1, PT, R3, R0, PT ;  /* 0x000000000300720c */ /* 0x000fca0003f26270 */
[----:B------:R-:W-:Y:S08]  /*0700*/  @P0 BRA `(.L_x_519) ;  /* 0x00000000002c0947 */ /* 0x000ff00003800000 */
[----:B------:R-:W1:Y:S01]  /*0710*/  LDCU UR6, c[0x0][0x440] ;  /* 0x00008800ff0677ac */ /* 0x000e620008000800 */
[----:B------:R-:W-:Y:S01]  /*0720*/  IMAD.MOV.U32 R18, RZ, RZ, R12 ;  /* 0x000000ffff127224 */ /* 0x000fe200078e000c */
[----:B------:R-:W2:Y:S03]  /*0730*/  LDCU.64 UR4, c[0x0][0x3f0] ;  /* 0x00007e00ff0477ac */ /* 0x000ea60008000a00 */
[----:B------:R-:W-:-:S04]  /*0740*/  IMAD.WIDE.U32 R16, R201, R4, R18 ;  /* 0x00000004c9107225 */ /* 0x000fc800078e0012 */
[----:B------:R-:W-:Y:S01]  /*0750*/  IMAD R6, R201, R5, R17 ;  /* 0x00000005c9067224 */ /* 0x000fe200078e0211 */
[----:B-1----:R-:W-:Y:S02]  /*0760*/  ISETP.GE.AND P5, PT, R8, UR6, PT ;  /* 0x0000000608007c0c */ /* 0x002fe4000bfa6270 */
[----:B------:R-:W-:Y:S02]  /*0770*/  ISETP.GE.AND P4, PT, R10, UR6, PT ;  /* 0x000000060a007c0c */ /* 0x000fe4000bf86270 */
[----:B--2---:R-:W-:-:S04]  /*0780*/  LEA R14, P0, R16, UR4, 0x1 ;  /* 0x00000004100e7c11 */ /* 0x004fc8000f8008ff */
[----:B------:R-:W-:-:S05]  /*0790*/  LEA.HI.X R15, R16, UR5, R6, 0x1, P0 ;  /* 0x00000005100f7c11 */ /* 0x000fca00080f0c06 */
[----:B------:R1:W-:Y:S04]  /*07a0*/  @!P5 STG.E.128 desc[UR16][R14.64], RZ ;  /* 0x000000ff0e00d986 */ /* 0x0003e8000c101d10 */
[----:B------:R1:W-:Y:S02]  /*07b0*/  @!P4 STG.E.128 desc[UR16][R14.64+0x80], RZ ;  /* 0x000080ff0e00c986 */ /* 0x0003e4000c101d10 */
.L_x_519:
[----:B------:R-:W-:Y:S05]  /*07c0*/  BSYNC.RECONVERGENT B0 ;  /* 0x0000000000007941 */ /* 0x000fea0003800200 */
.L_x_518:
[----:B------:R-:W-:Y:S04]  /*07d0*/  BSSY.RECONVERGENT B0, `(.L_x_520) ;  /* 0x0000012000007945 */ /* 0x000fe80003800200 */
[----:B------:R-:W-:Y:S05]  /*07e0*/  @P3 BRA `(.L_x_521) ;  /* 0x0000000000403947 */ /* 0x000fea0003800000 */
[----:B------:R-:W2:Y:S01]  /*07f0*/  LDCU UR6, c[0x0][0x440] ;  /* 0x00008800ff0677ac */ /* 0x000ea20008000800 */
[----:B-1----:R-:W-:Y:S01]  /*0800*/  IADD3 R15, P0, PT, R201, 0x10, RZ ;  /* 0x00000010c90f7810 */ /* 0x002fe20007f1e0ff */
[----:B------:R-:W-:Y:S01]  /*0810*/  IMAD.MOV.U32 R16, RZ, RZ, R12 ;  /* 0x000000ffff107224 */ /* 0x000fe200078e000c */
[----:B------:R-:W1:Y:S03]  /*0820*/  LDCU.64 UR4, c[0x0][0x3f0] ;  /* 0x00007e00ff0477ac */ /* 0x000e660008000a00 */
[----:B------:R-:W-:-:S04]  /*0830*/  IMAD.X R17, RZ, RZ, RZ, P0 ;  /* 0x000000ffff117224 */ /* 0x000fc800000e06ff */
[----:B------:R-:W-:Y:S01]  /*0840*/  IMAD R6, R17, R4, RZ ;  /* 0x0000000411067224 */ /* 0x000fe200078e02ff */
[----:B------:R-:W-:-:S03]  /*0850*/  MOV R17, R19 ;  /* 0x0000001300117202 */ /* 0x000fc60000000f00 */
[C---:B------:R-:W-:Y:S02]  /*0860*/  IMAD R6, R15.reuse, R5, R6 ;  /* 0x000000050f067224 */ /* 0x040fe400078e0206 */
[----:B------:R-:W-:Y:S01]  /*0870*/  IMAD.WIDE.U32 R16, R15, R4, R16 ;  /* 0x000000040f107225 */ /* 0x000fe200078e0010 */
[----:B--2---:R-:W-:Y:S02]  /*0880*/  ISETP.GE.AND P3, PT, R8, UR6, PT ;  /* 0x0000000608007c0c */ /* 0x004fe4000bf66270 */
[----:B------:R-:W-:Y:S01]  /*0890*/  ISETP.GE.AND P0, PT, R10, UR6, PT ;  /* 0x000000060a007c0c */ /* 0x000fe2000bf06270 */
[----:B------:R-:W-:Y:S01]  /*08a0*/  IMAD.IADD R6, R17, 0x1, R6 ;  /* 0x0000000111067824 */ /* 0x000fe200078e0206 */
[----:B-1----:R-:W-:-:S04]  /*08b0*/  LEA R14, P4, R16, UR4, 0x1 ;  /* 0x00000004100e7c11 */ /* 0x002fc8000f8808ff */
[----:B------:R-:W-:-:S05]  /*08c0*/  LEA.HI.X R15, R16, UR5, R6, 0x1, P4 ;  /* 0x00000005100f7c11 */ /* 0x000fca000a0f0c06 */
[----:B------:R2:W-:Y:S04]  /*08d0*/  @!P3 STG.E.128 desc[UR16][R14.64], RZ ;  /* 0x000000ff0e00b986 */ /* 0x0005e8000c101d10 */
[----:B------:R2:W-:Y:S02]  /*08e0*/  @!P0 STG.E.128 desc[UR16][R14.64+0x80], RZ ;  /* 0x000080ff0e008986 */ /* 0x0005e4000c101d10 */
.L_x_521:
[----:B------:R-:W-:Y:S05]  /*08f0*/  BSYNC.RECONVERGENT B0 ;  /* 0x0000000000007941 */ /* 0x000fea0003800200 */
.L_x_520:
[----:B------:R-:W-:Y:S04]  /*0900*/  BSSY.RECONVERGENT B0, `(.L_x_522) ;  /* 0x0000012000007945 */ /* 0x000fe80003800200 */
[----:B------:R-:W-:Y:S05]  /*0910*/  @P2 BRA `(.L_x_523) ;  /* 0x0000000000402947 */ /* 0x000fea0003800000 */
[----:B------:R-:W3:Y:S01]  /*0920*/  LDCU UR6, c[0x0][0x440] ;  /* 0x00008800ff0677ac */ /* 0x000ee20008000800 */
[----:B-12---:R-:W-:Y:S01]  /*0930*/  IADD3 R15, P0, PT, R201, 0x20, RZ ;  /* 0x00000020c90f7810 */ /* 0x006fe20007f1e0ff */
[----:B------:R-:W-:Y:S01]  /*0940*/  IMAD.MOV.U32 R16, RZ, RZ, R12 ;  /* 0x000000ffff107224 */ /* 0x000fe200078e000c */
[----:B------:R-:W1:Y:S03]  /*0950*/  LDCU.64 UR4, c[0x0][0x3f0] ;  /* 0x00007e00ff0477ac */ /* 0x000e660008000a00 */
[----:B------:R-:W-:-:S04]  /*0960*/  IMAD.X R17, RZ, RZ, RZ, P0 ;  /* 0x000000ffff117224 */ /* 0x000fc800000e06ff */
[----:B------:R-:W-:Y:S01]  /*0970*/  IMAD R6, R17, R4, RZ ;  /* 0x0000000411067224 */ /* 0x000fe200078e02ff */
[----:B------:R-:W-:-:S03]  /*0980*/  MOV R17, R19 ;  /* 0x0000001300117202 */ /* 0x000fc60000000f00 */
[C---:B------:R-:W-:Y:S02]  /*0990*/  IMAD R6, R15.reuse, R5, R6 ;  /* 0x000000050f067224 */ /* 0x040fe400078e0206 */
[----:B------:R-:W-:Y:S01]  /*09a0*/  IMAD.WIDE.U32 R16, R15, R4, R16 ;  /* 0x000000040f107225 */ /* 0x000fe200078e0010 */
[----:B---3--:R-:W-:Y:S02]  /*09b0*/  ISETP.GE.AND P2, PT, R8, UR6, PT ;  /* 0x0000000608007c0c */ /* 0x008fe4000bf46270 */
[----:B------:R-:W-:Y:S01]  /*09c0*/  ISETP.GE.AND P0, PT, R10, UR6, PT ;  /* 0x000000060a007c0c */ /* 0x000fe2000bf06270 */
[----:B------:R-:W-:Y:S01]  /*09d0*/  IMAD.IADD R15, R17, 0x1, R6 ;  /* 0x00000001110f7824 */ /* 0x000fe200078e0206 */
[----:B-1----:R-:W-:-:S04]  /*09e0*/  LEA R14, P3, R16, UR4, 0x1 ;  /* 0x00000004100e7c11 */ /* 0x002fc8000f8608ff */
[----:B------:R-:W-:-:S05]  /*09f0*/  LEA.HI.X R15, R16, UR5, R15, 0x1, P3 ;  /* 0x00000005100f7c11 */ /* 0x000fca00098f0c0f */
[----:B------:R3:W-:Y:S04]  /*0a00*/  @!P2 STG.E.128 desc[UR16][R14.64], RZ ;  /* 0x000000ff0e00a986 */ /* 0x0007e8000c101d10 */
[----:B------:R3:W-:Y:S02]  /*0a10*/  @!P0 STG.E.128 desc[UR16][R14.64+0x80], RZ ;  /* 0x000080ff0e008986 */ /* 0x0007e4000c101d10 */
.L_x_523:
[----:B------:R-:W-:Y:S05]  /*0a20*/  BSYNC.RECONVERGENT B0 ;  /* 0x0000000000007941 */ /* 0x000fea0003800200 */
.L_x_522:
[----:B------:R-:W-:Y:S04]  /*0a30*/  BSSY.RECONVERGENT B0, `(.L_x_524) ;  /* 0x0000011000007945 */ /* 0x000fe80003800200 */
[----:B------:R-:W-:Y:S05]  /*0a40*/  @P1 BRA `(.L_x_525) ;  /* 0x00000000003c1947 */ /* 0x000fea0003800000 */
[----:B------:R-:W4:Y:S01]  /*0a50*/  LDCU UR6, c[0x0][0x440] ;  /* 0x00008800ff0677ac */ /* 0x000f220008000800 */
[----:B------:R-:W-:Y:S02]  /*0a60*/  IADD3 R13, P0, PT, R201, 0x30, RZ ;  /* 0x00000030c90d7810 */ /* 0x000fe40007f1e0ff */
[----:B------:R-:W-:Y:S01]  /*0a70*/  MOV R18, R12 ;  /* 0x0000000c00127202 */ /* 0x000fe20000000f00 */
[----:B------:R-:W5:Y:S02]  /*0a80*/  LDCU.64 UR4, c[0x0][0x3f0] ;  /* 0x00007e00ff0477ac */ /* 0x000f640008000a00 */
[----:B-123--:R-:W-:Y:S02]  /*0a90*/  IMAD.X R15, RZ, RZ, RZ, P0 ;  /* 0x000000ffff0f7224 */ /* 0x00efe400000e06ff */
[----:B------:R-:W-:-:S04]  /*0aa0*/  IMAD.WIDE.U32 R18, R13, R4, R18 ;  /* 0x000000040d127225 */ /* 0x000fc800078e0012 */
[----:B------:R-:W-:-:S04]  /*0ab0*/  IMAD R6, R15, R4, RZ ;  /* 0x000000040f067224 */ /* 0x000fc800078e02ff */
[----:B------:R-:W-:Y:S01]  /*0ac0*/  IMAD R5, R13, R5, R6 ;  /* 0x000000050d057224 */ /* 0x000fe200078e0206 */
[----:B----4-:R-:W-:Y:S02]  /*0ad0*/  ISETP.GE.AND P1, PT, R8, UR6, PT ;  /* 0x0000000608007c0c */ /* 0x010fe4000bf26270 */
[----:B------:R-:W-:Y:S01]  /*0ae0*/  ISETP.GE.AND P0, PT, R10, UR6, PT ;  /* 0x000000060a007c0c */ /* 0x000fe2000bf06270 */
[----:B------:R-:W-:Y:S01]  /*0af0*/  IMAD.IADD R5, R19, 0x1, R5 ;  /* 0x0000000113057824 */ /* 0x000fe200078e0205 */
[----:B-----5:R-:W-:-:S04]  /*0b00*/  LEA R4, P2, R18, UR4, 0x1 ;  /* 0x0000000412047c11 */ /* 0x020fc8000f8408ff */
[----:B------:R-:W-:-:S05]  /*0b10*/  LEA.HI.X R5, R18, UR5, R5, 0x1, P2 ;  /* 0x0000000512057c11 */ /* 0x000fca00090f0c05 */
[----:B------:R4:W-:Y:S04]  /*0b20*/  @!P1 STG.E.128 desc[UR16][R4.64], RZ ;  /* 0x000000ff04009986 */ /* 0x0009e8000c101d10 */
[----:B------:R4:W-:Y:S02]  /*0b30*/  @!P0 STG.E.128 desc[UR16][R4.64+0x80], RZ ;  /* 0x000080ff04008986 */ /* 0x0009e4000c101d10 */
.L_x_525:
[----:B------:R-:W-:Y:S05]  /*0b40*/  BSYNC.RECONVERGENT B0 ;  /* 0x0000000000007941 */ /* 0x000fea0003800200 */
.L_x_524:
[----:B------:R-:W4:Y:S01]  /*0b50*/  LDCU.64 UR4, c[0x0][0x420] ;  /* 0x00008400ff0477ac */ /* 0x000f220008000a00 */
[----:B------:R-:W-:-:S04]  /*0b60*/  ISETP.NE.AND P4, PT, R8, RZ, PT ;  /* 0x000000ff0800720c */ /* 0x000fc80003f85270 */
[-C--:B------:R-:W-:Y:S02]  /*0b70*/  ISETP.GE.OR P3, PT, R201, R0.reuse, P4 ;  /* 0x00000000c900720c */ /* 0x080fe40002766670 */
[-C--:B------:R-:W-:Y:S02]  /*0b80*/  ISETP.GE.OR P2, PT, R11, R0.reuse, P4 ;  /* 0x000000000b00720c */ /* 0x080fe40002746670 */
[-C--:B------:R-:W-:Y:S02]  /*0b90*/  ISETP.GE.OR P1, PT, R7, R0.reuse, P4 ;  /* 0x000000000700720c */ /* 0x080fe40002726670 */
[C---:B------:R-:W-:Y:S02]  /*0ba0*/  IADD3 R201, P0, PT, R2.reuse, R201, RZ ;  /* 0x000000c902c97210 */ /* 0x040fe40007f1e0ff */
[----:B------:R-:W-:Y:S02]  /*0bb0*/  ISETP.GE.OR P4, PT, R3, R0, P4 ;  /* 0x000000000300720c */ /* 0x000fe40002786670 */
[----:B------:R-:W-:-:S02]  /*0bc0*/  LEA.HI.X.SX32 R2, R2, RZ, 0x1, P0 ;  /* 0x000000ff02027211 */ /* 0x000fc400000f0eff */
[C---:B----4-:R-:W-:Y:S01]  /*0bd0*/  LEA R4, P0, R201.reuse, UR4, 0x2 ;  /* 0x00000004c9047c11 */ /* 0x050fe2000f8010ff */
[----:B------:R-:W-:Y:S02]  /*0be0*/  @!P3 IMAD.MOV.U32 R9, RZ, RZ, 0x7f800000 ;  /* 0x7f800000ff09b424 */ /* 0x000fe400078e00ff */
[----:B------:R-:W-:Y:S01]  /*0bf0*/  @!P2 IMAD.MOV.U32 R7, RZ, RZ, 0x7f800000 ;  /* 0x7f800000ff07a424 */ /* 0x000fe200078e00ff */
[----:B------:R-:W-:Y:S01]  /*0c00*/  LEA.HI.X R5, R201, UR5, R2, 0x2, P0 ;  /* 0x00000005c9057c11 */ /* 0x000fe200080f1402 */
[----:B------:R-:W-:-:S04]  /*0c10*/  @!P1 IMAD.MOV.U32 R3, RZ, RZ, 0x7f800000 ;  /* 0x7f800000ff039424 */ /* 0x000fc800078e00ff */
[----:B------:R4:W-:Y:S04]  /*0c20*/  @!P3 STG.E desc[UR16][R4.64], R9 ;  /* 0x000000090400b986 */ /* 0x0009e8000c101910 */
[----:B------:R4:W-:Y:S04]  /*0c30*/  @!P2 STG.E desc[UR16][R4.64+0x40], R7 ;  /* 0x000040070400a986 */ /* 0x0009e8000c101910 */
[----:B------:R4:W-:Y:S01]  /*0c40*/  @!P1 STG.E desc[UR16][R4.64+0x80], R3 ;  /* 0x0000800304009986 */ /* 0x0009e2000c101910 */
[----:B------:R-:W-:Y:S05]  /*0c50*/  @P4 EXIT ;  /* 0x000000000000494d */ /* 0x000fea0003800000 */
[----:B----4-:R-:W-:-:S05]  /*0c60*/  MOV R3, 0x7f800000 ;  /* 0x7f80000000037802 */ /* 0x010fca0000000f00 */
[----:B------:R-:W-:Y:S01]  /*0c70*/  STG.E desc[UR16][R4.64+0xc0], R3 ;  /* 0x0000c00304007986 */ /* 0x000fe2000c101910 */
[----:B------:R-:W-:Y:S05]  /*0c80*/  EXIT ;  /* 0x000000000000794d */ /* 0x000fea0003800000 */
.L_x_517:
[----:B------:R-:W1:Y:S01]  /*0c90*/  LDCU.64 UR4, c[0x0][0x4d8] ;  /* 0x00009b00ff0477ac */ /* 0x000e620008000a00 */
[----:B------:R-:W2:Y:S01]  /*0ca0*/  LDCU.64 UR8, c[0x0][0x4e0] ;  /* 0x00009c00ff0877ac */ /* 0x000ea20008000a00 */
[----:B-1----:R-:W-:-:S04]  /*0cb0*/  UISETP.NE.U32.AND UP0, UPT, UR4, URZ, UPT ;  /* 0x000000ff0400728c */ /* 0x002fc8000bf05070 */
[----:B------:R-:W-:Y:S02]  /*0cc0*/  UISETP.NE.AND.EX UP0, UPT, UR5, URZ, UPT, UP0 ;  /* 0x000000ff0500728c */ /* 0x000fe4000bf05300 */
[----:B--2---:R-:W-:-:S04]  /*0cd0*/  UISETP.NE.U32.AND UP1, UPT, UR8, URZ, UPT ;  /* 0x000000ff0800728c */ /* 0x004fc8000bf25070 */
[----:B------:R-:W-:-:S03]  /*0ce0*/  UISETP.NE.AND.EX UP1, UPT, UR9, URZ, UPT, UP1 ;  /* 0x000000ff0900728c */ /* 0x000fc6000bf25310 */
[----:B------:R-:W-:Y:S08]  /*0cf0*/  BRA.U !UP0, `(.L_x_526) ;  /* 0x00000001080c7547 */ /* 0x000ff0000b800000 */
[----:B------:R-:W-:-:S04]  /*0d00*/  IADD3 R8, P0, PT, R11, UR4, RZ ;  /* 0x000000040b087c10 */ /* 0x000fc8000ff1e0ff */
[----:B------:R-:W-:-:S05]  /*0d10*/  IADD3.X R9, PT, PT, R10, UR5, RZ, P0, !PT ;  /* 0x000000050a097c10 */ /* 0x000fca00087fe4ff */
[----:B------:R1:W5:Y:S04]  /*0d20*/  LDG.E R6, desc[UR16][R8.64] ;  /* 0x0000001008067981 */ /* 0x000368000c1e1900 */
.L_x_526:
[----:B------:R-:W-:Y:S05]  /*0d30*/  BRA.U !UP1, `(.L_x_527) ;  /* 0x0000000509847547 */ /* 0x000fea000b800000 */
[----:B------:R-:W1:Y:S01]  /*0d40*/  LDC R11, c[0x0][0x4f0] ;  /* 0x00013c00ff0b7b82 */ /* 0x000e620000000800 */
[----:B------:R-:W-:Y:S01]  /*0d50*/  LEA R4, R197, 0xffffff80, 0x7 ;  /* 0xffffff80c5047811 */ /* 0x000fe200078e38ff */
[----:B------:R-:W2:Y:S01]  /*0d60*/  LDCU.64 UR4, c[0x0][0x4e8] ;  /* 0x00009d00ff0477ac */ /* 0x000ea20008000a00 */
[----:B------:R-:W3:Y:S01]  /*0d70*/  LDCU.64 UR6, c[0x0][0x3a0] ;  /* 0x00007400ff0677ac */ /* 0x000ee20008000a00 */
[----:B------:R-:W4:Y:S01]  /*0d80*/  LDCU.64 UR12, c[0x0][0x3b8] ;  /* 0x00007700ff0c77ac */ /* 0x000f220008000a00 */
[----:B------:R-:W3:Y:S01]  /*0d90*/  LDCU.64 UR10, c[0x0][0x3c0] ;  /* 0x00007800ff0a77ac */ /* 0x000ee20008000a00 */
[----:B-1----:R-:W-:-:S04]  /*0da0*/  IABS R8, R11 ;  /* 0x0000000b00087213 */ /* 0x002fc80000000000 */
[----:B------:R-:W1:Y:S08]  /*0db0*/  I2F.RP R9, R8 ;  /* 0x0000000800097306 */ /* 0x000e700000209400 */
[----:B-1----:R-:W1:Y:S02]  /*0dc0*/  MUFU.RCP R12, R9 ;  /* 0x00000009000c7308 */ /* 0x002e640000001000 */
[----:B-1----:R-:W-:-:S06]  /*0dd0*/  IADD3 R12, PT, PT, R12, 0xffffffe, RZ ;  /* 0x0ffffffe0c0c7810 */ /* 0x002fcc0007ffe0ff */
[----:B------:R-:W1:Y:S02]  /*0de0*/  F2I.FTZ.U32.TRUNC.NTZ R13, R12 ;  /* 0x0000000c000d7305 */ /* 0x000e64000021f000 */
[----:B-1----:R-:W-:Y:S01]  /*0df0*/  IMAD.MOV R5, RZ, RZ, -R13 ;  /* 0x000000ffff057224 */ /* 0x002fe200078e0a0d */
[----:B------:R-:W-:-:S03]  /*0e00*/  MOV R12, RZ ;  /* 0x000000ff000c7202 */ /* 0x000fc60000000f00 */
[----:B-----5:R-:W-:Y:S01]  /*0e10*/  IMAD R6, R5, R8, RZ ;  /* 0x0000000805067224 */ /* 0x020fe200078e02ff */
[----:B------:R-:W-:-:S03]  /*0e20*/  IABS R5, R4 ;  /* 0x0000000400057213 */ /* 0x000fc60000000000 */
[----:B------:R-:W-:-:S04]  /*0e30*/  IMAD.HI.U32 R13, R13, R6, R12 ;  /* 0x000000060d0d7227 */ /* 0x000fc800078e000c */
[----:B------:R-:W-:-:S04]  /*0e40*/  IMAD.MOV.U32 R6, RZ, RZ, R5 ;  /* 0x000000ffff067224 */ /* 0x000fc800078e0005 */
[----:B------:R-:W-:-:S05]  /*0e50*/  IMAD.HI.U32 R5, R13, R6, RZ ;  /* 0x000000060d057227 */ /* 0x000fca00078e00ff */
[----:B------:R-:W-:-:S05]  /*0e60*/  IADD3 R9, PT, PT, -R5, RZ, RZ ;  /* 0x000000ff05097210 */ /* 0x000fca0007ffe1ff */
[----:B------:R-:W-:Y:S01]  /*0e70*/  IMAD R9, R8, R9, R6 ;  /* 0x0000000908097224 */ /* 0x000fe200078e0206 */
[----:B------:R-:W-:-:S04]  /*0e80*/  LOP3.LUT R6, R4, R11, RZ, 0x3c, !PT ;  /* 0x0000000b04067212 */ /* 0x000fc800078e3cff */
[----:B------:R-:W-:Y:S02]  /*0e90*/  ISETP.GT.U32.AND P2, PT, R8, R9, PT ;  /* 0x000000090800720c */ /* 0x000fe40003f44070 */
[----:B------:R-:W-:Y:S02]  /*0ea0*/  ISETP.GE.AND P1, PT, R6, RZ, PT ;  /* 0x000000ff0600720c */ /* 0x000fe40003f26270 */
[----:B------:R-:W1:Y:S09]  /*0eb0*/  LDC R6, c[0x0][0x3e8] ;  /* 0x0000fa00ff067b82 */ /* 0x000e720000000800 */
[----:B------:R-:W-:Y:S01]  /*0ec0*/  @!P2 IMAD.IADD R9, R9, 0x1, -R8 ;  /* 0x000000010909a824 */ /* 0x000fe200078e0a08 */
[----:B------:R-:W-:-:S02]  /*0ed0*/  @!P2 IADD3 R5, PT, PT, R5, 0x1, RZ ;  /* 0x000000010505a810 */ /* 0x000fc40007ffe0ff */
[----:B------:R-:W-:Y:S02]  /*0ee0*/  ISETP.NE.AND P2, PT, R11, RZ, PT ;  /* 0x000000ff0b00720c */ /* 0x000fe40003f45270 */
[----:B------:R-:W-:Y:S01]  /*0ef0*/  ISETP.GE.U32.AND P0, PT, R9, R8, PT ;  /* 0x000000080900720c */ /* 0x000fe20003f06070 */
[----:B--2---:R-:W-:-:S04]  /*0f00*/  IMAD.WIDE.U32 R8, R0, UR4, RZ ;  /* 0x0000000400087c25 */ /* 0x004fc8000f8e00ff */
[----:B------:R-:W-:Y:S01]  /*0f10*/  IMAD R215, R0, UR5, R9 ;  /* 0x0000000500d77c24 */ /* 0x000fe2000f8e0209 */
[----:B------:R-:W2:Y:S07]  /*0f20*/  LDCU.64 UR4, c[0x0][0x3a8] ;  /* 0x00007500ff0477ac */ /* 0x000eae0008000a00 */
[----:B------:R-:W-:Y:S02]  /*0f30*/  @P0 IADD3 R5, PT, PT, R5, 0x1, RZ ;  /* 0x0000000105050810 */ /* 0x000fe40007ffe0ff */
[----:B------:R-:W-:-:S03]  /*0f40*/  LEA R214, P0, R8, UR8, 0x2 ;  /* 0x0000000808d67c11 */ /* 0x000fc6000f8010ff */
[----:B------:R-:W-:Y:S01]  /*0f50*/  @!P1 IMAD.MOV R5, RZ, RZ, -R5 ;  /* 0x000000ffff059224 */ /* 0x000fe200078e0a05 */
[----:B------:R-:W-:Y:S02]  /*0f60*/  LEA.HI.X R215, R8, UR9, R215, 0x2, P0 ;  /* 0x0000000908d77c11 */ /* 0x000fe400080f14d7 */
[----:B------:R-:W-:-:S05]  /*0f70*/  @!P2 LOP3.LUT R5, RZ, R11, RZ, 0x33, !PT ;  /* 0x0000000bff05a212 */ /* 0x000fca00078e33ff */
[----:B------:R-:W-:-:S05]  /*0f80*/  IMAD.WIDE R18, R5, 0x4, R214 ;  /* 0x0000000405127825 */ /* 0x000fca00078e02d6 */
[----:B------:R-:W2:Y:S01]  /*0f90*/  LDG.E R10, desc[UR16][R18.64] ;  /* 0x00000010120a7981 */ /* 0x000ea2000c1e1900 */
[----:B-1----:R-:W-:Y:S01]  /*0fa0*/  IABS R9, R6 ;  /* 0x0000000600097213 */ /* 0x002fe20000000000 */
[----:B------:R-:W-:Y:S01]  /*0fb0*/  IMAD.MOV R5, RZ, RZ, -R5 ;  /* 0x000000ffff057224 */ /* 0x000fe200078e0a05 */
[----:B---3--:R-:W-:Y:S01]  /*0fc0*/  MOV R24, UR10 ;  /* 0x0000000a00187c02 */ /* 0x008fe20008000f00 */
[----:B----4-:R-:W-:Y:S01]  /*0fd0*/  IMAD.U32 R134, RZ, RZ, UR12 ;  /* 0x0000000cff867e24 */ /* 0x010fe2000f8e00ff */
[----:B------:R-:W1:Y:S01]  /*0fe0*/  I2F.RP R16, R9 ;  /* 0x0000000900107306 */ /* 0x000e620000209400 */
[----:B------:R-:W-:Y:S01]  /*0ff0*/  IMAD R4, R11, R5, R4 ;  /* 0x000000050b047224 */ /* 0x000fe200078e0204 */
[----:B------:R-:W-:Y:S01]  /*1000*/  MOV R25, UR11 ;  /* 0x0000000b00197c02 */ /* 0x000fe20008000f00 */
[----:B------:R-:W-:-:S03]  /*1010*/  IMAD.U32 R135, RZ, RZ, UR13 ;  /* 0x0000000dff877e24 */ /* 0x000fc6000f8e00ff */
[----:B------:R-:W-:Y:S02]  /*1020*/  SHF.R.S32.HI R5, RZ, 0x1f, R4 ;  /* 0x0000001fff057819 */ /* 0x000fe40000011404 */
[----:B-1----:R-:W1:Y:S02]  /*1030*/  MUFU.RCP R14, R16 ;  /* 0x00000010000e7308 */ /* 0x002e640000001000 */
[----:B-1----:R-:W-:-:S06]  /*1040*/  IADD3 R14, PT, PT, R14, 0xffffffe, RZ ;  /* 0x0ffffffe0e0e7810 */ /* 0x002fcc0007ffe0ff */
[----:B------:R-:W1:Y:S02]  /*1050*/  F2I.FTZ.U32.TRUNC.NTZ R15, R14 ;  /* 0x0000000e000f7305 */ /* 0x000e64000021f000 */
[----:B-1----:R-:W-:Y:S01]  /*1060*/  IADD3 R8, PT, PT, RZ, -R15, RZ ;  /* 0x8000000fff087210 */ /* 0x002fe20007ffe0ff */
[----:B------:R-:W-:-:S04]  /*1070*/  IMAD.MOV.U32 R14, RZ, RZ, RZ ;  /* 0x000000ffff0e7224 */ /* 0x000fc800078e00ff */
[----:B------:R-:W-:Y:S01]  /*1080*/  IMAD R12, R8, R9, RZ ;  /* 0x00000009080c7224 */ /* 0x000fe200078e02ff */
[----:B------:R-:W-:-:S03]  /*1090*/  IABS R8, R23 ;  /* 0x0000001700087213 */ /* 0x000fc60000000000 */
[----:B------:R-:W-:Y:S01]  /*10a0*/  IMAD.HI.U32 R12, R15, R12, R14 ;  /* 0x0000000c0f0c7227 */ /* 0x000fe200078e000e */
[----:B------:R-:W-:-:S05]  /*10b0*/  MOV R13, R8 ;  /* 0x00000008000d7202 */ /* 0x000fca0000000f00 */
[----:B------:R-:W-:-:S05]  /*10c0*/  IMAD.HI.U32 R8, R12, R13, RZ ;  /* 0x0000000d0c087227 */ /* 0x000fca00078e00ff */
[----:B------:R-:W-:-:S05]  /*10d0*/  IADD3 R12, PT, PT, -R8, RZ, RZ ;  /* 0x000000ff080c7210 */ /* 0x000fca0007ffe1ff */
[----:B------:R-:W-:-:S05]  /*10e0*/  IMAD R12, R9, R12, R13 ;  /* 0x0000000c090c7224 */ /* 0x000fca00078e020d */
[----:B------:R-:W-:-:S13]  /*10f0*/  ISETP.GT.U32.AND P1, PT, R9, R12, PT ;  /* 0x0000000c0900720c */ /* 0x000fda0003f24070 */
[----:B------:R-:W-:Y:S01]  /*1100*/  @!P1 IMAD.IADD R12, R12, 0x1, -R9 ;  /* 0x000000010c0c9824 */ /* 0x000fe200078e0a09 */
[----:B------:R-:W-:Y:S02]  /*1110*/  @!P1 IADD3 R8, PT, PT, R8, 0x1, RZ ;  /* 0x0000000108089810 */ /* 0x000fe40007ffe0ff */
[----:B------:R-:W-:Y:S02]  /*1120*/  ISETP.NE.AND P1, PT, R6, RZ, PT ;  /* 0x000000ff0600720c */ /* 0x000fe40003f25270 */
[----:B------:R-:W-:Y:S02]  /*1130*/  ISETP.GE.U32.AND P2, PT, R12, R9, PT ;  /* 0x000000090c00720c */ /* 0x000fe40003f46070 */
[----:B------:R-:W-:-:S04]  /*1140*/  LOP3.LUT R12, R23, R6, RZ, 0x3c, !PT ;  /* 0x00000006170c7212 */ /* 0x000fc800078e3cff */
[----:B------:R-:W-:-:S07]  /*1150*/  ISETP.GE.AND P0, PT, R12, RZ, PT ;  /* 0x000000ff0c00720c */ /* 0x000fce0003f06270 */
[----:B------:R-:W-:-:S06]  /*1160*/  @P2 IADD3 R8, PT, PT, R8, 0x1, RZ ;  /* 0x0000000108082810 */ /* 0x000fcc0007ffe0ff */
[----:B------:R-:W-:Y:S02]  /*1170*/  @!P0 IADD3 R8, PT, PT, -R8, RZ, RZ ;  /* 0x000000ff08088210 */ /* 0x000fe40007ffe1ff */
[----:B------:R-:W-:Y:S01]  /*1180*/  @!P1 LOP3.LUT R8, RZ, R6, RZ, 0x33, !PT ;  /* 0x00000006ff089212 */ /* 0x000fe200078e33ff */
[C---:B------:R-:W-:Y:S02]  /*1190*/  IMAD R6, R5.reuse, R134, RZ ;  /* 0x0000008605067224 */ /* 0x040fe400078e02ff */
[----:B------:R-:W-:Y:S02]  /*11a0*/  IMAD R5, R5, R24, RZ ;  /* 0x0000001805057224 */ /* 0x000fe400078e02ff */
[C---:B------:R-:W-:Y:S02]  /*11b0*/  IMAD R6, R4.reuse, R135, R6 ;  /* 0x0000008704067224 */ /* 0x040fe400078e0206 */
[----:B------:R-:W-:Y:S01]  /*11c0*/  IMAD R5, R4, R25, R5 ;  /* 0x0000001904057224 */ /* 0x000fe200078e0205 */
[----:B--2---:R-:W-:Y:S01]  /*11d0*/  SHF.R.S32.HI R9, RZ, 0x1f, R10 ;  /* 0x0000001fff097819 */ /* 0x004fe2000001140a */
[----:B------:R-:W-:-:S04]  /*11e0*/  IMAD.WIDE.U32 R12, R10, UR6, RZ ;  /* 0x000000060a0c7c25 */ /* 0x000fc8000f8e00ff */
[C---:B------:R-:W-:Y:S02]  /*11f0*/  IMAD R15, R9.reuse, UR6, RZ ;  /* 0x00000006090f7c24 */ /* 0x040fe4000f8e02ff */
[----:B------:R-:W-:Y:S02]  /*1200*/  IMAD R9, R9, UR4, RZ ;  /* 0x0000000409097c24 */ /* 0x000fe4000f8e02ff */
[C---:B------:R-:W-:Y:S02]  /*1210*/  IMAD R15, R10.reuse, UR7, R15 ;  /* 0x000000070a0f7c24 */ /* 0x040fe4000f8e020f */
[C---:B------:R-:W-:Y:S02]  /*1220*/  IMAD R9, R10.reuse, UR5, R9 ;  /* 0x000000050a097c24 */ /* 0x040fe4000f8e0209 */
[----:B------:R-:W-:Y:S01]  /*1230*/  IMAD.WIDE.U32 R10, R10, UR4, RZ ;  /* 0x000000040a0a7c25 */ /* 0x000fe2000f8e00ff */
[----:B------:R-:W1:Y:S01]  /*1240*/  LDCU.128 UR4, c[0x0][0x3d0] ;  /* 0x00007a00ff0477ac */ /* 0x000e620008000c00 */
[----:B------:R-:W-:-:S03]  /*1250*/  IADD3 R13, PT, PT, R13, R15, RZ ;  /* 0x0000000f0d0d7210 */ /* 0x000fc60007ffe0ff */
[----:B------:R-:W-:Y:S01]  /*1260*/  IADD3 R11, PT, PT, R11, R9, RZ ;  /* 0x000000090b0b7210 */ /* 0x000fe20007ffe0ff */
[----:B------:R-:W-:-:S04]  /*1270*/  IMAD.WIDE.U32 R12, R4, R134, R12 ;  /* 0x00000086040c7225 */ /* 0x000fc800078e000c */
[----:B------:R-:W-:Y:S01]  /*1280*/  IMAD.WIDE.U32 R10, R4, R24, R10 ;  /* 0x00000018040a7225 */ /* 0x000fe200078e000a */
[----:B------:R-:W-:Y:S02]  /*1290*/  SHF.R.S32.HI R4, RZ, 0x1f, R8 ;  /* 0x0000001fff047819 */ /* 0x000fe40000011408 */
[----:B------:R-:W-:Y:S01]  /*12a0*/  IADD3 R13, PT, PT, R13, R6, RZ ;  /* 0x000000060d0d7210 */ /* 0x000fe20007ffe0ff */
[----:B------:R-:W-:Y:S02]  /*12b0*/  IMAD.IADD R11, R11, 0x1, R5 ;  /* 0x000000010b0b7824 */ /* 0x000fe400078e0205 */
[C---:B-1----:R-:W-:Y:S02]  /*12c0*/  IMAD R5, R4.reuse, UR4, RZ ;  /* 0x0000000404057c24 */ /* 0x042fe4000f8e02ff */
[----:B------:R-:W-:Y:S02]  /*12d0*/  IMAD R9, R4, UR6, RZ ;  /* 0x0000000604097c24 */ /* 0x000fe4000f8e02ff */
[----:B------:R-:W-:-:S02]  /*12e0*/  IMAD R5, R8, UR5, R5 ;  /* 0x0000000508057c24 */ /* 0x000fc4000f8e0205 */
[----:B------:R-:W-:-:S04]  /*12f0*/  IMAD.WIDE.U32 R12, R8, UR4, R12 ;  /* 0x00000004080c7c25 */ /* 0x000fc8000f8e000c */
[C---:B------:R-:W-:Y:S01]  /*1300*/  IMAD R9, R8.reuse, UR7, R9 ;  /* 0x0000000708097c24 */ /* 0x040fe2000f8e0209 */
[----:B------:R-:W-:Y:S01]  /*1310*/  IADD3 R6, PT, PT, R13, R5, RZ ;  /* 0x000000050d067210 */ /* 0x000fe20007ffe0ff */
[----:B------:R-:W-:-:S05]  /*1320*/  IMAD.WIDE.U32 R14, R8, UR6, R10 ;  /* 0x00000006080e7c25 */ /* 0x000fca000f8e000a */
[----:B------:R-:W-:Y:S01]  /*1330*/  IADD3 R10, PT, PT, R15, R9, RZ ;  /* 0x000000090f0a7210 */ /* 0x000fe20007ffe0ff */
[----:B------:R-:W-:Y:S06]  /*1340*/  BRA `(.L_x_528) ;  /* 0x0000000400547947 */ /* 0x000fec0003800000 */
.L_x_527:
[----:B------:R-:W-:-:S13]  /*1350*/  ISETP.NE.AND P0, PT, R5, -0x1, PT ;  /* 0xffffffff0500780c */ /* 0x000fda0003f05270 */
[----:B------:R-:W-:Y:S05]  /*1360*/  @P0 BRA `(.L_x_529) ;  /* 0x0000000000340947 */ /* 0x000fea0003800000 */
[----:B------:R-:W2:Y:S01]  /*1370*/  LDC.64 R134, c[0x0][0x3b8] ;  /* 0x0000ee00ff867b82 */ /* 0x000ea20000000a00 */
[----:B------:R-:W3:Y:S01]  /*1380*/  LDCU.64 UR4, c[0x0][0x3a0] ;  /* 0x00007400ff0477ac */ /* 0x000ee20008000a00 */
[----:B-1----:R-:W-:-:S05]  /*1390*/  SHF.R.S32.HI R9, RZ, 0x1f, R4 ;  /* 0x0000001fff097819 */ /* 0x002fca0000011404 */
[-C--:B--2---:R-:W-:Y:S01]  /*13a0*/  IMAD R8, R9, R134.reuse, RZ ;  /* 0x0000008609087224 */ /* 0x084fe200078e02ff */
[----:B-----5:R-:W-:Y:S01]  /*13b0*/  SHF.R.S32.HI R9, RZ, 0x1f, R6 ;  /* 0x0000001fff097819 */ /* 0x020fe20000011406 */
[----:B------:R-:W-:-:S04]  /*13c0*/  IMAD.WIDE.U32 R10, R4, R134, RZ ;  /* 0x00000086040a7225 */ /* 0x000fc800078e00ff */
[----:B------:R-:W-:Y:S02]  /*13d0*/  IMAD R8, R4, R135, R8 ;  /* 0x0000008704087224 */ /* 0x000fe400078e0208 */
[----:B---3--:R-:W-:-:S03]  /*13e0*/  IMAD R9, R9, UR4, RZ ;  /* 0x0000000409097c24 */ /* 0x008fc6000f8e02ff */
[----:B------:R-:W-:Y:S01]  /*13f0*/  IADD3 R11, PT, PT, R11, R8, RZ ;  /* 0x000000080b0b7210 */ /* 0x000fe20007ffe0ff */
[C---:B------:R-:W-:Y:S02]  /*1400*/  IMAD R9, R6.reuse, UR5, R9 ;  /* 0x0000000506097c24 */ /* 0x040fe4000f8e0209 */
[----:B------:R-:W-:-:S05]  /*1410*/  IMAD.WIDE.U32 R12, R6, UR4, R10 ;  /* 0x00000004060c7c25 */ /* 0x000fca000f8e000a */
[----:B------:R-:W-:Y:S01]  /*1420*/  IADD3 R11, PT, PT, R13, R9, RZ ;  /* 0x000000090d0b7210 */ /* 0x000fe20007ffe0ff */
[----:B------:R-:W-:Y:S05]  /*1430*/  BRA `(.L_x_530) ;  /* 0x0000000000147947 */ /* 0x000fea0003800000 */
.L_x_529:
[----:B------:R-:W2:Y:S01]  /*1440*/  LDC.64 R134, c[0x0][0x3b8] ;  /* 0x0000ee00ff867b82 */ /* 0x000ea20000000a00 */
[----:B------:R-:W-:-:S05]  /*1450*/  IADD3 R12, PT, PT, R4, R5, RZ ;  /* 0x00000005040c7210 */ /* 0x000fca0007ffe0ff */
[C---:B--2---:R-:W-:Y:S02]  /*1460*/  IMAD R11, R12.reuse, R135, RZ ;  /* 0x000000870c0b7224 */ /* 0x044fe400078e02ff */
[----:B------:R-:W-:-:S05]  /*1470*/  IMAD.WIDE.U32 R12, R12, R134, RZ ;  /* 0x000000860c0c7225 */ /* 0x000fca00078e00ff */
[----:B------:R-:W-:Y:S02]  /*1480*/  IADD3 R11, PT, PT, R13, R11, RZ ;  /* 0x0000000b0d0b7210 */ /* 0x000fe40007ffe0ff */
.L_x_530:
[----:B------:R-:W-:Y:S05]  /*1490*/  @P0 BRA `(.L_x_531) ;  /* 0x0000000000340947 */ /* 0x000fea0003800000 */
[----:B------:R-:W1:Y:S01]  /*14a0*/  LDC.64 R24, c[0x0][0x3c0] ;  /* 0x0000f000ff187b82 */ /* 0x000e620000000a00 */
[----:B------:R-:W2:Y:S01]  /*14b0*/  LDCU.64 UR4, c[0x0][0x3a8] ;  /* 0x00007500ff0477ac */ /* 0x000ea20008000a00 */
[----:B------:R-:W-:-:S05]  /*14c0*/  SHF.R.S32.HI R5, RZ, 0x1f, R4 ;  /* 0x0000001fff057819 */ /* 0x000fca0000011404 */
[-C--:B-1----:R-:W-:Y:S01]  /*14d0*/  IMAD R8, R5, R24.reuse, RZ ;  /* 0x0000001805087224 */ /* 0x082fe200078e02ff */
[----:B-----5:R-:W-:Y:S01]  /*14e0*/  SHF.R.S32.HI R5, RZ, 0x1f, R6 ;  /* 0x0000001fff057819 */ /* 0x020fe20000011406 */
[----:B------:R-:W-:-:S04]  /*14f0*/  IMAD.WIDE.U32 R14, R4, R24, RZ ;  /* 0x00000018040e7225 */ /* 0x000fc800078e00ff */
[----:B------:R-:W-:Y:S02]  /*1500*/  IMAD R8, R4, R25, R8 ;  /* 0x0000001904087224 */ /* 0x000fe400078e0208 */
[----:B--2---:R-:W-:-:S03]  /*1510*/  IMAD R5, R5, UR4, RZ ;  /* 0x0000000405057c24 */ /* 0x004fc6000f8e02ff */
[----:B------:R-:W-:Y:S01]  /*1520*/  IADD3 R15, PT, PT, R15, R8, RZ ;  /* 0x000000080f0f7210 */ /* 0x000fe20007ffe0ff */
[C---:B------:R-:W-:Y:S02]  /*1530*/  IMAD R5, R6.reuse, UR5, R5 ;  /* 0x0000000506057c24 */ /* 0x040fe4000f8e0205 */
[----:B------:R-:W-:-:S05]  /*1540*/  IMAD.WIDE.U32 R14, R6, UR4, R14 ;  /* 0x00000004060e7c25 */ /* 0x000fca000f8e000e */
[----:B------:R-:W-:Y:S01]  /*1550*/  IADD3 R13, PT, PT, R15, R5, RZ ;  /* 0x000000050f0d7210 */ /* 0x000fe20007ffe0ff */
[----:B------:R-:W-:Y:S06]  /*1560*/  BRA `(.L_x_532) ;  /* 0x0000000000147947 */ /* 0x000fec0003800000 */
.L_x_531:
[----:B------:R-:W2:Y:S01]  /*1570*/  LDC.64 R24, c[0x0][0x3c0] ;  /* 0x0000f000ff187b82 */ /* 0x000ea20000000a00 */
[----:B------:R-:W-:-:S05]  /*1580*/  IADD3 R4, PT, PT, R4, R5, RZ ;  /* 0x0000000504047210 */ /* 0x000fca0007ffe0ff */
[C---:B--2---:R-:W-:Y:S02]  /*1590*/  IMAD R13, R4.reuse, R25, RZ ;  /* 0x00000019040d7224 */ /* 0x044fe400078e02ff */
[----:B------:R-:W-:-:S05]  /*15a0*/  IMAD.WIDE.U32 R14, R4, R24, RZ ;  /* 0x00000018040e7225 */ /* 0x000fca00078e00ff */
[----:B------:R-:W-:-:S07]  /*15b0*/  IADD3 R13, PT, PT, R15, R13, RZ ;  /* 0x0000000d0f0d7210 */ /* 0x000fce0007ffe0ff */
.L_x_532:
[----:B-----5:R-:W2:Y:S01]  /*15c0*/  LDC R6, c[0x0][0x3e8] ;  /* 0x0000fa00ff067b82 */ /* 0x020ea20000000800 */
[----:B------:R-:W-:Y:S02]  /*15d0*/  LEA R10, R197, 0xffffff80, 0x7 ;  /* 0xffffff80c50a7811 */ /* 0x000fe400078e38ff */
[----:B------:R-:W-:Y:S02]  /*15e0*/  CS2R R214, SRZ ;  /* 0x0000000000d67805 */ /* 0x000fe4000001ff00 */
[----:B--2---:R-:W-:-:S04]  /*15f0*/  IABS R4, R6 ;  /* 0x0000000600047213 */ /* 0x004fc80000000000 */
[----:B-1----:R-:W1:Y:S08]  /*1600*/  I2F.RP R9, R4 ;  /* 0x0000000400097306 */ /* 0x002e700000209400 */
[----:B-1----:R-:W1:Y:S02]  /*1610*/  MUFU.RCP R16, R9 ;  /* 0x0000000900107308 */ /* 0x002e640000001000 */
[----:B-1----:R-:W-:-:S06]  /*1620*/  IADD3 R16, PT, PT, R16, 0xffffffe, RZ ;  /* 0x0ffffffe10107810 */ /* 0x002fcc0007ffe0ff */
[----:B------:R-:W1:Y:S02]  /*1630*/  F2I.FTZ.U32.TRUNC.NTZ R17, R16 ;  /* 0x0000001000117305 */ /* 0x000e64000021f000 */
[----:B-1----:R-:W-:Y:S01]  /*1640*/  IMAD.MOV R5, RZ, RZ, -R17 ;  /* 0x000000ffff057224 */ /* 0x002fe200078e0a11 */
[----:B------:R-:W-:-:S03]  /*1650*/  MOV R16, RZ ;  /* 0x000000ff00107202 */ /* 0x000fc60000000f00 */
[----:B------:R-:W-:Y:S01]  /*1660*/  IMAD R8, R5, R4, RZ ;  /* 0x0000000405087224 */ /* 0x000fe200078e02ff */
[----:B------:R-:W-:-:S03]  /*1670*/  IABS R5, R23 ;  /* 0x0000001700057213 */ /* 0x000fc60000000000 */
[----:B------:R-:W-:Y:S01]  /*1680*/  IMAD.HI.U32 R15, R17, R8, R16 ;  /* 0x00000008110f7227 */ /* 0x000fe200078e0010 */
[----:B------:R-:W-:Y:S02]  /*1690*/  MOV R17, R13 ;  /* 0x0000000d00117202 */ /* 0x000fe40000000f00 */
[----:B------:R-:W-:Y:S01]  /*16a0*/  MOV R13, R11 ;  /* 0x0000000b000d7202 */ /* 0x000fe20000000f00 */
[----:B------:R-:W-:Y:S02]  /*16b0*/  IMAD.MOV.U32 R8, RZ, RZ, R5 ;  /* 0x000000ffff087224 */ /* 0x000fe400078e0005 */
[----:B------:R-:W-:Y:S02]  /*16c0*/  IMAD.MOV.U32 R16, RZ, RZ, R14 ;  /* 0x000000ffff107224 */ /* 0x000fe400078e000e */
[----:B------:R-:W-:-:S04]  /*16d0*/  IMAD.HI.U32 R15, R15, R8, RZ ;  /* 0x000000080f0f7227 */ /* 0x000fc800078e00ff */
[----:B------:R-:W-:Y:S01]  /*16e0*/  IMAD.WIDE.U32 R16, R10, R24, R16 ;  /* 0x000000180a107225 */ /* 0x000fe200078e0010 */
[----:B------:R-:W-:-:S03]  /*16f0*/  IADD3 R5, PT, PT, -R15, RZ, RZ ;  /* 0x000000ff0f057210 */ /* 0x000fc60007ffe1ff */
[----:B------:R-:W-:-:S04]  /*1700*/  IMAD.WIDE.U32 R12, R10, R134, R12 ;  /* 0x000000860a0c7225 */ /* 0x000fc800078e000c */
[----:B------:R-:W-:Y:S02]  /*1710*/  IMAD R5, R4, R5, R8 ;  /* 0x0000000504057224 */ /* 0x000fe400078e0208 */
[----:B------:R-:W1:Y:S01]  /*1720*/  LDC.64 R8, c[0x0][0x3d8] ;  /* 0x0000f600ff087b82 */ /* 0x000e620000000a00 */
[----:B------:R-:W-:Y:S02]  /*1730*/  IMAD R17, R10, R25, R17 ;  /* 0x000000190a117224 */ /* 0x000fe400078e0211 */
[----:B------:R-:W-:Y:S01]  /*1740*/  ISETP.GT.U32.AND P0, PT, R4, R5, PT ;  /* 0x000000050400720c */ /* 0x000fe20003f04070 */
[----:B------:R-:W-:-:S12]  /*1750*/  IMAD R13, R10, R135, R13 ;  /* 0x000000870a0d7224 */ /* 0x000fd800078e020d */
[----:B------:R-:W-:Y:S01]  /*1760*/  @!P0 IMAD.IADD R5, R5, 0x1, -R4 ;  /* 0x0000000105058824 */ /* 0x000fe200078e0a04 */
[----:B------:R-:W-:Y:S02]  /*1770*/  @!P0 IADD3 R15, PT, PT, R15, 0x1, RZ ;  /* 0x000000010f0f8810 */ /* 0x000fe40007ffe0ff */
[----:B------:R-:W-:Y:S02]  /*1780*/  ISETP.NE.AND P0, PT, R6, RZ, PT ;  /* 0x000000ff0600720c */ /* 0x000fe40003f05270 */
[----:B------:R-:W-:Y:S02]  /*1790*/  ISETP.GE.U32.AND P2, PT, R5, R4, PT ;  /* 0x000000040500720c */ /* 0x000fe40003f46070 */
[----:B------:R-:W-:-:S04]  /*17a0*/  LOP3.LUT R4, R23, R6, RZ, 0x3c, !PT ;  /* 0x0000000617047212 */ /* 0x000fc800078e3cff */
[----:B------:R-:W-:Y:S02]  /*17b0*/  ISETP.GE.AND P1, PT, R4, RZ, PT ;  /* 0x000000ff0400720c */ /* 0x000fe40003f26270 */
[----:B------:R-:W2:Y:S05]  /*17c0*/  LDC.64 R4, c[0x0][0x3d0] ;  /* 0x0000f400ff047b82 */ /* 0x000eaa0000000a00 */
[----:B------:R-:W-:-:S06]  /*17d0*/  @P2 VIADD R15, R15, 0x1 ;  /* 0x000000010f0f2836 */ /* 0x000fcc0000000000 */
[----:B------:R-:W-:Y:S02]  /*17e0*/  @!P1 IADD3 R15, PT, PT, -R15, RZ, RZ ;  /* 0x000000ff0f0f9210 */ /* 0x000fe40007ffe1ff */
[----:B------:R-:W-:-:S04]  /*17f0*/  @!P0 LOP3.LUT R15, RZ, R6, RZ, 0x33, !PT ;  /* 0x00000006ff0f8212 */ /* 0x000fc800078e33ff */
[----:B------:R-:W-:Y:S01]  /*1800*/  SHF.R.S32.HI R11, RZ, 0x1f, R15 ;  /* 0x0000001fff0b7819 */ /* 0x000fe2000001140f */
[----:B-1----:R-:W-:-:S04]  /*1810*/  IMAD.WIDE.U32 R16, R15, R8, R16 ;  /* 0x000000080f107225 */ /* 0x002fc800078e0010 */
[C---:B------:R-:W-:Y:S02]  /*1820*/  IMAD R6, R11.reuse, R8, RZ ;  /* 0x000000080b067224 */ /* 0x040fe400078e02ff */
[-C--:B--2---:R-:W-:Y:S02]  /*1830*/  IMAD R10, R11, R4.reuse, RZ ;  /* 0x000000040b0a7224 */ /* 0x084fe400078e02ff */
[C---:B------:R-:W-:Y:S02]  /*1840*/  IMAD R6, R15.reuse, R9, R6 ;  /* 0x000000090f067224 */ /* 0x040fe400078e0206 */
[----:B------:R-:W-:-:S04]  /*1850*/  IMAD.WIDE.U32 R12, R15, R4, R12 ;  /* 0x000000040f0c7225 */ /* 0x000fc800078e000c */
[----:B------:R-:W-:Y:S01]  /*1860*/  IMAD R5, R15, R5, R10 ;  /* 0x000000050f057224 */ /* 0x000fe200078e020a */
[----:B------:R-:W-:Y:S01]  /*1870*/  IADD3 R10, PT, PT, R17, R6, RZ ;  /* 0x00000006110a7210 */ /* 0x000fe20007ffe0ff */
[----:B------:R-:W-:-:S03]  /*1880*/  IMAD.MOV.U32 R14, RZ, RZ, R16 ;  /* 0x000000ffff0e7224 */ /* 0x000fc600078e0010 */
[----:B------:R-:W-:-:S07]  /*1890*/  IADD3 R6, PT, PT, R13, R5, RZ ;  /* 0x000000050d067210 */ /* 0x000fce0007ffe0ff */
.L_x_528:
[----:B------:R-:W-:Y:S01]  /*18a0*/  ISETP.NE.AND P0, PT, R210, -0x1, PT ;  /* 0xffffffffd200780c */ /* 0x000fe20003f05270 */
[----:B------:R-:W1:Y:S01]  /*18b0*/  S2UR UR5, SR_CgaCtaId ;  /* 0x00000000000579c3 */ /* 0x000e620000008800 */
[----:B------:R-:W-:Y:S01]  /*18c0*/  SHF.L.U32 R219, R201, 0x3, RZ ;  /* 0x00000003c9db7819 */ /* 0x000fe200000006ff */
[----:B------:R-:W2:Y:S01]  /*18d0*/  LDCU.64 UR12, c[0x0][0x388] ;  /* 0x00007100ff0c77ac */ /* 0x000ea20008000a00 */
[----:B------:R-:W-:Y:S01]  /*18e0*/  IMAD.IADD R204, R7, 0x1, -R2 ;  /* 0x0000000107cc7824 */ /* 0x000fe200078e0a02 */
[----:B------:R-:W-:Y:S01]  /*18f0*/  SHF.R.U32.HI R20, RZ, 0x3, R201 ;  /* 0x00000003ff147819 */ /* 0x000fe200000116c9 */
[----:B------:R-:W-:Y:S01]  /*1900*/  IMAD.SHL.U32 R196, R197, 0x80, RZ ;  /* 0x00000080c5c47824 */ /* 0x000fe200078e00ff */
[----:B------:R-:W3:Y:S01]  /*1910*/  LDCU.64 UR10, c[0x0][0x390] ;  /* 0x00007200ff0a77ac */ /* 0x000ee20008000a00 */
[----:B------:R-:W-:Y:S01]  /*1920*/  LOP3.LUT R198, R219, 0x38, RZ, 0xc0, !PT ;  /* 0x00000038dbc67812 */ /* 0x000fe200078ec0ff */
[----:B------:R-:W-:Y:S01]  /*1930*/  IMAD.MOV.U32 R21, RZ, RZ, RZ ;  /* 0x000000ffff157224 */ /* 0x000fe200078e00ff */
[----:B------:R-:W-:Y:S01]  /*1940*/  ISETP.GE.AND P5, PT, R20, R204, PT ;  /* 0x000000cc1400720c */ /* 0x000fe20003fa6270 */
[----:B------:R-:W4:Y:S01]  /*1950*/  LDCU.64 UR6, c[0x0][0x3c8] ;  /* 0x00007900ff0677ac */ /* 0x000f220008000a00 */
[----:B------:R-:W-:Y:S01]  /*1960*/  IADD3 R18, P1, PT, R198, R12, RZ ;  /* 0x0000000cc6127210 */ /* 0x000fe20007f3e0ff */
[----:B------:R-:W5:Y:S01]  /*1970*/  @!P0 LDC.64 R8, c[0x0][0x398] ;  /* 0x0000e600ff088b82 */ /* 0x000f620000000a00 */
[C---:B------:R-:W-:Y:S01]  /*1980*/  VIADD R11, R20.reuse, 0x20 ;  /* 0x00000020140b7836 */ /* 0x040fe20000000000 */
[----:B------:R-:W-:Y:S01]  /*1990*/  UMOV UR4, 0x400 ;  /* 0x0000040000047882 */ /* 0x000fe20000000000 */
[C---:B------:R-:W-:Y:S01]  /*19a0*/  IADD3 R13, PT, PT, R20.reuse, 0x10, RZ ;  /* 0x00000010140d7810 */ /* 0x040fe20007ffe0ff */
[----:B------:R-:W-:Y:S01]  /*19b0*/  IMAD.X R19, RZ, RZ, R6, P1 ;  /* 0x000000ffff137224 */ /* 0x000fe200008e0606 */
[----:B------:R-:W-:Y:S01]  /*19c0*/  BSSY.RECONVERGENT B0, `(.L_x_533) ;  /* 0x000003b000007945 */ /* 0x000fe20003800200 */
[----:B------:R-:W-:Y:S01]  /*19d0*/  IMAD.WIDE.U32 R26, R27, 0x40, R20 ;  /* 0x000000401b1a7825 */ /* 0x000fe200078e0014 */
[-C--:B------:R-:W-:Y:S01]  /*19e0*/  ISETP.GE.AND P3, PT, R13, R204.reuse, PT ;  /* 0x000000cc0d00720c */ /* 0x080fe20003f66270 */
[----:B------:R-:W3:Y:S01]  /*19f0*/  @P0 LDC.64 R4, c[0x0][0x3b0] ;  /* 0x0000ec00ff040b82 */ /* 0x000ee20000000a00 */
[----:B------:R-:W-:Y:S01]  /*1a00*/  ISETP.GE.AND P2, PT, R11, R204, PT ;  /* 0x000000cc0b00720c */ /* 0x000fe20003f46270 */
[----:B------:R-:W-:Y:S01]  /*1a10*/  IMAD.WIDE.U32 R18, R20, R134, R18 ;  /* 0x0000008614127225 */ /* 0x000fe200078e0012 */
[----:B------:R-:W-:Y:S01]  /*1a20*/  LOP3.LUT R218, R198, 0x40, RZ, 0xfc, !PT ;  /* 0x00000040c6da7812 */ /* 0x000fe200078efcff */
[----:B-1----:R-:W-:-:S02]  /*1a30*/  ULEA UR5, UR5, UR4, 0x18 ;  /* 0x0000000405057291 */ /* 0x002fc4000f8ec0ff */
[----:B------:R-:W-:Y:S01]  /*1a40*/  IMAD R205, R20, R135, R19 ;  /* 0x0000008714cd7224 */ /* 0x000fe200078e0213 */
[----:B--2---:R-:W-:-:S04]  /*1a50*/  LEA R206, P4, R18, UR12, 0x1 ;  /* 0x0000000c12ce7c11 */ /* 0x004fc8000f8808ff */
[----:B------:R-:W-:Y:S01]  /*1a60*/  LEA.HI.X R205, R18, UR13, R205, 0x1, P4 ;  /* 0x0000000d12cd7c11 */ /* 0x000fe2000a0f0ccd */
[----:B-----5:R-:W-:-:S04]  /*1a70*/  @!P0 IMAD.WIDE.U32 R16, R0, R8, RZ ;  /* 0x0000000800108225 */ /* 0x020fc800078e00ff */
[----:B------:R-:W-:Y:S01]  /*1a80*/  @!P0 IMAD R8, R0, R9, R17 ;  /* 0x0000000900088224 */ /* 0x000fe200078e0211 */
[----:B------:R-:W-:Y:S01]  /*1a90*/  IADD3 R0, PT, PT, R196, -0x80, RZ ;  /* 0xffffff80c4007810 */ /* 0x000fe20007ffe0ff */
[----:B------:R-:W-:Y:S02]  /*1aa0*/  @!P0 IMAD.MOV.U32 R15, RZ, RZ, R16 ;  /* 0x000000ffff0f8224 */ /* 0x000fe400078e0010 */
[----:B---3--:R-:W-:Y:S01]  /*1ab0*/  @P0 IMAD.WIDE.U32 R16, R210, R4, RZ ;  /* 0x00000004d2100225 */ /* 0x008fe200078e00ff */
[----:B------:R-:W-:-:S03]  /*1ac0*/  LOP3.LUT R4, R219, 0x1f8, RZ, 0xc0, !PT ;  /* 0x000001f8db047812 */ /* 0x000fc600078ec0ff */
[----:B------:R-:W-:Y:S01]  /*1ad0*/  @P0 IMAD R8, R210, R5, R17 ;  /* 0x00000005d2080224 */ /* 0x000fe200078e0211 */
[----:B------:R-:W-:Y:S01]  /*1ae0*/  LOP3.LUT R12, R4, 0x38, R201, 0x78, !PT ;  /* 0x00000038040c7812 */ /* 0x000fe200078e78c9 */
[----:B------:R-:W-:Y:S01]  /*1af0*/  @P0 IMAD.MOV.U32 R15, RZ, RZ, R16 ;  /* 0x000000ffff0f0224 */ /* 0x000fe200078e0010 */
[----:B------:R-:W-:Y:S01]  /*1b00*/  IADD3 R16, P0, PT, R198, R14, RZ ;  /* 0x0000000ec6107210 */ /* 0x000fe20007f1e0ff */
[----:B------:R-:W-:Y:S01]  /*1b10*/  VIADD R9, R20, 0x30 ;  /* 0x0000003014097836 */ /* 0x000fe20000000000 */
[----:B------:R-:W-:Y:S01]  /*1b20*/  LOP3.LUT R219, R12, 0x1e00, R219, 0xf8, !PT ;  /* 0x00001e000cdb7812 */ /* 0x000fe200078ef8db */
[----:B------:R-:W-:Y:S01]  /*1b30*/  IMAD.IADD R4, R3, 0x1, -R0 ;  /* 0x0000000103047824 */ /* 0x000fe200078e0a00 */
[----:B------:R-:W-:Y:S02]  /*1b40*/  IADD3.X R17, PT, PT, RZ, R10, RZ, P0, !PT ;  /* 0x0000000aff117210 */ /* 0x000fe400007fe4ff */
[----:B------:R-:W-:Y:S02]  /*1b50*/  IADD3 R14, P0, PT, R198, R15, RZ ;  /* 0x0000000fc60e7210 */ /* 0x000fe40007f1e0ff */
[----:B------:R-:W-:Y:S01]  /*1b60*/  ISETP.GE.AND P1, PT, R9, R204, PT ;  /* 0x000000cc0900720c */ /* 0x000fe20003f26270 */
[C---:B------:R-:W-:Y:S01]  /*1b70*/  IMAD.WIDE.U32 R16, R20.reuse, R24, R16 ;  /* 0x0000001814107225 */ /* 0x040fe200078e0010 */
[----:B------:R-:W-:-:S02]  /*1b80*/  ISETP.GE.AND P6, PT, R20, R4, PT ;  /* 0x000000041400720c */ /* 0x000fc40003fc6270 */
[----:B------:R-:W-:Y:S01]  /*1b90*/  LEA R219, R219, UR5, 0x1 ;  /* 0x00000005dbdb7c11 */ /* 0x000fe2000f8e08ff */
[----:B------:R-:W-:Y:S01]  /*1ba0*/  IMAD.X R15, RZ, RZ, R8, P0 ;  /* 0x000000ffff0f7224 */ /* 0x000fe200000e0608 */
[----:B------:R-:W-:Y:S01]  /*1bb0*/  LEA R208, P0, R16, UR10, 0x1 ;  /* 0x0000000a10d07c11 */ /* 0x000fe2000f8008ff */
[----:B------:R-:W-:Y:S02]  /*1bc0*/  IMAD R209, R20, R25, R17 ;  /* 0x0000001914d17224 */ /* 0x000fe400078e0211 */
[----:B----4-:R-:W-:-:S03]  /*1bd0*/  IMAD.WIDE.U32 R14, R23, UR6, R14 ;  /* 0x00000006170e7c25 */ /* 0x010fc6000f8e000e */
[----:B------:R-:W-:Y:S01]  /*1be0*/  LEA.HI.X R209, R16, UR11, R209, 0x1, P0 ;  /* 0x0000000b10d17c11 */ /* 0x000fe200080f0cd1 */
[----:B------:R-:W-:Y:S01]  /*1bf0*/  IMAD R23, R23, UR7, R15 ;  /* 0x0000000717177c24 */ /* 0x000fe2000f8e020f */
[----:B------:R-:W-:Y:S06]  /*1c00*/  @P5 BRA `(.L_x_534) ;  /* 0x0000000000585947 */ /* 0x000fec0003800000 */
[----:B------:R-:W1:Y:S01]  /*1c10*/  LDCU.64 UR6, c[0x0][0x3b0] ;  /* 0x00007600ff0677ac */ /* 0x000e620008000a00 */
[----:B------:R-:W-:Y:S01]  /*1c20*/  IMAD.MOV.U32 R22, RZ, RZ, R14 ;  /* 0x000000ffff167224 */ /* 0x000fe200078e000e */
[----:B------:R-:W2:Y:S01]  /*1c30*/  LDCU UR4, c[0x0][0x440] ;  /* 0x00008800ff0477ac */ /* 0x000ea20008000800 */
[----:B------:R-:W3:Y:S01]  /*1c40*/  LDCU.64 UR10, c[0x0][0x380] ;  /* 0x00007000ff0a77ac */ /* 0x000ee20008000a00 */
[----:B-1----:R-:W-:Y:S02]  /*1c50*/  IMAD R5, R27, UR6, RZ ;  /* 0x000000061b057c24 */ /* 0x002fe4000f8e02ff */
[----:B------:R-:W-:Y:S01]  /*1c60*/  IMAD.WIDE.U32 R16, R26, UR6, R22 ;  /* 0x000000061a107c25 */ /* 0x000fe2000f8e0016 */
[----:B--2---:R-:W-:-:S03]  /*1c70*/  ISETP.GE.AND P4, PT, R198, UR4, PT ;  /* 0x00000004c6007c0c */ /* 0x004fc6000bf86270 */
[----:B------:R-:W-:Y:S01]  /*1c80*/  IMAD R5, R26, UR7, R5 ;  /* 0x000000071a057c24 */ /* 0x000fe2000f8e0205 */
[----:B------:R-:W-:Y:S02]  /*1c90*/  ISETP.GE.AND P0, PT, R218, UR4, PT ;  /* 0x00000004da007c0c */ /* 0x000fe4000bf06270 */
[----:B---3--:R-:W-:Y:S02]  /*1ca0*/  LEA R18, P5, R16, UR10, 0x1 ;  /* 0x0000000a10127c11 */ /* 0x008fe4000f8a08ff */
[----:B------:R-:W-:-:S04]  /*1cb0*/  IADD3 R5, PT, PT, R17, R5, RZ ;  /* 0x0000000511057210 */ /* 0x000fc80007ffe0ff */
[----:B------:R-:W-:-:S05]  /*1cc0*/  LEA.HI.X R19, R16, UR11, R5, 0x1, P5 ;  /* 0x0000000b10137c11 */ /* 0x000fca000a8f0c05 */
[----:B------:R-:W-:Y:S01]  /*1cd0*/  @!PT LDS RZ, [RZ] ;  /* 0x00000000fffff984 */ /* 0x000fe20000000800 */
[----:B------:R-:W-:Y:S01]  /*1ce0*/  @!PT LDS RZ, [RZ] ;  /* 0x00000000fffff984 */ /* 0x000fe20000000800 */
[----:B------:R-:W-:Y:S01]  /*1cf0*/  @!PT LDS RZ, [RZ] ;  /* 0x00000000fffff984 */ /* 0x000fe20000000800 */
[----:B------:R1:W-:Y:S04]  /*1d00*/  @!P4 LDGSTS.E.BYPASS.LTC128B.128 [R219], desc[UR16][R18.64] ;  /* 0x0000000012dbcfae */ /* 0x0003e8000b981a10 */
[----:B------:R1:W-:Y:S04]  /*1d10*/  @P4 STS.128 [R219], RZ ;  /* 0x000000ffdb004388 */ /* 0x0003e80000000c00 */
[----:B------:R-:W-:Y:S01]  /*1d20*/  @!PT LDS RZ, [RZ] ;  /* 0x00000000fffff984 */ /* 0x000fe20000000800 */
[----:B------:R-:W-:Y:S01]  /*1d30*/  @!PT LDS RZ, [RZ] ;  /* 0x00000000fffff984 */ /* 0x000fe20000000800 */
[----:B------:R-:W-:Y:S01]  /*1d40*/  @!PT LDS RZ, [RZ] ;  /* 0x00000000fffff984 */ /* 0x000fe20000000800 */
[----:B------:R1:W-:Y:S04]  /*1d50*/  @!P0 LDGSTS.E.BYPASS.LTC128B.128 [R219+0x2000], desc[UR16][R18.64+0x80] ;  /* 0x0200008012db8fae */ /* 0x0003e8000b981a10 */
[----:B------:R1:W-:Y:S02]  /*1d60*/  @P0 STS.128 [R219+0x2000], RZ ;  /* 0x002000ffdb000388 */ /* 0x0003e40000000c00 */
.L_x_534:
[----:B------:R-:W-:Y:S05]  /*1d70*/  BSYNC.RECONVERGENT B0 ;  /* 0x0000000000007941 */ /* 0x000fea0003800200 */
.L_x_533:
[----:B------:R-:W-:Y:S01]  /*1d80*/  BSSY.RECONVERGENT B0, `(.L_x_535) ;  /* 0x000001c000007945 */ /* 0x000fe20003800200 */
[----:B------:R-:W-:-:S03]  /*1d90*/  ISETP.GE.AND P0, PT, R13, R4, PT ;  /* 0x000000040d00720c */ /* 0x000fc60003f06270 */
[----:B------:R-:W-:Y:S10]  /*1da0*/  @P3 BRA `(.L_x_536) ;  /* 0x0000000000643947 */ /* 0x000ff40003800000 */
[----:B------:R-:W2:Y:S01]  /*1db0*/  LDCU.64 UR10, c[0x0][0x3b0] ;  /* 0x00007600ff0a77ac */ /* 0x000ea20008000a00 */
[----:B------:R-:W-:Y:S01]  /*1dc0*/  IADD3 R6, P3, PT, R26, 0x10, RZ ;  /* 0x000000101a067810 */ /* 0x000fe20007f7e0ff */
[----:B------:R-:W-:Y:S01]  /*1dd0*/  IMAD.MOV.U32 R16, RZ, RZ, R14 ;  /* 0x000000ffff107224 */ /* 0x000fe200078e000e */
[----:B------:R-:W-:Y:S01]  /*1de0*/  MOV R17, R23 ;  /* 0x0000001700117202 */ /* 0x000fe20000000f00 */
[----:B------:R-:W3:Y:S02]  /*1df0*/  LDCU UR4, c[0x0][0x440] ;  /* 0x00008800ff0477ac */ /* 0x000ee40008000800 */
[----:B------:R-:W-:Y:S01]  /*1e00*/  IMAD.X R5, RZ, RZ, R27, P3 ;  /* 0x000000ffff057224 */ /* 0x000fe200018e061b */
[----:B------:R-:W1:Y:S03]  /*1e10*/  LDCU.64 UR6, c[0x0][0x380] ;  /* 0x00007000ff0677ac */ /* 0x000e660008000a00 */
[----:B--2---:R-:W-:-:S02]  /*1e20*/  IMAD R5, R5, UR10, RZ ;  /* 0x0000000a05057c24 */ /* 0x004fc4000f8e02ff */
[----:B------:R-:W-:Y:S01]  /*1e30*/  IMAD.WIDE.U32 R16, R6, UR10, R16 ;  /* 0x0000000a06107c25 */ /* 0x000fe2000f8e0010 */
[----:B---3--:R-:W-:-:S03]  /*1e40*/  ISETP.GE.AND P4, PT, R198, UR4, PT ;  /* 0x00000004c6007c0c */ /* 0x008fc6000bf86270 */
[----:B------:R-:W-:Y:S01]  /*1e50*/  IMAD R5, R6, UR11, R5 ;  /* 0x0000000b06057c24 */ /* 0x000fe2000f8e0205 */
[----:B------:R-:W-:Y:S02]  /*1e60*/  ISETP.GE.AND P3, PT, R218, UR4, PT ;  /* 0x00000004da007c0c */ /* 0x000fe4000bf66270 */
[----:B-1----:R-:W-:Y:S01]  /*1e70*/  LEA R18, P5, R16, UR6, 0x1 ;  /* 0x0000000610127c11 */ /* 0x002fe2000f8a08ff */
[----:B------:R-:W-:-:S05]  /*1e80*/  IMAD.IADD R5, R17, 0x1, R5 ;  /* 0x0000000111057824 */ /* 0x000fca00078e0205 */
[----:B------:R-:W-:-:S05]  /*1e90*/  LEA.HI.X R19, R16, UR7, R5, 0x1, P5 ;  /* 0x0000000710137c11 */ /* 0x000fca000a8f0c05 */
[----:B------:R-:W-:Y:S01]  /*1ea0*/  @!PT LDS RZ, [RZ] ;  /* 0x00000000fffff984 */ /* 0x000fe20000000800 */
[----:B------:R-:W-:Y:S01]  /*1eb0*/  @!PT LDS RZ, [RZ] ;  /* 0x00000000fffff984 */ /* 0x000fe20000000800 */
[----:B------:R-:W-:Y:S01]  /*1ec0*/  @!PT LDS RZ, [RZ] ;  /* 0x00000000fffff984 */ /* 0x000fe20000000800 */
[----:B------:R2:W-:Y:S04]  /*1ed0*/  @!P4 LDGSTS.E.BYPASS.LTC128B.128 [R219+0x800], desc[UR16][R18.64] ;  /* 0x0080000012dbcfae */ /* 0x0005e8000b981a10 */
[----:B------:R2:W-:Y:S04]  /*1ee0*/  @P4 STS.128 [R219+0x800], RZ ;  /* 0x000800ffdb004388 */ /* 0x0005e80000000c00 */
[----:B------:R-:W-:Y:S01]  /*1ef0*/  @!PT LDS RZ, [RZ] ;  /* 0x00000000fffff984 */ /* 0x000fe20000000800 */
[----:B------:R-:W-:Y:S01]  /*1f00*/  @!PT LDS RZ, [RZ] ;  /* 0x00000000fffff984 */ /* 0x000fe20000000800 */
[----:B------:R-:W-:Y:S01]  /*1f10*/  @!PT LDS RZ, [RZ] ;  /* 0x00000000fffff984 */ /* 0x000fe20000000800 */
[----:B------:R2:W-:Y:S04]  /*1f20*/  @!P3 LDGSTS.E.BYPASS.LTC128B.128 [R219+0x2800], desc[UR16][R18.64+0x80] ;  /* 0x0280008012dbbfae */ /* 0x0005e8000b981a10 */
[----:B------:R2:W-:Y:S02]  /*1f30*/  @P3 STS.128 [R219+0x2800], RZ ;  /* 0x002800ffdb003388 */ /* 0x0005e40000000c00 */
.L_x_536:
[----:B------:R-:W-:Y:S05]  /*1f40*/  BSYNC.RECONVERGENT B0 ;  /* 0x0000000000007941 */ /* 0x000fea0003800200 */
.L_x_535:
[----:B------:R-:W-:Y:S01]  /*1f50*/  BSSY.RECONVERGENT B0, `(.L_x_537) ;  /* 0x000001d000007945 */ /* 0x000fe20003800200 */
[----:B------:R-:W-:Y:S02]  /*1f60*/  ISETP.GE.AND P5, PT, R11, R4, PT ;  /* 0x000000040b00720c */ /* 0x000fe40003fa6270 */
[----:B-12---:R-:W-:Y:S01]  /*1f70*/  IADD3 R19, PT, PT, R20, 0x40, RZ ;  /* 0x0000004014137810 */ /* 0x006fe20007ffe0ff */
[----:B------:R-:W-:Y:S05]  /*1f80*/  @P2 BRA `(.L_x_538) ;  /* 0x0000000000642947 */ /* 0x000fea0003800000 */
[----:B------:R-:W1:Y:S01]  /*1f90*/  LDCU.64 UR10, c[0x0][0x3b0] ;  /* 0x00007600ff0a77ac */ /* 0x000e620008000a00 */
[----:B------:R-:W-:Y:S01]  /*1fa0*/  IADD3 R6, P2, PT, R26, 0x20, RZ ;  /* 0x000000201a067810 */ /* 0x000fe20007f5e0ff */
[----:B------:R-:W-:Y:S01]  /*1fb0*/  IMAD.MOV.U32 R16, RZ, RZ, R14 ;  /* 0x000000ffff107224 */ /* 0x000fe200078e000e */
[----:B------:R-:W-:Y:S01]  /*1fc0*/  MOV R17, R23 ;  /* 0x0000001700117202 */ /* 0x000fe20000000f00 */
[----:B------:R-:W2:Y:S02]  /*1fd0*/  LDCU UR4, c[0x0][0x440] ;  /* 0x00008800ff0477ac */ /* 0x000ea40008000800 */
[----:B------:R-:W-:Y:S01]  /*1fe0*/  IMAD.X R5, RZ, RZ, R27, P2 ;  /* 0x000000ffff057224 */ /* 0x000fe200010e061b */
[----:B------:R-:W3:Y:S03]  /*1ff0*/  LDCU.64 UR6, c[0x0][0x380] ;  /* 0x00007000ff0677ac */ /* 0x000ee60008000a00 */
[----:B-1----:R-:W-:-:S02]  /*2000*/  IMAD R5, R5, UR10, RZ ;  /* 0x0000000a05057c24 */ /* 0x002fc4000f8e02ff */
[----:B------:R-:W-:Y:S01]  /*2010*/  IMAD.WIDE.U32 R16, R6, UR10, R16 ;  /* 0x0000000a06107c25 */ /* 0x000fe2000f8e0010 */
[----:B--2---:R-:W-:-:S03]  /*2020*/  ISETP.GE.AND P3, PT, R198, UR4, PT ;  /* 0x00000004c6007c0c */ /* 0x004fc6000bf66270 */
[----:B------:R-:W-:Y:S01]  /*2030*/  IMAD R5, R6, UR11, R5 ;  /* 0x0000000b06057c24 */ /* 0x000fe2000f8e0205 */
[----:B------:R-:W-:Y:S02]  /*2040*/  ISETP.GE.AND P2, PT, R218, UR4, PT ;  /* 0x00000004da007c0c */ /* 0x000fe4000bf46270 */
[----:B---3--:R-:W-:Y:S01]  /*2050*/  LEA R28, P4, R16, UR6, 0x1 ;  /* 0x00000006101c7c11 */ /* 0x008fe2000f8808ff */
        /* <DEDUP_REMOVED lines=12> */
.L_x_538:
[----:B------:R-:W-:Y:S05]  /*2120*/  BSYNC.RECONVERGENT B0 ;  /* 0x0000000000007941 */ /* 0x000fea0003800200 */
.L_x_537:
[----:B------:R-:W-:Y:S01]  /*2130*/  BSSY.RECONVERGENT B0, `(.L_x_539) ;  /* 0x000001e000007945 */ /* 0x000fe20003800200 */
[-C--:B------:R-:W-:Y:S01]  /*2140*/  ISETP.GE.AND P4, PT, R9, R4.reuse, PT ;  /* 0x000000040900720c */ /* 0x080fe20003f86270 */
[----:B------:R-:W-:Y:S01]  /*2150*/  IMAD.SHL.U32 R5, R134, 0x10, RZ ;  /* 0x0000001086057824 */ /* 0x000fe200078e00ff */
[----:B------:R-:W-:Y:S01]  /*2160*/  ISETP.GE.AND P3, PT, R19, R4, PT ;  /* 0x000000041300720c */ /* 0x000fe20003f66270 */
[----:B------:R-:W-:Y:S01]  /*2170*/  VIADD R17, R20, 0x50 ;  /* 0x0000005014117836 */ /* 0x000fe20000000000 */
[----:B------:R-:W-:Y:S11]  /*2180*/  @P1 BRA `(.L_x_540) ;  /* 0x0000000000601947 */ /* 0x000ff60003800000 */
[----:B------:R-:W2:Y:S01]  /*2190*/  LDCU.64 UR10, c[0x0][0x3b0] ;  /* 0x00007600ff0a77ac */ /* 0x000ea20008000a00 */
[----:B------:R-:W-:Y:S02]  /*21a0*/  IADD3 R15, P1, PT, R26, 0x30, RZ ;  /* 0x000000301a0f7810 */ /* 0x000fe40007f3e0ff */
[----:B------:R-:W-:Y:S01]  /*21b0*/  MOV R22, R14 ;  /* 0x0000000e00167202 */ /* 0x000fe20000000f00 */
[----:B------:R-:W3:Y:S02]  /*21c0*/  LDCU.64 UR6, c[0x0][0x380] ;  /* 0x00007000ff0677ac */ /* 0x000ee40008000a00 */
[----:B------:R-:W-:Y:S01]  /*21d0*/  IMAD.X R6, RZ, RZ, R27, P1 ;  /* 0x000000ffff067224 */ /* 0x000fe200008e061b */
[----:B------:R-:W4:Y:S03]  /*21e0*/  LDCU UR4, c[0x0][0x440] ;  /* 0x00008800ff0477ac */ /* 0x000f260008000800 */
[----:B--2---:R-:W-:-:S02]  /*21f0*/  IMAD R6, R6, UR10, RZ ;  /* 0x0000000a06067c24 */ /* 0x004fc4000f8e02ff */
[----:B------:R-:W-:-:S04]  /*2200*/  IMAD.WIDE.U32 R22, R15, UR10, R22 ;  /* 0x0000000a0f167c25 */ /* 0x000fc8000f8e0016 */
[----:B------:R-:W-:Y:S01]  /*2210*/  IMAD R6, R15, UR11, R6 ;  /* 0x0000000b0f067c24 */ /* 0x000fe2000f8e0206 */
[----:B---3--:R-:W-:Y:S02]  /*2220*/  LEA R14, P1, R22, UR6, 0x1 ;  /* 0x00000006160e7c11 */ /* 0x008fe4000f8208ff */
[----:B----4-:R-:W-:Y:S01]  /*2230*/  ISETP.GE.AND P2, PT, R198, UR4, PT ;  /* 0x00000004c6007c0c */ /* 0x010fe2000bf46270 */
[----:B------:R-:W-:-:S05]  /*2240*/  IMAD.IADD R15, R23, 0x1, R6 ;  /* 0x00000001170f7824 */ /* 0x000fca00078e0206 */
[----:B------:R-:W-:Y:S02]  /*2250*/  LEA.HI.X R15, R22, UR7, R15, 0x1, P1 ;  /* 0x00000007160f7c11 */ /* 0x000fe400088f0c0f */
[----:B------:R-:W-:-:S05]  /*2260*/  ISETP.GE.AND P1, PT, R218, UR4, PT ;  /* 0x00000004da007c0c */ /* 0x000fca000bf26270 */
        /* <DEDUP_REMOVED lines=10> */
.L_x_540:
[----:B------:R-:W-:Y:S05]  /*2310*/  BSYNC.RECONVERGENT B0 ;  /* 0x0000000000007941 */ /* 0x000fea0003800200 */
.L_x_539:
[----:B------:R-:W-:Y:S04]  /*2320*/  BSSY.RECONVERGENT B0, `(.L_x_541) ;  /* 0x0000012000007945 */ /* 0x000fe80003800200 */
[----:B------:R-:W-:Y:S05]  /*2330*/  @P6 BRA `(.L_x_542) ;  /* 0x0000000000406947 */ /* 0x000fea0003800000 */
[----:B------:R-:W3:Y:S02]  /*2340*/  LDCU UR4, c[0x0][0x440] ;  /* 0x00008800ff0477ac */ /* 0x000ee40008000800 */
[----:B---3--:R-:W-:Y:S02]  /*2350*/  ISETP.GE.AND P2, PT, R198, UR4, PT ;  /* 0x00000004c6007c0c */ /* 0x008fe4000bf46270 */
[----:B------:R-:W-:-:S11]  /*2360*/  ISETP.GE.AND P1, PT, R218, UR4, PT ;  /* 0x00000004da007c0c */ /* 0x000fd6000bf26270 */
[----:B--2---:R-:W-:Y:S01]  /*2370*/  @!P2 IMAD.MOV.U32 R14, RZ, RZ, R206 ;  /* 0x000000ffff0ea224 */ /* 0x004fe200078e00ce */
[----:B------:R-:W-:Y:S01]  /*2380*/  @!P2 MOV R15, R205 ;  /* 0x000000cd000fa202 */ /* 0x000fe20000000f00 */
[----:B------:R-:W-:-:S04]  /*2390*/  @!P1 IMAD.MOV.U32 R207, RZ, RZ, R205 ;  /* 0x000000ffffcf9224 */ /* 0x000fc800078e00cd */
        /* <DEDUP_REMOVED lines=10> */
.L_x_542:
[----:B------:R-:W-:Y:S05]  /*2440*/  BSYNC.RECONVERGENT B0 ;  /* 0x0000000000007941 */ /* 0x000fea0003800200 */
.L_x_541:
[----:B------:R-:W-:Y:S01]  /*2450*/  SHF.L.U64.HI R6, R134, 0x4, R135 ;  /* 0x0000000486067819 */ /* 0x000fe20000010287 */
[----:B------:R-:W-:Y:S01]  /*2460*/  BSSY.RECONVERGENT B0, `(.L_x_543) ;  /* 0x0000013000007945 */ /* 0x000fe20003800200 */
[----:B------:R-:W-:Y:S01]  /*2470*/  LEA R22, P1, R5, R206, 0x1 ;  /* 0x000000ce05167211 */ /* 0x000fe200078208ff */
[----:B--23--:R-:W-:Y:S01]  /*2480*/  VIADD R15, R20, 0x60 ;  /* 0x00000060140f7836 */ /* 0x00cfe20000000000 */
[----:B------:R-:W-:Y:S02]  /*2490*/  ISETP.GE.AND P2, PT, R17, R4, PT ;  /* 0x000000041100720c */ /* 0x000fe40003f46270 */
[----:B------:R-:W-:Y:S01]  /*24a0*/  LEA.HI.X R23, R5, R205, R6, 0x1, P1 ;  /* 0x000000cd05177211 */ /* 0x000fe200008f0c06 */
[----:B------:R-:W-:Y:S10]  /*24b0*/  @P0 BRA `(.L_x_544) ;  /* 0x0000000000340947 */ /* 0x000ff40003800000 */
[----:B------:R-:W2:Y:S02]  /*24c0*/  LDCU UR4, c[0x0][0x440] ;  /* 0x00008800ff0477ac */ /* 0x000ea40008000800 */
[----:B--2---:R-:W-:Y:S02]  /*24d0*/  ISETP.GE.AND P1, PT, R198, UR4, PT ;  /* 0x00000004c6007c0c */ /* 0x004fe4000bf26270 */
[----:B------:R-:W-:-:S11]  /*24e0*/  ISETP.GE.AND P0, PT, R218, UR4, PT ;  /* 0x00000004da007c0c */ /* 0x000fd6000bf06270 */
        /* <DEDUP_REMOVED lines=10> */
.L_x_544:
[----:B------:R-:W-:Y:S05]  /*2590*/  BSYNC.RECONVERGENT B0 ;  /* 0x0000000000007941 */ /* 0x000fea0003800200 */
.L_x_543:
[----:B------:R-:W-:Y:S04]  /*25a0*/  BSSY.RECONVERGENT B0, `(.L_x_545) ;  /* 0x0000013000007945 */ /* 0x000fe80003800200 */
[----:B------:R-:W-:Y:S05]  /*25b0*/  @P5 BRA `(.L_x_546) ;  /* 0x0000000000445947 */ /* 0x000fea0003800000 */
[----:B------:R-:W3:Y:S01]  /*25c0*/  LDCU UR4, c[0x0][0x440] ;  /* 0x00008800ff0477ac */ /* 0x000ee20008000800 */
[----:B------:R-:W-:-:S04]  /*25d0*/  IMAD.WIDE.U32 R26, R134, 0x20, RZ ;  /* 0x00000020861a7825 */ /* 0x000fc800078e00ff */
[----:B------:R-:W-:Y:S01]  /*25e0*/  IMAD.SHL.U32 R5, R135, 0x20, RZ ;  /* 0x0000002087057824 */ /* 0x000fe200078e00ff */
[----:B------:R-:W-:-:S04]  /*25f0*/  IADD3 R26, P5, PT, R22, R26, RZ ;  /* 0x0000001a161a7210 */ /* 0x000fc80007fbe0ff */
[----:B------:R-:W-:Y:S02]  /*2600*/  IADD3.X R27, PT, PT, R23, R27, R5, P5, !PT ;  /* 0x0000001b171b7210 */ /* 0x000fe40002ffe405 */
[----:B---3--:R-:W-:Y:S02]  /*2610*/  ISETP.GE.AND P1, PT, R198, UR4, PT ;  /* 0x00000004c6007c0c */ /* 0x008fe4000bf26270 */
        /* <DEDUP_REMOVED lines=11> */
.L_x_546:
[----:B------:R-:W-:Y:S05]  /*26d0*/  BSYNC.RECONVERGENT B0 ;  /* 0x0000000000007941 */ /* 0x000fea0003800200 */
.L_x_545:
[----:B------:R-:W-:Y:S01]  /*26e0*/  BSSY.RECONVERGENT B0, `(.L_x_547) ;  /* 0x0000013000007945 */ /* 0x000fe20003800200 */
[----:B------:R-:W-:Y:S02]  /*26f0*/  ISETP.GE.AND P0, PT, R15, R4, PT ;  /* 0x000000040f00720c */ /* 0x000fe40003f06270 */
[----:B------:R-:W-:Y:S01]  /*2700*/  IADD3 R5, PT, PT, R20, 0x70, RZ ;  /* 0x0000007014057810 */ /* 0x000fe20007ffe0ff */
[----:B------:R-:W-:Y:S10]  /*2710*/  @P4 BRA `(.L_x_548) ;  /* 0x00000000003c4947 */ /* 0x000ff40003800000 */
[----:B------:R-:W4:Y:S01]  /*2720*/  LDCU UR4, c[0x0][0x440] ;  /* 0x00008800ff0477ac */ /* 0x000f220008000800 */
[----:B------:R-:W-:-:S04]  /*2730*/  LEA R20, P5, R134, R22, 0x6 ;  /* 0x0000001686147211 */ /* 0x000fc800078a30ff */
[----:B------:R-:W-:Y:S02]  /*2740*/  LEA.HI.X R21, R134, R23, R135, 0x6, P5 ;  /* 0x0000001786157211 */ /* 0x000fe400028f3487 */
[----:B----4-:R-:W-:Y:S02]  /*2750*/  ISETP.GE.AND P4, PT, R198, UR4, PT ;  /* 0x00000004c6007c0c */ /* 0x010fe4000bf86270 */
        /* <DEDUP_REMOVED lines=11> */
.L_x_548:
[----:B------:R-:W-:Y:S05]  /*2810*/  BSYNC.RECONVERGENT B0 ;  /* 0x0000000000007941 */ /* 0x000fea0003800200 */
.L_x_547:
[----:B------:R-:W-:Y:S01]  /*2820*/  BSSY.RECONVERGENT B0, `(.L_x_549) ;  /* 0x0000015000007945 */ /* 0x000fe20003800200 */
[----:B------:R-:W-:-:S03]  /*2830*/  ISETP.GE.AND P1, PT, R5, R4, PT ;  /* 0x000000040500720c */ /* 0x000fc60003f26270 */
[----:B------:R-:W-:Y:S10]  /*2840*/  @P3 BRA `(.L_x_550) ;  /* 0x0000000000483947 */ /* 0x000ff40003800000 */
[----:B------:R-:W5:Y:S01]  /*2850*/  LDCU UR4, c[0x0][0x440] ;  /* 0x00008800ff0477ac */ /* 0x000f620008000800 */
[----:B----4-:R-:W-:Y:S01]  /*2860*/  MOV R20, R22 ;  /* 0x0000001600147202 */ /* 0x010fe20000000f00 */
[----:B------:R-:W-:Y:S01]  /*2870*/  IMAD R6, R135, 0x60, RZ ;  /* 0x0000006087067824 */ /* 0x000fe200078e02ff */
[----:B------:R-:W-:-:S03]  /*2880*/  MOV R21, R23 ;  /* 0x0000001700157202 */ /* 0x000fc60000000f00 */
[----:B------:R-:W-:-:S05]  /*2890*/  IMAD.WIDE.U32 R20, R134, 0x60, R20 ;  /* 0x0000006086147825 */ /* 0x000fca00078e0014 */
[----:B------:R-:W-:Y:S02]  /*28a0*/  IADD3 R21, PT, PT, R21, R6, RZ ;  /* 0x0000000615157210 */ /* 0x000fe40007ffe0ff */
[----:B-----5:R-:W-:Y:S02]  /*28b0*/  ISETP.GE.AND P4, PT, R198, UR4, PT ;  /* 0x00000004c6007c0c */ /* 0x020fe4000bf86270 */
        /* <DEDUP_REMOVED lines=11> */
.L_x_550:
[----:B------:R-:W-:Y:S05]  /*2970*/  BSYNC.RECONVERGENT B0 ;  /* 0x0000000000007941 */ /* 0x000fea0003800200 */
.L_x_549:
[----:B------:R-:W-:Y:S04]  /*2980*/  BSSY.RECONVERGENT B0, `(.L_x_551) ;  /* 0x0000011000007945 */ /* 0x000fe80003800200 */
[----:B------:R-:W-:Y:S05]  /*2990*/  @P2 BRA `(.L_x_552) ;  /* 0x00000000003c2947 */ /* 0x000fea0003800000 */
[----:B------:R-:W5:Y:S01]  /*29a0*/  LDCU UR4, c[0x0][0x440] ;  /* 0x00008800ff0477ac */ /* 0x000f620008000800 */
[----:B----4-:R-:W-:-:S04]  /*29b0*/  LEA R20, P4, R134, R22, 0x7 ;  /* 0x0000001686147211 */ /* 0x010fc800078838ff */
[----:B------:R-:W-:Y:S02]  /*29c0*/  LEA.HI.X R21, R134, R23, R135, 0x7, P4 ;  /* 0x0000001786157211 */ /* 0x000fe400020f3c87 */
        /* <DEDUP_REMOVED lines=12> */
.L_x_552:
[----:B------:R-:W-:Y:S05]  /*2a90*/  BSYNC.RECONVERGENT B0 ;  /* 0x0000000000007941 */ /* 0x000fea0003800200 */
.L_x_551:
[----:B------:R-:W-:Y:S04]  /*2aa0*/  BSSY.RECONVERGENT B0, `(.L_x_553) ;  /* 0x0000014000007945 */ /* 0x000fe80003800200 */
[----:B------:R-:W-:Y:S05]  /*2ab0*/  @P0 BRA `(.L_x_554) ;  /* 0x0000000000480947 */ /* 0x000fea0003800000 */
        /* <DEDUP_REMOVED lines=18> */
.L_x_554:
[----:B------:R-:W-:Y:S05]  /*2be0*/  BSYNC.RECONVERGENT B0 ;  /* 0x0000000000007941 */ /* 0x000fea0003800200 */
.L_x_553:
[----:B------:R-:W-:Y:S04]  /*2bf0*/  BSSY.RECONVERGENT B0, `(.L_x_555) ;  /* 0x0000012000007945 */ /* 0x000fe80003800200 */
[----:B------:R-:W-:Y:S05]  /*2c00*/  @P1 BRA `(.L_x_556) ;  /* 0x0000000000401947 */ /* 0x000fea0003800000 */
[----:B------:R-:W5:Y:S01]  /*2c10*/  LDCU UR4, c[0x0][0x440] ;  /* 0x00008800ff0477ac */ /* 0x000f620008000800 */
[----:B------:R-:W-:Y:S02]  /*2c20*/  IMAD R6, R135, 0xc0, RZ ;  /* 0x000000c087067824 */ /* 0x000fe400078e02ff */
[----:B--2---:R-:W-:-:S05]  /*2c30*/  IMAD.WIDE.U32 R22, R134, 0xc0, R22 ;  /* 0x000000c086167825 */ /* 0x004fca00078e0016 */
        /* <DEDUP_REMOVED lines=13> */
.L_x_556:
[----:B------:R-:W-:Y:S05]  /*2d10*/  BSYNC.RECONVERGENT B0 ;  /* 0x0000000000007941 */ /* 0x000fea0003800200 */
.L_x_555:
[----:B------:R-:W0:Y:S01]  /*2d20*/  LDGDEPBAR ;  /* 0x00000000000079af */ /* 0x000e220000000000 */
[--C-:B------:R-:W-:Y:S01]  /*2d30*/  SHF.R.U32.HI R200, RZ, 0x1, R201.reuse ;  /* 0x00000001ffc87819 */ /* 0x100fe200000116c9 */
[----:B------:R-:W-:Y:S01]  /*2d40*/  BSSY.RECONVERGENT B0, `(.L_x_557) ;  /* 0x000001f000007945 */ /* 0x000fe20003800200 */
[----:B------:R-:W-:Y:S01]  /*2d50*/  SHF.R.U32.HI R6, RZ, 0x2, R201 ;  /* 0x00000002ff067819 */ /* 0x000fe200000116c9 */
[----:B---3--:R-:W-:Y:S01]  /*2d60*/  IMAD.SHL.U32 R27, R201, 0x40, RZ ;  /* 0x00000040c91b7824 */ /* 0x008fe200078e00ff */
[----:B----4-:R-:W-:Y:S02]  /*2d70*/  LOP3.LUT R21, R200, 0x1f0, RZ, 0xc0, !PT ;  /* 0x000001f0c8157812 */ /* 0x010fe400078ec0ff */
[----:B------:R-:W-:Y:S02]  /*2d80*/  LOP3.LUT R6, R6, 0x7, RZ, 0xc0, !PT ;  /* 0x0000000706067812 */ /* 0x000fe400078ec0ff */
[----:B------:R-:W-:-:S04]  /*2d90*/  IADD3 R2, PT, PT, R21, 0x1, R2 ;  /* 0x0000000115027810 */ /* 0x000fc80007ffe002 */
[----:B------:R-:W-:Y:S01]  /*2da0*/  IADD3 R2, PT, PT, -R7, R2, R6 ;  /* 0x0000000207027210 */ /* 0x000fe20007ffe106 */
[C---:B------:R-:W-:Y:S01]  /*2db0*/  IMAD.SHL.U32 R7, R24.reuse, 0x10, RZ ;  /* 0x0000001018077824 */ /* 0x040fe200078e00ff */
[----:B------:R-:W-:Y:S02]  /*2dc0*/  SHF.L.U64.HI R6, R24, 0x4, R25 ;  /* 0x0000000418067819 */ /* 0x000fe40000010219 */
[----:B------:R-:W-:Y:S01]  /*2dd0*/  IADD3 R2, PT, PT, R2, UR14, R3 ;  /* 0x0000000e02027c10 */ /* 0x000fe2000fffe003 */
[----:B------:R-:W-:-:S04]  /*2de0*/  DEPBAR.LE SB0, 0x0 ;  /* 0x000080000000791a */ /* 0x000fc80000000000 */
[----:B------:R-:W-:Y:S06]  /*2df0*/  BAR.SYNC.DEFER_BLOCKING 0x0 ;  /* 0x0000000000007b1d */ /* 0x000fec0000010000 */
[----:B------:R-:W-:Y:S05]  /*2e00*/  @P6 BRA `(.L_x_558) ;  /* 0x0000000000406947 */ /* 0x000fea0003800000 */
[----:B------:R-:W3:Y:S02]  /*2e10*/  LDCU UR4, c[0x0][0x440] ;  /* 0x00008800ff0477ac */ /* 0x000ee40008000800 */
[----:B---3--:R-:W-:Y:S02]  /*2e20*/  ISETP.GE.AND P1, PT, R198, UR4, PT ;  /* 0x00000004c6007c0c */ /* 0x008fe4000bf26270 */
[----:B------:R-:W-:-:S11]  /*2e30*/  ISETP.GE.AND P0, PT, R218, UR4, PT ;  /* 0x00000004da007c0c */ /* 0x000fd6000bf06270 */
[----:B------:R-:W-:Y:S02]  /*2e40*/  @!P1 IMAD.MOV.U32 R20, RZ, RZ, R208 ;  /* 0x000000ffff149224 */ /* 0x000fe400078e00d0 */
[----:B------:R-:W-:-:S05]  /*2e50*/  @!P1 IMAD.MOV.U32 R21, RZ, RZ, R209 ;  /* 0x000000ffff159224 */ /* 0x000fca00078e00d1 */
        /* <DEDUP_REMOVED lines=9> */
[----:B------:R3:W-:Y:S01]  /*2ef0*/  @P0 STS.128 [R219+0x10000], RZ ;  /* 0x010000ffdb000388 */ /* 0x0007e20000000c00 */
[----:B------:R-:W-:Y:S05]  /*2f00*/  BRA `(.L_x_559) ;  /* 0x0000000000087947 */ /* 0x000fea0003800000 */
.L_x_558:
[----:B------:R4:W-:Y:S04]  /*2f10*/  STS.128 [R219+0xc000], RZ ;  /* 0x00c000ffdb007388 */ /* 0x0009e80000000c00 */
[----:B------:R4:W-:Y:S02]  /*2f20*/  STS.128 [R219+0x10000], RZ ;  /* 0x010000ffdb007388 */ /* 0x0009e40000000c00 */
.L_x_559:
[----:B------:R-:W-:Y:S05]  /*2f30*/  BSYNC.RECONVERGENT B0 ;  /* 0x0000000000007941 */ /* 0x000fea0003800200 */
.L_x_557:
[----:B------:R-:W-:Y:S01]  /*2f40*/  ISETP.GE.AND P2, PT, R13, R4, PT ;  /* 0x000000040d00720c */ /* 0x000fe20003f46270 */
[----:B------:R-:W-:Y:S01]  /*2f50*/  IMAD.SHL.U32 R202, R201, 0x20, RZ ;  /* 0x00000020c9ca7824 */ /* 0x000fe200078e00ff */
[----:B------:R-:W-:Y:S01]  /*2f60*/  LEA R8, P1, R7, R208, 0x1 ;  /* 0x000000d007087211 */ /* 0x000fe200078208ff */
[----:B------:R-:W-:Y:S01]  /*2f70*/  BSSY.RECONVERGENT B0, `(.L_x_560) ;  /* 0x000001c000007945 */ /* 0x000fe20003800200 */
[----:B------:R-:W-:Y:S02]  /*2f80*/  LOP3.LUT R26, R198, 0x1c0, R27, 0xf8, !PT ;  /* 0x000001c0c61a7812 */ /* 0x000fe400078ef81b */
[----:B------:R-:W-:Y:S02]  /*2f90*/  LOP3.LUT R212, R27, 0x200, RZ, 0xc0, !PT ;  /* 0x000002001bd47812 */ /* 0x000fe400078ec0ff */
[----:B------:R-:W-:Y:S02]  /*2fa0*/  LOP3.LUT R202, R202, 0x7c00, RZ, 0xc0, !PT ;  /* 0x00007c00caca7812 */ /* 0x000fe400078ec0ff */
[----:B------:R-:W-:-:S02]  /*2fb0*/  ISETP.GE.AND P0, PT, R9, R4, PT ;  /* 0x000000040900720c */ /* 0x000fc40003f06270 */
[----:B------:R-:W-:Y:S01]  /*2fc0*/  LEA.HI.X R9, R7, R209, R6, 0x1, P1 ;  /* 0x000000d107097211 */ /* 0x000fe200008f0c06 */
[----:B------:R1:W-:Y:S01]  /*2fd0*/  @P2 STS.128 [R219+0xc800], RZ ;  /* 0x00c800ffdb002388 */ /* 0x0003e20000000c00 */
[-C--:B------:R-:W-:Y:S02]  /*2fe0*/  ISETP.GE.AND P3, PT, R11, R4.reuse, PT ;  /* 0x000000040b00720c */ /* 0x080fe40003f66270 */
[-C--:B------:R-:W-:Y:S01]  /*2ff0*/  ISETP.GE.AND P6, PT, R19, R4.reuse, PT ;  /* 0x000000041300720c */ /* 0x080fe20003fc6270 */
[----:B------:R1:W-:Y:S01]  /*3000*/  @P2 STS.128 [R219+0x10800], RZ ;  /* 0x010800ffdb002388 */ /* 0x0003e20000000c00 */
[-C--:B------:R-:W-:Y:S02]  /*3010*/  ISETP.GE.AND P5, PT, R17, R4.reuse, PT ;  /* 0x000000041100720c */ /* 0x080fe40003fa6270 */
[----:B------:R-:W-:Y:S02]  /*3020*/  ISETP.GE.AND P4, PT, R15, R4, PT ;  /* 0x000000040f00720c */ /* 0x000fe40003f86270 */
[----:B------:R-:W-:-:S02]  /*3030*/  LOP3.LUT R203, R26, 0x8, R200, 0x78, !PT ;  /* 0x000000081acb7812 */ /* 0x000fc400078e78c8 */
[----:B------:R-:W-:Y:S01]  /*3040*/  LOP3.LUT R6, R212, R202, RZ, 0xfc, !PT ;  /* 0x000000cad4067212 */ /* 0x000fe200078efcff */
[----:B------:R-:W-:Y:S08]  /*3050*/  @P2 BRA `(.L_x_561) ;  /* 0x0000000000342947 */ /* 0x000ff00003800000 */
[----:B------:R-:W5:Y:S02]  /*3060*/  LDCU UR4, c[0x0][0x440] ;  /* 0x00008800ff0477ac */ /* 0x000f640008000800 */
        /* <DEDUP_REMOVED lines=12> */
.L_x_561:
[----:B------:R-:W-:Y:S05]  /*3130*/  BSYNC.RECONVERGENT B0 ;  /* 0x0000000000007941 */ /* 0x000fea0003800200 */
.L_x_560:
[----:B------:R1:W-:Y:S01]  /*3140*/  @P3 STS.128 [R219+0xd000], RZ ;  /* 0x00d000ffdb003388 */ /* 0x0003e20000000c00 */
[----:B------:R-:W-:Y:S03]  /*3150*/  BSSY.RECONVERGENT B0, `(.L_x_562) ;  /* 0x0000014000007945 */ /* 0x000fe60003800200 */
[----:B------:R1:W-:Y:S01]  /*3160*/  @P3 STS.128 [R219+0x11000], RZ ;  /* 0x011000ffdb003388 */ /* 0x0003e20000000c00 */
[----:B------:R-:W-:Y:S05]  /*3170*/  @P3 BRA `(.L_x_563) ;  /* 0x0000000000443947 */ /* 0x000fea0003800000 */
[----:B------:R-:W5:Y:S01]  /*3180*/  LDCU UR4, c[0x0][0x440] ;  /* 0x00008800ff0477ac */ /* 0x000f620008000800 */
[----:B------:R-:W-:-:S04]  /*3190*/  IMAD.WIDE.U32 R10, R24, 0x20, RZ ;  /* 0x00000020180a7825 */ /* 0x000fc800078e00ff */
[----:B------:R-:W-:Y:S01]  /*31a0*/  IMAD.SHL.U32 R7, R25, 0x20, RZ ;  /* 0x0000002019077824 */ /* 0x000fe200078e00ff */
[----:B------:R-:W-:-:S04]  /*31b0*/  IADD3 R10, P3, PT, R8, R10, RZ ;  /* 0x0000000a080a7210 */ /* 0x000fc80007f7e0ff */
[----:B------:R-:W-:Y:S02]  /*31c0*/  IADD3.X R11, PT, PT, R9, R11, R7, P3, !PT ;  /* 0x0000000b090b7210 */ /* 0x000fe40001ffe407 */
        /* <DEDUP_REMOVED lines=12> */
.L_x_563:
[----:B------:R-:W-:Y:S05]  /*3290*/  BSYNC.RECONVERGENT B0 ;  /* 0x0000000000007941 */ /* 0x000fea0003800200 */
.L_x_562:
[----:B------:R1:W-:Y:S01]  /*32a0*/  @P0 STS.128 [R219+0xd800], RZ ;  /* 0x00d800ffdb000388 */ /* 0x0003e20000000c00 */
[----:B------:R-:W-:Y:S01]  /*32b0*/  ISETP.GE.AND P3, PT, R5, R4, PT ;  /* 0x000000040500720c */ /* 0x000fe20003f66270 */
[----:B------:R-:W-:Y:S01]  /*32c0*/  BSSY.RECONVERGENT B0, `(.L_x_564) ;  /* 0x0000017000007945 */ /* 0x000fe20003800200 */
[----:B------:R-:W-:Y:S01]  /*32d0*/  LOP3.LUT R184, R27, 0x400, RZ, 0xc0, !PT ;  /* 0x000004001bb87812 */ /* 0x000fe200078ec0ff */
[----:B------:R1:W-:Y:S01]  /*32e0*/  @P0 STS.128 [R219+0x11800], RZ ;  /* 0x011800ffdb000388 */ /* 0x0003e20000000c00 */
[----:B------:R-:W-:Y:S02]  /*32f0*/  LOP3.LUT R5, R26, 0x8, R201, 0x78, !PT ;  /* 0x000000081a057812 */ /* 0x000fe400078e78c9 */
[----:B------:R-:W-:-:S03]  /*3300*/  LOP3.LUT R6, R6, R203, RZ, 0xfc, !PT ;  /* 0x000000cb06067212 */ /* 0x000fc600078efcff */
[----:B------:R-:W-:Y:S01]  /*3310*/  IMAD R184, R5, 0x2, R184 ;  /* 0x0000000205b87824 */ /* 0x000fe200078e02b8 */
[----:B------:R-:W-:Y:S01]  /*3320*/  LEA R117, R6, UR5, 0x1 ;  /* 0x0000000506757c11 */ /* 0x000fe2000f8e08ff */
[----:B------:R-:W-:Y:S06]  /*3330*/  @P0 BRA `(.L_x_565) ;  /* 0x00000000003c0947 */ /* 0x000fec0003800000 */
[----:B------:R-:W5:Y:S01]  /*3340*/  LDCU UR4, c[0x0][0x440] ;  /* 0x00008800ff0477ac */ /* 0x000f620008000800 */
[----:B------:R-:W-:-:S04]  /*3350*/  LEA R4, P2, R24, R8, 0x6 ;  /* 0x0000000818047211 */ /* 0x000fc800078430ff */
        /* <DEDUP_REMOVED lines=13> */
.L_x_565:
[----:B------:R-:W-:Y:S05]  /*3430*/  BSYNC.RECONVERGENT B0 ;  /* 0x0000000000007941 */ /* 0x000fea0003800200 */
.L_x_564:
[----:B------:R1:W-:Y:S01]  /*3440*/  @P6 STS.128 [R219+0xe000], RZ ;  /* 0x00e000ffdb006388 */ /* 0x0003e20000000c00 */
[----:B------:R-:W-:Y:S03]  /*3450*/  BSSY.RECONVERGENT B0, `(.L_x_566) ;  /* 0x0000015000007945 */ /* 0x000fe60003800200 */
[----:B------:R1:W-:Y:S01]  /*3460*/  @P6 STS.128 [R219+0x12000], RZ ;  /* 0x012000ffdb006388 */ /* 0x0003e20000000c00 */
[----:B------:R-:W-:Y:S05]  /*3470*/  @P6 BRA `(.L_x_567) ;  /* 0x0000000000486947 */ /* 0x000fea0003800000 */
[----:B------:R-:W5:Y:S01]  /*3480*/  LDCU UR4, c[0x0][0x440] ;  /* 0x00008800ff0477ac */ /* 0x000f620008000800 */
[----:B------:R-:W-:Y:S01]  /*3490*/  MOV R6, R8 ;  /* 0x0000000800067202 */ /* 0x000fe20000000f00 */
[----:B-1----:R-:W-:Y:S01]  /*34a0*/  IMAD R4, R25, 0x60, RZ ;  /* 0x0000006019047824 */ /* 0x002fe200078e02ff */
        /* <DEDUP_REMOVED lines=15> */
.L_x_567:
[----:B------:R-:W-:Y:S05]  /*35a0*/  BSYNC.RECONVERGENT B0 ;  /* 0x0000000000007941 */ /* 0x000fea0003800200 */
.L_x_566:
[----:B------:R1:W-:Y:S01]  /*35b0*/  @P5 STS.128 [R219+0xe800], RZ ;  /* 0x00e800ffdb005388 */ /* 0x0003e20000000c00 */
[----:B------:R-:W-:Y:S03]  /*35c0*/  BSSY.RECONVERGENT B0, `(.L_x_568) ;  /* 0x0000012000007945 */ /* 0x000fe60003800200 */
[----:B------:R1:W-:Y:S01]  /*35d0*/  @P5 STS.128 [R219+0x12800], RZ ;  /* 0x012800ffdb005388 */ /* 0x0003e20000000c00 */
[----:B------:R-:W-:Y:S05]  /*35e0*/  @P5 BRA `(.L_x_569) ;  /* 0x00000000003c5947 */ /* 0x000fea0003800000 */
[----:B------:R-:W5:Y:S01]  /*35f0*/  LDCU UR4, c[0x0][0x440] ;  /* 0x00008800ff0477ac */ /* 0x000f620008000800 */
[----:B-1----:R-:W-:-:S04]  /*3600*/  LEA R4, P2, R24, R8, 0x7 ;  /* 0x0000000818047211 */ /* 0x002fc800078438ff */
        /* <DEDUP_REMOVED lines=13> */
.L_x_569:
[----:B------:R-:W-:Y:S05]  /*36e0*/  BSYNC.RECONVERGENT B0 ;  /* 0x0000000000007941 */ /* 0x000fea0003800200 */
.L_x_568:
[----:B------:R1:W-:Y:S01]  /*36f0*/  @P4 STS.128 [R219+0xf000], RZ ;  /* 0x00f000ffdb004388 */ /* 0x0003e20000000c00 */
[----:B------:R-:W-:Y:S03]  /*3700*/  BSSY.RECONVERGENT B0, `(.L_x_570) ;  /* 0x0000015000007945 */ /* 0x000fe60003800200 */
[----:B------:R1:W-:Y:S01]  /*3710*/  @P4 STS.128 [R219+0x13000], RZ ;  /* 0x013000ffdb004388 */ /* 0x0003e20000000c00 */
[----:B------:R-:W-:Y:S05]  /*3720*/  @P4 BRA `(.L_x_571) ;  /* 0x0000000000484947 */ /* 0x000fea0003800000 */
[----:B------:R-:W5:Y:S01]  /*3730*/  LDCU UR4, c[0x0][0x440] ;  /* 0x00008800ff0477ac */ /* 0x000f620008000800 */
[----:B-1----:R-:W-:Y:S01]  /*3740*/  MOV R6, R8 ;  /* 0x0000000800067202 */ /* 0x002fe20000000f00 */
        /* <DEDUP_REMOVED lines=16> */
.L_x_571:
[----:B------:R-:W-:Y:S05]  /*3850*/  BSYNC.RECONVERGENT B0 ;  /* 0x0000000000007941 */ /* 0x000fea0003800200 */
.L_x_570:
[----:B------:R1:W-:Y:S01]  /*3860*/  @P3 STS.128 [R219+0xf800], RZ ;  /* 0x00f800ffdb003388 */ /* 0x0003e20000000c00 */
[----:B------:R-:W-:Y:S03]  /*3870*/  BSSY.RECONVERGENT B0, `(.L_x_572) ;  /* 0x0000013000007945 */ /* 0x000fe60003800200 */
[----:B------:R1:W-:Y:S01]  /*3880*/  @P3 STS.128 [R219+0x13800], RZ ;  /* 0x013800ffdb003388 */ /* 0x0003e20000000c00 */
[----:B------:R-:W-:Y:S05]  /*3890*/  @P3 BRA `(.L_x_573) ;  /* 0x0000000000403947 */ /* 0x000fea0003800000 */
[----:B------:R-:W5:Y:S01]  /*38a0*/  LDCU UR4, c[0x0][0x440] ;  /* 0x00008800ff0477ac */ /* 0x000f620008000800 */
[----:B-1----:R-:W-:Y:S02]  /*38b0*/  IMAD R4, R25, 0xc0, RZ ;  /* 0x000000c019047824 */ /* 0x002fe400078e02ff */
        /* <DEDUP_REMOVED lines=14> */
.L_x_573:
[----:B------:R-:W-:Y:S05]  /*39a0*/  BSYNC.RECONVERGENT B0 ;  /* 0x0000000000007941 */ /* 0x000fea0003800200 */
.L_x_572:
[----:B------:R-:W-:Y:S01]  /*39b0*/  LDSM.16.M88.4 R72, [R117] ;  /* 0x000000007548783b */ /* 0x000fe20000000200 */
[----:B------:R-:W-:Y:S01]  /*39c0*/  IMAD.MOV.U32 R199, RZ, RZ, 0x20 ;  /* 0x00000020ffc77424 */ /* 0x000fe200078e00ff */
[C---:B------:R-:W-:Y:S01]  /*39d0*/  LOP3.LUT P6, RZ, R201.reuse, 0x2, RZ, 0xc0, !PT ;  /* 0x00000002c9ff7812 */ /* 0x040fe200078cc0ff */
[----:B------:R-:W-:Y:S01]  /*39e0*/  VIADD R55, R184, UR5 ;  /* 0x00000005b8377c36 */ /* 0x000fe20008000000 */
[----:B--23--:R-:W2:Y:S01]  /*39f0*/  LDSM.16.M88.4 R20, [R184+UR5+0x4000] ;  /* 0x00400005b814783b */ /* 0x00cea20008000200 */
[----:B------:R-:W-:Y:S02]  /*3a00*/  LOP3.LUT P0, RZ, R201, 0x4, RZ, 0xc0, !PT ;  /* 0x00000004c9ff7812 */ /* 0x000fe4000780c0ff */
[----:B------:R-:W-:Y:S01]  /*3a10*/  SEL R54, R199, 0xffffffe0, !P6 ;  /* 0xffffffe0c7367807 */ /* 0x000fe20007000000 */
[----:B------:R-:W3:Y:S01]  /*3a20*/  LDSM.16.M88.4 R12, [R184+UR5+0x4800] ;  /* 0x00480005b80c783b */ /* 0x000ee20008000200 */
[----:B------:R-:W-:Y:S02]  /*3a30*/  MOV R52, 0x40 ;  /* 0x0000004000347802 */ /* 0x000fe40000000f00 */
[----:B------:R-:W-:Y:S01]  /*3a40*/  ISETP.NE.AND P5, PT, R197, 0x1, PT ;  /* 0x00000001c500780c */ /* 0x000fe20003fa5270 */
[--C-:B------:R-:W-:Y:S01]  /*3a50*/  IMAD.IADD R129, R117, 0x1, R54.reuse ;  /* 0x0000000175817824 */ /* 0x100fe200078e0236 */
[----:B-1----:R-:W1:Y:S01]  /*3a60*/  LDSM.16.M88.4 R4, [R184+UR5+0x5000] ;  /* 0x00500005b804783b */ /* 0x002e620008000200 */
[----:B------:R-:W-:Y:S01]  /*3a70*/  IMAD.IADD R128, R55, 0x1, R54 ;  /* 0x0000000137807824 */ /* 0x000fe200078e0236 */
[----:B------:R-:W-:-:S02]  /*3a80*/  SEL R52, R52, 0xffffffc0, !P0 ;  /* 0xffffffc034347807 */ /* 0x000fc40004000000 */
[----:B------:R-:W5:Y:S01]  /*3a90*/  LDSM.16.M88.4 R104, [R184+UR5+0x5800] ;  /* 0x00580005b868783b */ /* 0x000f620008000200 */
[C---:B------:R-:W-:Y:S02]  /*3aa0*/  VIMNMX R133, PT, PT, R2.reuse, R3, PT ;  /* 0x0000000302857248 */ /* 0x040fe40003fe0100 */
[--C-:B------:R-:W-:Y:S01]  /*3ab0*/  IMAD.IADD R137, R117, 0x1, R52.reuse ;  /* 0x0000000175897824 */ /* 0x100fe200078e0234 */
[----:B------:R-:W4:Y:S01]  /*3ac0*/  LDSM.16.M88.4 R96, [R184+UR5+0x6000] ;  /* 0x00600005b860783b */ /* 0x000f220008000200 */
[----:B------:R-:W-:Y:S01]  /*3ad0*/  IMAD.IADD R55, R55, 0x1, R52 ;  /* 0x0000000137377824 */ /* 0x000fe200078e0234 */
[----:B------:R-:W-:Y:S02]  /*3ae0*/  VIADDMNMX R2, R2, 0x8, R3, PT ;  /* 0x0000000802027846 */ /* 0x000fe40003800103 */
[----:B------:R-:W4:Y:S01]  /*3af0*/  LDSM.16.M88.4 R88, [R184+UR5+0x6800] ;  /* 0x00680005b858783b */ /* 0x000f220008000200 */
[C---:B------:R-:W-:Y:S01]  /*3b00*/  IADD3 R132, PT, PT, R54.reuse, R137, RZ ;  /* 0x0000008936847210 */ /* 0x040fe20007ffe0ff */
[----:B------:R-:W-:-:S02]  /*3b10*/  IMAD.IADD R53, R54, 0x1, R55 ;  /* 0x0000000136357824 */ /* 0x000fc400078e0237 */
[----:B------:R-:W4:Y:S04]  /*3b20*/  LDSM.16.M88.4 R80, [R184+UR5+0x7000] ;  /* 0x00700005b850783b */ /* 0x000f280008000200 */
[----:B------:R-:W4:Y:S04]  /*3b30*/  LDSM.16.M88.4 R36, [R184+UR5+0x7800] ;  /* 0x00780005b824783b */ /* 0x000f280008000200 */
[----:B------:R-:W-:Y:S04]  /*3b40*/  LDSM.16.M88.4 R56, [R129] ;  /* 0x000000008138783b */ /* 0x000fe80000000200 */
[----:B------:R-:W4:Y:S01]  /*3b50*/  LDSM.16.M88.4 R32, [R128+0x4000] ;  /* 0x004000008020783b */ /* 0x000f220000000200 */
[C---:B--2---:R-:W-:Y:S03]  /*3b60*/  HMMA.16816.F32 R28, R72.reuse, R20, RZ ;  /* 0x00000014481c723c */ /* 0x044fe600000018ff */
[----:B------:R-:W2:Y:S04]  /*3b70*/  LDSM.16.M88.4 R44, [R128+0x4800] ;  /* 0x00480000802c783b */ /* 0x000ea80000000200 */
[----:B------:R-:W2:Y:S01]  /*3b80*/  LDSM.16.M88.4 R40, [R128+0x5000] ;  /* 0x005000008028783b */ /* 0x000ea20000000200 */
[C---:B------:R-:W-:Y:S03]  /*3b90*/  HMMA.16816.F32 R20, R72.reuse, R22, RZ ;  /* 0x000000164814723c */ /* 0x040fe600000018ff */
[----:B------:R-:W-:Y:S04]  /*3ba0*/  LDSM.16.M88.4 R64, [R128+0x7800] ;  /* 0x007800008040783b */ /* 0x000fe80000000200 */
[----:B------:R-:W-:Y:S01]  /*3bb0*/  LDSM.16.M88.4 R60, [R137] ;  /* 0x00000000893c783b */ /* 0x000fe20000000200 */
[C---:B---3--:R-:W-:Y:S03]  /*3bc0*/  HMMA.16816.F32 R16, R72.reuse, R12, RZ ;  /* 0x0000000c4810723c */ /* 0x048fe600000018ff */
[----:B------:R-:W-:Y:S04]  /*3bd0*/  LDSM.16.M88.4 R48, [R55+0x4000] ;  /* 0x004000003730783b */ /* 0x000fe80000000200 */
[----:B------:R-:W-:Y:S01]  /*3be0*/  LDSM.16.M88.4 R112, [R128+0x6800] ;  /* 0x006800008070783b */ /* 0x000fe20000000200 */
[C---:B-1----:R-:W-:Y:S03]  /*3bf0*/  HMMA.16816.F32 R8, R72.reuse, R4, RZ ;  /* 0x000000044808723c */ /* 0x042fe600000018ff */
[----:B------:R-:W-:Y:S04]  /*3c00*/  LDSM.16.M88.4 R68, [R128+0x7000] ;  /* 0x007000008044783b */ /* 0x000fe80000000200 */
[----:B------:R-:W-:Y:S01]  /*3c10*/  LDSM.16.M88.4 R116, [R117+0x2000] ;  /* 0x002000007574783b */ /* 0x000fe20000000200 */
[C---:B-----5:R-:W-:Y:S03]  /*3c20*/  HMMA.16816.F32 R108, R72.reuse, R104, RZ ;  /* 0x00000068486c723c */ /* 0x060fe600000018ff */
[----:B------:R-:W-:Y:S04]  /*3c30*/  LDSM.16.M88.4 R124, [R184+UR5+0xb000] ;  /* 0x00b00005b87c783b */ /* 0x000fe80008000200 */
[----:B------:R-:W-:Y:S01]  /*3c40*/  LDSM.16.M88.4 R120, [R184+UR5+0xb800] ;  /* 0x00b80005b878783b */ /* 0x000fe20008000200 */
[C---:B----4-:R-:W-:Y:S03]  /*3c50*/  HMMA.16816.F32 R100, R72.reuse, R96, RZ ;  /* 0x000000604864723c */ /* 0x050fe600000018ff */
[----:B------:R-:W-:Y:S04]  /*3c60*/  LDSM.16.M88.4 R136, [R137+0x2000] ;  /* 0x002000008988783b */ /* 0x000fe80000000200 */
[----:B------:R-:W0:Y:S01]  /*3c70*/  LDGDEPBAR ;  /* 0x00000000000079af */ /* 0x000e220000000000 */
[C---:B------:R-:W-:Y:S08]  /*3c80*/  HMMA.16816.F32 R92, R72.reuse, R88, RZ ;  /* 0x00000058485c723c */ /* 0x040ff000000018ff */
        /* <DEDUP_REMOVED lines=8> */
[----:B------:R-:W-:Y:S01]  /*3d10*/  HMMA.16816.F32 R72, R72, R38, RZ ;  /* 0x000000264848723c */ /* 0x000fe200000018ff */
[----:B------:R-:W1:Y:S07]  /*3d20*/  LDSM.16.M88.4 R36, [R128+0x5800] ;  /* 0x005800008024783b */ /* 0x000e6e0000000200 */
[C---:B------:R-:W-:Y:S08]  /*3d30*/  HMMA.16816.F32 R28, R56.reuse, R32, R28 ;  /* 0x00000020381c723c */ /* 0x040ff0000000181c */
[C---:B------:R-:W-:Y:S01]  /*3d40*/  HMMA.16816.F32 R20, R56.reuse, R34, R20 ;  /* 0x000000223814723c */ /* 0x040fe20000001814 */
[----:B------:R-:W3:Y:S07]  /*3d50*/  LDSM.16.M88.4 R32, [R128+0x6000] ;  /* 0x006000008020783b */ /* 0x000eee0000000200 */
[C---:B--2---:R-:W-:Y:S08]  /*3d60*/  HMMA.16816.F32 R16, R56.reuse, R44, R16 ;  /* 0x0000002c3810723c */ /* 0x044ff00000001810 */
[C---:B------:R-:W-:Y:S01]  /*3d70*/  HMMA.16816.F32 R12, R56.reuse, R46, R12 ;  /* 0x0000002e380c723c */ /* 0x040fe2000000180c */
[----:B------:R-:W2:Y:S07]  /*3d80*/  LDSM.16.M88.4 R44, [R55+0x4800] ;  /* 0x00480000372c783b */ /* 0x000eae0000000200 */
[C---:B------:R-:W-:Y:S08]  /*3d90*/  HMMA.16816.F32 R8, R56.reuse, R40, R8 ;  /* 0x000000283808723c */ /* 0x040ff00000001808 */
[C---:B------:R-:W-:Y:S01]  /*3da0*/  HMMA.16816.F32 R4, R56.reuse, R42, R4 ;  /* 0x0000002a3804723c */ /* 0x040fe20000001804 */
[----:B------:R-:W4:Y:S07]  /*3db0*/  LDSM.16.M88.4 R40, [R55+0x5000] ;  /* 0x005000003728783b */ /* 0x000f2e0000000200 */
[C---:B-1----:R-:W-:Y:S08]  /*3dc0*/  HMMA.16816.F32 R108, R56.reuse, R36, R108 ;  /* 0x00000024386c723c */ /* 0x042ff0000000186c */
[C---:B------:R-:W-:Y:S01]  /*3dd0*/  HMMA.16816.F32 R104, R56.reuse, R38, R104 ;  /* 0x000000263868723c */ /* 0x040fe20000001868 */
[----:B------:R-:W1:Y:S07]  /*3de0*/  LDSM.16.M88.4 R36, [R55+0x5800] ;  /* 0x005800003724783b */ /* 0x000e6e0000000200 */
[C---:B---3--:R-:W-:Y:S08]  /*3df0*/  HMMA.16816.F32 R100, R56.reuse, R32, R100 ;  /* 0x000000203864723c */ /* 0x048ff00000001864 */
[C---:B------:R-:W-:Y:S01]  /*3e00*/  HMMA.16816.F32 R96, R56.reuse, R34, R96 ;  /* 0x000000223860723c */ /* 0x040fe20000001860 */
[----:B------:R-:W3:Y:S07]  /*3e10*/  LDSM.16.M88.4 R32, [R55+0x6000] ;  /* 0x006000003720783b */ /* 0x000eee0000000200 */
[C---:B------:R-:W-:Y:S08]  /*3e20*/  HMMA.16816.F32 R76, R56.reuse, R64, R76 ;  /* 0x00000040384c723c */ /* 0x040ff0000000184c */
[----:B------:R-:W-:Y:S01]  /*3e30*/  HMMA.16816.F32 R72, R56, R66, R72 ;  /* 0x000000423848723c */ /* 0x000fe20000001848 */
[----:B------:R-:W-:Y:S07]  /*3e40*/  LDSM.16.M88.4 R64, [R55+0x7800] ;  /* 0x007800003740783b */ /* 0x000fee0000000200 */
[C---:B------:R-:W-:Y:S08]  /*3e50*/  HMMA.16816.F32 R28, R60.reuse, R48, R28 ;  /* 0x000000303c1c723c */ /* 0x040ff0000000181c */
[C---:B------:R-:W-:Y:S01]  /*3e60*/  HMMA.16816.F32 R20, R60.reuse, R50, R20 ;  /* 0x000000323c14723c */ /* 0x040fe20000001814 */
[----:B------:R-:W5:Y:S07]  /*3e70*/  LDSM.16.M88.4 R48, [R55+0x6800] ;  /* 0x006800003730783b */ /* 0x000f6e0000000200 */
[C---:B--2---:R-:W-:Y:S08]  /*3e80*/  HMMA.16816.F32 R16, R60.reuse, R44, R16 ;  /* 0x0000002c3c10723c */ /* 0x044ff00000001810 */
[C---:B------:R-:W-:Y:S01]  /*3e90*/  HMMA.16816.F32 R12, R60.reuse, R46, R12 ;  /* 0x0000002e3c0c723c */ /* 0x040fe2000000180c */
[----:B------:R-:W-:Y:S07]  /*3ea0*/  LDSM.16.M88.4 R44, [R132] ;  /* 0x00000000842c783b */ /* 0x000fee0000000200 */
[C---:B----4-:R-:W-:Y:S08]  /*3eb0*/  HMMA.16816.F32 R8, R60.reuse, R40, R8 ;  /* 0x000000283c08723c */ /* 0x050ff00000001808 */
[C---:B------:R-:W-:Y:S01]  /*3ec0*/  HMMA.16816.F32 R4, R60.reuse, R42, R4 ;  /* 0x0000002a3c04723c */ /* 0x040fe20000001804 */
[----:B------:R-:W2:Y:S07]  /*3ed0*/  LDSM.16.M88.4 R40, [R55+0x7000] ;  /* 0x007000003728783b */ /* 0x000eae0000000200 */
[C---:B-1----:R-:W-:Y:S08]  /*3ee0*/  HMMA.16816.F32 R108, R60.reuse, R36, R108 ;  /* 0x000000243c6c723c */ /* 0x042ff0000000186c */
[C---:B------:R-:W-:Y:S01]  /*3ef0*/  HMMA.16816.F32 R104, R60.reuse, R38, R104 ;  /* 0x000000263c68723c */ /* 0x040fe20000001868 */
[----:B------:R-:W1:Y:S07]  /*3f00*/  LDSM.16.M88.4 R36, [R53+0x4000] ;  /* 0x004000003524783b */ /* 0x000e6e0000000200 */
[C---:B---3--:R-:W-:Y:S08]  /*3f10*/  HMMA.16816.F32 R100, R60.reuse, R32, R100 ;  /* 0x000000203c64723c */ /* 0x048ff00000001864 */
[----:B------:R-:W-:Y:S01]  /*3f20*/  HMMA.16816.F32 R96, R60, R34, R96 ;  /* 0x000000223c60723c */ /* 0x000fe20000001860 */
[----:B------:R-:W3:Y:S07]  /*3f30*/  LDSM.16.M88.4 R32, [R53+0x4800] ;  /* 0x004800003520783b */ /* 0x000eee0000000200 */
[C---:B------:R-:W-:Y:S08]  /*3f40*/  HMMA.16816.F32 R92, R56.reuse, R112, R92 ;  /* 0x00000070385c723c */ /* 0x040ff0000000185c */
[C---:B------:R-:W-:Y:S01]  /*3f50*/  HMMA.16816.F32 R88, R56.reuse, R114, R88 ;  /* 0x000000723858723c */ /* 0x040fe20000001858 */
[----:B------:R-:W-:Y:S07]  /*3f60*/  LDSM.16.M88.4 R112, [R53+0x6800] ;  /* 0x006800003570783b */ /* 0x000fee0000000200 */
[C---:B------:R-:W-:Y:S08]  /*3f70*/  HMMA.16816.F32 R84, R56.reuse, R68, R84 ;  /* 0x000000443854723c */ /* 0x040ff00000001854 */
[----:B------:R-:W-:Y:S01]  /*3f80*/  HMMA.16816.F32 R80, R56, R70, R80 ;  /* 0x000000463850723c */ /* 0x000fe20000001850 */
[----:B------:R-:W4:Y:S04]  /*3f90*/  LDSM.16.M88.4 R56, [R53+0x5000] ;  /* 0x005000003538783b */ /* 0x000f280000000200 */
[----:B------:R-:W-:Y:S03]  /*3fa0*/  LDSM.16.M88.4 R68, [R53+0x7000] ;  /* 0x007000003544783b */ /* 0x000fe60000000200 */
[C---:B-----5:R-:W-:Y:S08]  /*3fb0*/  HMMA.16816.F32 R92, R60.reuse, R48, R92 ;  /* 0x000000303c5c723c */ /* 0x060ff0000000185c */
[C---:B------:R-:W-:Y:S01]  /*3fc0*/  HMMA.16816.F32 R88, R60.reuse, R50, R88 ;  /* 0x000000323c58723c */ /* 0x040fe20000001858 */
[----:B------:R-:W5:Y:S07]  /*3fd0*/  LDSM.16.M88.4 R48, [R53+0x5800] ;  /* 0x005800003530783b */ /* 0x000f6e0000000200 */
[C---:B--2---:R-:W-:Y:S08]  /*3fe0*/  HMMA.16816.F32 R84, R60.reuse, R40, R84 ;  /* 0x000000283c54723c */ /* 0x044ff00000001854 */
[C---:B------:R-:W-:Y:S01]  /*3ff0*/  HMMA.16816.F32 R80, R60.reuse, R42, R80 ;  /* 0x0000002a3c50723c */ /* 0x040fe20000001850 */
[----:B------:R-:W2:Y:S07]  /*4000*/  LDSM.16.M88.4 R40, [R53+0x6000] ;  /* 0x006000003528783b */ /* 0x000eae0000000200 */
[C---:B------:R-:W-:Y:S08]  /*4010*/  HMMA.16816.F32 R76, R60.reuse, R64, R76 ;  /* 0x000000403c4c723c */ /* 0x040ff0000000184c */
[----:B------:R-:W-:Y:S01]  /*4020*/  HMMA.16816.F32 R72, R60, R66, R72 ;  /* 0x000000423c48723c */ /* 0x000fe20000001848 */
[----:B------:R-:W2:Y:S04]  /*4030*/  LDSM.16.M88.4 R64, [R53+0x7800] ;  /* 0x007800003540783b */ /* 0x000ea80000000200 */
[----:B------:R-:W-:Y:S03]  /*4040*/  LDSM.16.M88.4 R60, [R184+UR5+0x9000] ;  /* 0x00900005b83c783b */ /* 0x000fe60008000200 */
[C---:B-1----:R-:W-:Y:S08]  /*4050*/  HMMA.16816.F32 R28, R44.reuse, R36, R28 ;  /* 0x000000242c1c723c */ /* 0x042ff0000000181c */
[C---:B------:R-:W-:Y:S01]  /*4060*/  HMMA.16816.F32 R20, R44.reuse, R38, R20 ;  /* 0x000000262c14723c */ /* 0x040fe20000001814 */
[----:B------:R-:W1:Y:S07]  /*4070*/  LDSM.16.M88.4 R36, [R184+UR5+0x8000] ;  /* 0x00800005b824783b */ /* 0x000e6e0008000200 */
[C---:B---3--:R-:W-:Y:S08]  /*4080*/  HMMA.16816.F32 R16, R44.reuse, R32, R16 ;  /* 0x000000202c10723c */ /* 0x048ff00000001810 */
[C---:B------:R-:W-:Y:S01]  /*4090*/  HMMA.16816.F32 R12, R44.reuse, R34, R12 ;  /* 0x000000222c0c723c */ /* 0x040fe2000000180c */
[----:B------:R-:W3:Y:S07]  /*40a0*/  LDSM.16.M88.4 R32, [R184+UR5+0x8800] ;  /* 0x00880005b820783b */ /* 0x000eee0008000200 */
[C---:B----4-:R-:W-:Y:S08]  /*40b0*/  HMMA.16816.F32 R8, R44.reuse, R56, R8 ;  /* 0x000000382c08723c */ /* 0x050ff00000001808 */
[C---:B------:R-:W-:Y:S01]  /*40c0*/  HMMA.16816.F32 R4, R44.reuse, R58, R4 ;  /* 0x0000003a2c04723c */ /* 0x040fe20000001804 */
[----:B------:R-:W4:Y:S07]  /*40d0*/  LDSM.16.M88.4 R56, [R184+UR5+0x9800] ;  /* 0x00980005b838783b */ /* 0x000f2e0008000200 */
[C---:B-----5:R-:W-:Y:S08]  /*40e0*/  HMMA.16816.F32 R108, R44.reuse, R48, R108 ;  /* 0x000000302c6c723c */ /* 0x060ff0000000186c */
[C---:B------:R-:W-:Y:S01]  /*40f0*/  HMMA.16816.F32 R104, R44.reuse, R50, R104 ;  /* 0x000000322c68723c */ /* 0x040fe20000001868 */
[----:B------:R-:W5:Y:S07]  /*4100*/  LDSM.16.M88.4 R48, [R184+UR5+0xa000] ;  /* 0x00a00005b830783b */ /* 0x000f6e0008000200 */
[C---:B--2---:R-:W-:Y:S08]  /*4110*/  HMMA.16816.F32 R100, R44.reuse, R40, R100 ;  /* 0x000000282c64723c */ /* 0x044ff00000001864 */
[C---:B------:R-:W-:Y:S01]  /*4120*/  HMMA.16816.F32 R96, R44.reuse, R42, R96 ;  /* 0x0000002a2c60723c */ /* 0x040fe20000001860 */
[----:B------:R-:W2:Y:S07]  /*4130*/  LDSM.16.M88.4 R40, [R184+UR5+0xa800] ;  /* 0x00a80005b828783b */ /* 0x000eae0008000200 */
[C---:B------:R-:W-:Y:S08]  /*4140*/  HMMA.16816.F32 R92, R44.reuse, R112, R92 ;  /* 0x000000702c5c723c */ /* 0x040ff0000000185c */
[C---:B------:R-:W-:Y:S01]  /*4150*/  HMMA.16816.F32 R88, R44.reuse, R114, R88 ;  /* 0x000000722c58723c */ /* 0x040fe20000001858 */
[----:B------:R-:W-:Y:S07]  /*4160*/  LDSM.16.M88.4 R112, [R128+0x8000] ;  /* 0x008000008070783b */ /* 0x000fee0000000200 */
[C---:B------:R-:W-:Y:S08]  /*4170*/  HMMA.16816.F32 R84, R44.reuse, R68, R84 ;  /* 0x000000442c54723c */ /* 0x040ff00000001854 */
[C---:B------:R-:W-:Y:S01]  /*4180*/  HMMA.16816.F32 R80, R44.reuse, R70, R80 ;  /* 0x000000462c50723c */ /* 0x040fe20000001850 */
[----:B------:R-:W-:Y:S07]  /*4190*/  LDSM.16.M88.4 R68, [R128+0x8800] ;  /* 0x008800008044783b */ /* 0x000fee0000000200 */
[C---:B------:R-:W-:Y:S08]  /*41a0*/  HMMA.16816.F32 R76, R44.reuse, R64, R76 ;  /* 0x000000402c4c723c */ /* 0x040ff0000000184c */
[----:B------:R-:W-:Y:S01]  /*41b0*/  HMMA.16816.F32 R72, R44, R66, R72 ;  /* 0x000000422c48723c */ /* 0x000fe20000001848 */
[----:B------:R-:W-:Y:S04]  /*41c0*/  LDSM.16.M88.4 R44, [R129+0x2000] ;  /* 0x00200000812c783b */ /* 0x000fe80000000200 */
[----:B------:R-:W-:Y:S03]  /*41d0*/  LDSM.16.M88.4 R64, [R128+0xa000] ;  /* 0x00a000008040783b */ /* 0x000fe60000000200 */
[C---:B-1----:R-:W-:Y:S08]  /*41e0*/  HMMA.16816.F32 R28, R116.reuse, R36, R28 ;  /* 0x00000024741c723c */ /* 0x042ff0000000181c */
[C---:B------:R-:W-:Y:S01]  /*41f0*/  HMMA.16816.F32 R20, R116.reuse, R38, R20 ;  /* 0x000000267414723c */ /* 0x040fe20000001814 */
[----:B------:R-:W1:Y:S07]  /*4200*/  LDSM.16.M88.4 R36, [R128+0x9000] ;  /* 0x009000008024783b */ /* 0x000e6e0000000200 */
[C---:B---3--:R-:W-:Y:S08]  /*4210*/  HMMA.16816.F32 R16, R116.reuse, R32, R16 ;  /* 0x000000207410723c */ /* 0x048ff00000001810 */
[C---:B------:R-:W-:Y:S01]  /*4220*/  HMMA.16816.F32 R12, R116.reuse, R34, R12 ;  /* 0x00000022740c723c */ /* 0x040fe2000000180c */
[----:B------:R-:W3:Y:S07]  /*4230*/  LDSM.16.M88.4 R32, [R128+0x9800] ;  /* 0x009800008020783b */ /* 0x000eee0000000200 */
[C---:B------:R-:W-:Y:S08]  /*4240*/  HMMA.16816.F32 R8, R116.reuse, R60, R8 ;  /* 0x0000003c7408723c */ /* 0x040ff00000001808 */
[C---:B------:R-:W-:Y:S01]  /*4250*/  HMMA.16816.F32 R4, R116.reuse, R62, R4 ;  /* 0x0000003e7404723c */ /* 0x040fe20000001804 */
[----:B------:R-:W3:Y:S07]  /*4260*/  LDSM.16.M88.4 R60, [R128+0xa800] ;  /* 0x00a80000803c783b */ /* 0x000eee0000000200 */
[C---:B----4-:R-:W-:Y:S08]  /*4270*/  HMMA.16816.F32 R108, R116.reuse, R56, R108 ;  /* 0x00000038746c723c */ /* 0x050ff0000000186c */
[C---:B------:R-:W-:Y:S01]  /*4280*/  HMMA.16816.F32 R104, R116.reuse, R58, R104 ;  /* 0x0000003a7468723c */ /* 0x040fe20000001868 */
[----:B------:R-:W4:Y:S07]  /*4290*/  LDSM.16.M88.4 R56, [R128+0xb000] ;  /* 0x00b000008038783b */ /* 0x000f2e0000000200 */
[C---:B-----5:R-:W-:Y:S08]  /*42a0*/  HMMA.16816.F32 R100, R116.reuse, R48, R100 ;  /* 0x000000307464723c */ /* 0x060ff00000001864 */
[C---:B------:R-:W-:Y:S01]  /*42b0*/  HMMA.16816.F32 R96, R116.reuse, R50, R96 ;  /* 0x000000327460723c */ /* 0x040fe20000001860 */
[----:B------:R-:W5:Y:S04]  /*42c0*/  LDSM.16.M88.4 R48, [R128+0xb800] ;  /* 0x00b800008030783b */ /* 0x000f680000000200 */
[----:B------:R-:W-:Y:S03]  /*42d0*/  LDSM.16.M88.4 R128, [R55+0x9800] ;  /* 0x009800003780783b */ /* 0x000fe60000000200 */
[C---:B--2---:R-:W-:Y:S08]  /*42e0*/  HMMA.16816.F32 R92, R116.reuse, R40, R92 ;  /* 0x00000028745c723c */ /* 0x044ff0000000185c */
[----:B------:R-:W-:Y:S01]  /*42f0*/  HMMA.16816.F32 R88, R116, R42, R88 ;  /* 0x0000002a7458723c */ /* 0x000fe20000001858 */
        /* <DEDUP_REMOVED lines=9> */
[----:B------:R-:W3:Y:S07]  /*4390*/  LDSM.16.M88.4 R124, [R55+0xa000] ;  /* 0x00a00000377c783b */ /* 0x000eee0000000200 */
[C---:B------:R-:W-:Y:S08]  /*43a0*/  HMMA.16816.F32 R76, R116.reuse, R120, R76 ;  /* 0x00000078744c723c */ /* 0x040ff0000000184c */
[----:B------:R-:W-:Y:S01]  /*43b0*/  HMMA.16816.F32 R72, R116, R122, R72 ;  /* 0x0000007a7448723c */ /* 0x000fe20000001848 */
[----:B------:R-:W3:Y:S04]  /*43c0*/  LDSM.16.M88.4 R120, [R55+0xa800] ;  /* 0x00a800003778783b */ /* 0x000ee80000000200 */
[----:B------:R-:W3:Y:S03]  /*43d0*/  LDSM.16.M88.4 R116, [R55+0xb000] ;  /* 0x00b000003774783b */ /* 0x000ee60000000200 */
[C---:B------:R-:W-:Y:S08]  /*43e0*/  HMMA.16816.F32 R28, R44.reuse, R112, R28 ;  /* 0x000000702c1c723c */ /* 0x040ff0000000181c */
[C---:B------:R-:W-:Y:S01]  /*43f0*/  HMMA.16816.F32 R20, R44.reuse, R114, R20 ;  /* 0x000000722c14723c */ /* 0x040fe20000001814 */
[----:B------:R-:W3:Y:S07]  /*4400*/  LDSM.16.M88.4 R112, [R55+0xb800] ;  /* 0x00b800003770783b */ /* 0x000eee0000000200 */
[C---:B------:R-:W-:Y:S08]  /*4410*/  HMMA.16816.F32 R16, R44.reuse, R68, R16 ;  /* 0x000000442c10723c */ /* 0x040ff00000001810 */
[C---:B------:R-:W-:Y:S01]  /*4420*/  HMMA.16816.F32 R12, R44.reuse, R70, R12 ;  /* 0x000000462c0c723c */ /* 0x040fe2000000180c */
[----:B------:R-:W-:Y:S07]  /*4430*/  LDSM.16.M88.4 R68, [R132+0x2000] ;  /* 0x002000008444783b */ /* 0x000fee0000000200 */
[C---:B------:R-:W-:Y:S08]  /*4440*/  HMMA.16816.F32 R100, R44.reuse, R64, R100 ;  /* 0x000000402c64723c */ /* 0x040ff00000001864 */
        /* <DEDUP_REMOVED lines=9> */
[----:B------:R-:W-:Y:S01]  /*44e0*/  HMMA.16816.F32 R72, R44, R50, R72 ;  /* 0x000000322c48723c */ /* 0x000fe20000001848 */
[----:B------:R-:W5:Y:S04]  /*44f0*/  LDSM.16.M88.4 R48, [R53+0x9800] ;  /* 0x009800003530783b */ /* 0x000f680000000200 */
[----:B------:R-:W5:Y:S03]  /*4500*/  LDSM.16.M88.4 R44, [R53+0xa000] ;  /* 0x00a00000352c783b */ /* 0x000f660000000200 */
[C---:B--2---:R-:W-:Y:S08]  /*4510*/  HMMA.16816.F32 R28, R136.reuse, R40, R28 ;  /* 0x00000028881c723c */ /* 0x044ff0000000181c */
[C---:B------:R-:W-:Y:S01]  /*4520*/  HMMA.16816.F32 R20, R136.reuse, R42, R20 ;  /* 0x0000002a8814723c */ /* 0x040fe20000001814 */
[----:B------:R-:W2:Y:S07]  /*4530*/  LDSM.16.M88.4 R40, [R53+0xa800] ;  /* 0x00a800003528783b */ /* 0x000eae0000000200 */
[C---:B-1----:R-:W-:Y:S08]  /*4540*/  HMMA.16816.F32 R16, R136.reuse, R36, R16 ;  /* 0x000000248810723c */ /* 0x042ff00000001810 */
[C---:B------:R-:W-:Y:S01]  /*4550*/  HMMA.16816.F32 R12, R136.reuse, R38, R12 ;  /* 0x00000026880c723c */ /* 0x040fe2000000180c */
[----:B------:R-:W1:Y:S07]  /*4560*/  LDSM.16.M88.4 R36, [R53+0xb000] ;  /* 0x00b000003524783b */ /* 0x000e6e0000000200 */
[C---:B---3--:R-:W-:Y:S08]  /*4570*/  HMMA.16816.F32 R8, R136.reuse, R32, R8 ;  /* 0x000000208808723c */ /* 0x048ff00000001808 */
[----:B------:R-:W-:Y:S01]  /*4580*/  HMMA.16816.F32 R4, R136, R34, R4 ;  /* 0x000000228804723c */ /* 0x000fe20000001804 */
[----:B------:R-:W3:Y:S01]  /*4590*/  LDSM.16.M88.4 R32, [R53+0xb800] ;  /* 0x00b800003520783b */ /* 0x000ee20000000200 */
[----:B------:R-:W-:-:S06]  /*45a0*/  DEPBAR.LE SB0, 0x0 ;  /* 0x000080000000791a */ /* 0x000fcc0000000000 */
[C---:B------:R-:W-:Y:S08]  /*45b0*/  HMMA.16816.F32 R108, R136.reuse, R128, R108 ;  /* 0x00000080886c723c */ /* 0x040ff0000000186c */
        /* <DEDUP_REMOVED lines=8> */
[----:B------:R-:W-:Y:S08]  /*4640*/  HMMA.16816.F32 R72, R136, R114, R72 ;  /* 0x000000728848723c */ /* 0x000ff00000001848 */
[C---:B------:R-:W-:Y:S08]  /*4650*/  HMMA.16816.F32 R28, R68.reuse, R64, R28 ;  /* 0x00000040441c723c */ /* 0x040ff0000000181c */
[C---:B------:R-:W-:Y:S08]  /*4660*/  HMMA.16816.F32 R20, R68.reuse, R66, R20 ;  /* 0x000000424414723c */ /* 0x040ff00000001814 */
[C---:B------:R-:W-:Y:S08]  /*4670*/  HMMA.16816.F32 R16, R68.reuse, R60, R16 ;  /* 0x0000003c4410723c */ /* 0x040ff00000001810 */
[C---:B------:R-:W-:Y:S08]  /*4680*/  HMMA.16816.F32 R12, R68.reuse, R62, R12 ;  /* 0x0000003e440c723c */ /* 0x040ff0000000180c */
[C---:B----4-:R-:W-:Y:S08]  /*4690*/  HMMA.16816.F32 R8, R68.reuse, R56, R8 ;  /* 0x000000384408723c */ /* 0x050ff00000001808 */
[C---:B------:R-:W-:Y:S08]  /*46a0*/  HMMA.16816.F32 R4, R68.reuse, R58, R4 ;  /* 0x0000003a4404723c */ /* 0x040ff00000001804 */
[C---:B-----5:R-:W-:Y:S08]  /*46b0*/  HMMA.16816.F32 R108, R68.reuse, R48, R108 ;  /* 0x00000030446c723c */ /* 0x060ff0000000186c */
[C---:B------:R-:W-:Y:S08]  /*46c0*/  HMMA.16816.F32 R104, R68.reuse, R50, R104 ;  /* 0x000000324468723c */ /* 0x040ff00000001868 */
[C---:B------:R-:W-:Y:S08]  /*46d0*/  HMMA.16816.F32 R100, R68.reuse, R44, R100 ;  /* 0x0000002c4464723c */ /* 0x040ff00000001864 */
[C---:B------:R-:W-:Y:S08]  /*46e0*/  HMMA.16816.F32 R96, R68.reuse, R46, R96 ;  /* 0x0000002e4460723c */ /* 0x040ff00000001860 */
[C---:B--2---:R-:W-:Y:S08]  /*46f0*/  HMMA.16816.F32 R92, R68.reuse, R40, R92 ;  /* 0x00000028445c723c */ /* 0x044ff0000000185c */
[C---:B------:R-:W-:Y:S08]  /*4700*/  HMMA.16816.F32 R88, R68.reuse, R42, R88 ;  /* 0x0000002a4458723c */ /* 0x040ff00000001858 */
[C---:B-1----:R-:W-:Y:S08]  /*4710*/  HMMA.16816.F32 R84, R68.reuse, R36, R84 ;  /* 0x000000244454723c */ /* 0x042ff00000001854 */
[C---:B------:R-:W-:Y:S08]  /*4720*/  HMMA.16816.F32 R80, R68.reuse, R38, R80 ;  /* 0x000000264450723c */ /* 0x040ff00000001850 */
[C---:B---3--:R-:W-:Y:S08]  /*4730*/  HMMA.16816.F32 R76, R68.reuse, R32, R76 ;  /* 0x00000020444c723c */ /* 0x048ff0000000184c */
[----:B------:R-:W-:Y:S01]  /*4740*/  HMMA.16816.F32 R72, R68, R34, R72 ;  /* 0x000000224448723c */ /* 0x000fe20000001848 */
[----:B------:R-:W-:Y:S06]  /*4750*/  BAR.SYNC.DEFER_BLOCKING 0x0 ;  /* 0x0000000000007b1d */ /* 0x000fec0000010000 */
[----:B------:R-:W-:-:S13]  /*4760*/  @!P5 BRA `(.L_x_574) ;  /* 0x0000000800d0d947 */ /* 0x000fda0003800000 */
[----:B------:R-:W-:-:S04]  /*4770*/  UISETP.NE.U32.AND UP0, UPT, UR8, URZ, UPT ;  /* 0x000000ff0800728c */ /* 0x000fc8000bf05070 */
[----:B------:R-:W-:-:S09]  /*4780*/  UISETP.NE.AND.EX UP0, UPT, UR9, URZ, UPT, UP0 ;  /* 0x000000ff0900728c */ /* 0x000fd2000bf05300 */
[----:B------:R-:W-:Y:S05]  /*4790*/  BRA.U UP0, `(.L_x_575) ;  /* 0x0000000100207547 */ /* 0x000fea000b800000 */
[----:B------:R-:W-:Y:S01]  /*47a0*/  UMOV UR4, URZ ;  /* 0x000000ff00047c82 */ /* 0x000fe20008000000 */
[----:B------:R-:W-:Y:S01]  /*47b0*/  IMAD.SHL.U32 R32, R134, 0x80, RZ ;  /* 0x0000008086207824 */ /* 0x000fe200078e00ff */
[----:B------:R-:W-:-:S05]  /*47c0*/  IADD3 R3, P1, PT, RZ, -UR4, RZ ;  /* 0x80000004ff037c10 */ /* 0x000fca000ff3e0ff */
[----:B------:R-:W-:-:S05]  /*47d0*/  IMAD.X R32, RZ, RZ, ~R32, P1 ;  /* 0x000000ffff207224 */ /* 0x000fca00008e0e20 */
[----:B------:R-:W-:-:S04]  /*47e0*/  SHF.R.S64 R3, R3, 0x1f, R32 ;  /* 0x0000001f03037819 */ /* 0x000fc80000001020 */
[----:B------:R-:W-:-:S04]  /*47f0*/  IADD3 R206, P1, PT, R3, R206, RZ ;  /* 0x000000ce03ce7210 */ /* 0x000fc80007f3e0ff */
[----:B------:R-:W-:Y:S01]  /*4800*/  LEA.HI.X.SX32 R205, R32, R205, 0x1, P1 ;  /* 0x000000cd20cd7211 */ /* 0x000fe200008f0eff */
[----:B------:R-:W-:Y:S08]  /*4810*/  BRA `(.L_x_576) ;  /* 0x0000000000ec7947 */ /* 0x000ff00003800000 */
.L_x_575:
[----:B------:R-:W1:Y:S01]  /*4820*/  LDC R33, c[0x0][0x4f0] ;  /* 0x00013c00ff217b82 */ /* 0x000e620000000800 */
[----:B------:R-:W-:Y:S01]  /*4830*/  IADD3 R38, PT, PT, R196, -0x100, RZ ;  /* 0xffffff00c4267810 */ /* 0x000fe20007ffe0ff */
[----:B------:R-:W2:Y:S01]  /*4840*/  LDCU.64 UR6, c[0x0][0x3a0] ;  /* 0x00007400ff0677ac */ /* 0x000ea20008000a00 */
[----:B------:R-:W-:Y:S02]  /*4850*/  IABS R35, R0 ;  /* 0x0000000000237213 */ /* 0x000fe40000000000 */
[----:B------:R-:W-:Y:S02]  /*4860*/  IABS R34, R38 ;  /* 0x0000002600227213 */ /* 0x000fe40000000000 */
[-C--:B-1----:R-:W-:Y:S02]  /*4870*/  IABS R3, R33.reuse ;  /* 0x0000002100037213 */ /* 0x082fe40000000000 */
[----:B------:R-:W-:Y:S02]  /*4880*/  LOP3.LUT R38, R38, R33, RZ, 0x3c, !PT ;  /* 0x0000002126267212 */ /* 0x000fe400078e3cff */
[----:B------:R-:W1:Y:S08]  /*4890*/  I2F.RP R40, R3 ;  /* 0x0000000300287306 */ /* 0x000e700000209400 */
[----:B-1----:R-:W1:Y:S02]  /*48a0*/  MUFU.RCP R36, R40 ;  /* 0x0000002800247308 */ /* 0x002e640000001000 */
[----:B-1----:R-:W-:-:S06]  /*48b0*/  VIADD R36, R36, 0xffffffe ;  /* 0x0ffffffe24247836 */ /* 0x002fcc0000000000 */
[----:B------:R-:W1:Y:S02]  /*48c0*/  F2I.FTZ.U32.TRUNC.NTZ R37, R36 ;  /* 0x0000002400257305 */ /* 0x000e64000021f000 */
[----:B-1----:R-:W-:Y:S02]  /*48d0*/  IMAD.MOV R32, RZ, RZ, -R37 ;  /* 0x000000ffff207224 */ /* 0x002fe400078e0a25 */
[----:B------:R-:W-:Y:S02]  /*48e0*/  IMAD.MOV.U32 R36, RZ, RZ, RZ ;  /* 0x000000ffff247224 */ /* 0x000fe400078e00ff */
[----:B------:R-:W-:-:S04]  /*48f0*/  IMAD R39, R32, R3, RZ ;  /* 0x0000000320277224 */ /* 0x000fc800078e02ff */
[----:B------:R-:W-:-:S06]  /*4900*/  IMAD.HI.U32 R39, R37, R39, R36 ;  /* 0x0000002725277227 */ /* 0x000fcc00078e0024 */
[----:B------:R-:W-:-:S04]  /*4910*/  IMAD.HI.U32 R37, R39, R34, RZ ;  /* 0x0000002227257227 */ /* 0x000fc800078e00ff */
[----:B------:R-:W-:-:S04]  /*4920*/  IMAD.HI.U32 R39, R39, R35, RZ ;  /* 0x0000002327277227 */ /* 0x000fc800078e00ff */
[----:B------:R-:W-:Y:S01]  /*4930*/  IMAD.MOV R32, RZ, RZ, -R37 ;  /* 0x000000ffff207224 */ /* 0x000fe200078e0a25 */
[----:B------:R-:W-:-:S03]  /*4940*/  IADD3 R36, PT, PT, -R39, RZ, RZ ;  /* 0x000000ff27247210 */ /* 0x000fc60007ffe1ff */
[C---:B------:R-:W-:Y:S02]  /*4950*/  IMAD R32, R3.reuse, R32, R34 ;  /* 0x0000002003207224 */ /* 0x040fe400078e0222 */
[----:B------:R-:W-:-:S03]  /*4960*/  IMAD R36, R3, R36, R35 ;  /* 0x0000002403247224 */ /* 0x000fc600078e0223 */
[C---:B------:R-:W-:Y:S02]  /*4970*/  ISETP.GT.U32.AND P2, PT, R3.reuse, R32, PT ;  /* 0x000000200300720c */ /* 0x040fe40003f44070 */
[----:B------:R-:W-:-:S11]  /*4980*/  ISETP.GT.U32.AND P1, PT, R3, R36, PT ;  /* 0x000000240300720c */ /* 0x000fd60003f24070 */
[----:B------:R-:W-:Y:S01]  /*4990*/  @!P2 IMAD.IADD R32, R32, 0x1, -R3 ;  /* 0x000000012020a824 */ /* 0x000fe200078e0a03 */
[----:B------:R-:W-:Y:S01]  /*49a0*/  @!P2 IADD3 R37, PT, PT, R37, 0x1, RZ ;  /* 0x000000012525a810 */ /* 0x000fe20007ffe0ff */
[----:B------:R-:W-:Y:S01]  /*49b0*/  @!P1 VIADD R39, R39, 0x1 ;  /* 0x0000000127279836 */ /* 0x000fe20000000000 */
[-C--:B------:R-:W-:Y:S02]  /*49c0*/  @!P1 IADD3 R36, PT, PT, R36, -R3.reuse, RZ ;  /* 0x8000000324249210 */ /* 0x080fe40007ffe0ff */
[-C--:B------:R-:W-:Y:S02]  /*49d0*/  ISETP.GE.U32.AND P3, PT, R32, R3.reuse, PT ;  /* 0x000000032000720c */ /* 0x080fe40003f66070 */
[----:B------:R-:W-:Y:S02]  /*49e0*/  ISETP.GE.U32.AND P4, PT, R36, R3, PT ;  /* 0x000000032400720c */ /* 0x000fe40003f86070 */
[----:B------:R-:W-:Y:S02]  /*49f0*/  LOP3.LUT R3, R0, R33, RZ, 0x3c, !PT ;  /* 0x0000002100037212 */ /* 0x000fe400078e3cff */
[----:B------:R-:W-:-:S02]  /*4a00*/  ISETP.GE.AND P1, PT, R38, RZ, PT ;  /* 0x000000ff2600720c */ /* 0x000fc40003f26270 */
[----:B------:R-:W-:Y:S02]  /*4a10*/  ISETP.GE.AND P2, PT, R3, RZ, PT ;  /* 0x000000ff0300720c */ /* 0x000fe40003f46270 */
[----:B------:R-:W-:-:S03]  /*4a20*/  LOP3.LUT R3, RZ, R33, RZ, 0x33, !PT ;  /* 0x00000021ff037212 */ /* 0x000fc600078e33ff */
[----:B------:R-:W-:Y:S01]  /*4a30*/  @P3 VIADD R37, R37, 0x1 ;  /* 0x0000000125253836 */ /* 0x000fe20000000000 */
[----:B------:R-:W-:Y:S02]  /*4a40*/  ISETP.NE.AND P3, PT, R33, RZ, PT ;  /* 0x000000ff2100720c */ /* 0x000fe40003f65270 */
[----:B------:R-:W-:-:S03]  /*4a50*/  @P4 IADD3 R39, PT, PT, R39, 0x1, RZ ;  /* 0x0000000127274810 */ /* 0x000fc60007ffe0ff */
[----:B------:R-:W-:Y:S02]  /*4a60*/  @!P1 IMAD.MOV R37, RZ, RZ, -R37 ;  /* 0x000000ffff259224 */ /* 0x000fe400078e0a25 */
[----:B------:R-:W-:-:S03]  /*4a70*/  @!P2 IADD3 R39, PT, PT, -R39, RZ, RZ ;  /* 0x000000ff2727a210 */ /* 0x000fc60007ffe1ff */
[C---:B------:R-:W-:Y:S02]  /*4a80*/  SEL R34, R3.reuse, R37, !P3 ;  /* 0x0000002503227207 */ /* 0x040fe40005800000 */
[----:B------:R-:W-:-:S03]  /*4a90*/  SEL R3, R3, R39, !P3 ;  /* 0x0000002703037207 */ /* 0x000fc60005800000 */
[----:B------:R-:W-:-:S04]  /*4aa0*/  IMAD.WIDE R40, R34, 0x4, R214 ;  /* 0x0000000422287825 */ /* 0x000fc800078e02d6 */
[C---:B------:R-:W-:Y:S01]  /*4ab0*/  IMAD.WIDE R38, R3.reuse, 0x4, R214 ;  /* 0x0000000403267825 */ /* 0x040fe200078e02d6 */
[----:B------:R-:W3:Y:S04]  /*4ac0*/  LDG.E R35, desc[UR16][R40.64] ;  /* 0x0000001028237981 */ /* 0x000ee8000c1e1900 */
[----:B------:R-:W3:Y:S01]  /*4ad0*/  LDG.E R32, desc[UR16][R38.64] ;  /* 0x0000001026207981 */ /* 0x000ee2000c1e1900 */
[----:B------:R-:W-:-:S04]  /*4ae0*/  IMAD.IADD R34, R3, 0x1, -R34 ;  /* 0x0000000103227824 */ /* 0x000fc800078e0a22 */
[----:B------:R-:W-:-:S04]  /*4af0*/  IMAD R33, R34, R33, -0x80 ;  /* 0xffffff8022217424 */ /* 0x000fc800078e0221 */
[----:B------:R-:W-:Y:S01]  /*4b00*/  IMAD.WIDE.U32 R36, R33, R134, RZ ;  /* 0x0000008621247225 */ /* 0x000fe200078e00ff */
[----:B------:R-:W-:-:S05]  /*4b10*/  SHF.R.S32.HI R3, RZ, 0x1f, R33 ;  /* 0x0000001fff037819 */ /* 0x000fca0000011421 */
[----:B------:R-:W-:-:S04]  /*4b20*/  IMAD R34, R3, R134, RZ ;  /* 0x0000008603227224 */ /* 0x000fc800078e02ff */
[----:B------:R-:W-:-:S04]  /*4b30*/  IMAD R34, R33, R135, R34 ;  /* 0x0000008721227224 */ /* 0x000fc800078e0222 */
[----:B------:R-:W-:Y:S01]  /*4b40*/  IMAD.IADD R37, R37, 0x1, R34 ;  /* 0x0000000125257824 */ /* 0x000fe200078e0222 */
[----:B---3--:R-:W-:-:S04]  /*4b50*/  IADD3 R32, PT, PT, R35, -R32, RZ ;  /* 0x8000002023207210 */ /* 0x008fc80007ffe0ff */
[----:B------:R-:W-:Y:S01]  /*4b60*/  SHF.R.S32.HI R3, RZ, 0x1f, R32 ;  /* 0x0000001fff037819 */ /* 0x000fe20000011420 */
[----:B--2---:R-:W-:-:S04]  /*4b70*/  IMAD.WIDE.U32 R36, R32, UR6, R36 ;  /* 0x0000000620247c25 */ /* 0x004fc8000f8e0024 */
[----:B------:R-:W-:Y:S01]  /*4b80*/  IMAD R3, R3, UR6, RZ ;  /* 0x0000000603037c24 */ /* 0x000fe2000f8e02ff */
[----:B------:R-:W-:-:S03]  /*4b90*/  LEA R206, P1, R36, R206, 0x1 ;  /* 0x000000ce24ce7211 */ /* 0x000fc600078208ff */
[----:B------:R-:W-:-:S05]  /*4ba0*/  IMAD R3, R32, UR7, R3 ;  /* 0x0000000720037c24 */ /* 0x000fca000f8e0203 */
[----:B------:R-:W-:-:S04]  /*4bb0*/  IADD3 R3, PT, PT, R37, R3, RZ ;  /* 0x0000000325037210 */ /* 0x000fc80007ffe0ff */
[----:B------:R-:W-:-:S07]  /*4bc0*/  LEA.HI.X R205, R36, R205, R3, 0x1, P1 ;  /* 0x000000cd24cd7211 */ /* 0x000fce00008f0c03 */
.L_x_576:
[----:B------:R-:W1:Y:S01]  /*4bd0*/  LDCU UR4, c[0x0][0x440] ;  /* 0x00008800ff0477ac */ /* 0x000e620008000800 */
[C---:B------:R-:W-:Y:S01]  /*4be0*/  IMAD.SHL.U32 R3, R134.reuse, 0x20, RZ ;  /* 0x0000002086037824 */ /* 0x040fe200078e00ff */
[----:B------:R-:W-:-:S04]  /*4bf0*/  SHF.L.U64.HI R32, R134, 0x5, R135 ;  /* 0x0000000586207819 */ /* 0x000fc80000010287 */
[----:B------:R-:W-:-:S05]  /*4c00*/  IADD3 R34, P3, PT, R3, R206, RZ ;  /* 0x000000ce03227210 */ /* 0x000fca0007f7e0ff */
[----:B------:R-:W-:Y:S01]  /*4c10*/  IMAD.X R35, R32, 0x1, R205, P3 ;  /* 0x0000000120237824 */ /* 0x000fe200018e06cd */
[----:B------:R-:W-:-:S05]  /*4c20*/  IADD3 R44, P3, PT, R34, R3, RZ ;  /* 0x00000003222c7210 */ /* 0x000fca0007f7e0ff */
[----:B------:R-:W-:Y:S01]  /*4c30*/  IMAD.X R45, R35, 0x1, R32, P3 ;  /* 0x00000001232d7824 */ /* 0x000fe200018e0620 */
[----:B-1----:R-:W-:Y:S02]  /*4c40*/  ISETP.GE.AND P2, PT, R198, UR4, PT ;  /* 0x00000004c6007c0c */ /* 0x002fe4000bf46270 */
[----:B------:R-:W-:Y:S02]  /*4c50*/  ISETP.GE.AND P1, PT, R218, UR4, PT ;  /* 0x00000004da007c0c */ /* 0x000fe4000bf26270 */
[----:B------:R-:W-:-:S05]  /*4c60*/  IADD3 R42, P3, PT, R44, R3, RZ ;  /* 0x000000032c2a7210 */ /* 0x000fca0007f7e0ff */
[----:B------:R-:W-:Y:S01]  /*4c70*/  IMAD.X R43, R45, 0x1, R32, P3 ;  /* 0x000000012d2b7824 */ /* 0x000fe200018e0620 */
[----:B------:R-:W-:-:S03]  /*4c80*/  IADD3 R40, P3, PT, R42, R3, RZ ;  /* 0x000000032a287210 */ /* 0x000fc60007f7e0ff */
[----:B------:R-:W-:Y:S02]  /*4c90*/  @!P2 IMAD.MOV.U32 R207, RZ, RZ, R205 ;  /* 0x000000ffffcfa224 */ /* 0x000fe400078e00cd */
[--C-:B------:R-:W-:Y:S01]  /*4ca0*/  IMAD.X R41, R43, 0x1, R32.reuse, P3 ;  /* 0x000000012b297824 */ /* 0x100fe200018e0620 */
[-C--:B------:R-:W-:Y:S02]  /*4cb0*/  IADD3 R38, P3, PT, R40, R3.reuse, RZ ;  /* 0x0000000328267210 */ /* 0x080fe40007f7e0ff */
[----:B------:R-:W-:Y:S01]  /*4cc0*/  @!PT LDS RZ, [RZ] ;  /* 0x00000000fffff984 */ /* 0x000fe20000000800 */
[----:B------:R-:W-:Y:S01]  /*4cd0*/  @!PT LDS RZ, [RZ] ;  /* 0x00000000fffff984 */ /* 0x000fe20000000800 */
[----:B------:R-:W-:Y:S01]  /*4ce0*/  @!PT LDS RZ, [RZ] ;  /* 0x00000000fffff984 */ /* 0x000fe20000000800 */
[----:B------:R1:W-:Y:S02]  /*4cf0*/  @!P2 LDGSTS.E.BYPASS.LTC128B.128 [R219+0x4000], desc[UR16][R206.64] ;  /* 0x04000000cedbafae */ /* 0x0003e4000b981a10 */
[----:B------:R-:W-:Y:S01]  /*4d00*/  IADD3 R36, P4, PT, R38, R3, RZ ;  /* 0x0000000326247210 */ /* 0x000fe20007f9e0ff */
[--C-:B------:R-:W-:Y:S01]  /*4d10*/  IMAD.X R39, R41, 0x1, R32.reuse, P3 ;  /* 0x0000000129277824 */ /* 0x100fe200018e0620 */
[----:B------:R2:W-:Y:S03]  /*4d20*/  @P2 STS.128 [R219+0x4000], RZ ;  /* 0x004000ffdb002388 */ /* 0x0005e60000000c00 */
[----:B------:R-:W-:-:S04]  /*4d30*/  IMAD.X R37, R39, 0x1, R32, P4 ;  /* 0x0000000127257824 */ /* 0x000fc800020e0620 */
[----:B------:R-:W-:Y:S01]  /*4d40*/  @!P1 IMAD.MOV.U32 R33, RZ, RZ, R37 ;  /* 0x000000ffff219224 */ /* 0x000fe200078e0025 */
[----:B-1----:R-:W-:-:S05]  /*4d50*/  @!P1 MOV R207, R205 ;  /* 0x000000cd00cf9202 */ /* 0x002fca0000000f00 */
[----:B------:R-:W-:Y:S01]  /*4d60*/  @!PT LDS RZ, [RZ] ;  /* 0x00000000fffff984 */ /* 0x000fe20000000800 */
[----:B------:R-:W-:Y:S01]  /*4d70*/  @!PT LDS RZ, [RZ] ;  /* 0x00000000fffff984 */ /* 0x000fe20000000800 */
[----:B------:R-:W-:Y:S01]  /*4d80*/  @!PT LDS RZ, [RZ] ;  /* 0x00000000fffff984 */ /* 0x000fe20000000800 */
[----:B------:R-:W-:Y:S04]  /*4d90*/  @!P1 LDGSTS.E.BYPASS.LTC128B.128 [R219+0x8000], desc[UR16][R206.64+0x80] ;  /* 0x08000080cedb9fae */ /* 0x000fe8000b981a10 */
[----:B------:R2:W-:Y:S04]  /*4da0*/  @P1 STS.128 [R219+0x8000], RZ ;  /* 0x008000ffdb001388 */ /* 0x0005e80000000c00 */
        /* <DEDUP_REMOVED lines=15> */
[----:B-1----:R-:W-:Y:S01]  /*4ea0*/  @!P1 IMAD.MOV.U32 R34, RZ, RZ, R44 ;  /* 0x000000ffff229224 */ /* 0x002fe200078e002c */
[----:B------:R-:W-:-:S05]  /*4eb0*/  @!P1 MOV R35, R45 ;  /* 0x0000002d00239202 */ /* 0x000fca0000000f00 */
[----:B------:R-:W-:Y:S01]  /*4ec0*/  @!PT LDS RZ, [RZ] ;  /* 0x00000000fffff984 */ /* 0x000fe20000000800 */
[----:B------:R-:W-:Y:S01]  /*4ed0*/  @!PT LDS RZ, [RZ] ;  /* 0x00000000fffff984 */ /* 0x000fe20000000800 */
[----:B------:R-:W-:Y:S01]  /*4ee0*/  @!PT LDS RZ, [RZ] ;  /* 0x00000000fffff984 */ /* 0x000fe20000000800 */
[----:B------:R1:W-:Y:S01]  /*4ef0*/  @!P1 LDGSTS.E.BYPASS.LTC128B.128 [R219+0x9000], desc[UR16][R34.64+0x80] ;  /* 0x0900008022db9fae */ /* 0x0003e2000b981a10 */
[----:B---3--:R-:W-:-:S03]  /*4f00*/  IADD3 R44, P3, PT, R36, R3, RZ ;  /* 0x00000003242c7210 */ /* 0x008fc60007f7e0ff */
[----:B------:R2:W-:Y:S02]  /*4f10*/  @P1 STS.128 [R219+0x9000], RZ ;  /* 0x009000ffdb001388 */ /* 0x0005e40000000c00 */
[----:B------:R-:W-:Y:S02]  /*4f20*/  IMAD.X R45, R37, 0x1, R32, P3 ;  /* 0x00000001252d7824 */ /* 0x000fe400018e0620 */
[----:B------:R-:W-:Y:S01]  /*4f30*/  @!PT LDS RZ, [RZ] ;  /* 0x00000000fffff984 */ /* 0x000fe20000000800 */
[----:B------:R-:W-:Y:S01]  /*4f40*/  @!PT LDS RZ, [RZ] ;  /* 0x00000000fffff984 */ /* 0x000fe20000000800 */
[----:B------:R-:W-:Y:S01]  /*4f50*/  @!PT LDS RZ, [RZ] ;  /* 0x00000000fffff984 */ /* 0x000fe20000000800 */
[----:B------:R-:W-:Y:S01]  /*4f60*/  @!P2 LDGSTS.E.BYPASS.LTC128B.128 [R219+0x5800], desc[UR16][R42.64] ;  /* 0x058000002adbafae */ /* 0x000fe2000b981a10 */
[----:B------:R-:W-:-:S03]  /*4f70*/  @!P1 MOV R32, R36 ;  /* 0x0000002400209202 */ /* 0x000fc60000000f00 */
[----:B------:R2:W-:Y:S01]  /*4f80*/  @P2 STS.128 [R219+0x5800], RZ ;  /* 0x005800ffdb002388 */ /* 0x0005e20000000c00 */
[----:B-1----:R-:W-:Y:S01]  /*4f90*/  @!P1 IMAD.MOV.U32 R34, RZ, RZ, R42 ;  /* 0x000000ffff229224 */ /* 0x002fe200078e002a */
[----:B------:R-:W-:-:S05]  /*4fa0*/  @!P1 MOV R35, R43 ;  /* 0x0000002b00239202 */ /* 0x000fca0000000f00 */
        /* <DEDUP_REMOVED lines=18> */
[----:B------:R2:W-:Y:S01]  /*50d0*/  @!P2 LDGSTS.E.BYPASS.LTC128B.128 [R219+0x6800], desc[UR16][R38.64] ;  /* 0x0680000026dbafae */ /* 0x0005e2000b981a10 */
[----:B-1----:R-:W-:Y:S01]  /*50e0*/  @!P1 MOV R34, R38 ;  /* 0x0000002600229202 */ /* 0x002fe20000000f00 */
[----:B------:R-:W-:-:S02]  /*50f0*/  @!P1 IMAD.MOV.U32 R35, RZ, RZ, R39 ;  /* 0x000000ffff239224 */ /* 0x000fc400078e0027 */
        /* <DEDUP_REMOVED lines=26> */
[----:B------:R-:W0:Y:S02]  /*52a0*/  LDGDEPBAR ;  /* 0x00000000000079af */ /* 0x000e240000000000 */
.L_x_574:
[----:B------:R-:W-:Y:S01]  /*52b0*/  IMAD.SHL.U32 R3, R201, 0x2, RZ ;  /* 0x00000002c9037824 */ /* 0x000fe200078e00ff */
[----:B------:R-:W1:Y:S01]  /*52c0*/  LDCU UR4, c[0x0][0x45c] ;  /* 0x00008b80ff0477ac */ /* 0x000e620008000800 */
[----:B------:R-:W-:-:S03]  /*52d0*/  IMAD.IADD R67, R212, 0x1, R203 ;  /* 0x00000001d4437824 */ /* 0x000fc600078e02cb */
[----:B--2---:R-:W-:Y:S02]  /*52e0*/  LOP3.LUT R32, R196, 0x6, R3, 0xf8, !PT ;  /* 0x00000006c4207812 */ /* 0x004fe400078ef803 */
[----:B------:R-:W-:-:S03]  /*52f0*/  LEA R67, R67, UR5, 0x1 ;  /* 0x0000000543437c11 */ /* 0x000fc6000f8e08ff */
[C---:B------:R-:W-:Y:S02]  /*5300*/  VIADD R33, R32.reuse, 0xffffff80 ;  /* 0xffffff8020217836 */ /* 0x040fe40000000000 */
[----:B------:R-:W-:Y:S01]  /*5310*/  VIADD R3, R32, 0xffffff81 ;  /* 0xffffff8120037836 */ /* 0x000fe20000000000 */
[----:B------:R-:W-:Y:S01]  /*5320*/  LDSM.16.MT88.4 R68, [R67+0xc000] ;  /* 0x00c000004344783b */ /* 0x000fe20000004200 */
[----:B------:R-:W-:Y:S01]  /*5330*/  IMAD.IADD R138, R54, 0x1, R67 ;  /* 0x00000001368a7824 */ /* 0x000fe200078e0243 */
[CC--:B------:R-:W-:Y:S02]  /*5340*/  ISETP.GE.AND P2, PT, R33.reuse, R133.reuse, PT ;  /* 0x000000852100720c */ /* 0x0c0fe40003f46270 */
[-C--:B------:R-:W-:Y:S01]  /*5350*/  ISETP.GE.AND P3, PT, R33, R2.reuse, PT ;  /* 0x000000022100720c */ /* 0x080fe20003f66270 */
[----:B------:R-:W-:Y:S01]  /*5360*/  VIADD R33, R32, 0xffffff88 ;  /* 0xffffff8820217836 */ /* 0x000fe20000000000 */
[C---:B------:R-:W-:Y:S01]  /*5370*/  ISETP.GE.AND P4, PT, R3.reuse, R133, PT ;  /* 0x000000850300720c */ /* 0x040fe20003f86270 */
[----:B------:R-:W-:Y:S01]  /*5380*/  LDSM.16.MT88.4 R148, [R67+0x10800] ;  /* 0x010800004394783b */ /* 0x000fe20000004200 */
[----:B------:R-:W-:-:S02]  /*5390*/  ISETP.GE.AND P1, PT, R3, R2, PT ;  /* 0x000000020300720c */ /* 0x000fc40003f26270 */
[----:B------:R-:W-:Y:S01]  /*53a0*/  FSEL R57, R30, -INF , !P3 ;  /* 0xff8000001e397808 */ /* 0x000fe20005800000 */
[----:B------:R-:W-:Y:S01]  /*53b0*/  VIADD R30, R32, 0xffffff89 ;  /* 0xffffff89201e7836 */ /* 0x000fe20000000000 */
[----:B------:R-:W-:Y:S01]  /*53c0*/  FSEL R3, R28, -INF , !P2 ;  /* 0xff8000001c037808 */ /* 0x000fe20005000000 */
[----:B------:R-:W-:Y:S01]  /*53d0*/  VIADD R28, R32, 0xffffff90 ;  /* 0xffffff90201c7836 */ /* 0x000fe20000000000 */
[C---:B------:R-:W-:Y:S02]  /*53e0*/  ISETP.GE.AND P3, PT, R33.reuse, R2, PT ;  /* 0x000000022100720c */ /* 0x040fe40003f66270 */
[-C--:B------:R-:W-:Y:S02]  /*53f0*/  ISETP.GE.AND P2, PT, R33, R133.reuse, PT ;  /* 0x000000852100720c */ /* 0x080fe40003f46270 */
[----:B------:R-:W-:Y:S02]  /*5400*/  FSEL R63, R29, -INF , !P4 ;  /* 0xff8000001d3f7808 */ /* 0x000fe40006000000 */
[----:B------:R-:W-:Y:S01]  /*5410*/  FSEL R53, R22, -INF , !P3 ;  /* 0xff80000016357808 */ /* 0x000fe20005800000 */
[----:B------:R-:W-:Y:S01]  /*5420*/  VIADD R22, R32, 0xffffff91 ;  /* 0xffffff9120167836 */ /* 0x000fe20000000000 */
[----:B------:R-:W-:-:S02]  /*5430*/  ISETP.GE.AND P4, PT, R30, R133, PT ;  /* 0x000000851e00720c */ /* 0x000fc40003f86270 */
[----:B------:R-:W-:Y:S01]  /*5440*/  FSEL R61, R20, -INF , !P2 ;  /* 0xff800000143d7808 */ /* 0x000fe20005000000 */
[----:B------:R-:W-:Y:S01]  /*5450*/  VIADD R20, R32, 0xffffff98 ;  /* 0xffffff9820147836 */ /* 0x000fe20000000000 */
[C---:B------:R-:W-:Y:S02]  /*5460*/  ISETP.GE.AND P2, PT, R28.reuse, R133, PT ;  /* 0x000000851c00720c */ /* 0x040fe40003f46270 */
[-C--:B------:R-:W-:Y:S02]  /*5470*/  ISETP.GE.AND P3, PT, R28, R2.reuse, PT ;  /* 0x000000021c00720c */ /* 0x080fe40003f66270 */
[----:B------:R-:W-:Y:S02]  /*5480*/  FSEL R45, R31, -INF , !P1 ;  /* 0xff8000001f2d7808 */ /* 0x000fe40004800000 */
[----:B------:R-:W-:Y:S02]  /*5490*/  ISETP.GE.AND P1, PT, R30, R2, PT ;  /* 0x000000021e00720c */ /* 0x000fe40003f26270 */
[----:B------:R-:W-:-:S02]  /*54a0*/  FSEL R59, R21, -INF , !P4 ;  /* 0xff800000153b7808 */ /* 0x000fc40006000000 */
[-C--:B------:R-:W-:Y:S02]  /*54b0*/  ISETP.GE.AND P4, PT, R22, R133.reuse, PT ;  /* 0x000000851600720c */ /* 0x080fe40003f86270 */
[----:B------:R-:W-:Y:S01]  /*54c0*/  FSEL R51, R16, -INF , !P2 ;  /* 0xff80000010337808 */ /* 0x000fe20005000000 */
[----:B------:R-:W-:Y:S01]  /*54d0*/  VIADD R16, R32, 0xffffffa0 ;  /* 0xffffffa020107836 */ /* 0x000fe20000000000 */
[----:B------:R-:W-:Y:S01]  /*54e0*/  FSEL R21, R18, -INF , !P3 ;  /* 0xff80000012157808 */ /* 0x000fe20005800000 */
[----:B------:R-:W-:Y:S01]  /*54f0*/  VIADD R18, R32, 0xffffff99 ;  /* 0xffffff9920127836 */ /* 0x000fe20000000000 */
[C---:B------:R-:W-:Y:S02]  /*5500*/  ISETP.GE.AND P2, PT, R20.reuse, R133, PT ;  /* 0x000000851400720c */ /* 0x040fe40003f46270 */
[----:B------:R-:W-:Y:S02]  /*5510*/  ISETP.GE.AND P3, PT, R20, R2, PT ;  /* 0x000000021400720c */ /* 0x000fe40003f66270 */
[----:B------:R-:W-:-:S02]  /*5520*/  FSEL R55, R23, -INF , !P1 ;  /* 0xff80000017377808 */ /* 0x000fc40004800000 */
[----:B------:R-:W-:Y:S02]  /*5530*/  FSEL R23, R17, -INF , !P4 ;  /* 0xff80000011177808 */ /* 0x000fe40006000000 */
[----:B------:R-:W-:Y:S01]  /*5540*/  FSEL R17, R12, -INF , !P2 ;  /* 0xff8000000c117808 */ /* 0x000fe20005000000 */
[----:B------:R-:W-:Y:S01]  /*5550*/  VIADD R12, R32, 0xffffffa8 ;  /* 0xffffffa8200c7836 */ /* 0x000fe20000000000 */
[----:B------:R-:W-:Y:S01]  /*5560*/  FSEL R49, R14, -INF , !P3 ;  /* 0xff8000000e317808 */ /* 0x000fe20005800000 */
[----:B------:R-:W-:Y:S01]  /*5570*/  VIADD R14, R32, 0xffffffa1 ;  /* 0xffffffa1200e7836 */ /* 0x000fe20000000000 */
[CC--:B------:R-:W-:Y:S02]  /*5580*/  ISETP.GE.AND P2, PT, R16.reuse, R133.reuse, PT ;  /* 0x000000851000720c */ /* 0x0c0fe40003f46270 */
[----:B------:R-:W-:Y:S02]  /*5590*/  ISETP.GE.AND P3, PT, R16, R2, PT ;  /* 0x000000021000720c */ /* 0x000fe40003f66270 */
[----:B------:R-:W-:Y:S01]  /*55a0*/  FSEL R47, R8, -INF , !P2 ;  /* 0xff800000082f7808 */ /* 0x000fe20005000000 */
[----:B------:R-:W-:Y:S01]  /*55b0*/  VIADD R8, R32, 0xffffffb0 ;  /* 0xffffffb020087836 */ /* 0x000fe20000000000 */
[----:B------:R-:W-:Y:S01]  /*55c0*/  FSEL R31, R10, -INF , !P3 ;  /* 0xff8000000a1f7808 */ /* 0x000fe20005800000 */
[----:B------:R-:W-:Y:S01]  /*55d0*/  VIADD R10, R32, 0xffffffa9 ;  /* 0xffffffa9200a7836 */ /* 0x000fe20000000000 */
[----:B------:R-:W-:-:S02]  /*55e0*/  ISETP.GE.AND P2, PT, R12, R133, PT ;  /* 0x000000850c00720c */ /* 0x000fc40003f46270 */
[-C--:B------:R-:W-:Y:S02]  /*55f0*/  ISETP.GE.AND P3, PT, R12, R2.reuse, PT ;  /* 0x000000020c00720c */ /* 0x080fe40003f66270 */
[----:B------:R-:W-:Y:S01]  /*5600*/  FSEL R33, R4, -INF , !P2 ;  /* 0xff80000004217808 */ /* 0x000fe20005000000 */
[----:B------:R-:W-:Y:S01]  /*5610*/  VIADD R4, R32, 0xffffffb8 ;  /* 0xffffffb820047836 */ /* 0x000fe20000000000 */
[----:B------:R-:W-:Y:S01]  /*5620*/  FSEL R41, R6, -INF , !P3 ;  /* 0xff80000006297808 */ /* 0x000fe20005800000 */
[----:B------:R-:W-:Y:S01]  /*5630*/  VIADD R6, R32, 0xffffffb1 ;  /* 0xffffffb120067836 */ /* 0x000fe20000000000 */
[C---:B------:R-:W-:Y:S02]  /*5640*/  ISETP.GE.AND P2, PT, R8.reuse, R133, PT ;  /* 0x000000850800720c */ /* 0x040fe40003f46270 */
[----:B------:R-:W-:Y:S01]  /*5650*/  ISETP.GE.AND P3, PT, R8, R2, PT ;  /* 0x000000020800720c */ /* 0x000fe20003f66270 */
[----:B------:R-:W-:Y:S01]  /*5660*/  VIADD R8, R32, 0xffffffe8 ;  /* 0xffffffe820087836 */ /* 0x000fe20000000000 */
[----:B------:R-:W-:-:S02]  /*5670*/  FSEL R231, R108, -INF , !P2 ;  /* 0xff8000006ce77808 */ /* 0x000fc40005000000 */
[----:B------:R-:W-:Y:S02]  /*5680*/  FSEL R227, R110, -INF , !P3 ;  /* 0xff8000006ee37808 */ /* 0x000fe40005800000 */
[CC--:B------:R-:W-:Y:S02]  /*5690*/  ISETP.GE.AND P2, PT, R4.reuse, R133.reuse, PT ;  /* 0x000000850400720c */ /* 0x0c0fe40003f46270 */
[----:B------:R-:W-:Y:S01]  /*56a0*/  ISETP.GE.AND P3, PT, R4, R2, PT ;  /* 0x000000020400720c */ /* 0x000fe20003f66270 */
[----:B------:R-:W-:Y:S01]  /*56b0*/  VIADD R4, R32, 0xffffffc0 ;  /* 0xffffffc020047836 */ /* 0x000fe20000000000 */
[----:B------:R-:W-:Y:S02]  /*56c0*/  FSEL R229, R104, -INF , !P2 ;  /* 0xff80000068e57808 */ /* 0x000fe40005000000 */
[----:B------:R-:W-:Y:S02]  /*56d0*/  FSEL R225, R106, -INF , !P3 ;  /* 0xff8000006ae17808 */ /* 0x000fe40005800000 */
[----:B------:R-:W-:-:S02]  /*56e0*/  ISETP.GE.AND P2, PT, R4, R133, PT ;  /* 0x000000850400720c */ /* 0x000fc40003f46270 */
[-C--:B------:R-:W-:Y:S01]  /*56f0*/  ISETP.GE.AND P3, PT, R4, R2.reuse, PT ;  /* 0x000000020400720c */ /* 0x080fe20003f66270 */
[----:B------:R-:W-:Y:S01]  /*5700*/  VIADD R4, R32, 0xffffffc8 ;  /* 0xffffffc820047836 */ /* 0x000fe20000000000 */
[-C--:B------:R-:W-:Y:S02]  /*5710*/  ISETP.GE.AND P1, PT, R22, R2.reuse, PT ;  /* 0x000000021600720c */ /* 0x080fe40003f26270 */
[----:B------:R-:W-:Y:S02]  /*5720*/  FSEL R217, R100, -INF , !P2 ;  /* 0xff80000064d97808 */ /* 0x000fe40005000000 */
[----:B------:R-:W-:Y:S02]  /*5730*/  FSEL R211, R102, -INF , !P3 ;  /* 0xff80000066d37808 */ /* 0x000fe40005800000 */
[C---:B------:R-:W-:Y:S02]  /*5740*/  ISETP.GE.AND P2, PT, R4.reuse, R133, PT ;  /* 0x000000850400720c */ /* 0x040fe40003f46270 */
[----:B------:R-:W-:Y:S01]  /*5750*/  ISETP.GE.AND P3, PT, R4, R2, PT ;  /* 0x000000020400720c */ /* 0x000fe20003f66270 */
[----:B------:R-:W-:Y:S01]  /*5760*/  VIADD R4, R32, 0xffffffd0 ;  /* 0xffffffd020047836 */ /* 0x000fe20000000000 */
[----:B------:R-:W-:-:S02]  /*5770*/  FSEL R19, R19, -INF , !P1 ;  /* 0xff80000013137808 */ /* 0x000fc40004800000 */
[C---:B------:R-:W-:Y:S02]  /*5780*/  ISETP.GE.AND P4, PT, R18.reuse, R133, PT ;  /* 0x000000851200720c */ /* 0x040fe40003f86270 */
[----:B------:R-:W-:Y:S02]  /*5790*/  ISETP.GE.AND P1, PT, R18, R2, PT ;  /* 0x000000021200720c */ /* 0x000fe40003f26270 */
[----:B------:R-:W-:Y:S02]  /*57a0*/  FSEL R213, R96, -INF , !P2 ;  /* 0xff80000060d57808 */ /* 0x000fe40005000000 */
[----:B------:R-:W-:Y:S02]  /*57b0*/  FSEL R207, R98, -INF , !P3 ;  /* 0xff80000062cf7808 */ /* 0x000fe40005800000 */
[----:B------:R-:W-:Y:S02]  /*57c0*/  FSEL R13, R13, -INF , !P4 ;  /* 0xff8000000d0d7808 */ /* 0x000fe40006000000 */
[----:B------:R-:W-:-:S02]  /*57d0*/  FSEL R15, R15, -INF , !P1 ;  /* 0xff8000000f0f7808 */ /* 0x000fc40004800000 */
[CC--:B------:R-:W-:Y:S02]  /*57e0*/  ISETP.GE.AND P2, PT, R4.reuse, R133.reuse, PT ;  /* 0x000000850400720c */ /* 0x0c0fe40003f46270 */
[-C--:B------:R-:W-:Y:S01]  /*57f0*/  ISETP.GE.AND P3, PT, R4, R2.reuse, PT ;  /* 0x000000020400720c */ /* 0x080fe20003f66270 */
[----:B------:R-:W-:Y:S01]  /*5800*/  VIADD R4, R32, 0xffffffd8 ;  /* 0xffffffd820047836 */ /* 0x000fe20000000000 */
[C---:B------:R-:W-:Y:S02]  /*5810*/  ISETP.GE.AND P4, PT, R14.reuse, R133, PT ;  /* 0x000000850e00720c */ /* 0x040fe40003f86270 */
[----:B------:R-:W-:Y:S02]  /*5820*/  ISETP.GE.AND P1, PT, R14, R2, PT ;  /* 0x000000020e00720c */ /* 0x000fe40003f26270 */
[----:B------:R-:W-:Y:S01]  /*5830*/  FSEL R35, R9, -INF , !P4 ;  /* 0xff80000009237808 */ /* 0x000fe20006000000 */
[----:B------:R-:W-:Y:S01]  /*5840*/  VIADD R9, R32, 0xffffffe1 ;  /* 0xffffffe120097836 */ /* 0x000fe20000000000 */
[----:B------:R-:W-:-:S02]  /*5850*/  FSEL R29, R11, -INF , !P1 ;  /* 0xff8000000b1d7808 */ /* 0x000fc40004800000 */
[----:B------:R-:W-:Y:S02]  /*5860*/  FSEL R195, R92, -INF , !P2 ;  /* 0xff8000005cc37808 */ /* 0x000fe40005000000 */
[----:B------:R-:W-:Y:S02]  /*5870*/  FSEL R185, R94, -INF , !P3 ;  /* 0xff8000005eb97808 */ /* 0x000fe40005800000 */
[CC--:B------:R-:W-:Y:S02]  /*5880*/  ISETP.GE.AND P4, PT, R10.reuse, R133.reuse, PT ;  /* 0x000000850a00720c */ /* 0x0c0fe40003f86270 */
[-C--:B------:R-:W-:Y:S02]  /*5890*/  ISETP.GE.AND P1, PT, R10, R2.reuse, PT ;  /* 0x000000020a00720c */ /* 0x080fe40003f26270 */
[C---:B------:R-:W-:Y:S02]  /*58a0*/  ISETP.GE.AND P2, PT, R4.reuse, R133, PT ;  /* 0x000000850400720c */ /* 0x040fe40003f46270 */
[----:B------:R-:W-:-:S02]  /*58b0*/  ISETP.GE.AND P3, PT, R4, R2, PT ;  /* 0x000000020400720c */ /* 0x000fc40003f66270 */
[----:B------:R-:W-:Y:S02]  /*58c0*/  FMNMX3.FTZ R4, R3, R63, R61, !PT ;  /* 0x0000003f03047276 */ /* 0x000fe4000781003d */
[----:B------:R-:W-:Y:S01]  /*58d0*/  FSEL R43, R5, -INF , !P4 ;  /* 0xff800000052b7808 */ /* 0x000fe20006000000 */
[C---:B------:R-:W-:Y:S01]  /*58e0*/  VIADD R5, R32.reuse, 0xffffffb9 ;  /* 0xffffffb920057836 */ /* 0x040fe20000000000 */
[----:B------:R-:W-:Y:S01]  /*58f0*/  FSEL R233, R7, -INF , !P1 ;  /* 0xff80000007e97808 */ /* 0x000fe20004800000 */
[----:B------:R-:W-:Y:S01]  /*5900*/  VIADD R7, R32, 0xffffffe9 ;  /* 0xffffffe920077836 */ /* 0x000fe20000000000 */
[C---:B------:R-:W-:Y:S02]  /*5910*/  ISETP.GE.AND P4, PT, R6.reuse, R133, PT ;  /* 0x000000850600720c */ /* 0x040fe40003f86270 */
[----:B------:R-:W-:Y:S01]  /*5920*/  ISETP.GE.AND P1, PT, R6, R2, PT ;  /* 0x000000020600720c */ /* 0x000fe20003f26270 */
[----:B------:R-:W-:Y:S01]  /*5930*/  VIADD R6, R32, 0xffffffd9 ;  /* 0xffffffd920067836 */ /* 0x000fe20000000000 */
[----:B------:R-:W-:-:S02]  /*5940*/  FMNMX3.FTZ R4, R4, R59, R51, !PT ;  /* 0x0000003b04047276 */ /* 0x000fc40007810033 */
[----:B------:R-:W-:Y:S02]  /*5950*/  FSEL R39, R109, -INF , !P4 ;  /* 0xff8000006d277808 */ /* 0x000fe40006000000 */
[----:B------:R-:W-:Y:S02]  /*5960*/  FSEL R223, R111, -INF , !P1 ;  /* 0xff8000006fdf7808 */ /* 0x000fe40004800000 */
[----:B------:R-:W-:Y:S01]  /*5970*/  FMNMX3.FTZ R4, R4, R23, R17, !PT ;  /* 0x0000001704047276 */ /* 0x000fe20007810011 */
[----:B------:R-:W-:Y:S01]  /*5980*/  LDSM.16.MT88.4 R108, [R138+0x10000] ;  /* 0x010000008a6c783b */ /* 0x000fe20000004200 */
[C---:B------:R-:W-:Y:S02]  /*5990*/  ISETP.GE.AND P4, PT, R5.reuse, R133, PT ;  /* 0x000000850500720c */ /* 0x040fe40003f86270 */
[----:B------:R-:W-:Y:S01]  /*59a0*/  ISETP.GE.AND P1, PT, R5, R2, PT ;  /* 0x000000020500720c */ /* 0x000fe20003f26270 */
[----:B------:R-:W-:Y:S01]  /*59b0*/  VIADD R5, R32, 0xffffffc1 ;  /* 0xffffffc120057836 */ /* 0x000fe20000000000 */
[----:B------:R-:W-:Y:S01]  /*59c0*/  FMNMX3.FTZ R10, R4, R13, R47, !PT ;  /* 0x0000000d040a7276 */ /* 0x000fe2000781002f */
[----:B------:R-:W-:Y:S01]  /*59d0*/  VIADD R4, R32, 0xfffffff8 ;  /* 0xfffffff820047836 */ /* 0x000fe20000000000 */
[----:B------:R-:W-:-:S02]  /*59e0*/  FSEL R37, R105, -INF , !P4 ;  /* 0xff80000069257808 */ /* 0x000fc40006000000 */
[----:B------:R-:W-:Y:S02]  /*59f0*/  FSEL R221, R107, -INF , !P1 ;  /* 0xff8000006bdd7808 */ /* 0x000fe40004800000 */
[C---:B------:R-:W-:Y:S02]  /*5a00*/  ISETP.GE.AND P4, PT, R5.reuse, R133, PT ;  /* 0x000000850500720c */ /* 0x040fe40003f86270 */
[----:B------:R-:W-:Y:S01]  /*5a10*/  ISETP.GE.AND P1, PT, R5, R2, PT ;  /* 0x000000020500720c */ /* 0x000fe20003f26270 */
[----:B------:R-:W-:Y:S01]  /*5a20*/  VIADD R5, R32, 0xffffffc9 ;  /* 0xffffffc920057836 */ /* 0x000fe20000000000 */
[----:B------:R-:W-:Y:S02]  /*5a30*/  FMNMX3.FTZ R10, R10, R35, R33, !PT ;  /* 0x000000230a0a7276 */ /* 0x000fe40007810021 */
[----:B------:R-:W-:Y:S02]  /*5a40*/  FMNMX3.FTZ R12, R57, R45, R53, !PT ;  /* 0x0000002d390c7276 */ /* 0x000fe40007810035 */
[----:B------:R-:W-:-:S02]  /*5a50*/  FSEL R173, R101, -INF , !P4 ;  /* 0xff80000065ad7808 */ /* 0x000fc40006000000 */
[----:B------:R-:W-:Y:S02]  /*5a60*/  FSEL R183, R103, -INF , !P1 ;  /* 0xff80000067b77808 */ /* 0x000fe40004800000 */
[----:B------:R-:W-:Y:S01]  /*5a70*/  FMNMX3.FTZ R10, R10, R43, R231, !PT ;  /* 0x0000002b0a0a7276 */ /* 0x000fe200078100e7 */
[----:B------:R-:W-:Y:S01]  /*5a80*/  LDSM.16.MT88.4 R100, [R67+0x10000] ;  /* 0x010000004364783b */ /* 0x000fe20000004200 */
[----:B------:R-:W-:Y:S02]  /*5a90*/  FMNMX3.FTZ R12, R12, R55, R21, !PT ;  /* 0x000000370c0c7276 */ /* 0x000fe40007810015 */
[C---:B------:R-:W-:Y:S02]  /*5aa0*/  ISETP.GE.AND P4, PT, R5.reuse, R133, PT ;  /* 0x000000850500720c */ /* 0x040fe40003f86270 */
[----:B------:R-:W-:Y:S01]  /*5ab0*/  ISETP.GE.AND P1, PT, R5, R2, PT ;  /* 0x000000020500720c */ /* 0x000fe20003f26270 */
[----:B------:R-:W-:Y:S01]  /*5ac0*/  VIADD R5, R32, 0xffffffd1 ;  /* 0xffffffd120057836 */ /* 0x000fe20000000000 */
[----:B------:R-:W-:-:S02]  /*5ad0*/  FMNMX3.FTZ R10, R10, R39, R229, !PT ;  /* 0x000000270a0a7276 */ /* 0x000fc400078100e5 */
[----:B------:R-:W-:Y:S02]  /*5ae0*/  FMNMX3.FTZ R12, R12, R19, R49, !PT ;  /* 0x000000130c0c7276 */ /* 0x000fe40007810031 */
[----:B------:R-:W-:Y:S02]  /*5af0*/  FSEL R175, R97, -INF , !P4 ;  /* 0xff80000061af7808 */ /* 0x000fe40006000000 */
[----:B------:R-:W-:Y:S02]  /*5b00*/  FSEL R187, R99, -INF , !P1 ;  /* 0xff80000063bb7808 */ /* 0x000fe40004800000 */
[C---:B------:R-:W-:Y:S02]  /*5b10*/  ISETP.GE.AND P4, PT, R5.reuse, R133, PT ;  /* 0x000000850500720c */ /* 0x040fe40003f86270 */
[----:B------:R-:W-:Y:S01]  /*5b20*/  ISETP.GE.AND P1, PT, R5, R2, PT ;  /* 0x000000020500720c */ /* 0x000fe20003f26270 */
[----:B------:R-:W-:Y:S01]  /*5b30*/  VIADD R5, R32, 0xffffffe0 ;  /* 0xffffffe020057836 */ /* 0x000fe20000000000 */
[----:B------:R-:W-:-:S02]  /*5b40*/  FMNMX3.FTZ R10, R10, R37, R217, !PT ;  /* 0x000000250a0a7276 */ /* 0x000fc400078100d9 */
[----:B------:R-:W-:Y:S02]  /*5b50*/  FMNMX3.FTZ R12, R12, R15, R31, !PT ;  /* 0x0000000f0c0c7276 */ /* 0x000fe4000781001f */
[----:B------:R-:W-:Y:S02]  /*5b60*/  FSEL R193, R93, -INF , !P4 ;  /* 0xff8000005dc17808 */ /* 0x000fe40006000000 */
[----:B------:R-:W-:Y:S02]  /*5b70*/  ISETP.GE.AND P4, PT, R6, R133, PT ;  /* 0x000000850600720c */ /* 0x000fe40003f86270 */
[----:B------:R-:W-:Y:S02]  /*5b80*/  FSEL R191, R88, -INF , !P2 ;  /* 0xff80000058bf7808 */ /* 0x000fe40005000000 */
[----:B------:R-:W-:Y:S02]  /*5b90*/  FMNMX3.FTZ R10, R10, R173, R213, !PT ;  /* 0x000000ad0a0a7276 */ /* 0x000fe400078100d5 */
[----:B------:R-:W-:-:S02]  /*5ba0*/  FMNMX3.FTZ R12, R12, R29, R41, !PT ;  /* 0x0000001d0c0c7276 */ /* 0x000fc40007810029 */
[----:B------:R-:W-:Y:S02]  /*5bb0*/  ISETP.GE.AND P2, PT, R5, R133, PT ;  /* 0x000000850500720c */ /* 0x000fe40003f46270 */
[----:B------:R-:W-:Y:S02]  /*5bc0*/  FSEL R181, R95, -INF , !P1 ;  /* 0xff8000005fb57808 */ /* 0x000fe40004800000 */
[----:B------:R-:W-:Y:S02]  /*5bd0*/  FSEL R189, R89, -INF , !P4 ;  /* 0xff80000059bd7808 */ /* 0x000fe40006000000 */
[----:B------:R-:W-:Y:S02]  /*5be0*/  FMNMX3.FTZ R10, R10, R175, R195, !PT ;  /* 0x000000af0a0a7276 */ /* 0x000fe400078100c3 */
[----:B------:R-:W-:Y:S02]  /*5bf0*/  FMNMX3.FTZ R12, R12, R233, R227, !PT ;  /* 0x000000e90c0c7276 */ /* 0x000fe400078100e3 */
[----:B------:R-:W-:Y:S01]  /*5c00*/  ISETP.GE.AND P1, PT, R6, R2, PT ;  /* 0x000000020600720c */ /* 0x000fe20003f26270 */
[----:B------:R-:W-:Y:S01]  /*5c10*/  VIADD R6, R32, 0xfffffff0 ;  /* 0xfffffff020067836 */ /* 0x000fe20000000000 */
[----:B------:R-:W-:-:S02]  /*5c20*/  ISETP.GE.AND P4, PT, R9, R133, PT ;  /* 0x000000850900720c */ /* 0x000fc40003f86270 */
[----:B------:R-:W-:Y:S02]  /*5c30*/  FSEL R171, R84, -INF , !P2 ;  /* 0xff80000054ab7808 */ /* 0x000fe40005000000 */
[----:B------:R-:W-:Y:S02]  /*5c40*/  ISETP.GE.AND P2, PT, R8, R133, PT ;  /* 0x000000850800720c */ /* 0x000fe40003f46270 */
[----:B------:R-:W-:Y:S02]  /*5c50*/  FSEL R179, R90, -INF , !P3 ;  /* 0xff8000005ab37808 */ /* 0x000fe40005800000 */
[----:B------:R-:W-:Y:S02]  /*5c60*/  FMNMX3.FTZ R10, R10, R193, R191, !PT ;  /* 0x000000c10a0a7276 */ /* 0x000fe400078100bf */
[----:B------:R-:W-:Y:S02]  /*5c70*/  FMNMX3.FTZ R12, R12, R223, R225, !PT ;  /* 0x000000df0c0c7276 */ /* 0x000fe400078100e1 */
[----:B------:R-:W-:Y:S01]  /*5c80*/  ISETP.GE.AND P3, PT, R5, R2, PT ;  /* 0x000000020500720c */ /* 0x000fe20003f66270 */
[C---:B------:R-:W-:Y:S01]  /*5c90*/  VIADD R5, R32.reuse, 0xfffffff1 ;  /* 0xfffffff120057836 */ /* 0x040fe20000000000 */
[----:B------:R-:W-:Y:S01]  /*5ca0*/  FSEL R169, R85, -INF , !P4 ;  /* 0xff80000055a97808 */ /* 0x000fe20006000000 */
[----:B------:R-:W-:Y:S01]  /*5cb0*/  VIADD R32, R32, 0xfffffff9 ;  /* 0xfffffff920207836 */ /* 0x000fe20000000000 */
[----:B------:R-:W-:-:S02]  /*5cc0*/  ISETP.GE.AND P4, PT, R7, R133, PT ;  /* 0x000000850700720c */ /* 0x000fc40003f86270 */
[----:B------:R-:W-:Y:S02]  /*5cd0*/  FSEL R167, R80, -INF , !P2 ;  /* 0xff80000050a77808 */ /* 0x000fe40005000000 */
[----:B------:R-:W-:Y:S02]  /*5ce0*/  ISETP.GE.AND P2, PT, R6, R133, PT ;  /* 0x000000850600720c */ /* 0x000fe40003f46270 */
[----:B------:R-:W-:Y:S02]  /*5cf0*/  FMNMX3.FTZ R10, R10, R189, R171, !PT ;  /* 0x000000bd0a0a7276 */ /* 0x000fe400078100ab */
[----:B------:R-:W-:Y:S02]  /*5d00*/  FMNMX3.FTZ R12, R12, R221, R211, !PT ;  /* 0x000000dd0c0c7276 */ /* 0x000fe400078100d3 */
[----:B------:R-:W-:Y:S02]  /*5d10*/  FSEL R165, R81, -INF , !P4 ;  /* 0xff80000051a57808 */ /* 0x000fe40006000000 */
        /* <DEDUP_REMOVED lines=8> */
[----:B------:R-:W-:Y:S02]  /*5da0*/  FMNMX3.FTZ R10, R10, R165, R155, !PT ;  /* 0x000000a50a0a7276 */ /* 0x000fe4000781009b */
[----:B------:R-:W-:Y:S02]  /*5db0*/  FMNMX3.FTZ R12, R12, R187, R185, !PT ;  /* 0x000000bb0c0c7276 */ /* 0x000fe400078100b9 */
[----:B------:R-:W-:Y:S02]  /*5dc0*/  FSEL R177, R91, -INF , !P1 ;  /* 0xff8000005bb17808 */ /* 0x000fe40004800000 */
[----:B------:R-:W-:Y:S02]  /*5dd0*/  ISETP.GE.AND P2, PT, R9, R2, PT ;  /* 0x000000020900720c */ /* 0x000fe40003f46270 */
[----:B------:R-:W-:-:S02]  /*5de0*/  FSEL R145, R73, -INF , !P4 ;  /* 0xff80000049917808 */ /* 0x000fc40006000000 */
[----:B------:R-:W-:Y:S02]  /*5df0*/  FMNMX3.FTZ R10, R10, R153, R147, !PT ;  /* 0x000000990a0a7276 */ /* 0x000fe40007810093 */
[----:B------:R-:W-:Y:S02]  /*5e00*/  ISETP.GE.AND P1, PT, R8, R2, PT ;  /* 0x000000020800720c */ /* 0x000fe40003f26270 */
[----:B------:R-:W-:Y:S02]  /*5e10*/  FSEL R163, R86, -INF , !P3 ;  /* 0xff80000056a37808 */ /* 0x000fe40005800000 */
[----:B------:R-:W-:Y:S02]  /*5e20*/  FMNMX3.FTZ R12, R12, R181, R179, !PT ;  /* 0x000000b50c0c7276 */ /* 0x000fe400078100b3 */
[----:B------:R-:W-:Y:S02]  /*5e30*/  FMNMX.FTZ R8, R145, R10, !PT ;  /* 0x0000000a91087209 */ /* 0x000fe40007810000 */
[----:B------:R-:W-:-:S02]  /*5e40*/  ISETP.GE.AND P4, PT, R7, R2, PT ;  /* 0x000000020700720c */ /* 0x000fc40003f86270 */
[-C--:B------:R-:W-:Y:S01]  /*5e50*/  ISETP.GE.AND P3, PT, R6, R2.reuse, PT ;  /* 0x000000020600720c */ /* 0x080fe20003f66270 */
[----:B------:R-:W2:Y:S01]  /*5e60*/  SHFL.BFLY PT, R7, R8, 0x2, 0x1f ;  /* 0x0c401f0008077f89 */ /* 0x000ea200000e0000 */
[----:B------:R-:W-:Y:S02]  /*5e70*/  FSEL R161, R87, -INF , !P2 ;  /* 0xff80000057a17808 */ /* 0x000fe40005000000 */
[----:B------:R-:W-:Y:S02]  /*5e80*/  FSEL R159, R82, -INF , !P1 ;  /* 0xff800000529f7808 */ /* 0x000fe40004800000 */
[----:B------:R-:W-:Y:S02]  /*5e90*/  FMNMX3.FTZ R12, R12, R177, R163, !PT ;  /* 0x000000b10c0c7276 */ /* 0x000fe400078100a3 */
[-C--:B------:R-:W-:Y:S02]  /*5ea0*/  ISETP.GE.AND P2, PT, R5, R2.reuse, PT ;  /* 0x000000020500720c */ /* 0x080fe40003f46270 */
[----:B------:R-:W-:-:S02]  /*5eb0*/  ISETP.GE.AND P1, PT, R4, R2, PT ;  /* 0x000000020400720c */ /* 0x000fc40003f26270 */
[----:B------:R-:W-:Y:S02]  /*5ec0*/  FSEL R157, R83, -INF , !P4 ;  /* 0xff800000539d7808 */ /* 0x000fe40006000000 */
[----:B------:R-:W-:Y:S02]  /*5ed0*/  FSEL R143, R78, -INF , !P3 ;  /* 0xff8000004e8f7808 */ /* 0x000fe40005800000 */
[----:B------:R-:W-:Y:S02]  /*5ee0*/  FMNMX3.FTZ R12, R12, R161, R159, !PT ;  /* 0x000000a10c0c7276 */ /* 0x000fe4000781009f */
[----:B------:R-:W-:Y:S02]  /*5ef0*/  ISETP.GE.AND P3, PT, R32, R2, PT ;  /* 0x000000022000720c */ /* 0x000fe40003f66270 */
[----:B------:R-:W-:Y:S02]  /*5f00*/  FSEL R141, R79, -INF , !P2 ;  /* 0xff8000004f8d7808 */ /* 0x000fe40005000000 */
[----:B------:R-:W-:Y:S01]  /*5f10*/  FSEL R139, R74, -INF , !P1 ;  /* 0xff8000004a8b7808 */ /* 0x000fe20004800000 */
[----:B------:R-:W-:Y:S01]  /*5f20*/  LDSM.16.MT88.4 R76, [R138+0xc000] ;  /* 0x00c000008a4c783b */ /* 0x000fe20000004200 */
[----:B------:R-:W-:-:S02]  /*5f30*/  FMNMX3.FTZ R12, R12, R157, R143, !PT ;  /* 0x0000009d0c0c7276 */ /* 0x000fc4000781008f */
[----:B------:R-:W-:Y:S02]  /*5f40*/  FSEL R137, R75, -INF , !P3 ;  /* 0xff8000004b897808 */ /* 0x000fe40005800000 */
[----:B------:R-:W-:Y:S02]  /*5f50*/  FMNMX3.FTZ R6, R12, R141, R139, !PT ;  /* 0x0000008d0c067276 */ /* 0x000fe4000781008b */
[----:B--2---:R-:W-:Y:S02]  /*5f60*/  FMNMX.FTZ R7, R8, R7, !PT ;  /* 0x0000000708077209 */ /* 0x004fe40007810000 */
[----:B------:R-:W-:Y:S01]  /*5f70*/  FMNMX.FTZ R6, R137, R6, !PT ;  /* 0x0000000689067209 */ /* 0x000fe20007810000 */
[----:B------:R-:W-:Y:S04]  /*5f80*/  LDSM.16.MT88.4 R8, [R67+0xc800] ;  /* 0x00c800004308783b */ /* 0x000fe80000004200 */
[----:B------:R-:W2:Y:S04]  /*5f90*/  SHFL.BFLY PT, R5, R6, 0x2, 0x1f ;  /* 0x0c401f0006057f89 */ /* 0x000ea800000e0000 */
[----:B------:R-:W3:Y:S01]  /*5fa0*/  SHFL.BFLY PT, R132, R7, 0x1, 0x1f ;  /* 0x0c201f0007847f89 */ /* 0x000ee200000e0000 */
[----:B--2---:R-:W-:-:S02]  /*5fb0*/  FMNMX.FTZ R5, R6, R5, !PT ;  /* 0x0000000506057209 */ /* 0x004fc40007810000 */
[----:B---3--:R-:W-:-:S03]  /*5fc0*/  FMNMX.FTZ R132, R7, R132, !PT ;  /* 0x0000008407847209 */ /* 0x008fc60007810000 */
[----:B------:R-:W2:Y:S01]  /*5fd0*/  SHFL.BFLY PT, R4, R5, 0x1, 0x1f ;  /* 0x0c201f0005047f89 */ /* 0x000ea200000e0000 */
[C---:B------:R-:W-:Y:S01]  /*5fe0*/  FSETP.NEU.FTZ.AND P1, PT, R132.reuse, -INF , PT ;  /* 0xff8000008400780b */ /* 0x040fe20003f3d000 */
[----:B-1----:R-:W-:-:S05]  /*5ff0*/  FMUL.FTZ R140, R132, UR4 ;  /* 0x00000004848c7c20 */ /* 0x002fca0008410000 */
[----:B------:R-:W-:-:S05]  /*6000*/  FSEL R140, R140, RZ, P1 ;  /* 0x000000ff8c8c7208 */ /* 0x000fca0000800000 */
[--C-:B------:R-:W-:Y:S01]  /*6010*/  FFMA.FTZ R66, R3, UR4, -R140.reuse ;  /* 0x0000000403427c23 */ /* 0x100fe2000801088c */
[--C-:B------:R-:W-:Y:S01]  /*6020*/  FFMA.FTZ R65, R63, UR4, -R140.reuse ;  /* 0x000000043f417c23 */ /* 0x100fe2000801088c */
[--C-:B------:R-:W-:Y:S01]  /*6030*/  FFMA.FTZ R62, R61, UR4, -R140.reuse ;  /* 0x000000043d3e7c23 */ /* 0x100fe2000801088c */
[--C-:B------:R-:W-:Y:S01]  /*6040*/  FFMA.FTZ R61, R59, UR4, -R140.reuse ;  /* 0x000000043b3d7c23 */ /* 0x100fe2000801088c */
[--C-:B------:R-:W-:Y:S01]  /*6050*/  FFMA.FTZ R58, R51, UR4, -R140.reuse ;  /* 0x00000004333a7c23 */ /* 0x100fe2000801088c */
[--C-:B------:R-:W-:Y:S01]  /*6060*/  FFMA.FTZ R48, R35, UR4, -R140.reuse ;  /* 0x0000000423307c23 */ /* 0x100fe2000801088c */
[----:B------:R-:W-:Y:S01]  /*6070*/  MUFU.EX2 R66, R66 ;  /* 0x0000004200427308 */ /* 0x000fe20000000800 */
[--C-:B------:R-:W-:Y:S01]  /*6080*/  FFMA.FTZ R44, R33, UR4, -R140.reuse ;  /* 0x00000004212c7c23 */ /* 0x100fe2000801088c */
[--C-:B------:R-:W-:Y:S01]  /*6090*/  FFMA.FTZ R43, R43, UR4, -R140.reuse ;  /* 0x000000042b2b7c23 */ /* 0x100fe2000801088c */
[--C-:B------:R-:W-:Y:S01]  /*60a0*/  FFMA.FTZ R40, R231, UR4, -R140.reuse ;  /* 0x00000004e7287c23 */ /* 0x100fe2000801088c */
[----:B--2---:R-:W-:Y:S01]  /*60b0*/  FMNMX.FTZ R3, R5, R4, !PT ;  /* 0x0000000405037209 */ /* 0x004fe20007810000 */
[--C-:B------:R-:W-:Y:S01]  /*60c0*/  FFMA.FTZ R39, R39, UR4, -R140.reuse ;  /* 0x0000000427277c23 */ /* 0x100fe2000801088c */
[--C-:B------:R-:W-:Y:S01]  /*60d0*/  FFMA.FTZ R38, R229, UR4, -R140.reuse ;  /* 0x00000004e5267c23 */ /* 0x100fe2000801088c */
[--C-:B------:R-:W-:Y:S01]  /*60e0*/  FFMA.FTZ R37, R37, UR4, -R140.reuse ;  /* 0x0000000425257c23 */ /* 0x100fe2000801088c */
[C---:B------:R-:W-:Y:S01]  /*60f0*/  FSETP.NEU.FTZ.AND P1, PT, R3.reuse, -INF , PT ;  /* 0xff8000000300780b */ /* 0x040fe20003f3d000 */
[----:B------:R-:W-:Y:S01]  /*6100*/  FMUL.FTZ R136, R3, UR4 ;  /* 0x0000000403887c20 */ /* 0x000fe20008410000 */
[----:B------:R-:W1:Y:S01]  /*6110*/  MUFU.EX2 R65, R65 ;  /* 0x0000004100417308 */ /* 0x000e620000000800 */
[--C-:B------:R-:W-:Y:S01]  /*6120*/  FFMA.FTZ R146, R217, UR4, -R140.reuse ;  /* 0x00000004d9927c23 */ /* 0x100fe2000801088c */
[--C-:B------:R-:W-:Y:S01]  /*6130*/  FFMA.FTZ R173, R173, UR4, -R140.reuse ;  /* 0x00000004adad7c23 */ /* 0x100fe2000801088c */
[--C-:B------:R-:W-:Y:S01]  /*6140*/  FFMA.FTZ R175, R175, UR4, -R140.reuse ;  /* 0x00000004afaf7c23 */ /* 0x100fe2000801088c */
[----:B------:R-:W-:Y:S01]  /*6150*/  FSEL R136, R136, RZ, P1 ;  /* 0x000000ff88887208 */ /* 0x000fe20000800000 */
[--C-:B------:R-:W-:Y:S01]  /*6160*/  FFMA.FTZ R158, R171, UR4, -R140.reuse ;  /* 0x00000004ab9e7c23 */ /* 0x100fe2000801088c */
[--C-:B------:R-:W-:Y:S01]  /*6170*/  FFMA.FTZ R169, R169, UR4, -R140.reuse ;  /* 0x00000004a9a97c23 */ /* 0x100fe2000801088c */
[----:B------:R-:W-:Y:S01]  /*6180*/  FFMA.FTZ R160, R167, UR4, -R140 ;  /* 0x00000004a7a07c23 */ /* 0x000fe2000801088c */
[----:B------:R-:W-:Y:S01]  /*6190*/  MUFU.EX2 R62, R62 ;  /* 0x0000003e003e7308 */ /* 0x000fe20000000800 */
[----:B------:R-:W-:Y:S01]  /*61a0*/  FFMA.FTZ R63, R45, UR4, -R136 ;  /* 0x000000042d3f7c23 */ /* 0x000fe20008010888 */
[----:B------:R-:W-:-:S02]  /*61b0*/  IMAD.IADD R45, R52, 0x1, R67 ;  /* 0x00000001342d7824 */ /* 0x000fc400078e0243 */
[--C-:B------:R-:W-:Y:S01]  /*61c0*/  FFMA.FTZ R64, R57, UR4, -R136.reuse ;  /* 0x0000000439407c23 */ /* 0x100fe20008010888 */
[--C-:B------:R-:W-:Y:S01]  /*61d0*/  FFMA.FTZ R60, R53, UR4, -R136.reuse ;  /* 0x00000004353c7c23 */ /* 0x100fe20008010888 */
[----:B------:R-:W-:Y:S01]  /*61e0*/  FFMA.FTZ R59, R55, UR4, -R136 ;  /* 0x00000004373b7c23 */ /* 0x000fe20008010888 */
[----:B------:R-:W-:Y:S01]  /*61f0*/  IMAD.IADD R36, R54, 0x1, R45 ;  /* 0x0000000136247824 */ /* 0x000fe200078e022d */
[----:B------:R-:W2:Y:S01]  /*6200*/  LDSM.16.MT88.4 R84, [R45+0xc000] ;  /* 0x00c000002d54783b */ /* 0x000ea20000004200 */
[----:B------:R-:W3:Y:S01]  /*6210*/  MUFU.EX2 R61, R61 ;  /* 0x0000003d003d7308 */ /* 0x000ee20000000800 */
[----:B------:R-:W-:Y:S01]  /*6220*/  FFMA.FTZ R54, R17, UR4, -R140 ;  /* 0x0000000411367c23 */ /* 0x000fe2000801088c */
[----:B------:R-:W-:Y:S01]  /*6230*/  FFMA.FTZ R55, R19, UR4, -R136 ;  /* 0x0000000413377c23 */ /* 0x000fe20008010888 */
[----:B------:R-:W4:Y:S01]  /*6240*/  LDSM.16.MT88.4 R92, [R36+0xc000] ;  /* 0x00c00000245c783b */ /* 0x000f220000004200 */
[--C-:B------:R-:W-:Y:S01]  /*6250*/  FFMA.FTZ R57, R23, UR4, -R140.reuse ;  /* 0x0000000417397c23 */ /* 0x100fe2000801088c */
[----:B------:R-:W-:Y:S01]  /*6260*/  FFMA.FTZ R53, R13, UR4, -R140 ;  /* 0x000000040d357c23 */ /* 0x000fe2000801088c */
[--C-:B------:R-:W-:Y:S01]  /*6270*/  FFMA.FTZ R56, R21, UR4, -R136.reuse ;  /* 0x0000000415387c23 */ /* 0x100fe20008010888 */
[----:B------:R-:W5:Y:S01]  /*6280*/  LDSM.16.MT88.4 R112, [R45+0x10000] ;  /* 0x010000002d70783b */ /* 0x000f620000004200 */
[----:B------:R-:W-:Y:S01]  /*6290*/  MUFU.EX2 R64, R64 ;  /* 0x0000004000407308 */ /* 0x000fe20000000800 */
[--C-:B------:R-:W-:Y:S01]  /*62a0*/  FFMA.FTZ R51, R49, UR4, -R136.reuse ;  /* 0x0000000431337c23 */ /* 0x100fe20008010888 */
[----:B------:R-:W-:Y:S01]  /*62b0*/  FFMA.FTZ R50, R15, UR4, -R136 ;  /* 0x000000040f327c23 */ /* 0x000fe20008010888 */
[----:B------:R-:W5:Y:S01]  /*62c0*/  LDSM.16.MT88.4 R4, [R36+0x10000] ;  /* 0x010000002404783b */ /* 0x000f620000004200 */
[----:B-1----:R-:W-:Y:S01]  /*62d0*/  F2FP.F16.F32.PACK_AB R116, R65, R66 ;  /* 0x000000424174723e */ /* 0x002fe200000000ff */
[----:B------:R-:W-:Y:S01]  /*62e0*/  FFMA.FTZ R49, R47, UR4, -R140 ;  /* 0x000000042f317c23 */ /* 0x000fe2000801088c */
[--C-:B------:R-:W-:Y:S01]  /*62f0*/  FFMA.FTZ R42, R41, UR4, -R136.reuse ;  /* 0x00000004292a7c23 */ /* 0x100fe20008010888 */
[----:B------:R-:W1:Y:S01]  /*6300*/  LDSM.16.MT88.4 R16, [R138+0xc800] ;  /* 0x00c800008a10783b */ /* 0x000e620000004200 */
[----:B------:R-:W2:Y:S01]  /*6310*/  MUFU.EX2 R63, R63 ;  /* 0x0000003f003f7308 */ /* 0x000ea20000000800 */
[----:B---3--:R-:W-:Y:S01]  /*6320*/  F2FP.F16.F32.PACK_AB R118, R61, R62 ;  /* 0x0000003e3d76723e */ /* 0x008fe200000000ff */
[--C-:B------:R-:W-:Y:S01]  /*6330*/  FFMA.FTZ R47, R31, UR4, -R136.reuse ;  /* 0x000000041f2f7c23 */ /* 0x100fe20008010888 */
[----:B------:R-:W3:Y:S01]  /*6340*/  LDSM.16.MT88.4 R20, [R138+0x10800] ;  /* 0x010800008a14783b */ /* 0x000ee20000004200 */
[--C-:B------:R-:W-:Y:S01]  /*6350*/  FFMA.FTZ R46, R29, UR4, -R136.reuse ;  /* 0x000000041d2e7c23 */ /* 0x100fe20008010888 */
[--C-:B------:R-:W-:Y:S01]  /*6360*/  FFMA.FTZ R41, R233, UR4, -R136.reuse ;  /* 0x00000004e9297c23 */ /* 0x100fe20008010888 */
[--C-:B------:R-:W-:Y:S01]  /*6370*/  FFMA.FTZ R142, R227, UR4, -R136.reuse ;  /* 0x00000004e38e7c23 */ /* 0x100fe20008010888 */
[----:B------:R-:W3:Y:S01]  /*6380*/  LDSM.16.MT88.4 R12, [R45+0xc800] ;  /* 0x00c800002d0c783b */ /* 0x000ee20000004200 */
[----:B------:R-:W-:Y:S01]  /*6390*/  MUFU.EX2 R60, R60 ;  /* 0x0000003c003c7308 */ /* 0x000fe20000000800 */
[--C-:B------:R-:W-:Y:S01]  /*63a0*/  FFMA.FTZ R144, R225, UR4, -R136.reuse ;  /* 0x00000004e1907c23 */ /* 0x100fe20008010888 */
[--C-:B------:R-:W-:Y:S01]  /*63b0*/  FFMA.FTZ R183, R183, UR4, -R136.reuse ;  /* 0x00000004b7b77c23 */ /* 0x100fe20008010888 */
[----:B------:R-:W-:Y:S01]  /*63c0*/  LDSM.16.MT88.4 R32, [R45+0x10800] ;  /* 0x010800002d20783b */ /* 0x000fe20000004200 */
[--C-:B------:R-:W-:Y:S01]  /*63d0*/  FFMA.FTZ R152, R207, UR4, -R136.reuse ;  /* 0x00000004cf987c23 */ /* 0x100fe20008010888 */
[--C-:B------:R-:W-:Y:S01]  /*63e0*/  FFMA.FTZ R187, R187, UR4, -R136.reuse ;  /* 0x00000004bbbb7c23 */ /* 0x100fe20008010888 */
[--C-:B------:R-:W-:Y:S01]  /*63f0*/  FFMA.FTZ R154, R185, UR4, -R136.reuse ;  /* 0x00000004b99a7c23 */ /* 0x100fe20008010888 */
[----:B------:R-:W-:Y:S01]  /*6400*/  LDSM.16.MT88.4 R28, [R138+0xd000] ;  /* 0x00d000008a1c783b */ /* 0x000fe20000004200 */
[----:B------:R-:W4:Y:S01]  /*6410*/  MUFU.EX2 R59, R59 ;  /* 0x0000003b003b7308 */ /* 0x000f220000000800 */
[----:B--2---:R-:W-:Y:S01]  /*6420*/  F2FP.F16.F32.PACK_AB R117, R63, R64 ;  /* 0x000000403f75723e */ /* 0x004fe200000000ff */
[--C-:B------:R-:W-:Y:S01]  /*6430*/  FFMA.FTZ R181, R181, UR4, -R136.reuse ;  /* 0x00000004b5b57c23 */ /* 0x100fe20008010888 */
[--C-:B------:R-:W-:Y:S01]  /*6440*/  FFMA.FTZ R156, R179, UR4, -R136.reuse ;  /* 0x00000004b39c7c23 */ /* 0x100fe20008010888 */
[----:B------:R-:W-:Y:S01]  /*6450*/  FFMA.FTZ R177, R177, UR4, -R136 ;  /* 0x00000004b1b17c23 */ /* 0x000fe20008010888 */
[----:B------:R-:W-:Y:S01]  /*6460*/  FFMA.FTZ R165, R165, UR4, -R140 ;  /* 0x00000004a5a57c23 */ /* 0x000fe2000801088c */
[--C-:B------:R-:W-:Y:S01]  /*6470*/  FFMA.FTZ R162, R163, UR4, -R136.reuse ;  /* 0x00000004a3a27c23 */ /* 0x100fe20008010888 */
[--C-:B------:R-:W-:Y:S01]  /*6480*/  FFMA.FTZ R161, R161, UR4, -R136.reuse ;  /* 0x00000004a1a17c23 */ /* 0x100fe20008010888 */
[----:B------:R-:W-:Y:S01]  /*6490*/  MUFU.EX2 R58, R58 ;  /* 0x0000003a003a7308 */ /* 0x000fe20000000800 */
[--C-:B------:R-:W-:Y:S01]  /*64a0*/  FFMA.FTZ R159, R159, UR4, -R136.reuse ;  /* 0x000000049f9f7c23 */ /* 0x100fe20008010888 */
[--C-:B------:R-:W-:Y:S01]  /*64b0*/  FFMA.FTZ R164, R157, UR4, -R136.reuse ;  /* 0x000000049da47c23 */ /* 0x100fe20008010888 */
[----:B------:R-:W-:Y:S01]  /*64c0*/  FFMA.FTZ R139, R139, UR4, -R136 ;  /* 0x000000048b8b7c23 */ /* 0x000fe20008010888 */
[----:B------:R-:W-:Y:S01]  /*64d0*/  FADD.FTZ R65, R66, R65 ;  /* 0x0000004142417221 */ /* 0x000fe20000010000 */
[----:B------:R-:W-:-:S03]  /*64e0*/  FADD.FTZ R63, R64, R63 ;  /* 0x0000003f403f7221 */ /* 0x000fc60000010000 */
[----:B------:R-:W2:Y:S01]  /*64f0*/  MUFU.EX2 R57, R57 ;  /* 0x0000003900397308 */ /* 0x000ea20000000800 */
[----:B----4-:R-:W-:Y:S01]  /*6500*/  F2FP.F16.F32.PACK_AB R119, R59, R60 ;  /* 0x0000003c3b77723e */ /* 0x010fe200000000ff */
[----:B------:R-:W-:Y:S01]  /*6510*/  FADD.FTZ R62, R62, R65 ;  /* 0x000000413e3e7221 */ /* 0x000fe20000010000 */
[----:B------:R-:W-:-:S03]  /*6520*/  FADD.FTZ R60, R60, R63 ;  /* 0x0000003f3c3c7221 */ /* 0x000fc60000010000 */
[----:B------:R-:W-:Y:S01]  /*6530*/  FADD.FTZ R61, R61, R62 ;  /* 0x0000003e3d3d7221 */ /* 0x000fe20000010000 */
[----:B------:R-:W-:Y:S01]  /*6540*/  FADD.FTZ R59, R59, R60 ;  /* 0x0000003c3b3b7221 */ /* 0x000fe20000010000 */
[----:B------:R-:W-:Y:S01]  /*6550*/  MUFU.EX2 R54, R54 ;  /* 0x0000003600367308 */ /* 0x000fe20000000800 */
[C---:B------:R-:W-:Y:S07]  /*6560*/  HMMA.16816.F32 R128, R116.reuse, R68, RZ ;  /* 0x000000447480723c */ /* 0x040fee00000018ff */
[----:B------:R-:W-:Y:S01]  /*6570*/  MUFU.EX2 R53, R53 ;  /* 0x0000003500357308 */ /* 0x000fe20000000800 */
[C---:B------:R-:W-:Y:S07]  /*6580*/  HMMA.16816.F32 R68, R116.reuse, R70, RZ ;  /* 0x000000467444723c */ /* 0x040fee00000018ff */
[----:B------:R-:W-:Y:S01]  /*6590*/  MUFU.EX2 R56, R56 ;  /* 0x0000003800387308 */ /* 0x000fe20000000800 */
[C---:B------:R-:W-:Y:S07]  /*65a0*/  HMMA.16816.F32 R72, R116.reuse, R76, RZ ;  /* 0x0000004c7448723c */ /* 0x040fee00000018ff */
[----:B------:R-:W4:Y:S01]  /*65b0*/  MUFU.EX2 R55, R55 ;  /* 0x0000003700377308 */ /* 0x000f220000000800 */
[C---:B------:R-:W-:Y:S07]  /*65c0*/  HMMA.16816.F32 R76, R116.reuse, R78, RZ ;  /* 0x0000004e744c723c */ /* 0x040fee00000018ff */
[----:B------:R-:W-:Y:S01]  /*65d0*/  MUFU.EX2 R51, R51 ;  /* 0x0000003300337308 */ /* 0x000fe20000000800 */
[C---:B------:R-:W-:Y:S07]  /*65e0*/  HMMA.16816.F32 R104, R116.reuse, R108, RZ ;  /* 0x0000006c7468723c */ /* 0x040fee00000018ff */
[----:B------:R-:W1:Y:S01]  /*65f0*/  MUFU.EX2 R50, R50 ;  /* 0x0000003200327308 */ /* 0x000e620000000800 */
[C---:B------:R-:W-:Y:S07]  /*6600*/  HMMA.16816.F32 R80, R116.reuse, R84, RZ ;  /* 0x000000547450723c */ /* 0x040fee00000018ff */
[----:B------:R-:W-:Y:S01]  /*6610*/  MUFU.EX2 R49, R49 ;  /* 0x0000003100317308 */ /* 0x000fe20000000800 */
[C---:B------:R-:W-:Y:S07]  /*6620*/  HMMA.16816.F32 R88, R116.reuse, R92, RZ ;  /* 0x0000005c7458723c */ /* 0x040fee00000018ff */
[----:B------:R-:W3:Y:S01]  /*6630*/  MUFU.EX2 R48, R48 ;  /* 0x0000003000307308 */ /* 0x000ee20000000800 */
[C---:B------:R-:W-:Y:S07]  /*6640*/  HMMA.16816.F32 R96, R116.reuse, R100, RZ ;  /* 0x000000647460723c */ /* 0x040fee00000018ff */
[----:B------:R-:W-:Y:S01]  /*6650*/  MUFU.EX2 R44, R44 ;  /* 0x0000002c002c7308 */ /* 0x000fe20000000800 */
[C---:B-----5:R-:W-:Y:S07]  /*6660*/  HMMA.16816.F32 R124, R116.reuse, R112, RZ ;  /* 0x00000070747c723c */ /* 0x060fee00000018ff */
[----:B------:R-:W-:Y:S01]  /*6670*/  MUFU.EX2 R43, R43 ;  /* 0x0000002b002b7308 */ /* 0x000fe20000000800 */
[C---:B------:R-:W-:Y:S07]  /*6680*/  HMMA.16816.F32 R108, R116.reuse, R110, RZ ;  /* 0x0000006e746c723c */ /* 0x040fee00000018ff */
[----:B------:R-:W-:Y:S01]  /*6690*/  MUFU.EX2 R47, R47 ;  /* 0x0000002f002f7308 */ /* 0x000fe20000000800 */
[C---:B------:R-:W-:Y:S07]  /*66a0*/  HMMA.16816.F32 R84, R116.reuse, R86, RZ ;  /* 0x000000567454723c */ /* 0x040fee00000018ff */
[----:B------:R-:W5:Y:S01]  /*66b0*/  MUFU.EX2 R46, R46 ;  /* 0x0000002e002e7308 */ /* 0x000f620000000800 */
[C---:B------:R-:W-:Y:S07]  /*66c0*/  HMMA.16816.F32 R92, R116.reuse, R94, RZ ;  /* 0x0000005e745c723c */ /* 0x040fee00000018ff */
[----:B------:R-:W-:Y:S01]  /*66d0*/  MUFU.EX2 R42, R42 ;  /* 0x0000002a002a7308 */ /* 0x000fe20000000800 */
[C---:B------:R-:W-:Y:S07]  /*66e0*/  HMMA.16816.F32 R100, R116.reuse, R102, RZ ;  /* 0x000000667464723c */ /* 0x040fee00000018ff */
[----:B------:R-:W5:Y:S01]  /*66f0*/  MUFU.EX2 R41, R41 ;  /* 0x0000002900297308 */ /* 0x000f620000000800 */
[C---:B------:R-:W-:Y:S07]  /*6700*/  HMMA.16816.F32 R112, R116.reuse, R114, RZ ;  /* 0x000000727470723c */ /* 0x040fee00000018ff */
[----:B------:R-:W-:Y:S01]  /*6710*/  MUFU.EX2 R40, R40 ;  /* 0x0000002800287308 */ /* 0x000fe20000000800 */
[----:B------:R-:W-:Y:S01]  /*6720*/  HMMA.16816.F32 R120, R116, R4, RZ ;  /* 0x000000047478723c */ /* 0x000fe200000018ff */
[----:B--2---:R-:W-:Y:S01]  /*6730*/  F2FP.F16.F32.PACK_AB R4, R57, R58 ;  /* 0x0000003a3904723e */ /* 0x004fe200000000ff */
[----:B------:R-:W-:Y:S01]  /*6740*/  FADD.FTZ R58, R58, R61 ;  /* 0x0000003d3a3a7221 */ /* 0x000fe20000010000 */
[----:B----4-:R-:W-:-:S03]  /*6750*/  F2FP.F16.F32.PACK_AB R5, R55, R56 ;  /* 0x000000383705723e */ /* 0x010fc600000000ff */
[----:B------:R-:W-:Y:S01]  /*6760*/  FADD.FTZ R57, R57, R58 ;  /* 0x0000003a39397221 */ /* 0x000fe20000010000 */
[----:B------:R-:W2:Y:S01]  /*6770*/  MUFU.EX2 R39, R39 ;  /* 0x0000002700277308 */ /* 0x000ea20000000800 */
[----:B------:R-:W-:Y:S01]  /*6780*/  HMMA.16816.F32 R116, R116, R6, RZ ;  /* 0x000000067474723c */ /* 0x000fe200000018ff */
[----:B------:R-:W-:Y:S01]  /*6790*/  F2FP.F16.F32.PACK_AB R6, R53, R54 ;  /* 0x000000363506723e */ /* 0x000fe200000000ff */
[----:B------:R-:W-:Y:S01]  /*67a0*/  FADD.FTZ R54, R54, R57 ;  /* 0x0000003936367221 */ /* 0x000fe20000010000 */
[----:B-1----:R-:W-:-:S04]  /*67b0*/  F2FP.F16.F32.PACK_AB R7, R50, R51 ;  /* 0x000000333207723e */ /* 0x002fc800000000ff */
[----:B------:R-:W-:Y:S03]  /*67c0*/  MUFU.EX2 R38, R38 ;  /* 0x0000002600267308 */ /* 0x000fe60000000800 */
[C---:B------:R-:W-:Y:S05]  /*67d0*/  HMMA.16816.F32 R128, R4.reuse, R8, R128 ;  /* 0x000000080480723c */ /* 0x040fea0000001880 */
[----:B------:R-:W-:Y:S03]  /*67e0*/  MUFU.EX2 R37, R37 ;  /* 0x0000002500257308 */ /* 0x000fe60000000800 */
[C---:B------:R-:W-:Y:S01]  /*67f0*/  HMMA.16816.F32 R68, R4.reuse, R10, R68 ;  /* 0x0000000a0444723c */ /* 0x040fe20000001844 */
[----:B------:R-:W1:Y:S04]  /*6800*/  LDSM.16.MT88.4 R8, [R36+0x10800] ;  /* 0x010800002408783b */ /* 0x000e680000004200 */
[----:B------:R-:W-:Y:S03]  /*6810*/  MUFU.EX2 R142, R142 ;  /* 0x0000008e008e7308 */ /* 0x000fe60000000800 */
[C---:B------:R-:W-:Y:S05]  /*6820*/  HMMA.16816.F32 R72, R4.reuse, R16, R72 ;  /* 0x000000100448723c */ /* 0x040fea0000001848 */
[----:B------:R-:W-:Y:S03]  /*6830*/  MUFU.EX2 R144, R144 ;  /* 0x0000009000907308 */ /* 0x000fe60000000800 */
[C---:B------:R-:W-:Y:S01]  /*6840*/  HMMA.16816.F32 R76, R4.reuse, R18, R76 ;  /* 0x00000012044c723c */ /* 0x040fe2000000184c */
[----:B------:R-:W4:Y:S04]  /*6850*/  LDSM.16.MT88.4 R16, [R36+0xc800] ;  /* 0x00c800002410783b */ /* 0x000f280000004200 */
[----:B------:R-:W-:Y:S03]  /*6860*/  MUFU.EX2 R146, R146 ;  /* 0x0000009200927308 */ /* 0x000fe60000000800 */
[C---:B---3--:R-:W-:Y:S05]  /*6870*/  HMMA.16816.F32 R104, R4.reuse, R20, R104 ;  /* 0x000000140468723c */ /* 0x048fea0000001868 */
[----:B------:R-:W-:Y:S03]  /*6880*/  MUFU.EX2 R173, R173 ;  /* 0x000000ad00ad7308 */ /* 0x000fe60000000800 */
[C---:B------:R-:W-:Y:S01]  /*6890*/  HMMA.16816.F32 R108, R4.reuse, R22, R108 ;  /* 0x00000016046c723c */ /* 0x040fe2000000186c */
[----:B------:R-:W-:Y:S04]  /*68a0*/  LDSM.16.MT88.4 R20, [R67+0xd000] ;  /* 0x00d000004314783b */ /* 0x000fe80000004200 */
[----:B------:R-:W-:Y:S03]  /*68b0*/  MUFU.EX2 R175, R175 ;  /* 0x000000af00af7308 */ /* 0x000fe60000000800 */
[C---:B------:R-:W-:Y:S05]  /*68c0*/  HMMA.16816.F32 R80, R4.reuse, R12, R80 ;  /* 0x0000000c0450723c */ /* 0x040fea0000001850 */
[----:B------:R-:W-:Y:S03]  /*68d0*/  MUFU.EX2 R183, R183 ;  /* 0x000000b700b77308 */ /* 0x000fe60000000800 */
[C---:B------:R-:W-:Y:S01]  /*68e0*/  HMMA.16816.F32 R84, R4.reuse, R14, R84 ;  /* 0x0000000e0454723c */ /* 0x040fe20000001854 */
[----:B------:R-:W3:Y:S04]  /*68f0*/  LDSM.16.MT88.4 R12, [R138+0x11000] ;  /* 0x011000008a0c783b */ /* 0x000ee80000004200 */
[----:B------:R-:W-:Y:S03]  /*6900*/  MUFU.EX2 R152, R152 ;  /* 0x0000009800987308 */ /* 0x000fe60000000800 */
[C---:B-1----:R-:W-:Y:S05]  /*6910*/  HMMA.16816.F32 R120, R4.reuse, R8, R120 ;  /* 0x000000080478723c */ /* 0x042fea0000001878 */
[----:B------:R-:W-:Y:S03]  /*6920*/  MUFU.EX2 R187, R187 ;  /* 0x000000bb00bb7308 */ /* 0x000fe60000000800 */
[C---:B------:R-:W-:Y:S01]  /*6930*/  HMMA.16816.F32 R116, R4.reuse, R10, R116 ;  /* 0x0000000a0474723c */ /* 0x040fe20000001874 */
[----:B------:R-:W1:Y:S04]  /*6940*/  LDSM.16.MT88.4 R8, [R36+0xd000] ;  /* 0x00d000002408783b */ /* 0x000e680000004200 */
[----:B------:R-:W-:Y:S03]  /*6950*/  MUFU.EX2 R154, R154 ;  /* 0x0000009a009a7308 */ /* 0x000fe60000000800 */
[C---:B----4-:R-:W-:Y:S05]  /*6960*/  HMMA.16816.F32 R88, R4.reuse, R16, R88 ;  /* 0x000000100458723c */ /* 0x050fea0000001858 */
[----:B------:R-:W-:Y:S03]  /*6970*/  MUFU.EX2 R181, R181 ;  /* 0x000000b500b57308 */ /* 0x000fe60000000800 */
[C---:B------:R-:W-:Y:S01]  /*6980*/  HMMA.16816.F32 R92, R4.reuse, R18, R92 ;  /* 0x00000012045c723c */ /* 0x040fe2000000185c */
[----:B------:R-:W4:Y:S04]  /*6990*/  LDSM.16.MT88.4 R16, [R45+0xd000] ;  /* 0x00d000002d10783b */ /* 0x000f280000004200 */
[----:B------:R-:W-:Y:S03]  /*69a0*/  MUFU.EX2 R156, R156 ;  /* 0x0000009c009c7308 */ /* 0x000fe60000000800 */
[----:B------:R-:W-:Y:S01]  /*69b0*/  HMMA.16816.F32 R96, R4, R148, R96 ;  /* 0x000000940460723c */ /* 0x000fe20000001860 */
[----:B------:R-:W-:Y:S01]  /*69c0*/  FFMA.FTZ R149, R223, UR4, -R136 ;  /* 0x00000004df957c23 */ /* 0x000fe20008010888 */
[--C-:B------:R-:W-:Y:S01]  /*69d0*/  FFMA.FTZ R148, R213, UR4, -R140.reuse ;  /* 0x00000004d5947c23 */ /* 0x100fe2000801088c */
[----:B------:R-:W-:-:S02]  /*69e0*/  FFMA.FTZ R223, R145, UR4, -R140 ;  /* 0x0000000491df7c23 */ /* 0x000fc4000801088c */
[----:B------:R-:W-:Y:S03]  /*69f0*/  MUFU.EX2 R177, R177 ;  /* 0x000000b100b17308 */ /* 0x000fe60000000800 */
[C---:B------:R-:W-:Y:S01]  /*6a00*/  HMMA.16816.F32 R100, R4.reuse, R150, R100 ;  /* 0x000000960464723c */ /* 0x040fe20000001864 */
[--C-:B------:R-:W-:Y:S01]  /*6a10*/  FFMA.FTZ R151, R221, UR4, -R136.reuse ;  /* 0x00000004dd977c23 */ /* 0x100fe20008010888 */
[----:B------:R-:W-:Y:S01]  /*6a20*/  FFMA.FTZ R150, R211, UR4, -R136 ;  /* 0x00000004d3967c23 */ /* 0x000fe20008010888 */
[----:B------:R-:W-:Y:S02]  /*6a30*/  IMAD.MOV.U32 R211, RZ, RZ, -0x1 ;  /* 0xffffffffffd37424 */ /* 0x000fe400078e00ff */
[----:B------:R-:W2:Y:S03]  /*6a40*/  MUFU.EX2 R149, R149 ;  /* 0x0000009500957308 */ /* 0x000ea60000000800 */
[C---:B------:R-:W-:Y:S05]  /*6a50*/  HMMA.16816.F32 R124, R4.reuse, R32, R124 ;  /* 0x00000020047c723c */ /* 0x040fea000000187c */
[----:B------:R-:W2:Y:S03]  /*6a60*/  MUFU.EX2 R151, R151 ;  /* 0x0000009700977308 */ /* 0x000ea60000000800 */
[----:B------:R-:W-:Y:S01]  /*6a70*/  HMMA.16816.F32 R112, R4, R34, R112 ;  /* 0x000000220470723c */ /* 0x000fe20000001870 */
[----:B------:R-:W-:Y:S01]  /*6a80*/  F2FP.F16.F32.PACK_AB R4, R48, R49 ;  /* 0x000000313004723e */ /* 0x000fe200000000ff */
[----:B------:R-:W-:Y:S01]  /*6a90*/  LDSM.16.MT88.4 R32, [R45+0x11000] ;  /* 0x011000002d20783b */ /* 0x000fe20000004200 */
[----:B-----5:R-:W-:-:S02]  /*6aa0*/  F2FP.F16.F32.PACK_AB R5, R46, R47 ;  /* 0x0000002f2e05723e */ /* 0x020fc400000000ff */
[----:B------:R-:W-:Y:S01]  /*6ab0*/  F2FP.F16.F32.PACK_AB R6, R43, R44 ;  /* 0x0000002c2b06723e */ /* 0x000fe200000000ff */
[----:B------:R-:W-:Y:S01]  /*6ac0*/  MUFU.EX2 R148, R148 ;  /* 0x0000009400947308 */ /* 0x000fe20000000800 */
[----:B------:R-:W-:-:S07]  /*6ad0*/  F2FP.F16.F32.PACK_AB R7, R41, R42 ;  /* 0x0000002a2907723e */ /* 0x000fce00000000ff */
[C---:B---3--:R-:W-:Y:S01]  /*6ae0*/  HMMA.16816.F32 R104, R4.reuse, R12, R104 ;  /* 0x0000000c0468723c */ /* 0x048fe20000001868 */
[----:B------:R-:W3:Y:S07]  /*6af0*/  MUFU.EX2 R150, R150 ;  /* 0x0000009600967308 */ /* 0x000eee0000000800 */
[C---:B------:R-:W-:Y:S01]  /*6b00*/  HMMA.16816.F32 R108, R4.reuse, R14, R108 ;  /* 0x0000000e046c723c */ /* 0x040fe2000000186c */
[----:B------:R-:W5:Y:S01]  /*6b10*/  LDSM.16.MT88.4 R12, [R67+0x11000] ;  /* 0x01100000430c783b */ /* 0x000f620000004200 */
[----:B------:R-:W-:Y:S06]  /*6b20*/  MUFU.EX2 R158, R158 ;  /* 0x0000009e009e7308 */ /* 0x000fec0000000800 */
[C---:B------:R-:W-:Y:S02]  /*6b30*/  HMMA.16816.F32 R128, R4.reuse, R20, R128 ;  /* 0x000000140480723c */ /* 0x040fe40000001880 */
[----:B------:R-:W-:Y:S06]  /*6b40*/  MUFU.EX2 R169, R169 ;  /* 0x000000a900a97308 */ /* 0x000fec0000000800 */
[C---:B------:R-:W-:Y:S01]  /*6b50*/  HMMA.16816.F32 R68, R4.reuse, R22, R68 ;  /* 0x000000160444723c */ /* 0x040fe20000001844 */
[----:B------:R-:W2:Y:S01]  /*6b60*/  LDSM.16.MT88.4 R20, [R36+0x11000] ;  /* 0x011000002414783b */ /* 0x000ea20000004200 */
[----:B------:R-:W-:Y:S06]  /*6b70*/  MUFU.EX2 R160, R160 ;  /* 0x000000a000a07308 */ /* 0x000fec0000000800 */
[C---:B-1----:R-:W-:Y:S02]  /*6b80*/  HMMA.16816.F32 R88, R4.reuse, R8, R88 ;  /* 0x000000080458723c */ /* 0x042fe40000001858 */
[----:B------:R-:W-:Y:S06]  /*6b90*/  MUFU.EX2 R165, R165 ;  /* 0x000000a500a57308 */ /* 0x000fec0000000800 */
[C---:B------:R-:W-:Y:S01]  /*6ba0*/  HMMA.16816.F32 R92, R4.reuse, R10, R92 ;  /* 0x0000000a045c723c */ /* 0x040fe2000000185c */
[----:B------:R-:W1:Y:S01]  /*6bb0*/  LDSM.16.MT88.4 R8, [R67+0xd800] ;  /* 0x00d800004308783b */ /* 0x000e620000004200 */
[----:B------:R-:W-:Y:S06]  /*6bc0*/  MUFU.EX2 R162, R162 ;  /* 0x000000a200a27308 */ /* 0x000fec0000000800 */
[C---:B----4-:R-:W-:Y:S02]  /*6bd0*/  HMMA.16816.F32 R80, R4.reuse, R16, R80 ;  /* 0x000000100450723c */ /* 0x050fe40000001850 */
[----:B------:R-:W-:Y:S06]  /*6be0*/  MUFU.EX2 R161, R161 ;  /* 0x000000a100a17308 */ /* 0x000fec0000000800 */
[C---:B------:R-:W-:Y:S01]  /*6bf0*/  HMMA.16816.F32 R84, R4.reuse, R18, R84 ;  /* 0x000000120454723c */ /* 0x040fe20000001854 */
[----:B------:R-:W4:Y:S01]  /*6c00*/  LDSM.16.MT88.4 R16, [R138+0xd800] ;  /* 0x00d800008a10783b */ /* 0x000f220000004200 */
[----:B------:R-:W-:Y:S06]  /*6c10*/  MUFU.EX2 R159, R159 ;  /* 0x0000009f009f7308 */ /* 0x000fec0000000800 */
[C---:B------:R-:W-:Y:S02]  /*6c20*/  HMMA.16816.F32 R72, R4.reuse, R28, R72 ;  /* 0x0000001c0448723c */ /* 0x040fe40000001848 */
[----:B------:R-:W-:Y:S06]  /*6c30*/  MUFU.EX2 R164, R164 ;  /* 0x000000a400a47308 */ /* 0x000fec0000000800 */
[C---:B------:R-:W-:Y:S01]  /*6c40*/  HMMA.16816.F32 R76, R4.reuse, R30, R76 ;  /* 0x0000001e044c723c */ /* 0x040fe2000000184c */
[----:B------:R-:W-:Y:S01]  /*6c50*/  LDSM.16.MT88.4 R28, [R138+0x11800] ;  /* 0x011800008a1c783b */ /* 0x000fe20000004200 */
[----:B------:R-:W-:Y:S06]  /*6c60*/  MUFU.EX2 R223, R223 ;  /* 0x000000df00df7308 */ /* 0x000fec0000000800 */
[C---:B-----5:R-:W-:Y:S02]  /*6c70*/  HMMA.16816.F32 R96, R4.reuse, R12, R96 ;  /* 0x0000000c0460723c */ /* 0x060fe40000001860 */
[----:B------:R-:W-:Y:S06]  /*6c80*/  MUFU.EX2 R139, R139 ;  /* 0x0000008b008b7308 */ /* 0x000fec0000000800 */
[C---:B------:R-:W-:Y:S01]  /*6c90*/  HMMA.16816.F32 R100, R4.reuse, R14, R100 ;  /* 0x0000000e0464723c */ /* 0x040fe20000001864 */
[----:B------:R-:W5:Y:S07]  /*6ca0*/  LDSM.16.MT88.4 R12, [R45+0xd800] ;  /* 0x00d800002d0c783b */ /* 0x000f6e0000004200 */
[C---:B------:R-:W-:Y:S08]  /*6cb0*/  HMMA.16816.F32 R124, R4.reuse, R32, R124 ;  /* 0x00000020047c723c */ /* 0x040ff0000000187c */
[C---:B------:R-:W-:Y:S01]  /*6cc0*/  HMMA.16816.F32 R112, R4.reuse, R34, R112 ;  /* 0x000000220470723c */ /* 0x040fe20000001870 */
[----:B------:R-:W-:Y:S07]  /*6cd0*/  LDSM.16.MT88.4 R32, [R138+0xe000] ;  /* 0x00e000008a20783b */ /* 0x000fee0000004200 */
[C---:B--2---:R-:W-:Y:S08]  /*6ce0*/  HMMA.16816.F32 R120, R4.reuse, R20, R120 ;  /* 0x000000140478723c */ /* 0x044ff00000001878 */
[----:B------:R-:W-:Y:S01]  /*6cf0*/  HMMA.16816.F32 R116, R4, R22, R116 ;  /* 0x000000160474723c */ /* 0x000fe20000001874 */
[----:B------:R-:W-:Y:S01]  /*6d00*/  F2FP.F16.F32.PACK_AB R4, R39, R40 ;  /* 0x000000282704723e */ /* 0x000fe200000000ff */
[----:B------:R-:W2:Y:S01]  /*6d10*/  LDSM.16.MT88.4 R20, [R36+0xd800] ;  /* 0x00d800002414783b */ /* 0x000ea20000004200 */
[----:B------:R-:W-:-:S02]  /*6d20*/  F2FP.F16.F32.PACK_AB R5, R149, R142 ;  /* 0x0000008e9505723e */ /* 0x000fc400000000ff */
[----:B------:R-:W-:Y:S02]  /*6d30*/  F2FP.F16.F32.PACK_AB R6, R37, R38 ;  /* 0x000000262506723e */ /* 0x000fe400000000ff */
[----:B------:R-:W-:-:S07]  /*6d40*/  F2FP.F16.F32.PACK_AB R7, R151, R144 ;  /* 0x000000909707723e */ /* 0x000fce00000000ff */
[C---:B-1----:R-:W-:Y:S08]  /*6d50*/  HMMA.16816.F32 R128, R4.reuse, R8, R128 ;  /* 0x000000080480723c */ /* 0x042ff00000001880 */
[C---:B------:R-:W-:Y:S01]  /*6d60*/  HMMA.16816.F32 R68, R4.reuse, R10, R68 ;  /* 0x0000000a0444723c */ /* 0x040fe20000001844 */
[----:B------:R-:W1:Y:S07]  /*6d70*/  LDSM.16.MT88.4 R8, [R45+0x11800] ;  /* 0x011800002d08783b */ /* 0x000e6e0000004200 */
[C---:B----4-:R-:W-:Y:S08]  /*6d80*/  HMMA.16816.F32 R72, R4.reuse, R16, R72 ;  /* 0x000000100448723c */ /* 0x050ff00000001848 */
[C---:B------:R-:W-:Y:S01]  /*6d90*/  HMMA.16816.F32 R76, R4.reuse, R18, R76 ;  /* 0x00000012044c723c */ /* 0x040fe2000000184c */
[----:B------:R-:W4:Y:S07]  /*6da0*/  LDSM.16.MT88.4 R16, [R67+0x11800] ;  /* 0x011800004310783b */ /* 0x000f2e0000004200 */
[C---:B-----5:R-:W-:Y:S08]  /*6db0*/  HMMA.16816.F32 R80, R4.reuse, R12, R80 ;  /* 0x0000000c0450723c */ /* 0x060ff00000001850 */
[C---:B------:R-:W-:Y:S01]  /*6dc0*/  HMMA.16816.F32 R84, R4.reuse, R14, R84 ;  /* 0x0000000e0454723c */ /* 0x040fe20000001854 */
[----:B------:R-:W5:Y:S07]  /*6dd0*/  LDSM.16.MT88.4 R12, [R36+0x11800] ;  /* 0x01180000240c783b */ /* 0x000f6e0000004200 */
[C---:B--2---:R-:W-:Y:S08]  /*6de0*/  HMMA.16816.F32 R88, R4.reuse, R20, R88 ;  /* 0x000000140458723c */ /* 0x044ff00000001858 */
[C---:B-1----:R-:W-:Y:S08]  /*6df0*/  HMMA.16816.F32 R124, R4.reuse, R8, R124 ;  /* 0x00000008047c723c */ /* 0x042ff0000000187c */
[C---:B------:R-:W-:Y:S01]  /*6e00*/  HMMA.16816.F32 R112, R4.reuse, R10, R112 ;  /* 0x0000000a0470723c */ /* 0x040fe20000001870 */
[----:B------:R-:W1:Y:S07]  /*6e10*/  LDSM.16.MT88.4 R8, [R45+0xe000] ;  /* 0x00e000002d08783b */ /* 0x000e6e0000004200 */
[C---:B----4-:R-:W-:Y:S08]  /*6e20*/  HMMA.16816.F32 R96, R4.reuse, R16, R96 ;  /* 0x000000100460723c */ /* 0x050ff00000001860 */
[C---:B------:R-:W-:Y:S01]  /*6e30*/  HMMA.16816.F32 R100, R4.reuse, R18, R100 ;  /* 0x000000120464723c */ /* 0x040fe20000001864 */
[----:B------:R-:W2:Y:S07]  /*6e40*/  LDSM.16.MT88.4 R16, [R36+0xe000] ;  /* 0x00e000002410783b */ /* 0x000eae0000004200 */
[C---:B------:R-:W-:Y:S01]  /*6e50*/  HMMA.16816.F32 R92, R4.reuse, R22, R92 ;  /* 0x00000016045c723c */ /* 0x040fe2000000185c */
[----:B------:R-:W4:Y:S07]  /*6e60*/  LDSM.16.MT88.4 R20, [R67+0xe000] ;  /* 0x00e000004314783b */ /* 0x000f2e0000004200 */
[C---:B------:R-:W-:Y:S08]  /*6e70*/  HMMA.16816.F32 R104, R4.reuse, R28, R104 ;  /* 0x0000001c0468723c */ /* 0x040ff00000001868 */
[C---:B------:R-:W-:Y:S01]  /*6e80*/  HMMA.16816.F32 R108, R4.reuse, R30, R108 ;  /* 0x0000001e046c723c */ /* 0x040fe2000000186c */
[----:B------:R-:W-:Y:S07]  /*6e90*/  LDSM.16.MT88.4 R28, [R138+0x12000] ;  /* 0x012000008a1c783b */ /* 0x000fee0000004200 */
[C---:B-----5:R-:W-:Y:S08]  /*6ea0*/  HMMA.16816.F32 R120, R4.reuse, R12, R120 ;  /* 0x0000000c0478723c */ /* 0x060ff00000001878 */
[----:B------:R-:W-:Y:S01]  /*6eb0*/  HMMA.16816.F32 R116, R4, R14, R116 ;  /* 0x0000000e0474723c */ /* 0x000fe20000001874 */
[----:B------:R-:W-:Y:S01]  /*6ec0*/  F2FP.F16.F32.PACK_AB R4, R173, R146 ;  /* 0x00000092ad04723e */ /* 0x000fe200000000ff */
[----:B------:R-:W5:Y:S01]  /*6ed0*/  LDSM.16.MT88.4 R12, [R67+0x12000] ;  /* 0x01200000430c783b */ /* 0x000f620000004200 */
[----:B---3--:R-:W-:-:S02]  /*6ee0*/  F2FP.F16.F32.PACK_AB R5, R183, R150 ;  /* 0x00000096b705723e */ /* 0x008fc400000000ff */
[----:B------:R-:W-:Y:S02]  /*6ef0*/  F2FP.F16.F32.PACK_AB R6, R175, R148 ;  /* 0x00000094af06723e */ /* 0x000fe400000000ff */
[----:B------:R-:W-:-:S07]  /*6f00*/  F2FP.F16.F32.PACK_AB R7, R187, R152 ;  /* 0x00000098bb07723e */ /* 0x000fce00000000ff */
[C---:B-1----:R-:W-:Y:S08]  /*6f10*/  HMMA.16816.F32 R80, R4.reuse, R8, R80 ;  /* 0x000000080450723c */ /* 0x042ff00000001850 */
[C---:B------:R-:W-:Y:S01]  /*6f20*/  HMMA.16816.F32 R84, R4.reuse, R10, R84 ;  /* 0x0000000a0454723c */ /* 0x040fe20000001854 */
[----:B------:R-:W1:Y:S07]  /*6f30*/  LDSM.16.MT88.4 R8, [R45+0x12000] ;  /* 0x012000002d08783b */ /* 0x000e6e0000004200 */
[C---:B--2---:R-:W-:Y:S08]  /*6f40*/  HMMA.16816.F32 R88, R4.reuse, R16, R88 ;  /* 0x000000100458723c */ /* 0x044ff00000001858 */
[C---:B------:R-:W-:Y:S01]  /*6f50*/  HMMA.16816.F32 R92, R4.reuse, R18, R92 ;  /* 0x00000012045c723c */ /* 0x040fe2000000185c */
[----:B------:R-:W2:Y:S07]  /*6f60*/  LDSM.16.MT88.4 R16, [R36+0x12000] ;  /* 0x012000002410783b */ /* 0x000eae0000004200 */
[C---:B----4-:R-:W-:Y:S08]  /*6f70*/  HMMA.16816.F32 R128, R4.reuse, R20, R128 ;  /* 0x000000140480723c */ /* 0x050ff00000001880 */
[C---:B------:R-:W-:Y:S01]  /*6f80*/  HMMA.16816.F32 R68, R4.reuse, R22, R68 ;  /* 0x000000160444723c */ /* 0x040fe20000001844 */
[----:B------:R-:W-:Y:S07]  /*6f90*/  LDSM.16.MT88.4 R20, [R67+0xe800] ;  /* 0x00e800004314783b */ /* 0x000fee0000004200 */
[C---:B-----5:R-:W-:Y:S08]  /*6fa0*/  HMMA.16816.F32 R96, R4.reuse, R12, R96 ;  /* 0x0000000c0460723c */ /* 0x060ff00000001860 */
[C---:B------:R-:W-:Y:S01]  /*6fb0*/  HMMA.16816.F32 R100, R4.reuse, R14, R100 ;  /* 0x0000000e0464723c */ /* 0x040fe20000001864 */
[----:B------:R-:W3:Y:S07]  /*6fc0*/  LDSM.16.MT88.4 R12, [R138+0x12800] ;  /* 0x012800008a0c783b */ /* 0x000eee0000004200 */
[C---:B-1----:R-:W-:Y:S08]  /*6fd0*/  HMMA.16816.F32 R124, R4.reuse, R8, R124 ;  /* 0x00000008047c723c */ /* 0x042ff0000000187c */
[C---:B------:R-:W-:Y:S01]  /*6fe0*/  HMMA.16816.F32 R112, R4.reuse, R10, R112 ;  /* 0x0000000a0470723c */ /* 0x040fe20000001870 */
[----:B------:R-:W1:Y:S07]  /*6ff0*/  LDSM.16.MT88.4 R8, [R45+0xe800] ;  /* 0x00e800002d08783b */ /* 0x000e6e0000004200 */
[----:B------:R-:W-:Y:S01]  /*7000*/  HMMA.16816.F32 R72, R4, R32, R72 ;  /* 0x000000200448723c */ /* 0x000fe20000001848 */
[--C-:B------:R-:W-:Y:S01]  /*7010*/  FFMA.FTZ R32, R195, UR4, -R140.reuse ;  /* 0x00000004c3207c23 */ /* 0x100fe2000801088c */
[----:B------:R-:W-:-:S05]  /*7020*/  FFMA.FTZ R33, R193, UR4, -R140 ;  /* 0x00000004c1217c23 */ /* 0x000fca000801088c */
[----:B------:R-:W-:Y:S01]  /*7030*/  MUFU.EX2 R32, R32 ;  /* 0x0000002000207308 */ /* 0x000fe20000000800 */
[----:B------:R-:W-:Y:S01]  /*7040*/  HMMA.16816.F32 R76, R4, R34, R76 ;  /* 0x00000022044c723c */ /* 0x000fe2000000184c */
[--C-:B------:R-:W-:Y:S01]  /*7050*/  FFMA.FTZ R34, R191, UR4, -R140.reuse ;  /* 0x00000004bf227c23 */ /* 0x100fe2000801088c */
[----:B------:R-:W-:-:S05]  /*7060*/  FFMA.FTZ R35, R189, UR4, -R140 ;  /* 0x00000004bd237c23 */ /* 0x000fca000801088c */
[----:B------:R-:W4:Y:S01]  /*7070*/  MUFU.EX2 R33, R33 ;  /* 0x0000002100217308 */ /* 0x000f220000000800 */
[C---:B--2---:R-:W-:Y:S07]  /*7080*/  HMMA.16816.F32 R120, R4.reuse, R16, R120 ;  /* 0x000000100478723c */ /* 0x044fee0000001878 */
[----:B------:R-:W-:Y:S01]  /*7090*/  MUFU.EX2 R34, R34 ;  /* 0x0000002200227308 */ /* 0x000fe20000000800 */
[C---:B------:R-:W-:Y:S01]  /*70a0*/  HMMA.16816.F32 R116, R4.reuse, R18, R116 ;  /* 0x000000120474723c */ /* 0x040fe20000001874 */
[----:B------:R-:W2:Y:S06]  /*70b0*/  LDSM.16.MT88.4 R16, [R36+0xe800] ;  /* 0x00e800002410783b */ /* 0x000eac0000004200 */
[----:B------:R-:W5:Y:S01]  /*70c0*/  MUFU.EX2 R35, R35 ;  /* 0x0000002300237308 */ /* 0x000f620000000800 */
[C---:B------:R-:W-:Y:S08]  /*70d0*/  HMMA.16816.F32 R104, R4.reuse, R28, R104 ;  /* 0x0000001c0468723c */ /* 0x040ff00000001868 */
[----:B------:R-:W-:Y:S01]  /*70e0*/  HMMA.16816.F32 R108, R4, R30, R108 ;  /* 0x0000001e046c723c */ /* 0x000fe2000000186c */
[----:B----4-:R-:W-:Y:S01]  /*70f0*/  F2FP.F16.F32.PACK_AB R4, R33, R32 ;  /* 0x000000202104723e */ /* 0x010fe200000000ff */
[----:B------:R-:W-:Y:S01]  /*7100*/  LDSM.16.MT88.4 R28, [R138+0xe800] ;  /* 0x00e800008a1c783b */ /* 0x000fe20000004200 */
[----:B------:R-:W-:-:S02]  /*7110*/  F2FP.F16.F32.PACK_AB R5, R181, R154 ;  /* 0x0000009ab505723e */ /* 0x000fc400000000ff */
[----:B------:R-:W-:Y:S02]  /*7120*/  F2FP.F16.F32.PACK_AB R7, R177, R156 ;  /* 0x0000009cb107723e */ /* 0x000fe400000000ff */
[----:B-----5:R-:W-:-:S07]  /*7130*/  F2FP.F16.F32.PACK_AB R6, R35, R34 ;  /* 0x000000222306723e */ /* 0x020fce00000000ff */
[C---:B---3--:R-:W-:Y:S08]  /*7140*/  HMMA.16816.F32 R104, R4.reuse, R12, R104 ;  /* 0x0000000c0468723c */ /* 0x048ff00000001868 */
[C---:B------:R-:W-:Y:S01]  /*7150*/  HMMA.16816.F32 R108, R4.reuse, R14, R108 ;  /* 0x0000000e046c723c */ /* 0x040fe2000000186c */
[----:B------:R-:W3:Y:S07]  /*7160*/  LDSM.16.MT88.4 R12, [R67+0x12800] ;  /* 0x01280000430c783b */ /* 0x000eee0000004200 */
[C---:B------:R-:W-:Y:S08]  /*7170*/  HMMA.16816.F32 R128, R4.reuse, R20, R128 ;  /* 0x000000140480723c */ /* 0x040ff00000001880 */
[C---:B------:R-:W-:Y:S01]  /*7180*/  HMMA.16816.F32 R68, R4.reuse, R22, R68 ;  /* 0x000000160444723c */ /* 0x040fe20000001844 */
[----:B------:R-:W4:Y:S07]  /*7190*/  LDSM.16.MT88.4 R20, [R45+0x12800] ;  /* 0x012800002d14783b */ /* 0x000f2e0000004200 */
[C---:B-1----:R-:W-:Y:S08]  /*71a0*/  HMMA.16816.F32 R80, R4.reuse, R8, R80 ;  /* 0x000000080450723c */ /* 0x042ff00000001850 */
[C---:B------:R-:W-:Y:S01]  /*71b0*/  HMMA.16816.F32 R84, R4.reuse, R10, R84 ;  /* 0x0000000a0454723c */ /* 0x040fe20000001854 */
[----:B------:R-:W1:Y:S07]  /*71c0*/  LDSM.16.MT88.4 R8, [R36+0x12800] ;  /* 0x012800002408783b */ /* 0x000e6e0000004200 */
[C---:B--2---:R-:W-:Y:S08]  /*71d0*/  HMMA.16816.F32 R88, R4.reuse, R16, R88 ;  /* 0x000000100458723c */ /* 0x044ff00000001858 */
[C---:B------:R-:W-:Y:S01]  /*71e0*/  HMMA.16816.F32 R92, R4.reuse, R18, R92 ;  /* 0x00000012045c723c */ /* 0x040fe2000000185c */
[----:B------:R-:W2:Y:S07]  /*71f0*/  LDSM.16.MT88.4 R16, [R138+0x13000] ;  /* 0x013000008a10783b */ /* 0x000eae0000004200 */
[C---:B---3--:R-:W-:Y:S08]  /*7200*/  HMMA.16816.F32 R96, R4.reuse, R12, R96 ;  /* 0x0000000c0460723c */ /* 0x048ff00000001860 */
[C---:B------:R-:W-:Y:S01]  /*7210*/  HMMA.16816.F32 R100, R4.reuse, R14, R100 ;  /* 0x0000000e0464723c */ /* 0x040fe20000001864 */
[----:B------:R-:W3:Y:S07]  /*7220*/  LDSM.16.MT88.4 R12, [R67+0xf000] ;  /* 0x00f00000430c783b */ /* 0x000eee0000004200 */
[C---:B----4-:R-:W-:Y:S08]  /*7230*/  HMMA.16816.F32 R124, R4.reuse, R20, R124 ;  /* 0x00000014047c723c */ /* 0x050ff0000000187c */
[C---:B------:R-:W-:Y:S01]  /*7240*/  HMMA.16816.F32 R112, R4.reuse, R22, R112 ;  /* 0x000000160470723c */ /* 0x040fe20000001870 */
[----:B------:R-:W4:Y:S07]  /*7250*/  LDSM.16.MT88.4 R20, [R45+0xf000] ;  /* 0x00f000002d14783b */ /* 0x000f2e0000004200 */
[C---:B------:R-:W-:Y:S08]  /*7260*/  HMMA.16816.F32 R72, R4.reuse, R28, R72 ;  /* 0x0000001c0448723c */ /* 0x040ff00000001848 */
[C---:B------:R-:W-:Y:S01]  /*7270*/  HMMA.16816.F32 R76, R4.reuse, R30, R76 ;  /* 0x0000001e044c723c */ /* 0x040fe2000000184c */
[----:B------:R-:W-:Y:S07]  /*7280*/  LDSM.16.MT88.4 R28, [R138+0xf000] ;  /* 0x00f000008a1c783b */ /* 0x000fee0000004200 */
[C---:B-1----:R-:W-:Y:S08]  /*7290*/  HMMA.16816.F32 R120, R4.reuse, R8, R120 ;  /* 0x000000080478723c */ /* 0x042ff00000001878 */
[----:B------:R-:W-:Y:S01]  /*72a0*/  HMMA.16816.F32 R116, R4, R10, R116 ;  /* 0x0000000a0474723c */ /* 0x000fe20000001874 */
[----:B------:R-:W-:Y:S01]  /*72b0*/  F2FP.F16.F32.PACK_AB R4, R169, R158 ;  /* 0x0000009ea904723e */ /* 0x000fe200000000ff */
[----:B------:R-:W1:Y:S01]  /*72c0*/  LDSM.16.MT88.4 R8, [R36+0xf000] ;  /* 0x00f000002408783b */ /* 0x000e620000004200 */
[----:B------:R-:W-:-:S02]  /*72d0*/  F2FP.F16.F32.PACK_AB R5, R161, R162 ;  /* 0x000000a2a105723e */ /* 0x000fc400000000ff */
[----:B------:R-:W-:Y:S02]  /*72e0*/  F2FP.F16.F32.PACK_AB R6, R165, R160 ;  /* 0x000000a0a506723e */ /* 0x000fe400000000ff */
[----:B------:R-:W-:-:S07]  /*72f0*/  F2FP.F16.F32.PACK_AB R7, R164, R159 ;  /* 0x0000009fa407723e */ /* 0x000fce00000000ff */
        /* <DEDUP_REMOVED lines=15> */
[----:B------:R-:W-:Y:S01]  /*73f0*/  HMMA.16816.F32 R72, R4, R28, R72 ;  /* 0x0000001c0448723c */ /* 0x000fe20000001848 */
[--C-:B------:R-:W-:Y:S01]  /*7400*/  FFMA.FTZ R28, R155, UR4, -R140.reuse ;  /* 0x000000049b1c7c23 */ /* 0x100fe2000801088c */
[----:B------:R-:W-:-:S05]  /*7410*/  FFMA.FTZ R29, R153, UR4, -R140 ;  /* 0x00000004991d7c23 */ /* 0x000fca000801088c */
[----:B------:R-:W-:Y:S01]  /*7420*/  MUFU.EX2 R28, R28 ;  /* 0x0000001c001c7308 */ /* 0x000fe20000000800 */
[----:B------:R-:W-:Y:S01]  /*7430*/  HMMA.16816.F32 R76, R4, R30, R76 ;  /* 0x0000001e044c723c */ /* 0x000fe2000000184c */
[----:B------:R-:W-:Y:S01]  /*7440*/  FFMA.FTZ R30, R147, UR4, -R140 ;  /* 0x00000004931e7c23 */ /* 0x000fe2000801088c */
[--C-:B------:R-:W-:Y:S01]  /*7450*/  FFMA.FTZ R31, R143, UR4, -R136.reuse ;  /* 0x000000048f1f7c23 */ /* 0x100fe20008010888 */
[--C-:B------:R-:W-:Y:S01]  /*7460*/  FFMA.FTZ R140, R141, UR4, -R136.reuse ;  /* 0x000000048d8c7c23 */ /* 0x100fe20008010888 */
[----:B------:R-:W-:-:S03]  /*7470*/  FFMA.FTZ R136, R137, UR4, -R136 ;  /* 0x0000000489887c23 */ /* 0x000fc60008010888 */
[----:B------:R-:W5:Y:S01]  /*7480*/  MUFU.EX2 R29, R29 ;  /* 0x0000001d001d7308 */ /* 0x000f620000000800 */
[C---:B---3--:R-:W-:Y:S07]  /*7490*/  HMMA.16816.F32 R124, R4.reuse, R12, R124 ;  /* 0x0000000c047c723c */ /* 0x048fee000000187c */
[----:B------:R-:W3:Y:S01]  /*74a0*/  MUFU.EX2 R30, R30 ;  /* 0x0000001e001e7308 */ /* 0x000ee20000000800 */
[C---:B------:R-:W-:Y:S01]  /*74b0*/  HMMA.16816.F32 R112, R4.reuse, R14, R112 ;  /* 0x0000000e0470723c */ /* 0x040fe20000001870 */
[----:B------:R-:W2:Y:S06]  /*74c0*/  LDSM.16.MT88.4 R12, [R67+0xf800] ;  /* 0x00f80000430c783b */ /* 0x000eac0000004200 */
[----:B------:R-:W-:Y:S01]  /*74d0*/  MUFU.EX2 R31, R31 ;  /* 0x0000001f001f7308 */ /* 0x000fe20000000800 */
[----:B----4-:R-:W-:Y:S01]  /*74e0*/  HMMA.16816.F32 R120, R4, R20, R120 ;  /* 0x000000140478723c */ /* 0x010fe20000001878 */
[----:B------:R-:W-:-:S04]  /*74f0*/  FADD.FTZ R20, R56, R59 ;  /* 0x0000003b38147221 */ /* 0x000fc80000010000 */
[----:B------:R-:W-:Y:S02]  /*7500*/  FADD.FTZ R20, R55, R20 ;  /* 0x0000001437147221 */ /* 0x000fe40000010000 */
[----:B------:R-:W4:Y:S01]  /*7510*/  MUFU.EX2 R140, R140 ;  /* 0x0000008c008c7308 */ /* 0x000f220000000800 */
[----:B------:R-:W-:Y:S01]  /*7520*/  HMMA.16816.F32 R116, R4, R22, R116 ;  /* 0x000000160474723c */ /* 0x000fe20000001874 */
[----:B-----5:R-:W-:Y:S01]  /*7530*/  F2FP.F16.F32.PACK_AB R4, R29, R28 ;  /* 0x0000001c1d04723e */ /* 0x020fe200000000ff */
[----:B------:R-:W-:Y:S01]  /*7540*/  FADD.FTZ R51, R51, R20 ;  /* 0x0000001433337221 */ /* 0x000fe20000010000 */
[----:B---3--:R-:W-:Y:S01]  /*7550*/  F2FP.F16.F32.PACK_AB R6, R223, R30 ;  /* 0x0000001edf06723e */ /* 0x008fe200000000ff */
[----:B------:R-:W-:Y:S02]  /*7560*/  FADD.FTZ R20, R53, R54 ;  /* 0x0000003635147221 */ /* 0x000fe40000010000 */
[----:B------:R-:W-:Y:S01]  /*7570*/  FADD.FTZ R50, R50, R51 ;  /* 0x0000003332327221 */ /* 0x000fe20000010000 */
[----:B------:R-:W3:Y:S01]  /*7580*/  MUFU.EX2 R136, R136 ;  /* 0x0000008800887308 */ /* 0x000ee20000000800 */
[----:B------:R-:W-:-:S02]  /*7590*/  FADD.FTZ R21, R49, R20 ;  /* 0x0000001431157221 */ /* 0x000fc40000010000 */
[----:B------:R-:W-:Y:S02]  /*75a0*/  FADD.FTZ R23, R47, R50 ;  /* 0x000000322f177221 */ /* 0x000fe40000010000 */
[----:B------:R-:W-:Y:S02]  /*75b0*/  FADD.FTZ R21, R48, R21 ;  /* 0x0000001530157221 */ /* 0x000fe40000010000 */
[----:B------:R-:W-:Y:S01]  /*75c0*/  FADD.FTZ R23, R46, R23 ;  /* 0x000000172e177221 */ /* 0x000fe20000010000 */
[----:B----4-:R-:W-:Y:S01]  /*75d0*/  F2FP.F16.F32.PACK_AB R5, R140, R31 ;  /* 0x0000001f8c05723e */ /* 0x010fe200000000ff */
[----:B------:R-:W-:Y:S02]  /*75e0*/  FADD.FTZ R44, R44, R21 ;  /* 0x000000152c2c7221 */ /* 0x000fe40000010000 */
[----:B------:R-:W-:Y:S02]  /*75f0*/  FADD.FTZ R42, R42, R23 ;  /* 0x000000172a2a7221 */ /* 0x000fe40000010000 */
[----:B------:R-:W-:-:S02]  /*7600*/  FADD.FTZ R43, R43, R44 ;  /* 0x0000002c2b2b7221 */ /* 0x000fc40000010000 */
[----:B------:R-:W-:Y:S01]  /*7610*/  FADD.FTZ R41, R41, R42 ;  /* 0x0000002a29297221 */ /* 0x000fe20000010000 */
[----:B---3--:R-:W-:Y:S01]  /*7620*/  F2FP.F16.F32.PACK_AB R7, R136, R139 ;  /* 0x0000008b8807723e */ /* 0x008fe200000000ff */
[----:B------:R-:W-:Y:S02]  /*7630*/  FADD.FTZ R40, R40, R43 ;  /* 0x0000002b28287221 */ /* 0x000fe40000010000 */
[----:B------:R-:W-:Y:S02]  /*7640*/  FADD.FTZ R142, R142, R41 ;  /* 0x000000298e8e7221 */ /* 0x000fe40000010000 */
[----:B------:R-:W-:Y:S02]  /*7650*/  FADD.FTZ R39, R39, R40 ;  /* 0x0000002827277221 */ /* 0x000fe40000010000 */
[----:B------:R-:W-:Y:S01]  /*7660*/  FADD.FTZ R149, R149, R142 ;  /* 0x0000008e95957221 */ /* 0x000fe20000010000 */
[----:B-1----:R-:W-:Y:S01]  /*7670*/  HMMA.16816.F32 R72, R4, R8, R72 ;  /* 0x000000080448723c */ /* 0x002fe20000001848 */
[----:B------:R-:W-:-:S02]  /*7680*/  FADD.FTZ R38, R38, R39 ;  /* 0x0000002726267221 */ /* 0x000fc40000010000 */
[----:B------:R-:W-:-:S04]  /*7690*/  FADD.FTZ R144, R144, R149 ;  /* 0x0000009590907221 */ /* 0x000fc80000010000 */
[----:B------:R-:W-:Y:S01]  /*76a0*/  FADD.FTZ R151, R151, R144 ;  /* 0x0000009097977221 */ /* 0x000fe20000010000 */
[----:B------:R-:W-:Y:S01]  /*76b0*/  HMMA.16816.F32 R76, R4, R10, R76 ;  /* 0x0000000a044c723c */ /* 0x000fe2000000184c */
[----:B------:R-:W1:Y:S02]  /*76c0*/  LDSM.16.MT88.4 R8, [R67+0x13800] ;  /* 0x013800004308783b */ /* 0x000e640000004200 */
[----:B------:R-:W-:-:S04]  /*76d0*/  FADD.FTZ R150, R150, R151 ;  /* 0x0000009796967221 */ /* 0x000fc80000010000 */
[----:B------:R-:W-:Y:S01]  /*76e0*/  FADD.FTZ R183, R183, R150 ;  /* 0x00000096b7b77221 */ /* 0x000fe20000010000 */
[----:B--2---:R-:W-:Y:S03]  /*76f0*/  HMMA.16816.F32 R104, R4, R16, R104 ;  /* 0x000000100468723c */ /* 0x004fe60000001868 */
[----:B------:R-:W-:-:S04]  /*7700*/  FADD.FTZ R152, R152, R183 ;  /* 0x000000b798987221 */ /* 0x000fc80000010000 */
[----:B------:R-:W-:Y:S01]  /*7710*/  FADD.FTZ R187, R187, R152 ;  /* 0x00000098bbbb7221 */ /* 0x000fe20000010000 */
[----:B------:R-:W-:Y:S01]  /*7720*/  HMMA.16816.F32 R108, R4, R18, R108 ;  /* 0x00000012046c723c */ /* 0x000fe2000000186c */
[----:B------:R-:W2:Y:S02]  /*7730*/  LDSM.16.MT88.4 R16, [R45+0xf800] ;  /* 0x00f800002d10783b */ /* 0x000ea40000004200 */
[----:B------:R-:W-:-:S04]  /*7740*/  FADD.FTZ R154, R154, R187 ;  /* 0x000000bb9a9a7221 */ /* 0x000fc80000010000 */
[----:B------:R-:W-:Y:S01]  /*7750*/  FADD.FTZ R181, R181, R154 ;  /* 0x0000009ab5b57221 */ /* 0x000fe20000010000 */
[----:B------:R-:W-:Y:S03]  /*7760*/  HMMA.16816.F32 R128, R4, R12, R128 ;  /* 0x0000000c0480723c */ /* 0x000fe60000001880 */
[----:B------:R-:W-:-:S04]  /*7770*/  FADD.FTZ R156, R156, R181 ;  /* 0x000000b59c9c7221 */ /* 0x000fc80000010000 */
[----:B------:R-:W-:Y:S01]  /*7780*/  FADD.FTZ R177, R177, R156 ;  /* 0x0000009cb1b17221 */ /* 0x000fe20000010000 */
[C---:B------:R-:W-:Y:S01]  /*7790*/  HMMA.16816.F32 R68, R4.reuse, R14, R68 ;  /* 0x0000000e0444723c */ /* 0x040fe20000001844 */
[----:B------:R-:W3:Y:S07]  /*77a0*/  LDSM.16.MT88.4 R12, [R45+0x13800] ;  /* 0x013800002d0c783b */ /* 0x000eee0000004200 */
[C---:B-1----:R-:W-:Y:S08]  /*77b0*/  HMMA.16816.F32 R96, R4.reuse, R8, R96 ;  /* 0x000000080460723c */ /* 0x042ff00000001860 */
[C---:B------:R-:W-:Y:S01]  /*77c0*/  HMMA.16816.F32 R100, R4.reuse, R10, R100 ;  /* 0x0000000a0464723c */ /* 0x040fe20000001864 */
[----:B------:R-:W1:Y:S07]  /*77d0*/  LDSM.16.MT88.4 R8, [R36+0xf800] ;  /* 0x00f800002408783b */ /* 0x000e6e0000004200 */
[----:B--2---:R-:W-:Y:S01]  /*77e0*/  HMMA.16816.F32 R80, R4, R16, R80 ;  /* 0x000000100450723c */ /* 0x004fe20000001850 */
[----:B------:R-:W-:-:S02]  /*77f0*/  FADD.FTZ R17, R37, R38 ;  /* 0x0000002625117221 */ /* 0x000fc40000010000 */
[----:B------:R-:W2:Y:S02]  /*7800*/  LDSM.16.MT88.4 R36, [R36+0x13800] ;  /* 0x013800002424783b */ /* 0x000ea40000004200 */
[----:B------:R-:W-:-:S03]  /*7810*/  FADD.FTZ R146, R146, R17 ;  /* 0x0000001192927221 */ /* 0x000fc60000010000 */
[----:B------:R-:W-:Y:S01]  /*7820*/  HMMA.16816.F32 R84, R4, R18, R84 ;  /* 0x000000120454723c */ /* 0x000fe20000001854 */
[----:B------:R-:W-:-:S04]  /*7830*/  FADD.FTZ R173, R173, R146 ;  /* 0x00000092adad7221 */ /* 0x000fc80000010000 */
[----:B------:R-:W-:-:S03]  /*7840*/  FADD.FTZ R148, R148, R173 ;  /* 0x000000ad94947221 */ /* 0x000fc60000010000 */
[----:B---3--:R-:W-:Y:S01]  /*7850*/  HMMA.16816.F32 R124, R4, R12, R124 ;  /* 0x0000000c047c723c */ /* 0x008fe2000000187c */
[----:B------:R-:W-:-:S04]  /*7860*/  FADD.FTZ R175, R175, R148 ;  /* 0x00000094afaf7221 */ /* 0x000fc80000010000 */
[----:B------:R-:W-:-:S03]  /*7870*/  FADD.FTZ R32, R32, R175 ;  /* 0x000000af20207221 */ /* 0x000fc60000010000 */
[----:B------:R-:W-:Y:S01]  /*7880*/  HMMA.16816.F32 R112, R4, R14, R112 ;  /* 0x0000000e0470723c */ /* 0x000fe20000001870 */
[----:B------:R-:W-:-:S04]  /*7890*/  FADD.FTZ R33, R33, R32 ;  /* 0x0000002021217221 */ /* 0x000fc80000010000 */
[----:B------:R-:W-:-:S04]  /*78a0*/  FADD.FTZ R34, R34, R33 ;  /* 0x0000002122227221 */ /* 0x000fc80000010000 */
[----:B------:R-:W-:Y:S01]  /*78b0*/  FADD.FTZ R35, R35, R34 ;  /* 0x0000002223237221 */ /* 0x000fe20000010000 */
[C---:B-1----:R-:W-:Y:S01]  /*78c0*/  HMMA.16816.F32 R88, R4.reuse, R8, R88 ;  /* 0x000000080458723c */ /* 0x042fe20000001858 */
[----:B------:R-:W-:Y:S02]  /*78d0*/  FADD.FTZ R8, R162, R177 ;  /* 0x000000b1a2087221 */ /* 0x000fe40000010000 */
[----:B------:R-:W-:Y:S02]  /*78e0*/  FADD.FTZ R158, R158, R35 ;  /* 0x000000239e9e7221 */ /* 0x000fe40000010000 */
[----:B------:R-:W-:Y:S02]  /*78f0*/  FADD.FTZ R8, R161, R8 ;  /* 0x00000008a1087221 */ /* 0x000fe40000010000 */
[----:B------:R-:W-:Y:S01]  /*7900*/  FADD.FTZ R169, R169, R158 ;  /* 0x0000009ea9a97221 */ /* 0x000fe20000010000 */
[----:B------:R-:W-:Y:S01]  /*7910*/  HMMA.16816.F32 R92, R4, R10, R92 ;  /* 0x0000000a045c723c */ /* 0x000fe2000000185c */
[----:B------:R-:W-:-:S02]  /*7920*/  FADD.FTZ R159, R159, R8 ;  /* 0x000000089f9f7221 */ /* 0x000fc40000010000 */
[----:B------:R-:W-:Y:S02]  /*7930*/  FADD.FTZ R160, R160, R169 ;  /* 0x000000a9a0a07221 */ /* 0x000fe40000010000 */
[----:B------:R-:W-:Y:S02]  /*7940*/  FADD.FTZ R164, R164, R159 ;  /* 0x0000009fa4a47221 */ /* 0x000fe40000010000 */
[----:B------:R-:W-:Y:S01]  /*7950*/  FADD.FTZ R165, R165, R160 ;  /* 0x000000a0a5a57221 */ /* 0x000fe20000010000 */
[----:B--2---:R-:W-:Y:S01]  /*7960*/  HMMA.16816.F32 R120, R4, R36, R120 ;  /* 0x000000240478723c */ /* 0x004fe20000001878 */
[----:B------:R-:W-:Y:S02]  /*7970*/  FADD.FTZ R31, R31, R164 ;  /* 0x000000a41f1f7221 */ /* 0x000fe40000010000 */
[----:B------:R-:W-:Y:S02]  /*7980*/  FADD.FTZ R28, R28, R165 ;  /* 0x000000a51c1c7221 */ /* 0x000fe40000010000 */
[----:B------:R-:W-:-:S02]  /*7990*/  FADD.FTZ R140, R140, R31 ;  /* 0x0000001f8c8c7221 */ /* 0x000fc40000010000 */
[----:B------:R-:W-:Y:S01]  /*79a0*/  FADD.FTZ R29, R29, R28 ;  /* 0x0000001c1d1d7221 */ /* 0x000fe20000010000 */
[----:B------:R-:W-:Y:S01]  /*79b0*/  HMMA.16816.F32 R116, R4, R38, R116 ;  /* 0x000000260474723c */ /* 0x000fe20000001874 */
[----:B------:R-:W-:Y:S02]  /*79c0*/  FADD.FTZ R139, R139, R140 ;  /* 0x0000008c8b8b7221 */ /* 0x000fe40000010000 */
[----:B------:R-:W-:Y:S02]  /*79d0*/  FADD.FTZ R30, R30, R29 ;  /* 0x0000001d1e1e7221 */ /* 0x000fe40000010000 */
[----:B------:R-:W-:Y:S02]  /*79e0*/  FADD.FTZ R221, R136, R139 ;  /* 0x0000008b88dd7221 */ /* 0x000fe40000010000 */
[----:B------:R-:W-:Y:S01]  /*79f0*/  FADD.FTZ R223, R223, R30 ;  /* 0x0000001edfdf7221 */ /* 0x000fe20000010000 */
[----:B------:R-:W-:-:S12]  /*7a00*/  @!P5 BRA `(.L_x_577) ;  /* 0x0000004c00f4d947 */ /* 0x000fd80003800000 */
[----:B------:R-:W-:-:S04]  /*7a10*/  DEPBAR.LE SB0, 0x0 ;  /* 0x000080000000791a */ /* 0x000fc80000000000 */
[----:B------:R-:W-:Y:S06]  /*7a20*/  BAR.SYNC.DEFER_BLOCKING 0x0 ;  /* 0x0000000000007b1d */ /* 0x000fec0000010000 */
[----:B------:R-:W-:Y:S05]  /*7a30*/  BRA.U !UP1, `(.L_x_578) ;  /* 0x0000000109f07547 */ /* 0x000fea000b800000 */
[----:B------:R-:W1:Y:S01]  /*7a40*/  LDC R5, c[0x0][0x4f0] ;  /* 0x00013c00ff057b82 */ /* 0x000e620000000800 */
[----:B------:R-:W-:Y:S01]  /*7a50*/  IADD3 R6, PT, PT, R196, -0x100, RZ ;  /* 0xffffff00c4067810 */ /* 0x000fe20007ffe0ff */
[----:B------:R-:W2:Y:S01]  /*7a60*/  LDCU.64 UR6, c[0x0][0x3a8] ;  /* 0x00007500ff0677ac */ /* 0x000ea20008000a00 */
[----:B------:R-:W-:Y:S02]  /*7a70*/  IABS R10, R0 ;  /* 0x00000000000a7213 */ /* 0x000fe40000000000 */
[----:B------:R-:W-:Y:S02]  /*7a80*/  IABS R8, R6 ;  /* 0x0000000600087213 */ /* 0x000fe40000000000 */
[-C--:B-1----:R-:W-:Y:S02]  /*7a90*/  IABS R4, R5.reuse ;  /* 0x0000000500047213 */ /* 0x082fe40000000000 */
[-C--:B------:R-:W-:Y:S02]  /*7aa0*/  LOP3.LUT R6, R6, R5.reuse, RZ, 0x3c, !PT ;  /* 0x0000000506067212 */ /* 0x080fe400078e3cff */
[----:B------:R-:W1:Y:S01]  /*7ab0*/  I2F.RP R9, R4 ;  /* 0x0000000400097306 */ /* 0x000e620000209400 */
[----:B------:R-:W-:-:S04]  /*7ac0*/  LOP3.LUT R0, R0, R5, RZ, 0x3c, !PT ;  /* 0x0000000500007212 */ /* 0x000fc800078e3cff */
[----:B------:R-:W-:-:S03]  /*7ad0*/  ISETP.GE.AND P3, PT, R0, RZ, PT ;  /* 0x000000ff0000720c */ /* 0x000fc60003f66270 */
        /* <DEDUP_REMOVED lines=21> */
[----:B------:R-:W-:Y:S02]  /*7c30*/  ISETP.GE.AND P1, PT, R6, RZ, PT ;  /* 0x000000ff0600720c */ /* 0x000fe40003f26270 */
[----:B------:R-:W-:-:S02]  /*7c40*/  ISETP.NE.AND P2, PT, R5, RZ, PT ;  /* 0x000000ff0500720c */ /* 0x000fc40003f45270 */
[----:B------:R-:W-:-:S05]  /*7c50*/  LOP3.LUT R7, RZ, R5, RZ, 0x33, !PT ;  /* 0x00000005ff077212 */ /* 0x000fca00078e33ff */
[----:B------:R-:W-:Y:S02]  /*7c60*/  @P4 VIADD R11, R11, 0x1 ;  /* 0x000000010b0b4836 */ /* 0x000fe40000000000 */
[----:B------:R-:W-:Y:S02]  /*7c70*/  @P5 IADD3 R12, PT, PT, R12, 0x1, RZ ;  /* 0x000000010c0c5810 */ /* 0x000fe40007ffe0ff */
[----:B------:R-:W-:Y:S02]  /*7c80*/  @!P1 IMAD.MOV R11, RZ, RZ, -R11 ;  /* 0x000000ffff0b9224 */ /* 0x000fe400078e0a0b */
[----:B------:R-:W-:-:S03]  /*7c90*/  @!P3 IADD3 R12, PT, PT, -R12, RZ, RZ ;  /* 0x000000ff0c0cb210 */ /* 0x000fc60007ffe1ff */
[C---:B------:R-:W-:Y:S02]  /*7ca0*/  SEL R4, R7.reuse, R11, !P2 ;  /* 0x0000000b07047207 */ /* 0x040fe40005000000 */
[----:B------:R-:W-:-:S03]  /*7cb0*/  SEL R7, R7, R12, !P2 ;  /* 0x0000000c07077207 */ /* 0x000fc60005000000 */
[----:B------:R-:W-:-:S04]  /*7cc0*/  IMAD.WIDE R8, R4, 0x4, R214 ;  /* 0x0000000404087825 */ /* 0x000fc800078e02d6 */
[C---:B------:R-:W-:Y:S02]  /*7cd0*/  IMAD.WIDE R10, R7.reuse, 0x4, R214 ;  /* 0x00000004070a7825 */ /* 0x040fe400078e02d6 */
[----:B------:R-:W3:Y:S04]  /*7ce0*/  LDG.E R9, desc[UR16][R8.64] ;  /* 0x0000001008097981 */ /* 0x000ee8000c1e1900 */
[----:B------:R-:W3:Y:S01]  /*7cf0*/  LDG.E R0, desc[UR16][R10.64] ;  /* 0x000000100a007981 */ /* 0x000ee2000c1e1900 */
[----:B------:R-:W-:-:S04]  /*7d00*/  IMAD.IADD R4, R7, 0x1, -R4 ;  /* 0x0000000107047824 */ /* 0x000fc800078e0a04 */
[----:B------:R-:W-:-:S05]  /*7d10*/  IMAD R5, R4, R5, -0x80 ;  /* 0xffffff8004057424 */ /* 0x000fca00078e0205 */
[----:B------:R-:W-:-:S05]  /*7d20*/  SHF.R.S32.HI R7, RZ, 0x1f, R5 ;  /* 0x0000001fff077819 */ /* 0x000fca0000011405 */
[-C--:B------:R-:W-:Y:S02]  /*7d30*/  IMAD R4, R7, R24.reuse, RZ ;  /* 0x0000001807047224 */ /* 0x080fe400078e02ff */
[----:B------:R-:W-:-:S04]  /*7d40*/  IMAD.WIDE.U32 R6, R5, R24, RZ ;  /* 0x0000001805067225 */ /* 0x000fc800078e00ff */
        /* <DEDUP_REMOVED lines=9> */
[----:B------:R-:W-:Y:S01]  /*7de0*/  LEA.HI.X R209, R6, R209, R5, 0x1, P1 ;  /* 0x000000d106d17211 */ /* 0x000fe200008f0c05 */
[----:B------:R-:W-:Y:S06]  /*7df0*/  BRA `(.L_x_579) ;  /* 0x00000000001c7947 */ /* 0x000fec0003800000 */
.L_x_578:
[----:B------:R-:W-:Y:S01]  /*7e00*/  UMOV UR4, URZ ;  /* 0x000000ff00047c82 */ /* 0x000fe20008000000 */
[----:B------:R-:W-:Y:S01]  /*7e10*/  IMAD.SHL.U32 R0, R24, 0x80, RZ ;  /* 0x0000008018007824 */ /* 0x000fe200078e00ff */
[----:B------:R-:W-:-:S05]  /*7e20*/  IADD3 R5, P1, PT, RZ, -UR4, RZ ;  /* 0x80000004ff057c10 */ /* 0x000fca000ff3e0ff */
[----:B------:R-:W-:-:S05]  /*7e30*/  IMAD.X R0, RZ, RZ, ~R0, P1 ;  /* 0x000000ffff007224 */ /* 0x000fca00008e0e00 */
[----:B------:R-:W-:-:S04]  /*7e40*/  SHF.R.S64 R5, R5, 0x1f, R0 ;  /* 0x0000001f05057819 */ /* 0x000fc80000001000 */
[----:B------:R-:W-:-:S04]  /*7e50*/  IADD3 R208, P1, PT, R5, R208, RZ ;  /* 0x000000d005d07210 */ /* 0x000fc80007f3e0ff */
[----:B------:R-:W-:-:S09]  /*7e60*/  LEA.HI.X.SX32 R209, R0, R209, 0x1, P1 ;  /* 0x000000d100d17211 */ /* 0x000fd200008f0eff */
.L_x_579:
[----:B------:R-:W1:Y:S01]  /*7e70*/  LDCU UR4, c[0x0][0x440] ;  /* 0x00008800ff0477ac */ /* 0x000e620008000800 */
[C---:B------:R-:W-:Y:S01]  /*7e80*/  IMAD.SHL.U32 R5, R24.reuse, 0x20, RZ ;  /* 0x0000002018057824 */ /* 0x040fe200078e00ff */
[----:B------:R-:W-:Y:S01]  /*7e90*/  SHF.L.U64.HI R24, R24, 0x5, R25 ;  /* 0x0000000518187819 */ /* 0x000fe20000010219 */
[----:B------:R-:W-:Y:S01]  /*7ea0*/  IMAD.SHL.U32 R202, R201, 0x20, RZ ;  /* 0x00000020c9ca7824 */ /* 0x000fe200078e00ff */
[----:B------:R-:W-:Y:S01]  /*7eb0*/  SHF.R.U32.HI R200, RZ, 0x1, R201 ;  /* 0x00000001ffc87819 */ /* 0x000fe200000116c9 */
[----:B------:R-:W-:Y:S01]  /*7ec0*/  VIADD R211, R184, UR5 ;  /* 0x00000005b8d37c36 */ /* 0x000fe20008000000 */
[----:B------:R-:W-:Y:S02]  /*7ed0*/  IADD3 R6, P1, PT, R5, R208, RZ ;  /* 0x000000d005067210 */ /* 0x000fe40007f3e0ff */
[----:B------:R-:W-:Y:S02]  /*7ee0*/  LOP3.LUT R203, R200, 0x8, RZ, 0xc0, !PT ;  /* 0x00000008c8cb7812 */ /* 0x000fe400078ec0ff */
[----:B------:R-:W-:Y:S01]  /*7ef0*/  LOP3.LUT R212, R27, 0x200, RZ, 0xc0, !PT ;  /* 0x000002001bd47812 */ /* 0x000fe200078ec0ff */
[----:B------:R-:W-:Y:S01]  /*7f00*/  IMAD.X R7, R24, 0x1, R209, P1 ;  /* 0x0000000118077824 */ /* 0x000fe200008e06d1 */
[----:B------:R-:W-:-:S02]  /*7f10*/  IADD3 R12, P1, PT, R6, R5, RZ ;  /* 0x00000005060c7210 */ /* 0x000fc40007f3e0ff */
[----:B------:R-:W-:Y:S02]  /*7f20*/  LOP3.LUT R202, R202, 0x7c00, RZ, 0xc0, !PT ;  /* 0x00007c00caca7812 */ /* 0x000fe400078ec0ff */
[----:B------:R-:W-:Y:S01]  /*7f30*/  LOP3.LUT R203, R26, R203, RZ, 0x3c, !PT ;  /* 0x000000cb1acb7212 */ /* 0x000fe200078e3cff */
[----:B------:R-:W-:Y:S01]  /*7f40*/  IMAD.X R13, R7, 0x1, R24, P1 ;  /* 0x00000001070d7824 */ /* 0x000fe200008e0618 */
[----:B-1----:R-:W-:Y:S02]  /*7f50*/  ISETP.GE.AND P3, PT, R198, UR4, PT ;  /* 0x00000004c6007c0c */ /* 0x002fe4000bf66270 */
[----:B------:R-:W-:Y:S02]  /*7f60*/  ISETP.GE.AND P2, PT, R218, UR4, PT ;  /* 0x00000004da007c0c */ /* 0x000fe4000bf46270 */
[----:B------:R-:W-:Y:S02]  /*7f70*/  IADD3 R10, P1, PT, R12, R5, RZ ;  /* 0x000000050c0a7210 */ /* 0x000fe40007f3e0ff */
[----:B------:R-:W-:-:S03]  /*7f80*/  LOP3.LUT R0, R212, R202, RZ, 0xfc, !PT ;  /* 0x000000cad4007212 */ /* 0x000fc600078efcff */
[--C-:B------:R-:W-:Y:S01]  /*7f90*/  IMAD.X R11, R13, 0x1, R24.reuse, P1 ;  /* 0x000000010d0b7824 */ /* 0x100fe200008e0618 */
[----:B------:R-:W-:Y:S02]  /*7fa0*/  IADD3 R8, P1, PT, R10, R5, RZ ;  /* 0x000000050a087210 */ /* 0x000fe40007f3e0ff */
[----:B------:R-:W-:Y:S01]  /*7fb0*/  LOP3.LUT R185, R0, R203, RZ, 0xfc, !PT ;  /* 0x000000cb00b97212 */ /* 0x000fe200078efcff */
[----:B------:R-:W-:Y:S01]  /*7fc0*/  @!PT LDS RZ, [RZ] ;  /* 0x00000000fffff984 */ /* 0x000fe20000000800 */
[----:B------:R-:W-:Y:S01]  /*7fd0*/  @!PT LDS RZ, [RZ] ;  /* 0x00000000fffff984 */ /* 0x000fe20000000800 */
[----:B------:R-:W-:Y:S01]  /*7fe0*/  @!PT LDS RZ, [RZ] ;  /* 0x00000000fffff984 */ /* 0x000fe20000000800 */
[----:B------:R-:W-:Y:S01]  /*7ff0*/  @!P3 LDGSTS.E.BYPASS.LTC128B.128 [R219+0xc000], desc[UR16][R208.64] ;  /* 0x0c000000d0dbbfae */ /* 0x000fe2000b981a10 */
[----:B------:R-:W-:Y:S01]  /*8000*/  SEL R0, R199, 0xffffffe0, !P6 ;  /* 0xffffffe0c7007807 */ /* 0x000fe20007000000 */
[----:B------:R-:W-:Y:S01]  /*8010*/  IMAD.X R9, R11, 0x1, R24, P1 ;  /* 0x000000010b097824 */ /* 0x000fe200008e0618 */
[----:B------:R-:W-:Y:S01]  /*8020*/  LEA R185, R185, UR5, 0x1 ;  /* 0x00000005b9b97c11 */ /* 0x000fe2000f8e08ff */
[----:B------:R-:W-:Y:S02]  /*8030*/  @P3 STS.128 [R219+0xc000], RZ ;  /* 0x00c000ffdb003388 */ /* 0x000fe40000000c00 */
[----:B------:R-:W-:-:S02]  /*8040*/  IMAD.IADD R213, R211, 0x1, R0 ;  /* 0x00000001d3d57824 */ /* 0x000fc400078e0200 */
[----:B------:R-:W-:Y:S01]  /*8050*/  @!PT LDS RZ, [RZ] ;  /* 0x00000000fffff984 */ /* 0x000fe20000000800 */
[----:B------:R-:W-:Y:S01]  /*8060*/  @!PT LDS RZ, [RZ] ;  /* 0x00000000fffff984 */ /* 0x000fe20000000800 */
[----:B------:R-:W-:Y:S01]  /*8070*/  @!PT LDS RZ, [RZ] ;  /* 0x00000000fffff984 */ /* 0x000fe20000000800 */
[----:B------:R-:W-:Y:S01]  /*8080*/  @!P2 LDGSTS.E.BYPASS.LTC128B.128 [R219+0x10000], desc[UR16][R208.64+0x80] ;  /* 0x10000080d0dbafae */ /* 0x000fe2000b981a10 */
[C---:B------:R-:W-:Y:S02]  /*8090*/  IMAD.IADD R224, R185.reuse, 0x1, R0 ;  /* 0x00000001b9e07824 */ /* 0x040fe400078e0200 */
[--C-:B------:R-:W-:Y:S01]  /*80a0*/  IMAD.IADD R217, R185, 0x1, R52.reuse ;  /* 0x00000001b9d97824 */ /* 0x100fe200078e0234 */
[----:B------:R-:W-:Y:S01]  /*80b0*/  @P2 STS.128 [R219+0x10000], RZ ;  /* 0x010000ffdb002388 */ /* 0x000fe20000000c00 */
[----:B------:R-:W-:Y:S02]  /*80c0*/  IMAD.IADD R211, R211, 0x1, R52 ;  /* 0x00000001d3d37824 */ /* 0x000fe400078e0234 */
[C---:B------:R-:W-:Y:S01]  /*80d0*/  IMAD.IADD R216, R0.reuse, 0x1, R217 ;  /* 0x0000000100d87824 */ /* 0x040fe200078e02d9 */
[----:B------:R-:W-:Y:S01]  /*80e0*/  @!PT LDS RZ, [RZ] ;  /* 0x00000000fffff984 */ /* 0x000fe20000000800 */
[----:B------:R-:W-:Y:S01]  /*80f0*/  @!PT LDS RZ, [RZ] ;  /* 0x00000000fffff984 */ /* 0x000fe20000000800 */
[----:B------:R-:W-:Y:S01]  /*8100*/  @!PT LDS RZ, [RZ] ;  /* 0x00000000fffff984 */ /* 0x000fe20000000800 */
[----:B------:R-:W-:Y:S01]  /*8110*/  @!P3 LDGSTS.E.BYPASS.LTC128B.128 [R219+0xc800], desc[UR16][R6.64] ;  /* 0x0c80000006dbbfae */ /* 0x000fe2000b981a10 */
[----:B------:R-:W-:-:S03]  /*8120*/  IMAD.IADD R207, R0, 0x1, R211 ;  /* 0x0000000100cf7824 */ /* 0x000fc600078e02d3 */
[----:B------:R-:W-:Y:S04]  /*8130*/  @P3 STS.128 [R219+0xc800], RZ ;  /* 0x00c800ffdb003388 */ /* 0x000fe80000000c00 */
[----:B------:R-:W-:Y:S01]  /*8140*/  @!PT LDS RZ, [RZ] ;  /* 0x00000000fffff984 */ /* 0x000fe20000000800 */
[----:B------:R-:W-:Y:S01]  /*8150*/  @!PT LDS RZ, [RZ] ;  /* 0x00000000fffff984 */ /* 0x000fe20000000800 */
[----:B------:R-:W-:Y:S01]  /*8160*/  @!PT LDS RZ, [RZ] ;  /* 0x00000000fffff984 */ /* 0x000fe20000000800 */
[----:B------:R1:W-:Y:S04]  /*8170*/  @!P2 LDGSTS.E.BYPASS.LTC128B.128 [R219+0x10800], desc[UR16][R6.64+0x80] ;  /* 0x1080008006dbafae */ /* 0x0003e8000b981a10 */
[----:B------:R-:W-:Y:S04]  /*8180*/  @P2 STS.128 [R219+0x10800], RZ ;  /* 0x010800ffdb002388 */ /* 0x000fe80000000c00 */
[----:B------:R-:W-:Y:S01]  /*8190*/  @!PT LDS RZ, [RZ] ;  /* 0x00000000fffff984 */ /* 0x000fe20000000800 */
[----:B------:R-:W-:Y:S01]  /*81a0*/  @!PT LDS RZ, [RZ] ;  /* 0x00000000fffff984 */ /* 0x000fe20000000800 */
[----:B------:R-:W-:Y:S01]  /*81b0*/  @!PT LDS RZ, [RZ] ;  /* 0x00000000fffff984 */ /* 0x000fe20000000800 */
[----:B------:R-:W-:Y:S04]  /*81c0*/  @!P3 LDGSTS.E.BYPASS.LTC128B.128 [R219+0xd000], desc[UR16][R12.64] ;  /* 0x0d0000000cdbbfae */ /* 0x000fe8000b981a10 */
        /* <DEDUP_REMOVED lines=9> */
[----:B------:R-:W-:Y:S01]  /*8260*/  @!P3 LDGSTS.E.BYPASS.LTC128B.128 [R219+0xd800], desc[UR16][R10.64] ;  /* 0x0d8000000adbbfae */ /* 0x000fe2000b981a10 */
[----:B-1----:R-:W-:-:S03]  /*8270*/  IADD3 R6, P1, PT, R8, R5, RZ ;  /* 0x0000000508067210 */ /* 0x002fc60007f3e0ff */
[----:B------:R-:W-:Y:S01]  /*8280*/  @P3 STS.128 [R219+0xd800], RZ ;  /* 0x00d800ffdb003388 */ /* 0x000fe20000000c00 */
[----:B------:R-:W-:-:S03]  /*8290*/  IADD3 R4, P4, PT, R6, R5, RZ ;  /* 0x0000000506047210 */ /* 0x000fc60007f9e0ff */
[----:B------:R-:W-:Y:S01]  /*82a0*/  @!PT LDS RZ, [RZ] ;  /* 0x00000000fffff984 */ /* 0x000fe20000000800 */
[----:B------:R-:W-:Y:S01]  /*82b0*/  @!PT LDS RZ, [RZ] ;  /* 0x00000000fffff984 */ /* 0x000fe20000000800 */
[----:B------:R-:W-:Y:S01]  /*82c0*/  @!PT LDS RZ, [RZ] ;  /* 0x00000000fffff984 */ /* 0x000fe20000000800 */
[----:B------:R1:W-:Y:S01]  /*82d0*/  @!P2 LDGSTS.E.BYPASS.LTC128B.128 [R219+0x11800], desc[UR16][R10.64+0x80] ;  /* 0x118000800adbafae */ /* 0x0003e2000b981a10 */
[----:B------:R-:W-:-:S03]  /*82e0*/  IMAD.X R7, R9, 0x1, R24, P1 ;  /* 0x0000000109077824 */ /* 0x000fc600008e0618 */
        /* <DEDUP_REMOVED lines=15> */
[----:B-1----:R-:W-:Y:S01]  /*83e0*/  IADD3 R10, P1, PT, R4, R5, RZ ;  /* 0x00000005040a7210 */ /* 0x002fe20007f3e0ff */
[----:B------:R-:W-:-:S02]  /*83f0*/  IMAD.X R5, R7, 0x1, R24, P4 ;  /* 0x0000000107057824 */ /* 0x000fc400020e0618 */
[----:B------:R-:W-:Y:S02]  /*8400*/  @P3 STS.128 [R219+0xe800], RZ ;  /* 0x00e800ffdb003388 */ /* 0x000fe40000000c00 */
[----:B------:R-:W-:Y:S02]  /*8410*/  IMAD.X R11, R5, 0x1, R24, P1 ;  /* 0x00000001050b7824 */ /* 0x000fe400008e0618 */
        /* <DEDUP_REMOVED lines=25> */
[----:B------:R-:W-:Y:S04]  /*85b0*/  LDSM.16.M88.4 R148, [R185] ;  /* 0x00000000b994783b */ /* 0x000fe80000000200 */
[----:B------:R-:W3:Y:S04]  /*85c0*/  LDSM.16.M88.4 R36, [R184+UR5+0x4000] ;  /* 0x00400005b824783b */ /* 0x000ee80008000200 */
[----:B------:R-:W4:Y:S04]  /*85d0*/  LDSM.16.M88.4 R28, [R184+UR5+0x4800] ;  /* 0x00480005b81c783b */ /* 0x000f280008000200 */
[----:B------:R-:W5:Y:S04]  /*85e0*/  LDSM.16.M88.4 R20, [R184+UR5+0x5000] ;  /* 0x00500005b814783b */ /* 0x000f680008000200 */
[----:B------:R-:W5:Y:S04]  /*85f0*/  LDSM.16.M88.4 R12, [R184+UR5+0x5800] ;  /* 0x00580005b80c783b */ /* 0x000f680008000200 */
[----:B------:R-:W5:Y:S04]  /*8600*/  LDSM.16.M88.4 R172, [R184+UR5+0x6000] ;  /* 0x00600005b8ac783b */ /* 0x000f680008000200 */
[----:B------:R-:W5:Y:S04]  /*8610*/  LDSM.16.M88.4 R164, [R184+UR5+0x6800] ;  /* 0x00680005b8a4783b */ /* 0x000f680008000200 */
[----:B------:R-:W5:Y:S04]  /*8620*/  LDSM.16.M88.4 R156, [R184+UR5+0x7000] ;  /* 0x00700005b89c783b */ /* 0x000f680008000200 */
[----:B------:R-:W5:Y:S04]  /*8630*/  LDSM.16.M88.4 R44, [R184+UR5+0x7800] ;  /* 0x00780005b82c783b */ /* 0x000f680008000200 */
[----:B------:R-:W-:Y:S04]  /*8640*/  LDSM.16.M88.4 R48, [R224] ;  /* 0x00000000e030783b */ /* 0x000fe80000000200 */
[----:B-1----:R-:W1:Y:S01]  /*8650*/  LDSM.16.M88.4 R4, [R213+0x4000] ;  /* 0x00400000d504783b */ /* 0x002e620000000200 */
[C---:B---3--:R-:W-:Y:S03]  /*8660*/  HMMA.16816.F32 R40, R148.reuse, R36, RZ ;  /* 0x000000249428723c */ /* 0x048fe600000018ff */
[----:B------:R-:W3:Y:S04]  /*8670*/  LDSM.16.M88.4 R144, [R213+0x4800] ;  /* 0x00480000d590783b */ /* 0x000ee80000000200 */
[----:B--2---:R-:W2:Y:S01]  /*8680*/  LDSM.16.M88.4 R8, [R213+0x6000] ;  /* 0x00600000d508783b */ /* 0x004ea20000000200 */
[C---:B------:R-:W-:Y:S03]  /*8690*/  HMMA.16816.F32 R36, R148.reuse, R38, RZ ;  /* 0x000000269424723c */ /* 0x040fe600000018ff */
[----:B------:R-:W-:Y:S04]  /*86a0*/  LDSM.16.M88.4 R52, [R217] ;  /* 0x00000000d934783b */ /* 0x000fe80000000200 */
[----:B------:R-:W-:Y:S01]  /*86b0*/  LDSM.16.M88.4 R140, [R213+0x5000] ;  /* 0x00500000d58c783b */ /* 0x000fe20000000200 */
[C---:B----4-:R-:W-:Y:S03]  /*86c0*/  HMMA.16816.F32 R32, R148.reuse, R28, RZ ;  /* 0x0000001c9420723c */ /* 0x050fe600000018ff */
[----:B------:R-:W-:Y:S04]  /*86d0*/  LDSM.16.M88.4 R56, [R213+0x6800] ;  /* 0x00680000d538783b */ /* 0x000fe80000000200 */
[----:B------:R-:W-:Y:S01]  /*86e0*/  LDSM.16.M88.4 R136, [R213+0x5800] ;  /* 0x00580000d588783b */ /* 0x000fe20000000200 */
[C---:B-----5:R-:W-:Y:S03]  /*86f0*/  HMMA.16816.F32 R24, R148.reuse, R20, RZ ;  /* 0x000000149418723c */ /* 0x060fe600000018ff */
[----:B------:R-:W-:Y:S04]  /*8700*/  LDSM.16.M88.4 R64, [R213+0x7000] ;  /* 0x00700000d540783b */ /* 0x000fe80000000200 */
[----:B------:R-:W-:Y:S01]  /*8710*/  LDSM.16.M88.4 R60, [R213+0x7800] ;  /* 0x00780000d53c783b */ /* 0x000fe20000000200 */
[C---:B------:R-:W-:Y:S03]  /*8720*/  HMMA.16816.F32 R16, R148.reuse, R12, RZ ;  /* 0x0000000c9410723c */ /* 0x040fe600000018ff */
[----:B------:R-:W-:Y:S04]  /*8730*/  LDSM.16.M88.4 R180, [R211+0x6000] ;  /* 0x00600000d3b4783b */ /* 0x000fe80000000200 */
[----:B------:R-:W-:Y:S01]  /*8740*/  LDSM.16.M88.4 R224, [R224+0x2000] ;  /* 0x00200000e0e0783b */ /* 0x000fe20000000200 */
[C---:B------:R-:W-:Y:S03]  /*8750*/  HMMA.16816.F32 R176, R148.reuse, R172, RZ ;  /* 0x000000ac94b0723c */ /* 0x040fe600000018ff */
[----:B------:R-:W-:Y:S04]  /*8760*/  LDSM.16.M88.4 R228, [R213+0x9800] ;  /* 0x00980000d5e4783b */ /* 0x000fe80000000200 */
[----:B------:R-:W-:Y:S01]  /*8770*/  LDSM.16.M88.4 R188, [R213+0xa800] ;  /* 0x00a80000d5bc783b */ /* 0x000fe20000000200 */
[C---:B------:R-:W-:Y:S03]  /*8780*/  HMMA.16816.F32 R168, R148.reuse, R164, RZ ;  /* 0x000000a494a8723c */ /* 0x040fe600000018ff */
        /* <DEDUP_REMOVED lines=11> */
[----:B------:R-:W4:Y:S07]  /*8840*/  LDSM.16.M88.4 R44, [R211+0x4000] ;  /* 0x00400000d32c783b */ /* 0x000f2e0000000200 */
[C---:B-1----:R-:W-:Y:S08]  /*8850*/  HMMA.16816.F32 R40, R48.reuse, R4, R40 ;  /* 0x000000043028723c */ /* 0x042ff00000001828 */
[C---:B------:R-:W-:Y:S01]  /*8860*/  HMMA.16816.F32 R36, R48.reuse, R6, R36 ;  /* 0x000000063024723c */ /* 0x040fe20000001824 */
[----:B------:R-:W1:Y:S07]  /*8870*/  LDSM.16.M88.4 R4, [R211+0x4800] ;  /* 0x00480000d304783b */ /* 0x000e6e0000000200 */
[C---:B---3--:R-:W-:Y:S08]  /*8880*/  HMMA.16816.F32 R32, R48.reuse, R144, R32 ;  /* 0x000000903020723c */ /* 0x048ff00000001820 */
[C---:B------:R-:W-:Y:S01]  /*8890*/  HMMA.16816.F32 R28, R48.reuse, R146, R28 ;  /* 0x00000092301c723c */ /* 0x040fe2000000181c */
[----:B------:R-:W-:Y:S07]  /*88a0*/  LDSM.16.M88.4 R144, [R211+0x6800] ;  /* 0x00680000d390783b */ /* 0x000fee0000000200 */
[C---:B--2---:R-:W-:Y:S08]  /*88b0*/  HMMA.16816.F32 R176, R48.reuse, R8, R176 ;  /* 0x0000000830b0723c */ /* 0x044ff000000018b0 */
[----:B------:R-:W-:Y:S01]  /*88c0*/  HMMA.16816.F32 R172, R48, R10, R172 ;  /* 0x0000000a30ac723c */ /* 0x000fe200000018ac */
[----:B------:R-:W2:Y:S07]  /*88d0*/  LDSM.16.M88.4 R8, [R211+0x5000] ;  /* 0x00500000d308783b */ /* 0x000eae0000000200 */
[C---:B----4-:R-:W-:Y:S08]  /*88e0*/  HMMA.16816.F32 R40, R52.reuse, R44, R40 ;  /* 0x0000002c3428723c */ /* 0x050ff00000001828 */
[C---:B------:R-:W-:Y:S01]  /*88f0*/  HMMA.16816.F32 R36, R52.reuse, R46, R36 ;  /* 0x0000002e3424723c */ /* 0x040fe20000001824 */
[----:B------:R-:W-:Y:S07]  /*8900*/  LDSM.16.M88.4 R44, [R216] ;  /* 0x00000000d82c783b */ /* 0x000fee0000000200 */
[C---:B-1----:R-:W-:Y:S08]  /*8910*/  HMMA.16816.F32 R32, R52.reuse, R4, R32 ;  /* 0x000000043420723c */ /* 0x042ff00000001820 */
[----:B------:R-:W-:Y:S01]  /*8920*/  HMMA.16816.F32 R28, R52, R6, R28 ;  /* 0x00000006341c723c */ /* 0x000fe2000000181c */
[----:B------:R-:W1:Y:S07]  /*8930*/  LDSM.16.M88.4 R4, [R207+0x4000] ;  /* 0x00400000cf04783b */ /* 0x000e6e0000000200 */
        /* <DEDUP_REMOVED lines=8> */
[----:B------:R-:W4:Y:S07]  /*89c0*/  LDSM.16.M88.4 R136, [R211+0x7800] ;  /* 0x00780000d388783b */ /* 0x000f2e0000000200 */
[C---:B------:R-:W-:Y:S08]  /*89d0*/  HMMA.16816.F32 R160, R48.reuse, R64, R160 ;  /* 0x0000004030a0723c */ /* 0x040ff000000018a0 */
[C---:B------:R-:W-:Y:S01]  /*89e0*/  HMMA.16816.F32 R156, R48.reuse, R66, R156 ;  /* 0x00000042309c723c */ /* 0x040fe2000000189c */
[----:B------:R-:W-:Y:S07]  /*89f0*/  LDSM.16.M88.4 R64, [R207+0x4800] ;  /* 0x00480000cf40783b */ /* 0x000fee0000000200 */
[C---:B------:R-:W-:Y:S08]  /*8a00*/  HMMA.16816.F32 R152, R48.reuse, R60, R152 ;  /* 0x0000003c3098723c */ /* 0x040ff00000001898 */
[----:B------:R-:W-:Y:S01]  /*8a10*/  HMMA.16816.F32 R148, R48, R62, R148 ;  /* 0x0000003e3094723c */ /* 0x000fe20000001894 */
[----:B------:R-:W5:Y:S04]  /*8a20*/  LDSM.16.M88.4 R48, [R207+0x5800] ;  /* 0x00580000cf30783b */ /* 0x000f680000000200 */
[----:B------:R-:W-:Y:S03]  /*8a30*/  LDSM.16.M88.4 R60, [R207+0x5000] ;  /* 0x00500000cf3c783b */ /* 0x000fe60000000200 */
[C---:B--2---:R-:W-:Y:S08]  /*8a40*/  HMMA.16816.F32 R24, R52.reuse, R8, R24 ;  /* 0x000000083418723c */ /* 0x044ff00000001818 */
[----:B------:R-:W-:Y:S01]  /*8a50*/  HMMA.16816.F32 R20, R52, R10, R20 ;  /* 0x0000000a3414723c */ /* 0x000fe20000001814 */
[----:B------:R-:W2:Y:S07]  /*8a60*/  LDSM.16.M88.4 R8, [R207+0x6000] ;  /* 0x00600000cf08783b */ /* 0x000eae0000000200 */
[C---:B-1----:R-:W-:Y:S08]  /*8a70*/  HMMA.16816.F32 R40, R44.reuse, R4, R40 ;  /* 0x000000042c28723c */ /* 0x042ff00000001828 */
[----:B------:R-:W-:Y:S01]  /*8a80*/  HMMA.16816.F32 R36, R44, R6, R36 ;  /* 0x000000062c24723c */ /* 0x000fe20000001824 */
[----:B------:R-:W1:Y:S07]  /*8a90*/  LDSM.16.M88.4 R4, [R207+0x7000] ;  /* 0x00700000cf04783b */ /* 0x000e6e0000000200 */
[C---:B---3--:R-:W-:Y:S08]  /*8aa0*/  HMMA.16816.F32 R16, R52.reuse, R56, R16 ;  /* 0x000000383410723c */ /* 0x048ff00000001810 */
[C---:B------:R-:W-:Y:S01]  /*8ab0*/  HMMA.16816.F32 R12, R52.reuse, R58, R12 ;  /* 0x0000003a340c723c */ /* 0x040fe2000000180c */
[----:B------:R-:W3:Y:S07]  /*8ac0*/  LDSM.16.M88.4 R56, [R207+0x6800] ;  /* 0x00680000cf38783b */ /* 0x000eee0000000200 */
[C---:B------:R-:W-:Y:S08]  /*8ad0*/  HMMA.16816.F32 R176, R52.reuse, R180, R176 ;  /* 0x000000b434b0723c */ /* 0x040ff000000018b0 */
[C---:B------:R-:W-:Y:S01]  /*8ae0*/  HMMA.16816.F32 R172, R52.reuse, R182, R172 ;  /* 0x000000b634ac723c */ /* 0x040fe200000018ac */
[----:B------:R-:W-:Y:S07]  /*8af0*/  LDSM.16.M88.4 R180, [R213+0xb800] ;  /* 0x00b80000d5b4783b */ /* 0x000fee0000000200 */
[C---:B------:R-:W-:Y:S08]  /*8b00*/  HMMA.16816.F32 R160, R52.reuse, R140, R160 ;  /* 0x0000008c34a0723c */ /* 0x040ff000000018a0 */
[C---:B------:R-:W-:Y:S01]  /*8b10*/  HMMA.16816.F32 R156, R52.reuse, R142, R156 ;  /* 0x0000008e349c723c */ /* 0x040fe2000000189c */
[----:B------:R-:W-:Y:S07]  /*8b20*/  LDSM.16.M88.4 R140, [R184+UR5+0x8800] ;  /* 0x00880005b88c783b */ /* 0x000fee0008000200 */
[C---:B------:R-:W-:Y:S08]  /*8b30*/  HMMA.16816.F32 R168, R52.reuse, R144, R168 ;  /* 0x0000009034a8723c */ /* 0x040ff000000018a8 */
[C---:B------:R-:W-:Y:S01]  /*8b40*/  HMMA.16816.F32 R164, R52.reuse, R146, R164 ;  /* 0x0000009234a4723c */ /* 0x040fe200000018a4 */
[----:B------:R-:W-:Y:S07]  /*8b50*/  LDSM.16.M88.4 R144, [R217+0x2000] ;  /* 0x00200000d990783b */ /* 0x000fee0000000200 */
[C---:B----4-:R-:W-:Y:S08]  /*8b60*/  HMMA.16816.F32 R152, R52.reuse, R136, R152 ;  /* 0x000000883498723c */ /* 0x050ff00000001898 */
[----:B------:R-:W-:Y:S01]  /*8b70*/  HMMA.16816.F32 R148, R52, R138, R148 ;  /* 0x0000008a3494723c */ /* 0x000fe20000001894 */
[----:B------:R-:W4:Y:S04]  /*8b80*/  LDSM.16.M88.4 R52, [R207+0x7800] ;  /* 0x00780000cf34783b */ /* 0x000f280000000200 */
[----:B------:R-:W-:Y:S03]  /*8b90*/  LDSM.16.M88.4 R136, [R184+UR5+0x9000] ;  /* 0x00900005b888783b */ /* 0x000fe60008000200 */
[C---:B-----5:R-:W-:Y:S08]  /*8ba0*/  HMMA.16816.F32 R16, R44.reuse, R48, R16 ;  /* 0x000000302c10723c */ /* 0x060ff00000001810 */
[C---:B------:R-:W-:Y:S01]  /*8bb0*/  HMMA.16816.F32 R12, R44.reuse, R50, R12 ;  /* 0x000000322c0c723c */ /* 0x040fe2000000180c */
[----:B------:R-:W-:Y:S07]  /*8bc0*/  LDSM.16.M88.4 R48, [R185+0x2000] ;  /* 0x00200000b930783b */ /* 0x000fee0000000200 */
[C---:B--2---:R-:W-:Y:S08]  /*8bd0*/  HMMA.16816.F32 R176, R44.reuse, R8, R176 ;  /* 0x000000082cb0723c */ /* 0x044ff000000018b0 */
[C---:B------:R-:W-:Y:S01]  /*8be0*/  HMMA.16816.F32 R172, R44.reuse, R10, R172 ;  /* 0x0000000a2cac723c */ /* 0x040fe200000018ac */
[----:B------:R-:W2:Y:S07]  /*8bf0*/  LDSM.16.M88.4 R8, [R184+UR5+0x8000] ;  /* 0x00800005b808783b */ /* 0x000eae0008000200 */
[C---:B-1----:R-:W-:Y:S08]  /*8c00*/  HMMA.16816.F32 R160, R44.reuse, R4, R160 ;  /* 0x000000042ca0723c */ /* 0x042ff000000018a0 */
[C---:B------:R-:W-:Y:S01]  /*8c10*/  HMMA.16816.F32 R156, R44.reuse, R6, R156 ;  /* 0x000000062c9c723c */ /* 0x040fe2000000189c */
[----:B------:R-:W1:Y:S07]  /*8c20*/  LDSM.16.M88.4 R4, [R184+UR5+0xa800] ;  /* 0x00a80005b804783b */ /* 0x000e6e0008000200 */
[C---:B---3--:R-:W-:Y:S08]  /*8c30*/  HMMA.16816.F32 R168, R44.reuse, R56, R168 ;  /* 0x000000382ca8723c */ /* 0x048ff000000018a8 */
[C---:B------:R-:W-:Y:S01]  /*8c40*/  HMMA.16816.F32 R164, R44.reuse, R58, R164 ;  /* 0x0000003a2ca4723c */ /* 0x040fe200000018a4 */
[----:B------:R-:W-:Y:S07]  /*8c50*/  LDSM.16.M88.4 R56, [R184+UR5+0xb000] ;  /* 0x00b00005b838783b */ /* 0x000fee0008000200 */
[C---:B------:R-:W-:Y:S08]  /*8c60*/  HMMA.16816.F32 R32, R44.reuse, R64, R32 ;  /* 0x000000402c20723c */ /* 0x040ff00000001820 */
[C---:B------:R-:W-:Y:S01]  /*8c70*/  HMMA.16816.F32 R28, R44.reuse, R66, R28 ;  /* 0x000000422c1c723c */ /* 0x040fe2000000181c */
[----:B------:R-:W3:Y:S07]  /*8c80*/  LDSM.16.M88.4 R64, [R184+UR5+0x9800] ;  /* 0x00980005b840783b */ /* 0x000eee0008000200 */
[C---:B------:R-:W-:Y:S08]  /*8c90*/  HMMA.16816.F32 R24, R44.reuse, R60, R24 ;  /* 0x0000003c2c18723c */ /* 0x040ff00000001818 */
[C---:B------:R-:W-:Y:S01]  /*8ca0*/  HMMA.16816.F32 R20, R44.reuse, R62, R20 ;  /* 0x0000003e2c14723c */ /* 0x040fe20000001814 */
[----:B------:R-:W5:Y:S07]  /*8cb0*/  LDSM.16.M88.4 R60, [R184+UR5+0xa000] ;  /* 0x00a00005b83c783b */ /* 0x000f6e0008000200 */
[C---:B----4-:R-:W-:Y:S08]  /*8cc0*/  HMMA.16816.F32 R152, R44.reuse, R52, R152 ;  /* 0x000000342c98723c */ /* 0x050ff00000001898 */
[----:B------:R-:W-:Y:S01]  /*8cd0*/  HMMA.16816.F32 R148, R44, R54, R148 ;  /* 0x000000362c94723c */ /* 0x000fe20000001894 */
[----:B------:R-:W4:Y:S04]  /*8ce0*/  LDSM.16.M88.4 R52, [R184+UR5+0xb800] ;  /* 0x00b80005b834783b */ /* 0x000f280008000200 */
[----:B------:R-:W4:Y:S03]  /*8cf0*/  LDSM.16.M88.4 R44, [R213+0x8000] ;  /* 0x00800000d52c783b */ /* 0x000f260000000200 */
[C---:B--2---:R-:W-:Y:S01]  /*8d00*/  HMMA.16816.F32 R40, R48.reuse, R8, R40 ;  /* 0x000000083028723c */ /* 0x044fe20000001828 */
[----:B------:R-:W-:Y:S07]  /*8d10*/  LDSM.16.M88.4 R184, [R213+0xb000] ;  /* 0x00b00000d5b8783b */ /* 0x000fee0000000200 */
[C---:B------:R-:W-:Y:S01]  /*8d20*/  HMMA.16816.F32 R36, R48.reuse, R10, R36 ;  /* 0x0000000a3024723c */ /* 0x040fe20000001824 */
[----:B------:R-:W2:Y:S07]  /*8d30*/  LDSM.16.M88.4 R8, [R213+0x8800] ;  /* 0x00880000d508783b */ /* 0x000eae0000000200 */
[C---:B-1----:R-:W-:Y:S08]  /*8d40*/  HMMA.16816.F32 R168, R48.reuse, R4, R168 ;  /* 0x0000000430a8723c */ /* 0x042ff000000018a8 */
[C---:B------:R-:W-:Y:S01]  /*8d50*/  HMMA.16816.F32 R164, R48.reuse, R6, R164 ;  /* 0x0000000630a4723c */ /* 0x040fe200000018a4 */
[----:B------:R-:W1:Y:S07]  /*8d60*/  LDSM.16.M88.4 R4, [R213+0x9000] ;  /* 0x00900000d504783b */ /* 0x000e6e0000000200 */
[C---:B------:R-:W-:Y:S08]  /*8d70*/  HMMA.16816.F32 R32, R48.reuse, R140, R32 ;  /* 0x0000008c3020723c */ /* 0x040ff00000001820 */
[C---:B------:R-:W-:Y:S01]  /*8d80*/  HMMA.16816.F32 R28, R48.reuse, R142, R28 ;  /* 0x0000008e301c723c */ /* 0x040fe2000000181c */
[----:B------:R-:W1:Y:S07]  /*8d90*/  LDSM.16.M88.4 R140, [R211+0x8000] ;  /* 0x00800000d38c783b */ /* 0x000e6e0000000200 */
[C---:B------:R-:W-:Y:S08]  /*8da0*/  HMMA.16816.F32 R24, R48.reuse, R136, R24 ;  /* 0x000000883018723c */ /* 0x040ff00000001818 */
[C---:B------:R-:W-:Y:S01]  /*8db0*/  HMMA.16816.F32 R20, R48.reuse, R138, R20 ;  /* 0x0000008a3014723c */ /* 0x040fe20000001814 */
[----:B------:R-:W1:Y:S07]  /*8dc0*/  LDSM.16.M88.4 R136, [R211+0x8800] ;  /* 0x00880000d388783b */ /* 0x000e6e0000000200 */
[C---:B---3--:R-:W-:Y:S08]  /*8dd0*/  HMMA.16816.F32 R16, R48.reuse, R64, R16 ;  /* 0x000000403010723c */ /* 0x048ff00000001810 */
[C---:B------:R-:W-:Y:S01]  /*8de0*/  HMMA.16816.F32 R12, R48.reuse, R66, R12 ;  /* 0x00000042300c723c */ /* 0x040fe2000000180c */
[----:B------:R-:W-:Y:S07]  /*8df0*/  LDSM.16.M88.4 R64, [R211+0x9000] ;  /* 0x00900000d340783b */ /* 0x000fee0000000200 */
[C---:B-----5:R-:W-:Y:S08]  /*8e00*/  HMMA.16816.F32 R176, R48.reuse, R60, R176 ;  /* 0x0000003c30b0723c */ /* 0x060ff000000018b0 */
[C---:B------:R-:W-:Y:S01]  /*8e10*/  HMMA.16816.F32 R172, R48.reuse, R62, R172 ;  /* 0x0000003e30ac723c */ /* 0x040fe200000018ac */
[----:B------:R-:W-:Y:S07]  /*8e20*/  LDSM.16.M88.4 R60, [R211+0x9800] ;  /* 0x00980000d33c783b */ /* 0x000fee0000000200 */
[C---:B------:R-:W-:Y:S08]  /*8e30*/  HMMA.16816.F32 R160, R48.reuse, R56, R160 ;  /* 0x0000003830a0723c */ /* 0x040ff000000018a0 */
[C---:B------:R-:W-:Y:S01]  /*8e40*/  HMMA.16816.F32 R156, R48.reuse, R58, R156 ;  /* 0x0000003a309c723c */ /* 0x040fe2000000189c */
[----:B------:R-:W-:Y:S07]  /*8e50*/  LDSM.16.M88.4 R56, [R211+0xa000] ;  /* 0x00a00000d338783b */ /* 0x000fee0000000200 */
[C---:B----4-:R-:W-:Y:S08]  /*8e60*/  HMMA.16816.F32 R152, R48.reuse, R52, R152 ;  /* 0x000000343098723c */ /* 0x050ff00000001898 */
[----:B------:R-:W-:Y:S01]  /*8e70*/  HMMA.16816.F32 R148, R48, R54, R148 ;  /* 0x000000363094723c */ /* 0x000fe20000001894 */
[----:B------:R-:W3:Y:S04]  /*8e80*/  LDSM.16.M88.4 R48, [R211+0xb000] ;  /* 0x00b00000d330783b */ /* 0x000ee80000000200 */
[----:B------:R-:W-:Y:S03]  /*8e90*/  LDSM.16.M88.4 R52, [R211+0xa800] ;  /* 0x00a80000d334783b */ /* 0x000fe60000000200 */
[C---:B------:R-:W-:Y:S08]  /*8ea0*/  HMMA.16816.F32 R40, R224.reuse, R44, R40 ;  /* 0x0000002ce028723c */ /* 0x040ff00000001828 */
[C---:B------:R-:W-:Y:S01]  /*8eb0*/  HMMA.16816.F32 R36, R224.reuse, R46, R36 ;  /* 0x0000002ee024723c */ /* 0x040fe20000001824 */
[----:B------:R-:W4:Y:S07]  /*8ec0*/  LDSM.16.M88.4 R44, [R211+0xb800] ;  /* 0x00b80000d32c783b */ /* 0x000f2e0000000200 */
[C---:B--2---:R-:W-:Y:S08]  /*8ed0*/  HMMA.16816.F32 R32, R224.reuse, R8, R32 ;  /* 0x00000008e020723c */ /* 0x044ff00000001820 */
[C---:B------:R-:W-:Y:S01]  /*8ee0*/  HMMA.16816.F32 R28, R224.reuse, R10, R28 ;  /* 0x0000000ae01c723c */ /* 0x040fe2000000181c */
[----:B------:R-:W-:Y:S07]  /*8ef0*/  LDSM.16.M88.4 R8, [R216+0x2000] ;  /* 0x00200000d808783b */ /* 0x000fee0000000200 */
[C---:B-1----:R-:W-:Y:S08]  /*8f00*/  HMMA.16816.F32 R24, R224.reuse, R4, R24 ;  /* 0x00000004e018723c */ /* 0x042ff00000001818 */
[C---:B------:R-:W-:Y:S01]  /*8f10*/  HMMA.16816.F32 R20, R224.reuse, R6, R20 ;  /* 0x00000006e014723c */ /* 0x040fe20000001814 */
[----:B------:R-:W1:Y:S07]  /*8f20*/  LDSM.16.M88.4 R4, [R207+0x8000] ;  /* 0x00800000cf04783b */ /* 0x000e6e0000000200 */
[C---:B------:R-:W-:Y:S08]  /*8f30*/  HMMA.16816.F32 R160, R224.reuse, R184, R160 ;  /* 0x000000b8e0a0723c */ /* 0x040ff000000018a0 */
[----:B------:R-:W-:Y:S08]  /*8f40*/  HMMA.16816.F32 R152, R224, R180, R152 ;  /* 0x000000b4e098723c */ /* 0x000ff00000001898 */
[C---:B------:R-:W-:Y:S08]  /*8f50*/  HMMA.16816.F32 R40, R144.reuse, R140, R40 ;  /* 0x0000008c9028723c */ /* 0x040ff00000001828 */
[C---:B------:R-:W-:Y:S08]  /*8f60*/  HMMA.16816.F32 R32, R144.reuse, R136, R32 ;  /* 0x000000889020723c */ /* 0x040ff00000001820 */
[C---:B------:R-:W-:Y:S01]  /*8f70*/  HMMA.16816.F32 R28, R144.reuse, R138, R28 ;  /* 0x0000008a901c723c */ /* 0x040fe2000000181c */
[----:B------:R-:W2:Y:S07]  /*8f80*/  LDSM.16.M88.4 R136, [R207+0x8800] ;  /* 0x00880000cf88783b */ /* 0x000eae0000000200 */
[----:B------:R-:W-:Y:S08]  /*8f90*/  HMMA.16816.F32 R36, R144, R142, R36 ;  /* 0x0000008e9024723c */ /* 0x000ff00000001824 */
[----:B------:R-:W-:Y:S08]  /*8fa0*/  HMMA.16816.F32 R16, R224, R228, R16 ;  /* 0x000000e4e010723c */ /* 0x000ff00000001810 */
[----:B---3--:R-:W-:Y:S01]  /*8fb0*/  HMMA.16816.F32 R160, R144, R48, R160 ;  /* 0x0000003090a0723c */ /* 0x008fe200000018a0 */
[----:B------:R-:W-:-:S07]  /*8fc0*/  IMAD.SHL.U32 R49, R201, 0x2, RZ ;  /* 0x00000002c9317824 */ /* 0x000fce00078e00ff */
[----:B----4-:R-:W-:Y:S01]  /*8fd0*/  HMMA.16816.F32 R152, R144, R44, R152 ;  /* 0x0000002c9098723c */ /* 0x010fe20000001898 */
[----:B------:R-:W-:-:S05]  /*8fe0*/  IMAD.SHL.U32 R44, R197, 0x80, RZ ;  /* 0x00000080c52c7824 */ /* 0x000fca00078e00ff */
[----:B------:R-:W-:Y:S02]  /*8ff0*/  LOP3.LUT R49, R44, 0x6, R49, 0xf8, !PT ;  /* 0x000000062c317812 */ /* 0x000fe400078ef831 */
[----:B------:R-:W-:Y:S03]  /*9000*/  HMMA.16816.F32 R148, R224, R182, R148 ;  /* 0x000000b6e094723c */ /* 0x000fe60000001894 */
[C---:B------:R-:W-:Y:S02]  /*9010*/  VIADD R44, R49.reuse, 0xffffff00 ;  /* 0xffffff00312c7836 */ /* 0x040fe40000000000 */
[C---:B------:R-:W-:Y:S02]  /*9020*/  VIADD R45, R49.reuse, 0xffffff01 ;  /* 0xffffff01312d7836 */ /* 0x040fe40000000000 */
[----:B------:R-:W-:Y:S01]  /*9030*/  VIADD R48, R49, 0xffffff09 ;  /* 0xffffff0931307836 */ /* 0x000fe20000000000 */
[----:B-1----:R-:W-:Y:S01]  /*9040*/  HMMA.16816.F32 R40, R8, R4, R40 ;  /* 0x000000040828723c */ /* 0x002fe20000001828 */
[----:B------:R-:W-:-:S02]  /*9050*/  ISETP.GE.AND P4, PT, R44, R133, PT ;  /* 0x000000852c00720c */ /* 0x000fc40003f86270 */
[----:B------:R-:W-:Y:S01]  /*9060*/  ISETP.GE.AND P1, PT, R44, R2, PT ;  /* 0x000000022c00720c */ /* 0x000fe20003f26270 */
[----:B------:R-:W-:Y:S01]  /*9070*/  VIADD R44, R49, 0xffffff08 ;  /* 0xffffff08312c7836 */ /* 0x000fe20000000000 */
[----:B------:R-:W-:-:S03]  /*9080*/  ISETP.GE.AND P5, PT, R45, R133, PT ;  /* 0x000000852d00720c */ /* 0x000fc60003fa6270 */
[----:B------:R-:W-:Y:S01]  /*9090*/  HMMA.16816.F32 R36, R8, R6, R36 ;  /* 0x000000060824723c */ /* 0x000fe20000001824 */
[----:B------:R-:W1:Y:S07]  /*90a0*/  LDSM.16.M88.4 R4, [R207+0x9000] ;  /* 0x00900000cf04783b */ /* 0x000e6e0000000200 */
[----:B------:R-:W-:Y:S03]  /*90b0*/  HMMA.16816.F32 R12, R224, R230, R12 ;  /* 0x000000e6e00c723c */ /* 0x000fe6000000180c */
[----:B------:R-:W-:-:S02]  /*90c0*/  FSEL R40, R40, -INF , !P4 ;  /* 0xff80000028287808 */ /* 0x000fc40006000000 */
[----:B------:R-:W-:Y:S02]  /*90d0*/  FSEL R42, R42, -INF , !P1 ;  /* 0xff8000002a2a7808 */ /* 0x000fe40004800000 */
[----:B------:R-:W-:Y:S01]  /*90e0*/  ISETP.GE.AND P4, PT, R45, R2, PT ;  /* 0x000000022d00720c */ /* 0x000fe20003f86270 */
[----:B------:R-:W-:Y:S01]  /*90f0*/  HMMA.16816.F32 R168, R224, R188, R168 ;  /* 0x000000bce0a8723c */ /* 0x000fe200000018a8 */
[----:B------:R-:W-:-:S07]  /*9100*/  ISETP.GE.AND P1, PT, R44, R133, PT ;  /* 0x000000852c00720c */ /* 0x000fce0003f26270 */
[----:B------:R-:W-:Y:S01]  /*9110*/  HMMA.16816.F32 R16, R144, R60, R16 ;  /* 0x0000003c9010723c */ /* 0x000fe20000001810 */
[----:B------:R-:W-:Y:S02]  /*9120*/  FSEL R60, R41, -INF , !P5 ;  /* 0xff800000293c7808 */ /* 0x000fe40006800000 */
[----:B------:R-:W-:-:S04]  /*9130*/  ISETP.GE.AND P5, PT, R44, R2, PT ;  /* 0x000000022c00720c */ /* 0x000fc80003fa6270 */
[----:B------:R-:W-:Y:S01]  /*9140*/  FSEL R41, R38, -INF , !P5 ;  /* 0xff80000026297808 */ /* 0x000fe20006800000 */
[----:B------:R-:W-:Y:S01]  /*9150*/  HMMA.16816.F32 R148, R144, R46, R148 ;  /* 0x0000002e9094723c */ /* 0x000fe20000001894 */
[----:B------:R-:W3:Y:S07]  /*9160*/  LDSM.16.M88.4 R44, [R207+0x9800] ;  /* 0x00980000cf2c783b */ /* 0x000eee0000000200 */
[----:B------:R-:W-:Y:S08]  /*9170*/  HMMA.16816.F32 R156, R224, R186, R156 ;  /* 0x000000bae09c723c */ /* 0x000ff0000000189c */
[----:B--2---:R-:W-:Y:S08]  /*9180*/  HMMA.16816.F32 R32, R8, R136, R32 ;  /* 0x000000880820723c */ /* 0x004ff00000001820 */
[----:B------:R-:W-:Y:S08]  /*9190*/  HMMA.16816.F32 R24, R144, R64, R24 ;  /* 0x000000409018723c */ /* 0x000ff00000001818 */
[----:B------:R-:W-:Y:S08]  /*91a0*/  HMMA.16816.F32 R164, R224, R190, R164 ;  /* 0x000000bee0a4723c */ /* 0x000ff000000018a4 */
[----:B------:R-:W-:Y:S08]  /*91b0*/  HMMA.16816.F32 R20, R144, R66, R20 ;  /* 0x000000429014723c */ /* 0x000ff00000001814 */
[----:B------:R-:W-:Y:S08]  /*91c0*/  HMMA.16816.F32 R172, R224, R194, R172 ;  /* 0x000000c2e0ac723c */ /* 0x000ff000000018ac */
[----:B------:R-:W-:Y:S01]  /*91d0*/  HMMA.16816.F32 R12, R144, R62, R12 ;  /* 0x0000003e900c723c */ /* 0x000fe2000000180c */
[----:B------:R-:W-:Y:S01]  /*91e0*/  FSEL R62, R36, -INF , !P1 ;  /* 0xff800000243e7808 */ /* 0x000fe20004800000 */
[----:B------:R-:W-:Y:S01]  /*91f0*/  VIADD R36, R49, 0xffffff10 ;  /* 0xffffff1031247836 */ /* 0x000fe20000000000 */
[----:B------:R-:W-:-:S04]  /*9200*/  ISETP.GE.AND P1, PT, R48, R2, PT ;  /* 0x000000023000720c */ /* 0x000fc80003f26270 */
[-C--:B------:R-:W-:Y:S01]  /*9210*/  ISETP.GE.AND P5, PT, R36, R133.reuse, PT ;  /* 0x000000852400720c */ /* 0x080fe20003fa6270 */
[----:B------:R-:W-:Y:S08]  /*9220*/  HMMA.16816.F32 R28, R8, R138, R28 ;  /* 0x0000008a081c723c */ /* 0x000ff0000000181c */
[----:B------:R-:W-:Y:S01]  /*9230*/  HMMA.16816.F32 R168, R144, R52, R168 ;  /* 0x0000003490a8723c */ /* 0x000fe200000018a8 */
[----:B------:R-:W-:Y:S01]  /*9240*/  FSEL R52, R43, -INF , !P4 ;  /* 0xff8000002b347808 */ /* 0x000fe20006000000 */
[----:B------:R-:W-:Y:S01]  /*9250*/  VIADD R43, R49, 0xffffff11 ;  /* 0xffffff11312b7836 */ /* 0x000fe20000000000 */
[----:B------:R-:W-:-:S04]  /*9260*/  ISETP.GE.AND P4, PT, R48, R133, PT ;  /* 0x000000853000720c */ /* 0x000fc80003f86270 */
[----:B------:R-:W-:Y:S01]  /*9270*/  FSEL R142, R37, -INF , !P4 ;  /* 0xff800000258e7808 */ /* 0x000fe20006000000 */
[----:B------:R-:W-:Y:S01]  /*9280*/  HMMA.16816.F32 R176, R224, R192, R176 ;  /* 0x000000c0e0b0723c */ /* 0x000fe200000018b0 */
[----:B------:R-:W-:-:S04]  /*9290*/  ISETP.GE.AND P4, PT, R36, R2, PT ;  /* 0x000000022400720c */ /* 0x000fc80003f86270 */
[----:B------:R-:W-:-:S03]  /*92a0*/  FSEL R65, R34, -INF , !P4 ;  /* 0xff80000022417808 */ /* 0x000fc60006000000 */
[----:B------:R-:W-:Y:S01]  /*92b0*/  HMMA.16816.F32 R156, R144, R50, R156 ;  /* 0x00000032909c723c */ /* 0x000fe2000000189c */
[----:B------:R-:W-:Y:S01]  /*92c0*/  FSEL R50, R32, -INF , !P5 ;  /* 0xff80000020327808 */ /* 0x000fe20006800000 */
[----:B------:R-:W-:Y:S01]  /*92d0*/  VIADD R32, R49, 0xffffff18 ;  /* 0xffffff1831207836 */ /* 0x000fe20000000000 */
[----:B------:R-:W-:-:S04]  /*92e0*/  ISETP.GE.AND P5, PT, R43, R2, PT ;  /* 0x000000022b00720c */ /* 0x000fc80003fa6270 */
[----:B------:R-:W-:Y:S01]  /*92f0*/  ISETP.GE.AND P4, PT, R32, R133, PT ;  /* 0x000000852000720c */ /* 0x000fe20003f86270 */
[----:B-1----:R-:W-:Y:S01]  /*9300*/  HMMA.16816.F32 R24, R8, R4, R24 ;  /* 0x000000040818723c */ /* 0x002fe20000001818 */
[----:B------:R-:W-:Y:S01]  /*9310*/  VIADD R4, R49, 0xffffff19 ;  /* 0xffffff1931047836 */ /* 0x000fe20000000000 */
[----:B------:R-:W-:Y:S01]  /*9320*/  FSEL R66, R35, -INF , !P5 ;  /* 0xff80000023427808 */ /* 0x000fe20006800000 */
[----:B------:R-:W-:-:S03]  /*9330*/  VIADD R5, R49, 0xffffff21 ;  /* 0xffffff2131057836 */ /* 0x000fc60000000000 */
[-C--:B------:R-:W-:Y:S02]  /*9340*/  ISETP.GE.AND P5, PT, R4, R133.reuse, PT ;  /* 0x000000850400720c */ /* 0x080fe40003fa6270 */
[----:B------:R-:W-:Y:S01]  /*9350*/  HMMA.16816.F32 R164, R144, R54, R164 ;  /* 0x0000003690a4723c */ /* 0x000fe200000018a4 */
[----:B------:R-:W-:Y:S02]  /*9360*/  FSEL R54, R39, -INF , !P1 ;  /* 0xff80000027367808 */ /* 0x000fe40004800000 */
[----:B------:R-:W1:Y:S01]  /*9370*/  LDSM.16.M88.4 R36, [R207+0xa000] ;  /* 0x00a00000cf24783b */ /* 0x000e620000000200 */
[----:B------:R-:W-:-:S04]  /*9380*/  ISETP.GE.AND P1, PT, R43, R133, PT ;  /* 0x000000852b00720c */ /* 0x000fc80003f26270 */
[----:B------:R-:W-:Y:S01]  /*9390*/  HMMA.16816.F32 R20, R8, R6, R20 ;  /* 0x000000060814723c */ /* 0x000fe20000001814 */
[----:B------:R-:W-:Y:S02]  /*93a0*/  FSEL R48, R33, -INF , !P1 ;  /* 0xff80000021307808 */ /* 0x000fe40004800000 */
[----:B------:R-:W-:-:S04]  /*93b0*/  ISETP.GE.AND P1, PT, R32, R2, PT ;  /* 0x000000022000720c */ /* 0x000fc80003f26270 */
[----:B------:R-:W-:Y:S01]  /*93c0*/  FSEL R64, R30, -INF , !P1 ;  /* 0xff8000001e407808 */ /* 0x000fe20004800000 */
[----:B------:R-:W-:Y:S01]  /*93d0*/  HMMA.16816.F32 R172, R144, R58, R172 ;  /* 0x0000003a90ac723c */ /* 0x000fe200000018ac */
[----:B------:R-:W-:Y:S02]  /*93e0*/  FSEL R58, R28, -INF , !P4 ;  /* 0xff8000001c3a7808 */ /* 0x000fe40006000000 */
[----:B------:R-:W-:Y:S01]  /*93f0*/  ISETP.GE.AND P4, PT, R4, R2, PT ;  /* 0x000000020400720c */ /* 0x000fe20003f86270 */
[----:B------:R-:W-:-:S03]  /*9400*/  VIADD R4, R49, 0xffffff20 ;  /* 0xffffff2031047836 */ /* 0x000fc60000000000 */
[----:B------:R-:W-:Y:S01]  /*9410*/  FSEL R187, R31, -INF , !P4 ;  /* 0xff8000001fbb7808 */ /* 0x000fe20006000000 */
[----:B------:R-:W-:Y:S01]  /*9420*/  HMMA.16816.F32 R176, R144, R56, R176 ;  /* 0x0000003890b0723c */ /* 0x000fe200000018b0 */
[----:B------:R-:W-:Y:S02]  /*9430*/  FSEL R56, R29, -INF , !P5 ;  /* 0xff8000001d387808 */ /* 0x000fe40006800000 */
[CC--:B------:R-:W-:Y:S02]  /*9440*/  ISETP.GE.AND P1, PT, R4.reuse, R133.reuse, PT ;  /* 0x000000850400720c */ /* 0x0c0fe40003f26270 */
[----:B------:R-:W-:Y:S01]  /*9450*/  ISETP.GE.AND P5, PT, R4, R2, PT ;  /* 0x000000020400720c */ /* 0x000fe20003fa6270 */
[----:B------:R-:W-:Y:S01]  /*9460*/  VIADD R4, R49, 0xffffff28 ;  /* 0xffffff2831047836 */ /* 0x000fe20000000000 */
[----:B------:R-:W-:Y:S01]  /*9470*/  ISETP.GE.AND P4, PT, R5, R133, PT ;  /* 0x000000850500720c */ /* 0x000fe20003f86270 */
[----:B---3--:R-:W-:Y:S01]  /*9480*/  HMMA.16816.F32 R16, R8, R44, R16 ;  /* 0x0000002c0810723c */ /* 0x008fe20000001810 */
[----:B------:R-:W-:Y:S01]  /*9490*/  FSEL R185, R24, -INF , !P1 ;  /* 0xff80000018b97808 */ /* 0x000fe20004800000 */
[----:B------:R-:W-:Y:S01]  /*94a0*/  VIADD R24, R49, 0xffffff29 ;  /* 0xffffff2931187836 */ /* 0x000fe20000000000 */
[----:B------:R-:W-:-:S02]  /*94b0*/  FSEL R250, R26, -INF , !P5 ;  /* 0xff8000001afa7808 */ /* 0x000fc40006800000 */
[-C--:B------:R-:W-:Y:S02]  /*94c0*/  ISETP.GE.AND P1, PT, R5, R2.reuse, PT ;  /* 0x000000020500720c */ /* 0x080fe40003f26270 */
[CC--:B------:R-:W-:Y:S01]  /*94d0*/  ISETP.GE.AND P5, PT, R4.reuse, R133.reuse, PT ;  /* 0x000000850400720c */ /* 0x0c0fe20003fa6270 */
[C---:B------:R-:W-:Y:S01]  /*94e0*/  HMMA.16816.F32 R12, R8.reuse, R46, R12 ;  /* 0x0000002e080c723c */ /* 0x040fe2000000180c */
[----:B------:R-:W-:Y:S02]  /*94f0*/  FSEL R181, R25, -INF , !P4 ;  /* 0xff80000019b57808 */ /* 0x000fe40006000000 */
[-C--:B------:R-:W-:Y:S02]  /*9500*/  ISETP.GE.AND P4, PT, R4, R2.reuse, PT ;  /* 0x000000020400720c */ /* 0x080fe40003f86270 */
[----:B------:R-:W-:Y:S01]  /*9510*/  FSEL R246, R27, -INF , !P1 ;  /* 0xff8000001bf67808 */ /* 0x000fe20004800000 */
[----:B------:R-:W2:Y:S01]  /*9520*/  LDSM.16.M88.4 R4, [R207+0xa800] ;  /* 0x00a80000cf04783b */ /* 0x000ea20000000200 */
[----:B------:R-:W-:Y:S01]  /*9530*/  FSEL R183, R20, -INF , !P5 ;  /* 0xff80000014b77808 */ /* 0x000fe20006800000 */
[C---:B------:R-:W-:Y:S01]  /*9540*/  VIADD R20, R49.reuse, 0xffffff30 ;  /* 0xffffff3031147836 */ /* 0x040fe20000000000 */
[C---:B------:R-:W-:Y:S01]  /*9550*/  ISETP.GE.AND P1, PT, R24.reuse, R133, PT ;  /* 0x000000851800720c */ /* 0x040fe20003f26270 */
[----:B-1----:R-:W-:Y:S01]  /*9560*/  HMMA.16816.F32 R176, R8, R36, R176 ;  /* 0x0000002408b0723c */ /* 0x002fe200000018b0 */
[----:B------:R-:W-:Y:S01]  /*9570*/  ISETP.GE.AND P5, PT, R24, R2, PT ;  /* 0x000000021800720c */ /* 0x000fe20003fa6270 */
[----:B------:R-:W-:Y:S01]  /*9580*/  VIADD R24, R49, 0xffffff31 ;  /* 0xffffff3131187836 */ /* 0x000fe20000000000 */
[----:B------:R-:W-:-:S02]  /*9590*/  FSEL R248, R22, -INF , !P4 ;  /* 0xff80000016f87808 */ /* 0x000fc40006000000 */
[----:B------:R-:W-:Y:S02]  /*95a0*/  FSEL R252, R21, -INF , !P1 ;  /* 0xff80000015fc7808 */ /* 0x000fe40004800000 */
[CC--:B------:R-:W-:Y:S01]  /*95b0*/  ISETP.GE.AND P4, PT, R20.reuse, R133.reuse, PT ;  /* 0x000000851400720c */ /* 0x0c0fe20003f86270 */
[----:B------:R-:W-:Y:S01]  /*95c0*/  HMMA.16816.F32 R172, R8, R38, R172 ;  /* 0x0000002608ac723c */ /* 0x000fe200000018ac */
[----:B------:R-:W-:Y:S01]  /*95d0*/  ISETP.GE.AND P1, PT, R20, R2, PT ;  /* 0x000000021400720c */ /* 0x000fe20003f26270 */
[----:B------:R-:W-:Y:S01]  /*95e0*/  VIADD R20, R49, 0xffffff38 ;  /* 0xffffff3831147836 */ /* 0x000fe20000000000 */
[----:B------:R-:W-:Y:S02]  /*95f0*/  FSEL R244, R23, -INF , !P5 ;  /* 0xff80000017f47808 */ /* 0x000fe40006800000 */
[----:B------:R-:W-:Y:S02]  /*9600*/  ISETP.GE.AND P5, PT, R24, R133, PT ;  /* 0x000000851800720c */ /* 0x000fe40003fa6270 */
[----:B------:R-:W-:-:S02]  /*9610*/  FSEL R234, R18, -INF , !P1 ;  /* 0xff80000012ea7808 */ /* 0x000fc40004800000 */
[----:B------:R-:W-:Y:S02]  /*9620*/  FSEL R238, R17, -INF , !P5 ;  /* 0xff80000011ee7808 */ /* 0x000fe40006800000 */
[C---:B------:R-:W-:Y:S02]  /*9630*/  ISETP.GE.AND P1, PT, R20.reuse, R133, PT ;  /* 0x000000851400720c */ /* 0x040fe40003f26270 */
[-C--:B------:R-:W-:Y:S02]  /*9640*/  ISETP.GE.AND P5, PT, R20, R2.reuse, PT ;  /* 0x000000021400720c */ /* 0x080fe40003fa6270 */
[----:B------:R-:W1:Y:S01]  /*9650*/  LDSM.16.M88.4 R20, [R207+0xb000] ;  /* 0x00b00000cf14783b */ /* 0x000e620000000200 */
[----:B------:R-:W-:Y:S01]  /*9660*/  FSEL R242, R16, -INF , !P4 ;  /* 0xff80000010f27808 */ /* 0x000fe20006000000 */
[C---:B------:R-:W-:Y:S01]  /*9670*/  VIADD R16, R49.reuse, 0xffffff39 ;  /* 0xffffff3931107836 */ /* 0x040fe20000000000 */
[----:B------:R-:W-:Y:S02]  /*9680*/  ISETP.GE.AND P4, PT, R24, R2, PT ;  /* 0x000000021800720c */ /* 0x000fe40003f86270 */
[----:B------:R-:W-:Y:S01]  /*9690*/  FSEL R240, R12, -INF , !P1 ;  /* 0xff8000000cf07808 */ /* 0x000fe20004800000 */
[----:B------:R-:W-:Y:S01]  /*96a0*/  VIADD R12, R49, 0xffffff40 ;  /* 0xffffff40310c7836 */ /* 0x000fe20000000000 */
[----:B------:R-:W-:-:S02]  /*96b0*/  FSEL R230, R19, -INF , !P4 ;  /* 0xff80000013e67808 */ /* 0x000fc40006000000 */
[CC--:B------:R-:W-:Y:S02]  /*96c0*/  ISETP.GE.AND P4, PT, R16.reuse, R133.reuse, PT ;  /* 0x000000851000720c */ /* 0x0c0fe40003f86270 */
[-C--:B------:R-:W-:Y:S01]  /*96d0*/  ISETP.GE.AND P1, PT, R16, R2.reuse, PT ;  /* 0x000000021000720c */ /* 0x080fe20003f26270 */
[C---:B------:R-:W-:Y:S01]  /*96e0*/  VIADD R16, R49.reuse, 0xffffff41 ;  /* 0xffffff4131107836 */ /* 0x040fe20000000000 */
[----:B------:R-:W-:Y:S01]  /*96f0*/  FSEL R232, R14, -INF , !P5 ;  /* 0xff8000000ee87808 */ /* 0x000fe20006800000 */
[----:B--2---:R-:W-:Y:S01]  /*9700*/  HMMA.16816.F32 R168, R8, R4, R168 ;  /* 0x0000000408a8723c */ /* 0x004fe200000018a8 */
[C---:B------:R-:W-:Y:S01]  /*9710*/  ISETP.GE.AND P5, PT, R12.reuse, R133, PT ;  /* 0x000000850c00720c */ /* 0x040fe20003fa6270 */
[----:B------:R-:W-:Y:S01]  /*9720*/  VIADD R4, R49, 0xffffff49 ;  /* 0xffffff4931047836 */ /* 0x000fe20000000000 */
[----:B------:R-:W-:Y:S01]  /*9730*/  FSEL R236, R13, -INF , !P4 ;  /* 0xff8000000dec7808 */ /* 0x000fe20006000000 */
[----:B------:R-:W-:Y:S01]  /*9740*/  VIADD R5, R49, 0xffffff51 ;  /* 0xffffff5131057836 */ /* 0x000fe20000000000 */
[----:B------:R-:W-:-:S02]  /*9750*/  ISETP.GE.AND P4, PT, R12, R2, PT ;  /* 0x000000020c00720c */ /* 0x000fc40003f86270 */
[----:B------:R-:W-:Y:S01]  /*9760*/  FSEL R228, R15, -INF , !P1 ;  /* 0xff8000000fe47808 */ /* 0x000fe20004800000 */
[----:B------:R-:W-:Y:S01]  /*9770*/  HMMA.16816.F32 R164, R8, R6, R164 ;  /* 0x0000000608a4723c */ /* 0x000fe200000018a4 */
[----:B------:R-:W2:Y:S01]  /*9780*/  LDSM.16.M88.4 R12, [R207+0xb800] ;  /* 0x00b80000cf0c783b */ /* 0x000ea20000000200 */
[----:B------:R-:W-:Y:S01]  /*9790*/  FSEL R226, R176, -INF , !P5 ;  /* 0xff800000b0e27808 */ /* 0x000fe20006800000 */
[----:B------:R-:W-:-:S04]  /*97a0*/  DEPBAR.LE SB0, 0x0 ;  /* 0x000080000000791a */ /* 0x000fc80000000000 */
[----:B------:R-:W-:Y:S01]  /*97b0*/  BAR.SYNC.DEFER_BLOCKING 0x0 ;  /* 0x0000000000007b1d */ /* 0x000fe20000010000 */
[CC--:B------:R-:W-:Y:S02]  /*97c0*/  ISETP.GE.AND P1, PT, R16.reuse, R133.reuse, PT ;  /* 0x000000851000720c */ /* 0x0c0fe40003f26270 */
[----:B------:R-:W-:Y:S01]  /*97d0*/  ISETP.GE.AND P5, PT, R16, R2, PT ;  /* 0x000000021000720c */ /* 0x000fe20003fa6270 */
[----:B------:R-:W-:Y:S01]  /*97e0*/  VIADD R16, R49, 0xffffff48 ;  /* 0xffffff4831107836 */ /* 0x000fe20000000000 */
[----:B------:R-:W-:Y:S02]  /*97f0*/  FSEL R216, R178, -INF , !P4 ;  /* 0xff800000b2d87808 */ /* 0x000fe40006000000 */
[----:B------:R-:W-:Y:S02]  /*9800*/  FSEL R192, R179, -INF , !P5 ;  /* 0xff800000b3c07808 */ /* 0x000fe40006800000 */
[----:B------:R-:W-:Y:S02]  /*9810*/  ISETP.GE.AND P4, PT, R16, R133, PT ;  /* 0x000000851000720c */ /* 0x000fe40003f86270 */
[----:B------:R-:W-:Y:S01]  /*9820*/  FSEL R224, R177, -INF , !P1 ;  /* 0xff800000b1e07808 */ /* 0x000fe20004800000 */
[----:B-1----:R-:W-:Y:S01]  /*9830*/  HMMA.16816.F32 R160, R8, R20, R160 ;  /* 0x0000001408a0723c */ /* 0x002fe200000018a0 */
[----:B------:R-:W-:-:S02]  /*9840*/  FSEL R222, R172, -INF , !P4 ;  /* 0xff800000acde7808 */ /* 0x000fc40006000000 */
[CC--:B------:R-:W-:Y:S02]  /*9850*/  ISETP.GE.AND P5, PT, R4.reuse, R133.reuse, PT ;  /* 0x000000850400720c */ /* 0x0c0fe40003fa6270 */
[-C--:B------:R-:W-:Y:S01]  /*9860*/  ISETP.GE.AND P4, PT, R4, R2.reuse, PT ;  /* 0x000000020400720c */ /* 0x080fe20003f86270 */
[----:B------:R-:W-:Y:S01]  /*9870*/  VIADD R4, R49, 0xffffff50 ;  /* 0xffffff5031047836 */ /* 0x000fe20000000000 */
[----:B------:R-:W-:Y:S01]  /*9880*/  ISETP.GE.AND P1, PT, R16, R2, PT ;  /* 0x000000021000720c */ /* 0x000fe20003f26270 */
[----:B------:R-:W-:Y:S01]  /*9890*/  HMMA.16816.F32 R20, R8, R22, R156 ;  /* 0x000000160814723c */ /* 0x000fe2000000189c */
[----:B------:R-:W-:Y:S02]  /*98a0*/  FSEL R220, R173, -INF , !P5 ;  /* 0xff800000addc7808 */ /* 0x000fe40006800000 */
[----:B------:R-:W-:Y:S02]  /*98b0*/  FSEL R194, R174, -INF , !P1 ;  /* 0xff800000aec27808 */ /* 0x000fe40004800000 */
[----:B------:R-:W-:-:S02]  /*98c0*/  ISETP.GE.AND P1, PT, R4, R133, PT ;  /* 0x000000850400720c */ /* 0x000fc40003f26270 */
[-C--:B------:R-:W-:Y:S01]  /*98d0*/  ISETP.GE.AND P5, PT, R4, R2.reuse, PT ;  /* 0x000000020400720c */ /* 0x080fe20003fa6270 */
[----:B------:R-:W-:Y:S01]  /*98e0*/  VIADD R4, R49, 0xffffff58 ;  /* 0xffffff5831047836 */ /* 0x000fe20000000000 */
[----:B------:R-:W-:Y:S02]  /*98f0*/  FSEL R190, R175, -INF , !P4 ;  /* 0xff800000afbe7808 */ /* 0x000fe40006000000 */
[C---:B------:R-:W-:Y:S02]  /*9900*/  ISETP.GE.AND P4, PT, R5.reuse, R133, PT ;  /* 0x000000850500720c */ /* 0x040fe40003f86270 */
[----:B------:R-:W-:Y:S01]  /*9910*/  FSEL R188, R168, -INF , !P1 ;  /* 0xff800000a8bc7808 */ /* 0x000fe20004800000 */
[----:B--2---:R-:W-:Y:S01]  /*9920*/  HMMA.16816.F32 R152, R8, R12, R152 ;  /* 0x0000000c0898723c */ /* 0x004fe20000001898 */
        /* <DEDUP_REMOVED lines=9> */
[----:B------:R-:W-:Y:S02]  /*99c0*/  FSEL R184, R164, -INF , !P5 ;  /* 0xff800000a4b87808 */ /* 0x000fe40006800000 */
[----:B------:R-:W-:-:S02]  /*99d0*/  ISETP.GE.AND P1, PT, R5, R133, PT ;  /* 0x000000850500720c */ /* 0x000fc40003f26270 */
[----:B------:R-:W-:Y:S01]  /*99e0*/  ISETP.GE.AND P5, PT, R5, R2, PT ;  /* 0x000000020500720c */ /* 0x000fe20003fa6270 */
[----:B------:R-:W-:Y:S01]  /*99f0*/  VIADD R5, R49, 0xffffff61 ;  /* 0xffffff6131057836 */ /* 0x000fe20000000000 */
[----:B------:R-:W-:Y:S02]  /*9a00*/  FSEL R176, R166, -INF , !P4 ;  /* 0xff800000a6b07808 */ /* 0x000fe40006000000 */
[----:B------:R-:W-:Y:S02]  /*9a10*/  ISETP.GE.AND P4, PT, R4, R133, PT ;  /* 0x000000850400720c */ /* 0x000fe40003f86270 */
[----:B------:R-:W-:Y:S02]  /*9a20*/  FSEL R174, R167, -INF , !P5 ;  /* 0xff800000a7ae7808 */ /* 0x000fe40006800000 */
[----:B------:R-:W-:Y:S02]  /*9a30*/  FSEL R170, R160, -INF , !P4 ;  /* 0xff800000a0aa7808 */ /* 0x000fe40006000000 */
[----:B------:R-:W-:-:S02]  /*9a40*/  FSEL R182, R165, -INF , !P1 ;  /* 0xff800000a5b67808 */ /* 0x000fc40004800000 */
[CC--:B------:R-:W-:Y:S02]  /*9a50*/  ISETP.GE.AND P5, PT, R5.reuse, R133.reuse, PT ;  /* 0x000000850500720c */ /* 0x0c0fe40003fa6270 */
[-C--:B------:R-:W-:Y:S01]  /*9a60*/  ISETP.GE.AND P4, PT, R5, R2.reuse, PT ;  /* 0x000000020500720c */ /* 0x080fe20003f86270 */
[C---:B------:R-:W-:Y:S01]  /*9a70*/  VIADD R5, R49.reuse, 0xffffff68 ;  /* 0xffffff6831057836 */ /* 0x040fe20000000000 */
[----:B------:R-:W-:Y:S01]  /*9a80*/  ISETP.GE.AND P1, PT, R4, R2, PT ;  /* 0x000000020400720c */ /* 0x000fe20003f26270 */
[----:B------:R-:W-:Y:S01]  /*9a90*/  VIADD R4, R49, 0xffffff69 ;  /* 0xffffff6931047836 */ /* 0x000fe20000000000 */
[----:B------:R-:W-:Y:S02]  /*9aa0*/  FSEL R158, R163, -INF , !P4 ;  /* 0xff800000a39e7808 */ /* 0x000fe40006000000 */
[----:B------:R-:W-:Y:S02]  /*9ab0*/  FSEL R162, R162, -INF , !P1 ;  /* 0xff800000a2a27808 */ /* 0x000fe40004800000 */
[----:B------:R-:W-:-:S02]  /*9ac0*/  ISETP.GE.AND P1, PT, R5, R133, PT ;  /* 0x000000850500720c */ /* 0x000fc40003f26270 */
[----:B------:R-:W-:Y:S02]  /*9ad0*/  FSEL R168, R161, -INF , !P5 ;  /* 0xff800000a1a87808 */ /* 0x000fe40006800000 */
[----:B------:R-:W-:Y:S02]  /*9ae0*/  FSEL R166, R20, -INF , !P1 ;  /* 0xff80000014a67808 */ /* 0x000fe40004800000 */
[C---:B------:R-:W-:Y:S02]  /*9af0*/  ISETP.GE.AND P4, PT, R4.reuse, R133, PT ;  /* 0x000000850400720c */ /* 0x040fe40003f86270 */
[-C--:B------:R-:W-:Y:S01]  /*9b00*/  ISETP.GE.AND P1, PT, R4, R2.reuse, PT ;  /* 0x000000020400720c */ /* 0x080fe20003f26270 */
[----:B------:R-:W-:Y:S01]  /*9b10*/  VIADD R4, R49, 0xffffff70 ;  /* 0xffffff7031047836 */ /* 0x000fe20000000000 */
[----:B------:R-:W-:Y:S01]  /*9b20*/  ISETP.GE.AND P5, PT, R5, R2, PT ;  /* 0x000000020500720c */ /* 0x000fe20003fa6270 */
[----:B------:R-:W-:Y:S01]  /*9b30*/  VIADD R5, R49, 0xffffff71 ;  /* 0xffffff7131057836 */ /* 0x000fe20000000000 */
[----:B------:R-:W-:-:S02]  /*9b40*/  FSEL R164, R21, -INF , !P4 ;  /* 0xff80000015a47808 */ /* 0x000fc40006000000 */
[----:B------:R-:W-:Y:S02]  /*9b50*/  FSEL R160, R22, -INF , !P5 ;  /* 0xff80000016a07808 */ /* 0x000fe40006800000 */
[CC--:B------:R-:W-:Y:S02]  /*9b60*/  ISETP.GE.AND P5, PT, R4.reuse, R133.reuse, PT ;  /* 0x000000850400720c */ /* 0x0c0fe40003fa6270 */
[----:B------:R-:W-:Y:S01]  /*9b70*/  ISETP.GE.AND P4, PT, R4, R2, PT ;  /* 0x000000020400720c */ /* 0x000fe20003f86270 */
[----:B------:R-:W-:Y:S01]  /*9b80*/  VIADD R4, R49, 0xffffff78 ;  /* 0xffffff7831047836 */ /* 0x000fe20000000000 */
[----:B------:R-:W-:Y:S01]  /*9b90*/  FSEL R156, R23, -INF , !P1 ;  /* 0xff800000179c7808 */ /* 0x000fe20004800000 */
[----:B------:R-:W-:Y:S01]  /*9ba0*/  VIADD R49, R49, 0xffffff79 ;  /* 0xffffff7931317836 */ /* 0x000fe20000000000 */
[----:B------:R-:W-:Y:S02]  /*9bb0*/  ISETP.GE.AND P1, PT, R5, R133, PT ;  /* 0x000000850500720c */ /* 0x000fe40003f26270 */
[----:B------:R-:W-:-:S02]  /*9bc0*/  FSEL R138, R152, -INF , !P5 ;  /* 0xff800000988a7808 */ /* 0x000fc40006800000 */
[----:B------:R-:W-:Y:S02]  /*9bd0*/  FSEL R137, R153, -INF , !P1 ;  /* 0xff80000099897808 */ /* 0x000fe40004800000 */
[----:B------:R-:W-:Y:S02]  /*9be0*/  ISETP.GE.AND P1, PT, R49, R133, PT ;  /* 0x000000853100720c */ /* 0x000fe40003f26270 */
[----:B------:R-:W-:Y:S02]  /*9bf0*/  FSEL R136, R154, -INF , !P4 ;  /* 0xff8000009a887808 */ /* 0x000fe40006000000 */
[----:B------:R-:W-:Y:S02]  /*9c00*/  FSEL R140, R149, -INF , !P1 ;  /* 0xff800000958c7808 */ /* 0x000fe40004800000 */
[----:B------:R-:W-:Y:S02]  /*9c10*/  ISETP.GE.U32.AND P1, PT, R197, 0x3, PT ;  /* 0x00000003c500780c */ /* 0x000fe40003f26070 */
[----:B------:R-:W-:-:S02]  /*9c20*/  ISETP.GE.AND P5, PT, R5, R2, PT ;  /* 0x000000020500720c */ /* 0x000fc40003fa6270 */
[----:B------:R-:W-:Y:S02]  /*9c30*/  ISETP.GE.AND P4, PT, R4, R133, PT ;  /* 0x000000850400720c */ /* 0x000fe40003f86270 */
[----:B------:R-:W-:Y:S02]  /*9c40*/  FSEL R133, R155, -INF , !P5 ;  /* 0xff8000009b857808 */ /* 0x000fe40006800000 */
[----:B------:R-:W-:Y:S02]  /*9c50*/  FSEL R139, R148, -INF , !P4 ;  /* 0xff800000948b7808 */ /* 0x000fe40006000000 */
[-C--:B------:R-:W-:Y:S02]  /*9c60*/  ISETP.GE.AND P5, PT, R4, R2.reuse, PT ;  /* 0x000000020400720c */ /* 0x080fe40003fa6270 */
[----:B------:R-:W-:Y:S02]  /*9c70*/  ISETP.GE.AND P4, PT, R49, R2, PT ;  /* 0x000000023100720c */ /* 0x000fe40003f86270 */
[----:B------:R-:W-:-:S02]  /*9c80*/  FSEL R141, R150, -INF , !P5 ;  /* 0xff800000968d7808 */ /* 0x000fc40006800000 */
[----:B------:R-:W-:Y:S01]  /*9c90*/  FSEL R2, R151, -INF , !P4 ;  /* 0xff80000097027808 */ /* 0x000fe20006000000 */
[----:B------:R-:W-:Y:S08]  /*9ca0*/  @!P1 BRA `(.L_x_580) ;  /* 0x0000000800c49947 */ /* 0x000ff00003800000 */
[----:B------:R-:W-:Y:S05]  /*9cb0*/  BRA.U !UP1, `(.L_x_581) ;  /* 0x0000000109f87547 */ /* 0x000fea000b800000 */
[----:B------:R-:W1:Y:S01]  /*9cc0*/  LDC R5, c[0x0][0x4f0] ;  /* 0x00013c00ff057b82 */ /* 0x000e620000000800 */
[----:B------:R-:W-:Y:S01]  /*9cd0*/  IMAD.MOV.U32 R8, RZ, RZ, RZ ;  /* 0x000000ffff087224 */ /* 0x000fe200078e00ff */
[C---:B------:R-:W-:Y:S01]  /*9ce0*/  IADD3 R6, PT, PT, R196.reuse, -0x100, RZ ;  /* 0xffffff00c4067810 */ /* 0x040fe20007ffe0ff */
[----:B------:R-:W-:Y:S01]  /*9cf0*/  VIADD R196, R196, 0xfffffe80 ;  /* 0xfffffe80c4c47836 */ /* 0x000fe20000000000 */
[----:B------:R-:W2:Y:S02]  /*9d00*/  LDCU.64 UR6, c[0x0][0x3a0] ;  /* 0x00007400ff0677ac */ /* 0x000ea40008000a00 */
[----:B------:R-:W-:Y:S02]  /*9d10*/  IABS R10, R6 ;  /* 0x00000006000a7213 */ /* 0x000fe40000000000 */
[-C--:B-1----:R-:W-:Y:S02]  /*9d20*/  IABS R4, R5.reuse ;  /* 0x0000000500047213 */ /* 0x082fe40000000000 */
[----:B------:R-:W-:-:S02]  /*9d30*/  LOP3.LUT R6, R6, R5, RZ, 0x3c, !PT ;  /* 0x0000000506067212 */ /* 0x000fc400078e3cff */
[----:B------:R-:W1:Y:S08]  /*9d40*/  I2F.RP R11, R4 ;  /* 0x00000004000b7306 */ /* 0x000e700000209400 */
[----:B-1----:R-:W1:Y:S02]  /*9d50*/  MUFU.RCP R9, R11 ;  /* 0x0000000b00097308 */ /* 0x002e640000001000 */
[----:B-1----:R-:W-:-:S06]  /*9d60*/  VIADD R9, R9, 0xffffffe ;  /* 0x0ffffffe09097836 */ /* 0x002fcc0000000000 */
[----:B------:R-:W1:Y:S02]  /*9d70*/  F2I.FTZ.U32.TRUNC.NTZ R9, R9 ;  /* 0x0000000900097305 */ /* 0x000e64000021f000 */
[----:B-1----:R-:W-:-:S04]  /*9d80*/  IMAD.MOV R7, RZ, RZ, -R9 ;  /* 0x000000ffff077224 */ /* 0x002fc800078e0a09 */
[----:B------:R-:W-:-:S04]  /*9d90*/  IMAD R7, R7, R4, RZ ;  /* 0x0000000407077224 */ /* 0x000fc800078e02ff */
[----:B------:R-:W-:Y:S01]  /*9da0*/  IMAD.HI.U32 R7, R9, R7, R8 ;  /* 0x0000000709077227 */ /* 0x000fe200078e0008 */
[----:B------:R-:W-:Y:S02]  /*9db0*/  IABS R8, R196 ;  /* 0x000000c400087213 */ /* 0x000fe40000000000 */
[----:B------:R-:W-:-:S03]  /*9dc0*/  LOP3.LUT R196, R196, R5, RZ, 0x3c, !PT ;  /* 0x00000005c4c47212 */ /* 0x000fc600078e3cff */
[----:B------:R-:W-:-:S04]  /*9dd0*/  IMAD.HI.U32 R11, R7, R10, RZ ;  /* 0x0000000a070b7227 */ /* 0x000fc800078e00ff */
[----:B------:R-:W-:Y:S01]  /*9de0*/  IMAD.HI.U32 R7, R7, R8, RZ ;  /* 0x0000000807077227 */ /* 0x000fe200078e00ff */
[----:B------:R-:W-:-:S05]  /*9df0*/  IADD3 R9, PT, PT, -R11, RZ, RZ ;  /* 0x000000ff0b097210 */ /* 0x000fca0007ffe1ff */
[----:B------:R-:W-:Y:S02]  /*9e00*/  IMAD R13, R4, R9, R10 ;  /* 0x00000009040d7224 */ /* 0x000fe400078e020a */
[----:B------:R-:W-:-:S03]  /*9e10*/  IMAD.MOV R9, RZ, RZ, -R7 ;  /* 0x000000ffff097224 */ /* 0x000fc600078e0a07 */
[C---:B------:R-:W-:Y:S01]  /*9e20*/  ISETP.GT.U32.AND P1, PT, R4.reuse, R13, PT ;  /* 0x0000000d0400720c */ /* 0x040fe20003f24070 */
[----:B------:R-:W-:-:S05]  /*9e30*/  IMAD R9, R4, R9, R8 ;  /* 0x0000000904097224 */ /* 0x000fca00078e0208 */
[----:B------:R-:W-:-:S07]  /*9e40*/  ISETP.GT.U32.AND P5, PT, R4, R9, PT ;  /* 0x000000090400720c */ /* 0x000fce0003fa4070 */
[-C--:B------:R-:W-:Y:S02]  /*9e50*/  @!P1 IADD3 R13, PT, PT, R13, -R4.reuse, RZ ;  /* 0x800000040d0d9210 */ /* 0x080fe40007ffe0ff */
[----:B------:R-:W-:Y:S02]  /*9e60*/  @!P1 IADD3 R11, PT, PT, R11, 0x1, RZ ;  /* 0x000000010b0b9810 */ /* 0x000fe40007ffe0ff */
[-C--:B------:R-:W-:Y:S02]  /*9e70*/  ISETP.GE.U32.AND P4, PT, R13, R4.reuse, PT ;  /* 0x000000040d00720c */ /* 0x080fe40003f86070 */
[----:B------:R-:W-:Y:S01]  /*9e80*/  @!P5 IMAD.IADD R9, R9, 0x1, -R4 ;  /* 0x000000010909d824 */ /* 0x000fe200078e0a04 */
[----:B------:R-:W-:Y:S02]  /*9e90*/  @!P5 IADD3 R7, PT, PT, R7, 0x1, RZ ;  /* 0x000000010707d810 */ /* 0x000fe40007ffe0ff */
[----:B------:R-:W-:Y:S02]  /*9ea0*/  ISETP.GE.AND P5, PT, R6, RZ, PT ;  /* 0x000000ff0600720c */ /* 0x000fe40003fa6270 */
[----:B------:R-:W-:-:S06]  /*9eb0*/  ISETP.GE.U32.AND P1, PT, R9, R4, PT ;  /* 0x000000040900720c */ /* 0x000fcc0003f26070 */
[----:B------:R-:W-:Y:S01]  /*9ec0*/  @P4 VIADD R11, R11, 0x1 ;  /* 0x000000010b0b4836 */ /* 0x000fe20000000000 */
[----:B------:R-:W-:-:S04]  /*9ed0*/  ISETP.GE.AND P4, PT, R196, RZ, PT ;  /* 0x000000ffc400720c */ /* 0x000fc80003f86270 */
[----:B------:R-:W-:Y:S02]  /*9ee0*/  @!P5 IADD3 R11, PT, PT, -R11, RZ, RZ ;  /* 0x000000ff0b0bd210 */ /* 0x000fe40007ffe1ff */
[----:B------:R-:W-:Y:S01]  /*9ef0*/  @P1 VIADD R7, R7, 0x1 ;  /* 0x0000000107071836 */ /* 0x000fe20000000000 */
[----:B------:R-:W-:-:S04]  /*9f00*/  ISETP.NE.AND P1, PT, R5, RZ, PT ;  /* 0x000000ff0500720c */ /* 0x000fc80003f25270 */
[----:B------:R-:W-:Y:S02]  /*9f10*/  MOV R6, R7 ;  /* 0x0000000700067202 */ /* 0x000fe40000000f00 */
[----:B------:R-:W-:-:S03]  /*9f20*/  LOP3.LUT R7, RZ, R5, RZ, 0x33, !PT ;  /* 0x00000005ff077212 */ /* 0x000fc600078e33ff */
[----:B------:R-:W-:-:S05]  /*9f30*/  @!P4 IMAD.MOV R6, RZ, RZ, -R6 ;  /* 0x000000ffff06c224 */ /* 0x000fca00078e0a06 */
[C---:B------:R-:W-:Y:S02]  /*9f40*/  SEL R6, R7.reuse, R6, !P1 ;  /* 0x0000000607067207 */ /* 0x040fe40004800000 */
[----:B------:R-:W-:-:S03]  /*9f50*/  SEL R7, R7, R11, !P1 ;  /* 0x0000000b07077207 */ /* 0x000fc60004800000 */
[----:B------:R-:W-:-:S04]  /*9f60*/  IMAD.WIDE R12, R6, 0x4, R214 ;  /* 0x00000004060c7825 */ /* 0x000fc800078e02d6 */
[C---:B------:R-:W-:Y:S01]  /*9f70*/  IMAD.WIDE R10, R7.reuse, 0x4, R214 ;  /* 0x00000004070a7825 */ /* 0x040fe200078e02d6 */
[----:B------:R-:W3:Y:S04]  /*9f80*/  LDG.E R9, desc[UR16][R12.64] ;  /* 0x000000100c097981 */ /* 0x000ee8000c1e1900 */
[----:B------:R-:W3:Y:S01]  /*9f90*/  LDG.E R4, desc[UR16][R10.64] ;  /* 0x000000100a047981 */ /* 0x000ee2000c1e1900 */
[----:B------:R-:W-:-:S04]  /*9fa0*/  IMAD.IADD R6, R7, 0x1, -R6 ;  /* 0x0000000107067824 */ /* 0x000fc800078e0a06 */
[----:B------:R-:W-:-:S05]  /*9fb0*/  IMAD R5, R6, R5, -0x80 ;  /* 0xffffff8006057424 */ /* 0x000fca00078e0205 */
[----:B------:R-:W-:-:S05]  /*9fc0*/  SHF.R.S32.HI R7, RZ, 0x1f, R5 ;  /* 0x0000001fff077819 */ /* 0x000fca0000011405 */
[----:B------:R-:W-:-:S04]  /*9fd0*/  IMAD R6, R7, R134, RZ ;  /* 0x0000008607067224 */ /* 0x000fc800078e02ff */
[----:B------:R-:W-:Y:S01]  /*9fe0*/  IMAD R6, R5, R135, R6 ;  /* 0x0000008705067224 */ /* 0x000fe200078e0206 */
[----:B---3--:R-:W-:Y:S01]  /*9ff0*/  IADD3 R4, PT, PT, R9, -R4, RZ ;  /* 0x8000000409047210 */ /* 0x008fe20007ffe0ff */
[----:B------:R-:W-:-:S03]  /*a000*/  IMAD.WIDE.U32 R8, R5, R134, RZ ;  /* 0x0000008605087225 */ /* 0x000fc600078e00ff */
[----:B------:R-:W-:Y:S01]  /*a010*/  SHF.R.S32.HI R5, RZ, 0x1f, R4 ;  /* 0x0000001fff057819 */ /* 0x000fe20000011404 */
[----:B------:R-:W-:-:S04]  /*a020*/  IMAD.IADD R9, R9, 0x1, R6 ;  /* 0x0000000109097824 */ /* 0x000fc800078e0206 */
[----:B--2---:R-:W-:Y:S02]  /*a030*/  IMAD R5, R5, UR6, RZ ;  /* 0x0000000605057c24 */ /* 0x004fe4000f8e02ff */
[----:B------:R-:W-:-:S04]  /*a040*/  IMAD.WIDE.U32 R8, R4, UR6, R8 ;  /* 0x0000000604087c25 */ /* 0x000fc8000f8e0008 */
[----:B------:R-:W-:Y:S01]  /*a050*/  IMAD R5, R4, UR7, R5 ;  /* 0x0000000704057c24 */ /* 0x000fe2000f8e0205 */
[----:B------:R-:W-:-:S04]  /*a060*/  LEA R206, P1, R8, R206, 0x1 ;  /* 0x000000ce08ce7211 */ /* 0x000fc800078208ff */
[----:B------:R-:W-:-:S04]  /*a070*/  IADD3 R5, PT, PT, R9, R5, RZ ;  /* 0x0000000509057210 */ /* 0x000fc80007ffe0ff */
[----:B------:R-:W-:Y:S01]  /*a080*/  LEA.HI.X R205, R8, R205, R5, 0x1, P1 ;  /* 0x000000cd08cd7211 */ /* 0x000fe200008f0c05 */
[----:B------:R-:W-:Y:S06]  /*a090*/  BRA `(.L_x_582) ;  /* 0x00000000001c7947 */ /* 0x000fec0003800000 */
.L_x_581:
[----:B------:R-:W-:Y:S01]  /*a0a0*/  UMOV UR4, URZ ;  /* 0x000000ff00047c82 */ /* 0x000fe20008000000 */
[----:B------:R-:W-:Y:S01]  /*a0b0*/  IMAD.SHL.U32 R4, R134, 0x80, RZ ;  /* 0x0000008086047824 */ /* 0x000fe200078e00ff */
[----:B------:R-:W-:-:S05]  /*a0c0*/  IADD3 R5, P1, PT, RZ, -UR4, RZ ;  /* 0x80000004ff057c10 */ /* 0x000fca000ff3e0ff */
[----:B------:R-:W-:-:S05]  /*a0d0*/  IMAD.X R4, RZ, RZ, ~R4, P1 ;  /* 0x000000ffff047224 */ /* 0x000fca00008e0e04 */
[----:B------:R-:W-:-:S04]  /*a0e0*/  SHF.R.S64 R5, R5, 0x1f, R4 ;  /* 0x0000001f05057819 */ /* 0x000fc80000001004 */
[----:B------:R-:W-:-:S04]  /*a0f0*/  IADD3 R206, P1, PT, R5, R206, RZ ;  /* 0x000000ce05ce7210 */ /* 0x000fc80007f3e0ff */
[----:B------:R-:W-:-:S09]  /*a100*/  LEA.HI.X.SX32 R205, R4, R205, 0x1, P1 ;  /* 0x000000cd04cd7211 */ /* 0x000fd200008f0eff */
.L_x_582:
[C---:B------:R-:W-:Y:S01]  /*a110*/  LEA R6, P1, R134.reuse, R206, 0x5 ;  /* 0x000000ce86067211 */ /* 0x040fe200078228ff */
[C---:B------:R-:W-:Y:S01]  /*a120*/  IMAD.SHL.U32 R4, R134.reuse, 0x20, RZ ;  /* 0x0000002086047824 */ /* 0x040fe200078e00ff */
[C---:B------:R-:W-:Y:S01]  /*a130*/  SHF.L.U64.HI R5, R134.reuse, 0x5, R135 ;  /* 0x0000000586057819 */ /* 0x040fe20000010287 */
[----:B------:R-:W-:Y:S01]  /*a140*/  @!P3 IMAD.MOV.U32 R207, RZ, RZ, R205 ;  /* 0x000000ffffcfb224 */ /* 0x000fe200078e00cd */
[----:B------:R-:W-:Y:S02]  /*a150*/  LEA.HI.X R7, R134, R205, R135, 0x5, P1 ;  /* 0x000000cd86077211 */ /* 0x000fe400008f2c87 */
[----:B------:R-:W-:Y:S02]  /*a160*/  IADD3 R10, P1, PT, R6, R4, RZ ;  /* 0x00000004060a7210 */ /* 0x000fe40007f3e0ff */
[----:B------:R-:W-:Y:S01]  /*a170*/  @!PT LDS RZ, [RZ] ;  /* 0x00000000fffff984 */ /* 0x000fe20000000800 */
[----:B------:R-:W-:Y:S01]  /*a180*/  @!PT LDS RZ, [RZ] ;  /* 0x00000000fffff984 */ /* 0x000fe20000000800 */
[----:B------:R-:W-:Y:S01]  /*a190*/  @!PT LDS RZ, [RZ] ;  /* 0x00000000fffff984 */ /* 0x000fe20000000800 */
[----:B------:R1:W-:Y:S02]  /*a1a0*/  @!P3 LDGSTS.E.BYPASS.LTC128B.128 [R219+0x4000], desc[UR16][R206.64] ;  /* 0x04000000cedbbfae */ /* 0x0003e4000b981a10 */
[----:B------:R-:W-:-:S02]  /*a1b0*/  IADD3.X R11, PT, PT, R7, R5, RZ, P1, !PT ;  /* 0x00000005070b7210 */ /* 0x000fc40000ffe4ff */
[-C--:B------:R-:W-:Y:S01]  /*a1c0*/  IADD3 R8, P1, PT, R10, R4.reuse, RZ ;  /* 0x000000040a087210 */ /* 0x080fe20007f3e0ff */
[----:B------:R2:W-:Y:S04]  /*a1d0*/  @P3 STS.128 [R219+0x4000], RZ ;  /* 0x004000ffdb003388 */ /* 0x0005e80000000c00 */
[----:B------:R-:W-:Y:S01]  /*a1e0*/  IMAD.X R9, R11, 0x1, R5, P1 ;  /* 0x000000010b097824 */ /* 0x000fe200008e0605 */
[----:B------:R-:W-:-:S05]  /*a1f0*/  IADD3 R12, P1, PT, R8, R4, RZ ;  /* 0x00000004080c7210 */ /* 0x000fca0007f3e0ff */
[----:B------:R-:W-:Y:S01]  /*a200*/  IMAD.X R13, R9, 0x1, R5, P1 ;  /* 0x00000001090d7824 */ /* 0x000fe200008e0605 */
[----:B------:R-:W-:-:S04]  /*a210*/  IADD3 R14, P1, PT, R12, R4, RZ ;  /* 0x000000040c0e7210 */ /* 0x000fc80007f3e0ff */
[----:B------:R-:W-:Y:S01]  /*a220*/  IADD3 R16, P4, PT, R14, R4, RZ ;  /* 0x000000040e107210 */ /* 0x000fe20007f9e0ff */
[----:B------:R-:W-:-:S03]  /*a230*/  IMAD.X R15, R13, 0x1, R5, P1 ;  /* 0x000000010d0f7824 */ /* 0x000fc600008e0605 */
[----:B------:R-:W-:Y:S01]  /*a240*/  IADD3 R4, P1, PT, R16, R4, RZ ;  /* 0x0000000410047210 */ /* 0x000fe20007f3e0ff */
[----:B------:R-:W-:Y:S02]  /*a250*/  IMAD.X R17, R15, 0x1, R5, P4 ;  /* 0x000000010f117824 */ /* 0x000fe400020e0605 */
[----:B-1----:R-:W-:Y:S02]  /*a260*/  @!P2 IMAD.MOV.U32 R207, RZ, RZ, R205 ;  /* 0x000000ffffcfa224 */ /* 0x002fe400078e00cd */
[----:B------:R-:W-:-:S03]  /*a270*/  IMAD.X R5, R17, 0x1, R5, P1 ;  /* 0x0000000111057824 */ /* 0x000fc600008e0605 */
        /* <DEDUP_REMOVED lines=18> */
[----:B------:R-:W-:Y:S04]  /*a3a0*/  @!P3 LDGSTS.E.BYPASS.LTC128B.128 [R219+0x5000], desc[UR16][R10.64] ;  /* 0x050000000adbbfae */ /* 0x000fe8000b981a10 */
        /* <DEDUP_REMOVED lines=33> */
[----:B------:R-:W-:Y:S01]  /*a5c0*/  @!P3 LDGSTS.E.BYPASS.LTC128B.128 [R219+0x6800], desc[UR16][R14.64] ;  /* 0x068000000edbbfae */ /* 0x000fe2000b981a10 */
        /* <DEDUP_REMOVED lines=13> */
[----:B-1----:R-:W-:Y:S01]  /*a6a0*/  @!P2 MOV R6, R16 ;  /* 0x000000100006a202 */ /* 0x002fe20000000f00 */
        /* <DEDUP_REMOVED lines=17> */
.L_x_580:
[----:B--2---:R-:W-:Y:S01]  /*a7c0*/  FMNMX3.FTZ R5, R132, R40, R60, !PT ;  /* 0x0000002884057276 */ /* 0x004fe2000781003c */
[----:B------:R-:W1:Y:S01]  /*a7d0*/  LDCU UR4, c[0x0][0x45c] ;  /* 0x00008b80ff0477ac */ /* 0x000e620008000800 */
[----:B------:R-:W-:Y:S02]  /*a7e0*/  FMNMX3.FTZ R7, R3, R42, R52, !PT ;  /* 0x0000002a03077276 */ /* 0x000fe40007810034 */
[----:B------:R-:W-:Y:S02]  /*a7f0*/  FMNMX3.FTZ R5, R5, R62, R142, !PT ;  /* 0x0000003e05057276 */ /* 0x000fe4000781008e */
[----:B------:R-:W-:Y:S02]  /*a800*/  FMNMX3.FTZ R7, R7, R41, R54, !PT ;  /* 0x0000002907077276 */ /* 0x000fe40007810036 */
[----:B------:R-:W-:Y:S02]  /*a810*/  FMNMX3.FTZ R5, R5, R50, R48, !PT ;  /* 0x0000003205057276 */ /* 0x000fe40007810030 */
[----:B------:R-:W-:-:S02]  /*a820*/  FMNMX3.FTZ R7, R7, R65, R66, !PT ;  /* 0x0000004107077276 */ /* 0x000fc40007810042 */
[----:B------:R-:W-:Y:S02]  /*a830*/  FMNMX3.FTZ R4, R5, R58, R56, !PT ;  /* 0x0000003a05047276 */ /* 0x000fe40007810038 */
        /* <DEDUP_REMOVED lines=25> */
[----:B------:R-:W-:Y:S01]  /*a9d0*/  LOP3.LUT R151, R203, R212, RZ, 0xfc, !PT ;  /* 0x000000d4cb977212 */ /* 0x000fe200078efcff */
[----:B------:R-:W2:Y:S01]  /*a9e0*/  SHFL.BFLY PT, R5, R6, 0x2, 0x1f ;  /* 0x0c401f0006057f89 */ /* 0x000ea200000e0000 */
[----:B------:R-:W-:Y:S02]  /*a9f0*/  IADD3 R211, PT, PT, R197, -0x3, RZ ;  /* 0xfffffffdc5d37810 */ /* 0x000fe40007ffe0ff */
[----:B------:R-:W-:Y:S01]  /*aa00*/  LEA R151, R151, UR5, 0x1 ;  /* 0x0000000597977c11 */ /* 0x000fe2000f8e08ff */
[----:B------:R-:W3:Y:S03]  /*aa10*/  SHFL.BFLY PT, R4, R7, 0x2, 0x1f ;  /* 0x0c401f0007047f89 */ /* 0x000ee600000e0000 */
[C---:B------:R-:W-:Y:S01]  /*aa20*/  IADD3 R16, PT, PT, R151.reuse, 0xc000, RZ ;  /* 0x0000c00097107810 */ /* 0x040fe20007ffe0ff */
[----:B------:R-:W-:Y:S01]  /*aa30*/  LDSM.16.MT88.4 R12, [R151+0xc000] ;  /* 0x00c00000970c783b */ /* 0x000fe20000004200 */
[----:B------:R-:W-:-:S02]  /*aa40*/  IADD3 R155, PT, PT, R151, 0xc040, RZ ;  /* 0x0000c040979b7810 */ /* 0x000fc40007ffe0ff */
[----:B------:R-:W-:Y:S01]  /*aa50*/  @P0 IADD3 R155, PT, PT, R16, -0x40, RZ ;  /* 0xffffffc0109b0810 */ /* 0x000fe20007ffe0ff */
[----:B------:R-:W-:Y:S04]  /*aa60*/  LDSM.16.MT88.4 R44, [R151+0x10000] ;  /* 0x01000000972c783b */ /* 0x000fe80000004200 */
[----:B------:R-:W-:Y:S01]  /*aa70*/  LDSM.16.MT88.4 R28, [R155] ;  /* 0x000000009b1c783b */ /* 0x000fe20000004200 */
[----:B--2---:R-:W-:Y:S02]  /*aa80*/  FMNMX.FTZ R5, R6, R5, !PT ;  /* 0x0000000506057209 */ /* 0x004fe40007810000 */
[----:B---3--:R-:W-:-:S03]  /*aa90*/  FMNMX.FTZ R4, R7, R4, !PT ;  /* 0x0000000407047209 */ /* 0x008fc60007810000 */
[----:B------:R-:W2:Y:S04]  /*aaa0*/  SHFL.BFLY PT, R150, R5, 0x1, 0x1f ;  /* 0x0c201f0005967f89 */ /* 0x000ea800000e0000 */
[----:B------:R-:W3:Y:S01]  /*aab0*/  SHFL.BFLY PT, R149, R4, 0x1, 0x1f ;  /* 0x0c201f0004957f89 */ /* 0x000ee200000e0000 */
[----:B--2---:R-:W-:Y:S02]  /*aac0*/  FMNMX.FTZ R150, R5, R150, !PT ;  /* 0x0000009605967209 */ /* 0x004fe40007810000 */
[----:B---3--:R-:W-:-:S03]  /*aad0*/  FMNMX.FTZ R149, R4, R149, !PT ;  /* 0x0000009504957209 */ /* 0x008fc60007810000 */
[C---:B-1----:R-:W-:Y:S01]  /*aae0*/  FMUL.FTZ R147, R150.reuse, UR4 ;  /* 0x0000000496937c20 */ /* 0x042fe20008410000 */
[C---:B------:R-:W-:Y:S02]  /*aaf0*/  FSETP.NEU.FTZ.AND P2, PT, R150.reuse, -INF , PT ;  /* 0xff8000009600780b */ /* 0x040fe40003f5d000 */
[C---:B------:R-:W-:Y:S01]  /*ab00*/  FSETP.NEU.FTZ.AND P1, PT, R149.reuse, -INF , PT ;  /* 0xff8000009500780b */ /* 0x040fe20003f3d000 */
[C---:B------:R-:W-:Y:S01]  /*ab10*/  FMUL.FTZ R143, R149.reuse, UR4 ;  /* 0x00000004958f7c20 */ /* 0x040fe20008410000 */
[----:B------:R-:W-:Y:S02]  /*ab20*/  FSEL R5, R150, RZ, P2 ;  /* 0x000000ff96057208 */ /* 0x000fe40001000000 */
[----:B------:R-:W-:Y:S02]  /*ab30*/  FSEL R6, R149, RZ, P1 ;  /* 0x000000ff95067208 */ /* 0x000fe40000800000 */
[----:B------:R-:W-:Y:S01]  /*ab40*/  FSEL R147, R147, RZ, P2 ;  /* 0x000000ff93937208 */ /* 0x000fe20001000000 */
[----:B------:R-:W-:Y:S01]  /*ab50*/  FADD.FTZ R4, R132, -R5 ;  /* 0x8000000584047221 */ /* 0x000fe20000010000 */
[----:B------:R-:W-:Y:S01]  /*ab60*/  FSEL R143, R143, RZ, P1 ;  /* 0x000000ff8f8f7208 */ /* 0x000fe20000800000 */
[----:B------:R-:W-:Y:S01]  /*ab70*/  FADD.FTZ R6, R3, -R6 ;  /* 0x8000000603067221 */ /* 0x000fe20000010000 */
[----:B------:R-:W-:Y:S01]  /*ab80*/  IADD3 R3, PT, PT, R0, R151, RZ ;  /* 0x0000009700037210 */ /* 0x000fe20007ffe0ff */
[--C-:B------:R-:W-:Y:S01]  /*ab90*/  FFMA.FTZ R144, R142, UR4, -R147.reuse ;  /* 0x000000048e907c23 */ /* 0x100fe20008010893 */
[--C-:B------:R-:W-:Y:S01]  /*aba0*/  FFMA.FTZ R148, R40, UR4, -R147.reuse ;  /* 0x0000000428947c23 */ /* 0x100fe20008010893 */
[--C-:B------:R-:W-:Y:S01]  /*abb0*/  FFMA.FTZ R146, R60, UR4, -R147.reuse ;  /* 0x000000043c927c23 */ /* 0x100fe20008010893 */
[----:B------:R-:W-:Y:S01]  /*abc0*/  FFMA.FTZ R145, R62, UR4, -R147 ;  /* 0x000000043e917c23 */ /* 0x000fe20008010893 */
[--C-:B------:R-:W-:Y:S01]  /*abd0*/  FFMA.FTZ R142, R42, UR4, -R143.reuse ;  /* 0x000000042a8e7c23 */ /* 0x100fe2000801088f */
[--C-:B------:R-:W-:Y:S01]  /*abe0*/  FFMA.FTZ R135, R52, UR4, -R143.reuse ;  /* 0x0000000434877c23 */ /* 0x100fe2000801088f */
[--C-:B------:R-:W-:Y:S01]  /*abf0*/  FFMA.FTZ R134, R41, UR4, -R143.reuse ;  /* 0x0000000429867c23 */ /* 0x100fe2000801088f */
[----:B------:R-:W-:Y:S01]  /*ac00*/  FFMA.FTZ R153, R54, UR4, -R143 ;  /* 0x0000000436997c23 */ /* 0x000fe2000801088f */
[----:B------:R-:W-:Y:S01]  /*ac10*/  FMUL.FTZ R152, R4, UR4 ;  /* 0x0000000404987c20 */ /* 0x000fe20008410000 */
[----:B------:R-:W-:Y:S01]  /*ac20*/  FMUL.FTZ R132, R6, UR4 ;  /* 0x0000000406847c20 */ /* 0x000fe20008410000 */
[----:B------:R-:W-:Y:S01]  /*ac30*/  MUFU.EX2 R148, R148 ;  /* 0x0000009400947308 */ /* 0x000fe20000000800 */
[----:B------:R-:W1:Y:S01]  /*ac40*/  LDSM.16.MT88.4 R52, [R3+0x10000] ;  /* 0x010000000334783b */ /* 0x000e620000004200 */
[----:B------:R-:W-:Y:S01]  /*ac50*/  IADD3 R0, PT, PT, R0, R155, RZ ;  /* 0x0000009b00007210 */ /* 0x000fe20007ffe0ff */
[--C-:B------:R-:W-:Y:S01]  /*ac60*/  FFMA.FTZ R157, R50, UR4, -R147.reuse ;  /* 0x00000004329d7c23 */ /* 0x100fe20008010893 */
[----:B------:R-:W-:Y:S01]  /*ac70*/  FFMA.FTZ R154, R48, UR4, -R147 ;  /* 0x00000004309a7c23 */ /* 0x000fe20008010893 */
[----:B------:R-:W2:Y:S01]  /*ac80*/  LDSM.16.MT88.4 R20, [R3+0xc000] ;  /* 0x00c000000314783b */ /* 0x000ea20000004200 */
[----:B------:R-:W-:Y:S01]  /*ac90*/  FFMA.FTZ R172, R228, UR4, -R143 ;  /* 0x00000004e4ac7c23 */ /* 0x000fe2000801088f */
[--C-:B------:R-:W-:Y:S01]  /*aca0*/  FFMA.FTZ R159, R226, UR4, -R147.reuse ;  /* 0x00000004e29f7c23 */ /* 0x100fe20008010893 */
[----:B------:R-:W3:Y:S01]  /*acb0*/  MUFU.EX2 R146, R146 ;  /* 0x0000009200927308 */ /* 0x000ee20000000800 */
[----:B------:R-:W4:Y:S01]  /*acc0*/  LDSM.16.MT88.4 R36, [R0] ;  /* 0x000000000024783b */ /* 0x000f220000004200 */
[--C-:B------:R-:W-:Y:S01]  /*acd0*/  FFMA.FTZ R196, R224, UR4, -R147.reuse ;  /* 0x00000004e0c47c23 */ /* 0x100fe20008010893 */
[--C-:B------:R-:W-:Y:S01]  /*ace0*/  FFMA.FTZ R222, R222, UR4, -R147.reuse ;  /* 0x00000004dede7c23 */ /* 0x100fe20008010893 */
[----:B------:R-:W-:Y:S01]  /*acf0*/  FFMA.FTZ R161, R220, UR4, -R147 ;  /* 0x00000004dca17c23 */ /* 0x000fe20008010893 */
[----:B------:R-:W5:Y:S01]  /*ad00*/  LDSM.16.MT88.4 R60, [R155+0x4000] ;  /* 0x004000009b3c783b */ /* 0x000f620000004200 */
[--C-:B------:R-:W-:Y:S01]  /*ad10*/  FFMA.FTZ R163, R216, UR4, -R143.reuse ;  /* 0x00000004d8a37c23 */ /* 0x100fe2000801088f */
[--C-:B------:R-:W-:Y:S01]  /*ad20*/  FFMA.FTZ R192, R192, UR4, -R143.reuse ;  /* 0x00000004c0c07c23 */ /* 0x100fe2000801088f */
[----:B------:R-:W-:Y:S01]  /*ad30*/  MUFU.EX2 R145, R145 ;  /* 0x0000009100917308 */ /* 0x000fe20000000800 */
[--C-:B------:R-:W-:Y:S01]  /*ad40*/  FFMA.FTZ R165, R194, UR4, -R143.reuse ;  /* 0x00000004c2a57c23 */ /* 0x100fe2000801088f */
[----:B------:R-:W-:Y:S01]  /*ad50*/  FFMA.FTZ R190, R190, UR4, -R143 ;  /* 0x00000004bebe7c23 */ /* 0x000fe2000801088f */
[--C-:B------:R-:W-:Y:S01]  /*ad60*/  FFMA.FTZ R167, R188, UR4, -R147.reuse ;  /* 0x00000004bca77c23 */ /* 0x100fe20008010893 */
[--C-:B------:R-:W-:Y:S01]  /*ad70*/  FFMA.FTZ R186, R186, UR4, -R147.reuse ;  /* 0x00000004baba7c23 */ /* 0x100fe20008010893 */
[--C-:B------:R-:W-:Y:S01]  /*ad80*/  FFMA.FTZ R184, R184, UR4, -R147.reuse ;  /* 0x00000004b8b87c23 */ /* 0x100fe20008010893 */
[----:B------:R-:W-:Y:S01]  /*ad90*/  FFMA.FTZ R169, R182, UR4, -R147 ;  /* 0x00000004b6a97c23 */ /* 0x000fe20008010893 */
[--C-:B------:R-:W-:Y:S01]  /*ada0*/  FFMA.FTZ R171, R180, UR4, -R143.reuse ;  /* 0x00000004b4ab7c23 */ /* 0x100fe2000801088f */
[----:B------:R-:W1:Y:S01]  /*adb0*/  MUFU.EX2 R144, R144 ;  /* 0x0000009000907308 */ /* 0x000e620000000800 */
[----:B---3--:R-:W-:Y:S01]  /*adc0*/  F2FP.F16.F32.PACK_AB R4, R146, R148 ;  /* 0x000000949204723e */ /* 0x008fe200000000ff */
[--C-:B------:R-:W-:Y:S01]  /*add0*/  FFMA.FTZ R178, R178, UR4, -R143.reuse ;  /* 0x00000004b2b27c23 */ /* 0x100fe2000801088f */
[--C-:B------:R-:W-:Y:S01]  /*ade0*/  FFMA.FTZ R173, R176, UR4, -R143.reuse ;  /* 0x00000004b0ad7c23 */ /* 0x100fe2000801088f */
[--C-:B------:R-:W-:Y:S01]  /*adf0*/  FFMA.FTZ R174, R174, UR4, -R143.reuse ;  /* 0x00000004aeae7c23 */ /* 0x100fe2000801088f */
[----:B------:R-:W-:Y:S01]  /*ae00*/  FFMA.FTZ R179, R158, UR4, -R143 ;  /* 0x000000049eb37c23 */ /* 0x000fe2000801088f */
[--C-:B------:R-:W-:Y:S01]  /*ae10*/  FFMA.FTZ R170, R170, UR4, -R147.reuse ;  /* 0x00000004aaaa7c23 */ /* 0x100fe20008010893 */
[--C-:B------:R-:W-:Y:S01]  /*ae20*/  FFMA.FTZ R175, R168, UR4, -R147.reuse ;  /* 0x00000004a8af7c23 */ /* 0x100fe20008010893 */
[----:B------:R-:W-:Y:S01]  /*ae30*/  MUFU.EX2 R142, R142 ;  /* 0x0000008e008e7308 */ /* 0x000fe20000000800 */
[--C-:B------:R-:W-:Y:S01]  /*ae40*/  FFMA.FTZ R177, R166, UR4, -R147.reuse ;  /* 0x00000004a6b17c23 */ /* 0x100fe20008010893 */
[----:B------:R-:W-:Y:S01]  /*ae50*/  FFMA.FTZ R164, R164, UR4, -R147 ;  /* 0x00000004a4a47c23 */ /* 0x000fe20008010893 */
[--C-:B------:R-:W-:Y:S01]  /*ae60*/  FFMA.FTZ R162, R162, UR4, -R143.reuse ;  /* 0x00000004a2a27c23 */ /* 0x100fe2000801088f */
[----:B------:R-:W-:Y:S01]  /*ae70*/  FFMA.FTZ R158, R160, UR4, -R143 ;  /* 0x00000004a09e7c23 */ /* 0x000fe2000801088f */
[--C-:B------:R-:W-:Y:S01]  /*ae80*/  FFMA.FTZ R138, R138, UR4, -R147.reuse ;  /* 0x000000048a8a7c23 */ /* 0x100fe20008010893 */
[--C-:B------:R-:W-:Y:S01]  /*ae90*/  FFMA.FTZ R137, R137, UR4, -R147.reuse ;  /* 0x0000000489897c23 */ /* 0x100fe20008010893 */
[--C-:B------:R-:W-:Y:S01]  /*aea0*/  FFMA.FTZ R139, R139, UR4, -R147.reuse ;  /* 0x000000048b8b7c23 */ /* 0x100fe20008010893 */
[----:B------:R-:W3:Y:S01]  /*aeb0*/  MUFU.EX2 R135, R135 ;  /* 0x0000008700877308 */ /* 0x000ee20000000800 */
[----:B-1----:R-:W-:Y:S01]  /*aec0*/  F2FP.F16.F32.PACK_AB R6, R144, R145 ;  /* 0x000000919006723e */ /* 0x002fe200000000ff */
[----:B------:R-:W-:Y:S01]  /*aed0*/  FFMA.FTZ R140, R140, UR4, -R147 ;  /* 0x000000048c8c7c23 */ /* 0x000fe20008010893 */
[--C-:B------:R-:W-:Y:S01]  /*aee0*/  FFMA.FTZ R136, R136, UR4, -R143.reuse ;  /* 0x0000000488887c23 */ /* 0x100fe2000801088f */
[--C-:B------:R-:W-:Y:S01]  /*aef0*/  FFMA.FTZ R133, R133, UR4, -R143.reuse ;  /* 0x0000000485857c23 */ /* 0x100fe2000801088f */
[--C-:B------:R-:W-:Y:S01]  /*af00*/  FFMA.FTZ R141, R141, UR4, -R143.reuse ;  /* 0x000000048d8d7c23 */ /* 0x100fe2000801088f */
[----:B------:R-:W-:-:S02]  /*af10*/  FFMA.FTZ R2, R2, UR4, -R143 ;  /* 0x0000000402027c23 */ /* 0x000fc4000801088f */
[----:B------:R-:W-:Y:S08]  /*af20*/  MUFU.EX2 R134, R134 ;  /* 0x0000008600867308 */ /* 0x000ff00000000800 */
[----:B------:R-:W1:Y:S01]  /*af30*/  MUFU.EX2 R153, R153 ;  /* 0x0000009900997308 */ /* 0x000e620000000800 */
[----:B---3--:R-:W-:-:S07]  /*af40*/  F2FP.F16.F32.PACK_AB R5, R135, R142 ;  /* 0x0000008e8705723e */ /* 0x008fce00000000ff */
[----:B------:R-:W3:Y:S08]  /*af50*/  MUFU.EX2 R152, R152 ;  /* 0x0000009800987308 */ /* 0x000ef00000000800 */
[----:B------:R-:W2:Y:S01]  /*af60*/  MUFU.EX2 R132, R132 ;  /* 0x0000008400847308 */ /* 0x000ea20000000800 */
[----:B-1----:R-:W-:-:S07]  /*af70*/  F2FP.F16.F32.PACK_AB R7, R153, R134 ;  /* 0x000000869907723e */ /* 0x002fce00000000ff */
[----:B------:R-:W-:Y:S01]  /*af80*/  MUFU.EX2 R157, R157 ;  /* 0x0000009d009d7308 */ /* 0x000fe20000000800 */
[-C--:B---3--:R-:W-:Y:S01]  /*af90*/  FMUL.FTZ R8, R128, R152.reuse ;  /* 0x0000009880087220 */ /* 0x088fe20000410000 */
[-C--:B------:R-:W-:Y:S01]  /*afa0*/  FMUL.FTZ R9, R129, R152.reuse ;  /* 0x0000009881097220 */ /* 0x080fe20000410000 */
[-C--:B------:R-:W-:Y:S01]  /*afb0*/  FMUL.FTZ R68, R68, R152.reuse ;  /* 0x0000009844447220 */ /* 0x080fe20000410000 */
[-C--:B------:R-:W-:Y:S01]  /*afc0*/  FMUL.FTZ R69, R69, R152.reuse ;  /* 0x0000009845457220 */ /* 0x080fe20000410000 */
[-C--:B------:R-:W-:Y:S01]  /*afd0*/  FMUL.FTZ R24, R80, R152.reuse ;  /* 0x0000009850187220 */ /* 0x080fe20000410000 */
[-C--:B------:R-:W-:Y:S01]  /*afe0*/  FMUL.FTZ R25, R81, R152.reuse ;  /* 0x0000009851197220 */ /* 0x080fe20000410000 */
[-C--:B------:R-:W-:Y:S01]  /*aff0*/  FMUL.FTZ R84, R84, R152.reuse ;  /* 0x0000009854547220 */ /* 0x080fe20000410000 */
[----:B------:R-:W-:Y:S01]  /*b000*/  FMUL.FTZ R85, R85, R152 ;  /* 0x0000009855557220 */ /* 0x000fe20000410000 */
[-C--:B--2---:R-:W-:Y:S01]  /*b010*/  FMUL.FTZ R10, R130, R132.reuse ;  /* 0x00000084820a7220 */ /* 0x084fe20000410000 */
[-C--:B------:R-:W-:Y:S01]  /*b020*/  FMUL.FTZ R11, R131, R132.reuse ;  /* 0x00000084830b7220 */ /* 0x080fe20000410000 */
[-C--:B------:R-:W-:Y:S01]  /*b030*/  FMUL.FTZ R70, R70, R132.reuse ;  /* 0x0000008446467220 */ /* 0x080fe20000410000 */
[-C--:B------:R-:W-:Y:S01]  /*b040*/  FMUL.FTZ R71, R71, R132.reuse ;  /* 0x0000008447477220 */ /* 0x080fe20000410000 */
[-C--:B------:R-:W-:Y:S01]  /*b050*/  FMUL.FTZ R26, R82, R132.reuse ;  /* 0x00000084521a7220 */ /* 0x080fe20000410000 */
[-C--:B------:R-:W-:Y:S01]  /*b060*/  FMUL.FTZ R27, R83, R132.reuse ;  /* 0x00000084531b7220 */ /* 0x080fe20000410000 */
[-C--:B------:R-:W-:Y:S01]  /*b070*/  FMUL.FTZ R86, R86, R132.reuse ;  /* 0x0000008456567220 */ /* 0x080fe20000410000 */
[----:B------:R-:W-:Y:S01]  /*b080*/  FMUL.FTZ R87, R87, R132 ;  /* 0x0000008457577220 */ /* 0x000fe20000410000 */
[C---:B------:R-:W-:Y:S01]  /*b090*/  HMMA.16816.F32 R8, R4.reuse, R12, R8 ;  /* 0x0000000c0408723c */ /* 0x040fe20000001808 */
[-C--:B------:R-:W-:Y:S01]  /*b0a0*/  FMUL.FTZ R40, R96, R152.reuse ;  /* 0x0000009860287220 */ /* 0x080fe20000410000 */
[----:B------:R-:W-:Y:S01]  /*b0b0*/  FMUL.FTZ R41, R97, R152 ;  /* 0x0000009861297220 */ /* 0x000fe20000410000 */
[-C--:B------:R-:W-:Y:S01]  /*b0c0*/  FMUL.FTZ R42, R98, R132.reuse ;  /* 0x00000084622a7220 */ /* 0x080fe20000410000 */
[----:B------:R-:W-:Y:S01]  /*b0d0*/  FMUL.FTZ R43, R99, R132 ;  /* 0x00000084632b7220 */ /* 0x000fe20000410000 */
[-C--:B------:R-:W-:Y:S01]  /*b0e0*/  FMUL.FTZ R48, R104, R152.reuse ;  /* 0x0000009868307220 */ /* 0x080fe20000410000 */
[----:B------:R-:W-:Y:S01]  /*b0f0*/  FMUL.FTZ R49, R105, R152 ;  /* 0x0000009869317220 */ /* 0x000fe20000410000 */
[-C--:B------:R-:W-:Y:S01]  /*b100*/  FMUL.FTZ R50, R106, R132.reuse ;  /* 0x000000846a327220 */ /* 0x080fe20000410000 */
[C---:B------:R-:W-:Y:S01]  /*b110*/  HMMA.16816.F32 R12, R4.reuse, R14, R68 ;  /* 0x0000000e040c723c */ /* 0x040fe20000001844 */
[----:B------:R-:W1:Y:S01]  /*b120*/  LDSM.16.MT88.4 R68, [R0+0x4000] ;  /* 0x004000000044783b */ /* 0x000e620000004200 */
[----:B------:R-:W-:Y:S01]  /*b130*/  FMUL.FTZ R51, R107, R132 ;  /* 0x000000846b337220 */ /* 0x000fe20000410000 */
[-C--:B------:R-:W-:Y:S01]  /*b140*/  FMUL.FTZ R100, R100, R152.reuse ;  /* 0x0000009864647220 */ /* 0x080fe20000410000 */
[----:B------:R-:W-:Y:S01]  /*b150*/  FMUL.FTZ R101, R101, R152 ;  /* 0x0000009865657220 */ /* 0x000fe20000410000 */
[-C--:B------:R-:W-:Y:S01]  /*b160*/  FMUL.FTZ R102, R102, R132.reuse ;  /* 0x0000008466667220 */ /* 0x080fe20000410000 */
[----:B------:R-:W-:Y:S01]  /*b170*/  FMUL.FTZ R103, R103, R132 ;  /* 0x0000008467677220 */ /* 0x000fe20000410000 */
[-C--:B------:R-:W-:Y:S01]  /*b180*/  FMUL.FTZ R108, R108, R152.reuse ;  /* 0x000000986c6c7220 */ /* 0x080fe20000410000 */
[C---:B------:R-:W-:Y:S01]  /*b190*/  HMMA.16816.F32 R24, R4.reuse, R28, R24 ;  /* 0x0000001c0418723c */ /* 0x040fe20000001818 */
[----:B------:R-:W-:Y:S01]  /*b1a0*/  FMUL.FTZ R109, R109, R152 ;  /* 0x000000986d6d7220 */ /* 0x000fe20000410000 */
[-C--:B------:R-:W-:Y:S01]  /*b1b0*/  FMUL.FTZ R110, R110, R132.reuse ;  /* 0x000000846e6e7220 */ /* 0x080fe20000410000 */
[----:B------:R-:W-:Y:S01]  /*b1c0*/  FMUL.FTZ R111, R111, R132 ;  /* 0x000000846f6f7220 */ /* 0x000fe20000410000 */
[-C--:B------:R-:W-:Y:S01]  /*b1d0*/  FMUL.FTZ R16, R72, R152.reuse ;  /* 0x0000009848107220 */ /* 0x080fe20000410000 */
[----:B------:R-:W-:Y:S01]  /*b1e0*/  FMUL.FTZ R17, R73, R152 ;  /* 0x0000009849117220 */ /* 0x000fe20000410000 */
[-C--:B------:R-:W-:Y:S01]  /*b1f0*/  FMUL.FTZ R18, R74, R132.reuse ;  /* 0x000000844a127220 */ /* 0x080fe20000410000 */
[----:B------:R-:W-:Y:S01]  /*b200*/  FMUL.FTZ R19, R75, R132 ;  /* 0x000000844b137220 */ /* 0x000fe20000410000 */
[C---:B------:R-:W-:Y:S01]  /*b210*/  HMMA.16816.F32 R28, R4.reuse, R30, R84 ;  /* 0x0000001e041c723c */ /* 0x040fe20000001854 */
[----:B------:R-:W2:Y:S01]  /*b220*/  LDSM.16.MT88.4 R84, [R151+0xc800] ;  /* 0x00c800009754783b */ /* 0x000ea20000004200 */
[-C--:B------:R-:W-:Y:S01]  /*b230*/  FMUL.FTZ R76, R76, R152.reuse ;  /* 0x000000984c4c7220 */ /* 0x080fe20000410000 */
[----:B------:R-:W-:Y:S01]  /*b240*/  FMUL.FTZ R77, R77, R152 ;  /* 0x000000984d4d7220 */ /* 0x000fe20000410000 */
[-C--:B------:R-:W-:Y:S01]  /*b250*/  FMUL.FTZ R78, R78, R132.reuse ;  /* 0x000000844e4e7220 */ /* 0x080fe20000410000 */
[----:B------:R-:W-:Y:S01]  /*b260*/  FMUL.FTZ R79, R79, R132 ;  /* 0x000000844f4f7220 */ /* 0x000fe20000410000 */
[----:B------:R-:W3:Y:S01]  /*b270*/  LDSM.16.MT88.4 R72, [R155+0x800] ;  /* 0x000800009b48783b */ /* 0x000ee20000004200 */
[--C-:B------:R-:W-:Y:S01]  /*b280*/  FFMA.FTZ R105, R58, UR4, -R147.reuse ;  /* 0x000000043a697c23 */ /* 0x100fe20008010893 */
[C---:B------:R-:W-:Y:S01]  /*b290*/  HMMA.16816.F32 R40, R4.reuse, R44, R40 ;  /* 0x0000002c0428723c */ /* 0x040fe20000001828 */
[----:B------:R-:W-:Y:S01]  /*b2a0*/  FFMA.FTZ R104, R56, UR4, -R147 ;  /* 0x0000000438687c23 */ /* 0x000fe20008010893 */
[--C-:B------:R-:W-:Y:S01]  /*b2b0*/  FFMA.FTZ R107, R64, UR4, -R143.reuse ;  /* 0x00000004406b7c23 */ /* 0x100fe2000801088f */
[--C-:B------:R-:W-:Y:S01]  /*b2c0*/  FFMA.FTZ R106, R187, UR4, -R143.reuse ;  /* 0x00000004bb6a7c23 */ /* 0x100fe2000801088f */
[----:B------:R-:W1:Y:S01]  /*b2d0*/  MUFU.EX2 R154, R154 ;  /* 0x0000009a009a7308 */ /* 0x000e620000000800 */
[-C--:B------:R-:W-:Y:S01]  /*b2e0*/  FMUL.FTZ R32, R88, R152.reuse ;  /* 0x0000009858207220 */ /* 0x080fe20000410000 */
[----:B------:R-:W-:Y:S01]  /*b2f0*/  FMUL.FTZ R33, R89, R152 ;  /* 0x0000009859217220 */ /* 0x000fe20000410000 */
[-C--:B------:R-:W-:Y:S01]  /*b300*/  FMUL.FTZ R34, R90, R132.reuse ;  /* 0x000000845a227220 */ /* 0x080fe20000410000 */
[C---:B------:R-:W-:Y:S01]  /*b310*/  HMMA.16816.F32 R48, R4.reuse, R52, R48 ;  /* 0x000000340430723c */ /* 0x040fe20000001830 */
[----:B------:R-:W-:Y:S01]  /*b320*/  FMUL.FTZ R35, R91, R132 ;  /* 0x000000845b237220 */ /* 0x000fe20000410000 */
[-C--:B------:R-:W-:Y:S01]  /*b330*/  FMUL.FTZ R56, R124, R152.reuse ;  /* 0x000000987c387220 */ /* 0x080fe20000410000 */
[----:B------:R-:W-:Y:S01]  /*b340*/  FMUL.FTZ R57, R125, R152 ;  /* 0x000000987d397220 */ /* 0x000fe20000410000 */
[----:B------:R-:W-:Y:S01]  /*b350*/  MUFU.EX2 R105, R105 ;  /* 0x0000006900697308 */ /* 0x000fe20000000800 */
[-C--:B------:R-:W-:Y:S01]  /*b360*/  FMUL.FTZ R58, R126, R132.reuse ;  /* 0x000000847e3a7220 */ /* 0x080fe20000410000 */
[----:B------:R-:W-:Y:S01]  /*b370*/  FMUL.FTZ R59, R127, R132 ;  /* 0x000000847f3b7220 */ /* 0x000fe20000410000 */
[-C--:B------:R-:W-:Y:S01]  /*b380*/  FMUL.FTZ R92, R92, R152.reuse ;  /* 0x000000985c5c7220 */ /* 0x080fe20000410000 */
[C---:B------:R-:W-:Y:S01]  /*b390*/  HMMA.16816.F32 R44, R4.reuse, R46, R100 ;  /* 0x0000002e042c723c */ /* 0x040fe20000001864 */
[--C-:B------:R-:W-:Y:S01]  /*b3a0*/  FFMA.FTZ R101, R65, UR4, -R143.reuse ;  /* 0x0000000441657c23 */ /* 0x100fe2000801088f */
[----:B------:R-:W-:Y:S01]  /*b3b0*/  FMUL.FTZ R93, R93, R152 ;  /* 0x000000985d5d7220 */ /* 0x000fe20000410000 */
[-C--:B------:R-:W-:Y:S01]  /*b3c0*/  FMUL.FTZ R94, R94, R132.reuse ;  /* 0x000000845e5e7220 */ /* 0x080fe20000410000 */
[----:B------:R-:W-:Y:S01]  /*b3d0*/  MUFU.EX2 R104, R104 ;  /* 0x0000006800687308 */ /* 0x000fe20000000800 */
[----:B------:R-:W-:Y:S01]  /*b3e0*/  FMUL.FTZ R95, R95, R132 ;  /* 0x000000845f5f7220 */ /* 0x000fe20000410000 */
[-C--:B------:R-:W-:Y:S01]  /*b3f0*/  FMUL.FTZ R112, R112, R152.reuse ;  /* 0x0000009870707220 */ /* 0x080fe20000410000 */
[----:B------:R-:W-:Y:S01]  /*b400*/  FMUL.FTZ R113, R113, R152 ;  /* 0x0000009871717220 */ /* 0x000fe20000410000 */
[C---:B------:R-:W-:Y:S01]  /*b410*/  HMMA.16816.F32 R52, R4.reuse, R54, R108 ;  /* 0x000000360434723c */ /* 0x040fe2000000186c */
[----:B------:R-:W-:Y:S01]  /*b420*/  FFMA.FTZ R108, R66, UR4, -R143 ;  /* 0x00000004426c7c23 */ /* 0x000fe2000801088f */
[-C--:B------:R-:W-:Y:S01]  /*b430*/  FMUL.FTZ R114, R114, R132.reuse ;  /* 0x0000008472727220 */ /* 0x080fe20000410000 */
[----:B------:R-:W-:Y:S01]  /*b440*/  FMUL.FTZ R115, R115, R132 ;  /* 0x0000008473737220 */ /* 0x000fe20000410000 */
[----:B------:R-:W-:Y:S01]  /*b450*/  MUFU.EX2 R101, R101 ;  /* 0x0000006500657308 */ /* 0x000fe20000000800 */
[----:B------:R-:W-:Y:S01]  /*b460*/  LDSM.16.MT88.4 R80, [R3+0xc800] ;  /* 0x00c800000350783b */ /* 0x000fe20000004200 */
[-C--:B------:R-:W-:Y:S01]  /*b470*/  FMUL.FTZ R64, R120, R152.reuse ;  /* 0x0000009878407220 */ /* 0x080fe20000410000 */
[----:B------:R-:W-:Y:S01]  /*b480*/  FMUL.FTZ R65, R121, R152 ;  /* 0x0000009879417220 */ /* 0x000fe20000410000 */
[C---:B------:R-:W-:Y:S01]  /*b490*/  HMMA.16816.F32 R16, R4.reuse, R20, R16 ;  /* 0x000000140410723c */ /* 0x040fe20000001810 */
[-C--:B------:R-:W-:Y:S01]  /*b4a0*/  FMUL.FTZ R66, R122, R132.reuse ;  /* 0x000000847a427220 */ /* 0x080fe20000410000 */
[----:B------:R-:W-:Y:S01]  /*b4b0*/  FMUL.FTZ R67, R123, R132 ;  /* 0x000000847b437220 */ /* 0x000fe20000410000 */
[-C--:B------:R-:W-:Y:S01]  /*b4c0*/  FMUL.FTZ R116, R116, R152.reuse ;  /* 0x0000009874747220 */ /* 0x080fe20000410000 */
[----:B------:R-:W2:Y:S01]  /*b4d0*/  MUFU.EX2 R108, R108 ;  /* 0x0000006c006c7308 */ /* 0x000ea20000000800 */
[----:B------:R-:W-:Y:S01]  /*b4e0*/  FMUL.FTZ R117, R117, R152 ;  /* 0x0000009875757220 */ /* 0x000fe20000410000 */
[-C--:B------:R-:W-:Y:S01]  /*b4f0*/  FMUL.FTZ R118, R118, R132.reuse ;  /* 0x0000008476767220 */ /* 0x080fe20000410000 */
[----:B------:R-:W-:Y:S01]  /*b500*/  FMUL.FTZ R119, R119, R132 ;  /* 0x0000008477777220 */ /* 0x000fe20000410000 */
[C---:B------:R-:W-:Y:S01]  /*b510*/  HMMA.16816.F32 R20, R4.reuse, R22, R76 ;  /* 0x000000160414723c */ /* 0x040fe2000000184c */
[----:B------:R-:W3:Y:S01]  /*b520*/  LDSM.16.MT88.4 R76, [R0+0x800] ;  /* 0x00080000004c783b */ /* 0x000ee20000004200 */
[--C-:B------:R-:W-:Y:S01]  /*b530*/  FFMA.FTZ R111, R185, UR4, -R147.reuse ;  /* 0x00000004b96f7c23 */ /* 0x100fe20008010893 */
[--C-:B------:R-:W-:Y:S01]  /*b540*/  FFMA.FTZ R110, R181, UR4, -R147.reuse ;  /* 0x00000004b56e7c23 */ /* 0x100fe20008010893 */
[----:B------:R-:W-:Y:S01]  /*b550*/  MUFU.EX2 R107, R107 ;  /* 0x0000006b006b7308 */ /* 0x000fe20000000800 */
[----:B------:R-:W-:Y:S01]  /*b560*/  LDSM.16.MT88.4 R88, [R155+0x4800] ;  /* 0x004800009b58783b */ /* 0x000fe20000004200 */
[----:B------:R-:W-:Y:S01]  /*b570*/  FFMA.FTZ R109, R252, UR4, -R147 ;  /* 0x00000004fc6d7c23 */ /* 0x000fe20008010893 */
[----:B------:R-:W-:Y:S01]  /*b580*/  FFMA.FTZ R120, R248, UR4, -R143 ;  /* 0x00000004f8787c23 */ /* 0x000fe2000801088f */
[C---:B----4-:R-:W-:Y:S01]  /*b590*/  HMMA.16816.F32 R32, R4.reuse, R36, R32 ;  /* 0x000000240420723c */ /* 0x050fe20000001820 */
[--C-:B------:R-:W-:Y:S01]  /*b5a0*/  FFMA.FTZ R121, R242, UR4, -R147.reuse ;  /* 0x00000004f2797c23 */ /* 0x100fe20008010893 */
[--C-:B------:R-:W-:Y:S01]  /*b5b0*/  FFMA.FTZ R122, R238, UR4, -R147.reuse ;  /* 0x00000004ee7a7c23 */ /* 0x100fe20008010893 */
[--C-:B------:R-:W-:Y:S01]  /*b5c0*/  FFMA.FTZ R124, R240, UR4, -R147.reuse ;  /* 0x00000004f07c7c23 */ /* 0x100fe20008010893 */
[----:B------:R-:W4:Y:S01]  /*b5d0*/  MUFU.EX2 R106, R106 ;  /* 0x0000006a006a7308 */ /* 0x000f220000000800 */
[----:B------:R-:W-:Y:S01]  /*b5e0*/  FFMA.FTZ R123, R236, UR4, -R147 ;  /* 0x00000004ec7b7c23 */ /* 0x000fe20008010893 */
[--C-:B------:R-:W-:Y:S01]  /*b5f0*/  FFMA.FTZ R125, R234, UR4, -R143.reuse ;  /* 0x00000004ea7d7c23 */ /* 0x100fe2000801088f */
[--C-:B------:R-:W-:Y:S01]  /*b600*/  FFMA.FTZ R126, R230, UR4, -R143.reuse ;  /* 0x00000004e67e7c23 */ /* 0x100fe2000801088f */
[----:B-----5:R-:W-:Y:S01]  /*b610*/  HMMA.16816.F32 R56, R4, R60, R56 ;  /* 0x0000003c0438723c */ /* 0x020fe20000001838 */
[--C-:B------:R-:W-:Y:S01]  /*b620*/  FFMA.FTZ R127, R232, UR4, -R143.reuse ;  /* 0x00000004e87f7c23 */ /* 0x100fe2000801088f */
[----:B------:R-:W-:Y:S01]  /*b630*/  FFMA.FTZ R181, R156, UR4, -R143 ;  /* 0x000000049cb57c23 */ /* 0x000fe2000801088f */
[----:B------:R-:W-:Y:S01]  /*b640*/  FFMA.FTZ R223, R223, R152, R148 ;  /* 0x00000098dfdf7223 */ /* 0x000fe20000010094 */
[----:B------:R-:W-:Y:S01]  /*b650*/  MUFU.EX2 R111, R111 ;  /* 0x0000006f006f7308 */ /* 0x000fe20000000800 */
[----:B------:R-:W-:-:S02]  /*b660*/  FFMA.FTZ R132, R221, R132, R142 ;  /* 0x00000084dd847223 */ /* 0x000fc4000001008e */
[----:B------:R-:W-:Y:S01]  /*b670*/  FADD.FTZ R146, R146, R223 ;  /* 0x000000df92927221 */ /* 0x000fe20000010000 */
[C---:B------:R-:W-:Y:S01]  /*b680*/  HMMA.16816.F32 R36, R4.reuse, R38, R92 ;  /* 0x000000260424723c */ /* 0x040fe2000000185c */
[----:B------:R-:W-:Y:S01]  /*b690*/  LDSM.16.MT88.4 R92, [R3+0x10800] ;  /* 0x01080000035c783b */ /* 0x000fe20000004200 */
[----:B------:R-:W-:Y:S01]  /*b6a0*/  FADD.FTZ R135, R135, R132 ;  /* 0x0000008487877221 */ /* 0x000fe20000010000 */
[----:B------:R-:W-:Y:S01]  /*b6b0*/  FADD.FTZ R145, R145, R146 ;  /* 0x0000009291917221 */ /* 0x000fe20000010000 */
[----:B------:R-:W5:Y:S01]  /*b6c0*/  MUFU.EX2 R110, R110 ;  /* 0x0000006e006e7308 */ /* 0x000f620000000800 */
[----:B------:R-:W-:Y:S01]  /*b6d0*/  MOV R132, R150 ;  /* 0x0000009600847202 */ /* 0x000fe20000000f00 */
[----:B------:R-:W-:Y:S01]  /*b6e0*/  FADD.FTZ R134, R134, R135 ;  /* 0x0000008786867221 */ /* 0x000fe20000010000 */
[----:B------:R-:W-:Y:S01]  /*b6f0*/  FADD.FTZ R144, R144, R145 ;  /* 0x0000009190907221 */ /* 0x000fe20000010000 */
[----:B------:R-:W-:Y:S01]  /*b700*/  HMMA.16816.F32 R60, R4, R62, R112 ;  /* 0x0000003e043c723c */ /* 0x000fe20000001870 */
[----:B------:R-:W-:Y:S01]  /*b710*/  FFMA.FTZ R112, R183, UR4, -R147 ;  /* 0x00000004b7707c23 */ /* 0x000fe20008010893 */
[--C-:B------:R-:W-:Y:S01]  /*b720*/  FFMA.FTZ R114, R250, UR4, -R143.reuse ;  /* 0x00000004fa727c23 */ /* 0x100fe2000801088f */
[--C-:B------:R-:W-:Y:S01]  /*b730*/  FFMA.FTZ R113, R246, UR4, -R143.reuse ;  /* 0x00000004f6717c23 */ /* 0x100fe2000801088f */
[----:B------:R-:W-:Y:S01]  /*b740*/  FFMA.FTZ R115, R244, UR4, -R143 ;  /* 0x00000004f4737c23 */ /* 0x000fe2000801088f */
[----:B------:R-:W-:Y:S01]  /*b750*/  MUFU.EX2 R109, R109 ;  /* 0x0000006d006d7308 */ /* 0x000fe20000000800 */
[----:B------:R-:W-:-:S02]  /*b760*/  FADD.FTZ R134, R153, R134 ;  /* 0x0000008699867221 */ /* 0x000fc40000010000 */
[C---:B-1----:R-:W-:Y:S01]  /*b770*/  HMMA.16816.F32 R64, R4.reuse, R68, R64 ;  /* 0x000000440440723c */ /* 0x042fe20000001840 */
[----:B------:R-:W-:Y:S01]  /*b780*/  F2FP.F16.F32.PACK_AB R68, R154, R157 ;  /* 0x0000009d9a44723e */ /* 0x000fe200000000ff */
[----:B------:R-:W-:Y:S01]  /*b790*/  FADD.FTZ R157, R157, R144 ;  /* 0x000000909d9d7221 */ /* 0x000fe20000010000 */
[----:B--2---:R-:W-:Y:S02]  /*b7a0*/  F2FP.F16.F32.PACK_AB R69, R108, R101 ;  /* 0x000000656c45723e */ /* 0x004fe400000000ff */
[----:B------:R-:W-:Y:S01]  /*b7b0*/  MUFU.EX2 R112, R112 ;  /* 0x0000007000707308 */ /* 0x000fe20000000800 */
[----:B------:R-:W-:Y:S02]  /*b7c0*/  FADD.FTZ R154, R154, R157 ;  /* 0x0000009d9a9a7221 */ /* 0x000fe40000010000 */
[----:B------:R-:W-:Y:S01]  /*b7d0*/  HMMA.16816.F32 R4, R4, R70, R116 ;  /* 0x000000460404723c */ /* 0x000fe20000001874 */
[----:B------:R-:W-:Y:S01]  /*b7e0*/  F2FP.F16.F32.PACK_AB R70, R104, R105 ;  /* 0x000000696846723e */ /* 0x000fe200000000ff */
[----:B------:R-:W-:Y:S01]  /*b7f0*/  FADD.FTZ R105, R105, R154 ;  /* 0x0000009a69697221 */ /* 0x000fe20000010000 */
[----:B----4-:R-:W-:-:S02]  /*b800*/  F2FP.F16.F32.PACK_AB R71, R106, R107 ;  /* 0x0000006b6a47723e */ /* 0x010fc400000000ff */
[----:B------:R-:W-:Y:S01]  /*b810*/  MUFU.EX2 R114, R114 ;  /* 0x0000007200727308 */ /* 0x000fe20000000800 */
[----:B------:R-:W-:-:S04]  /*b820*/  FADD.FTZ R104, R104, R105 ;  /* 0x0000006968687221 */ /* 0x000fc80000010000 */
[C---:B------:R-:W-:Y:S03]  /*b830*/  HMMA.16816.F32 R8, R68.reuse, R84, R8 ;  /* 0x000000544408723c */ /* 0x040fe60000001808 */
[----:B------:R-:W1:Y:S05]  /*b840*/  MUFU.EX2 R113, R113 ;  /* 0x0000007100717308 */ /* 0x000e6a0000000800 */
[C---:B------:R-:W-:Y:S01]  /*b850*/  HMMA.16816.F32 R12, R68.reuse, R86, R12 ;  /* 0x00000056440c723c */ /* 0x040fe2000000180c */
[----:B------:R-:W2:Y:S02]  /*b860*/  LDSM.16.MT88.4 R84, [R151+0x10800] ;  /* 0x010800009754783b */ /* 0x000ea40000004200 */
[----:B------:R-:W-:Y:S05]  /*b870*/  MUFU.EX2 R120, R120 ;  /* 0x0000007800787308 */ /* 0x000fea0000000800 */
[C---:B---3--:R-:W-:Y:S03]  /*b880*/  HMMA.16816.F32 R24, R68.reuse, R72, R24 ;  /* 0x000000484418723c */ /* 0x048fe60000001818 */
[----:B------:R-:W3:Y:S05]  /*b890*/  MUFU.EX2 R115, R115 ;  /* 0x0000007300737308 */ /* 0x000eea0000000800 */
[C---:B------:R-:W-:Y:S01]  /*b8a0*/  HMMA.16816.F32 R28, R68.reuse, R74, R28 ;  /* 0x0000004a441c723c */ /* 0x040fe2000000181c */
[----:B------:R-:W4:Y:S02]  /*b8b0*/  LDSM.16.MT88.4 R72, [R0+0x4800] ;  /* 0x004800000048783b */ /* 0x000f240000004200 */
[----:B------:R-:W-:Y:S05]  /*b8c0*/  MUFU.EX2 R121, R121 ;  /* 0x0000007900797308 */ /* 0x000fea0000000800 */
[C---:B------:R-:W-:Y:S03]  /*b8d0*/  HMMA.16816.F32 R32, R68.reuse, R76, R32 ;  /* 0x0000004c4420723c */ /* 0x040fe60000001820 */
[----:B------:R-:W3:Y:S05]  /*b8e0*/  MUFU.EX2 R122, R122 ;  /* 0x0000007a007a7308 */ /* 0x000eea0000000800 */
[C---:B------:R-:W-:Y:S01]  /*b8f0*/  HMMA.16816.F32 R36, R68.reuse, R78, R36 ;  /* 0x0000004e4424723c */ /* 0x040fe20000001824 */
[----:B------:R-:W3:Y:S02]  /*b900*/  LDSM.16.MT88.4 R76, [R3+0xd000] ;  /* 0x00d00000034c783b */ /* 0x000ee40000004200 */
[----:B------:R-:W-:Y:S05]  /*b910*/  MUFU.EX2 R124, R124 ;  /* 0x0000007c007c7308 */ /* 0x000fea0000000800 */
[C---:B------:R-:W-:Y:S03]  /*b920*/  HMMA.16816.F32 R16, R68.reuse, R80, R16 ;  /* 0x000000504410723c */ /* 0x040fe60000001810 */
[----:B------:R-:W-:Y:S05]  /*b930*/  MUFU.EX2 R123, R123 ;  /* 0x0000007b007b7308 */ /* 0x000fea0000000800 */
[C---:B------:R-:W-:Y:S01]  /*b940*/  HMMA.16816.F32 R20, R68.reuse, R82, R20 ;  /* 0x000000524414723c */ /* 0x040fe20000001814 */
[----:B------:R-:W3:Y:S02]  /*b950*/  LDSM.16.MT88.4 R80, [R151+0xd000] ;  /* 0x00d000009750783b */ /* 0x000ee40000004200 */
[----:B------:R-:W-:Y:S05]  /*b960*/  MUFU.EX2 R125, R125 ;  /* 0x0000007d007d7308 */ /* 0x000fea0000000800 */
[C---:B--2---:R-:W-:Y:S03]  /*b970*/  HMMA.16816.F32 R40, R68.reuse, R84, R40 ;  /* 0x000000544428723c */ /* 0x044fe60000001828 */
[----:B------:R-:W2:Y:S05]  /*b980*/  MUFU.EX2 R126, R126 ;  /* 0x0000007e007e7308 */ /* 0x000eaa0000000800 */
[C---:B------:R-:W-:Y:S01]  /*b990*/  HMMA.16816.F32 R44, R68.reuse, R86, R44 ;  /* 0x00000056442c723c */ /* 0x040fe2000000182c */
[----:B------:R-:W2:Y:S02]  /*b9a0*/  LDSM.16.MT88.4 R84, [R155+0x1000] ;  /* 0x001000009b54783b */ /* 0x000ea40000004200 */
[----:B------:R-:W-:Y:S05]  /*b9b0*/  MUFU.EX2 R127, R127 ;  /* 0x0000007f007f7308 */ /* 0x000fea0000000800 */
[C---:B------:R-:W-:Y:S03]  /*b9c0*/  HMMA.16816.F32 R48, R68.reuse, R92, R48 ;  /* 0x0000005c4430723c */ /* 0x040fe60000001830 */
[----:B------:R-:W2:Y:S05]  /*b9d0*/  MUFU.EX2 R172, R172 ;  /* 0x000000ac00ac7308 */ /* 0x000eaa0000000800 */
[C---:B------:R-:W-:Y:S01]  /*b9e0*/  HMMA.16816.F32 R52, R68.reuse, R94, R52 ;  /* 0x0000005e4434723c */ /* 0x040fe20000001834 */
[----:B------:R-:W-:Y:S02]  /*b9f0*/  LDSM.16.MT88.4 R92, [R151+0xd800] ;  /* 0x00d80000975c783b */ /* 0x000fe40000004200 */
[----:B------:R-:W-:Y:S05]  /*ba00*/  MUFU.EX2 R159, R159 ;  /* 0x0000009f009f7308 */ /* 0x000fea0000000800 */
[C---:B------:R-:W-:Y:S03]  /*ba10*/  HMMA.16816.F32 R56, R68.reuse, R88, R56 ;  /* 0x000000584438723c */ /* 0x040fe60000001838 */
[----:B------:R-:W-:Y:S05]  /*ba20*/  MUFU.EX2 R196, R196 ;  /* 0x000000c400c47308 */ /* 0x000fea0000000800 */
[C---:B------:R-:W-:Y:S01]  /*ba30*/  HMMA.16816.F32 R60, R68.reuse, R90, R60 ;  /* 0x0000005a443c723c */ /* 0x040fe2000000183c */
[----:B------:R-:W2:Y:S02]  /*ba40*/  LDSM.16.MT88.4 R88, [R0+0x1000] ;  /* 0x001000000058783b */ /* 0x000ea40000004200 */
[----:B------:R-:W-:Y:S05]  /*ba50*/  MUFU.EX2 R222, R222 ;  /* 0x000000de00de7308 */ /* 0x000fea0000000800 */
[C---:B----4-:R-:W-:Y:S03]  /*ba60*/  HMMA.16816.F32 R64, R68.reuse, R72, R64 ;  /* 0x000000484440723c */ /* 0x050fe60000001840 */
[----:B------:R-:W-:Y:S05]  /*ba70*/  MUFU.EX2 R161, R161 ;  /* 0x000000a100a17308 */ /* 0x000fea0000000800 */
[----:B------:R-:W-:Y:S01]  /*ba80*/  HMMA.16816.F32 R4, R68, R74, R4 ;  /* 0x0000004a4404723c */ /* 0x000fe20000001804 */
[----:B-----5:R-:W-:Y:S01]  /*ba90*/  F2FP.F16.F32.PACK_AB R68, R110, R111 ;  /* 0x0000006f6e44723e */ /* 0x020fe200000000ff */
[----:B------:R-:W4:Y:S01]  /*baa0*/  LDSM.16.MT88.4 R72, [R151+0x11000] ;  /* 0x011000009748783b */ /* 0x000f220000004200 */
[----:B-1----:R-:W-:Y:S01]  /*bab0*/  F2FP.F16.F32.PACK_AB R69, R113, R114 ;  /* 0x000000727145723e */ /* 0x002fe200000000ff */
[----:B------:R-:W-:Y:S01]  /*bac0*/  MUFU.EX2 R163, R163 ;  /* 0x000000a300a37308 */ /* 0x000fe20000000800 */
[----:B------:R-:W-:Y:S01]  /*bad0*/  F2FP.F16.F32.PACK_AB R70, R109, R112 ;  /* 0x000000706d46723e */ /* 0x000fe200000000ff */
[----:B------:R-:W-:Y:S01]  /*bae0*/  FADD.FTZ R111, R111, R104 ;  /* 0x000000686f6f7221 */ /* 0x000fe20000010000 */
[----:B---3--:R-:W-:-:S03]  /*baf0*/  F2FP.F16.F32.PACK_AB R71, R115, R120 ;  /* 0x000000787347723e */ /* 0x008fc600000000ff */
[----:B------:R-:W-:Y:S02]  /*bb00*/  FADD.FTZ R111, R110, R111 ;  /* 0x0000006f6e6f7221 */ /* 0x000fe40000010000 */
[----:B------:R-:W-:Y:S02]  /*bb10*/  MUFU.EX2 R192, R192 ;  /* 0x000000c000c07308 */ /* 0x000fe40000000800 */
[----:B------:R-:W-:Y:S01]  /*bb20*/  HMMA.16816.F32 R16, R68, R76, R16 ;  /* 0x0000004c4410723c */ /* 0x000fe20000001810 */
[----:B------:R-:W-:-:S04]  /*bb30*/  FADD.FTZ R112, R112, R111 ;  /* 0x0000006f70707221 */ /* 0x000fc80000010000 */
[----:B------:R-:W-:Y:S01]  /*bb40*/  FADD.FTZ R112, R109, R112 ;  /* 0x000000706d707221 */ /* 0x000fe20000010000 */
[----:B------:R-:W-:Y:S02]  /*bb50*/  MUFU.EX2 R165, R165 ;  /* 0x000000a500a57308 */ /* 0x000fe40000000800 */
[C---:B------:R-:W-:Y:S01]  /*bb60*/  HMMA.16816.F32 R20, R68.reuse, R78, R20 ;  /* 0x0000004e4414723c */ /* 0x040fe20000001814 */
[----:B------:R-:W1:Y:S05]  /*bb70*/  LDSM.16.MT88.4 R76, [R3+0x11000] ;  /* 0x01100000034c783b */ /* 0x000e6a0000004200 */
[----:B------:R-:W-:Y:S02]  /*bb80*/  MUFU.EX2 R190, R190 ;  /* 0x000000be00be7308 */ /* 0x000fe40000000800 */
[C---:B------:R-:W-:Y:S06]  /*bb90*/  HMMA.16816.F32 R8, R68.reuse, R80, R8 ;  /* 0x000000504408723c */ /* 0x040fec0000001808 */
[----:B------:R-:W-:Y:S02]  /*bba0*/  MUFU.EX2 R167, R167 ;  /* 0x000000a700a77308 */ /* 0x000fe40000000800 */
[C---:B------:R-:W-:Y:S01]  /*bbb0*/  HMMA.16816.F32 R12, R68.reuse, R82, R12 ;  /* 0x00000052440c723c */ /* 0x040fe2000000180c */
[----:B------:R-:W3:Y:S05]  /*bbc0*/  LDSM.16.MT88.4 R80, [R0+0x5000] ;  /* 0x005000000050783b */ /* 0x000eea0000004200 */
[----:B------:R-:W-:Y:S02]  /*bbd0*/  MUFU.EX2 R186, R186 ;  /* 0x000000ba00ba7308 */ /* 0x000fe40000000800 */
[C---:B--2---:R-:W-:Y:S06]  /*bbe0*/  HMMA.16816.F32 R24, R68.reuse, R84, R24 ;  /* 0x000000544418723c */ /* 0x044fec0000001818 */
[----:B------:R-:W-:Y:S02]  /*bbf0*/  MUFU.EX2 R184, R184 ;  /* 0x000000b800b87308 */ /* 0x000fe40000000800 */
[C---:B------:R-:W-:Y:S01]  /*bc00*/  HMMA.16816.F32 R28, R68.reuse, R86, R28 ;  /* 0x00000056441c723c */ /* 0x040fe2000000181c */
[----:B------:R-:W2:Y:S05]  /*bc10*/  LDSM.16.MT88.4 R84, [R155+0x5000] ;  /* 0x005000009b54783b */ /* 0x000eaa0000004200 */
[----:B------:R-:W-:Y:S02]  /*bc20*/  MUFU.EX2 R169, R169 ;  /* 0x000000a900a97308 */ /* 0x000fe40000000800 */
[C---:B------:R-:W-:Y:S06]  /*bc30*/  HMMA.16816.F32 R32, R68.reuse, R88, R32 ;  /* 0x000000584420723c */ /* 0x040fec0000001820 */
[----:B------:R-:W-:Y:S02]  /*bc40*/  MUFU.EX2 R171, R171 ;  /* 0x000000ab00ab7308 */ /* 0x000fe40000000800 */
[C---:B------:R-:W-:Y:S01]  /*bc50*/  HMMA.16816.F32 R36, R68.reuse, R90, R36 ;  /* 0x0000005a4424723c */ /* 0x040fe20000001824 */
[----:B------:R-:W5:Y:S05]  /*bc60*/  LDSM.16.MT88.4 R88, [R3+0xd800] ;  /* 0x00d800000358783b */ /* 0x000f6a0000004200 */
[----:B------:R-:W-:Y:S02]  /*bc70*/  MUFU.EX2 R178, R178 ;  /* 0x000000b200b27308 */ /* 0x000fe40000000800 */
[C---:B----4-:R-:W-:Y:S06]  /*bc80*/  HMMA.16816.F32 R40, R68.reuse, R72, R40 ;  /* 0x000000484428723c */ /* 0x050fec0000001828 */
[----:B------:R-:W-:Y:S02]  /*bc90*/  MUFU.EX2 R173, R173 ;  /* 0x000000ad00ad7308 */ /* 0x000fe40000000800 */
[C---:B------:R-:W-:Y:S01]  /*bca0*/  HMMA.16816.F32 R44, R68.reuse, R74, R44 ;  /* 0x0000004a442c723c */ /* 0x040fe2000000182c */
[----:B------:R-:W4:Y:S05]  /*bcb0*/  LDSM.16.MT88.4 R72, [R155+0x1800] ;  /* 0x001800009b48783b */ /* 0x000f2a0000004200 */
[----:B------:R-:W-:Y:S02]  /*bcc0*/  MUFU.EX2 R174, R174 ;  /* 0x000000ae00ae7308 */ /* 0x000fe40000000800 */
[C---:B-1----:R-:W-:Y:S06]  /*bcd0*/  HMMA.16816.F32 R48, R68.reuse, R76, R48 ;  /* 0x0000004c4430723c */ /* 0x042fec0000001830 */
[----:B------:R-:W-:Y:S02]  /*bce0*/  MUFU.EX2 R170, R170 ;  /* 0x000000aa00aa7308 */ /* 0x000fe40000000800 */
[C---:B------:R-:W-:Y:S01]  /*bcf0*/  HMMA.16816.F32 R52, R68.reuse, R78, R52 ;  /* 0x0000004e4434723c */ /* 0x040fe20000001834 */
[----:B------:R-:W1:Y:S05]  /*bd00*/  LDSM.16.MT88.4 R76, [R0+0x1800] ;  /* 0x00180000004c783b */ /* 0x000e6a0000004200 */
[----:B------:R-:W-:Y:S02]  /*bd10*/  MUFU.EX2 R175, R175 ;  /* 0x000000af00af7308 */ /* 0x000fe40000000800 */
[C---:B---3--:R-:W-:Y:S06]  /*bd20*/  HMMA.16816.F32 R64, R68.reuse, R80, R64 ;  /* 0x000000504440723c */ /* 0x048fec0000001840 */
[----:B------:R-:W-:Y:S02]  /*bd30*/  MUFU.EX2 R177, R177 ;  /* 0x000000b100b17308 */ /* 0x000fe40000000800 */
[C---:B------:R-:W-:Y:S01]  /*bd40*/  HMMA.16816.F32 R4, R68.reuse, R82, R4 ;  /* 0x000000524404723c */ /* 0x040fe20000001804 */
[----:B------:R-:W3:Y:S05]  /*bd50*/  LDSM.16.MT88.4 R80, [R151+0x11800] ;  /* 0x011800009750783b */ /* 0x000eea0000004200 */
[----:B------:R-:W-:Y:S02]  /*bd60*/  MUFU.EX2 R164, R164 ;  /* 0x000000a400a47308 */ /* 0x000fe40000000800 */
[C---:B--2---:R-:W-:Y:S06]  /*bd70*/  HMMA.16816.F32 R56, R68.reuse, R84, R56 ;  /* 0x000000544438723c */ /* 0x044fec0000001838 */
[----:B------:R-:W-:Y:S02]  /*bd80*/  MUFU.EX2 R162, R162 ;  /* 0x000000a200a27308 */ /* 0x000fe40000000800 */
[----:B------:R-:W-:Y:S01]  /*bd90*/  HMMA.16816.F32 R60, R68, R86, R60 ;  /* 0x00000056443c723c */ /* 0x000fe2000000183c */
[----:B------:R-:W-:Y:S01]  /*bda0*/  F2FP.F16.F32.PACK_AB R68, R122, R121 ;  /* 0x000000797a44723e */ /* 0x000fe200000000ff */
[----:B------:R-:W-:Y:S01]  /*bdb0*/  LDSM.16.MT88.4 R84, [R0+0x5800] ;  /* 0x005800000054783b */ /* 0x000fe20000004200 */
[----:B------:R-:W-:Y:S01]  /*bdc0*/  F2FP.F16.F32.PACK_AB R69, R126, R125 ;  /* 0x0000007d7e45723e */ /* 0x000fe200000000ff */
[----:B------:R-:W-:Y:S01]  /*bdd0*/  FADD.FTZ R121, R121, R112 ;  /* 0x0000007079797221 */ /* 0x000fe20000010000 */
[----:B------:R-:W-:Y:S01]  /*bde0*/  F2FP.F16.F32.PACK_AB R70, R123, R124 ;  /* 0x0000007c7b46723e */ /* 0x000fe200000000ff */
[----:B------:R-:W-:Y:S01]  /*bdf0*/  MUFU.EX2 R179, R179 ;  /* 0x000000b300b37308 */ /* 0x000fe20000000800 */
[----:B------:R-:W-:Y:S01]  /*be00*/  F2FP.F16.F32.PACK_AB R71, R172, R127 ;  /* 0x0000007fac47723e */ /* 0x000fe200000000ff */
[----:B------:R-:W-:-:S04]  /*be10*/  FADD.FTZ R121, R122, R121 ;  /* 0x000000797a797221 */ /* 0x000fc80000010000 */
[----:B------:R-:W-:Y:S02]  /*be20*/  FADD.FTZ R124, R124, R121 ;  /* 0x000000797c7c7221 */ /* 0x000fe40000010000 */
[----:B-----5:R-:W-:Y:S01]  /*be30*/  HMMA.16816.F32 R16, R68, R88, R16 ;  /* 0x000000584410723c */ /* 0x020fe20000001810 */
[----:B------:R-:W-:Y:S01]  /*be40*/  MUFU.EX2 R158, R158 ;  /* 0x0000009e009e7308 */ /* 0x000fe20000000800 */
[----:B------:R-:W-:-:S06]  /*be50*/  FADD.FTZ R124, R123, R124 ;  /* 0x0000007c7b7c7221 */ /* 0x000fcc0000010000 */
[C---:B------:R-:W-:Y:S01]  /*be60*/  HMMA.16816.F32 R20, R68.reuse, R90, R20 ;  /* 0x0000005a4414723c */ /* 0x040fe20000001814 */
[----:B------:R-:W-:Y:S01]  /*be70*/  LDSM.16.MT88.4 R88, [R155+0x5800] ;  /* 0x005800009b58783b */ /* 0x000fe20000004200 */
[----:B------:R-:W-:Y:S06]  /*be80*/  MUFU.EX2 R181, R181 ;  /* 0x000000b500b57308 */ /* 0x000fec0000000800 */
[C---:B----4-:R-:W-:Y:S02]  /*be90*/  HMMA.16816.F32 R24, R68.reuse, R72, R24 ;  /* 0x000000484418723c */ /* 0x050fe40000001818 */
[----:B------:R-:W-:Y:S06]  /*bea0*/  MUFU.EX2 R138, R138 ;  /* 0x0000008a008a7308 */ /* 0x000fec0000000800 */
[C---:B------:R-:W-:Y:S01]  /*beb0*/  HMMA.16816.F32 R28, R68.reuse, R74, R28 ;  /* 0x0000004a441c723c */ /* 0x040fe2000000181c */
[----:B------:R-:W2:Y:S01]  /*bec0*/  LDSM.16.MT88.4 R72, [R3+0x11800] ;  /* 0x011800000348783b */ /* 0x000ea20000004200 */
[----:B------:R-:W4:Y:S06]  /*bed0*/  MUFU.EX2 R137, R137 ;  /* 0x0000008900897308 */ /* 0x000f2c0000000800 */
[C---:B-1----:R-:W-:Y:S02]  /*bee0*/  HMMA.16816.F32 R32, R68.reuse, R76, R32 ;  /* 0x0000004c4420723c */ /* 0x042fe40000001820 */
[----:B------:R-:W-:Y:S06]  /*bef0*/  MUFU.EX2 R139, R139 ;  /* 0x0000008b008b7308 */ /* 0x000fec0000000800 */
[----:B------:R-:W-:Y:S01]  /*bf00*/  HMMA.16816.F32 R36, R68, R78, R36 ;  /* 0x0000004e4424723c */ /* 0x000fe20000001824 */
[----:B------:R-:W1:Y:S01]  /*bf10*/  LDSM.16.MT88.4 R76, [R3+0xe000] ;  /* 0x00e00000034c783b */ /* 0x000e620000004200 */
[----:B------:R-:W5:Y:S01]  /*bf20*/  MUFU.EX2 R140, R140 ;  /* 0x0000008c008c7308 */ /* 0x000f620000000800 */
[----:B----4-:R-:W-:-:S05]  /*bf30*/  F2FP.F16.F32.PACK_AB R116, R137, R138 ;  /* 0x0000008a8974723e */ /* 0x010fca00000000ff */
[C---:B---3--:R-:W-:Y:S02]  /*bf40*/  HMMA.16816.F32 R40, R68.reuse, R80, R40 ;  /* 0x000000504428723c */ /* 0x048fe40000001828 */
[----:B------:R-:W-:Y:S06]  /*bf50*/  MUFU.EX2 R136, R136 ;  /* 0x0000008800887308 */ /* 0x000fec0000000800 */
[----:B------:R-:W-:Y:S01]  /*bf60*/  HMMA.16816.F32 R44, R68, R82, R44 ;  /* 0x00000052442c723c */ /* 0x000fe2000000182c */
[----:B------:R-:W3:Y:S01]  /*bf70*/  LDSM.16.MT88.4 R80, [R155+0x2000] ;  /* 0x002000009b50783b */ /* 0x000ee20000004200 */
[----:B------:R-:W4:Y:S01]  /*bf80*/  MUFU.EX2 R133, R133 ;  /* 0x0000008500857308 */ /* 0x000f220000000800 */
[----:B-----5:R-:W-:-:S05]  /*bf90*/  F2FP.F16.F32.PACK_AB R118, R140, R139 ;  /* 0x0000008b8c76723e */ /* 0x020fca00000000ff */
[C---:B------:R-:W-:Y:S02]  /*bfa0*/  HMMA.16816.F32 R8, R68.reuse, R92, R8 ;  /* 0x0000005c4408723c */ /* 0x040fe40000001808 */
[----:B------:R-:W-:Y:S06]  /*bfb0*/  MUFU.EX2 R141, R141 ;  /* 0x0000008d008d7308 */ /* 0x000fec0000000800 */
[----:B------:R-:W-:Y:S01]  /*bfc0*/  HMMA.16816.F32 R12, R68, R94, R12 ;  /* 0x0000005e440c723c */ /* 0x000fe2000000180c */
[----:B------:R-:W-:Y:S01]  /*bfd0*/  LDSM.16.MT88.4 R92, [R151+0xe000] ;  /* 0x00e00000975c783b */ /* 0x000fe20000004200 */
[----:B------:R-:W5:Y:S01]  /*bfe0*/  MUFU.EX2 R2, R2 ;  /* 0x0000000200027308 */ /* 0x000f620000000800 */
[----:B----4-:R-:W-:-:S05]  /*bff0*/  F2FP.F16.F32.PACK_AB R117, R133, R136 ;  /* 0x000000888575723e */ /* 0x010fca00000000ff */
[C---:B--2---:R-:W-:Y:S08]  /*c000*/  HMMA.16816.F32 R48, R68.reuse, R72, R48 ;  /* 0x000000484430723c */ /* 0x044ff00000001830 */
[----:B------:R-:W-:Y:S01]  /*c010*/  HMMA.16816.F32 R52, R68, R74, R52 ;  /* 0x0000004a4434723c */ /* 0x000fe20000001834 */
[----:B------:R-:W2:Y:S01]  /*c020*/  LDSM.16.MT88.4 R72, [R0+0x2000] ;  /* 0x002000000048783b */ /* 0x000ea20000004200 */
[----:B-----5:R-:W-:-:S06]  /*c030*/  F2FP.F16.F32.PACK_AB R119, R2, R141 ;  /* 0x0000008d0277723e */ /* 0x020fcc00000000ff */
[C---:B------:R-:W-:Y:S08]  /*c040*/  HMMA.16816.F32 R56, R68.reuse, R88, R56 ;  /* 0x000000584438723c */ /* 0x040ff00000001838 */
[C---:B------:R-:W-:Y:S01]  /*c050*/  HMMA.16816.F32 R60, R68.reuse, R90, R60 ;  /* 0x0000005a443c723c */ /* 0x040fe2000000183c */
[----:B------:R-:W-:Y:S07]  /*c060*/  LDSM.16.MT88.4 R88, [R155+0x6000] ;  /* 0x006000009b58783b */ /* 0x000fee0000004200 */
[C---:B------:R-:W-:Y:S08]  /*c070*/  HMMA.16816.F32 R64, R68.reuse, R84, R64 ;  /* 0x000000544440723c */ /* 0x040ff00000001840 */
[----:B------:R-:W-:Y:S01]  /*c080*/  HMMA.16816.F32 R4, R68, R86, R4 ;  /* 0x000000564404723c */ /* 0x000fe20000001804 */
[----:B------:R-:W-:Y:S01]  /*c090*/  F2FP.F16.F32.PACK_AB R68, R196, R159 ;  /* 0x0000009fc444723e */ /* 0x000fe200000000ff */
[----:B------:R-:W-:Y:S01]  /*c0a0*/  LDSM.16.MT88.4 R84, [R0+0x6000] ;  /* 0x006000000054783b */ /* 0x000fe20000004200 */
[----:B------:R-:W-:Y:S01]  /*c0b0*/  F2FP.F16.F32.PACK_AB R69, R192, R163 ;  /* 0x000000a3c045723e */ /* 0x000fe200000000ff */
[----:B------:R-:W-:Y:S01]  /*c0c0*/  FADD.FTZ R159, R159, R124 ;  /* 0x0000007c9f9f7221 */ /* 0x000fe20000010000 */
[----:B------:R-:W-:-:S02]  /*c0d0*/  F2FP.F16.F32.PACK_AB R70, R161, R222 ;  /* 0x000000dea146723e */ /* 0x000fc400000000ff */
[----:B------:R-:W-:Y:S01]  /*c0e0*/  F2FP.F16.F32.PACK_AB R71, R190, R165 ;  /* 0x000000a5be47723e */ /* 0x000fe200000000ff */
[----:B------:R-:W-:-:S04]  /*c0f0*/  FADD.FTZ R159, R196, R159 ;  /* 0x0000009fc49f7221 */ /* 0x000fc80000010000 */
[----:B------:R-:W-:Y:S02]  /*c100*/  FADD.FTZ R222, R222, R159 ;  /* 0x0000009fdede7221 */ /* 0x000fe40000010000 */
[----:B-1----:R-:W-:Y:S02]  /*c110*/  HMMA.16816.F32 R16, R68, R76, R16 ;  /* 0x0000004c4410723c */ /* 0x002fe40000001810 */
[----:B------:R-:W-:-:S06]  /*c120*/  FADD.FTZ R222, R161, R222 ;  /* 0x000000dea1de7221 */ /* 0x000fcc0000010000 */
[C---:B------:R-:W-:Y:S01]  /*c130*/  HMMA.16816.F32 R20, R68.reuse, R78, R20 ;  /* 0x0000004e4414723c */ /* 0x040fe20000001814 */
[----:B------:R-:W1:Y:S07]  /*c140*/  LDSM.16.MT88.4 R76, [R151+0x12000] ;  /* 0x01200000974c783b */ /* 0x000e6e0000004200 */
[C---:B---3--:R-:W-:Y:S08]  /*c150*/  HMMA.16816.F32 R24, R68.reuse, R80, R24 ;  /* 0x000000504418723c */ /* 0x048ff00000001818 */
[C---:B------:R-:W-:Y:S01]  /*c160*/  HMMA.16816.F32 R28, R68.reuse, R82, R28 ;  /* 0x00000052441c723c */ /* 0x040fe2000000181c */
[----:B------:R-:W3:Y:S07]  /*c170*/  LDSM.16.MT88.4 R80, [R3+0x12000] ;  /* 0x012000000350783b */ /* 0x000eee0000004200 */
[C---:B--2---:R-:W-:Y:S08]  /*c180*/  HMMA.16816.F32 R32, R68.reuse, R72, R32 ;  /* 0x000000484420723c */ /* 0x044ff00000001820 */
[C---:B------:R-:W-:Y:S01]  /*c190*/  HMMA.16816.F32 R36, R68.reuse, R74, R36 ;  /* 0x0000004a4424723c */ /* 0x040fe20000001824 */
[----:B------:R-:W2:Y:S07]  /*c1a0*/  LDSM.16.MT88.4 R72, [R3+0xe800] ;  /* 0x00e800000348783b */ /* 0x000eae0000004200 */
[C---:B------:R-:W-:Y:S08]  /*c1b0*/  HMMA.16816.F32 R8, R68.reuse, R92, R8 ;  /* 0x0000005c4408723c */ /* 0x040ff00000001808 */
[C---:B-1----:R-:W-:Y:S08]  /*c1c0*/  HMMA.16816.F32 R40, R68.reuse, R76, R40 ;  /* 0x0000004c4428723c */ /* 0x042ff00000001828 */
[C---:B------:R-:W-:Y:S01]  /*c1d0*/  HMMA.16816.F32 R44, R68.reuse, R78, R44 ;  /* 0x0000004e442c723c */ /* 0x040fe2000000182c */
[----:B------:R-:W1:Y:S07]  /*c1e0*/  LDSM.16.MT88.4 R76, [R155+0x2800] ;  /* 0x002800009b4c783b */ /* 0x000e6e0000004200 */
[C---:B---3--:R-:W-:Y:S08]  /*c1f0*/  HMMA.16816.F32 R48, R68.reuse, R80, R48 ;  /* 0x000000504430723c */ /* 0x048ff00000001830 */
[C---:B------:R-:W-:Y:S01]  /*c200*/  HMMA.16816.F32 R52, R68.reuse, R82, R52 ;  /* 0x000000524434723c */ /* 0x040fe20000001834 */
[----:B------:R-:W3:Y:S07]  /*c210*/  LDSM.16.MT88.4 R80, [R0+0x2800] ;  /* 0x002800000050783b */ /* 0x000eee0000004200 */
[C---:B------:R-:W-:Y:S01]  /*c220*/  HMMA.16816.F32 R12, R68.reuse, R94, R12 ;  /* 0x0000005e440c723c */ /* 0x040fe2000000180c */
[----:B------:R-:W4:Y:S07]  /*c230*/  LDSM.16.MT88.4 R92, [R151+0xe800] ;  /* 0x00e80000975c783b */ /* 0x000f2e0000004200 */
        /* <DEDUP_REMOVED lines=13> */
[----:B--2---:R-:W-:Y:S02]  /*c310*/  HMMA.16816.F32 R16, R68, R72, R16 ;  /* 0x000000484410723c */ /* 0x004fe40000001810 */
[----:B------:R-:W-:-:S06]  /*c320*/  FADD.FTZ R169, R169, R184 ;  /* 0x000000b8a9a97221 */ /* 0x000fcc0000010000 */
[C---:B------:R-:W-:Y:S01]  /*c330*/  HMMA.16816.F32 R20, R68.reuse, R74, R20 ;  /* 0x0000004a4414723c */ /* 0x040fe20000001814 */
[----:B------:R-:W2:Y:S07]  /*c340*/  LDSM.16.MT88.4 R72, [R151+0x12800] ;  /* 0x012800009748783b */ /* 0x000eae0000004200 */
[C---:B-1----:R-:W-:Y:S08]  /*c350*/  HMMA.16816.F32 R24, R68.reuse, R76, R24 ;  /* 0x0000004c4418723c */ /* 0x042ff00000001818 */
[C---:B------:R-:W-:Y:S01]  /*c360*/  HMMA.16816.F32 R28, R68.reuse, R78, R28 ;  /* 0x0000004e441c723c */ /* 0x040fe2000000181c */
[----:B------:R-:W1:Y:S07]  /*c370*/  LDSM.16.MT88.4 R76, [R3+0x12800] ;  /* 0x01280000034c783b */ /* 0x000e6e0000004200 */
[C---:B---3--:R-:W-:Y:S08]  /*c380*/  HMMA.16816.F32 R32, R68.reuse, R80, R32 ;  /* 0x000000504420723c */ /* 0x048ff00000001820 */
[C---:B------:R-:W-:Y:S01]  /*c390*/  HMMA.16816.F32 R36, R68.reuse, R82, R36 ;  /* 0x000000524424723c */ /* 0x040fe20000001824 */
[----:B------:R-:W3:Y:S07]  /*c3a0*/  LDSM.16.MT88.4 R80, [R3+0xf000] ;  /* 0x00f000000350783b */ /* 0x000eee0000004200 */
[C---:B----4-:R-:W-:Y:S08]  /*c3b0*/  HMMA.16816.F32 R8, R68.reuse, R92, R8 ;  /* 0x0000005c4408723c */ /* 0x050ff00000001808 */
[C---:B------:R-:W-:Y:S01]  /*c3c0*/  HMMA.16816.F32 R12, R68.reuse, R94, R12 ;  /* 0x0000005e440c723c */ /* 0x040fe2000000180c */
[----:B------:R-:W-:Y:S07]  /*c3d0*/  LDSM.16.MT88.4 R92, [R151+0xf000] ;  /* 0x00f00000975c783b */ /* 0x000fee0000004200 */
[C---:B--2---:R-:W-:Y:S08]  /*c3e0*/  HMMA.16816.F32 R40, R68.reuse, R72, R40 ;  /* 0x000000484428723c */ /* 0x044ff00000001828 */
[C---:B------:R-:W-:Y:S01]  /*c3f0*/  HMMA.16816.F32 R44, R68.reuse, R74, R44 ;  /* 0x0000004a442c723c */ /* 0x040fe2000000182c */
[----:B------:R-:W-:Y:S07]  /*c400*/  LDSM.16.MT88.4 R72, [R155+0x3000] ;  /* 0x003000009b48783b */ /* 0x000fee0000004200 */
[C---:B-1----:R-:W-:Y:S08]  /*c410*/  HMMA.16816.F32 R48, R68.reuse, R76, R48 ;  /* 0x0000004c4430723c */ /* 0x042ff00000001830 */
[C---:B------:R-:W-:Y:S01]  /*c420*/  HMMA.16816.F32 R52, R68.reuse, R78, R52 ;  /* 0x0000004e4434723c */ /* 0x040fe20000001834 */
[----:B------:R-:W1:Y:S07]  /*c430*/  LDSM.16.MT88.4 R76, [R0+0x3000] ;  /* 0x00300000004c783b */ /* 0x000e6e0000004200 */
        /* <DEDUP_REMOVED lines=13> */
[----:B---3--:R-:W-:Y:S02]  /*c510*/  HMMA.16816.F32 R16, R68, R80, R16 ;  /* 0x000000504410723c */ /* 0x008fe40000001810 */
[----:B------:R-:W-:-:S04]  /*c520*/  FADD.FTZ R177, R164, R177 ;  /* 0x000000b1a4b17221 */ /* 0x000fc80000010000 */
[----:B------:R-:W-:Y:S02]  /*c530*/  FADD.FTZ R138, R138, R177 ;  /* 0x000000b18a8a7221 */ /* 0x000fe40000010000 */
[----:B------:R-:W-:Y:S01]  /*c540*/  HMMA.16816.F32 R20, R68, R82, R20 ;  /* 0x000000524414723c */ /* 0x000fe20000001814 */
[----:B------:R-:W2:Y:S01]  /*c550*/  LDSM.16.MT88.4 R80, [R151+0x13000] ;  /* 0x013000009750783b */ /* 0x000ea20000004200 */
[----:B------:R-:W-:-:S04]  /*c560*/  FADD.FTZ R138, R137, R138 ;  /* 0x0000008a898a7221 */ /* 0x000fc80000010000 */
[----:B------:R-:W-:Y:S02]  /*c570*/  FADD.FTZ R139, R139, R138 ;  /* 0x0000008a8b8b7221 */ /* 0x000fe40000010000 */
[----:B-1----:R-:W-:Y:S02]  /*c580*/  HMMA.16816.F32 R32, R68, R76, R32 ;  /* 0x0000004c4420723c */ /* 0x002fe40000001820 */
[----:B------:R-:W-:-:S06]  /*c590*/  FADD.FTZ R223, R140, R139 ;  /* 0x0000008b8cdf7221 */ /* 0x000fcc0000010000 */
[C---:B------:R-:W-:Y:S01]  /*c5a0*/  HMMA.16816.F32 R36, R68.reuse, R78, R36 ;  /* 0x0000004e4424723c */ /* 0x040fe20000001824 */
[----:B------:R-:W1:Y:S07]  /*c5b0*/  LDSM.16.MT88.4 R76, [R151+0xf800] ;  /* 0x00f80000974c783b */ /* 0x000e6e0000004200 */
[C---:B------:R-:W-:Y:S08]  /*c5c0*/  HMMA.16816.F32 R8, R68.reuse, R92, R8 ;  /* 0x0000005c4408723c */ /* 0x040ff00000001808 */
[C---:B------:R-:W-:Y:S08]  /*c5d0*/  HMMA.16816.F32 R24, R68.reuse, R72, R24 ;  /* 0x000000484418723c */ /* 0x040ff00000001818 */
[C---:B------:R-:W-:Y:S01]  /*c5e0*/  HMMA.16816.F32 R28, R68.reuse, R74, R28 ;  /* 0x0000004a441c723c */ /* 0x040fe2000000181c */
[----:B------:R-:W-:Y:S07]  /*c5f0*/  LDSM.16.MT88.4 R72, [R0+0x7000] ;  /* 0x007000000048783b */ /* 0x000fee0000004200 */
[C---:B--2---:R-:W-:Y:S08]  /*c600*/  HMMA.16816.F32 R40, R68.reuse, R80, R40 ;  /* 0x000000504428723c */ /* 0x044ff00000001828 */
[----:B------:R-:W-:Y:S01]  /*c610*/  HMMA.16816.F32 R44, R68, R82, R44 ;  /* 0x00000052442c723c */ /* 0x000fe2000000182c */
[----:B------:R-:W2:Y:S07]  /*c620*/  LDSM.16.MT88.4 R80, [R151+0x13800] ;  /* 0x013800009750783b */ /* 0x000eae0000004200 */
[----:B-1----:R-:W-:Y:S01]  /*c630*/  HMMA.16816.F32 R128, R116, R76, R8 ;  /* 0x0000004c7480723c */ /* 0x002fe20000001808 */
[----:B------:R-:W1:Y:S07]  /*c640*/  LDSM.16.MT88.4 R8, [R3+0x13800] ;  /* 0x013800000308783b */ /* 0x000e6e0000004200 */
[C---:B------:R-:W-:Y:S01]  /*c650*/  HMMA.16816.F32 R12, R68.reuse, R94, R12 ;  /* 0x0000005e440c723c */ /* 0x040fe2000000180c */
[----:B------:R-:W-:Y:S07]  /*c660*/  LDSM.16.MT88.4 R92, [R0+0x3800] ;  /* 0x00380000005c783b */ /* 0x000fee0000004200 */
[C---:B------:R-:W-:Y:S08]  /*c670*/  HMMA.16816.F32 R48, R68.reuse, R88, R48 ;  /* 0x000000584430723c */ /* 0x040ff00000001830 */
[C---:B------:R-:W-:Y:S08]  /*c680*/  HMMA.16816.F32 R52, R68.reuse, R90, R52 ;  /* 0x0000005a4434723c */ /* 0x040ff00000001834 */
[----:B------:R-:W-:Y:S08]  /*c690*/  HMMA.16816.F32 R56, R68, R84, R56 ;  /* 0x000000544438723c */ /* 0x000ff00000001838 */
[----:B--2---:R-:W-:Y:S01]  /*c6a0*/  HMMA.16816.F32 R96, R116, R80, R40 ;  /* 0x000000507460723c */ /* 0x004fe20000001828 */
[----:B------:R-:W-:-:S04]  /*c6b0*/  FADD.FTZ R41, R101, R134 ;  /* 0x0000008665297221 */ /* 0x000fc80000010000 */
[----:B------:R-:W-:-:S03]  /*c6c0*/  FADD.FTZ R108, R108, R41 ;  /* 0x000000296c6c7221 */ /* 0x000fc60000010000 */
[----:B------:R-:W-:Y:S01]  /*c6d0*/  HMMA.16816.F32 R60, R68, R86, R60 ;  /* 0x00000056443c723c */ /* 0x000fe2000000183c */
[----:B------:R-:W-:Y:S01]  /*c6e0*/  FADD.FTZ R107, R107, R108 ;  /* 0x0000006c6b6b7221 */ /* 0x000fe20000010000 */
[----:B------:R2:W3:Y:S03]  /*c6f0*/  LDSM.16.MT88.4 R84, [R3+0xf800] ;  /* 0x00f800000354783b */ /* 0x0004e60000004200 */
[----:B------:R-:W-:-:S03]  /*c700*/  FADD.FTZ R107, R106, R107 ;  /* 0x0000006b6a6b7221 */ /* 0x000fc60000010000 */
[----:B------:R-:W-:Y:S01]  /*c710*/  HMMA.16816.F32 R64, R68, R72, R64 ;  /* 0x000000484440723c */ /* 0x000fe20000001840 */
[----:B------:R-:W-:-:S04]  /*c720*/  FADD.FTZ R114, R114, R107 ;  /* 0x0000006b72727221 */ /* 0x000fc80000010000 */
[----:B------:R-:W-:-:S03]  /*c730*/  FADD.FTZ R113, R113, R114 ;  /* 0x0000007271717221 */ /* 0x000fc60000010000 */
[----:B------:R-:W-:Y:S01]  /*c740*/  HMMA.16816.F32 R4, R68, R74, R4 ;  /* 0x0000004a4404723c */ /* 0x000fe20000001804 */
[----:B------:R-:W-:-:S04]  /*c750*/  FADD.FTZ R120, R120, R113 ;  /* 0x0000007178787221 */ /* 0x000fc80000010000 */
[----:B------:R-:W-:-:S03]  /*c760*/  FADD.FTZ R120, R115, R120 ;  /* 0x0000007873787221 */ /* 0x000fc60000010000 */
[C---:B------:R-:W-:Y:S01]  /*c770*/  HMMA.16816.F32 R68, R116.reuse, R78, R12 ;  /* 0x0000004e7444723c */ /* 0x040fe2000000180c */
[----:B------:R-:W-:Y:S01]  /*c780*/  FADD.FTZ R125, R125, R120 ;  /* 0x000000787d7d7221 */ /* 0x000fe20000010000 */
[----:B------:R-:W4:Y:S01]  /*c790*/  LDSM.16.MT88.4 R12, [R155+0x3800] ;  /* 0x003800009b0c783b */ /* 0x000f220000004200 */
[----:B--2---:R-:W-:Y:S02]  /*c7a0*/  MOV R3, R149 ;  /* 0x0000009500037202 */ /* 0x004fe40000000f00 */
[----:B------:R-:W-:Y:S01]  /*c7b0*/  FADD.FTZ R126, R126, R125 ;  /* 0x0000007d7e7e7221 */ /* 0x000fe20000010000 */
[----:B------:R-:W2:Y:S02]  /*c7c0*/  LDSM.16.MT88.4 R152, [R155+0x7800] ;  /* 0x007800009b98783b */ /* 0x000ea40000004200 */
[----:B-1----:R-:W-:Y:S01]  /*c7d0*/  HMMA.16816.F32 R104, R116, R8, R48 ;  /* 0x000000087468723c */ /* 0x002fe20000001830 */
[----:B------:R-:W-:-:S04]  /*c7e0*/  FADD.FTZ R127, R127, R126 ;  /* 0x0000007e7f7f7221 */ /* 0x000fc80000010000 */
[----:B------:R-:W-:-:S03]  /*c7f0*/  FADD.FTZ R172, R172, R127 ;  /* 0x0000007facac7221 */ /* 0x000fc60000010000 */
[----:B------:R-:W-:Y:S01]  /*c800*/  HMMA.16816.F32 R108, R116, R10, R52 ;  /* 0x0000000a746c723c */ /* 0x000fe20000001834 */
[----:B------:R-:W-:Y:S01]  /*c810*/  FADD.FTZ R163, R163, R172 ;  /* 0x000000aca3a37221 */ /* 0x000fe20000010000 */
[----:B------:R-:W1:Y:S03]  /*c820*/  LDSM.16.MT88.4 R8, [R0+0x7800] ;  /* 0x007800000008783b */ /* 0x000e660000004200 */
        /* <DEDUP_REMOVED lines=9> */
[----:B------:R-:W-:-:S03]  /*c8c0*/  FADD.FTZ R173, R174, R173 ;  /* 0x000000adaead7221 */ /* 0x000fc60000010000 */
[----:B------:R-:W-:Y:S01]  /*c8d0*/  HMMA.16816.F32 R88, R116, R92, R32 ;  /* 0x0000005c7458723c */ /* 0x000fe20000001820 */
[----:B------:R-:W-:-:S04]  /*c8e0*/  FADD.FTZ R162, R162, R173 ;  /* 0x000000ada2a27221 */ /* 0x000fc80000010000 */
[----:B------:R-:W-:-:S03]  /*c8f0*/  FADD.FTZ R179, R179, R162 ;  /* 0x000000a2b3b37221 */ /* 0x000fc60000010000 */
[----:B----4-:R-:W-:Y:S01]  /*c900*/  HMMA.16816.F32 R80, R116, R12, R24 ;  /* 0x0000000c7450723c */ /* 0x010fe20000001818 */
[----:B------:R-:W-:-:S04]  /*c910*/  FADD.FTZ R158, R158, R179 ;  /* 0x000000b39e9e7221 */ /* 0x000fc80000010000 */
[----:B------:R-:W-:-:S03]  /*c920*/  FADD.FTZ R181, R181, R158 ;  /* 0x0000009eb5b57221 */ /* 0x000fc60000010000 */
[----:B------:R-:W-:Y:S01]  /*c930*/  HMMA.16816.F32 R84, R116, R14, R28 ;  /* 0x0000000e7454723c */ /* 0x000fe2000000181c */
[----:B------:R-:W-:-:S04]  /*c940*/  FADD.FTZ R136, R136, R181 ;  /* 0x000000b588887221 */ /* 0x000fc80000010000 */
[----:B------:R-:W-:-:S03]  /*c950*/  FADD.FTZ R136, R133, R136 ;  /* 0x0000008885887221 */ /* 0x000fc60000010000 */
[----:B--2---:R-:W-:Y:S01]  /*c960*/  HMMA.16816.F32 R124, R116, R152, R56 ;  /* 0x00000098747c723c */ /* 0x004fe20000001838 */
[----:B------:R-:W-:-:S04]  /*c970*/  FADD.FTZ R141, R141, R136 ;  /* 0x000000888d8d7221 */ /* 0x000fc80000010000 */
[----:B------:R-:W-:-:S03]  /*c980*/  FADD.FTZ R221, R2, R141 ;  /* 0x0000008d02dd7221 */ /* 0x000fc60000010000 */
[C---:B------:R-:W-:Y:S08]  /*c990*/  HMMA.16816.F32 R112, R116.reuse, R154, R60 ;  /* 0x0000009a7470723c */ /* 0x040ff0000000183c */
[C---:B------:R-:W-:Y:S08]  /*c9a0*/  HMMA.16816.F32 R92, R116.reuse, R94, R36 ;  /* 0x0000005e745c723c */ /* 0x040ff00000001824 */
[C---:B-1----:R-:W-:Y:S08]  /*c9b0*/  HMMA.16816.F32 R120, R116.reuse, R8, R64 ;  /* 0x000000087478723c */ /* 0x042ff00000001840 */
[----:B------:R-:W-:-:S15]  /*c9c0*/  HMMA.16816.F32 R116, R116, R10, R4 ;  /* 0x0000000a7474723c */ /* 0x000fde0000001804 */
[----:B------:R-:W-:-:S05]  /*c9d0*/  NOP ;  /* 0x0000000000007918 */ /* 0x000fca0000000000 */
.L_x_577:
[----:B------:R-:W-:-:S13]  /*c9e0*/  ISETP.GE.AND P1, PT, R211, RZ, PT ;  /* 0x000000ffd300720c */ /* 0x000fda0003f26270 */
[----:B------:R-:W-:Y:S05]  /*c9f0*/  @!P1 BRA `(.L_x_583) ;  /* 0x0000004400f49947 */ /* 0x000fea0003800000 */
[----:B------:R-:W1:Y:S01]  /*ca00*/  S2UR UR10, SR_CgaCtaId ;  /* 0x00000000000a79c3 */ /* 0x000e620000008800 */
[----:B------:R-:W-:Y:S01]  /*ca10*/  UISETP.NE.U32.AND UP0, UPT, UR8, URZ, UPT ;  /* 0x000000ff0800728c */ /* 0x000fe2000bf05070 */
[----:B------:R-:W-:Y:S01]  /*ca20*/  LOP3.LUT R197, R203, R212, RZ, 0xfc, !PT ;  /* 0x000000d4cbc57212 */ /* 0x000fe200078efcff */
[----:B------:R-:W-:Y:S01]  /*ca30*/  IMAD.MOV.U32 R0, RZ, RZ, R3 ;  /* 0x000000ffff007224 */ /* 0x000fe200078e0003 */
[----:B------:R-:W-:Y:S01]  /*ca40*/  MOV R196, 0x20 ;  /* 0x0000002000c47802 */ /* 0x000fe20000000f00 */
[----:B------:R-:W-:Y:S01]  /*ca50*/  UISETP.NE.AND.EX UP0, UPT, UR9, URZ, UPT, UP0 ;  /* 0x000000ff0900728c */ /* 0x000fe2000bf05300 */
[----:B------:R-:W-:Y:S01]  /*ca60*/  LEA R197, R197, UR5, 0x1 ;  /* 0x00000005c5c57c11 */ /* 0x000fe2000f8e08ff */
[----:B------:R-:W-:Y:S01]  /*ca70*/  IMAD.MOV.U32 R133, RZ, RZ, R132 ;  /* 0x000000ffff857224 */ /* 0x000fe200078e0084 */
[----:B------:R-:W-:Y:S01]  /*ca80*/  SEL R196, R196, 0xffffffe0, !P6 ;  /* 0xffffffe0c4c47807 */ /* 0x000fe20007000000 */
[----:B------:R-:W-:Y:S01]  /*ca90*/  IMAD.MOV.U32 R213, RZ, RZ, RZ ;  /* 0x000000ffffd57224 */ /* 0x000fe200078e00ff */
[C---:B------:R-:W-:Y:S01]  /*caa0*/  LEA R212, R211.reuse, 0x80, 0x7 ;  /* 0x00000080d3d47811 */ /* 0x040fe200078e38ff */
[----:B------:R-:W-:Y:S01]  /*cab0*/  VIADD R211, R211, 0x1 ;  /* 0x00000001d3d37836 */ /* 0x000fe20000000000 */
[----:B------:R-:W-:Y:S01]  /*cac0*/  PLOP3.LUT P3, PT, PT, PT, UP0, 0x80, 0x8 ;  /* 0x000000000008781c */ /* 0x000fe20003f6f008 */
[C---:B------:R-:W-:Y:S01]  /*cad0*/  VIADD R217, R197.reuse, 0xc000 ;  /* 0x0000c000c5d97836 */ /* 0x040fe20000000000 */
[----:B------:R-:W-:Y:S01]  /*cae0*/  IADD3 R196, PT, PT, R196, R197, RZ ;  /* 0x000000c5c4c47210 */ /* 0x000fe20007ffe0ff */
[----:B------:R-:W-:Y:S01]  /*caf0*/  UMOV UR12, 0x400 ;  /* 0x00000400000c7882 */ /* 0x000fe20000000000 */
[----:B------:R-:W-:Y:S01]  /*cb00*/  IADD3 R216, PT, PT, R197, 0xc040, RZ ;  /* 0x0000c040c5d87810 */ /* 0x000fe20007ffe0ff */
[----:B------:R-:W2:Y:S01]  /*cb10*/  LDCU UR11, c[0x0][0x440] ;  /* 0x00008800ff0b77ac */ /* 0x000ea20008000800 */
[----:B------:R-:W3:Y:S01]  /*cb20*/  LDCU UR4, c[0x0][0x45c] ;  /* 0x00008b80ff0477ac */ /* 0x000ee20008000800 */
[----:B------:R-:W4:Y:S01]  /*cb30*/  LDCU.64 UR6, c[0x0][0x3a0] ;  /* 0x00007400ff0677ac */ /* 0x000f220008000a00 */
[----:B------:R-:W2:Y:S01]  /*cb40*/  LDCU.64 UR8, c[0x0][0x3a8] ;  /* 0x00007500ff0877ac */ /* 0x000ea20008000a00 */
[----:B-1----:R-:W-:-:S12]  /*cb50*/  ULEA UR5, UR10, UR12, 0x18 ;  /* 0x0000000c0a057291 */ /* 0x002fd8000f8ec0ff */
.L_x_587:
[----:B------:R-:W-:Y:S01]  /*cb60*/  @!P3 IADD3 R7, P0, PT, RZ, -R213, RZ ;  /* 0x800000d5ff07b210 */ /* 0x000fe20007f1e0ff */
[----:B------:R-:W-:Y:S01]  /*cb70*/  IMAD.SHL.U32 R4, R201, 0x8, RZ ;  /* 0x00000008c9047824 */ /* 0x000fe200078e00ff */
[----:B------:R-:W1:Y:S01]  /*cb80*/  @!P3 LDC R52, c[0x0][0x3c0] ;  /* 0x0000f000ff34bb82 */ /* 0x000e620000000800 */
[----:B------:R-:W-:Y:S04]  /*cb90*/  DEPBAR.LE SB0, 0x0 ;  /* 0x000080000000791a */ /* 0x000fe80000000000 */
[C---:B------:R-:W-:Y:S03]  /*cba0*/  LOP3.LUT R6, R4.reuse, 0x1f8, RZ, 0xc0, !PT ;  /* 0x000001f804067812 */ /* 0x040fe600078ec0ff */
[----:B------:R-:W3:Y:S01]  /*cbb0*/  LDC R55, c[0x0][0x3c4] ;  /* 0x0000f100ff377b82 */ /* 0x000ee20000000800 */
[----:B------:R-:W-:Y:S07]  /*cbc0*/  LOP3.LUT R198, R4, 0x38, RZ, 0xc0, !PT ;  /* 0x0000003804c67812 */ /* 0x000fee00078ec0ff */
[----:B------:R-:W-:Y:S01]  /*cbd0*/  BAR.SYNC.DEFER_BLOCKING 0x0 ;  /* 0x0000000000007b1d */ /* 0x000fe20000010000 */
[----:B------:R-:W-:Y:S02]  /*cbe0*/  LOP3.LUT R219, R6, 0x38, R201, 0x78, !PT ;  /* 0x0000003806db7812 */ /* 0x000fe400078e78c9 */
[C---:B------:R-:W-:Y:S02]  /*cbf0*/  LOP3.LUT R218, R198.reuse, 0x40, RZ, 0xfc, !PT ;  /* 0x00000040c6da7812 */ /* 0x040fe400078efcff */
[----:B------:R-:W-:Y:S01]  /*cc00*/  LOP3.LUT R219, R219, 0x1e00, R4, 0xf8, !PT ;  /* 0x00001e00dbdb7812 */ /* 0x000fe200078ef804 */
[----:B------:R-:W-:Y:S01]  /*cc10*/  IMAD.MOV.U32 R4, RZ, RZ, R209 ;  /* 0x000000ffff047224 */ /* 0x000fe200078e00d1 */
[----:B--2---:R-:W-:Y:S02]  /*cc20*/  ISETP.GE.AND P2, PT, R198, UR11, PT ;  /* 0x0000000bc6007c0c */ /* 0x004fe4000bf46270 */
[----:B------:R-:W-:Y:S01]  /*cc30*/  ISETP.GE.AND P1, PT, R218, UR11, PT ;  /* 0x0000000bda007c0c */ /* 0x000fe2000bf26270 */
[----:B-1----:R-:W-:Y:S04]  /*cc40*/  @!P3 IMAD.SHL.U32 R8, R52, 0x80, RZ ;  /* 0x000000803408b824 */ /* 0x002fe800078e00ff */
[----:B------:R-:W-:Y:S05]  /*cc50*/  @!P3 IMAD.X R8, RZ, RZ, ~R8, P0 ;  /* 0x000000ffff08b224 */ /* 0x000fea00000e0e08 */
[----:B------:R-:W-:Y:S01]  /*cc60*/  @!P3 SHF.R.S64 R7, R7, 0x1f, R8 ;  /* 0x0000001f0707b819 */ /* 0x000fe20000001008 */
[----:B------:R-:W1:Y:S02]  /*cc70*/  S2R R201, SR_TID.X ;  /* 0x0000000000c97919 */ /* 0x000e640000002100 */
[----:B-1----:R-:W-:Y:S01]  /*cc80*/  SHF.R.U32.HI R200, RZ, 0x1, R201 ;  /* 0x00000001ffc87819 */ /* 0x002fe200000116c9 */
[C---:B------:R-:W-:Y:S02]  /*cc90*/  IMAD.SHL.U32 R6, R201.reuse, 0x20, RZ ;  /* 0x00000020c9067824 */ /* 0x040fe400078e00ff */
[----:B------:R-:W-:Y:S01]  /*cca0*/  IMAD.SHL.U32 R3, R201, 0x40, RZ ;  /* 0x00000040c9037824 */ /* 0x000fe200078e00ff */
[----:B------:R-:W-:Y:S02]  /*ccb0*/  LOP3.LUT R5, R200, 0x8, RZ, 0xc0, !PT ;  /* 0x00000008c8057812 */ /* 0x000fe400078ec0ff */
[----:B------:R-:W-:Y:S01]  /*ccc0*/  LOP3.LUT R202, R6, 0x7c00, RZ, 0xc0, !PT ;  /* 0x00007c0006ca7812 */ /* 0x000fe200078ec0ff */
[----:B------:R-:W-:Y:S01]  /*ccd0*/  IMAD.MOV.U32 R6, RZ, RZ, R208 ;  /* 0x000000ffff067224 */ /* 0x000fe200078e00d0 */
[--C-:B------:R-:W-:Y:S02]  /*cce0*/  LOP3.LUT R2, R198, 0x1c0, R3.reuse, 0xf8, !PT ;  /* 0x000001c0c6027812 */ /* 0x100fe400078ef803 */
[----:B------:R-:W-:Y:S02]  /*ccf0*/  LOP3.LUT R186, R202, 0x200, R3, 0xf8, !PT ;  /* 0x00000200caba7812 */ /* 0x000fe400078ef803 */
[----:B------:R-:W-:Y:S02]  /*cd00*/  @!P3 IADD3 R208, P0, PT, R208, R7, RZ ;  /* 0x00000007d0d0b210 */ /* 0x000fe40007f1e0ff */
[----:B------:R-:W-:Y:S02]  /*cd10*/  LOP3.LUT R186, R186, R2, R5, 0xf6, !PT ;  /* 0x00000002baba7212 */ /* 0x000fe400078ef605 */
[----:B------:R-:W-:Y:S01]  /*cd20*/  @!P3 LEA.HI.X.SX32 R209, R8, R209, 0x1, P0 ;  /* 0x000000d108d1b211 */ /* 0x000fe200000f0eff */
[----:B---3--:R-:W-:Y:S08]  /*cd30*/  @!P3 BRA `(.L_x_584) ;  /* 0x0000000000f4b947 */ /* 0x008ff00003800000 */
[----:B------:R-:W1:Y:S01]  /*cd40*/  LDC R5, c[0x0][0x4f0] ;  /* 0x00013c00ff057b82 */ /* 0x000e620000000800 */
[----:B------:R-:W-:Y:S07]  /*cd50*/  IABS R11, R212 ;  /* 0x000000d4000b7213 */ /* 0x000fee0000000000 */
[----:B------:R-:W2:Y:S01]  /*cd60*/  LDC.64 R52, c[0x0][0x3c0] ;  /* 0x0000f000ff347b82 */ /* 0x000ea20000000a00 */
[-C--:B-1----:R-:W-:Y:S04]  /*cd70*/  IABS R7, R5.reuse ;  /* 0x0000000500077213 */ /* 0x082fe80000000000 */
[----:B------:R-:W1:Y:S10]  /*cd80*/  I2F.RP R10, R7 ;  /* 0x00000007000a7306 */ /* 0x000e740000209400 */
[----:B-1----:R-:W1:Y:S02]  /*cd90*/  MUFU.RCP R8, R10 ;  /* 0x0000000a00087308 */ /* 0x002e640000001000 */
[----:B-1----:R-:W-:Y:S02]  /*cda0*/  VIADD R12, R8, 0xffffffe ;  /* 0x0ffffffe080c7836 */ /* 0x002fe40000000000 */
[----:B------:R-:W-:Y:S06]  /*cdb0*/  VIADD R8, R212, 0xffffff80 ;  /* 0xffffff80d4087836 */ /* 0x000fec0000000000 */
[----:B------:R-:W1:Y:S01]  /*cdc0*/  F2I.FTZ.U32.TRUNC.NTZ R13, R12 ;  /* 0x0000000c000d7305 */ /* 0x000e62000021f000 */
[----:B------:R-:W-:Y:S02]  /*cdd0*/  IABS R9, R8 ;  /* 0x0000000800097213 */ /* 0x000fe40000000000 */
[----:B------:R-:W-:Y:S01]  /*cde0*/  LOP3.LUT R8, R8, R5, RZ, 0x3c, !PT ;  /* 0x0000000508087212 */ /* 0x000fe200078e3cff */
[--C-:B-1----:R-:W-:Y:S01]  /*cdf0*/  IMAD.MOV R14, RZ, RZ, -R13.reuse ;  /* 0x000000ffff0e7224 */ /* 0x102fe200078e0a0d */
[----:B------:R-:W-:Y:S03]  /*ce00*/  MOV R12, RZ ;  /* 0x000000ff000c7202 */ /* 0x000fe60000000f00 */
[----:B------:R-:W-:Y:S04]  /*ce10*/  IMAD R14, R14, R7, RZ ;  /* 0x000000070e0e7224 */ /* 0x000fe800078e02ff */
[----:B------:R-:W-:Y:S06]  /*ce20*/  IMAD.HI.U32 R14, R13, R14, R12 ;  /* 0x0000000e0d0e7227 */ /* 0x000fec00078e000c */
[C---:B------:R-:W-:Y:S04]  /*ce30*/  IMAD.HI.U32 R13, R14.reuse, R9, RZ ;  /* 0x000000090e0d7227 */ /* 0x040fe800078e00ff */
[----:B------:R-:W-:Y:S04]  /*ce40*/  IMAD.HI.U32 R14, R14, R11, RZ ;  /* 0x0000000b0e0e7227 */ /* 0x000fe800078e00ff */
[----:B------:R-:W-:Y:S02]  /*ce50*/  IMAD.MOV R10, RZ, RZ, -R13 ;  /* 0x000000ffff0a7224 */ /* 0x000fe400078e0a0d */
[----:B------:R-:W-:Y:S02]  /*ce60*/  IMAD.MOV R12, RZ, RZ, -R14 ;  /* 0x000000ffff0c7224 */ /* 0x000fe400078e0a0e */
[C---:B------:R-:W-:Y:S02]  /*ce70*/  IMAD R9, R7.reuse, R10, R9 ;  /* 0x0000000a07097224 */ /* 0x040fe400078e0209 */
[C---:B------:R-:W-:Y:S03]  /*ce80*/  IMAD R11, R7.reuse, R12, R11 ;  /* 0x0000000c070b7224 */ /* 0x040fe600078e020b */
[C---:B------:R-:W-:Y:S02]  /*ce90*/  ISETP.GT.U32.AND P0, PT, R7.reuse, R9, PT ;  /* 0x000000090700720c */ /* 0x040fe40003f04070 */
[----:B------:R-:W-:Y:S11]  /*cea0*/  ISETP.GT.U32.AND P4, PT, R7, R11, PT ;  /* 0x0000000b0700720c */ /* 0x000ff60003f84070 */
[----:B------:R-:W-:Y:S02]  /*ceb0*/  @!P0 IMAD.IADD R9, R9, 0x1, -R7 ;  /* 0x0000000109098824 */ /* 0x000fe400078e0a07 */
[-C--:B------:R-:W-:Y:S01]  /*cec0*/  @!P4 IADD3 R11, PT, PT, R11, -R7.reuse, RZ ;  /* 0x800000070b0bc210 */ /* 0x080fe20007ffe0ff */
[----:B------:R-:W-:Y:S01]  /*ced0*/  @!P0 VIADD R13, R13, 0x1 ;  /* 0x000000010d0d8836 */ /* 0x000fe20000000000 */
[----:B------:R-:W-:Y:S01]  /*cee0*/  ISETP.GE.AND P0, PT, R8, RZ, PT ;  /* 0x000000ff0800720c */ /* 0x000fe20003f06270 */
[----:B------:R-:W-:Y:S01]  /*cef0*/  @!P4 VIADD R14, R14, 0x1 ;  /* 0x000000010e0ec836 */ /* 0x000fe20000000000 */
[-C--:B------:R-:W-:Y:S02]  /*cf00*/  ISETP.GE.U32.AND P5, PT, R9, R7.reuse, PT ;  /* 0x000000070900720c */ /* 0x080fe40003fa6070 */
[----:B------:R-:W-:Y:S02]  /*cf10*/  ISETP.GE.U32.AND P6, PT, R11, R7, PT ;  /* 0x000000070b00720c */ /* 0x000fe40003fc6070 */
[-C--:B------:R-:W-:Y:S02]  /*cf20*/  LOP3.LUT R7, R212, R5.reuse, RZ, 0x3c, !PT ;  /* 0x00000005d4077212 */ /* 0x080fe400078e3cff */
[----:B------:R-:W-:Y:S02]  /*cf30*/  LOP3.LUT R9, RZ, R5, RZ, 0x33, !PT ;  /* 0x00000005ff097212 */ /* 0x000fe400078e33ff */
[----:B------:R-:W-:Y:S05]  /*cf40*/  ISETP.GE.AND P4, PT, R7, RZ, PT ;  /* 0x000000ff0700720c */ /* 0x000fea0003f86270 */
[----:B------:R-:W-:Y:S02]  /*cf50*/  @P5 IADD3 R13, PT, PT, R13, 0x1, RZ ;  /* 0x000000010d0d5810 */ /* 0x000fe40007ffe0ff */
[----:B------:R-:W-:Y:S01]  /*cf60*/  @P6 VIADD R14, R14, 0x1 ;  /* 0x000000010e0e6836 */ /* 0x000fe20000000000 */
[----:B------:R-:W-:Y:S02]  /*cf70*/  ISETP.NE.AND P5, PT, R5, RZ, PT ;  /* 0x000000ff0500720c */ /* 0x000fe40003fa5270 */
[----:B------:R-:W-:Y:S03]  /*cf80*/  @!P0 IMAD.MOV R13, RZ, RZ, -R13 ;  /* 0x000000ffff0d8224 */ /* 0x000fe600078e0a0d */
[----:B------:R-:W-:Y:S02]  /*cf90*/  @!P4 IADD3 R14, PT, PT, -R14, RZ, RZ ;  /* 0x000000ff0e0ec210 */ /* 0x000fe40007ffe1ff */
[C---:B------:R-:W-:Y:S02]  /*cfa0*/  SEL R13, R9.reuse, R13, !P5 ;  /* 0x0000000d090d7207 */ /* 0x040fe40006800000 */
[----:B------:R-:W-:Y:S02]  /*cfb0*/  SEL R9, R9, R14, !P5 ;  /* 0x0000000e09097207 */ /* 0x000fe40006800000 */
[-C--:B------:R-:W-:Y:S02]  /*cfc0*/  LEA R18, P4, R13, R214.reuse, 0x2 ;  /* 0x000000d60d127211 */ /* 0x080fe400078810ff */
[C---:B------:R-:W-:Y:S01]  /*cfd0*/  LEA R16, P0, R9.reuse, R214, 0x2 ;  /* 0x000000d609107211 */ /* 0x040fe200078010ff */
[----:B------:R-:W-:Y:S01]  /*cfe0*/  IMAD.IADD R10, R9, 0x1, -R13 ;  /* 0x00000001090a7824 */ /* 0x000fe200078e0a0d */
[-C--:B------:R-:W-:Y:S02]  /*cff0*/  LEA.HI.X.SX32 R19, R13, R215.reuse, 0x2, P4 ;  /* 0x000000d70d137211 */ /* 0x080fe400020f16ff */
[----:B------:R-:W-:Y:S01]  /*d000*/  LEA.HI.X.SX32 R17, R9, R215, 0x2, P0 ;  /* 0x000000d709117211 */ /* 0x000fe200000f16ff */
[----:B------:R-:W-:Y:S02]  /*d010*/  IMAD R5, R10, R5, -0x80 ;  /* 0xffffff800a057424 */ /* 0x000fe400078e0205 */
[----:B------:R-:W3:Y:S02]  /*d020*/  LDG.E R8, desc[UR16][R18.64] ;  /* 0x0000001012087981 */ /* 0x000ee4000c1e1900 */
[-C--:B--2---:R-:W-:Y:S01]  /*d030*/  IMAD.WIDE.U32 R12, R5, R52.reuse, RZ ;  /* 0x00000034050c7225 */ /* 0x084fe200078e00ff */
[----:B------:R-:W-:Y:S01]  /*d040*/  SHF.R.S32.HI R9, RZ, 0x1f, R5 ;  /* 0x0000001fff097819 */ /* 0x000fe20000011405 */
[----:B------:R-:W3:Y:S04]  /*d050*/  LDG.E R7, desc[UR16][R16.64] ;  /* 0x0000001010077981 */ /* 0x000ee8000c1e1900 */
[----:B------:R-:W-:Y:S04]  /*d060*/  IMAD R10, R9, R52, RZ ;  /* 0x00000034090a7224 */ /* 0x000fe800078e02ff */
[----:B------:R-:W-:Y:S05]  /*d070*/  IMAD R10, R5, R53, R10 ;  /* 0x00000035050a7224 */ /* 0x000fea00078e020a */
[----:B------:R-:W-:Y:S01]  /*d080*/  IADD3 R13, PT, PT, R13, R10, RZ ;  /* 0x0000000a0d0d7210 */ /* 0x000fe20007ffe0ff */
[----:B---3--:R-:W-:Y:S04]  /*d090*/  IMAD.IADD R7, R8, 0x1, -R7 ;  /* 0x0000000108077824 */ /* 0x008fe800078e0a07 */
[----:B------:R-:W-:Y:S01]  /*d0a0*/  IMAD.WIDE.U32 R12, R7, UR8, R12 ;  /* 0x00000008070c7c25 */ /* 0x000fe2000f8e000c */
[----:B------:R-:W-:Y:S02]  /*d0b0*/  SHF.R.S32.HI R5, RZ, 0x1f, R7 ;  /* 0x0000001fff057819 */ /* 0x000fe40000011407 */
[C---:B------:R-:W-:Y:S03]  /*d0c0*/  LEA R208, P0, R12.reuse, R6, 0x1 ;  /* 0x000000060cd07211 */ /* 0x040fe600078008ff */
[----:B------:R-:W-:Y:S04]  /*d0d0*/  IMAD R8, R5, UR8, RZ ;  /* 0x0000000805087c24 */ /* 0x000fe8000f8e02ff */
[----:B------:R-:W-:Y:S04]  /*d0e0*/  IMAD R8, R7, UR9, R8 ;  /* 0x0000000907087c24 */ /* 0x000fe8000f8e0208 */
[----:B------:R-:W-:Y:S05]  /*d0f0*/  IMAD.IADD R209, R13, 0x1, R8 ;  /* 0x000000010dd17824 */ /* 0x000fea00078e0208 */
[----:B------:R-:W-:Y:S07]  /*d100*/  LEA.HI.X R209, R12, R4, R209, 0x1, P0 ;  /* 0x000000040cd17211 */ /* 0x000fee00000f0cd1 */
.L_x_584:
[----:B------:R-:W-:Y:S01]  /*d110*/  LEA R219, R219, UR5, 0x1 ;  /* 0x00000005dbdb7c11 */ /* 0x000fe2000f8e08ff */
[C---:B------:R-:W-:Y:S01]  /*d120*/  IMAD.SHL.U32 R53, R52.reuse, 0x20, RZ ;  /* 0x0000002034357824 */ /* 0x040fe200078e00ff */
[----:B------:R-:W-:Y:S02]  /*d130*/  SHF.L.U64.HI R52, R52, 0x5, R55 ;  /* 0x0000000534347819 */ /* 0x000fe40000010237 */
[----:B------:R-:W-:Y:S01]  /*d140*/  LOP3.LUT R185, R3, 0x400, RZ, 0xc0, !PT ;  /* 0x0000040003b97812 */ /* 0x000fe200078ec0ff */
[----:B------:R-:W-:Y:S01]  /*d150*/  @!PT LDS RZ, [RZ] ;  /* 0x00000000fffff984 */ /* 0x000fe20000000800 */
[----:B------:R-:W-:Y:S01]  /*d160*/  @!PT LDS RZ, [RZ] ;  /* 0x00000000fffff984 */ /* 0x000fe20000000800 */
[----:B------:R-:W-:Y:S01]  /*d170*/  @!PT LDS RZ, [RZ] ;  /* 0x00000000fffff984 */ /* 0x000fe20000000800 */
[----:B------:R-:W-:Y:S01]  /*d180*/  @!P2 LDGSTS.E.BYPASS.LTC128B.128 [R219+0xc000], desc[UR16][R208.64] ;  /* 0x0c000000d0dbafae */ /* 0x000fe2000b981a10 */
[----:B------:R-:W-:Y:S02]  /*d190*/  IADD3 R54, P0, PT, R53, R208, RZ ;  /* 0x000000d035367210 */ /* 0x000fe40007f1e0ff */
[----:B------:R-:W-:Y:S01]  /*d1a0*/  LOP3.LUT R2, R2, 0x8, R201, 0x78, !PT ;  /* 0x0000000802027812 */ /* 0x000fe200078e78c9 */
[----:B------:R-:W-:Y:S01]  /*d1b0*/  @P2 STS.128 [R219+0xc000], RZ ;  /* 0x00c000ffdb002388 */ /* 0x000fe20000000c00 */
[----:B------:R-:W-:Y:S01]  /*d1c0*/  LEA R186, R186, UR5, 0x1 ;  /* 0x00000005baba7c11 */ /* 0x000fe2000f8e08ff */
[----:B------:R-:W-:Y:S01]  /*d1d0*/  IMAD.X R55, R52, 0x1, R209, P0 ;  /* 0x0000000134377824 */ /* 0x000fe200000e06d1 */
[-C--:B------:R-:W-:Y:S01]  /*d1e0*/  IADD3 R56, P0, PT, R54, R53.reuse, RZ ;  /* 0x0000003536387210 */ /* 0x080fe20007f1e0ff */
[----:B------:R-:W-:Y:S01]  /*d1f0*/  @!PT LDS RZ, [RZ] ;  /* 0x00000000fffff984 */ /* 0x000fe20000000800 */
[----:B------:R-:W-:Y:S01]  /*d200*/  @!PT LDS RZ, [RZ] ;  /* 0x00000000fffff984 */ /* 0x000fe20000000800 */
[----:B------:R-:W-:Y:S01]  /*d210*/  @!PT LDS RZ, [RZ] ;  /* 0x00000000fffff984 */ /* 0x000fe20000000800 */
[----:B------:R-:W-:Y:S01]  /*d220*/  @!P1 LDGSTS.E.BYPASS.LTC128B.128 [R219+0x10000], desc[UR16][R208.64+0x80] ;  /* 0x10000080d0db9fae */ /* 0x000fe2000b981a10 */
[----:B------:R-:W-:Y:S01]  /*d230*/  IMAD R185, R2, 0x2, R185 ;  /* 0x0000000202b97824 */ /* 0x000fe200078e02b9 */
[----:B------:R-:W-:Y:S02]  /*d240*/  ISETP.NE.AND P4, PT, R211, 0x1, PT ;  /* 0x00000001d300780c */ /* 0x000fe40003f85270 */
[----:B------:R-:W-:Y:S01]  /*d250*/  @P1 STS.128 [R219+0x10000], RZ ;  /* 0x010000ffdb001388 */ /* 0x000fe20000000c00 */
[--C-:B------:R-:W-:Y:S01]  /*d260*/  IMAD.X R57, R55, 0x1, R52.reuse, P0 ;  /* 0x0000000137397824 */ /* 0x100fe200000e0634 */
[-C--:B------:R-:W-:Y:S01]  /*d270*/  IADD3 R58, P0, PT, R56, R53.reuse, RZ ;  /* 0x00000035383a7210 */ /* 0x080fe20007f1e0ff */
[----:B------:R-:W-:Y:S01]  /*d280*/  VIADD R2, R185, UR5 ;  /* 0x00000005b9027c36 */ /* 0x000fe20008000000 */
[----:B------:R-:W-:Y:S01]  /*d290*/  @!PT LDS RZ, [RZ] ;  /* 0x00000000fffff984 */ /* 0x000fe20000000800 */
[----:B------:R-:W-:Y:S01]  /*d2a0*/  @!PT LDS RZ, [RZ] ;  /* 0x00000000fffff984 */ /* 0x000fe20000000800 */
[----:B------:R-:W-:Y:S01]  /*d2b0*/  @!PT LDS RZ, [RZ] ;  /* 0x00000000fffff984 */ /* 0x000fe20000000800 */
[----:B------:R-:W-:Y:S03]  /*d2c0*/  @!P2 LDGSTS.E.BYPASS.LTC128B.128 [R219+0xc800], desc[UR16][R54.64] ;  /* 0x0c80000036dbafae */ /* 0x000fe6000b981a10 */
[--C-:B------:R-:W-:Y:S01]  /*d2d0*/  IMAD.X R59, R57, 0x1, R52.reuse, P0 ;  /* 0x00000001393b7824 */ /* 0x100fe200000e0634 */
[----:B------:R-:W-:Y:S01]  /*d2e0*/  @P2 STS.128 [R219+0xc800], RZ ;  /* 0x00c800ffdb002388 */ /* 0x000fe20000000c00 */
[-C--:B------:R-:W-:Y:S03]  /*d2f0*/  IADD3 R60, P0, PT, R58, R53.reuse, RZ ;  /* 0x000000353a3c7210 */ /* 0x080fe60007f1e0ff */
[----:B------:R-:W-:Y:S01]  /*d300*/  @!PT LDS RZ, [RZ] ;  /* 0x00000000fffff984 */ /* 0x000fe20000000800 */
[----:B------:R-:W-:Y:S01]  /*d310*/  @!PT LDS RZ, [RZ] ;  /* 0x00000000fffff984 */ /* 0x000fe20000000800 */
[----:B------:R-:W-:Y:S01]  /*d320*/  @!PT LDS RZ, [RZ] ;  /* 0x00000000fffff984 */ /* 0x000fe20000000800 */
[----:B------:R1:W-:Y:S02]  /*d330*/  @!P1 LDGSTS.E.BYPASS.LTC128B.128 [R219+0x10800], desc[UR16][R54.64+0x80] ;  /* 0x1080008036db9fae */ /* 0x0003e4000b981a10 */
[--C-:B------:R-:W-:Y:S02]  /*d340*/  IMAD.X R61, R59, 0x1, R52.reuse, P0 ;  /* 0x000000013b3d7824 */ /* 0x100fe400000e0634 */
        /* <DEDUP_REMOVED lines=14> */
[----:B------:R-:W-:Y:S01]  /*d430*/  @!P2 LDGSTS.E.BYPASS.LTC128B.128 [R219+0xd800], desc[UR16][R58.64] ;  /* 0x0d8000003adbafae */ /* 0x000fe2000b981a10 */
[-C--:B-1----:R-:W-:Y:S03]  /*d440*/  IADD3 R54, P0, PT, R60, R53.reuse, RZ ;  /* 0x000000353c367210 */ /* 0x082fe60007f1e0ff */
[----:B------:R-:W-:Y:S04]  /*d450*/  @P2 STS.128 [R219+0xd800], RZ ;  /* 0x00d800ffdb002388 */ /* 0x000fe80000000c00 */
[----:B------:R-:W-:Y:S01]  /*d460*/  @!PT LDS RZ, [RZ] ;  /* 0x00000000fffff984 */ /* 0x000fe20000000800 */
[----:B------:R-:W-:Y:S01]  /*d470*/  @!PT LDS RZ, [RZ] ;  /* 0x00000000fffff984 */ /* 0x000fe20000000800 */
[----:B------:R-:W-:Y:S01]  /*d480*/  @!PT LDS RZ, [RZ] ;  /* 0x00000000fffff984 */ /* 0x000fe20000000800 */
[----:B------:R1:W-:Y:S01]  /*d490*/  @!P1 LDGSTS.E.BYPASS.LTC128B.128 [R219+0x11800], desc[UR16][R58.64+0x80] ;  /* 0x118000803adb9fae */ /* 0x0003e2000b981a10 */
[--C-:B------:R-:W-:Y:S03]  /*d4a0*/  IMAD.X R55, R61, 0x1, R52.reuse, P0 ;  /* 0x000000013d377824 */ /* 0x100fe600000e0634 */
[----:B------:R-:W-:Y:S04]  /*d4b0*/  @P1 STS.128 [R219+0x11800], RZ ;  /* 0x011800ffdb001388 */ /* 0x000fe80000000c00 */
[----:B------:R-:W-:Y:S01]  /*d4c0*/  @!PT LDS RZ, [RZ] ;  /* 0x00000000fffff984 */ /* 0x000fe20000000800 */
[----:B------:R-:W-:Y:S01]  /*d4d0*/  @!PT LDS RZ, [RZ] ;  /* 0x00000000fffff984 */ /* 0x000fe20000000800 */
[----:B------:R-:W-:Y:S01]  /*d4e0*/  @!PT LDS RZ, [RZ] ;  /* 0x00000000fffff984 */ /* 0x000fe20000000800 */
[----:B------:R-:W-:Y:S01]  /*d4f0*/  @!P2 LDGSTS.E.BYPASS.LTC128B.128 [R219+0xe000], desc[UR16][R60.64] ;  /* 0x0e0000003cdbafae */ /* 0x000fe2000b981a10 */
[-C--:B--2---:R-:W-:Y:S03]  /*d500*/  IADD3 R56, P0, PT, R54, R53.reuse, RZ ;  /* 0x0000003536387210 */ /* 0x084fe60007f1e0ff */
[----:B------:R-:W-:Y:S04]  /*d510*/  @P2 STS.128 [R219+0xe000], RZ ;  /* 0x00e000ffdb002388 */ /* 0x000fe80000000c00 */
[----:B------:R-:W-:Y:S01]  /*d520*/  @!PT LDS RZ, [RZ] ;  /* 0x00000000fffff984 */ /* 0x000fe20000000800 */
[----:B------:R-:W-:Y:S01]  /*d530*/  @!PT LDS RZ, [RZ] ;  /* 0x00000000fffff984 */ /* 0x000fe20000000800 */
[----:B------:R-:W-:Y:S01]  /*d540*/  @!PT LDS RZ, [RZ] ;  /* 0x00000000fffff984 */ /* 0x000fe20000000800 */
[----:B------:R-:W-:Y:S01]  /*d550*/  @!P1 LDGSTS.E.BYPASS.LTC128B.128 [R219+0x12000], desc[UR16][R60.64+0x80] ;  /* 0x120000803cdb9fae */ /* 0x000fe2000b981a10 */
[--C-:B------:R-:W-:Y:S03]  /*d560*/  IMAD.X R57, R55, 0x1, R52.reuse, P0 ;  /* 0x0000000137397824 */ /* 0x100fe600000e0634 */
[----:B------:R-:W-:Y:S04]  /*d570*/  @P1 STS.128 [R219+0x12000], RZ ;  /* 0x012000ffdb001388 */ /* 0x000fe80000000c00 */
[----:B------:R-:W-:Y:S01]  /*d580*/  @!PT LDS RZ, [RZ] ;  /* 0x00000000fffff984 */ /* 0x000fe20000000800 */
[----:B------:R-:W-:Y:S01]  /*d590*/  @!PT LDS RZ, [RZ] ;  /* 0x00000000fffff984 */ /* 0x000fe20000000800 */
[----:B------:R-:W-:Y:S01]  /*d5a0*/  @!PT LDS RZ, [RZ] ;  /* 0x00000000fffff984 */ /* 0x000fe20000000800 */
[----:B------:R-:W-:Y:S01]  /*d5b0*/  @!P2 LDGSTS.E.BYPASS.LTC128B.128 [R219+0xe800], desc[UR16][R54.64] ;  /* 0x0e80000036dbafae */ /* 0x000fe2000b981a10 */
[----:B-1----:R-:W-:Y:S03]  /*d5c0*/  IADD3 R58, P0, PT, R56, R53, RZ ;  /* 0x00000035383a7210 */ /* 0x002fe60007f1e0ff */
[----:B------:R-:W-:Y:S04]  /*d5d0*/  @P2 STS.128 [R219+0xe800], RZ ;  /* 0x00e800ffdb002388 */ /* 0x000fe80000000c00 */
[----:B------:R-:W-:Y:S01]  /*d5e0*/  @!PT LDS RZ, [RZ] ;  /* 0x00000000fffff984 */ /* 0x000fe20000000800 */
[----:B------:R-:W-:Y:S01]  /*d5f0*/  @!PT LDS RZ, [RZ] ;  /* 0x00000000fffff984 */ /* 0x000fe20000000800 */
[----:B------:R-:W-:Y:S01]  /*d600*/  @!PT LDS RZ, [RZ] ;  /* 0x00000000fffff984 */ /* 0x000fe20000000800 */
[----:B------:R1:W-:Y:S01]  /*d610*/  @!P1 LDGSTS.E.BYPASS.LTC128B.128 [R219+0x12800], desc[UR16][R54.64+0x80] ;  /* 0x1280008036db9fae */ /* 0x0003e2000b981a10 */
[----:B------:R-:W-:Y:S01]  /*d620*/  IMAD.X R59, R57, 0x1, R52, P0 ;  /* 0x00000001393b7824 */ /* 0x000fe200000e0634 */
[----:B------:R-:W-:Y:S02]  /*d630*/  LOP3.LUT P0, RZ, R201, 0x2, RZ, 0xc0, !PT ;  /* 0x00000002c9ff7812 */ /* 0x000fe4000780c0ff */
[----:B------:R-:W-:Y:S02]  /*d640*/  @P1 STS.128 [R219+0x12800], RZ ;  /* 0x012800ffdb001388 */ /* 0x000fe40000000c00 */
[----:B------:R-:W-:Y:S02]  /*d650*/  SEL R203, R199, 0xffffffe0, !P0 ;  /* 0xffffffe0c7cb7807 */ /* 0x000fe40004000000 */
[----:B------:R-:W-:Y:S01]  /*d660*/  @!PT LDS RZ, [RZ] ;  /* 0x00000000fffff984 */ /* 0x000fe20000000800 */
[----:B------:R-:W-:Y:S01]  /*d670*/  @!PT LDS RZ, [RZ] ;  /* 0x00000000fffff984 */ /* 0x000fe20000000800 */
[----:B------:R-:W-:Y:S01]  /*d680*/  @!PT LDS RZ, [RZ] ;  /* 0x00000000fffff984 */ /* 0x000fe20000000800 */
[----:B------:R-:W-:Y:S01]  /*d690*/  @!P2 LDGSTS.E.BYPASS.LTC128B.128 [R219+0xf000], desc[UR16][R56.64] ;  /* 0x0f00000038dbafae */ /* 0x000fe2000b981a10 */
[----:B------:R-:W-:Y:S02]  /*d6a0*/  LOP3.LUT P0, RZ, R201, 0x4, RZ, 0xc0, !PT ;  /* 0x00000004c9ff7812 */ /* 0x000fe4000780c0ff */
[--C-:B------:R-:W-:Y:S01]  /*d6b0*/  IMAD.IADD R135, R186, 0x1, R203.reuse ;  /* 0x00000001ba877824 */ /* 0x100fe200078e02cb */
[----:B------:R-:W-:Y:S01]  /*d6c0*/  @P2 STS.128 [R219+0xf000], RZ ;  /* 0x00f000ffdb002388 */ /* 0x000fe20000000c00 */
[----:B------:R-:W-:Y:S03]  /*d6d0*/  IMAD.IADD R3, R2, 0x1, R203 ;  /* 0x0000000102037824 */ /* 0x000fe600078e02cb */
        /* <DEDUP_REMOVED lines=17> */
[----:B------:R-:W5:Y:S04]  /*d7f0*/  LDSM.16.M88.4 R144, [R185+UR5+0x4800] ;  /* 0x00480005b990783b */ /* 0x000f680008000200 */
[----:B------:R-:W4:Y:S04]  /*d800*/  LDSM.16.M88.4 R148, [R185+UR5+0x5000] ;  /* 0x00500005b994783b */ /* 0x000f280008000200 */
[----:B------:R-:W0:Y:S04]  /*d810*/  LDGDEPBAR ;  /* 0x00000000000079af */ /* 0x000e280000000000 */
[----:B------:R-:W1:Y:S04]  /*d820*/  LDSM.16.M88.4 R152, [R185+UR5+0x5800] ;  /* 0x00580005b998783b */ /* 0x000e680008000200 */
[----:B------:R-:W2:Y:S04]  /*d830*/  LDSM.16.M88.4 R156, [R185+UR5+0x6000] ;  /* 0x00600005b99c783b */ /* 0x000ea80008000200 */
[----:B------:R-:W2:Y:S04]  /*d840*/  LDSM.16.M88.4 R160, [R185+UR5+0x6800] ;  /* 0x00680005b9a0783b */ /* 0x000ea80008000200 */
[----:B------:R-:W2:Y:S04]  /*d850*/  LDSM.16.M88.4 R164, [R185+UR5+0x7000] ;  /* 0x00700005b9a4783b */ /* 0x000ea80008000200 */
[----:B------:R-:W2:Y:S04]  /*d860*/  LDSM.16.M88.4 R168, [R185+UR5+0x7800] ;  /* 0x00780005b9a8783b */ /* 0x000ea80008000200 */
[----:B------:R-:W-:Y:S01]  /*d870*/  LDSM.16.M88.4 R172, [R135] ;  /* 0x0000000087ac783b */ /* 0x000fe20000000200 */
[C---:B---3--:R-:W-:Y:S03]  /*d880*/  HMMA.16816.F32 R4, R136.reuse, R140, RZ ;  /* 0x0000008c8804723c */ /* 0x048fe600000018ff */
[----:B------:R-:W3:Y:S04]  /*d890*/  LDSM.16.M88.4 R176, [R3+0x4000] ;  /* 0x0040000003b0783b */ /* 0x000ee80000000200 */
[----:B------:R-:W3:Y:S01]  /*d8a0*/  LDSM.16.M88.4 R180, [R3+0x4800] ;  /* 0x0048000003b4783b */ /* 0x000ee20000000200 */
[C---:B------:R-:W-:Y:S03]  /*d8b0*/  HMMA.16816.F32 R8, R136.reuse, R142, RZ ;  /* 0x0000008e8808723c */ /* 0x040fe600000018ff */
[----:B------:R-:W3:Y:S05]  /*d8c0*/  LDSM.16.M88.4 R140, [R3+0x5000] ;  /* 0x00500000038c783b */ /* 0x000eea0000000200 */
[C---:B-----5:R-:W-:Y:S08]  /*d8d0*/  HMMA.16816.F32 R12, R136.reuse, R144, RZ ;  /* 0x00000090880c723c */ /* 0x060ff000000018ff */
[C---:B------:R-:W-:Y:S01]  /*d8e0*/  HMMA.16816.F32 R16, R136.reuse, R146, RZ ;  /* 0x000000928810723c */ /* 0x040fe200000018ff */
[----:B------:R-:W-:Y:S07]  /*d8f0*/  LDSM.16.M88.4 R144, [R3+0x6000] ;  /* 0x006000000390783b */ /* 0x000fee0000000200 */
[C---:B----4-:R-:W-:Y:S08]  /*d900*/  HMMA.16816.F32 R20, R136.reuse, R148, RZ ;  /* 0x000000948814723c */ /* 0x050ff000000018ff */
[C---:B------:R-:W-:Y:S01]  /*d910*/  HMMA.16816.F32 R24, R136.reuse, R150, RZ ;  /* 0x000000968818723c */ /* 0x040fe200000018ff */
[----:B------:R-:W-:Y:S07]  /*d920*/  LDSM.16.M88.4 R148, [R3+0x6800] ;  /* 0x006800000394783b */ /* 0x000fee0000000200 */
[C---:B-1----:R-:W-:Y:S01]  /*d930*/  HMMA.16816.F32 R28, R136.reuse, R152, RZ ;  /* 0x00000098881c723c */ /* 0x042fe200000018ff */
[----:B------:R-:W-:Y:S05]  /*d940*/  IMAD.MOV.U32 R153, RZ, RZ, 0x40 ;  /* 0x00000040ff997424 */ /* 0x000fea00078e00ff */
[----:B------:R-:W-:Y:S02]  /*d950*/  SEL R153, R153, 0xffffffc0, !P0 ;  /* 0xffffffc099997807 */ /* 0x000fe40004000000 */
[C---:B------:R-:W-:Y:S03]  /*d960*/  HMMA.16816.F32 R32, R136.reuse, R154, RZ ;  /* 0x0000009a8820723c */ /* 0x040fe600000018ff */
[--C-:B------:R-:W-:Y:S02]  /*d970*/  IMAD.IADD R184, R186, 0x1, R153.reuse ;  /* 0x00000001bab87824 */ /* 0x100fe400078e0299 */
[----:B------:R-:W-:Y:S02]  /*d980*/  IMAD.IADD R2, R2, 0x1, R153 ;  /* 0x0000000102027824 */ /* 0x000fe400078e0299 */
[----:B------:R-:W-:Y:S01]  /*d990*/  LDSM.16.M88.4 R152, [R3+0x7000] ;  /* 0x007000000398783b */ /* 0x000fe20000000200 */
[C---:B--2---:R-:W-:Y:S01]  /*d9a0*/  HMMA.16816.F32 R36, R136.reuse, R156, RZ ;  /* 0x0000009c8824723c */ /* 0x044fe200000018ff */
[C---:B------:R-:W-:Y:S02]  /*d9b0*/  IMAD.IADD R134, R203.reuse, 0x1, R184 ;  /* 0x00000001cb867824 */ /* 0x040fe400078e02b8 */
[----:B------:R-:W-:Y:S01]  /*d9c0*/  LDSM.16.M88.4 R188, [R2+0x8000] ;  /* 0x0080000002bc783b */ /* 0x000fe20000000200 */
[----:B------:R-:W-:Y:S04]  /*d9d0*/  IMAD.IADD R132, R203, 0x1, R2 ;  /* 0x00000001cb847824 */ /* 0x000fe800078e0202 */
[C---:B------:R-:W-:Y:S01]  /*d9e0*/  HMMA.16816.F32 R40, R136.reuse, R158, RZ ;  /* 0x0000009e8828723c */ /* 0x040fe200000018ff */
[----:B------:R-:W-:Y:S04]  /*d9f0*/  LDSM.16.M88.4 R156, [R3+0x7800] ;  /* 0x00780000039c783b */ /* 0x000fe80000000200 */
[----:B------:R-:W-:Y:S03]  /*da00*/  LDSM.16.M88.4 R192, [R132+0xb000] ;  /* 0x00b0000084c0783b */ /* 0x000fe60000000200 */
[C---:B------:R-:W-:Y:S08]  /*da10*/  HMMA.16816.F32 R44, R136.reuse, R160, RZ ;  /* 0x000000a0882c723c */ /* 0x040ff000000018ff */
[C---:B------:R-:W-:Y:S01]  /*da20*/  HMMA.16816.F32 R48, R136.reuse, R162, RZ ;  /* 0x000000a28830723c */ /* 0x040fe200000018ff */
[----:B------:R-:W-:Y:S07]  /*da30*/  LDSM.16.M88.4 R160, [R184] ;  /* 0x00000000b8a0783b */ /* 0x000fee0000000200 */
[C---:B------:R-:W-:Y:S08]  /*da40*/  HMMA.16816.F32 R52, R136.reuse, R164, RZ ;  /* 0x000000a48834723c */ /* 0x040ff000000018ff */
[C---:B------:R-:W-:Y:S01]  /*da50*/  HMMA.16816.F32 R56, R136.reuse, R166, RZ ;  /* 0x000000a68838723c */ /* 0x040fe200000018ff */
[----:B------:R-:W-:Y:S07]  /*da60*/  LDSM.16.M88.4 R164, [R2+0x4000] ;  /* 0x0040000002a4783b */ /* 0x000fee0000000200 */
[C---:B------:R-:W-:Y:S08]  /*da70*/  HMMA.16816.F32 R60, R136.reuse, R168, RZ ;  /* 0x000000a8883c723c */ /* 0x040ff000000018ff */
[----:B------:R-:W-:Y:S01]  /*da80*/  HMMA.16816.F32 R64, R136, R170, RZ ;  /* 0x000000aa8840723c */ /* 0x000fe200000018ff */
[----:B------:R-:W1:Y:S04]  /*da90*/  LDSM.16.M88.4 R136, [R3+0x5800] ;  /* 0x005800000388783b */ /* 0x000e680000000200 */
[----:B------:R-:W-:Y:S03]  /*daa0*/  LDSM.16.M88.4 R168, [R2+0x6000] ;  /* 0x0060000002a8783b */ /* 0x000fe60000000200 */
[C---:B---3--:R-:W-:Y:S08]  /*dab0*/  HMMA.16816.F32 R4, R172.reuse, R176, R4 ;  /* 0x000000b0ac04723c */ /* 0x048ff00000001804 */
[C---:B------:R-:W-:Y:S01]  /*dac0*/  HMMA.16816.F32 R8, R172.reuse, R178, R8 ;  /* 0x000000b2ac08723c */ /* 0x040fe20000001808 */
[----:B------:R-:W-:Y:S07]  /*dad0*/  LDSM.16.M88.4 R176, [R185+UR5+0xa000] ;  /* 0x00a00005b9b0783b */ /* 0x000fee0008000200 */
[C---:B------:R-:W-:Y:S08]  /*dae0*/  HMMA.16816.F32 R12, R172.reuse, R180, R12 ;  /* 0x000000b4ac0c723c */ /* 0x040ff0000000180c */
[C---:B------:R-:W-:Y:S01]  /*daf0*/  HMMA.16816.F32 R16, R172.reuse, R182, R16 ;  /* 0x000000b6ac10723c */ /* 0x040fe20000001810 */
[----:B------:R-:W-:Y:S07]  /*db00*/  LDSM.16.M88.4 R180, [R3+0x9800] ;  /* 0x0098000003b4783b */ /* 0x000fee0000000200 */
[C---:B------:R-:W-:Y:S08]  /*db10*/  HMMA.16816.F32 R20, R172.reuse, R140, R20 ;  /* 0x0000008cac14723c */ /* 0x040ff00000001814 */
[C---:B------:R-:W-:Y:S01]  /*db20*/  HMMA.16816.F32 R24, R172.reuse, R142, R24 ;  /* 0x0000008eac18723c */ /* 0x040fe20000001818 */
[----:B------:R-:W2:Y:S07]  /*db30*/  LDSM.16.M88.4 R140, [R2+0x4800] ;  /* 0x00480000028c783b */ /* 0x000eae0000000200 */
[C---:B-1----:R-:W-:Y:S08]  /*db40*/  HMMA.16816.F32 R28, R172.reuse, R136, R28 ;  /* 0x00000088ac1c723c */ /* 0x042ff0000000181c */
[C---:B------:R-:W-:Y:S01]  /*db50*/  HMMA.16816.F32 R32, R172.reuse, R138, R32 ;  /* 0x0000008aac20723c */ /* 0x040fe20000001820 */
[----:B------:R-:W1:Y:S07]  /*db60*/  LDSM.16.M88.4 R136, [R2+0x5000] ;  /* 0x005000000288783b */ /* 0x000e6e0000000200 */
[C---:B------:R-:W-:Y:S08]  /*db70*/  HMMA.16816.F32 R36, R172.reuse, R144, R36 ;  /* 0x00000090ac24723c */ /* 0x040ff00000001824 */
[C---:B------:R-:W-:Y:S01]  /*db80*/  HMMA.16816.F32 R40, R172.reuse, R146, R40 ;  /* 0x00000092ac28723c */ /* 0x040fe20000001828 */
[----:B------:R-:W3:Y:S07]  /*db90*/  LDSM.16.M88.4 R144, [R2+0x5800] ;  /* 0x005800000290783b */ /* 0x000eee0000000200 */
[C---:B------:R-:W-:Y:S08]  /*dba0*/  HMMA.16816.F32 R44, R172.reuse, R148, R44 ;  /* 0x00000094ac2c723c */ /* 0x040ff0000000182c */
[C---:B------:R-:W-:Y:S01]  /*dbb0*/  HMMA.16816.F32 R48, R172.reuse, R150, R48 ;  /* 0x00000096ac30723c */ /* 0x040fe20000001830 */
[----:B------:R-:W-:Y:S07]  /*dbc0*/  LDSM.16.M88.4 R148, [R134] ;  /* 0x000000008694783b */ /* 0x000fee0000000200 */
[C---:B------:R-:W-:Y:S08]  /*dbd0*/  HMMA.16816.F32 R52, R172.reuse, R152, R52 ;  /* 0x00000098ac34723c */ /* 0x040ff00000001834 */
[C---:B------:R-:W-:Y:S01]  /*dbe0*/  HMMA.16816.F32 R56, R172.reuse, R154, R56 ;  /* 0x0000009aac38723c */ /* 0x040fe20000001838 */
[----:B------:R-:W-:Y:S07]  /*dbf0*/  LDSM.16.M88.4 R152, [R132+0x4000] ;  /* 0x004000008498783b */ /* 0x000fee0000000200 */
[C---:B------:R-:W-:Y:S08]  /*dc00*/  HMMA.16816.F32 R60, R172.reuse, R156, R60 ;  /* 0x0000009cac3c723c */ /* 0x040ff0000000183c */
[----:B------:R-:W-:Y:S01]  /*dc10*/  HMMA.16816.F32 R64, R172, R158, R64 ;  /* 0x0000009eac40723c */ /* 0x000fe20000001840 */
[----:B------:R-:W-:Y:S04]  /*dc20*/  LDSM.16.M88.4 R156, [R132+0x4800] ;  /* 0x00480000849c783b */ /* 0x000fe80000000200 */
[----:B------:R-:W-:Y:S03]  /*dc30*/  LDSM.16.M88.4 R172, [R185+UR5+0x8800] ;  /* 0x00880005b9ac783b */ /* 0x000fe60008000200 */
[C---:B------:R-:W-:Y:S08]  /*dc40*/  HMMA.16816.F32 R4, R160.reuse, R164, R4 ;  /* 0x000000a4a004723c */ /* 0x040ff00000001804 */
[C---:B------:R-:W-:Y:S01]  /*dc50*/  HMMA.16816.F32 R8, R160.reuse, R166, R8 ;  /* 0x000000a6a008723c */ /* 0x040fe20000001808 */
[----:B------:R-:W-:Y:S07]  /*dc60*/  LDSM.16.M88.4 R164, [R132+0x5000] ;  /* 0x0050000084a4783b */ /* 0x000fee0000000200 */
[C---:B--2---:R-:W-:Y:S08]  /*dc70*/  HMMA.16816.F32 R12, R160.reuse, R140, R12 ;  /* 0x0000008ca00c723c */ /* 0x044ff0000000180c */
[C---:B------:R-:W-:Y:S01]  /*dc80*/  HMMA.16816.F32 R16, R160.reuse, R142, R16 ;  /* 0x0000008ea010723c */ /* 0x040fe20000001810 */
[----:B------:R-:W2:Y:S07]  /*dc90*/  LDSM.16.M88.4 R140, [R2+0x6800] ;  /* 0x00680000028c783b */ /* 0x000eae0000000200 */
        /* <DEDUP_REMOVED lines=8> */
[----:B------:R-:W-:Y:S07]  /*dd20*/  LDSM.16.M88.4 R168, [R185+UR5+0x8000] ;  /* 0x00800005b9a8783b */ /* 0x000fee0008000200 */
        /* <DEDUP_REMOVED lines=8> */
[----:B------:R-:W3:Y:S04]  /*ddb0*/  LDSM.16.M88.4 R144, [R132+0x6800] ;  /* 0x006800008490783b */ /* 0x000ee80000000200 */
[----:B------:R-:W-:Y:S03]  /*ddc0*/  LDSM.16.M88.4 R160, [R186+0x2000] ;  /* 0x00200000baa0783b */ /* 0x000fe60000000200 */
[C---:B------:R-:W-:Y:S08]  /*ddd0*/  HMMA.16816.F32 R4, R148.reuse, R152, R4 ;  /* 0x000000989404723c */ /* 0x040ff00000001804 */
[C---:B------:R-:W-:Y:S01]  /*dde0*/  HMMA.16816.F32 R8, R148.reuse, R154, R8 ;  /* 0x0000009a9408723c */ /* 0x040fe20000001808 */
[----:B------:R-:W4:Y:S07]  /*ddf0*/  LDSM.16.M88.4 R152, [R132+0x7000] ;  /* 0x007000008498783b */ /* 0x000f2e0000000200 */
[C---:B------:R-:W-:Y:S08]  /*de00*/  HMMA.16816.F32 R12, R148.reuse, R156, R12 ;  /* 0x0000009c940c723c */ /* 0x040ff0000000180c */
[C---:B------:R-:W-:Y:S01]  /*de10*/  HMMA.16816.F32 R16, R148.reuse, R158, R16 ;  /* 0x0000009e9410723c */ /* 0x040fe20000001810 */
[----:B------:R-:W5:Y:S07]  /*de20*/  LDSM.16.M88.4 R156, [R132+0x7800] ;  /* 0x00780000849c783b */ /* 0x000f6e0000000200 */
[C---:B------:R-:W-:Y:S08]  /*de30*/  HMMA.16816.F32 R20, R148.reuse, R164, R20 ;  /* 0x000000a49414723c */ /* 0x040ff00000001814 */
[C---:B------:R-:W-:Y:S01]  /*de40*/  HMMA.16816.F32 R24, R148.reuse, R166, R24 ;  /* 0x000000a69418723c */ /* 0x040fe20000001818 */
[----:B------:R-:W5:Y:S07]  /*de50*/  LDSM.16.M88.4 R164, [R185+UR5+0x9000] ;  /* 0x00900005b9a4783b */ /* 0x000f6e0008000200 */
        /* <DEDUP_REMOVED lines=11> */
[----:B------:R-:W-:Y:S07]  /*df10*/  LDSM.16.M88.4 R152, [R135+0x2000] ;  /* 0x002000008798783b */ /* 0x000fee0000000200 */
[C---:B-----5:R-:W-:Y:S08]  /*df20*/  HMMA.16816.F32 R60, R148.reuse, R156, R60 ;  /* 0x0000009c943c723c */ /* 0x060ff0000000183c */
[----:B------:R-:W-:Y:S01]  /*df30*/  HMMA.16816.F32 R64, R148, R158, R64 ;  /* 0x0000009e9440723c */ /* 0x000fe20000001840 */
[----:B------:R-:W4:Y:S04]  /*df40*/  LDSM.16.M88.4 R148, [R185+UR5+0xb800] ;  /* 0x00b80005b994783b */ /* 0x000f280008000200 */
[----:B------:R-:W5:Y:S03]  /*df50*/  LDSM.16.M88.4 R156, [R3+0x8000] ;  /* 0x00800000039c783b */ /* 0x000f660000000200 */
[C---:B------:R-:W-:Y:S01]  /*df60*/  HMMA.16816.F32 R4, R160.reuse, R168, R4 ;  /* 0x000000a8a004723c */ /* 0x040fe20000001804 */
[----:B------:R-:W-:Y:S07]  /*df70*/  LDSM.16.M88.4 R184, [R184+0x2000] ;  /* 0x00200000b8b8783b */ /* 0x000fee0000000200 */
[C---:B------:R-:W-:Y:S01]  /*df80*/  HMMA.16816.F32 R8, R160.reuse, R170, R8 ;  /* 0x000000aaa008723c */ /* 0x040fe20000001808 */
[----:B------:R-:W5:Y:S07]  /*df90*/  LDSM.16.M88.4 R168, [R3+0x8800] ;  /* 0x0088000003a8783b */ /* 0x000f6e0000000200 */
[C---:B------:R-:W-:Y:S08]  /*dfa0*/  HMMA.16816.F32 R12, R160.reuse, R172, R12 ;  /* 0x000000aca00c723c */ /* 0x040ff0000000180c */
[C---:B------:R-:W-:Y:S01]  /*dfb0*/  HMMA.16816.F32 R16, R160.reuse, R174, R16 ;  /* 0x000000aea010723c */ /* 0x040fe20000001810 */
[----:B------:R-:W5:Y:S07]  /*dfc0*/  LDSM.16.M88.4 R172, [R3+0x9000] ;  /* 0x0090000003ac783b */ /* 0x000f6e0000000200 */
[C---:B------:R-:W-:Y:S08]  /*dfd0*/  HMMA.16816.F32 R20, R160.reuse, R164, R20 ;  /* 0x000000a4a014723c */ /* 0x040ff00000001814 */
[C---:B------:R-:W-:Y:S01]  /*dfe0*/  HMMA.16816.F32 R24, R160.reuse, R166, R24 ;  /* 0x000000a6a018723c */ /* 0x040fe20000001818 */
[----:B------:R-:W-:Y:S07]  /*dff0*/  LDSM.16.M88.4 R164, [R3+0xa800] ;  /* 0x00a8000003a4783b */ /* 0x000fee0000000200 */
[C---:B--2---:R-:W-:Y:S08]  /*e000*/  HMMA.16816.F32 R28, R160.reuse, R140, R28 ;  /* 0x0000008ca01c723c */ /* 0x044ff0000000181c */
[C---:B------:R-:W-:Y:S01]  /*e010*/  HMMA.16816.F32 R32, R160.reuse, R142, R32 ;  /* 0x0000008ea020723c */ /* 0x040fe20000001820 */
[----:B------:R-:W2:Y:S07]  /*e020*/  LDSM.16.M88.4 R140, [R3+0xa000] ;  /* 0x00a00000038c783b */ /* 0x000eae0000000200 */
[C---:B------:R-:W-:Y:S08]  /*e030*/  HMMA.16816.F32 R36, R160.reuse, R176, R36 ;  /* 0x000000b0a024723c */ /* 0x040ff00000001824 */
        /* <DEDUP_REMOVED lines=8> */
[C---:B----4-:R-:W-:Y:S08]  /*e0c0*/  HMMA.16816.F32 R60, R160.reuse, R148, R60 ;  /* 0x00000094a03c723c */ /* 0x050ff0000000183c */
[----:B------:R-:W-:Y:S01]  /*e0d0*/  HMMA.16816.F32 R64, R160, R150, R64 ;  /* 0x00000096a040723c */ /* 0x000fe20000001840 */
[----:B------:R-:W4:Y:S04]  /*e0e0*/  LDSM.16.M88.4 R148, [R2+0x9000] ;  /* 0x009000000294783b */ /* 0x000f280000000200 */
[----:B------:R-:W-:Y:S03]  /*e0f0*/  LDSM.16.M88.4 R160, [R2+0xb800] ;  /* 0x00b8000002a0783b */ /* 0x000fe60000000200 */
[C---:B-----5:R-:W-:Y:S08]  /*e100*/  HMMA.16816.F32 R4, R152.reuse, R156, R4 ;  /* 0x0000009c9804723c */ /* 0x060ff00000001804 */
[C---:B------:R-:W-:Y:S01]  /*e110*/  HMMA.16816.F32 R8, R152.reuse, R158, R8 ;  /* 0x0000009e9808723c */ /* 0x040fe20000001808 */
[----:B------:R-:W-:Y:S07]  /*e120*/  LDSM.16.M88.4 R156, [R2+0xb000] ;  /* 0x00b00000029c783b */ /* 0x000fee0000000200 */
[C---:B------:R-:W-:Y:S08]  /*e130*/  HMMA.16816.F32 R12, R152.reuse, R168, R12 ;  /* 0x000000a8980c723c */ /* 0x040ff0000000180c */
        /* <DEDUP_REMOVED lines=8> */
[C---:B--2---:R-:W-:Y:S08]  /*e1c0*/  HMMA.16816.F32 R36, R152.reuse, R140, R36 ;  /* 0x0000008c9824723c */ /* 0x044ff00000001824 */
        /* <DEDUP_REMOVED lines=8> */
[C---:B-1----:R-:W-:Y:S08]  /*e250*/  HMMA.16816.F32 R60, R152.reuse, R136, R60 ;  /* 0x00000088983c723c */ /* 0x042ff0000000183c */
[----:B------:R-:W-:Y:S01]  /*e260*/  HMMA.16816.F32 R64, R152, R138, R64 ;  /* 0x0000008a9840723c */ /* 0x000fe20000001840 */
[----:B------:R-:W1:Y:S04]  /*e270*/  LDSM.16.M88.4 R136, [R2+0x9800] ;  /* 0x009800000288783b */ /* 0x000e680000000200 */
[----:B------:R-:W2:Y:S03]  /*e280*/  LDSM.16.M88.4 R152, [R2+0xa800] ;  /* 0x00a800000298783b */ /* 0x000ea60000000200 */
[C---:B------:R-:W-:Y:S08]  /*e290*/  HMMA.16816.F32 R4, R184.reuse, R188, R4 ;  /* 0x000000bcb804723c */ /* 0x040ff00000001804 */
[C---:B------:R-:W-:Y:S01]  /*e2a0*/  HMMA.16816.F32 R8, R184.reuse, R190, R8 ;  /* 0x000000beb808723c */ /* 0x040fe20000001808 */
[----:B------:R-:W-:Y:S07]  /*e2b0*/  LDSM.16.M88.4 R188, [R132+0xa800] ;  /* 0x00a8000084bc783b */ /* 0x000fee0000000200 */
[C---:B---3--:R-:W-:Y:S08]  /*e2c0*/  HMMA.16816.F32 R12, R184.reuse, R144, R12 ;  /* 0x00000090b80c723c */ /* 0x048ff0000000180c */
[C---:B------:R-:W-:Y:S01]  /*e2d0*/  HMMA.16816.F32 R16, R184.reuse, R146, R16 ;  /* 0x00000092b810723c */ /* 0x040fe20000001810 */
[----:B------:R-:W3:Y:S07]  /*e2e0*/  LDSM.16.M88.4 R144, [R132+0x8800] ;  /* 0x008800008490783b */ /* 0x000eee0000000200 */
[C---:B----4-:R-:W-:Y:S08]  /*e2f0*/  HMMA.16816.F32 R20, R184.reuse, R148, R20 ;  /* 0x00000094b814723c */ /* 0x050ff00000001814 */
[C---:B------:R-:W-:Y:S01]  /*e300*/  HMMA.16816.F32 R24, R184.reuse, R150, R24 ;  /* 0x00000096b818723c */ /* 0x040fe20000001818 */
[----:B------:R-:W4:Y:S01]  /*e310*/  LDSM.16.M88.4 R148, [R132+0xb800] ;  /* 0x00b800008494783b */ /* 0x000f220000000200 */
[----:B------:R-:W-:Y:S04]  /*e320*/  DEPBAR.LE SB0, 0x0 ;  /* 0x000080000000791a */ /* 0x000fe80000000000 */
[----:B------:R-:W-:Y:S02]  /*e330*/  BAR.SYNC.DEFER_BLOCKING 0x0 ;  /* 0x0000000000007b1d */ /* 0x000fe40000010000 */
[C---:B-1----:R-:W-:Y:S08]  /*e340*/  HMMA.16816.F32 R28, R184.reuse, R136, R28 ;  /* 0x00000088b81c723c */ /* 0x042ff0000000181c */
[C---:B------:R-:W-:Y:S08]  /*e350*/  HMMA.16816.F32 R32, R184.reuse, R138, R32 ;  /* 0x0000008ab820723c */ /* 0x040ff00000001820 */
[C---:B------:R-:W-:Y:S08]  /*e360*/  HMMA.16816.F32 R36, R184.reuse, R140, R36 ;  /* 0x0000008cb824723c */ /* 0x040ff00000001824 */
[C---:B------:R-:W-:Y:S08]  /*e370*/  HMMA.16816.F32 R40, R184.reuse, R142, R40 ;  /* 0x0000008eb828723c */ /* 0x040ff00000001828 */
[C---:B--2---:R-:W-:Y:S08]  /*e380*/  HMMA.16816.F32 R44, R184.reuse, R152, R44 ;  /* 0x00000098b82c723c */ /* 0x044ff0000000182c */
[C---:B------:R-:W-:Y:S08]  /*e390*/  HMMA.16816.F32 R48, R184.reuse, R154, R48 ;  /* 0x0000009ab830723c */ /* 0x040ff00000001830 */
[C---:B------:R-:W-:Y:S08]  /*e3a0*/  HMMA.16816.F32 R52, R184.reuse, R156, R52 ;  /* 0x0000009cb834723c */ /* 0x040ff00000001834 */
[C---:B------:R-:W-:Y:S08]  /*e3b0*/  HMMA.16816.F32 R56, R184.reuse, R158, R56 ;  /* 0x0000009eb838723c */ /* 0x040ff00000001838 */
[C---:B------:R-:W-:Y:S08]  /*e3c0*/  HMMA.16816.F32 R60, R184.reuse, R160, R60 ;  /* 0x000000a0b83c723c */ /* 0x040ff0000000183c */
[----:B------:R-:W-:Y:S08]  /*e3d0*/  HMMA.16816.F32 R64, R184, R162, R64 ;  /* 0x000000a2b840723c */ /* 0x000ff00000001840 */
[C---:B------:R-:W-:Y:S08]  /*e3e0*/  HMMA.16816.F32 R4, R164.reuse, R168, R4 ;  /* 0x000000a8a404723c */ /* 0x040ff00000001804 */
[C---:B------:R-:W-:Y:S08]  /*e3f0*/  HMMA.16816.F32 R8, R164.reuse, R170, R8 ;  /* 0x000000aaa408723c */ /* 0x040ff00000001808 */
[C---:B---3--:R-:W-:Y:S08]  /*e400*/  HMMA.16816.F32 R12, R164.reuse, R144, R12 ;  /* 0x00000090a40c723c */ /* 0x048ff0000000180c */
        /* <DEDUP_REMOVED lines=11> */
[C---:B----4-:R-:W-:Y:S08]  /*e4c0*/  HMMA.16816.F32 R60, R164.reuse, R148, R60 ;  /* 0x00000094a43c723c */ /* 0x050ff0000000183c */
[----:B------:R-:W-:Y:S01]  /*e4d0*/  HMMA.16816.F32 R64, R164, R150, R64 ;  /* 0x00000096a440723c */ /* 0x000fe20000001840 */
[----:B------:R-:W-:Y:S08]  /*e4e0*/  @!UPT UIADD3 URZ, UPT, UPT, URZ, URZ, URZ ;  /* 0x000000fffffff290 */ /* 0x000ff0000fffe0ff */
[----:B------:R-:W-:Y:S11]  /*e4f0*/  @!P4 BRA `(.L_x_585) ;  /* 0x0000000800bcc947 */ /* 0x000ff60003800000 */
[----:B------:R-:W1:Y:S08]  /*e500*/  LDC.64 R2, c[0x0][0x4e0] ;  /* 0x00013800ff027b82 */ /* 0x000e700000000a00 */
[----:B------:R-:W2:Y:S01]  /*e510*/  LDC R135, c[0x0][0x3bc] ;  /* 0x0000ef00ff877b82 */ /* 0x000ea20000000800 */
[----:B-1----:R-:W-:Y:S04]  /*e520*/  ISETP.NE.U32.AND P3, PT, R2, RZ, PT ;  /* 0x000000ff0200720c */ /* 0x002fe80003f65070 */
[----:B------:R-:W-:Y:S11]  /*e530*/  ISETP.NE.AND.EX P3, PT, R3, RZ, PT, P3 ;  /* 0x000000ff0300720c */ /* 0x000ff60003f65330 */
[----:B------:R-:W-:Y:S02]  /*e540*/  @!UPT UIADD3 URZ, UPT, UPT, URZ, URZ, URZ ;  /* 0x000000fffffff290 */ /* 0x000fe4000fffe0ff */
[----:B------:R-:W1:Y:S01]  /*e550*/  @!P3 LDC R2, c[0x0][0x3b8] ;  /* 0x0000ee00ff02bb82 */ /* 0x000e620000000800 */
[----:B------:R-:W-:Y:S05]  /*e560*/  @!P3 IMAD.MOV.U32 R132, RZ, RZ, RZ ;  /* 0x000000ffff84b224 */ /* 0x000fea00078e00ff */
[----:B------:R-:W-:Y:S01]  /*e570*/  @!P3 IADD3 R132, P4, PT, RZ, -R132, RZ ;  /* 0x80000084ff84b210 */ /* 0x000fe20007f9e0ff */
[----:B-1----:R-:W-:Y:S04]  /*e580*/  @!P3 IMAD.SHL.U32 R3, R2, 0x80, RZ ;  /* 0x000000800203b824 */ /* 0x002fe800078e00ff */
[----:B------:R-:W-:Y:S05]  /*e590*/  @!P3 IMAD.X R3, RZ, RZ, ~R3, P4 ;  /* 0x000000ffff03b224 */ /* 0x000fea00020e0e03 */
[----:B------:R-:W-:Y:S04]  /*e5a0*/  @!P3 SHF.R.S64 R137, R132, 0x1f, R3 ;  /* 0x0000001f8489b819 */ /* 0x000fe80000001003 */
[----:B------:R-:W-:Y:S04]  /*e5b0*/  @!P3 IADD3 R206, P4, PT, R137, R206, RZ ;  /* 0x000000ce89ceb210 */ /* 0x000fe80007f9e0ff */
[----:B------:R-:W-:Y:S01]  /*e5c0*/  @!P3 LEA.HI.X.SX32 R205, R3, R205, 0x1, P4 ;  /* 0x000000cd03cdb211 */ /* 0x000fe200020f0eff */
[----:B--2---:R-:W-:Y:S08]  /*e5d0*/  @!P3 BRA `(.L_x_586) ;  /* 0x0000000000f8b947 */ /* 0x004ff00003800000 */
[C---:B------:R-:W-:Y:S01]  /*e5e0*/  VIADD R141, R212.reuse, 0xffffff00 ;  /* 0xffffff00d48d7836 */ /* 0x040fe20000000000 */
[----:B------:R-:W1:Y:S01]  /*e5f0*/  LDC R132, c[0x0][0x4f0] ;  /* 0x00013c00ff847b82 */ /* 0x000e620000000800 */
[----:B------:R-:W-:Y:S03]  /*e600*/  IADD3 R137, PT, PT, R212, -0x80, RZ ;  /* 0xffffff80d4897810 */ /* 0x000fe60007ffe0ff */
[----:B------:R-:W-:Y:S02]  /*e610*/  IABS R139, R141 ;  /* 0x0000008d008b7213 */ /* 0x000fe40000000000 */
[----:B------:R-:W-:Y:S02]  /*e620*/  IABS R136, R137 ;  /* 0x0000008900887213 */ /* 0x000fe40000000000 */
[-C--:B-1----:R-:W-:Y:S02]  /*e630*/  IABS R3, R132.reuse ;  /* 0x0000008400037213 */ /* 0x082fe40000000000 */
[-C--:B------:R-:W-:Y:S02]  /*e640*/  LOP3.LUT R141, R141, R132.reuse, RZ, 0x3c, !PT ;  /* 0x000000848d8d7212 */ /* 0x080fe400078e3cff */
[----:B------:R-:W1:Y:S01]  /*e650*/  I2F.RP R134, R3 ;  /* 0x0000000300867306 */ /* 0x000e620000209400 */
[----:B------:R-:W-:Y:S09]  /*e660*/  LOP3.LUT R137, R137, R132, RZ, 0x3c, !PT ;  /* 0x0000008489897212 */ /* 0x000ff200078e3cff */
[----:B-1----:R-:W1:Y:S02]  /*e670*/  MUFU.RCP R2, R134 ;  /* 0x0000008600027308 */ /* 0x002e640000001000 */
[----:B-1----:R-:W-:Y:S08]  /*e680*/  VIADD R142, R2, 0xffffffe ;  /* 0x0ffffffe028e7836 */ /* 0x002ff00000000000 */
[----:B------:R-:W1:Y:S02]  /*e690*/  F2I.FTZ.U32.TRUNC.NTZ R143, R142 ;  /* 0x0000008e008f7305 */ /* 0x000e64000021f000 */
[--C-:B-1----:R-:W-:Y:S02]  /*e6a0*/  IMAD.MOV R2, RZ, RZ, -R143.reuse ;  /* 0x000000ffff027224 */ /* 0x102fe400078e0a8f */
[----:B------:R-:W-:Y:S02]  /*e6b0*/  IMAD.MOV.U32 R142, RZ, RZ, RZ ;  /* 0x000000ffff8e7224 */ /* 0x000fe400078e00ff */
[----:B------:R-:W-:Y:S04]  /*e6c0*/  IMAD R2, R2, R3, RZ ;  /* 0x0000000302027224 */ /* 0x000fe800078e02ff */
[----:B------:R-:W-:Y:S06]  /*e6d0*/  IMAD.HI.U32 R2, R143, R2, R142 ;  /* 0x000000028f027227 */ /* 0x000fec00078e008e */
[C---:B------:R-:W-:Y:S04]  /*e6e0*/  IMAD.HI.U32 R138, R2.reuse, R139, RZ ;  /* 0x0000008b028a7227 */ /* 0x040fe800078e00ff */
[----:B------:R-:W-:Y:S02]  /*e6f0*/  IMAD.MOV R134, RZ, RZ, -R138 ;  /* 0x000000ffff867224 */ /* 0x000fe400078e0a8a */
[----:B------:R-:W-:Y:S04]  /*e700*/  IMAD.HI.U32 R2, R2, R136, RZ ;  /* 0x0000008802027227 */ /* 0x000fe800078e00ff */
[C---:B------:R-:W-:Y:S01]  /*e710*/  IMAD R139, R3.reuse, R134, R139 ;  /* 0x00000086038b7224 */ /* 0x040fe200078e028b */
[----:B------:R-:W-:Y:S04]  /*e720*/  IADD3 R134, PT, PT, -R2, RZ, RZ ;  /* 0x000000ff02867210 */ /* 0x000fe80007ffe1ff */
[C---:B------:R-:W-:Y:S01]  /*e730*/  ISETP.GT.U32.AND P4, PT, R3.reuse, R139, PT ;  /* 0x0000008b0300720c */ /* 0x040fe20003f84070 */
[C---:B------:R-:W-:Y:S05]  /*e740*/  IMAD R136, R3.reuse, R134, R136 ;  /* 0x0000008603887224 */ /* 0x040fea00078e0288 */
[----:B------:R-:W-:Y:S07]  /*e750*/  ISETP.GT.U32.AND P5, PT, R3, R136, PT ;  /* 0x000000880300720c */ /* 0x000fee0003fa4070 */
[----:B------:R-:W-:Y:S01]  /*e760*/  @!P4 IADD3 R138, PT, PT, R138, 0x1, RZ ;  /* 0x000000018a8ac810 */ /* 0x000fe20007ffe0ff */
[--C-:B------:R-:W-:Y:S05]  /*e770*/  @!P4 IMAD.IADD R139, R139, 0x1, -R3.reuse ;  /* 0x000000018b8bc824 */ /* 0x100fea00078e0a03 */
[-C--:B------:R-:W-:Y:S01]  /*e780*/  ISETP.GE.U32.AND P6, PT, R139, R3.reuse, PT ;  /* 0x000000038b00720c */ /* 0x080fe20003fc6070 */
[----:B------:R-:W-:Y:S01]  /*e790*/  @!P5 IMAD.IADD R136, R136, 0x1, -R3 ;  /* 0x000000018888d824 */ /* 0x000fe200078e0a03 */
[----:B------:R-:W-:Y:S01]  /*e7a0*/  LOP3.LUT R139, RZ, R132, RZ, 0x33, !PT ;  /* 0x00000084ff8b7212 */ /* 0x000fe200078e33ff */
[----:B------:R-:W-:Y:S01]  /*e7b0*/  @!P5 VIADD R2, R2, 0x1 ;  /* 0x000000010202d836 */ /* 0x000fe20000000000 */
[----:B------:R-:W-:Y:S02]  /*e7c0*/  ISETP.GE.AND P5, PT, R141, RZ, PT ;  /* 0x000000ff8d00720c */ /* 0x000fe40003fa6270 */
[----:B------:R-:W-:Y:S07]  /*e7d0*/  ISETP.GE.U32.AND P4, PT, R136, R3, PT ;  /* 0x000000038800720c */ /* 0x000fee0003f86070 */
[----:B------:R-:W-:Y:S01]  /*e7e0*/  @P6 VIADD R138, R138, 0x1 ;  /* 0x000000018a8a6836 */ /* 0x000fe20000000000 */
[----:B------:R-:W-:Y:S03]  /*e7f0*/  ISETP.GE.AND P6, PT, R137, RZ, PT ;  /* 0x000000ff8900720c */ /* 0x000fe60003fc6270 */
[----:B------:R-:W-:Y:S02]  /*e800*/  @!P5 IMAD.MOV R138, RZ, RZ, -R138 ;  /* 0x000000ffff8ad224 */ /* 0x000fe400078e0a8a */
[----:B------:R-:W-:Y:S02]  /*e810*/  @P4 IADD3 R2, PT, PT, R2, 0x1, RZ ;  /* 0x0000000102024810 */ /* 0x000fe40007ffe0ff */
[----:B------:R-:W-:Y:S04]  /*e820*/  ISETP.NE.AND P4, PT, R132, RZ, PT ;  /* 0x000000ff8400720c */ /* 0x000fe80003f85270 */
[----:B------:R-:W-:Y:S02]  /*e830*/  SEL R141, R139, R138, !P4 ;  /* 0x0000008a8b8d7207 */ /* 0x000fe40006000000 */
[----:B------:R-:W-:Y:S02]  /*e840*/  @!P6 IMAD.MOV R2, RZ, RZ, -R2 ;  /* 0x000000ffff02e224 */ /* 0x000fe400078e0a02 */
[----:B------:R-:W-:Y:S03]  /*e850*/  LEA R144, P5, R141, R214, 0x2 ;  /* 0x000000d68d907211 */ /* 0x000fe600078a10ff */
[----:B------:R-:W-:Y:S02]  /*e860*/  SEL R139, R139, R2, !P4 ;  /* 0x000000028b8b7207 */ /* 0x000fe40006000000 */
[-C--:B------:R-:W-:Y:S01]  /*e870*/  LEA.HI.X.SX32 R145, R141, R215.reuse, 0x2, P5 ;  /* 0x000000d78d917211 */ /* 0x080fe200028f16ff */
[----:B------:R-:W1:Y:S01]  /*e880*/  LDC.64 R2, c[0x0][0x3b8] ;  /* 0x0000ee00ff027b82 */ /* 0x000e620000000a00 */
[C---:B------:R-:W-:Y:S03]  /*e890*/  LEA R142, P4, R139.reuse, R214, 0x2 ;  /* 0x000000d68b8e7211 */ /* 0x040fe600078810ff */
[----:B------:R-:W2:Y:S01]  /*e8a0*/  LDG.E R137, desc[UR16][R144.64] ;  /* 0x0000001090897981 */ /* 0x000ea2000c1e1900 */
[C---:B------:R-:W-:Y:S02]  /*e8b0*/  LEA.HI.X.SX32 R143, R139.reuse, R215, 0x2, P4 ;  /* 0x000000d78b8f7211 */ /* 0x040fe400020f16ff */
[----:B------:R-:W-:Y:S03]  /*e8c0*/  IADD3 R139, PT, PT, R139, -R141, RZ ;  /* 0x8000008d8b8b7210 */ /* 0x000fe60007ffe0ff */
[----:B------:R-:W2:Y:S02]  /*e8d0*/  LDG.E R134, desc[UR16][R142.64] ;  /* 0x000000108e867981 */ /* 0x000ea4000c1e1900 */
[----:B------:R-:W-:Y:S05]  /*e8e0*/  IMAD R139, R139, R132, -0x80 ;  /* 0xffffff808b8b7424 */ /* 0x000fea00078e0284 */
[----:B------:R-:W-:Y:S05]  /*e8f0*/  SHF.R.S32.HI R141, RZ, 0x1f, R139 ;  /* 0x0000001fff8d7819 */ /* 0x000fea000001148b */
[-C--:B-1----:R-:W-:Y:S02]  /*e900*/  IMAD R132, R141, R2.reuse, RZ ;  /* 0x000000028d847224 */ /* 0x082fe400078e02ff */
[C---:B------:R-:W-:Y:S04]  /*e910*/  IMAD.WIDE.U32 R140, R139.reuse, R2, RZ ;  /* 0x000000028b8c7225 */ /* 0x040fe800078e00ff */
[----:B------:R-:W-:Y:S04]  /*e920*/  IMAD R132, R139, R3, R132 ;  /* 0x000000038b847224 */ /* 0x000fe800078e0284 */
[----:B------:R-:W-:Y:S02]  /*e930*/  IMAD.IADD R141, R141, 0x1, R132 ;  /* 0x000000018d8d7824 */ /* 0x000fe400078e0284 */
[----:B--2---:R-:W-:Y:S04]  /*e940*/  IMAD.IADD R137, R137, 0x1, -R134 ;  /* 0x0000000189897824 */ /* 0x004fe800078e0a86 */
[----:B------:R-:W-:Y:S01]  /*e950*/  IMAD.WIDE.U32 R140, R137, UR6, R140 ;  /* 0x00000006898c7c25 */ /* 0x000fe2000f8e008c */
[----:B------:R-:W-:Y:S02]  /*e960*/  SHF.R.S32.HI R3, RZ, 0x1f, R137 ;  /* 0x0000001fff037819 */ /* 0x000fe40000011489 */
[C---:B------:R-:W-:Y:S03]  /*e970*/  LEA R206, P4, R140.reuse, R206, 0x1 ;  /* 0x000000ce8cce7211 */ /* 0x040fe600078808ff */
[----:B------:R-:W-:Y:S04]  /*e980*/  IMAD R132, R3, UR6, RZ ;  /* 0x0000000603847c24 */ /* 0x000fe8000f8e02ff */
[----:B------:R-:W-:Y:S05]  /*e990*/  IMAD R132, R137, UR7, R132 ;  /* 0x0000000789847c24 */ /* 0x000fea000f8e0284 */
[----:B------:R-:W-:Y:S04]  /*e9a0*/  IADD3 R132, PT, PT, R141, R132, RZ ;  /* 0x000000848d847210 */ /* 0x000fe80007ffe0ff */
[----:B------:R-:W-:Y:S07]  /*e9b0*/  LEA.HI.X R205, R140, R205, R132, 0x1, P4 ;  /* 0x000000cd8ccd7211 */ /* 0x000fee00020f0c84 */
.L_x_586:
[----:B------:R-:W-:Y:S01]  /*e9c0*/  @!P2 IMAD.MOV.U32 R207, RZ, RZ, R205 ;  /* 0x000000ffffcfa224 */ /* 0x000fe200078e00cd */
[C---:B------:R-:W-:Y:S01]  /*e9d0*/  LEA R136, P4, R2.reuse, R206, 0x5 ;  /* 0x000000ce02887211 */ /* 0x040fe200078828ff */
[C---:B------:R-:W-:Y:S01]  /*e9e0*/  IMAD.SHL.U32 R3, R2.reuse, 0x20, RZ ;  /* 0x0000002002037824 */ /* 0x040fe200078e00ff */
[C-C-:B------:R-:W-:Y:S02]  /*e9f0*/  SHF.L.U64.HI R132, R2.reuse, 0x5, R135.reuse ;  /* 0x0000000502847819 */ /* 0x140fe40000010287 */
[----:B------:R-:W-:Y:S01]  /*ea00*/  @!PT LDS RZ, [RZ] ;  /* 0x00000000fffff984 */ /* 0x000fe20000000800 */
[----:B------:R-:W-:Y:S01]  /*ea10*/  @!PT LDS RZ, [RZ] ;  /* 0x00000000fffff984 */ /* 0x000fe20000000800 */
[----:B------:R-:W-:Y:S01]  /*ea20*/  @!PT LDS RZ, [RZ] ;  /* 0x00000000fffff984 */ /* 0x000fe20000000800 */
[----:B------:R1:W-:Y:S01]  /*ea30*/  @!P2 LDGSTS.E.BYPASS.LTC128B.128 [R219+0x4000], desc[UR16][R206.64] ;  /* 0x04000000cedbafae */ /* 0x0003e2000b981a10 */
[----:B------:R-:W-:Y:S02]  /*ea40*/  LEA.HI.X R137, R2, R205, R135, 0x5, P4 ;  /* 0x000000cd02897211 */ /* 0x000fe400020f2c87 */
[-C--:B------:R-:W-:Y:S01]  /*ea50*/  IADD3 R134, P5, PT, R136, R3.reuse, RZ ;  /* 0x0000000388867210 */ /* 0x080fe20007fbe0ff */
[----:B------:R2:W-:Y:S03]  /*ea60*/  @P2 STS.128 [R219+0x4000], RZ ;  /* 0x004000ffdb002388 */ /* 0x0005e60000000c00 */
[-C--:B------:R-:W-:Y:S01]  /*ea70*/  IADD3 R138, P4, PT, R134, R3.reuse, RZ ;  /* 0x00000003868a7210 */ /* 0x080fe20007f9e0ff */
[--C-:B------:R-:W-:Y:S03]  /*ea80*/  IMAD.X R135, R137, 0x1, R132.reuse, P5 ;  /* 0x0000000189877824 */ /* 0x100fe600028e0684 */
[-C--:B------:R-:W-:Y:S01]  /*ea90*/  IADD3 R140, P5, PT, R138, R3.reuse, RZ ;  /* 0x000000038a8c7210 */ /* 0x080fe20007fbe0ff */
[--C-:B------:R-:W-:Y:S03]  /*eaa0*/  IMAD.X R139, R135, 0x1, R132.reuse, P4 ;  /* 0x00000001878b7824 */ /* 0x100fe600020e0684 */
[-C--:B------:R-:W-:Y:S01]  /*eab0*/  IADD3 R142, P4, PT, R140, R3.reuse, RZ ;  /* 0x000000038c8e7210 */ /* 0x080fe20007f9e0ff */
[--C-:B------:R-:W-:Y:S03]  /*eac0*/  IMAD.X R141, R139, 0x1, R132.reuse, P5 ;  /* 0x000000018b8d7824 */ /* 0x100fe600028e0684 */
[-C--:B------:R-:W-:Y:S01]  /*ead0*/  IADD3 R2, P5, PT, R142, R3.reuse, RZ ;  /* 0x000000038e027210 */ /* 0x080fe20007fbe0ff */
[--C-:B------:R-:W-:Y:S02]  /*eae0*/  IMAD.X R143, R141, 0x1, R132.reuse, P4 ;  /* 0x000000018d8f7824 */ /* 0x100fe400020e0684 */
[----:B-1----:R-:W-:Y:S05]  /*eaf0*/  @!P1 IMAD.MOV.U32 R207, RZ, RZ, R205 ;  /* 0x000000ffffcf9224 */ /* 0x002fea00078e00cd */
        /* <DEDUP_REMOVED lines=39> */
[----:B-1----:R-:W-:Y:S03]  /*ed70*/  IADD3 R134, P4, PT, R2, R3, RZ ;  /* 0x0000000302867210 */ /* 0x002fe60007f9e0ff */
[----:B------:R2:W-:Y:S01]  /*ed80*/  @P2 STS.128 [R219+0x6000], RZ ;  /* 0x006000ffdb002388 */ /* 0x0005e20000000c00 */
[--C-:B------:R-:W-:Y:S03]  /*ed90*/  IMAD.X R3, R143, 0x1, R132.reuse, P5 ;  /* 0x000000018f037824 */ /* 0x100fe600028e0684 */
[----:B------:R-:W-:Y:S01]  /*eda0*/  @!PT LDS RZ, [RZ] ;  /* 0x00000000fffff984 */ /* 0x000fe20000000800 */
[----:B------:R-:W-:Y:S01]  /*edb0*/  @!PT LDS RZ, [RZ] ;  /* 0x00000000fffff984 */ /* 0x000fe20000000800 */
[----:B------:R-:W-:Y:S01]  /*edc0*/  @!PT LDS RZ, [RZ] ;  /* 0x00000000fffff984 */ /* 0x000fe20000000800 */
[----:B------:R2:W-:Y:S01]  /*edd0*/  @!P1 LDGSTS.E.BYPASS.LTC128B.128 [R219+0xa000], desc[UR16][R140.64+0x80] ;  /* 0x0a0000808cdb9fae */ /* 0x0005e2000b981a10 */
[----:B------:R-:W-:Y:S03]  /*ede0*/  IMAD.X R135, R3, 0x1, R132, P4 ;  /* 0x0000000103877824 */ /* 0x000fe600020e0684 */
        /* <DEDUP_REMOVED lines=32> */
.L_x_585:
[----:B--2---:R-:W-:Y:S01]  /*eff0*/  FMNMX3.FTZ R2, R0, R6, R7, !PT ;  /* 0x0000000600027276 */ /* 0x004fe20007810007 */
[----:B------:R-:W-:Y:S01]  /*f000*/  LDSM.16.MT88.4 R140, [R196+0xc000] ;  /* 0x00c00000c48c783b */ /* 0x000fe20000004200 */
[----:B------:R-:W-:Y:S02]  /*f010*/  FMNMX3.FTZ R3, R133, R4, R5, !PT ;  /* 0x0000000485037276 */ /* 0x000fe40007810005 */
        /* <DEDUP_REMOVED lines=30> */
[----:B------:R-:W-:Y:S01]  /*f200*/  IADD3 R211, PT, PT, R211, -0x1, RZ ;  /* 0xffffffffd3d37810 */ /* 0x000fe20007ffe0ff */
[----:B------:R-:W-:Y:S01]  /*f210*/  SHFL.BFLY PT, R2, R135, 0x2, 0x1f ;  /* 0x0c401f0087027f89 */ /* 0x000fe200000e0000 */
[----:B------:R-:W-:Y:S07]  /*f220*/  IADD3 R212, PT, PT, R212, -0x80, RZ ;  /* 0xffffff80d4d47810 */ /* 0x000fee0007ffe0ff */
[----:B------:R-:W1:Y:S02]  /*f230*/  SHFL.BFLY PT, R3, R136, 0x2, 0x1f ;  /* 0x0c401f0088037f89 */ /* 0x000e6400000e0000 */
[----:B-1----:R-:W-:Y:S02]  /*f240*/  FMNMX.FTZ R137, R136, R3, !PT ;  /* 0x0000000388897209 */ /* 0x002fe40007810000 */
[----:B------:R-:W-:Y:S04]  /*f250*/  FMNMX.FTZ R134, R135, R2, !PT ;  /* 0x0000000287867209 */ /* 0x000fe80007810000 */
[----:B------:R-:W1:Y:S08]  /*f260*/  SHFL.BFLY PT, R132, R137, 0x1, 0x1f ;  /* 0x0c201f0089847f89 */ /* 0x000e7000000e0000 */
[----:B------:R-:W2:Y:S01]  /*f270*/  SHFL.BFLY PT, R3, R134, 0x1, 0x1f ;  /* 0x0c201f0086037f89 */ /* 0x000ea200000e0000 */
[----:B-1----:R-:W-:Y:S07]  /*f280*/  FMNMX.FTZ R132, R137, R132, !PT ;  /* 0x0000008489847209 */ /* 0x002fee0007810000 */
[----:B------:R-:W1:Y:S01]  /*f290*/  LDSM.16.MT88.4 R136, [R197+0xc000] ;  /* 0x00c00000c588783b */ /* 0x000e620000004200 */
[----:B--2---:R-:W-:Y:S01]  /*f2a0*/  FMNMX.FTZ R3, R134, R3, !PT ;  /* 0x0000000386037209 */ /* 0x004fe20007810000 */
[C---:B------:R-:W-:Y:S01]  /*f2b0*/  FMUL.FTZ R158, R132.reuse, UR4 ;  /* 0x00000004849e7c20 */ /* 0x040fe20008410000 */
[C---:B------:R-:W-:Y:S01]  /*f2c0*/  FSETP.NEU.FTZ.AND P1, PT, R132.reuse, -INF , PT ;  /* 0xff8000008400780b */ /* 0x040fe20003f3d000 */
[----:B------:R-:W-:Y:S02]  /*f2d0*/  FADD.FTZ R2, -R132, R133 ;  /* 0x0000008584027221 */ /* 0x000fe40000010100 */
[C---:B------:R-:W-:Y:S01]  /*f2e0*/  FADD.FTZ R0, -R3.reuse, R0 ;  /* 0x0000000003007221 */ /* 0x040fe20000010100 */
[----:B------:R-:W-:Y:S01]  /*f2f0*/  FSEL R158, R158, RZ, P1 ;  /* 0x000000ff9e9e7208 */ /* 0x000fe20000800000 */
[C---:B------:R-:W-:Y:S01]  /*f300*/  FMUL.FTZ R156, R3.reuse, UR4 ;  /* 0x00000004039c7c20 */ /* 0x040fe20008410000 */
[----:B------:R-:W-:Y:S01]  /*f310*/  FSETP.NEU.FTZ.AND P1, PT, R3, -INF , PT ;  /* 0xff8000000300780b */ /* 0x000fe20003f3d000 */
[----:B------:R-:W-:Y:S01]  /*f320*/  FMUL.FTZ R135, R0, UR4 ;  /* 0x0000000400877c20 */ /* 0x000fe20008410000 */
[----:B------:R-:W-:Y:S01]  /*f330*/  FMUL.FTZ R133, R2, UR4 ;  /* 0x0000000402857c20 */ /* 0x000fe20008410000 */
[--C-:B------:R-:W-:Y:S01]  /*f340*/  FFMA.FTZ R153, R4, UR4, -R158.reuse ;  /* 0x0000000404997c23 */ /* 0x100fe2000801089e */
[----:B------:R-:W-:Y:S01]  /*f350*/  FSEL R156, R156, RZ, P1 ;  /* 0x000000ff9c9c7208 */ /* 0x000fe20000800000 */
[----:B------:R2:W3:Y:S01]  /*f360*/  MUFU.EX2 R0, R135 ;  /* 0x0000008700007308 */ /* 0x0004e20000000800 */
[--C-:B------:R-:W-:Y:S01]  /*f370*/  FFMA.FTZ R152, R5, UR4, -R158.reuse ;  /* 0x0000000405987c23 */ /* 0x100fe2000801089e */
[--C-:B------:R-:W-:Y:S01]  /*f380*/  FFMA.FTZ R134, R8, UR4, -R158.reuse ;  /* 0x0000000408867c23 */ /* 0x100fe2000801089e */
[----:B------:R-:W-:Y:S01]  /*f390*/  FFMA.FTZ R171, R24, UR4, -R158 ;  /* 0x0000000418ab7c23 */ /* 0x000fe2000801089e */
[--C-:B------:R-:W-:Y:S01]  /*f3a0*/  FFMA.FTZ R155, R6, UR4, -R156.reuse ;  /* 0x00000004069b7c23 */ /* 0x100fe2000801089c */
[--C-:B------:R-:W-:Y:S01]  /*f3b0*/  FFMA.FTZ R7, R7, UR4, -R156.reuse ;  /* 0x0000000407077c23 */ /* 0x100fe2000801089c */
[--C-:B------:R-:W-:Y:S01]  /*f3c0*/  FFMA.FTZ R154, R10, UR4, -R156.reuse ;  /* 0x000000040a9a7c23 */ /* 0x100fe2000801089c */
[----:B------:R-:W-:Y:S03]  /*f3d0*/  FFMA.FTZ R157, R11, UR4, -R156 ;  /* 0x000000040b9d7c23 */ /* 0x000fe6000801089c */
[----:B------:R-:W4:Y:S01]  /*f3e0*/  MUFU.EX2 R2, R133 ;  /* 0x0000008500027308 */ /* 0x000f220000000800 */
[----:B------:R-:W-:Y:S01]  /*f3f0*/  MOV R6, R216 ;  /* 0x000000d800067202 */ /* 0x000fe20000000f00 */
[----:B------:R-:W-:Y:S01]  /*f400*/  FFMA.FTZ R172, R25, UR4, -R158 ;  /* 0x0000000419ac7c23 */ /* 0x000fe2000801089e */
[----:B------:R-:W-:Y:S01]  /*f410*/  @P0 IADD3 R6, PT, PT, R217, -0x40, RZ ;  /* 0xffffffc0d9060810 */ /* 0x000fe20007ffe0ff */
[--C-:B------:R-:W-:Y:S01]  /*f420*/  FFMA.FTZ R173, R26, UR4, -R156.reuse ;  /* 0x000000041aad7c23 */ /* 0x100fe2000801089c */
[----:B------:R-:W-:Y:S01]  /*f430*/  FFMA.FTZ R174, R27, UR4, -R156 ;  /* 0x000000041bae7c23 */ /* 0x000fe2000801089c */
[--C-:B------:R-:W-:Y:S01]  /*f440*/  FFMA.FTZ R159, R12, UR4, -R158.reuse ;  /* 0x000000040c9f7c23 */ /* 0x100fe2000801089e */
[----:B------:R-:W-:Y:S03]  /*f450*/  IADD3 R203, PT, PT, R203, R6, RZ ;  /* 0x00000006cbcb7210 */ /* 0x000fe60007ffe0ff */
[----:B------:R-:W-:Y:S01]  /*f460*/  MUFU.EX2 R153, R153 ;  /* 0x0000009900997308 */ /* 0x000fe20000000800 */
[--C-:B--2---:R-:W-:Y:S01]  /*f470*/  FFMA.FTZ R135, R9, UR4, -R158.reuse ;  /* 0x0000000409877c23 */ /* 0x104fe2000801089e */
[C---:B---3--:R-:W-:Y:S01]  /*f480*/  FMUL.FTZ R10, R0.reuse, R130 ;  /* 0x00000082000a7220 */ /* 0x048fe20000410000 */
[C---:B------:R-:W-:Y:S01]  /*f490*/  FMUL.FTZ R11, R0.reuse, R131 ;  /* 0x00000083000b7220 */ /* 0x040fe20000410000 */
[----:B------:R-:W2:Y:S01]  /*f4a0*/  LDSM.16.MT88.4 R144, [R6] ;  /* 0x000000000690783b */ /* 0x000ea20000004200 */
[C---:B------:R-:W-:Y:S01]  /*f4b0*/  FMUL.FTZ R70, R0.reuse, R70 ;  /* 0x0000004600467220 */ /* 0x040fe20000410000 */
[C---:B------:R-:W-:Y:S01]  /*f4c0*/  FMUL.FTZ R71, R0.reuse, R71 ;  /* 0x0000004700477220 */ /* 0x040fe20000410000 */
[----:B------:R-:W-:Y:S03]  /*f4d0*/  FMUL.FTZ R74, R0, R74 ;  /* 0x0000004a004a7220 */ /* 0x000fe60000410000 */
[----:B------:R-:W3:Y:S01]  /*f4e0*/  MUFU.EX2 R152, R152 ;  /* 0x0000009800987308 */ /* 0x000ee20000000800 */
[C---:B----4-:R-:W-:Y:S01]  /*f4f0*/  FMUL.FTZ R8, R2.reuse, R128 ;  /* 0x0000008002087220 */ /* 0x050fe20000410000 */
[C---:B------:R-:W-:Y:S01]  /*f500*/  FMUL.FTZ R9, R2.reuse, R129 ;  /* 0x0000008102097220 */ /* 0x040fe20000410000 */
[C---:B------:R-:W-:Y:S01]  /*f510*/  FMUL.FTZ R68, R2.reuse, R68 ;  /* 0x0000004402447220 */ /* 0x040fe20000410000 */
[C---:B------:R-:W-:Y:S01]  /*f520*/  FMUL.FTZ R69, R2.reuse, R69 ;  /* 0x0000004502457220 */ /* 0x040fe20000410000 */
[C---:B------:R-:W-:Y:S01]  /*f530*/  FMUL.FTZ R72, R2.reuse, R72 ;  /* 0x0000004802487220 */ /* 0x040fe20000410000 */
[----:B------:R-:W-:Y:S01]  /*f540*/  FMUL.FTZ R73, R2, R73 ;  /* 0x0000004902497220 */ /* 0x000fe20000410000 */
[----:B------:R-:W-:Y:S03]  /*f550*/  FMUL.FTZ R75, R0, R75 ;  /* 0x0000004b004b7220 */ /* 0x000fe60000410000 */
[----:B------:R-:W-:Y:S01]  /*f560*/  MUFU.EX2 R155, R155 ;  /* 0x0000009b009b7308 */ /* 0x000fe20000000800 */
[C---:B------:R-:W-:Y:S01]  /*f570*/  FMUL.FTZ R76, R2.reuse, R76 ;  /* 0x0000004c024c7220 */ /* 0x040fe20000410000 */
[----:B------:R-:W-:Y:S01]  /*f580*/  FMUL.FTZ R77, R2, R77 ;  /* 0x0000004d024d7220 */ /* 0x000fe20000410000 */
[C---:B------:R-:W-:Y:S01]  /*f590*/  FMUL.FTZ R78, R0.reuse, R78 ;  /* 0x0000004e004e7220 */ /* 0x040fe20000410000 */
[----:B------:R-:W-:Y:S01]  /*f5a0*/  FMUL.FTZ R79, R0, R79 ;  /* 0x0000004f004f7220 */ /* 0x000fe20000410000 */
[----:B------:R-:W-:Y:S01]  /*f5b0*/  LDSM.16.MT88.4 R148, [R203+0x800] ;  /* 0x00080000cb94783b */ /* 0x000fe20000004200 */
[C---:B------:R-:W-:Y:S01]  /*f5c0*/  FMUL.FTZ R12, R2.reuse, R124 ;  /* 0x0000007c020c7220 */ /* 0x040fe20000410000 */
[----:B------:R-:W-:Y:S03]  /*f5d0*/  FMUL.FTZ R80, R2, R80 ;  /* 0x0000005002507220 */ /* 0x000fe60000410000 */
[----:B------:R-:W4:Y:S01]  /*f5e0*/  MUFU.EX2 R7, R7 ;  /* 0x0000000700077308 */ /* 0x000f220000000800 */
[----:B---3--:R-:W-:Y:S01]  /*f5f0*/  F2FP.F16.F32.PACK_AB R128, R152, R153 ;  /* 0x000000999880723e */ /* 0x008fe200000000ff */
[----:B------:R-:W-:Y:S01]  /*f600*/  FMUL.FTZ R81, R2, R81 ;  /* 0x0000005102517220 */ /* 0x000fe20000410000 */
[C---:B------:R-:W-:Y:S01]  /*f610*/  FMUL.FTZ R82, R0.reuse, R82 ;  /* 0x0000005200527220 */ /* 0x040fe20000410000 */
[----:B------:R-:W-:Y:S01]  /*f620*/  FMUL.FTZ R83, R0, R83 ;  /* 0x0000005300537220 */ /* 0x000fe20000410000 */
[----:B------:R-:W-:Y:S01]  /*f630*/  LDSM.16.MT88.4 R24, [R6+0x1000] ;  /* 0x001000000618783b */ /* 0x000fe20000004200 */
[C---:B------:R-:W-:Y:S01]  /*f640*/  FMUL.FTZ R84, R2.reuse, R84 ;  /* 0x0000005402547220 */ /* 0x040fe20000410000 */
[----:B------:R-:W-:Y:S03]  /*f650*/  FMUL.FTZ R85, R2, R85 ;  /* 0x0000005502557220 */ /* 0x000fe60000410000 */
[----:B------:R-:W-:Y:S01]  /*f660*/  MUFU.EX2 R134, R134 ;  /* 0x0000008600867308 */ /* 0x000fe20000000800 */
[C---:B------:R-:W-:Y:S01]  /*f670*/  FMUL.FTZ R86, R0.reuse, R86 ;  /* 0x0000005600567220 */ /* 0x040fe20000410000 */
[----:B------:R-:W-:Y:S01]  /*f680*/  FMUL.FTZ R87, R0, R87 ;  /* 0x0000005700577220 */ /* 0x000fe20000410000 */
[C---:B------:R-:W-:Y:S01]  /*f690*/  FMUL.FTZ R88, R2.reuse, R88 ;  /* 0x0000005802587220 */ /* 0x040fe20000410000 */
[----:B------:R-:W-:Y:S01]  /*f6a0*/  FMUL.FTZ R89, R2, R89 ;  /* 0x0000005902597220 */ /* 0x000fe20000410000 */
[C---:B------:R-:W-:Y:S01]  /*f6b0*/  FMUL.FTZ R90, R0.reuse, R90 ;  /* 0x0000005a005a7220 */ /* 0x040fe20000410000 */
[----:B------:R-:W-:Y:S01]  /*f6c0*/  FMUL.FTZ R91, R0, R91 ;  /* 0x0000005b005b7220 */ /* 0x000fe20000410000 */
[C---:B------:R-:W-:Y:S03]  /*f6d0*/  FMUL.FTZ R92, R2.reuse, R92 ;  /* 0x0000005c025c7220 */ /* 0x040fe60000410000 */
[----:B------:R-:W3:Y:S01]  /*f6e0*/  MUFU.EX2 R135, R135 ;  /* 0x0000008700877308 */ /* 0x000ee20000000800 */
[----:B----4-:R-:W-:Y:S01]  /*f6f0*/  F2FP.F16.F32.PACK_AB R129, R7, R155 ;  /* 0x0000009b0781723e */ /* 0x010fe200000000ff */
[----:B------:R-:W-:Y:S01]  /*f700*/  FMUL.FTZ R93, R2, R93 ;  /* 0x0000005d025d7220 */ /* 0x000fe20000410000 */
[C---:B------:R-:W-:Y:S01]  /*f710*/  FMUL.FTZ R94, R0.reuse, R94 ;  /* 0x0000005e005e7220 */ /* 0x040fe20000410000 */
[----:B------:R-:W-:Y:S01]  /*f720*/  FMUL.FTZ R95, R0, R95 ;  /* 0x0000005f005f7220 */ /* 0x000fe20000410000 */
[C---:B------:R-:W-:Y:S01]  /*f730*/  FMUL.FTZ R96, R2.reuse, R96 ;  /* 0x0000006002607220 */ /* 0x040fe20000410000 */
[----:B------:R-:W-:Y:S01]  /*f740*/  FMUL.FTZ R97, R2, R97 ;  /* 0x0000006102617220 */ /* 0x000fe20000410000 */
[C---:B------:R-:W-:Y:S03]  /*f750*/  FMUL.FTZ R98, R0.reuse, R98 ;  /* 0x0000006200627220 */ /* 0x040fe60000410000 */
[----:B------:R-:W-:Y:S01]  /*f760*/  MUFU.EX2 R154, R154 ;  /* 0x0000009a009a7308 */ /* 0x000fe20000000800 */
[----:B------:R-:W-:Y:S01]  /*f770*/  FMUL.FTZ R99, R0, R99 ;  /* 0x0000006300637220 */ /* 0x000fe20000410000 */
[C---:B------:R-:W-:Y:S01]  /*f780*/  FMUL.FTZ R100, R2.reuse, R100 ;  /* 0x0000006402647220 */ /* 0x040fe20000410000 */
[----:B------:R-:W-:Y:S01]  /*f790*/  FMUL.FTZ R101, R2, R101 ;  /* 0x0000006502657220 */ /* 0x000fe20000410000 */
[C---:B------:R-:W-:Y:S01]  /*f7a0*/  FMUL.FTZ R102, R0.reuse, R102 ;  /* 0x0000006600667220 */ /* 0x040fe20000410000 */
[----:B------:R-:W-:Y:S01]  /*f7b0*/  FMUL.FTZ R103, R0, R103 ;  /* 0x0000006700677220 */ /* 0x000fe20000410000 */
[C---:B------:R-:W-:Y:S01]  /*f7c0*/  FMUL.FTZ R104, R2.reuse, R104 ;  /* 0x0000006802687220 */ /* 0x040fe20000410000 */
[----:B------:R-:W-:Y:S03]  /*f7d0*/  FMUL.FTZ R105, R2, R105 ;  /* 0x0000006902697220 */ /* 0x000fe60000410000 */
[----:B------:R-:W4:Y:S01]  /*f7e0*/  MUFU.EX2 R157, R157 ;  /* 0x0000009d009d7308 */ /* 0x000f220000000800 */
[----:B---3--:R-:W-:Y:S01]  /*f7f0*/  F2FP.F16.F32.PACK_AB R130, R135, R134 ;  /* 0x000000868782723e */ /* 0x008fe200000000ff */
[C---:B------:R-:W-:Y:S01]  /*f800*/  FMUL.FTZ R106, R0.reuse, R106 ;  /* 0x0000006a006a7220 */ /* 0x040fe20000410000 */
[----:B------:R-:W-:Y:S01]  /*f810*/  FMUL.FTZ R107, R0, R107 ;  /* 0x0000006b006b7220 */ /* 0x000fe20000410000 */
[C---:B------:R-:W-:Y:S01]  /*f820*/  FMUL.FTZ R108, R2.reuse, R108 ;  /* 0x0000006c026c7220 */ /* 0x040fe20000410000 */
[----:B------:R-:W-:Y:S01]  /*f830*/  FMUL.FTZ R109, R2, R109 ;  /* 0x0000006d026d7220 */ /* 0x000fe20000410000 */
[C---:B------:R-:W-:Y:S01]  /*f840*/  FMUL.FTZ R110, R0.reuse, R110 ;  /* 0x0000006e006e7220 */ /* 0x040fe20000410000 */
[----:B------:R-:W-:Y:S01]  /*f850*/  FMUL.FTZ R111, R0, R111 ;  /* 0x0000006f006f7220 */ /* 0x000fe20000410000 */
[----:B------:R-:W-:Y:S01]  /*f860*/  FFMA.FTZ R160, R13, UR4, -R158 ;  /* 0x000000040da07c23 */ /* 0x000fe2000801089e */
[----:B------:R-:W-:Y:S01]  /*f870*/  FMUL.FTZ R13, R2, R125 ;  /* 0x0000007d020d7220 */ /* 0x000fe20000410000 */
[--C-:B------:R-:W-:Y:S01]  /*f880*/  FFMA.FTZ R161, R14, UR4, -R156.reuse ;  /* 0x000000040ea17c23 */ /* 0x100fe2000801089c */
[C---:B------:R-:W-:Y:S01]  /*f890*/  FMUL.FTZ R14, R0.reuse, R126 ;  /* 0x0000007e000e7220 */ /* 0x040fe20000410000 */
[----:B------:R-:W-:Y:S01]  /*f8a0*/  FFMA.FTZ R162, R15, UR4, -R156 ;  /* 0x000000040fa27c23 */ /* 0x000fe2000801089c */
[----:B------:R-:W-:Y:S01]  /*f8b0*/  FMUL.FTZ R15, R0, R127 ;  /* 0x0000007f000f7220 */ /* 0x000fe20000410000 */
[C---:B------:R-:W-:Y:S01]  /*f8c0*/  FMUL.FTZ R112, R2.reuse, R112 ;  /* 0x0000007002707220 */ /* 0x040fe20000410000 */
[----:B------:R-:W-:Y:S01]  /*f8d0*/  LDSM.16.MT88.4 R124, [R197+0xc800] ;  /* 0x00c80000c57c783b */ /* 0x000fe20000004200 */
[----:B------:R-:W-:Y:S01]  /*f8e0*/  FMUL.FTZ R113, R2, R113 ;  /* 0x0000007102717220 */ /* 0x000fe20000410000 */
[----:B----4-:R-:W-:Y:S01]  /*f8f0*/  F2FP.F16.F32.PACK_AB R131, R157, R154 ;  /* 0x0000009a9d83723e */ /* 0x010fe200000000ff */
[C---:B------:R-:W-:Y:S01]  /*f900*/  FMUL.FTZ R114, R0.reuse, R114 ;  /* 0x0000007200727220 */ /* 0x040fe20000410000 */
[----:B------:R-:W-:Y:S01]  /*f910*/  FMUL.FTZ R115, R0, R115 ;  /* 0x0000007300737220 */ /* 0x000fe20000410000 */
[----:B------:R-:W-:Y:S01]  /*f920*/  MUFU.EX2 R159, R159 ;  /* 0x0000009f009f7308 */ /* 0x000fe20000000800 */
[C---:B------:R-:W-:Y:S01]  /*f930*/  FMUL.FTZ R116, R2.reuse, R116 ;  /* 0x0000007402747220 */ /* 0x040fe20000410000 */
[----:B------:R-:W-:Y:S01]  /*f940*/  FMUL.FTZ R117, R2, R117 ;  /* 0x0000007502757220 */ /* 0x000fe20000410000 */
[C---:B------:R-:W-:Y:S01]  /*f950*/  FMUL.FTZ R118, R0.reuse, R118 ;  /* 0x0000007600767220 */ /* 0x040fe20000410000 */
[C---:B-1----:R-:W-:Y:S06]  /*f960*/  HMMA.16816.F32 R8, R128.reuse, R136, R8 ;  /* 0x000000888008723c */ /* 0x042fec0000001808 */
[----:B------:R-:W1:Y:S01]  /*f970*/  MUFU.EX2 R160, R160 ;  /* 0x000000a000a07308 */ /* 0x000e620000000800 */
[----:B------:R-:W-:Y:S01]  /*f980*/  FMUL.FTZ R119, R0, R119 ;  /* 0x0000007700777220 */ /* 0x000fe20000410000 */
[--C-:B------:R-:W-:Y:S01]  /*f990*/  FFMA.FTZ R163, R16, UR4, -R158.reuse ;  /* 0x0000000410a37c23 */ /* 0x100fe2000801089e */
[C---:B------:R-:W-:Y:S01]  /*f9a0*/  FMUL.FTZ R16, R2.reuse, R120 ;  /* 0x0000007802107220 */ /* 0x040fe20000410000 */
[C---:B------:R-:W-:Y:S01]  /*f9b0*/  HMMA.16816.F32 R68, R128.reuse, R138, R68 ;  /* 0x0000008a8044723c */ /* 0x040fe20000001844 */
[----:B------:R-:W3:Y:S02]  /*f9c0*/  LDSM.16.MT88.4 R136, [R203] ;  /* 0x00000000cb88783b */ /* 0x000ee40000004200 */
[----:B------:R-:W-:Y:S03]  /*f9d0*/  FFMA.FTZ R164, R17, UR4, -R158 ;  /* 0x0000000411a47c23 */ /* 0x000fe6000801089e */
[----:B------:R-:W-:Y:S01]  /*f9e0*/  MUFU.EX2 R161, R161 ;  /* 0x000000a100a17308 */ /* 0x000fe20000000800 */
[----:B------:R-:W-:Y:S01]  /*f9f0*/  FMUL.FTZ R17, R2, R121 ;  /* 0x0000007902117220 */ /* 0x000fe20000410000 */
[--C-:B------:R-:W-:Y:S01]  /*fa00*/  FFMA.FTZ R166, R18, UR4, -R156.reuse ;  /* 0x0000000412a67c23 */ /* 0x100fe2000801089c */
[----:B------:R-:W-:Y:S01]  /*fa10*/  FMUL.FTZ R18, R0, R122 ;  /* 0x0000007a00127220 */ /* 0x000fe20000410000 */
[C---:B------:R-:W-:Y:S03]  /*fa20*/  HMMA.16816.F32 R72, R128.reuse, R140, R72 ;  /* 0x0000008c8048723c */ /* 0x040fe60000001848 */
[----:B------:R-:W-:Y:S03]  /*fa30*/  FFMA.FTZ R165, R19, UR4, -R156 ;  /* 0x0000000413a57c23 */ /* 0x000fe6000801089c */
[----:B------:R-:W4:Y:S01]  /*fa40*/  MUFU.EX2 R162, R162 ;  /* 0x000000a200a27308 */ /* 0x000f220000000800 */
[----:B-1----:R-:W-:Y:S01]  /*fa50*/  F2FP.F16.F32.PACK_AB R120, R160, R159 ;  /* 0x0000009fa078723e */ /* 0x002fe200000000ff */
[----:B------:R-:W-:Y:S01]  /*fa60*/  FMUL.FTZ R19, R0, R123 ;  /* 0x0000007b00137220 */ /* 0x000fe20000410000 */
[--C-:B------:R-:W-:Y:S01]  /*fa70*/  FFMA.FTZ R167, R20, UR4, -R158.reuse ;  /* 0x0000000414a77c23 */ /* 0x100fe2000801089e */
[C---:B------:R-:W-:Y:S01]  /*fa80*/  HMMA.16816.F32 R76, R128.reuse, R142, R76 ;  /* 0x0000008e804c723c */ /* 0x040fe2000000184c */
[----:B------:R-:W1:Y:S02]  /*fa90*/  LDSM.16.MT88.4 R140, [R197+0x10000] ;  /* 0x01000000c58c783b */ /* 0x000e640000004200 */
[----:B------:R-:W-:Y:S03]  /*faa0*/  FFMA.FTZ R170, R21, UR4, -R158 ;  /* 0x0000000415aa7c23 */ /* 0x000fe6000801089e */
[----:B------:R-:W-:Y:S01]  /*fab0*/  MUFU.EX2 R163, R163 ;  /* 0x000000a300a37308 */ /* 0x000fe20000000800 */
[--C-:B------:R-:W-:Y:S01]  /*fac0*/  FFMA.FTZ R169, R22, UR4, -R156.reuse ;  /* 0x0000000416a97c23 */ /* 0x100fe2000801089c */
[----:B------:R-:W-:Y:S01]  /*fad0*/  FFMA.FTZ R168, R23, UR4, -R156 ;  /* 0x0000000417a87c23 */ /* 0x000fe2000801089c */
[--C-:B------:R-:W-:Y:S01]  /*fae0*/  FFMA.FTZ R48, R48, UR4, -R158.reuse ;  /* 0x0000000430307c23 */ /* 0x100fe2000801089e */
[C---:B--2---:R-:W-:Y:S03]  /*faf0*/  HMMA.16816.F32 R80, R128.reuse, R144, R80 ;  /* 0x000000908050723c */ /* 0x044fe60000001850 */
[----:B------:R-:W-:Y:S03]  /*fb00*/  FFMA.FTZ R49, R49, UR4, -R158 ;  /* 0x0000000431317c23 */ /* 0x000fe6000801089e */
[----:B------:R-:W2:Y:S01]  /*fb10*/  MUFU.EX2 R164, R164 ;  /* 0x000000a400a47308 */ /* 0x000ea20000000800 */
[----:B----4-:R-:W-:Y:S01]  /*fb20*/  F2FP.F16.F32.PACK_AB R121, R162, R161 ;  /* 0x000000a1a279723e */ /* 0x010fe200000000ff */
[--C-:B------:R-:W-:Y:S01]  /*fb30*/  FFMA.FTZ R50, R50, UR4, -R156.reuse ;  /* 0x0000000432327c23 */ /* 0x100fe2000801089c */
[--C-:B------:R-:W-:Y:S01]  /*fb40*/  FFMA.FTZ R51, R51, UR4, -R156.reuse ;  /* 0x0000000433337c23 */ /* 0x100fe2000801089c */
[C---:B------:R-:W-:Y:S01]  /*fb50*/  HMMA.16816.F32 R84, R128.reuse, R146, R84 ;  /* 0x000000928054723c */ /* 0x040fe20000001854 */
[----:B------:R-:W4:Y:S02]  /*fb60*/  LDSM.16.MT88.4 R144, [R196+0x10000] ;  /* 0x01000000c490783b */ /* 0x000f240000004200 */
[--C-:B------:R-:W-:Y:S03]  /*fb70*/  FFMA.FTZ R175, R54, UR4, -R156.reuse ;  /* 0x0000000436af7c23 */ /* 0x100fe6000801089c */
[----:B------:R-:W-:Y:S01]  /*fb80*/  MUFU.EX2 R166, R166 ;  /* 0x000000a600a67308 */ /* 0x000fe20000000800 */
[----:B------:R-:W-:Y:S01]  /*fb90*/  FFMA.FTZ R54, R55, UR4, -R156 ;  /* 0x0000000437367c23 */ /* 0x000fe2000801089c */
[--C-:B------:R-:W-:Y:S01]  /*fba0*/  FFMA.FTZ R55, R56, UR4, -R158.reuse ;  /* 0x0000000438377c23 */ /* 0x100fe2000801089e */
[----:B------:R-:W-:Y:S01]  /*fbb0*/  FFMA.FTZ R56, R57, UR4, -R158 ;  /* 0x0000000439387c23 */ /* 0x000fe2000801089e */
[----:B------:R-:W-:Y:S01]  /*fbc0*/  FFMA.FTZ R57, R58, UR4, -R156 ;  /* 0x000000043a397c23 */ /* 0x000fe2000801089c */
[C---:B---3--:R-:W-:Y:S05]  /*fbd0*/  HMMA.16816.F32 R88, R128.reuse, R136, R88 ;  /* 0x000000888058723c */ /* 0x048fea0000001858 */
[----:B------:R-:W3:Y:S01]  /*fbe0*/  MUFU.EX2 R165, R165 ;  /* 0x000000a500a57308 */ /* 0x000ee20000000800 */
[----:B--2---:R-:W-:Y:S01]  /*fbf0*/  F2FP.F16.F32.PACK_AB R122, R164, R163 ;  /* 0x000000a3a47a723e */ /* 0x004fe200000000ff */
[--C-:B------:R-:W-:Y:S01]  /*fc00*/  FFMA.FTZ R52, R52, UR4, -R158.reuse ;  /* 0x0000000434347c23 */ /* 0x100fe2000801089e */
[----:B------:R-:W-:Y:S01]  /*fc10*/  FFMA.FTZ R53, R53, UR4, -R158 ;  /* 0x0000000435357c23 */ /* 0x000fe2000801089e */
[----:B------:R-:W-:Y:S01]  /*fc20*/  FFMA.FTZ R58, R59, UR4, -R156 ;  /* 0x000000043b3a7c23 */ /* 0x000fe2000801089c */
[C---:B------:R-:W-:Y:S01]  /*fc30*/  HMMA.16816.F32 R92, R128.reuse, R138, R92 ;  /* 0x0000008a805c723c */ /* 0x040fe2000000185c */
[----:B------:R-:W2:Y:S04]  /*fc40*/  LDSM.16.MT88.4 R136, [R6+0x4000] ;  /* 0x004000000688783b */ /* 0x000ea80000004200 */
[----:B------:R-:W-:Y:S01]  /*fc50*/  MUFU.EX2 R167, R167 ;  /* 0x000000a700a77308 */ /* 0x000fe20000000800 */
[----:B------:R-:W-:Y:S01]  /*fc60*/  FFMA.FTZ R59, R64, UR4, -R158 ;  /* 0x00000004403b7c23 */ /* 0x000fe2000801089e */
[----:B------:R-:W-:Y:S01]  /*fc70*/  FFMA.FTZ R153, R2, R223, R153 ;  /* 0x000000df02997223 */ /* 0x000fe20000010099 */
[----:B------:R-:W-:Y:S01]  /*fc80*/  ISETP.NE.AND P1, PT, R211, RZ, PT ;  /* 0x000000ffd300720c */ /* 0x000fe20003f25270 */
[----:B------:R-:W-:Y:S01]  /*fc90*/  FFMA.FTZ R155, R0, R221, R155 ;  /* 0x000000dd009b7223 */ /* 0x000fe2000001009b */
[C---:B-1----:R-:W-:Y:S05]  /*fca0*/  HMMA.16816.F32 R96, R128.reuse, R140, R96 ;  /* 0x0000008c8060723c */ /* 0x042fea0000001860 */
[----:B------:R-:W1:Y:S01]  /*fcb0*/  MUFU.EX2 R170, R170 ;  /* 0x000000aa00aa7308 */ /* 0x000e620000000800 */
[----:B---3--:R-:W-:Y:S01]  /*fcc0*/  F2FP.F16.F32.PACK_AB R123, R165, R166 ;  /* 0x000000a6a57b723e */ /* 0x008fe200000000ff */
[----:B------:R-:W-:Y:S01]  /*fcd0*/  FADD.FTZ R153, R152, R153 ;  /* 0x0000009998997221 */ /* 0x000fe20000010000 */
[----:B------:R-:W-:Y:S01]  /*fce0*/  MOV R133, R132 ;  /* 0x0000008400857202 */ /* 0x000fe20000000f00 */
[----:B------:R-:W-:Y:S01]  /*fcf0*/  FADD.FTZ R155, R7, R155 ;  /* 0x0000009b079b7221 */ /* 0x000fe20000010000 */
[C---:B------:R-:W-:Y:S01]  /*fd00*/  HMMA.16816.F32 R100, R128.reuse, R142, R100 ;  /* 0x0000008e8064723c */ /* 0x040fe20000001864 */
[----:B------:R-:W3:Y:S04]  /*fd10*/  LDSM.16.MT88.4 R140, [R203+0x4000] ;  /* 0x00400000cb8c783b */ /* 0x000ee80000004200 */
[----:B------:R-:W-:Y:S01]  /*fd20*/  MUFU.EX2 R169, R169 ;  /* 0x000000a900a97308 */ /* 0x000fe20000000800 */
[----:B------:R-:W-:Y:S01]  /*fd30*/  FADD.FTZ R0, R134, R153 ;  /* 0x0000009986007221 */ /* 0x000fe20000010000 */
[----:B------:R-:W-:Y:S01]  /*fd40*/  FADD.FTZ R154, R154, R155 ;  /* 0x0000009b9a9a7221 */ /* 0x000fe20000010000 */
[C---:B----4-:R-:W-:Y:S07]  /*fd50*/  HMMA.16816.F32 R104, R128.reuse, R144, R104 ;  /* 0x000000908068723c */ /* 0x050fee0000001868 */
[----:B------:R-:W4:Y:S01]  /*fd60*/  MUFU.EX2 R168, R168 ;  /* 0x000000a800a87308 */ /* 0x000f220000000800 */
[----:B-1----:R-:W-:Y:S01]  /*fd70*/  F2FP.F16.F32.PACK_AB R20, R170, R167 ;  /* 0x000000a7aa14723e */ /* 0x002fe200000000ff */
[----:B------:R-:W-:Y:S01]  /*fd80*/  FADD.FTZ R0, R135, R0 ;  /* 0x0000000087007221 */ /* 0x000fe20000010000 */
[----:B------:R-:W-:Y:S01]  /*fd90*/  FADD.FTZ R154, R157, R154 ;  /* 0x0000009a9d9a7221 */ /* 0x000fe20000010000 */
[C---:B------:R-:W-:Y:S01]  /*fda0*/  HMMA.16816.F32 R108, R128.reuse, R146, R108 ;  /* 0x00000092806c723c */ /* 0x040fe2000000186c */
[----:B------:R-:W1:Y:S05]  /*fdb0*/  LDSM.16.MT88.4 R144, [R196+0xc800] ;  /* 0x00c80000c490783b */ /* 0x000e6a0000004200 */
[----:B------:R-:W-:Y:S01]  /*fdc0*/  MUFU.EX2 R171, R171 ;  /* 0x000000ab00ab7308 */ /* 0x000fe20000000800 */
[----:B------:R-:W-:Y:S01]  /*fdd0*/  FADD.FTZ R159, R159, R0 ;  /* 0x000000009f9f7221 */ /* 0x000fe20000010000 */
[----:B------:R-:W-:Y:S03]  /*fde0*/  FADD.FTZ R161, R161, R154 ;  /* 0x0000009aa1a17221 */ /* 0x000fe60000010000 */
[----:B------:R-:W-:Y:S01]  /*fdf0*/  FADD.FTZ R160, R160, R159 ;  /* 0x0000009fa0a07221 */ /* 0x000fe20000010000 */
[C---:B--2---:R-:W-:Y:S04]  /*fe00*/  HMMA.16816.F32 R12, R128.reuse, R136, R12 ;  /* 0x00000088800c723c */ /* 0x044fe8000000180c */
[----:B------:R-:W2:Y:S01]  /*fe10*/  MUFU.EX2 R172, R172 ;  /* 0x000000ac00ac7308 */ /* 0x000ea20000000800 */
[----:B----4-:R-:W-:Y:S01]  /*fe20*/  F2FP.F16.F32.PACK_AB R21, R168, R169 ;  /* 0x000000a9a815723e */ /* 0x010fe200000000ff */
[----:B------:R-:W-:Y:S01]  /*fe30*/  FADD.FTZ R161, R162, R161 ;  /* 0x000000a1a2a17221 */ /* 0x000fe20000010000 */
[----:B------:R-:W-:Y:S01]  /*fe40*/  FADD.FTZ R163, R163, R160 ;  /* 0x000000a0a3a37221 */ /* 0x000fe20000010000 */
[C---:B------:R-:W-:Y:S01]  /*fe50*/  HMMA.16816.F32 R112, R128.reuse, R138, R112 ;  /* 0x0000008a8070723c */ /* 0x040fe20000001870 */
[----:B------:R-:W4:Y:S05]  /*fe60*/  LDSM.16.MT88.4 R136, [R6+0x800] ;  /* 0x000800000688783b */ /* 0x000f2a0000004200 */
[----:B------:R-:W-:Y:S01]  /*fe70*/  MUFU.EX2 R173, R173 ;  /* 0x000000ad00ad7308 */ /* 0x000fe20000000800 */
[----:B------:R-:W-:Y:S01]  /*fe80*/  FADD.FTZ R166, R166, R161 ;  /* 0x000000a1a6a67221 */ /* 0x000fe20000010000 */
[----:B------:R-:W-:Y:S03]  /*fe90*/  FADD.FTZ R164, R164, R163 ;  /* 0x000000a3a4a47221 */ /* 0x000fe60000010000 */
[----:B------:R-:W-:Y:S01]  /*fea0*/  FADD.FTZ R166, R165, R166 ;  /* 0x000000a6a5a67221 */ /* 0x000fe20000010000 */
[C---:B---3--:R-:W-:Y:S04]  /*feb0*/  HMMA.16816.F32 R16, R128.reuse, R140, R16 ;  /* 0x0000008c8010723c */ /* 0x048fe80000001810 */
[----:B------:R-:W3:Y:S01]  /*fec0*/  MUFU.EX2 R174, R174 ;  /* 0x000000ae00ae7308 */ /* 0x000ee20000000800 */
[----:B--2---:R-:W-:Y:S01]  /*fed0*/  F2FP.F16.F32.PACK_AB R22, R172, R171 ;  /* 0x000000abac16723e */ /* 0x004fe200000000ff */
[----:B------:R-:W-:Y:S01]  /*fee0*/  FADD.FTZ R167, R167, R164 ;  /* 0x000000a4a7a77221 */ /* 0x000fe20000010000 */
[----:B------:R-:W-:Y:S01]  /*fef0*/  FADD.FTZ R169, R169, R166 ;  /* 0x000000a6a9a97221 */ /* 0x000fe20000010000 */
[----:B------:R-:W-:Y:S01]  /*ff00*/  HMMA.16816.F32 R116, R128, R142, R116 ;  /* 0x0000008e8074723c */ /* 0x000fe20000001874 */
[----:B------:R-:W-:Y:S05]  /*ff10*/  LDSM.16.MT88.4 R128, [R196+0x10800] ;  /* 0x01080000c480783b */ /* 0x000fea0000004200 */
[----:B------:R-:W-:Y:S01]  /*ff20*/  MUFU.EX2 R48, R48 ;  /* 0x0000003000307308 */ /* 0x000fe20000000800 */
[----:B------:R-:W-:Y:S01]  /*ff30*/  FADD.FTZ R170, R170, R167 ;  /* 0x000000a7aaaa7221 */ /* 0x000fe20000010000 */
[----:B------:R-:W-:Y:S03]  /*ff40*/  FADD.FTZ R168, R168, R169 ;  /* 0x000000a9a8a87221 */ /* 0x000fe60000010000 */
[----:B------:R-:W-:Y:S01]  /*ff50*/  FADD.FTZ R7, R171, R170 ;  /* 0x000000aaab077221 */ /* 0x000fe20000010000 */
[C---:B------:R-:W-:Y:S01]  /*ff60*/  HMMA.16816.F32 R8, R120.reuse, R124, R8 ;  /* 0x0000007c7808723c */ /* 0x040fe20000001808 */
[----:B------:R-:W-:Y:S03]  /*ff70*/  LDSM.16.MT88.4 R140, [R203+0x4800] ;  /* 0x00480000cb8c783b */ /* 0x000fe60000004200 */
[----:B------:R-:W-:Y:S01]  /*ff80*/  MUFU.EX2 R49, R49 ;  /* 0x0000003100317308 */ /* 0x000fe20000000800 */
[----:B---3--:R-:W-:Y:S01]  /*ff90*/  F2FP.F16.F32.PACK_AB R23, R174, R173 ;  /* 0x000000adae17723e */ /* 0x008fe200000000ff */
[----:B------:R-:W-:Y:S01]  /*ffa0*/  FADD.FTZ R173, R173, R168 ;  /* 0x000000a8adad7221 */ /* 0x000fe20000010000 */
[----:B------:R-:W-:Y:S01]  /*ffb0*/  FADD.FTZ R7, R172, R7 ;  /* 0x00000007ac077221 */ /* 0x000fe20000010000 */
[C---:B------:R-:W-:Y:S01]  /*ffc0*/  HMMA.16816.F32 R68, R120.reuse, R126, R68 ;  /* 0x0000007e7844723c */ /* 0x040fe20000001844 */
[----:B------:R-:W2:Y:S05]  /*ffd0*/  LDSM.16.MT88.4 R124, [R197+0x10800] ;  /* 0x01080000c57c783b */ /* 0x000eaa0000004200 */
[----:B------:R-:W-:Y:S01]  /*ffe0*/  MUFU.EX2 R50, R50 ;  /* 0x0000003200327308 */ /* 0x000fe20000000800 */
[----:B------:R-:W-:Y:S01]  /*fff0*/  FADD.FTZ R173, R174, R173 ;  /* 0x000000adaead7221 */ /* 0x000fe20000010000 */
[C---:B-1----:R-:W-:Y:S08]  /*10000*/  HMMA.16816.F32 R72, R120.reuse, R144, R72 ;  /* 0x000000907848723c */ /* 0x042ff00000001848 */
[----:B------:R-:W-:Y:S01]  /*10010*/  MUFU.EX2 R51, R51 ;  /* 0x0000003300337308 */ /* 0x000fe20000000800 */
[C---:B------:R-:W-:Y:S01]  /*10020*/  HMMA.16816.F32 R76, R120.reuse, R146, R76 ;  /* 0x00000092784c723c */ /* 0x040fe2000000184c */
[----:B------:R-:W-:Y:S08]  /*10030*/  LDSM.16.MT88.4 R144, [R197+0xd000] ;  /* 0x00d00000c590783b */ /* 0x000ff00000004200 */
[----:B------:R-:W-:Y:S01]  /*10040*/  MUFU.EX2 R52, R52 ;  /* 0x0000003400347308 */ /* 0x000fe20000000800 */
[C---:B----4-:R-:W-:Y:S09]  /*10050*/  HMMA.16816.F32 R80, R120.reuse, R136, R80 ;  /* 0x000000887850723c */ /* 0x050ff20000001850 */
[----:B------:R-:W-:Y:S01]  /*10060*/  MUFU.EX2 R53, R53 ;  /* 0x0000003500357308 */ /* 0x000fe20000000800 */
[C---:B------:R-:W-:Y:S01]  /*10070*/  HMMA.16816.F32 R84, R120.reuse, R138, R84 ;  /* 0x0000008a7854723c */ /* 0x040fe20000001854 */
[----:B------:R-:W1:Y:S08]  /*10080*/  LDSM.16.MT88.4 R136, [R6+0x4800] ;  /* 0x004800000688783b */ /* 0x000e700000004200 */
[----:B------:R-:W-:Y:S01]  /*10090*/  MUFU.EX2 R175, R175 ;  /* 0x000000af00af7308 */ /* 0x000fe20000000800 */
[C---:B------:R-:W-:Y:S09]  /*100a0*/  HMMA.16816.F32 R88, R120.reuse, R148, R88 ;  /* 0x000000947858723c */ /* 0x040ff20000001858 */
[----:B------:R-:W-:Y:S01]  /*100b0*/  MUFU.EX2 R54, R54 ;  /* 0x0000003600367308 */ /* 0x000fe20000000800 */
[C---:B------:R-:W-:Y:S01]  /*100c0*/  HMMA.16816.F32 R92, R120.reuse, R150, R92 ;  /* 0x00000096785c723c */ /* 0x040fe2000000185c */
[----:B------:R-:W3:Y:S08]  /*100d0*/  LDSM.16.MT88.4 R148, [R196+0xd000] ;  /* 0x00d00000c494783b */ /* 0x000ef00000004200 */
[----:B------:R-:W-:Y:S01]  /*100e0*/  MUFU.EX2 R55, R55 ;  /* 0x0000003700377308 */ /* 0x000fe20000000800 */
[C---:B--2---:R-:W-:Y:S09]  /*100f0*/  HMMA.16816.F32 R96, R120.reuse, R124, R96 ;  /* 0x0000007c7860723c */ /* 0x044ff20000001860 */
[----:B------:R-:W-:Y:S01]  /*10100*/  MUFU.EX2 R56, R56 ;  /* 0x0000003800387308 */ /* 0x000fe20000000800 */
[C---:B------:R-:W-:Y:S01]  /*10110*/  HMMA.16816.F32 R100, R120.reuse, R126, R100 ;  /* 0x0000007e7864723c */ /* 0x040fe20000001864 */
[----:B------:R-:W2:Y:S08]  /*10120*/  LDSM.16.MT88.4 R124, [R203+0x1000] ;  /* 0x00100000cb7c783b */ /* 0x000eb00000004200 */
[----:B------:R-:W-:Y:S01]  /*10130*/  MUFU.EX2 R57, R57 ;  /* 0x0000003900397308 */ /* 0x000fe20000000800 */
[C---:B------:R-:W-:Y:S09]  /*10140*/  HMMA.16816.F32 R104, R120.reuse, R128, R104 ;  /* 0x000000807868723c */ /* 0x040ff20000001868 */
[----:B------:R-:W-:Y:S01]  /*10150*/  MUFU.EX2 R58, R58 ;  /* 0x0000003a003a7308 */ /* 0x000fe20000000800 */
[C---:B------:R-:W-:Y:S01]  /*10160*/  HMMA.16816.F32 R108, R120.reuse, R130, R108 ;  /* 0x00000082786c723c */ /* 0x040fe2000000186c */
[----:B------:R-:W-:Y:S08]  /*10170*/  LDSM.16.MT88.4 R128, [R6+0x5000] ;  /* 0x005000000680783b */ /* 0x000ff00000004200 */
[----:B------:R-:W-:Y:S01]  /*10180*/  MUFU.EX2 R59, R59 ;  /* 0x0000003b003b7308 */ /* 0x000fe20000000800 */
[C---:B-1----:R-:W-:Y:S08]  /*10190*/  HMMA.16816.F32 R12, R120.reuse, R136, R12 ;  /* 0x00000088780c723c */ /* 0x042ff0000000180c */
[C---:B------:R-:W-:Y:S01]  /*101a0*/  HMMA.16816.F32 R112, R120.reuse, R138, R112 ;  /* 0x0000008a7870723c */ /* 0x040fe20000001870 */
[----:B------:R-:W-:Y:S07]  /*101b0*/  LDSM.16.MT88.4 R136, [R203+0x5000] ;  /* 0x00500000cb88783b */ /* 0x000fee0000004200 */
[C---:B------:R-:W-:Y:S03]  /*101c0*/  HMMA.16816.F32 R16, R120.reuse, R140, R16 ;  /* 0x0000008c7810723c */ /* 0x040fe60000001810 */
[----:B------:R-:W-:Y:S01]  /*101d0*/  FFMA.FTZ R140, R28, UR4, -R158 ;  /* 0x000000041c8c7c23 */ /* 0x000fe2000801089e */
[----:B------:R-:W-:Y:S04]  /*101e0*/  FFMA.FTZ R141, R31, UR4, -R156 ;  /* 0x000000041f8d7c23 */ /* 0x000fe8000801089c */
[----:B------:R-:W-:Y:S01]  /*101f0*/  HMMA.16816.F32 R116, R120, R142, R116 ;  /* 0x0000008e7874723c */ /* 0x000fe20000001874 */
[----:B------:R-:W1:Y:S01]  /*10200*/  LDSM.16.MT88.4 R120, [R197+0x11000] ;  /* 0x01100000c578783b */ /* 0x000e620000004200 */
[----:B------:R-:W-:Y:S01]  /*10210*/  MUFU.EX2 R140, R140 ;  /* 0x0000008c008c7308 */ /* 0x000fe20000000800 */
[----:B------:R-:W-:Y:S01]  /*10220*/  FFMA.FTZ R143, R29, UR4, -R158 ;  /* 0x000000041d8f7c23 */ /* 0x000fe2000801089e */
[----:B------:R-:W-:Y:S04]  /*10230*/  FFMA.FTZ R142, R30, UR4, -R156 ;  /* 0x000000041e8e7c23 */ /* 0x000fe8000801089c */
[C---:B------:R-:W-:Y:S01]  /*10240*/  HMMA.16816.F32 R8, R20.reuse, R144, R8 ;  /* 0x000000901408723c */ /* 0x040fe20000001808 */
[----:B------:R-:W-:Y:S03]  /*10250*/  LDSM.16.MT88.4 R28, [R197+0xd800] ;  /* 0x00d80000c51c783b */ /* 0x000fe60000004200 */
[----:B------:R-:W4:Y:S01]  /*10260*/  MUFU.EX2 R143, R143 ;  /* 0x0000008f008f7308 */ /* 0x000f220000000800 */
[--C-:B------:R-:W-:Y:S01]  /*10270*/  FFMA.FTZ R144, R32, UR4, -R158.reuse ;  /* 0x0000000420907c23 */ /* 0x100fe2000801089e */
[----:B------:R-:W-:Y:S02]  /*10280*/  FFMA.FTZ R145, R33, UR4, -R158 ;  /* 0x0000000421917c23 */ /* 0x000fe4000801089e */
[C---:B------:R-:W-:Y:S06]  /*10290*/  HMMA.16816.F32 R68, R20.reuse, R146, R68 ;  /* 0x000000921444723c */ /* 0x040fec0000001844 */
[----:B------:R-:W-:Y:S01]  /*102a0*/  MUFU.EX2 R142, R142 ;  /* 0x0000008e008e7308 */ /* 0x000fe20000000800 */
[--C-:B------:R-:W-:Y:S01]  /*102b0*/  FFMA.FTZ R146, R34, UR4, -R156.reuse ;  /* 0x0000000422927c23 */ /* 0x100fe2000801089c */
[----:B------:R-:W-:Y:S02]  /*102c0*/  FFMA.FTZ R147, R35, UR4, -R156 ;  /* 0x0000000423937c23 */ /* 0x000fe4000801089c */
[----:B------:R-:W-:Y:S01]  /*102d0*/  LDSM.16.MT88.4 R32, [R6+0x1800] ;  /* 0x001800000620783b */ /* 0x000fe20000004200 */
[C---:B---3--:R-:W-:Y:S05]  /*102e0*/  HMMA.16816.F32 R72, R20.reuse, R148, R72 ;  /* 0x000000941448723c */ /* 0x048fea0000001848 */
[----:B------:R-:W3:Y:S01]  /*102f0*/  MUFU.EX2 R141, R141 ;  /* 0x0000008d008d7308 */ /* 0x000ee20000000800 */
[--C-:B------:R-:W-:Y:S01]  /*10300*/  FFMA.FTZ R148, R40, UR4, -R158.reuse ;  /* 0x0000000428947c23 */ /* 0x100fe2000801089e */
[----:B------:R-:W-:Y:S01]  /*10310*/  FFMA.FTZ R149, R41, UR4, -R158 ;  /* 0x0000000429957c23 */ /* 0x000fe2000801089e */
[C---:B------:R-:W-:Y:S07]  /*10320*/  HMMA.16816.F32 R76, R20.reuse, R150, R76 ;  /* 0x00000096144c723c */ /* 0x040fee000000184c */
[----:B------:R-:W-:Y:S01]  /*10330*/  MUFU.EX2 R144, R144 ;  /* 0x0000009000907308 */ /* 0x000fe20000000800 */
[--C-:B------:R-:W-:Y:S01]  /*10340*/  FFMA.FTZ R150, R42, UR4, -R156.reuse ;  /* 0x000000042a967c23 */ /* 0x100fe2000801089c */
[----:B------:R-:W-:Y:S02]  /*10350*/  FFMA.FTZ R151, R43, UR4, -R156 ;  /* 0x000000042b977c23 */ /* 0x000fe4000801089c */
[----:B------:R-:W-:Y:S01]  /*10360*/  LDSM.16.MT88.4 R40, [R203+0x6000] ;  /* 0x00600000cb28783b */ /* 0x000fe20000004200 */
[C---:B------:R-:W-:Y:S05]  /*10370*/  HMMA.16816.F32 R80, R20.reuse, R24, R80 ;  /* 0x000000181450723c */ /* 0x040fea0000001850 */
[----:B------:R-:W5:Y:S03]  /*10380*/  MUFU.EX2 R145, R145 ;  /* 0x0000009100917308 */ /* 0x000f660000000800 */
[C---:B------:R-:W-:Y:S01]  /*10390*/  HMMA.16816.F32 R84, R20.reuse, R26, R84 ;  /* 0x0000001a1454723c */ /* 0x040fe20000001854 */
[----:B------:R-:W4:Y:S06]  /*103a0*/  LDSM.16.MT88.4 R24, [R196+0x11000] ;  /* 0x01100000c418783b */ /* 0x000f2c0000004200 */
[----:B------:R-:W-:Y:S01]  /*103b0*/  MUFU.EX2 R146, R146 ;  /* 0x0000009200927308 */ /* 0x000fe20000000800 */
[C---:B--2---:R-:W-:Y:S09]  /*103c0*/  HMMA.16816.F32 R88, R20.reuse, R124, R88 ;  /* 0x0000007c1458723c */ /* 0x044ff20000001858 */
[----:B------:R-:W2:Y:S01]  /*103d0*/  MUFU.EX2 R147, R147 ;  /* 0x0000009300937308 */ /* 0x000ea20000000800 */
[C---:B------:R-:W-:Y:S01]  /*103e0*/  HMMA.16816.F32 R92, R20.reuse, R126, R92 ;  /* 0x0000007e145c723c */ /* 0x040fe2000000185c */
[----:B------:R-:W2:Y:S08]  /*103f0*/  LDSM.16.MT88.4 R124, [R196+0xd800] ;  /* 0x00d80000c47c783b */ /* 0x000eb00000004200 */
[----:B------:R-:W-:Y:S01]  /*10400*/  MUFU.EX2 R148, R148 ;  /* 0x0000009400947308 */ /* 0x000fe20000000800 */
[C---:B-1----:R-:W-:Y:S09]  /*10410*/  HMMA.16816.F32 R96, R20.reuse, R120, R96 ;  /* 0x000000781460723c */ /* 0x042ff20000001860 */
[----:B------:R-:W-:Y:S01]  /*10420*/  MUFU.EX2 R149, R149 ;  /* 0x0000009500957308 */ /* 0x000fe20000000800 */
[C---:B------:R-:W-:Y:S01]  /*10430*/  HMMA.16816.F32 R100, R20.reuse, R122, R100 ;  /* 0x0000007a1464723c */ /* 0x040fe20000001864 */
[----:B------:R-:W-:Y:S08]  /*10440*/  LDSM.16.MT88.4 R120, [R6+0x5800] ;  /* 0x005800000678783b */ /* 0x000ff00000004200 */
[----:B------:R-:W-:Y:S01]  /*10450*/  MUFU.EX2 R150, R150 ;  /* 0x0000009600967308 */ /* 0x000fe20000000800 */
[C---:B----4-:R-:W-:Y:S09]  /*10460*/  HMMA.16816.F32 R104, R20.reuse, R24, R104 ;  /* 0x000000181468723c */ /* 0x050ff20000001868 */
[----:B------:R-:W-:Y:S01]  /*10470*/  MUFU.EX2 R151, R151 ;  /* 0x0000009700977308 */ /* 0x000fe20000000800 */
[C---:B------:R-:W-:Y:S01]  /*10480*/  HMMA.16816.F32 R108, R20.reuse, R26, R108 ;  /* 0x0000001a146c723c */ /* 0x040fe2000000186c */
[----:B------:R-:W1:Y:S07]  /*10490*/  LDSM.16.MT88.4 R24, [R203+0x1800] ;  /* 0x00180000cb18783b */ /* 0x000e6e0000004200 */
[C---:B------:R-:W-:Y:S08]  /*104a0*/  HMMA.16816.F32 R12, R20.reuse, R128, R12 ;  /* 0x00000080140c723c */ /* 0x040ff0000000180c */
[C---:B------:R-:W-:Y:S08]  /*104b0*/  HMMA.16816.F32 R112, R20.reuse, R130, R112 ;  /* 0x000000821470723c */ /* 0x040ff00000001870 */
[C---:B------:R-:W-:Y:S03]  /*104c0*/  HMMA.16816.F32 R16, R20.reuse, R136, R16 ;  /* 0x000000881410723c */ /* 0x040fe60000001810 */
[----:B------:R-:W-:Y:S01]  /*104d0*/  FFMA.FTZ R136, R36, UR4, -R158 ;  /* 0x0000000424887c23 */ /* 0x000fe2000801089e */
[----:B------:R-:W-:Y:S04]  /*104e0*/  FFMA.FTZ R137, R39, UR4, -R156 ;  /* 0x0000000427897c23 */ /* 0x000fe8000801089c */
[----:B------:R-:W-:Y:S01]  /*104f0*/  HMMA.16816.F32 R116, R20, R138, R116 ;  /* 0x0000008a1474723c */ /* 0x000fe20000001874 */
[----:B------:R-:W-:Y:S02]  /*10500*/  MUFU.EX2 R136, R136 ;  /* 0x0000008800887308 */ /* 0x000fe40000000800 */
[----:B------:R-:W-:Y:S01]  /*10510*/  F2FP.F16.F32.PACK_AB R20, R143, R140 ;  /* 0x0000008c8f14723e */ /* 0x000fe200000000ff */
[----:B------:R-:W-:Y:S01]  /*10520*/  FFMA.FTZ R139, R37, UR4, -R158 ;  /* 0x00000004258b7c23 */ /* 0x000fe2000801089e */
[----:B---3--:R-:W-:Y:S01]  /*10530*/  F2FP.F16.F32.PACK_AB R21, R141, R142 ;  /* 0x0000008e8d15723e */ /* 0x008fe200000000ff */
[----:B------:R-:W-:Y:S01]  /*10540*/  FFMA.FTZ R138, R38, UR4, -R156 ;  /* 0x00000004268a7c23 */ /* 0x000fe2000801089c */
[----:B-----5:R-:W-:Y:S01]  /*10550*/  F2FP.F16.F32.PACK_AB R22, R145, R144 ;  /* 0x000000909116723e */ /* 0x020fe200000000ff */
[----:B------:R-:W-:Y:S01]  /*10560*/  LDSM.16.MT88.4 R36, [R196+0xe000] ;  /* 0x00e00000c424783b */ /* 0x000fe20000004200 */
[----:B--2---:R-:W-:Y:S02]  /*10570*/  F2FP.F16.F32.PACK_AB R23, R147, R146 ;  /* 0x000000929317723e */ /* 0x004fe400000000ff */
[----:B------:R-:W2:Y:S01]  /*10580*/  MUFU.EX2 R139, R139 ;  /* 0x0000008b008b7308 */ /* 0x000ea20000000800 */
[----:B------:R-:W-:Y:S01]  /*10590*/  FADD.FTZ R140, R140, R7 ;  /* 0x000000078c8c7221 */ /* 0x000fe20000010000 */
[----:B------:R-:W-:Y:S03]  /*105a0*/  FADD.FTZ R142, R142, R173 ;  /* 0x000000ad8e8e7221 */ /* 0x000fe60000010000 */
[----:B------:R-:W-:Y:S01]  /*105b0*/  FADD.FTZ R143, R143, R140 ;  /* 0x0000008c8f8f7221 */ /* 0x000fe20000010000 */
[C---:B------:R-:W-:Y:S04]  /*105c0*/  HMMA.16816.F32 R8, R20.reuse, R28, R8 ;  /* 0x0000001c1408723c */ /* 0x040fe80000001808 */
[----:B------:R-:W-:Y:S01]  /*105d0*/  MUFU.EX2 R138, R138 ;  /* 0x0000008a008a7308 */ /* 0x000fe20000000800 */
[----:B------:R-:W-:Y:S01]  /*105e0*/  FADD.FTZ R141, R141, R142 ;  /* 0x0000008e8d8d7221 */ /* 0x000fe20000010000 */
[----:B------:R-:W-:Y:S03]  /*105f0*/  FADD.FTZ R144, R144, R143 ;  /* 0x0000008f90907221 */ /* 0x000fe60000010000 */
[----:B------:R-:W-:Y:S01]  /*10600*/  FADD.FTZ R146, R146, R141 ;  /* 0x0000008d92927221 */ /* 0x000fe20000010000 */
[C---:B------:R-:W-:Y:S01]  /*10610*/  HMMA.16816.F32 R68, R20.reuse, R30, R68 ;  /* 0x0000001e1444723c */ /* 0x040fe20000001844 */
[----:B------:R-:W3:Y:S03]  /*10620*/  LDSM.16.MT88.4 R28, [R197+0x11800] ;  /* 0x01180000c51c783b */ /* 0x000ee60000004200 */
[----:B------:R-:W4:Y:S01]  /*10630*/  MUFU.EX2 R137, R137 ;  /* 0x0000008900897308 */ /* 0x000f220000000800 */
[----:B------:R-:W-:Y:S01]  /*10640*/  FADD.FTZ R145, R145, R144 ;  /* 0x0000009091917221 */ /* 0x000fe20000010000 */
[----:B------:R-:W-:Y:S02]  /*10650*/  FADD.FTZ R147, R147, R146 ;  /* 0x0000009293937221 */ /* 0x000fe40000010000 */
[C---:B------:R-:W-:Y:S08]  /*10660*/  HMMA.16816.F32 R72, R20.reuse, R124, R72 ;  /* 0x0000007c1448723c */ /* 0x040ff00000001848 */
[C---:B------:R-:W-:Y:S01]  /*10670*/  HMMA.16816.F32 R76, R20.reuse, R126, R76 ;  /* 0x0000007e144c723c */ /* 0x040fe2000000184c */
[----:B------:R-:W-:Y:S07]  /*10680*/  LDSM.16.MT88.4 R124, [R203+0x5800] ;  /* 0x00580000cb7c783b */ /* 0x000fee0000004200 */
[C---:B------:R-:W-:Y:S08]  /*10690*/  HMMA.16816.F32 R80, R20.reuse, R32, R80 ;  /* 0x000000201450723c */ /* 0x040ff00000001850 */
[C---:B------:R-:W-:Y:S01]  /*106a0*/  HMMA.16816.F32 R84, R20.reuse, R34, R84 ;  /* 0x000000221454723c */ /* 0x040fe20000001854 */
[----:B------:R-:W5:Y:S07]  /*106b0*/  LDSM.16.MT88.4 R32, [R196+0x11800] ;  /* 0x01180000c420783b */ /* 0x000f6e0000004200 */
[C---:B-1----:R-:W-:Y:S08]  /*106c0*/  HMMA.16816.F32 R88, R20.reuse, R24, R88 ;  /* 0x000000181458723c */ /* 0x042ff00000001858 */
[C---:B------:R-:W-:Y:S01]  /*106d0*/  HMMA.16816.F32 R92, R20.reuse, R26, R92 ;  /* 0x0000001a145c723c */ /* 0x040fe2000000185c */
[----:B------:R-:W1:Y:S07]  /*106e0*/  LDSM.16.MT88.4 R24, [R197+0xe000] ;  /* 0x00e00000c518783b */ /* 0x000e6e0000004200 */
[C---:B---3--:R-:W-:Y:S08]  /*106f0*/  HMMA.16816.F32 R96, R20.reuse, R28, R96 ;  /* 0x0000001c1460723c */ /* 0x048ff00000001860 */
[C---:B------:R-:W-:Y:S01]  /*10700*/  HMMA.16816.F32 R100, R20.reuse, R30, R100 ;  /* 0x0000001e1464723c */ /* 0x040fe20000001864 */
[----:B------:R-:W3:Y:S07]  /*10710*/  LDSM.16.MT88.4 R28, [R6+0x2000] ;  /* 0x00200000061c783b */ /* 0x000eee0000004200 */
[C---:B-----5:R-:W-:Y:S08]  /*10720*/  HMMA.16816.F32 R104, R20.reuse, R32, R104 ;  /* 0x000000201468723c */ /* 0x060ff00000001868 */
[C---:B------:R-:W-:Y:S01]  /*10730*/  HMMA.16816.F32 R108, R20.reuse, R34, R108 ;  /* 0x00000022146c723c */ /* 0x040fe2000000186c */
[----:B------:R-:W5:Y:S07]  /*10740*/  LDSM.16.MT88.4 R32, [R203+0x2000] ;  /* 0x00200000cb20783b */ /* 0x000f6e0000004200 */
[C---:B------:R-:W-:Y:S03]  /*10750*/  HMMA.16816.F32 R12, R20.reuse, R120, R12 ;  /* 0x00000078140c723c */ /* 0x040fe6000000180c */
[--C-:B------:R-:W-:Y:S01]  /*10760*/  FFMA.FTZ R120, R44, UR4, -R158.reuse ;  /* 0x000000042c787c23 */ /* 0x100fe2000801089e */
[----:B------:R-:W-:Y:S04]  /*10770*/  FFMA.FTZ R121, R45, UR4, -R158 ;  /* 0x000000042d797c23 */ /* 0x000fe8000801089e */
[C---:B------:R-:W-:Y:S01]  /*10780*/  HMMA.16816.F32 R112, R20.reuse, R122, R112 ;  /* 0x0000007a1470723c */ /* 0x040fe20000001870 */
[----:B------:R-:W-:Y:S02]  /*10790*/  MUFU.EX2 R120, R120 ;  /* 0x0000007800787308 */ /* 0x000fe40000000800 */
[--C-:B------:R-:W-:Y:S01]  /*107a0*/  FFMA.FTZ R123, R46, UR4, -R156.reuse ;  /* 0x000000042e7b7c23 */ /* 0x100fe2000801089c */
[----:B------:R-:W-:Y:S02]  /*107b0*/  FFMA.FTZ R122, R47, UR4, -R156 ;  /* 0x000000042f7a7c23 */ /* 0x000fe4000801089c */
[----:B------:R-:W-:Y:S02]  /*107c0*/  LDSM.16.MT88.4 R44, [R196+0xe800] ;  /* 0x00e80000c42c783b */ /* 0x000fe40000004200 */
[C---:B------:R-:W-:Y:S03]  /*107d0*/  HMMA.16816.F32 R16, R20.reuse, R124, R16 ;  /* 0x0000007c1410723c */ /* 0x040fe60000001810 */
[----:B------:R-:W5:Y:S05]  /*107e0*/  MUFU.EX2 R121, R121 ;  /* 0x0000007900797308 */ /* 0x000f6a0000000800 */
[----:B------:R-:W-:Y:S05]  /*107f0*/  HMMA.16816.F32 R116, R20, R126, R116 ;  /* 0x0000007e1474723c */ /* 0x000fea0000001874 */
[----:B------:R-:W-:Y:S01]  /*10800*/  MUFU.EX2 R123, R123 ;  /* 0x0000007b007b7308 */ /* 0x000fe20000000800 */
[----:B--2---:R-:W-:Y:S01]  /*10810*/  F2FP.F16.F32.PACK_AB R20, R139, R136 ;  /* 0x000000888b14723e */ /* 0x004fe200000000ff */
[----:B------:R-:W-:Y:S01]  /*10820*/  FADD.FTZ R136, R136, R145 ;  /* 0x0000009188887221 */ /* 0x000fe20000010000 */
[----:B----4-:R-:W-:Y:S01]  /*10830*/  F2FP.F16.F32.PACK_AB R21, R137, R138 ;  /* 0x0000008a8915723e */ /* 0x010fe200000000ff */
[----:B------:R-:W-:Y:S01]  /*10840*/  FADD.FTZ R138, R138, R147 ;  /* 0x000000938a8a7221 */ /* 0x000fe20000010000 */
[----:B------:R-:W-:Y:S01]  /*10850*/  F2FP.F16.F32.PACK_AB R22, R149, R148 ;  /* 0x000000949516723e */ /* 0x000fe200000000ff */
[----:B------:R-:W-:Y:S01]  /*10860*/  FADD.FTZ R139, R139, R136 ;  /* 0x000000888b8b7221 */ /* 0x000fe20000010000 */
[----:B------:R-:W-:Y:S03]  /*10870*/  F2FP.F16.F32.PACK_AB R23, R151, R150 ;  /* 0x000000969717723e */ /* 0x000fe600000000ff */
[----:B------:R-:W2:Y:S01]  /*10880*/  MUFU.EX2 R122, R122 ;  /* 0x0000007a007a7308 */ /* 0x000ea20000000800 */
[----:B------:R-:W-:Y:S01]  /*10890*/  FADD.FTZ R137, R137, R138 ;  /* 0x0000008a89897221 */ /* 0x000fe20000010000 */
[----:B------:R-:W-:Y:S03]  /*108a0*/  FADD.FTZ R148, R148, R139 ;  /* 0x0000008b94947221 */ /* 0x000fe60000010000 */
[----:B------:R-:W-:Y:S01]  /*108b0*/  FADD.FTZ R150, R150, R137 ;  /* 0x0000008996967221 */ /* 0x000fe20000010000 */
[C---:B-1----:R-:W-:Y:S03]  /*108c0*/  HMMA.16816.F32 R8, R20.reuse, R24, R8 ;  /* 0x000000181408723c */ /* 0x042fe60000001808 */
[----:B------:R-:W-:Y:S01]  /*108d0*/  FADD.FTZ R149, R149, R148 ;  /* 0x0000009495957221 */ /* 0x000fe20000010000 */
[----:B------:R-:W-:Y:S04]  /*108e0*/  FADD.FTZ R150, R151, R150 ;  /* 0x0000009697967221 */ /* 0x000fe80000010000 */
[C---:B------:R-:W-:Y:S01]  /*108f0*/  HMMA.16816.F32 R68, R20.reuse, R26, R68 ;  /* 0x0000001a1444723c */ /* 0x040fe20000001844 */
[----:B------:R-:W1:Y:S07]  /*10900*/  LDSM.16.MT88.4 R24, [R197+0x12000] ;  /* 0x01200000c518783b */ /* 0x000e6e0000004200 */
[C---:B------:R-:W-:Y:S08]  /*10910*/  HMMA.16816.F32 R72, R20.reuse, R36, R72 ;  /* 0x000000241448723c */ /* 0x040ff00000001848 */
[C---:B------:R-:W-:Y:S01]  /*10920*/  HMMA.16816.F32 R76, R20.reuse, R38, R76 ;  /* 0x00000026144c723c */ /* 0x040fe2000000184c */
[----:B------:R-:W-:Y:S07]  /*10930*/  LDSM.16.MT88.4 R36, [R6+0x6000] ;  /* 0x006000000624783b */ /* 0x000fee0000004200 */
[C---:B---3--:R-:W-:Y:S08]  /*10940*/  HMMA.16816.F32 R80, R20.reuse, R28, R80 ;  /* 0x0000001c1450723c */ /* 0x048ff00000001850 */
[C---:B------:R-:W-:Y:S01]  /*10950*/  HMMA.16816.F32 R84, R20.reuse, R30, R84 ;  /* 0x0000001e1454723c */ /* 0x040fe20000001854 */
[----:B------:R-:W3:Y:S07]  /*10960*/  LDSM.16.MT88.4 R28, [R196+0x12000] ;  /* 0x01200000c41c783b */ /* 0x000eee0000004200 */
[C---:B-----5:R-:W-:Y:S08]  /*10970*/  HMMA.16816.F32 R88, R20.reuse, R32, R88 ;  /* 0x000000201458723c */ /* 0x060ff00000001858 */
[C---:B------:R-:W-:Y:S01]  /*10980*/  HMMA.16816.F32 R92, R20.reuse, R34, R92 ;  /* 0x00000022145c723c */ /* 0x040fe2000000185c */
[----:B------:R-:W4:Y:S07]  /*10990*/  LDSM.16.MT88.4 R32, [R197+0xe800] ;  /* 0x00e80000c520783b */ /* 0x000f2e0000004200 */
[C---:B-1----:R-:W-:Y:S08]  /*109a0*/  HMMA.16816.F32 R96, R20.reuse, R24, R96 ;  /* 0x000000181460723c */ /* 0x042ff00000001860 */
[C---:B------:R-:W-:Y:S01]  /*109b0*/  HMMA.16816.F32 R100, R20.reuse, R26, R100 ;  /* 0x0000001a1464723c */ /* 0x040fe20000001864 */
[----:B------:R-:W1:Y:S07]  /*109c0*/  LDSM.16.MT88.4 R24, [R6+0x2800] ;  /* 0x002800000618783b */ /* 0x000e6e0000004200 */
[C---:B---3--:R-:W-:Y:S08]  /*109d0*/  HMMA.16816.F32 R104, R20.reuse, R28, R104 ;  /* 0x0000001c1468723c */ /* 0x048ff00000001868 */
[C---:B------:R-:W-:Y:S01]  /*109e0*/  HMMA.16816.F32 R108, R20.reuse, R30, R108 ;  /* 0x0000001e146c723c */ /* 0x040fe2000000186c */
[----:B------:R-:W3:Y:S07]  /*109f0*/  LDSM.16.MT88.4 R28, [R203+0x2800] ;  /* 0x00280000cb1c783b */ /* 0x000eee0000004200 */
[C---:B------:R-:W-:Y:S08]  /*10a00*/  HMMA.16816.F32 R12, R20.reuse, R36, R12 ;  /* 0x00000024140c723c */ /* 0x040ff0000000180c */
[C---:B------:R-:W-:Y:S01]  /*10a10*/  HMMA.16816.F32 R112, R20.reuse, R38, R112 ;  /* 0x000000261470723c */ /* 0x040fe20000001870 */
[----:B------:R-:W-:Y:S07]  /*10a20*/  LDSM.16.MT88.4 R36, [R6+0x6800] ;  /* 0x006800000624783b */ /* 0x000fee0000004200 */
[C---:B------:R-:W-:Y:S08]  /*10a30*/  HMMA.16816.F32 R16, R20.reuse, R40, R16 ;  /* 0x000000281410723c */ /* 0x040ff00000001810 */
[----:B------:R-:W-:Y:S01]  /*10a40*/  HMMA.16816.F32 R116, R20, R42, R116 ;  /* 0x0000002a1474723c */ /* 0x000fe20000001874 */
[----:B------:R-:W-:Y:S02]  /*10a50*/  LDSM.16.MT88.4 R40, [R203+0x6800] ;  /* 0x00680000cb28783b */ /* 0x000fe40000004200 */
[----:B------:R-:W-:Y:S01]  /*10a60*/  F2FP.F16.F32.PACK_AB R20, R121, R120 ;  /* 0x000000787914723e */ /* 0x000fe200000000ff */
[----:B------:R-:W-:Y:S01]  /*10a70*/  FADD.FTZ R120, R120, R149 ;  /* 0x0000009578787221 */ /* 0x000fe20000010000 */
[C---:B--2---:R-:W-:Y:S01]  /*10a80*/  F2FP.F16.F32.PACK_AB R21, R122.reuse, R123 ;  /* 0x0000007b7a15723e */ /* 0x044fe200000000ff */
[----:B------:R-:W-:Y:S01]  /*10a90*/  FADD.FTZ R123, R123, R150 ;  /* 0x000000967b7b7221 */ /* 0x000fe20000010000 */
[----:B------:R-:W-:Y:S01]  /*10aa0*/  F2FP.F16.F32.PACK_AB R22, R49, R48 ;  /* 0x000000303116723e */ /* 0x000fe200000000ff */
[----:B------:R-:W-:Y:S01]  /*10ab0*/  FADD.FTZ R121, R121, R120 ;  /* 0x0000007879797221 */ /* 0x000fe20000010000 */
[----:B------:R-:W-:Y:S01]  /*10ac0*/  F2FP.F16.F32.PACK_AB R23, R51, R50 ;  /* 0x000000323317723e */ /* 0x000fe200000000ff */
[----:B------:R-:W-:Y:S02]  /*10ad0*/  FADD.FTZ R123, R122, R123 ;  /* 0x0000007b7a7b7221 */ /* 0x000fe40000010000 */
[----:B------:R-:W-:Y:S02]  /*10ae0*/  FADD.FTZ R48, R48, R121 ;  /* 0x0000007930307221 */ /* 0x000fe40000010000 */
[----:B------:R-:W-:Y:S02]  /*10af0*/  FADD.FTZ R50, R50, R123 ;  /* 0x0000007b32327221 */ /* 0x000fe40000010000 */
[C---:B----4-:R-:W-:Y:S03]  /*10b00*/  HMMA.16816.F32 R8, R20.reuse, R32, R8 ;  /* 0x000000201408723c */ /* 0x050fe60000001808 */
[----:B------:R-:W-:Y:S01]  /*10b10*/  FADD.FTZ R49, R49, R48 ;  /* 0x0000003031317221 */ /* 0x000fe20000010000 */
[----:B------:R-:W-:Y:S03]  /*10b20*/  FADD.FTZ R50, R51, R50 ;  /* 0x0000003233327221 */ /* 0x000fe60000010000 */
[----:B------:R-:W-:Y:S01]  /*10b30*/  FADD.FTZ R0, R52, R49 ;  /* 0x0000003134007221 */ /* 0x000fe20000010000 */
[C---:B------:R-:W-:Y:S01]  /*10b40*/  HMMA.16816.F32 R68, R20.reuse, R34, R68 ;  /* 0x000000221444723c */ /* 0x040fe20000001844 */
[----:B------:R-:W2:Y:S02]  /*10b50*/  LDSM.16.MT88.4 R32, [R197+0x12800] ;  /* 0x01280000c520783b */ /* 0x000ea40000004200 */
[----:B------:R-:W-:Y:S04]  /*10b60*/  FADD.FTZ R0, R53, R0 ;  /* 0x0000000035007221 */ /* 0x000fe80000010000 */
[----:B------:R-:W-:Y:S01]  /*10b70*/  FADD.FTZ R7, R55, R0 ;  /* 0x0000000037077221 */ /* 0x000fe20000010000 */
[C---:B------:R-:W-:Y:S03]  /*10b80*/  HMMA.16816.F32 R72, R20.reuse, R44, R72 ;  /* 0x0000002c1448723c */ /* 0x040fe60000001848 */
[----:B------:R-:W-:Y:S05]  /*10b90*/  FADD.FTZ R7, R56, R7 ;  /* 0x0000000738077221 */ /* 0x000fea0000010000 */
[C---:B------:R-:W-:Y:S01]  /*10ba0*/  HMMA.16816.F32 R76, R20.reuse, R46, R76 ;  /* 0x0000002e144c723c */ /* 0x040fe2000000184c */
[----:B------:R-:W-:Y:S07]  /*10bb0*/  LDSM.16.MT88.4 R44, [R196+0xf000] ;  /* 0x00f00000c42c783b */ /* 0x000fee0000004200 */
[C---:B-1----:R-:W-:Y:S08]  /*10bc0*/  HMMA.16816.F32 R80, R20.reuse, R24, R80 ;  /* 0x000000181450723c */ /* 0x042ff00000001850 */
        /* <DEDUP_REMOVED lines=16> */
[----:B------:R-:W-:Y:S02]  /*10cd0*/  LDSM.16.MT88.4 R40, [R203+0x7000] ;  /* 0x00700000cb28783b */ /* 0x000fe40000004200 */
[----:B------:R-:W-:Y:S02]  /*10ce0*/  F2FP.F16.F32.PACK_AB R20, R53, R52 ;  /* 0x000000343514723e */ /* 0x000fe400000000ff */
[----:B------:R-:W-:Y:S01]  /*10cf0*/  F2FP.F16.F32.PACK_AB R21, R54, R175 ;  /* 0x000000af3615723e */ /* 0x000fe200000000ff */
[----:B------:R-:W-:Y:S01]  /*10d00*/  FADD.FTZ R175, R175, R50 ;  /* 0x00000032afaf7221 */ /* 0x000fe20000010000 */
[----:B------:R-:W-:Y:S02]  /*10d10*/  F2FP.F16.F32.PACK_AB R22, R56, R55 ;  /* 0x000000373816723e */ /* 0x000fe400000000ff */
[----:B------:R-:W-:Y:S01]  /*10d20*/  F2FP.F16.F32.PACK_AB R23, R58, R57 ;  /* 0x000000393a17723e */ /* 0x000fe200000000ff */
[----:B------:R-:W-:Y:S04]  /*10d30*/  FADD.FTZ R54, R54, R175 ;  /* 0x000000af36367221 */ /* 0x000fe80000010000 */
[----:B------:R-:W-:Y:S02]  /*10d40*/  FADD.FTZ R57, R57, R54 ;  /* 0x0000003639397221 */ /* 0x000fe40000010000 */
[C---:B---3--:R-:W-:Y:S03]  /*10d50*/  HMMA.16816.F32 R8, R20.reuse, R28, R8 ;  /* 0x0000001c1408723c */ /* 0x048fe60000001808 */
[----:B------:R-:W-:Y:S05]  /*10d60*/  FADD.FTZ R58, R58, R57 ;  /* 0x000000393a3a7221 */ /* 0x000fea0000010000 */
[C---:B------:R-:W-:Y:S01]  /*10d70*/  HMMA.16816.F32 R68, R20.reuse, R30, R68 ;  /* 0x0000001e1444723c */ /* 0x040fe20000001844 */
[----:B------:R-:W3:Y:S07]  /*10d80*/  LDSM.16.MT88.4 R28, [R197+0x13000] ;  /* 0x01300000c51c783b */ /* 0x000eee0000004200 */
[C---:B------:R-:W-:Y:S03]  /*10d90*/  HMMA.16816.F32 R72, R20.reuse, R44, R72 ;  /* 0x0000002c1448723c */ /* 0x040fe60000001848 */
[--C-:B------:R-:W-:Y:S01]  /*10da0*/  FFMA.FTZ R44, R60, UR4, -R158.reuse ;  /* 0x000000043c2c7c23 */ /* 0x100fe2000801089e */
[--C-:B------:R-:W-:Y:S01]  /*10db0*/  FFMA.FTZ R45, R61, UR4, -R158.reuse ;  /* 0x000000043d2d7c23 */ /* 0x100fe2000801089e */
[----:B------:R-:W-:Y:S01]  /*10dc0*/  FFMA.FTZ R158, R65, UR4, -R158 ;  /* 0x00000004419e7c23 */ /* 0x000fe2000801089e */
[--C-:B------:R-:W-:Y:S02]  /*10dd0*/  FFMA.FTZ R60, R66, UR4, -R156.reuse ;  /* 0x00000004423c7c23 */ /* 0x100fe4000801089c */
[C---:B------:R-:W-:Y:S01]  /*10de0*/  HMMA.16816.F32 R76, R20.reuse, R46, R76 ;  /* 0x0000002e144c723c */ /* 0x040fe2000000184c */
[----:B------:R-:W4:Y:S02]  /*10df0*/  MUFU.EX2 R44, R44 ;  /* 0x0000002c002c7308 */ /* 0x000f240000000800 */
[--C-:B------:R-:W-:Y:S01]  /*10e00*/  FFMA.FTZ R47, R62, UR4, -R156.reuse ;  /* 0x000000043e2f7c23 */ /* 0x100fe2000801089c */
[--C-:B------:R-:W-:Y:S01]  /*10e10*/  FFMA.FTZ R46, R63, UR4, -R156.reuse ;  /* 0x000000043f2e7c23 */ /* 0x100fe2000801089c */
[----:B------:R-:W-:Y:S03]  /*10e20*/  FFMA.FTZ R156, R67, UR4, -R156 ;  /* 0x00000004439c7c23 */ /* 0x000fe6000801089c */
[C---:B--2---:R-:W-:Y:S03]  /*10e30*/  HMMA.16816.F32 R80, R20.reuse, R32, R80 ;  /* 0x000000201450723c */ /* 0x044fe60000001850 */
[----:B------:R-:W2:Y:S05]  /*10e40*/  MUFU.EX2 R45, R45 ;  /* 0x0000002d002d7308 */ /* 0x000eaa0000000800 */
[C---:B------:R-:W-:Y:S01]  /*10e50*/  HMMA.16816.F32 R84, R20.reuse, R34, R84 ;  /* 0x000000221454723c */ /* 0x040fe20000001854 */
[----:B------:R-:W5:Y:S04]  /*10e60*/  LDSM.16.MT88.4 R32, [R196+0x13000] ;  /* 0x01300000c420783b */ /* 0x000f680000004200 */
[----:B------:R-:W-:Y:S01]  /*10e70*/  MUFU.EX2 R47, R47 ;  /* 0x0000002f002f7308 */ /* 0x000fe20000000800 */
[----:B----4-:R-:W-:Y:S02]  /*10e80*/  FADD.FTZ R0, R44, R7 ;  /* 0x000000072c007221 */ /* 0x010fe40000010000 */
[C---:B-1----:R-:W-:Y:S07]  /*10e90*/  HMMA.16816.F32 R88, R20.reuse, R24, R88 ;  /* 0x000000181458723c */ /* 0x042fee0000001858 */
[----:B------:R-:W1:Y:S01]  /*10ea0*/  MUFU.EX2 R46, R46 ;  /* 0x0000002e002e7308 */ /* 0x000e620000000800 */
[C---:B--2---:R-:W-:Y:S01]  /*10eb0*/  FADD.FTZ R0, R45.reuse, R0 ;  /* 0x000000002d007221 */ /* 0x044fe20000010000 */
[C---:B------:R-:W-:Y:S01]  /*10ec0*/  HMMA.16816.F32 R92, R20.reuse, R26, R92 ;  /* 0x0000001a145c723c */ /* 0x040fe2000000185c */
[----:B------:R-:W2:Y:S07]  /*10ed0*/  LDSM.16.MT88.4 R24, [R197+0xf800] ;  /* 0x00f80000c518783b */ /* 0x000eae0000004200 */
[----:B------:R-:W4:Y:S01]  /*10ee0*/  MUFU.EX2 R158, R158 ;  /* 0x0000009e009e7308 */ /* 0x000f220000000800 */
[C---:B---3--:R-:W-:Y:S09]  /*10ef0*/  HMMA.16816.F32 R96, R20.reuse, R28, R96 ;  /* 0x0000001c1460723c */ /* 0x048ff20000001860 */
[----:B------:R-:W-:Y:S01]  /*10f00*/  MUFU.EX2 R60, R60 ;  /* 0x0000003c003c7308 */ /* 0x000fe20000000800 */
[C---:B------:R-:W-:Y:S01]  /*10f10*/  HMMA.16816.F32 R100, R20.reuse, R30, R100 ;  /* 0x0000001e1464723c */ /* 0x040fe20000001864 */
[----:B------:R-:W3:Y:S08]  /*10f20*/  LDSM.16.MT88.4 R28, [R196+0xf800] ;  /* 0x00f80000c41c783b */ /* 0x000ef00000004200 */
[----:B------:R-:W2:Y:S01]  /*10f30*/  MUFU.EX2 R61, R156 ;  /* 0x0000009c003d7308 */ /* 0x000ea20000000800 */
[C---:B-----5:R-:W-:Y:S08]  /*10f40*/  HMMA.16816.F32 R104, R20.reuse, R32, R104 ;  /* 0x000000201468723c */ /* 0x060ff00000001868 */
[C---:B------:R-:W-:Y:S01]  /*10f50*/  HMMA.16816.F32 R108, R20.reuse, R34, R108 ;  /* 0x00000022146c723c */ /* 0x040fe2000000186c */
[----:B------:R-:W5:Y:S07]  /*10f60*/  LDSM.16.MT88.4 R32, [R6+0x3800] ;  /* 0x003800000620783b */ /* 0x000f6e0000004200 */
[C---:B------:R-:W-:Y:S08]  /*10f70*/  HMMA.16816.F32 R12, R20.reuse, R36, R12 ;  /* 0x00000024140c723c */ /* 0x040ff0000000180c */
[C---:B------:R-:W-:Y:S08]  /*10f80*/  HMMA.16816.F32 R112, R20.reuse, R38, R112 ;  /* 0x000000261470723c */ /* 0x040ff00000001870 */
[C---:B------:R-:W-:Y:S08]  /*10f90*/  HMMA.16816.F32 R16, R20.reuse, R40, R16 ;  /* 0x000000281410723c */ /* 0x040ff00000001810 */
[----:B------:R-:W-:Y:S03]  /*10fa0*/  HMMA.16816.F32 R116, R20, R42, R116 ;  /* 0x0000002a1474723c */ /* 0x000fe60000001874 */
[----:B------:R-:W-:Y:S02]  /*10fb0*/  F2FP.F16.F32.PACK_AB R20, R45, R44 ;  /* 0x0000002c2d14723e */ /* 0x000fe400000000ff */
[----:B-1----:R-:W-:Y:S01]  /*10fc0*/  F2FP.F16.F32.PACK_AB R21, R46, R47 ;  /* 0x0000002f2e15723e */ /* 0x002fe200000000ff */
[----:B------:R-:W-:Y:S01]  /*10fd0*/  FADD.FTZ R47, R47, R58 ;  /* 0x0000003a2f2f7221 */ /* 0x000fe20000010000 */
[----:B----4-:R-:W-:Y:S01]  /*10fe0*/  F2FP.F16.F32.PACK_AB R22, R158, R59 ;  /* 0x0000003b9e16723e */ /* 0x010fe200000000ff */
[----:B------:R-:W-:Y:S01]  /*10ff0*/  FADD.FTZ R59, R59, R0 ;  /* 0x000000003b3b7221 */ /* 0x000fe20000010000 */
[C---:B--2---:R-:W-:Y:S01]  /*11000*/  F2FP.F16.F32.PACK_AB R23, R61.reuse, R60 ;  /* 0x0000003c3d17723e */ /* 0x044fe200000000ff */
[----:B------:R-:W-:Y:S01]  /*11010*/  FADD.FTZ R47, R46, R47 ;  /* 0x0000002f2e2f7221 */ /* 0x000fe20000010000 */
[----:B------:R-:W-:Y:S01]  /*11020*/  MOV R0, R3 ;  /* 0x0000000300007202 */ /* 0x000fe20000000f00 */
[----:B------:R-:W-:Y:S02]  /*11030*/  FADD.FTZ R223, R158, R59 ;  /* 0x0000003b9edf7221 */ /* 0x000fe40000010000 */
[----:B------:R-:W-:Y:S02]  /*11040*/  FADD.FTZ R60, R60, R47 ;  /* 0x0000002f3c3c7221 */ /* 0x000fe40000010000 */
[C---:B------:R-:W-:Y:S01]  /*11050*/  HMMA.16816.F32 R128, R20.reuse, R24, R8 ;  /* 0x000000181480723c */ /* 0x040fe20000001808 */
[----:B------:R-:W1:Y:S02]  /*11060*/  LDSM.16.MT88.4 R8, [R203+0x3800] ;  /* 0x00380000cb08783b */ /* 0x000e640000004200 */
[----:B------:R-:W-:Y:S05]  /*11070*/  FADD.FTZ R221, R61, R60 ;  /* 0x0000003c3ddd7221 */ /* 0x000fea0000010000 */
[C---:B------:R-:W-:Y:S01]  /*11080*/  HMMA.16816.F32 R68, R20.reuse, R26, R68 ;  /* 0x0000001a1444723c */ /* 0x040fe20000001844 */
[----:B------:R-:W2:Y:S07]  /*11090*/  LDSM.16.MT88.4 R24, [R197+0x13800] ;  /* 0x01380000c518783b */ /* 0x000eae0000004200 */
[C---:B---3--:R-:W-:Y:S08]  /*110a0*/  HMMA.16816.F32 R72, R20.reuse, R28, R72 ;  /* 0x0000001c1448723c */ /* 0x048ff00000001848 */
[C---:B------:R-:W-:Y:S01]  /*110b0*/  HMMA.16816.F32 R76, R20.reuse, R30, R76 ;  /* 0x0000001e144c723c */ /* 0x040fe2000000184c */
[----:B------:R-:W3:Y:S07]  /*110c0*/  LDSM.16.MT88.4 R28, [R196+0x13800] ;  /* 0x01380000c41c783b */ /* 0x000eee0000004200 */
[C---:B-----5:R-:W-:Y:S08]  /*110d0*/  HMMA.16816.F32 R80, R20.reuse, R32, R80 ;  /* 0x000000201450723c */ /* 0x060ff00000001850 */
[C---:B------:R-:W-:Y:S08]  /*110e0*/  HMMA.16816.F32 R84, R20.reuse, R34, R84 ;  /* 0x000000221454723c */ /* 0x040ff00000001854 */
[C---:B-1----:R-:W-:Y:S08]  /*110f0*/  HMMA.16816.F32 R88, R20.reuse, R8, R88 ;  /* 0x000000081458723c */ /* 0x042ff00000001858 */
[C---:B------:R-:W-:Y:S01]  /*11100*/  HMMA.16816.F32 R92, R20.reuse, R10, R92 ;  /* 0x0000000a145c723c */ /* 0x040fe2000000185c */
[----:B------:R-:W1:Y:S07]  /*11110*/  LDSM.16.MT88.4 R8, [R6+0x7800] ;  /* 0x007800000608783b */ /* 0x000e6e0000004200 */
[C---:B--2---:R-:W-:Y:S08]  /*11120*/  HMMA.16816.F32 R96, R20.reuse, R24, R96 ;  /* 0x000000181460723c */ /* 0x044ff00000001860 */
[C---:B------:R-:W-:Y:S01]  /*11130*/  HMMA.16816.F32 R100, R20.reuse, R26, R100 ;  /* 0x0000001a1464723c */ /* 0x040fe20000001864 */
[----:B------:R-:W2:Y:S07]  /*11140*/  LDSM.16.MT88.4 R24, [R203+0x7800] ;  /* 0x00780000cb18783b */ /* 0x000eae0000004200 */
[C---:B---3--:R-:W-:Y:S08]  /*11150*/  HMMA.16816.F32 R104, R20.reuse, R28, R104 ;  /* 0x0000001c1468723c */ /* 0x048ff00000001868 */
[C---:B------:R-:W-:Y:S08]  /*11160*/  HMMA.16816.F32 R108, R20.reuse, R30, R108 ;  /* 0x0000001e146c723c */ /* 0x040ff0000000186c */
[C---:B-1----:R-:W-:Y:S08]  /*11170*/  HMMA.16816.F32 R124, R20.reuse, R8, R12 ;  /* 0x00000008147c723c */ /* 0x042ff0000000180c */
[C---:B------:R-:W-:Y:S08]  /*11180*/  HMMA.16816.F32 R112, R20.reuse, R10, R112 ;  /* 0x0000000a1470723c */ /* 0x040ff00000001870 */
[C---:B--2---:R-:W-:Y:S08]  /*11190*/  HMMA.16816.F32 R120, R20.reuse, R24, R16 ;  /* 0x000000181478723c */ /* 0x044ff00000001810 */
[----:B------:R-:W-:Y:S01]  /*111a0*/  HMMA.16816.F32 R116, R20, R26, R116 ;  /* 0x0000001a1474723c */ /* 0x000fe20000001874 */
[----:B------:R-:W-:Y:S08]  /*111b0*/  @!UPT UIADD3 URZ, UPT, UPT, URZ, URZ, URZ ;  /* 0x000000fffffff290 */ /* 0x000ff0000fffe0ff */
[----:B------:R-:W-:Y:S11]  /*111c0*/  @P1 BRA `(.L_x_587) ;  /* 0xffffffb800641947 */ /* 0x000ff6000383ffff */
.L_x_583:
[----:B------:R-:W1:Y:S01]  /*111d0*/  SHFL.BFLY PT, R0, R221, 0x2, 0x1f ;  /* 0x0c401f00dd007f89 */ /* 0x000e6200000e0000 */
[C---:B------:R-:W-:Y:S01]  /*111e0*/  SHF.L.U32 R4, R201.reuse, 0x4, RZ ;  /* 0x00000004c9047819 */ /* 0x040fe200000006ff */
[----:B------:R-:W2:Y:S01]  /*111f0*/  S2UR UR6, SR_CTAID.X ;  /* 0x00000000000679c3 */ /* 0x000ea20000002500 */
[C---:B------:R-:W-:Y:S01]  /*11200*/  LOP3.LUT P3, RZ, R201.reuse, 0x8, RZ, 0xc0, !PT ;  /* 0x00000008c9ff7812 */ /* 0x040fe2000786c0ff */
[----:B------:R-:W3:Y:S01]  /*11210*/  SHFL.BFLY PT, R8, R223, 0x2, 0x1f ;  /* 0x0c401f00df087f89 */ /* 0x000ee200000e0000 */
[----:B------:R-:W-:Y:S01]  /*11220*/  LOP3.LUT R4, R4, 0x1c0, RZ, 0xc0, !PT ;  /* 0x000001c004047812 */ /* 0x000fe200078ec0ff */
[----:B------:R-:W-:Y:S01]  /*11230*/  BSSY.RECONVERGENT B0, `(.L_x_588) ;  /* 0x00000cf000007945 */ /* 0x000fe20003800200 */
[----:B------:R-:W-:Y:S01]  /*11240*/  LOP3.LUT P5, RZ, R201, 0x3, RZ, 0xc0, !PT ;  /* 0x00000003c9ff7812 */ /* 0x000fe200078ac0ff */
[----:B------:R-:W4:Y:S01]  /*11250*/  S2R R25, SR_CTAID.Z ;  /* 0x0000000000197919 */ /* 0x000f220000002700 */
[----:B-1----:R-:W-:Y:S01]  /*11260*/  FADD.FTZ R9, R0, R221 ;  /* 0x000000dd00097221 */ /* 0x002fe20000010000 */
[----:B--2---:R-:W-:Y:S01]  /*11270*/  USHF.L.U32 UR6, UR6, 0x6, URZ ;  /* 0x0000000606067899 */ /* 0x004fe200080006ff */
[----:B---3--:R-:W-:-:S03]  /*11280*/  FADD.FTZ R8, R8, R223 ;  /* 0x000000df08087221 */ /* 0x008fc60000010000 */
[----:B------:R-:W1:Y:S04]  /*11290*/  SHFL.BFLY PT, R0, R9, 0x1, 0x1f ;  /* 0x0c201f0009007f89 */ /* 0x000e6800000e0000 */
[----:B------:R-:W2:Y:S01]  /*112a0*/  SHFL.BFLY PT, R5, R8, 0x1, 0x1f ;  /* 0x0c201f0008057f89 */ /* 0x000ea200000e0000 */
[----:B-1----:R-:W-:Y:S01]  /*112b0*/  FADD.FTZ R0, R9, R0 ;  /* 0x0000000009007221 */ /* 0x002fe20000010000 */
[----:B--2---:R-:W-:-:S03]  /*112c0*/  FADD.FTZ R2, R8, R5 ;  /* 0x0000000508027221 */ /* 0x004fc60000010000 */
[----:B------:R-:W1:Y:S01]  /*112d0*/  MUFU.RCP R6, R0 ;  /* 0x0000000000067308 */ /* 0x000e620000001000 */
[----:B------:R-:W-:Y:S01]  /*112e0*/  SHF.L.U32 R5, R201, 0x1, RZ ;  /* 0x00000001c9057819 */ /* 0x000fe200000006ff */
[----:B------:R-:W2:Y:S01]  /*112f0*/  LDC.U8 R8, c[0x0][0x548] ;  /* 0x00015200ff087b82 */ /* 0x000ea20000000000 */
[----:B------:R-:W-:Y:S02]  /*11300*/  FSETP.NE.FTZ.AND P1, PT, R0, RZ, PT ;  /* 0x000000ff0000720b */ /* 0x000fe40003f35000 */
[--C-:B------:R-:W-:Y:S02]  /*11310*/  LOP3.LUT R202, R202, 0x6, R5.reuse, 0xf8, !PT ;  /* 0x00000006caca7812 */ /* 0x100fe400078ef805 */
[----:B------:R-:W-:Y:S01]  /*11320*/  LOP3.LUT R5, R4, 0x38, R5, 0xf8, !PT ;  /* 0x0000003804057812 */ /* 0x000fe200078ef805 */
[----:B------:R-:W3:Y:S01]  /*11330*/  MUFU.RCP R7, R2 ;  /* 0x0000000200077308 */ /* 0x000ee20000001000 */
[----:B------:R-:W-:Y:S02]  /*11340*/  MOV R4, 0x10 ;  /* 0x0000001000047802 */ /* 0x000fe40000000f00 */
[----:B------:R-:W-:-:S02]  /*11350*/  FSETP.NE.FTZ.AND P2, PT, R2, RZ, PT ;  /* 0x000000ff0200720b */ /* 0x000fc40003f55000 */
[----:B------:R-:W-:Y:S02]  /*11360*/  SEL R4, R4, 0xfffffff0, !P0 ;  /* 0xfffffff004047807 */ /* 0x000fe40004000000 */
[----:B------:R-:W-:Y:S01]  /*11370*/  LOP3.LUT P0, RZ, R201, 0x10, RZ, 0xc0, !PT ;  /* 0x00000010c9ff7812 */ /* 0x000fe2000780c0ff */
[----:B------:R-:W5:Y:S01]  /*11380*/  @P1 LDC R18, c[0x0][0x458] ;  /* 0x00011600ff121b82 */ /* 0x000f620000000800 */
[----:B-1----:R-:W-:Y:S01]  /*11390*/  FSEL R6, R6, 1, P1 ;  /* 0x3f80000006067808 */ /* 0x002fe20000800000 */
[----:B------:R-:W1:Y:S01]  /*113a0*/  @P1 MUFU.LG2 R0, R0 ;  /* 0x0000000000001308 */ /* 0x000e620000000c00 */
[----:B------:R-:W-:-:S03]  /*113b0*/  LOP3.LUT R5, R202, R5, RZ, 0xfc, !PT ;  /* 0x00000005ca057212 */ /* 0x000fc600078efcff */
[C---:B------:R-:W-:Y:S01]  /*113c0*/  FMUL.FTZ R130, R6.reuse, R130 ;  /* 0x0000008206827220 */ /* 0x040fe20000410000 */
[C---:B------:R-:W-:Y:S01]  /*113d0*/  FMUL.FTZ R131, R6.reuse, R131 ;  /* 0x0000008306837220 */ /* 0x040fe20000410000 */
[C---:B------:R-:W-:Y:S01]  /*113e0*/  FMUL.FTZ R70, R6.reuse, R70 ;  /* 0x0000004606467220 */ /* 0x040fe20000410000 */
[----:B---3--:R-:W-:Y:S01]  /*113f0*/  FSEL R7, R7, 1, P2 ;  /* 0x3f80000007077808 */ /* 0x008fe20001000000 */
[C---:B------:R-:W-:Y:S01]  /*11400*/  FMUL.FTZ R71, R6.reuse, R71 ;  /* 0x0000004706477220 */ /* 0x040fe20000410000 */
        /* <DEDUP_REMOVED lines=27> */
[----:B------:R-:W-:Y:S01]  /*115c0*/  FMUL.FTZ R119, R6, R119 ;  /* 0x0000007706777220 */ /* 0x000fe20000410000 */
[----:B------:R-:W-:Y:S01]  /*115d0*/  LEA R5, R5, UR5, 0x1 ;  /* 0x0000000505057c11 */ /* 0x000fe2000f8e08ff */
[C---:B------:R-:W-:Y:S01]  /*115e0*/  FMUL.FTZ R128, R7.reuse, R128 ;  /* 0x0000008007807220 */ /* 0x040fe20000410000 */
[----:B------:R-:W-:Y:S01]  /*115f0*/  FMUL.FTZ R129, R7, R129 ;  /* 0x0000008107817220 */ /* 0x000fe20000410000 */
[----:B------:R-:W-:Y:S01]  /*11600*/  SEL R6, R199, 0xffffffe0, !P3 ;  /* 0xffffffe0c7067807 */ /* 0x000fe20005800000 */
[C---:B------:R-:W-:Y:S01]  /*11610*/  FMUL.FTZ R68, R7.reuse, R68 ;  /* 0x0000004407447220 */ /* 0x040fe20000410000 */
[C---:B------:R-:W-:Y:S01]  /*11620*/  FMUL.FTZ R69, R7.reuse, R69 ;  /* 0x0000004507457220 */ /* 0x040fe20000410000 */
[C---:B------:R-:W-:Y:S01]  /*11630*/  FMUL.FTZ R72, R7.reuse, R72 ;  /* 0x0000004807487220 */ /* 0x040fe20000410000 */
[C---:B------:R-:W-:Y:S01]  /*11640*/  FMUL.FTZ R73, R7.reuse, R73 ;  /* 0x0000004907497220 */ /* 0x040fe20000410000 */
[C---:B------:R-:W-:Y:S01]  /*11650*/  FMUL.FTZ R76, R7.reuse, R76 ;  /* 0x0000004c074c7220 */ /* 0x040fe20000410000 */
[----:B------:R-:W-:Y:S01]  /*11660*/  FMUL.FTZ R77, R7, R77 ;  /* 0x0000004d074d7220 */ /* 0x000fe20000410000 */
[----:B------:R-:W-:Y:S01]  /*11670*/  IADD3 R13, PT, PT, R5, 0x40, RZ ;  /* 0x00000040050d7810 */ /* 0x000fe20007ffe0ff */
[C---:B------:R-:W-:Y:S01]  /*11680*/  FMUL.FTZ R80, R7.reuse, R80 ;  /* 0x0000005007507220 */ /* 0x040fe20000410000 */
[C---:B------:R-:W-:Y:S01]  /*11690*/  FMUL.FTZ R81, R7.reuse, R81 ;  /* 0x0000005107517220 */ /* 0x040fe20000410000 */
[----:B------:R-:W-:Y:S01]  /*116a0*/  IADD3 R17, PT, PT, R6, R5, RZ ;  /* 0x0000000506117210 */ /* 0x000fe20007ffe0ff */
[----:B------:R-:W-:Y:S01]  /*116b0*/  FMUL.FTZ R84, R7, R84 ;  /* 0x0000005407547220 */ /* 0x000fe20000410000 */
[----:B------:R-:W-:Y:S01]  /*116c0*/  @P0 IADD3 R13, PT, PT, R5, -0x40, RZ ;  /* 0xffffffc0050d0810 */ /* 0x000fe20007ffe0ff */
[----:B------:R-:W-:Y:S01]  /*116d0*/  FMUL.FTZ R85, R7, R85 ;  /* 0x0000005507557220 */ /* 0x000fe20000410000 */
[----:B------:R-:W-:Y:S01]  /*116e0*/  F2FP.F16.F32.PACK_AB R128, R129, R128 ;  /* 0x000000808180723e */ /* 0x000fe200000000ff */
[----:B------:R-:W-:Y:S01]  /*116f0*/  FMUL.FTZ R88, R7, R88 ;  /* 0x0000005807587220 */ /* 0x000fe20000410000 */
[----:B------:R-:W-:Y:S01]  /*11700*/  F2FP.F16.F32.PACK_AB R130, R131, R130 ;  /* 0x000000828382723e */ /* 0x000fe200000000ff */
[----:B------:R-:W-:Y:S01]  /*11710*/  FMUL.FTZ R89, R7, R89 ;  /* 0x0000005907597220 */ /* 0x000fe20000410000 */
[----:B------:R-:W-:Y:S01]  /*11720*/  F2FP.F16.F32.PACK_AB R68, R69, R68 ;  /* 0x000000444544723e */ /* 0x000fe200000000ff */
[----:B------:R-:W-:Y:S01]  /*11730*/  FMUL.FTZ R92, R7, R92 ;  /* 0x0000005c075c7220 */ /* 0x000fe20000410000 */
[----:B------:R-:W-:Y:S01]  /*11740*/  F2FP.F16.F32.PACK_AB R70, R71, R70 ;  /* 0x000000464746723e */ /* 0x000fe200000000ff */
[C---:B------:R-:W-:Y:S01]  /*11750*/  FMUL.FTZ R93, R7.reuse, R93 ;  /* 0x0000005d075d7220 */ /* 0x040fe20000410000 */
[C---:B------:R-:W-:Y:S01]  /*11760*/  IADD3 R9, PT, PT, R4.reuse, R5, RZ ;  /* 0x0000000504097210 */ /* 0x040fe20007ffe0ff */
        /* <DEDUP_REMOVED lines=9> */
[----:B------:R-:W-:Y:S01]  /*11800*/  IADD3 R15, PT, PT, R4, R17, RZ ;  /* 0x00000011040f7210 */ /* 0x000fe20007ffe0ff */
[----:B------:R-:W-:Y:S01]  /*11810*/  FMUL.FTZ R105, R7, R105 ;  /* 0x0000006907697220 */ /* 0x000fe20000410000 */
[----:B------:R-:W-:Y:S01]  /*11820*/  IADD3 R21, PT, PT, R6, R13, RZ ;  /* 0x0000000d06157210 */ /* 0x000fe20007ffe0ff */
[----:B------:R-:W-:Y:S01]  /*11830*/  STS [R5], R128 ;  /* 0x0000008005007388 */ /* 0x000fe20000000800 */
[----:B------:R-:W-:Y:S01]  /*11840*/  F2FP.F16.F32.PACK_AB R80, R81, R80 ;  /* 0x000000505150723e */ /* 0x000fe200000000ff */
[----:B------:R-:W-:Y:S01]  /*11850*/  FMUL.FTZ R108, R7, R108 ;  /* 0x0000006c076c7220 */ /* 0x000fe20000410000 */
[----:B------:R-:W-:Y:S01]  /*11860*/  F2FP.F16.F32.PACK_AB R82, R83, R82 ;  /* 0x000000525352723e */ /* 0x000fe200000000ff */
[----:B------:R-:W-:Y:S01]  /*11870*/  STS [R5+0x400], R130 ;  /* 0x0004008205007388 */ /* 0x000fe20000000800 */
[----:B------:R-:W-:Y:S01]  /*11880*/  F2FP.F16.F32.PACK_AB R84, R85, R84 ;  /* 0x000000545554723e */ /* 0x000fe200000000ff */
[----:B------:R-:W-:Y:S01]  /*11890*/  FMUL.FTZ R109, R7, R109 ;  /* 0x0000006d076d7220 */ /* 0x000fe20000410000 */
[----:B------:R-:W-:Y:S01]  /*118a0*/  F2FP.F16.F32.PACK_AB R86, R87, R86 ;  /* 0x000000565756723e */ /* 0x000fe200000000ff */
[----:B------:R-:W-:Y:S01]  /*118b0*/  STS [R9], R68 ;  /* 0x0000004409007388 */ /* 0x000fe20000000800 */
[C---:B------:R-:W-:Y:S01]  /*118c0*/  IADD3 R19, PT, PT, R4.reuse, R13, RZ ;  /* 0x0000000d04137210 */ /* 0x040fe20007ffe0ff */
[----:B------:R-:W-:Y:S01]  /*118d0*/  FMUL.FTZ R124, R7, R124 ;  /* 0x0000007c077c7220 */ /* 0x000fe20000410000 */
[----:B------:R-:W-:Y:S01]  /*118e0*/  F2FP.F16.F32.PACK_AB R88, R89, R88 ;  /* 0x000000585958723e */ /* 0x000fe200000000ff */
[----:B------:R-:W-:Y:S01]  /*118f0*/  STS [R9+0x400], R70 ;  /* 0x0004004609007388 */ /* 0x000fe20000000800 */
[----:B------:R-:W-:Y:S01]  /*11900*/  F2FP.F16.F32.PACK_AB R90, R91, R90 ;  /* 0x0000005a5b5a723e */ /* 0x000fe200000000ff */
[----:B------:R-:W-:Y:S01]  /*11910*/  FMUL.FTZ R125, R7, R125 ;  /* 0x0000007d077d7220 */ /* 0x000fe20000410000 */
[----:B------:R-:W-:Y:S01]  /*11920*/  F2FP.F16.F32.PACK_AB R92, R93, R92 ;  /* 0x0000005c5d5c723e */ /* 0x000fe200000000ff */
[----:B------:R-:W-:Y:S01]  /*11930*/  STS [R17], R72 ;  /* 0x0000004811007388 */ /* 0x000fe20000000800 */
[----:B------:R-:W-:Y:S01]  /*11940*/  F2FP.F16.F32.PACK_AB R94, R95, R94 ;  /* 0x0000005e5f5e723e */ /* 0x000fe200000000ff */
[C---:B------:R-:W-:Y:S01]  /*11950*/  FMUL.FTZ R112, R7.reuse, R112 ;  /* 0x0000007007707220 */ /* 0x040fe20000410000 */
[----:B------:R-:W-:Y:S01]  /*11960*/  IADD3 R23, PT, PT, R4, R21, RZ ;  /* 0x0000001504177210 */ /* 0x000fe20007ffe0ff */
[----:B------:R-:W-:Y:S01]  /*11970*/  STS [R17+0x400], R74 ;  /* 0x0004004a11007388 */ /* 0x000fe20000000800 */
[----:B------:R-:W-:Y:S01]  /*11980*/  FMUL.FTZ R113, R7, R113 ;  /* 0x0000007107717220 */ /* 0x000fe20000410000 */
[----:B------:R-:W-:Y:S01]  /*11990*/  F2FP.F16.F32.PACK_AB R96, R97, R96 ;  /* 0x000000606160723e */ /* 0x000fe200000000ff */
[----:B------:R-:W-:Y:S01]  /*119a0*/  FMUL.FTZ R120, R7, R120 ;  /* 0x0000007807787220 */ /* 0x000fe20000410000 */
[----:B------:R-:W-:Y:S01]  /*119b0*/  F2FP.F16.F32.PACK_AB R98, R99, R98 ;  /* 0x000000626362723e */ /* 0x000fe200000000ff */
[----:B------:R-:W-:Y:S01]  /*119c0*/  STS [R15], R76 ;  /* 0x0000004c0f007388 */ /* 0x000fe20000000800 */
[C---:B------:R-:W-:Y:S01]  /*119d0*/  FMUL.FTZ R121, R7.reuse, R121 ;  /* 0x0000007907797220 */ /* 0x040fe20000410000 */
        /* <DEDUP_REMOVED lines=8> */
[----:B------:R-:W3:Y:S01]  /*11a60*/  @P2 MUFU.LG2 R2, R2 ;  /* 0x0000000200022308 */ /* 0x000ee20000000c00 */
[----:B------:R-:W-:Y:S01]  /*11a70*/  F2FP.F16.F32.PACK_AB R108, R109, R108 ;  /* 0x0000006c6d6c723e */ /* 0x000fe200000000ff */
[----:B------:R-:W-:Y:S01]  /*11a80*/  STS [R13+0x400], R82 ;  /* 0x000400520d007388 */ /* 0x000fe20000000800 */
[----:B------:R-:W-:Y:S01]  /*11a90*/  F2FP.F16.F32.PACK_AB R110, R111, R110 ;  /* 0x0000006e6f6e723e */ /* 0x000fe200000000ff */
[----:B-1----:R-:W-:Y:S01]  /*11aa0*/  @P1 FMUL.FTZ R0, R0, 0.69314718246459960938 ;  /* 0x3f31721800001820 */ /* 0x002fe20000410000 */
[----:B------:R-:W-:Y:S01]  /*11ab0*/  F2FP.F16.F32.PACK_AB R124, R125, R124 ;  /* 0x0000007c7d7c723e */ /* 0x000fe200000000ff */
[----:B------:R-:W-:Y:S01]  /*11ac0*/  STS [R19], R84 ;  /* 0x0000005413007388 */ /* 0x000fe20000000800 */
[----:B------:R-:W-:-:S02]  /*11ad0*/  F2FP.F16.F32.PACK_AB R126, R127, R126 ;  /* 0x0000007e7f7e723e */ /* 0x000fc400000000ff */
[----:B------:R-:W-:Y:S01]  /*11ae0*/  F2FP.F16.F32.PACK_AB R112, R113, R112 ;  /* 0x000000707170723e */ /* 0x000fe200000000ff */
[----:B------:R-:W-:Y:S01]  /*11af0*/  STS [R19+0x400], R86 ;  /* 0x0004005613007388 */ /* 0x000fe20000000800 */
[----:B------:R-:W-:Y:S02]  /*11b00*/  F2FP.F16.F32.PACK_AB R114, R115, R114 ;  /* 0x000000727372723e */ /* 0x000fe400000000ff */
[----:B------:R-:W-:Y:S01]  /*11b10*/  F2FP.F16.F32.PACK_AB R120, R121, R120 ;  /* 0x000000787978723e */ /* 0x000fe200000000ff */
[----:B------:R-:W-:Y:S01]  /*11b20*/  STS [R21], R88 ;  /* 0x0000005815007388 */ /* 0x000fe20000000800 */
[----:B------:R-:W-:Y:S02]  /*11b30*/  F2FP.F16.F32.PACK_AB R122, R123, R122 ;  /* 0x0000007a7b7a723e */ /* 0x000fe400000000ff */
[----:B------:R-:W-:Y:S01]  /*11b40*/  F2FP.F16.F32.PACK_AB R7, R7, R116 ;  /* 0x000000740707723e */ /* 0x000fe200000000ff */
[----:B------:R-:W-:Y:S01]  /*11b50*/  STS [R21+0x400], R90 ;  /* 0x0004005a15007388 */ /* 0x000fe20000000800 */
[----:B------:R-:W-:Y:S01]  /*11b60*/  F2FP.F16.F32.PACK_AB R118, R119, R118 ;  /* 0x000000767776723e */ /* 0x000fe200000000ff */
[----:B---3--:R-:W-:Y:S01]  /*11b70*/  @P2 FMUL.FTZ R27, R2, 0.69314718246459960938 ;  /* 0x3f317218021b2820 */ /* 0x008fe20000410000 */
[----:B------:R-:W-:Y:S01]  /*11b80*/  ISETP.NE.AND P3, PT, R210, -0x1, PT ;  /* 0xffffffffd200780c */ /* 0x000fe20003f65270 */
[----:B------:R-:W-:Y:S01]  /*11b90*/  STS [R23], R92 ;  /* 0x0000005c17007388 */ /* 0x000fe20000000800 */
[----:B--2---:R-:W-:-:S03]  /*11ba0*/  ISETP.NE.AND P4, PT, R8, RZ, PT ;  /* 0x000000ff0800720c */ /* 0x004fc60003f85270 */
[----:B------:R-:W-:Y:S01]  /*11bb0*/  STS [R23+0x400], R94 ;  /* 0x0004005e17007388 */ /* 0x000fe20000000800 */
[----:B------:R-:W-:-:S03]  /*11bc0*/  ISETP.NE.OR P0, PT, R210, -0x1, !P4 ;  /* 0xffffffffd200780c */ /* 0x000fc60006705670 */
[----:B------:R-:W-:Y:S04]  /*11bd0*/  STS [R5+0x2000], R96 ;  /* 0x0020006005007388 */ /* 0x000fe80000000800 */
[----:B------:R1:W-:Y:S01]  /*11be0*/  STS [R5+0x2400], R98 ;  /* 0x0024006205007388 */ /* 0x0003e20000000800 */
[----:B------:R-:W2:Y:S03]  /*11bf0*/  @!P3 LDC.64 R10, c[0x0][0x400] ;  /* 0x00010000ff0abb82 */ /* 0x000ea60000000a00 */
[----:B------:R-:W-:Y:S04]  /*11c00*/  STS [R9+0x2000], R100 ;  /* 0x0020006409007388 */ /* 0x000fe80000000800 */
[----:B------:R3:W-:Y:S01]  /*11c10*/  STS [R9+0x2400], R102 ;  /* 0x0024006609007388 */ /* 0x0007e20000000800 */
[----:B------:R-:W4:Y:S03]  /*11c20*/  @!P4 LDC R16, c[0x0][0x3e0] ;  /* 0x0000f800ff10cb82 */ /* 0x000f260000000800 */
[----:B------:R-:W-:Y:S04]  /*11c30*/  STS [R17+0x2000], R104 ;  /* 0x0020006811007388 */ /* 0x000fe80000000800 */
[----:B------:R5:W-:Y:S04]  /*11c40*/  STS [R17+0x2400], R106 ;  /* 0x0024006a11007388 */ /* 0x000be80000000800 */
[----:B------:R-:W-:Y:S04]  /*11c50*/  STS [R15+0x2000], R108 ;  /* 0x0020006c0f007388 */ /* 0x000fe80000000800 */
[----:B------:R-:W-:Y:S01]  /*11c60*/  STS [R15+0x2400], R110 ;  /* 0x0024006e0f007388 */ /* 0x000fe20000000800 */
[----:B-1----:R-:W1:Y:S03]  /*11c70*/  @P3 LDC.64 R4, c[0x0][0x408] ;  /* 0x00010200ff043b82 */ /* 0x002e660000000a00 */
[----:B------:R-:W-:Y:S04]  /*11c80*/  STS [R13+0x2000], R124 ;  /* 0x0020007c0d007388 */ /* 0x000fe80000000800 */
[----:B------:R-:W-:Y:S01]  /*11c90*/  STS [R13+0x2400], R126 ;  /* 0x0024007e0d007388 */ /* 0x000fe20000000800 */
[----:B---3--:R-:W3:Y:S03]  /*11ca0*/  LDC.64 R8, c[0x0][0x408] ;  /* 0x00010200ff087b82 */ /* 0x008ee60000000a00 */
[----:B------:R-:W-:Y:S04]  /*11cb0*/  STS [R19+0x2000], R112 ;  /* 0x0020007013007388 */ /* 0x000fe80000000800 */
[----:B------:R2:W-:Y:S01]  /*11cc0*/  STS [R19+0x2400], R114 ;  /* 0x0024007213007388 */ /* 0x0005e20000000800 */
[----:B-----5:R-:W5:Y:S03]  /*11cd0*/  LDC R17, c[0x0][0x434] ;  /* 0x00010d00ff117b82 */ /* 0x020f660000000800 */
[----:B------:R-:W-:Y:S04]  /*11ce0*/  STS [R21+0x2000], R120 ;  /* 0x0020007815007388 */ /* 0x000fe80000000800 */
[----:B------:R-:W-:Y:S04]  /*11cf0*/  STS [R21+0x2400], R122 ;  /* 0x0024007a15007388 */ /* 0x000fe80000000800 */
[----:B------:R4:W-:Y:S04]  /*11d00*/  STS [R23+0x2000], R7 ;  /* 0x0020000717007388 */ /* 0x0009e80000000800 */
[----:B------:R1:W-:Y:S01]  /*11d10*/  STS [R23+0x2400], R118 ;  /* 0x0024007617007388 */ /* 0x0003e20000000800 */
[----:B------:R-:W-:Y:S08]  /*11d20*/  BAR.SYNC.DEFER_BLOCKING 0x0 ;  /* 0x0000000000007b1d */ /* 0x000ff00000010000 */
[----:B--2---:R-:W2:Y:S01]  /*11d30*/  @P2 LDC R19, c[0x0][0x458] ;  /* 0x00011600ff132b82 */ /* 0x004ea20000000800 */
[----:B------:R-:W3:Y:S07]  /*11d40*/  S2R R6, SR_CTAID.Y ;  /* 0x0000000000067919 */ /* 0x000eee0000002600 */
[----:B----4-:R-:W4:Y:S01]  /*11d50*/  @P4 LDC R7, c[0x0][0x454] ;  /* 0x00011500ff074b82 */ /* 0x010f220000000800 */
[----:B-1----:R-:W-:Y:S01]  /*11d60*/  @P3 IMAD.WIDE.U32 R22, R210, R4, RZ ;  /* 0x00000004d2163225 */ /* 0x002fe200078e00ff */
[----:B------:R-:W-:Y:S01]  /*11d70*/  MOV R4, 0x7f800000 ;  /* 0x7f80000000047802 */ /* 0x000fe20000000f00 */
[----:B------:R1:W1:Y:S02]  /*11d80*/  LDS.128 R12, [R219+0x1800] ;  /* 0x00180000db0c7984 */ /* 0x0002640000000c00 */
[----:B--2---:R-:W-:Y:S01]  /*11d90*/  @P2 FFMA.FTZ R4, R132, R19, R27 ;  /* 0x0000001384042223 */ /* 0x004fe2000001001b */
[----:B---3--:R-:W-:Y:S01]  /*11da0*/  @!P3 IMAD.WIDE.U32 R20, R6, R10, RZ ;  /* 0x0000000a0614b225 */ /* 0x008fe200078e00ff */
[----:B------:R-:W-:-:S03]  /*11db0*/  SHF.R.U32.HI R10, RZ, 0x2, R201 ;  /* 0x00000002ff0a7819 */ /* 0x000fc600000116c9 */
[----:B------:R-:W-:Y:S01]  /*11dc0*/  @!P3 IMAD R11, R6, R11, R21 ;  /* 0x0000000b060bb224 */ /* 0x000fe200078e0215 */
[----:B------:R-:W-:Y:S01]  /*11dd0*/  LOP3.LUT R21, R200, 0x30, RZ, 0xc0, !PT ;  /* 0x00000030c8157812 */ /* 0x000fe200078ec0ff */
[----:B------:R-:W-:Y:S01]  /*11de0*/  @P3 IMAD R11, R210, R5, R23 ;  /* 0x00000005d20b3224 */ /* 0x000fe200078e0217 */
[----:B------:R-:W-:Y:S01]  /*11df0*/  MOV R5, 0x7f800000 ;  /* 0x7f80000000057802 */ /* 0x000fe20000000f00 */
[C---:B------:R-:W-:Y:S01]  /*11e00*/  @!P4 IMAD R16, R6.reuse, R16, R25 ;  /* 0x000000100610c224 */ /* 0x040fe200078e0219 */
[----:B------:R-:W-:Y:S01]  /*11e10*/  LOP3.LUT R21, R21, 0x7, R10, 0xf8, !PT ;  /* 0x0000000715157812 */ /* 0x000fe200078ef80a */
[-C--:B-----5:R-:W-:Y:S02]  /*11e20*/  @!P0 IMAD R210, R6, R17.reuse, RZ ;  /* 0x0000001106d28224 */ /* 0x0a0fe400078e02ff */
[----:B------:R-:W-:Y:S01]  /*11e30*/  @P1 FFMA.FTZ R5, R3, R18, R0 ;  /* 0x0000001203051223 */ /* 0x000fe20000010000 */
[----:B------:R-:W-:Y:S02]  /*11e40*/  @!P4 IMAD R16, R16, R17, RZ ;  /* 0x000000111010c224 */ /* 0x000fe400078e02ff */
[----:B----4-:R-:W-:Y:S01]  /*11e50*/  @P4 IMAD R16, R25, R7, R210 ;  /* 0x0000000719104224 */ /* 0x010fe200078e02d2 */
[----:B-1----:R-:W-:Y:S06]  /*11e60*/  @P5 BRA `(.L_x_589) ;  /* 0x00000000002c5947 */ /* 0x002fec0003800000 */
[----:B------:R-:W1:Y:S01]  /*11e70*/  LDCU.64 UR4, c[0x0][0x420] ;  /* 0x00008400ff0477ac */ /* 0x000e620008000a00 */
[----:B------:R-:W-:Y:S01]  /*11e80*/  VIADD R16, R16, UR6 ;  /* 0x0000000610107c36 */ /* 0x000fe20008000000 */
[C---:B------:R-:W-:Y:S01]  /*11e90*/  ISETP.GE.AND P2, PT, R21.reuse, R204, PT ;  /* 0x000000cc1500720c */ /* 0x040fe20003f46270 */
[----:B------:R-:W-:-:S03]  /*11ea0*/  VIADD R3, R21, 0x8 ;  /* 0x0000000815037836 */ /* 0x000fc60000000000 */
[C---:B------:R-:W-:Y:S02]  /*11eb0*/  IADD3 R0, P0, PT, R16.reuse, R21, RZ ;  /* 0x0000001510007210 */ /* 0x040fe40007f1e0ff */
[----:B------:R-:W-:Y:S02]  /*11ec0*/  ISETP.GE.AND P1, PT, R3, R204, PT ;  /* 0x000000cc0300720c */ /* 0x000fe40003f26270 */
[----:B------:R-:W-:Y:S02]  /*11ed0*/  LEA.HI.X.SX32 R3, R16, RZ, 0x1, P0 ;  /* 0x000000ff10037211 */ /* 0x000fe400000f0eff */
[----:B-1----:R-:W-:-:S04]  /*11ee0*/  LEA R2, P0, R0, UR4, 0x2 ;  /* 0x0000000400027c11 */ /* 0x002fc8000f8010ff */
[----:B------:R-:W-:-:S05]  /*11ef0*/  LEA.HI.X R3, R0, UR5, R3, 0x2, P0 ;  /* 0x0000000500037c11 */ /* 0x000fca00080f1403 */
[----:B------:R1:W-:Y:S04]  /*11f00*/  @!P2 STG.E desc[UR16][R2.64], R4 ;  /* 0x000000040200a986 */ /* 0x0003e8000c101910 */
[----:B------:R1:W-:Y:S02]  /*11f10*/  @!P1 STG.E desc[UR16][R2.64+0x20], R5 ;  /* 0x0000200502009986 */ /* 0x0003e4000c101910 */
.L_x_589:
[----:B------:R-:W-:Y:S05]  /*11f20*/  BSYNC.RECONVERGENT B0 ;  /* 0x0000000000007941 */ /* 0x000fea0003800200 */
.L_x_588:
[----:B------:R-:W-:Y:S01]  /*11f30*/  IMAD.MOV.U32 R199, RZ, RZ, RZ ;  /* 0x000000ffffc77224 */ /* 0x000fe200078e00ff */
[----:B-1----:R-:W-:Y:S01]  /*11f40*/  SHF.R.U32.HI R3, RZ, 0x3, R201 ;  /* 0x00000003ff037819 */ /* 0x002fe200000116c9 */
[----:B------:R-:W-:Y:S01]  /*11f50*/  @P3 IMAD.MOV.U32 R20, RZ, RZ, R22 ;  /* 0x000000ffff143224 */ /* 0x000fe200078e0016 */
[----:B------:R1:W2:Y:S01]  /*11f60*/  LDS.128 R16, [R219] ;  /* 0x00000000db107984 */ /* 0x0002a20000000c00 */
[----:B------:R-:W-:Y:S01]  /*11f70*/  IMAD.WIDE.U32 R4, R8, UR6, R198 ;  /* 0x0000000608047c25 */ /* 0x000fe2000f8e00c6 */
[C---:B------:R-:W-:Y:S01]  /*11f80*/  IADD3 R7, PT, PT, R3.reuse, 0x10, RZ ;  /* 0x0000001003077810 */ /* 0x040fe20007ffe0ff */
[----:B------:R-:W3:Y:S01]  /*11f90*/  LDCU.64 UR4, c[0x0][0x410] ;  /* 0x00008200ff0477ac */ /* 0x000ee20008000a00 */
[----:B------:R-:W-:Y:S01]  /*11fa0*/  ISETP.GE.AND P3, PT, R3, R204, PT ;  /* 0x000000cc0300720c */ /* 0x000fe20003f66270 */
[----:B------:R-:W-:Y:S01]  /*11fb0*/  IMAD R0, R9, UR6, R5 ;  /* 0x0000000609007c24 */ /* 0x000fe2000f8e0205 */
[----:B------:R-:W-:Y:S01]  /*11fc0*/  IADD3 R20, P0, PT, R20, R4, RZ ;  /* 0x0000000414147210 */ /* 0x000fe20007f1e0ff */
[----:B------:R-:W-:Y:S01]  /*11fd0*/  VIADD R5, R3, 0x20 ;  /* 0x0000002003057836 */ /* 0x000fe20000000000 */
[----:B------:R-:W-:Y:S01]  /*11fe0*/  ISETP.GE.AND P2, PT, R7, R204, PT ;  /* 0x000000cc0700720c */ /* 0x000fe20003f46270 */
[----:B------:R-:W-:Y:S01]  /*11ff0*/  BSSY.RECONVERGENT B0, `(.L_x_590) ;  /* 0x0000014000007945 */ /* 0x000fe20003800200 */
[----:B------:R-:W-:Y:S01]  /*12000*/  IADD3.X R21, PT, PT, R11, R0, RZ, P0, !PT ;  /* 0x000000000b157210 */ /* 0x000fe200007fe4ff */
[----:B------:R-:W-:Y:S01]  /*12010*/  VIADD R11, R3, 0x30 ;  /* 0x00000030030b7836 */ /* 0x000fe20000000000 */
[----:B------:R-:W-:-:S02]  /*12020*/  ISETP.GE.AND P1, PT, R5, R204, PT ;  /* 0x000000cc0500720c */ /* 0x000fc40003f26270 */
[----:B------:R1:W4:Y:S02]  /*12030*/  LDS.128 R4, [R219+0x2000] ;  /* 0x00200000db047984 */ /* 0x0003240000000c00 */
[----:B------:R-:W-:Y:S01]  /*12040*/  ISETP.GE.AND P0, PT, R11, R204, PT ;  /* 0x000000cc0b00720c */ /* 0x000fe20003f06270 */
[----:B---3--:R-:W-:-:S04]  /*12050*/  IMAD.WIDE.U32 R10, R25, UR4, R20 ;  /* 0x00000004190a7c25 */ /* 0x008fc8000f8e0014 */
[----:B------:R-:W-:Y:S01]  /*12060*/  IMAD R23, R25, UR5, R11 ;  /* 0x0000000519177c24 */ /* 0x000fe2000f8e020b */
[----:B------:R-:W-:Y:S07]  /*12070*/  @P3 BRA `(.L_x_591) ;  /* 0x00000000002c3947 */ /* 0x000fee0003800000 */
[----:B------:R-:W3:Y:S01]  /*12080*/  LDCU UR6, c[0x0][0x440] ;  /* 0x00008800ff0677ac */ /* 0x000ee20008000800 */
[----:B------:R-:W-:Y:S01]  /*12090*/  IMAD.MOV.U32 R22, RZ, RZ, R10 ;  /* 0x000000ffff167224 */ /* 0x000fe200078e000a */
[----:B------:R-:W5:Y:S03]  /*120a0*/  LDCU.64 UR4, c[0x0][0x3f0] ;  /* 0x00007e00ff0477ac */ /* 0x000f660008000a00 */
[----:B------:R-:W-:-:S04]  /*120b0*/  IMAD.WIDE.U32 R24, R3, R8, R22 ;  /* 0x0000000803187225 */ /* 0x000fc800078e0016 */
[----:B------:R-:W-:Y:S01]  /*120c0*/  IMAD R0, R3, R9, R25 ;  /* 0x0000000903007224 */ /* 0x000fe200078e0219 */
[----:B---3--:R-:W-:Y:S02]  /*120d0*/  ISETP.GE.AND P4, PT, R198, UR6, PT ;  /* 0x00000006c6007c0c */ /* 0x008fe4000bf86270 */
[----:B------:R-:W-:Y:S02]  /*120e0*/  ISETP.GE.AND P3, PT, R218, UR6, PT ;  /* 0x00000006da007c0c */ /* 0x000fe4000bf66270 */
[----:B-----5:R-:W-:-:S04]  /*120f0*/  LEA R20, P5, R24, UR4, 0x1 ;  /* 0x0000000418147c11 */ /* 0x020fc8000f8a08ff */
[----:B------:R-:W-:-:S05]  /*12100*/  LEA.HI.X R21, R24, UR5, R0, 0x1, P5 ;  /* 0x0000000518157c11 */ /* 0x000fca000a8f0c00 */
[----:B--2---:R3:W-:Y:S04]  /*12110*/  @!P4 STG.E.128 desc[UR16][R20.64], R16 ;  /* 0x000000101400c986 */ /* 0x0047e8000c101d10 */
[----:B----4-:R3:W-:Y:S02]  /*12120*/  @!P3 STG.E.128 desc[UR16][R20.64+0x80], R4 ;  /* 0x000080041400b986 */ /* 0x0107e4000c101d10 */
.L_x_591:
[----:B------:R-:W-:Y:S05]  /*12130*/  BSYNC.RECONVERGENT B0 ;  /* 0x0000000000007941 */ /* 0x000fea0003800200 */
.L_x_590:
[----:B--23--:R2:W3:Y:S01]  /*12140*/  LDS.128 R16, [R219+0x800] ;  /* 0x00080000db107984 */ /* 0x00c4e20000000c00 */
[----:B------:R-:W-:Y:S03]  /*12150*/  BSSY.RECONVERGENT B0, `(.L_x_592) ;  /* 0x0000013000007945 */ /* 0x000fe60003800200 */
[----:B----4-:R2:W4:Y:S01]  /*12160*/  LDS.128 R4, [R219+0x2800] ;  /* 0x00280000db047984 */ /* 0x0105220000000c00 */
[----:B------:R-:W-:Y:S05]  /*12170*/  @P2 BRA `(.L_x_593) ;  /* 0x0000000000402947 */ /* 0x000fea0003800000 */
[----:B------:R-:W5:Y:S01]  /*12180*/  LDCU UR6, c[0x0][0x440] ;  /* 0x00008800ff0677ac */ /* 0x000f620008000800 */
[----:B------:R-:W-:Y:S01]  /*12190*/  IADD3 R21, P2, PT, R3, 0x10, RZ ;  /* 0x0000001003157810 */ /* 0x000fe20007f5e0ff */
[----:B------:R-:W-:Y:S01]  /*121a0*/  IMAD.MOV.U32 R24, RZ, RZ, R10 ;  /* 0x000000ffff187224 */ /* 0x000fe200078e000a */
[----:B------:R-:W1:Y:S03]  /*121b0*/  LDCU.64 UR4, c[0x0][0x3f0] ;  /* 0x00007e00ff0477ac */ /* 0x000e660008000a00 */
[----:B------:R-:W-:-:S04]  /*121c0*/  IMAD.X R25, RZ, RZ, RZ, P2 ;  /* 0x000000ffff197224 */ /* 0x000fc800010e06ff */
[----:B------:R-:W-:Y:S01]  /*121d0*/  IMAD R0, R25, R8, RZ ;  /* 0x0000000819007224 */ /* 0x000fe200078e02ff */
[----:B------:R-:W-:-:S03]  /*121e0*/  MOV R25, R23 ;  /* 0x0000001700197202 */ /* 0x000fc60000000f00 */
[C---:B------:R-:W-:Y:S02]  /*121f0*/  IMAD R0, R21.reuse, R9, R0 ;  /* 0x0000000915007224 */ /* 0x040fe400078e0200 */
[----:B------:R-:W-:Y:S01]  /*12200*/  IMAD.WIDE.U32 R24, R21, R8, R24 ;  /* 0x0000000815187225 */ /* 0x000fe200078e0018 */
[----:B-----5:R-:W-:Y:S02]  /*12210*/  ISETP.GE.AND P3, PT, R198, UR6, PT ;  /* 0x00000006c6007c0c */ /* 0x020fe4000bf66270 */
[----:B------:R-:W-:Y:S01]  /*12220*/  ISETP.GE.AND P2, PT, R218, UR6, PT ;  /* 0x00000006da007c0c */ /* 0x000fe2000bf46270 */
[----:B------:R-:W-:Y:S01]  /*12230*/  IMAD.IADD R0, R0, 0x1, R25 ;  /* 0x0000000100007824 */ /* 0x000fe200078e0219 */
[----:B-1----:R-:W-:-:S04]  /*12240*/  LEA R20, P4, R24, UR4, 0x1 ;  /* 0x0000000418147c11 */ /* 0x002fc8000f8808ff */
[----:B------:R-:W-:-:S05]  /*12250*/  LEA.HI.X R21, R24, UR5, R0, 0x1, P4 ;  /* 0x0000000518157c11 */ /* 0x000fca000a0f0c00 */
[----:B---3--:R1:W-:Y:S04]  /*12260*/  @!P3 STG.E.128 desc[UR16][R20.64], R16 ;  /* 0x000000101400b986 */ /* 0x0083e8000c101d10 */
[----:B----4-:R1:W-:Y:S02]  /*12270*/  @!P2 STG.E.128 desc[UR16][R20.64+0x80], R4 ;  /* 0x000080041400a986 */ /* 0x0103e4000c101d10 */
.L_x_593:
[----:B------:R-:W-:Y:S05]  /*12280*/  BSYNC.RECONVERGENT B0 ;  /* 0x0000000000007941 */ /* 0x000fea0003800200 */
.L_x_592:
[----:B-1-3--:R1:W3:Y:S01]  /*12290*/  LDS.128 R16, [R219+0x1000] ;  /* 0x00100000db107984 */ /* 0x00a2e20000000c00 */
[----:B------:R-:W-:Y:S03]  /*122a0*/  BSSY.RECONVERGENT B0, `(.L_x_594) ;  /* 0x0000013000007945 */ /* 0x000fe60003800200 */
[----:B----4-:R1:W4:Y:S01]  /*122b0*/  LDS.128 R4, [R219+0x3000] ;  /* 0x00300000db047984 */ /* 0x0103220000000c00 */
[----:B------:R-:W-:Y:S05]  /*122c0*/  @P1 BRA `(.L_x_595) ;  /* 0x0000000000401947 */ /* 0x000fea0003800000 */
[----:B------:R-:W5:Y:S01]  /*122d0*/  LDCU UR6, c[0x0][0x440] ;  /* 0x00008800ff0677ac */ /* 0x000f620008000800 */
[----:B------:R-:W-:Y:S01]  /*122e0*/  IADD3 R21, P1, PT, R3, 0x20, RZ ;  /* 0x0000002003157810 */ /* 0x000fe20007f3e0ff */
[----:B------:R-:W-:Y:S01]  /*122f0*/  IMAD.MOV.U32 R24, RZ, RZ, R10 ;  /* 0x000000ffff187224 */ /* 0x000fe200078e000a */
[----:B------:R-:W2:Y:S03]  /*12300*/  LDCU.64 UR4, c[0x0][0x3f0] ;  /* 0x00007e00ff0477ac */ /* 0x000ea60008000a00 */
        /* <DEDUP_REMOVED lines=8> */
[----:B--2---:R-:W-:-:S04]  /*12390*/  LEA R20, P3, R24, UR4, 0x1 ;  /* 0x0000000418147c11 */ /* 0x004fc8000f8608ff */
[----:B------:R-:W-:-:S05]  /*123a0*/  LEA.HI.X R21, R24, UR5, R0, 0x1, P3 ;  /* 0x0000000518157c11 */ /* 0x000fca00098f0c00 */
[----:B---3--:R2:W-:Y:S04]  /*123b0*/  @!P2 STG.E.128 desc[UR16][R20.64], R16 ;  /* 0x000000101400a986 */ /* 0x0085e8000c101d10 */
[----:B----4-:R2:W-:Y:S02]  /*123c0*/  @!P1 STG.E.128 desc[UR16][R20.64+0x80], R4 ;  /* 0x0000800414009986 */ /* 0x0105e4000c101d10 */
.L_x_595:
[----:B------:R-:W-:Y:S05]  /*123d0*/  BSYNC.RECONVERGENT B0 ;  /* 0x0000000000007941 */ /* 0x000fea0003800200 */
.L_x_594:
[----:B------:R-:W-:Y:S05]  /*123e0*/  @P0 EXIT ;  /* 0x000000000000094d */ /* 0x000fea0003800000 */
[----:B--2-4-:R2:W4:Y:S01]  /*123f0*/  LDS.128 R4, [R219+0x3800] ;  /* 0x00380000db047984 */ /* 0x0145220000000c00 */
[----:B------:R-:W5:Y:S01]  /*12400*/  LDCU UR6, c[0x0][0x440] ;  /* 0x00008800ff0677ac */ /* 0x000f620008000800 */
[----:B------:R-:W-:Y:S01]  /*12410*/  IADD3 R3, P0, PT, R3, 0x30, RZ ;  /* 0x0000003003037810 */ /* 0x000fe20007f1e0ff */
[----:B------:R-:W1:Y:S04]  /*12420*/  LDCU.64 UR4, c[0x0][0x3f0] ;  /* 0x00007e00ff0477ac */ /* 0x000e680008000a00 */
        /* <DEDUP_REMOVED lines=10> */
[----:B------:R2:W-:Y:S02]  /*124d0*/  @!P1 STG.E.128 desc[UR16][R2.64], R12 ;  /* 0x0000000c02009986 */ /* 0x0005e4000c101d10 */
[----:B------:R-:W-:Y:S05]  /*124e0*/  @P0 EXIT ;  /* 0x000000000000094d */ /* 0x000fea0003800000 */
[----:B----4-:R-:W-:Y:S01]  /*124f0*/  STG.E.128 desc[UR16][R2.64+0x80], R4 ;  /* 0x0000800402007986 */ /* 0x010fe2000c101d10 */
[----:B------:R-:W-:Y:S05]  /*12500*/  EXIT ;  /* 0x000000000000794d */ /* 0x000fea0003800000 */
.L_x_596:
        /* <DEDUP_REMOVED lines=15> */
.L_x_7210:


//--------------------- .text._ZN5flash24flash_fwd_splitkv_kernelI23Flash_fwd_kernel_traitsILi128ELi64ELi128ELi4ELb0ELb0EN7cutlass6half_tE19Flash_kernel_traitsILi128ELi64ELi128ELi4ES3_EELb1ELb0ELb0ELb0ELb0ELb1ELb0ELb0EEEvNS_16Flash_fwd_paramsE --------------------------
	.section	.text._ZN5flash24flash_fwd_splitkv_kernelI23Flash_fwd_kernel_traitsILi128ELi64ELi128ELi4ELb0ELb0EN7cutlass6half_tE19Flash_kernel_traitsILi128ELi64ELi128ELi4ES3_EELb1ELb0ELb0ELb0ELb0ELb1ELb0ELb0EEEvNS_16Flash_fwd_paramsE,"ax",@progbits
	.align	128
        .global         _ZN5flash24flash_fwd_splitkv_kernelI23Flash_fwd_kernel_traitsILi128ELi64ELi128ELi4ELb0ELb0EN7cutlass6half_tE19Flash_kernel_traitsILi128ELi64ELi128ELi4ES3_EELb1ELb0ELb0ELb0ELb0ELb1ELb0ELb0EEEvNS_16Flash_fwd_paramsE
        .type           _ZN5flash24flash_fwd_splitkv_kernelI23Flash_fwd_kernel_traitsILi128ELi64ELi128ELi4ELb0ELb0EN7cutlass6half_tE19Flash_kernel_traitsILi128ELi64ELi128ELi4ES3_EELb1ELb0ELb0ELb0ELb0ELb1ELb0ELb0EEEvNS_16Flash_fwd_paramsE,@function
        .size           _ZN5flash24flash_fwd_splitkv_kernelI23Flash_fwd_kernel_traitsILi128ELi64ELi128ELi4ELb0ELb0EN7cutlass6half_tE19Flash_kernel_traitsILi128ELi64ELi128ELi4ES3_EELb1ELb0ELb0ELb0ELb0ELb1ELb0ELb0EEEvNS_16Flash_fwd_paramsE,(.L_x_7211 - _ZN5flash24flash_fwd_splitkv_kernelI23Flash_fwd_kernel_traitsILi128ELi64ELi128ELi4ELb0ELb0EN7cutlass6half_tE19Flash_kernel_traitsILi128ELi64ELi128ELi4ES3_EELb1ELb0ELb0ELb0ELb0ELb1ELb0ELb0EEEvNS_16Flash_fwd_paramsE)
        .other          _ZN5flash24flash_fwd_splitkv_kernelI23Flash_fwd_kernel_traitsILi128ELi64ELi128ELi4ELb0ELb0EN7cutlass6half_tE19Flash_kernel_traitsILi128ELi64ELi128ELi4ES3_EELb1ELb0ELb0ELb0ELb0ELb1ELb0ELb0EEEvNS_16Flash_fwd_paramsE,@"STO_CUDA_ENTRY STV_DEFAULT"
_ZN5flash24flash_fwd_splitkv_kernelI23Flash_fwd_kernel_traitsILi128ELi64ELi128ELi4ELb0ELb0EN7cutlass6half_tE19Flash_kernel_traitsILi128ELi64ELi128ELi4ES3_EELb1ELb0ELb0ELb0ELb0ELb1ELb0ELb0EEEvNS_16Flash_fwd_paramsE:
.text._ZN5flash24flash_fwd_splitkv_kernelI23Flash_fwd_kernel_traitsILi128ELi64ELi128ELi4ELb0ELb0EN7cutlass6half_tE19Flash_kernel_traitsILi128ELi64ELi128ELi4ES3_EELb1ELb0ELb0ELb0ELb0ELb1ELb0ELb0EEEvNS_16Flash_fwd_paramsE:
        /* <DEDUP_REMOVED lines=12> */
[----:B------:R-:W1:Y:S01]  /*00c0*/  LDC.64 R2, c[0x0][0x468] ;  /* 0x00011a00ff027b82 */ /* 0x000e620000000a00 */
[----:B--2---:R-:W-:Y:S01]  /*00d0*/  IMAD.WIDE.U32 R14, R0, 0x4, R4 ;  /* 0x00000004000e7825 */ /* 0x004fe200078e0004 */
[----:B----4-:R-:W-:Y:S02]  /*00e0*/  ISETP.NE.U32.AND P2, PT, RZ, UR4, PT ;  /* 0x00000004ff007c0c */ /* 0x010fe4000bf45070 */
[----:B------:R-:W-:-:S02]  /*00f0*/  SHF.R.U32.HI R12, RZ, 0x1e, R0 ;  /* 0x0000001eff0c7819 */ /* 0x000fc40000011600 */
[----:B------:R-:W-:Y:S01]  /*0100*/  ISETP.NE.AND.EX P2, PT, RZ, UR5, PT, P2 ;  /* 0x00000005ff007c0c */ /* 0x000fe2000bf45320 */
[----:B------:R-:W-:Y:S01]  /*0110*/  IMAD.SHL.U32 R7, R0, 0x4, RZ ;  /* 0x0000000400077824 */ /* 0x000fe200078e00ff */
[----:B---3--:R-:W-:Y:S01]  /*0120*/  ISETP.NE.U32.AND P3, PT, RZ, UR6, PT ;  /* 0x00000006ff007c0c */ /* 0x008fe2000bf65070 */
[----:B------:R-:W2:Y:S02]  /*0130*/  @P0 LDG.E R220, desc[UR16][R14.64] ;  /* 0x000000100edc0981 */ /* 0x000ea4000c1e1900 */
[----:B------:R-:W3:Y:S01]  /*0140*/  @!P4 LDC R6, c[0x0][0x434] ;  /* 0x00010d00ff06cb82 */ /* 0x000ee20000000800 */
[----:B------:R-:W-:Y:S01]  /*0150*/  ISETP.NE.AND.EX P3, PT, RZ, UR7, PT, P3 ;  /* 0x00000007ff007c0c */ /* 0x000fe2000bf65330 */
[----:B------:R1:W2:Y:S06]  /*0160*/  @P4 LDG.E R13, desc[UR16][R14.64+0x4] ;  /* 0x000004100e0d4981 */ /* 0x0002ac000c1e1900 */
[C---:B------:R-:W-:Y:S01]  /*0170*/  @P2 IADD3 R8, P0, PT, R7.reuse, UR4, RZ ;  /* 0x0000000407082c10 */ /* 0x040fe2000ff1e0ff */
[----:B------:R-:W4:Y:S01]  /*0180*/  S2R R27, SR_CTAID.X ;  /* 0x00000000001b7919 */ /* 0x000f220000002500 */
[----:B------:R-:W-:Y:S01]  /*0190*/  IMAD.MOV.U32 R4, RZ, RZ, RZ ;  /* 0x000000ffff047224 */ /* 0x000fe200078e00ff */
[----:B------:R-:W2:Y:S01]  /*01a0*/  @!P2 LDC R10, c[0x0][0x43c] ;  /* 0x00010f00ff0aab82 */ /* 0x000ea20000000800 */
[----:B------:R-:W-:Y:S01]  /*01b0*/  @P2 IADD3.X R9, PT, PT, R12, UR5, RZ, P0, !PT ;  /* 0x000000050c092c10 */ /* 0x000fe200087fe4ff */
[----:B------:R-:W4:Y:S01]  /*01c0*/  LDCU.U8 UR4, c[0x0][0x532] ;  /* 0x0000a640ff0477ac */ /* 0x000f220008000000 */
[----:B------:R-:W-:-:S03]  /*01d0*/  @P3 IADD3 R16, P1, PT, R7, UR6, RZ ;  /* 0x0000000607103c10 */ /* 0x000fc6000ff3e0ff */
[----:B------:R2:W5:Y:S01]  /*01e0*/  @P2 LDG.E R11, desc[UR16][R8.64] ;  /* 0x00000010080b2981 */ /* 0x000562000c1e1900 */
[----:B-1----:R-:W-:-:S05]  /*01f0*/  IADD3 R14, P0, PT, R7, R2, RZ ;  /* 0x00000002070e7210 */ /* 0x002fca0007f1e0ff */
[----:B------:R-:W-:Y:S01]  /*0200*/  IMAD.X R15, R12, 0x1, R3, P0 ;  /* 0x000000010c0f7824 */ /* 0x000fe200000e0603 */
[----:B------:R-:W-:-:S04]  /*0210*/  ISETP.NE.U32.AND P0, PT, R2, RZ, PT ;  /* 0x000000ff0200720c */ /* 0x000fc80003f05070 */
[----:B------:R-:W-:Y:S02]  /*0220*/  ISETP.NE.AND.EX P0, PT, R3, RZ, PT, P0 ;  /* 0x000000ff0300720c */ /* 0x000fe40003f05300 */
[----:B------:R-:W-:Y:S01]  /*0230*/  @P3 IADD3.X R17, PT, PT, R12, UR7, RZ, P1, !PT ;  /* 0x000000070c113c10 */ /* 0x000fe20008ffe4ff */
[----:B------:R-:W1:Y:S01]  /*0240*/  @!P2 LDC.64 R8, c[0x0][0x488] ;  /* 0x00012200ff08ab82 */ /* 0x000e620000000a00 */
[----:B----4-:R-:W-:-:S03]  /*0250*/  ISETP.NE.AND P1, PT, RZ, UR4, PT ;  /* 0x00000004ff007c0c */ /* 0x010fc6000bf25270 */
[----:B------:R4:W5:Y:S01]  /*0260*/  @P3 LDG.E R4, desc[UR16][R16.64] ;  /* 0x0000001010043981 */ /* 0x000962000c1e1900 */
[----:B------:R-:W-:-:S04]  /*0270*/  ISETP.EQ.U32.AND P3, PT, R2, RZ, PT ;  /* 0x000000ff0200720c */ /* 0x000fc80003f62070 */
[----:B------:R-:W-:Y:S01]  /*0280*/  ISETP.EQ.OR.EX P3, PT, R3, RZ, !P1, P3 ;  /* 0x000000ff0300720c */ /* 0x000fe20004f62730 */
[----:B------:R-:W-:Y:S02]  /*0290*/  IMAD.MOV.U32 R5, RZ, RZ, -0x1 ;  /* 0xffffffffff057424 */ /* 0x000fe400078e00ff */
[----:B------:R-:W-:-:S10]  /*02a0*/  IMAD.SHL.U32 R3, R27, 0x40, RZ ;  /* 0x000000401b037824 */ /* 0x000fd400078e00ff */
[----:B------:R4:W5:Y:S01]  /*02b0*/  @!P3 LDG.E R5, desc[UR16][R14.64] ;  /* 0x000000100e05b981 */ /* 0x000962000c1e1900 */
[----:B--2---:R-:W-:Y:S02]  /*02c0*/  @P4 IMAD.IADD R6, R13, 0x1, -R220 ;  /* 0x000000010d064824 */ /* 0x004fe400078e0adc */
[----:B------:R-:W2:Y:S03]  /*02d0*/  @!P0 LDC R13, c[0x0][0x438] ;  /* 0x00010e00ff0d8b82 */ /* 0x000ea60000000800 */
[----:B---3--:R-:W-:Y:S01]  /*02e0*/  ISETP.GT.AND P3, PT, R6, R3, PT ;  /* 0x000000030600720c */ /* 0x008fe20003f64270 */
[----:B-1--4-:R-:W-:-:S12]  /*02f0*/  @!P0 BRA `(.L_x_597) ;  /* 0x00000000000c8947 */ /* 0x012fd80003800000 */
[----:B------:R-:W2:Y:S02]  /*0300*/  @P1 LDG.E R2, desc[UR16][R14.64+0x4] ;  /* 0x000004100e021981 */ /* 0x000ea4000c1e1900 */
[----:B--2--5:R-:W-:-:S06]  /*0310*/  @P1 IADD3 R13, PT, PT, R2, -R5, RZ ;  /* 0x80000005020d1210 */ /* 0x024fcc0007ffe0ff */
[----:B------:R1:W5:Y:S02]  /*0320*/  @!P1 LDG.E R13, desc[UR16][R14.64] ;  /* 0x000000100e0d9981 */ /* 0x000364000c1e1900 */
.L_x_597:
        /* <DEDUP_REMOVED lines=8> */
[----:B------:R-:W-:Y:S01]  /*03b0*/  VIADD R9, R27, 0x1 ;  /* 0x000000011b097836 */ /* 0x000fe20000000000 */
[----:B------:R-:W4:Y:S02]  /*03c0*/  S2R R211, SR_TID.X ;  /* 0x0000000000d37919 */ /* 0x000f240000002100 */
[----:B--2---:R-:W-:Y:S01]  /*03d0*/  @!P2 IADD3 R116, PT, PT, R10, R13, -R4 ;  /* 0x0000000d0a74a210 */ /* 0x004fe20007ffe804 */
[----:B------:R-:W-:-:S02]  /*03e0*/  IMAD R2, R9, 0x40, -R6 ;  /* 0x0000004009027824 */ /* 0x000fc400078e0a06 */
[----:B------:R-:W-:Y:S02]  /*03f0*/  IMAD.MOV.U32 R10, RZ, RZ, R0 ;  /* 0x000000ffff0a7224 */ /* 0x000fe400078e0000 */
[----:B------:R-:W-:Y:S01]  /*0400*/  VIADD R11, R116, 0x7f ;  /* 0x0000007f740b7836 */ /* 0x000fe20000000000 */
[----:B---3--:R-:W-:-:S04]  /*0410*/  UIADD3 UR5, UPT, UPT, UR5, 0x7f, URZ ;  /* 0x0000007f05057890 */ /* 0x008fc8000fffe0ff */
[----:B------:R-:W-:Y:S02]  /*0420*/  SHF.R.S32.HI R8, RZ, 0x1f, R11 ;  /* 0x0000001fff087819 */ /* 0x000fe4000001140b */
[----:B-1----:R-:W-:Y:S01]  /*0430*/  IADD3 R9, PT, PT, R11, UR14, R2 ;  /* 0x0000000e0b097c10 */ /* 0x002fe2000fffe002 */
[----:B------:R-:W-:Y:S01]  /*0440*/  USHF.R.S32.HI UR4, URZ, 0x1f, UR5 ;  /* 0x0000001fff047899 */ /* 0x000fe20008011405 */
[----:B------:R-:W-:Y:S02]  /*0450*/  LEA.HI R8, R8, R11, RZ, 0x7 ;  /* 0x0000000b08087211 */ /* 0x000fe400078f38ff */
[----:B------:R-:W-:Y:S01]  /*0460*/  SHF.R.S32.HI R2, RZ, 0x1f, R9 ;  /* 0x0000001fff027819 */ /* 0x000fe20000011409 */
[----:B------:R-:W-:Y:S01]  /*0470*/  ULEA.HI UR4, UR4, UR5, URZ, 0x7 ;  /* 0x0000000504047291 */ /* 0x000fe2000f8f38ff */
[----:B------:R-:W-:Y:S02]  /*0480*/  SHF.R.S32.HI R8, RZ, 0x7, R8 ;  /* 0x00000007ff087819 */ /* 0x000fe40000011408 */
[----:B------:R-:W-:Y:S01]  /*0490*/  LEA.HI R2, R2, R9, RZ, 0x7 ;  /* 0x0000000902027211 */ /* 0x000fe200078f38ff */
[----:B------:R-:W-:-:S03]  /*04a0*/  USHF.R.S32.HI UR4, URZ, 0x7, UR4 ;  /* 0x00000007ff047899 */ /* 0x000fc60008011404 */
[----:B------:R-:W-:-:S04]  /*04b0*/  SHF.R.S32.HI R9, RZ, 0x7, R2 ;  /* 0x00000007ff097819 */ /* 0x000fc80000011402 */
        /* <DEDUP_REMOVED lines=9> */
[----:B------:R-:W-:Y:S01]  /*0550*/  IADD3 R6, PT, PT, -R3, R6, RZ ;  /* 0x0000000603067210 */ /* 0x000fe20007ffe1ff */
[----:B------:R-:W3:Y:S01]  /*0560*/  LDCU.64 UR4, c[0x0][0x410] ;  /* 0x00008200ff0477ac */ /* 0x000ee20008000a00 */
[----:B------:R-:W-:Y:S01]  /*0570*/  IADD3 R11, PT, PT, R211, 0x20, RZ ;  /* 0x00000020d30b7810 */ /* 0x000fe20007ffe0ff */
[----:B------:R-:W4:Y:S03]  /*0580*/  LDCU UR6, c[0x0][0x434] ;  /* 0x00008680ff0677ac */ /* 0x000f260008000800 */
[----:B------:R-:W-:Y:S01]  /*0590*/  ISETP.GE.AND P2, PT, R11, R6, PT ;  /* 0x000000060b00720c */ /* 0x000fe20003f46270 */
[----:B------:R-:W5:Y:S01]  /*05a0*/  @!P0 LDC.64 R8, c[0x0][0x400] ;  /* 0x00010000ff088b82 */ /* 0x000f620000000a00 */
[----:B-1----:R-:W-:-:S04]  /*05b0*/  @P0 IMAD.WIDE.U32 R12, R220, R4, RZ ;  /* 0x00000004dc0c0225 */ /* 0x002fc800078e00ff */
[----:B-----5:R-:W-:Y:S01]  /*05c0*/  @!P0 IMAD.WIDE.U32 R14, R0, R8, RZ ;  /* 0x00000008000e8225 */ /* 0x020fe200078e00ff */
[----:B------:R-:W-:Y:S02]  /*05d0*/  LOP3.LUT R8, R2, 0x38, RZ, 0xc0, !PT ;  /* 0x0000003802087812 */ /* 0x000fe400078ec0ff */
[----:B------:R-:W-:Y:S01]  /*05e0*/  @P0 MOV R14, R12 ;  /* 0x0000000c000e0202 */ /* 0x000fe20000000f00 */
[----:B------:R-:W-:Y:S02]  /*05f0*/  @!P0 IMAD R0, R0, R9, R15 ;  /* 0x0000000900008224 */ /* 0x000fe400078e020f */
[----:B------:R-:W-:Y:S02]  /*0600*/  IMAD.MOV.U32 R9, RZ, RZ, RZ ;  /* 0x000000ffff097224 */ /* 0x000fe400078e00ff */
[----:B------:R-:W-:Y:S02]  /*0610*/  @P0 IMAD R0, R220, R5, R13 ;  /* 0x00000005dc000224 */ /* 0x000fe400078e020d */
[----:B------:R-:W-:-:S04]  /*0620*/  IMAD.WIDE.U32 R16, R3, R4, R8 ;  /* 0x0000000403107225 */ /* 0x000fc800078e0008 */
[----:B------:R-:W-:Y:S01]  /*0630*/  IMAD R7, R3, R5, R17 ;  /* 0x0000000503077224 */ /* 0x000fe200078e0211 */
[----:B------:R-:W-:Y:S01]  /*0640*/  IADD3 R14, P0, PT, R14, R16, RZ ;  /* 0x000000100e0e7210 */ /* 0x000fe20007f1e0ff */
[----:B------:R-:W-:-:S04]  /*0650*/  VIADD R13, R211, 0x10 ;  /* 0x00000010d30d7836 */ /* 0x000fc80000000000 */
[----:B------:R-:W-:Y:S01]  /*0660*/  IMAD.X R15, R0, 0x1, R7, P0 ;  /* 0x00000001000f7824 */ /* 0x000fe200000e0607 */
[CC--:B------:R-:W-:Y:S01]  /*0670*/  ISETP.GE.AND P0, PT, R211.reuse, R6.reuse, PT ;  /* 0x00000006d300720c */ /* 0x0c0fe20003f06270 */
[----:B--2---:R-:W-:Y:S01]  /*0680*/  IMAD R0, R10, UR7, R23 ;  /* 0x000000070a007c24 */ /* 0x004fe2000f8e0217 */
[----:B------:R-:W-:Y:S01]  /*0690*/  IADD3 R7, PT, PT, R211, 0x30, RZ ;  /* 0x00000030d3077810 */ /* 0x000fe20007ffe0ff */
[----:B---3--:R-:W-:Y:S01]  /*06a0*/  IMAD.WIDE.U32 R14, R23, UR4, R14 ;  /* 0x00000004170e7c25 */ /* 0x008fe2000f8e000e */
[-C--:B------:R-:W-:Y:S02]  /*06b0*/  ISETP.GE.AND P3, PT, R13, R6.reuse, PT ;  /* 0x000000060d00720c */ /* 0x080fe40003f66270 */
[----:B------:R-:W-:Y:S01]  /*06c0*/  ISETP.GE.AND P1, PT, R7, R6, PT ;  /* 0x000000060700720c */ /* 0x000fe20003f26270 */
[----:B----4-:R-:W-:Y:S01]  /*06d0*/  IMAD R0, R0, UR6, R3 ;  /* 0x0000000600007c24 */ /* 0x010fe2000f8e0203 */
[----:B------:R-:W-:Y:S01]  /*06e0*/  LOP3.LUT R10, R8, 0x40, RZ, 0xfc, !PT ;  /* 0x00000040080a7812 */ /* 0x000fe200078efcff */
[----:B------:R-:W-:-:S04]  /*06f0*/  IMAD R19, R23, UR5, R15 ;  /* 0x0000000517137c24 */ /* 0x000fc8000f8e020f */
[----:B------:R-:W-:Y:S06]  /*0700*/  @P0 BRA `(.L_x_600) ;  /* 0x00000000002c0947 */ /* 0x000fec0003800000 */
        /* <DEDUP_REMOVED lines=11> */
.L_x_600:
[----:B------:R-:W-:Y:S05]  /*07c0*/  BSYNC.RECONVERGENT B0 ;  /* 0x0000000000007941 */ /* 0x000fea0003800200 */
.L_x_599:
[----:B------:R-:W-:Y:S04]  /*07d0*/  BSSY.RECONVERGENT B0, `(.L_x_601) ;  /* 0x0000012000007945 */ /* 0x000fe80003800200 */
[----:B------:R-:W-:Y:S05]  /*07e0*/  @P3 BRA `(.L_x_602) ;  /* 0x0000000000403947 */ /* 0x000fea0003800000 */
[----:B------:R-:W2:Y:S01]  /*07f0*/  LDCU UR6, c[0x0][0x440] ;  /* 0x00008800ff0677ac */ /* 0x000ea20008000800 */
[----:B------:R-:W-:Y:S01]  /*0800*/  IADD3 R3, P0, PT, R211, 0x10, RZ ;  /* 0x00000010d3037810 */ /* 0x000fe20007f1e0ff */
[----:B-1----:R-:W-:Y:S01]  /*0810*/  IMAD.MOV.U32 R16, RZ, RZ, R14 ;  /* 0x000000ffff107224 */ /* 0x002fe200078e000e */
        /* <DEDUP_REMOVED lines=13> */
.L_x_602:
[----:B------:R-:W-:Y:S05]  /*08f0*/  BSYNC.RECONVERGENT B0 ;  /* 0x0000000000007941 */ /* 0x000fea0003800200 */
.L_x_601:
[----:B------:R-:W-:Y:S04]  /*0900*/  BSSY.RECONVERGENT B0, `(.L_x_603) ;  /* 0x0000012000007945 */ /* 0x000fe80003800200 */
[----:B------:R-:W-:Y:S05]  /*0910*/  @P2 BRA `(.L_x_604) ;  /* 0x0000000000402947 */ /* 0x000fea0003800000 */
[----:B------:R-:W3:Y:S01]  /*0920*/  LDCU UR6, c[0x0][0x440] ;  /* 0x00008800ff0677ac */ /* 0x000ee20008000800 */
[----:B------:R-:W-:Y:S01]  /*0930*/  IADD3 R3, P0, PT, R211, 0x20, RZ ;  /* 0x00000020d3037810 */ /* 0x000fe20007f1e0ff */
[----:B-1----:R-:W-:Y:S01]  /*0940*/  IMAD.MOV.U32 R16, RZ, RZ, R14 ;  /* 0x000000ffff107224 */ /* 0x002fe200078e000e */
[----:B------:R-:W2:Y:S03]  /*0950*/  LDCU.64 UR4, c[0x0][0x3f0] ;  /* 0x00007e00ff0477ac */ /* 0x000ea60008000a00 */
        /* <DEDUP_REMOVED lines=8> */
[----:B--2---:R-:W-:-:S04]  /*09e0*/  LEA R20, P3, R16, UR4, 0x1 ;  /* 0x0000000410147c11 */ /* 0x004fc8000f8608ff */
[----:B------:R-:W-:-:S05]  /*09f0*/  LEA.HI.X R21, R16, UR5, R3, 0x1, P3 ;  /* 0x0000000510157c11 */ /* 0x000fca00098f0c03 */
[----:B------:R3:W-:Y:S04]  /*0a00*/  @!P2 STG.E.128 desc[UR16][R20.64], RZ ;  /* 0x000000ff1400a986 */ /* 0x0007e8000c101d10 */
[----:B------:R3:W-:Y:S02]  /*0a10*/  @!P0 STG.E.128 desc[UR16][R20.64+0x80], RZ ;  /* 0x000080ff14008986 */ /* 0x0007e4000c101d10 */
.L_x_604:
[----:B------:R-:W-:Y:S05]  /*0a20*/  BSYNC.RECONVERGENT B0 ;  /* 0x0000000000007941 */ /* 0x000fea0003800200 */
.L_x_603:
[----:B------:R-:W-:Y:S04]  /*0a30*/  BSSY.RECONVERGENT B0, `(.L_x_605) ;  /* 0x0000011000007945 */ /* 0x000fe80003800200 */
[----:B------:R-:W-:Y:S05]  /*0a40*/  @P1 BRA `(.L_x_606) ;  /* 0x00000000003c1947 */ /* 0x000fea0003800000 */
[----:B------:R-:W4:Y:S01]  /*0a50*/  LDCU UR6, c[0x0][0x440] ;  /* 0x00008800ff0677ac */ /* 0x000f220008000800 */
[----:B------:R-:W-:Y:S01]  /*0a60*/  IADD3 R3, P0, PT, R211, 0x30, RZ ;  /* 0x00000030d3037810 */ /* 0x000fe20007f1e0ff */
[----:B------:R-:W5:Y:S04]  /*0a70*/  LDCU.64 UR4, c[0x0][0x3f0] ;  /* 0x00007e00ff0477ac */ /* 0x000f680008000a00 */
[----:B------:R-:W-:-:S04]  /*0a80*/  IMAD.X R15, RZ, RZ, RZ, P0 ;  /* 0x000000ffff0f7224 */ /* 0x000fc800000e06ff */
[----:B------:R-:W-:Y:S01]  /*0a90*/  IMAD R2, R15, R4, RZ ;  /* 0x000000040f027224 */ /* 0x000fe200078e02ff */
[----:B------:R-:W-:-:S03]  /*0aa0*/  MOV R15, R19 ;  /* 0x00000013000f7202 */ /* 0x000fc60000000f00 */
[----:B------:R-:W-:Y:S01]  /*0ab0*/  IMAD.WIDE.U32 R14, R3, R4, R14 ;  /* 0x00000004030e7225 */ /* 0x000fe200078e000e */
[----:B----4-:R-:W-:-:S03]  /*0ac0*/  ISETP.GE.AND P1, PT, R8, UR6, PT ;  /* 0x0000000608007c0c */ /* 0x010fc6000bf26270 */
[----:B------:R-:W-:Y:S01]  /*0ad0*/  IMAD R3, R3, R5, R2 ;  /* 0x0000000503037224 */ /* 0x000fe200078e0202 */
[----:B------:R-:W-:Y:S02]  /*0ae0*/  ISETP.GE.AND P0, PT, R10, UR6, PT ;  /* 0x000000060a007c0c */ /* 0x000fe4000bf06270 */
[----:B-----5:R-:W-:Y:S01]  /*0af0*/  LEA R2, P2, R14, UR4, 0x1 ;  /* 0x000000040e027c11 */ /* 0x020fe2000f8408ff */
[----:B------:R-:W-:-:S05]  /*0b00*/  IMAD.IADD R3, R15, 0x1, R3 ;  /* 0x000000010f037824 */ /* 0x000fca00078e0203 */
[----:B------:R-:W-:-:S05]  /*0b10*/  LEA.HI.X R3, R14, UR5, R3, 0x1, P2 ;  /* 0x000000050e037c11 */ /* 0x000fca00090f0c03 */
[----:B------:R4:W-:Y:S04]  /*0b20*/  @!P1 STG.E.128 desc[UR16][R2.64], RZ ;  /* 0x000000ff02009986 */ /* 0x0009e8000c101d10 */
[----:B------:R4:W-:Y:S02]  /*0b30*/  @!P0 STG.E.128 desc[UR16][R2.64+0x80], RZ ;  /* 0x000080ff02008986 */ /* 0x0009e4000c101d10 */
.L_x_606:
[----:B------:R-:W-:Y:S05]  /*0b40*/  BSYNC.RECONVERGENT B0 ;  /* 0x0000000000007941 */ /* 0x000fea0003800200 */
.L_x_605:
        /* <DEDUP_REMOVED lines=20> */
.L_x_598:
        /* <DEDUP_REMOVED lines=10> */
.L_x_607:
[----:B------:R-:W-:Y:S05]  /*0d30*/  BRA.U !UP1, `(.L_x_608) ;  /* 0x0000000509887547 */ /* 0x000fea000b800000 */
[----:B------:R-:W2:Y:S01]  /*0d40*/  LDC R9, c[0x0][0x4f0] ;  /* 0x00013c00ff097b82 */ /* 0x000ea20000000800 */
[----:B------:R-:W-:Y:S01]  /*0d50*/  LEA R4, R2, 0xffffff80, 0x7 ;  /* 0xffffff8002047811 */ /* 0x000fe200078e38ff */
[----:B------:R-:W3:Y:S01]  /*0d60*/  LDCU.64 UR4, c[0x0][0x4e8] ;  /* 0x00009d00ff0477ac */ /* 0x000ee20008000a00 */
[----:B-----5:R-:W-:Y:S02]  /*0d70*/  MOV R10, RZ ;  /* 0x000000ff000a7202 */ /* 0x020fe40000000f00 */
[----:B------:R-:W-:Y:S01]  /*0d80*/  IABS R5, R4 ;  /* 0x0000000400057213 */ /* 0x000fe20000000000 */
[----:B------:R-:W4:Y:S01]  /*0d90*/  LDCU.64 UR6, c[0x0][0x3a0] ;  /* 0x00007400ff0677ac */ /* 0x000f220008000a00 */
[----:B------:R-:W-:Y:S01]  /*0da0*/  MOV R14, RZ ;  /* 0x000000ff000e7202 */ /* 0x000fe20000000f00 */
[----:B------:R-:W4:Y:S01]  /*0db0*/  LDCU.64 UR12, c[0x0][0x3b8] ;  /* 0x00007700ff0c77ac */ /* 0x000f220008000a00 */
[----:B------:R-:W4:Y:S01]  /*0dc0*/  LDCU.64 UR10, c[0x0][0x3c0] ;  /* 0x00007800ff0a77ac */ /* 0x000f220008000a00 */
[----:B--2---:R-:W-:-:S04]  /*0dd0*/  IABS R8, R9 ;  /* 0x0000000900087213 */ /* 0x004fc80000000000 */
[----:B------:R-:W1:Y:S08]  /*0de0*/  I2F.RP R12, R8 ;  /* 0x00000008000c7306 */ /* 0x000e700000209400 */
[----:B-1----:R-:W1:Y:S02]  /*0df0*/  MUFU.RCP R11, R12 ;  /* 0x0000000c000b7308 */ /* 0x002e640000001000 */
[----:B-1----:R-:W-:Y:S01]  /*0e00*/  IADD3 R11, PT, PT, R11, 0xffffffe, RZ ;  /* 0x0ffffffe0b0b7810 */ /* 0x002fe20007ffe0ff */
[----:B------:R-:W1:Y:S05]  /*0e10*/  LDC R12, c[0x0][0x3e8] ;  /* 0x0000fa00ff0c7b82 */ /* 0x000e6a0000000800 */
[----:B------:R-:W2:Y:S02]  /*0e20*/  F2I.FTZ.U32.TRUNC.NTZ R11, R11 ;  /* 0x0000000b000b7305 */ /* 0x000ea4000021f000 */
[----:B--2---:R-:W-:-:S04]  /*0e30*/  IMAD.MOV R7, RZ, RZ, -R11 ;  /* 0x000000ffff077224 */ /* 0x004fc800078e0a0b */
[----:B------:R-:W-:-:S04]  /*0e40*/  IMAD R7, R7, R8, RZ ;  /* 0x0000000807077224 */ /* 0x000fc800078e02ff */
[----:B------:R-:W-:-:S04]  /*0e50*/  IMAD.HI.U32 R7, R11, R7, R10 ;  /* 0x000000070b077227 */ /* 0x000fc800078e000a */
[----:B------:R-:W-:-:S04]  /*0e60*/  IMAD.MOV.U32 R10, RZ, RZ, R5 ;  /* 0x000000ffff0a7224 */ /* 0x000fc800078e0005 */
[----:B------:R-:W-:-:S05]  /*0e70*/  IMAD.HI.U32 R5, R7, R10, RZ ;  /* 0x0000000a07057227 */ /* 0x000fca00078e00ff */
[----:B------:R-:W-:-:S05]  /*0e80*/  IADD3 R7, PT, PT, -R5, RZ, RZ ;  /* 0x000000ff05077210 */ /* 0x000fca0007ffe1ff */
[----:B------:R-:W-:Y:S02]  /*0e90*/  IMAD R7, R8, R7, R10 ;  /* 0x0000000708077224 */ /* 0x000fe400078e020a */
[----:B---3--:R-:W-:-:S03]  /*0ea0*/  IMAD.WIDE.U32 R10, R0, UR4, RZ ;  /* 0x00000004000a7c25 */ /* 0x008fc6000f8e00ff */
[----:B------:R-:W-:Y:S01]  /*0eb0*/  ISETP.GT.U32.AND P2, PT, R8, R7, PT ;  /* 0x000000070800720c */ /* 0x000fe20003f44070 */
[----:B------:R-:W-:Y:S01]  /*0ec0*/  IMAD R225, R0, UR5, R11 ;  /* 0x0000000500e17c24 */ /* 0x000fe2000f8e020b */
[----:B------:R-:W2:Y:S11]  /*0ed0*/  LDCU.64 UR4, c[0x0][0x3a8] ;  /* 0x00007500ff0477ac */ /* 0x000eb60008000a00 */
[----:B------:R-:W-:Y:S01]  /*0ee0*/  @!P2 IMAD.IADD R7, R7, 0x1, -R8 ;  /* 0x000000010707a824 */ /* 0x000fe200078e0a08 */
[----:B------:R-:W-:-:S02]  /*0ef0*/  @!P2 IADD3 R5, PT, PT, R5, 0x1, RZ ;  /* 0x000000010505a810 */ /* 0x000fc40007ffe0ff */
[----:B------:R-:W-:Y:S02]  /*0f00*/  ISETP.NE.AND P2, PT, R9, RZ, PT ;  /* 0x000000ff0900720c */ /* 0x000fe40003f45270 */
[----:B------:R-:W-:Y:S02]  /*0f10*/  ISETP.GE.U32.AND P0, PT, R7, R8, PT ;  /* 0x000000080700720c */ /* 0x000fe40003f06070 */
[----:B------:R-:W-:-:S04]  /*0f20*/  LOP3.LUT R7, R4, R9, RZ, 0x3c, !PT ;  /* 0x0000000904077212 */ /* 0x000fc800078e3cff */
[----:B------:R-:W-:-:S07]  /*0f30*/  ISETP.GE.AND P1, PT, R7, RZ, PT ;  /* 0x000000ff0700720c */ /* 0x000fce0003f26270 */
[----:B------:R-:W-:Y:S01]  /*0f40*/  @P0 VIADD R5, R5, 0x1 ;  /* 0x0000000105050836 */ /* 0x000fe20000000000 */
[----:B------:R-:W-:-:S04]  /*0f50*/  LEA R224, P0, R10, UR8, 0x2 ;  /* 0x000000080ae07c11 */ /* 0x000fc8000f8010ff */
[----:B------:R-:W-:Y:S02]  /*0f60*/  LEA.HI.X R225, R10, UR9, R225, 0x2, P0 ;  /* 0x000000090ae17c11 */ /* 0x000fe400080f14e1 */
[----:B------:R-:W-:Y:S02]  /*0f70*/  @!P1 IADD3 R5, PT, PT, -R5, RZ, RZ ;  /* 0x000000ff05059210 */ /* 0x000fe40007ffe1ff */
[----:B------:R-:W-:-:S05]  /*0f80*/  @!P2 LOP3.LUT R5, RZ, R9, RZ, 0x33, !PT ;  /* 0x00000009ff05a212 */ /* 0x000fca00078e33ff */
[----:B------:R-:W-:-:S05]  /*0f90*/  IMAD.WIDE R16, R5, 0x4, R224 ;  /* 0x0000000405107825 */ /* 0x000fca00078e02e0 */
[----:B------:R-:W3:Y:S01]  /*0fa0*/  LDG.E R10, desc[UR16][R16.64] ;  /* 0x00000010100a7981 */ /* 0x000ee2000c1e1900 */
[----:B-1----:R-:W-:Y:S01]  /*0fb0*/  IABS R7, R12 ;  /* 0x0000000c00077213 */ /* 0x002fe20000000000 */
[----:B----4-:R-:W-:Y:S01]  /*0fc0*/  IMAD.U32 R134, RZ, RZ, UR12 ;  /* 0x0000000cff867e24 */ /* 0x010fe2000f8e00ff */
[----:B------:R-:W-:Y:S01]  /*0fd0*/  IADD3 R5, PT, PT, -R5, RZ, RZ ;  /* 0x000000ff05057210 */ /* 0x000fe20007ffe1ff */
[----:B------:R-:W-:Y:S01]  /*0fe0*/  IMAD.U32 R135, RZ, RZ, UR13 ;  /* 0x0000000dff877e24 */ /* 0x000fe2000f8e00ff */
[----:B------:R-:W1:Y:S01]  /*0ff0*/  I2F.RP R13, R7 ;  /* 0x00000007000d7306 */ /* 0x000e620000209400 */
[----:B------:R-:W-:Y:S02]  /*1000*/  MOV R24, UR10 ;  /* 0x0000000a00187c02 */ /* 0x000fe40008000f00 */
[----:B------:R-:W-:Y:S01]  /*1010*/  IMAD R4, R9, R5, R4 ;  /* 0x0000000509047224 */ /* 0x000fe200078e0204 */
[----:B------:R-:W-:-:S04]  /*1020*/  MOV R25, UR11 ;  /* 0x0000000b00197c02 */ /* 0x000fc80008000f00 */
[----:B------:R-:W-:Y:S01]  /*1030*/  SHF.R.S32.HI R5, RZ, 0x1f, R4 ;  /* 0x0000001fff057819 */ /* 0x000fe20000011404 */
[----:B-1----:R-:W1:Y:S02]  /*1040*/  MUFU.RCP R15, R13 ;  /* 0x0000000d000f7308 */ /* 0x002e640000001000 */
[----:B-1----:R-:W-:-:S06]  /*1050*/  VIADD R15, R15, 0xffffffe ;  /* 0x0ffffffe0f0f7836 */ /* 0x002fcc0000000000 */
[----:B------:R-:W1:Y:S02]  /*1060*/  F2I.FTZ.U32.TRUNC.NTZ R15, R15 ;  /* 0x0000000f000f7305 */ /* 0x000e64000021f000 */
[----:B-1----:R-:W-:-:S05]  /*1070*/  IADD3 R8, PT, PT, RZ, -R15, RZ ;  /* 0x8000000fff087210 */ /* 0x002fca0007ffe0ff */
[----:B------:R-:W-:Y:S01]  /*1080*/  IMAD R11, R8, R7, RZ ;  /* 0x00000007080b7224 */ /* 0x000fe200078e02ff */
        /* <DEDUP_REMOVED lines=8> */
[----:B------:R-:W-:-:S11]  /*1110*/  ISETP.GE.AND P0, PT, R11, RZ, PT ;  /* 0x000000ff0b00720c */ /* 0x000fd60003f06270 */
[-C--:B------:R-:W-:Y:S01]  /*1120*/  @!P1 IADD3 R14, PT, PT, R14, -R7.reuse, RZ ;  /* 0x800000070e0e9210 */ /* 0x080fe20007ffe0ff */
[----:B------:R-:W-:Y:S01]  /*1130*/  @!P1 VIADD R8, R8, 0x1 ;  /* 0x0000000108089836 */ /* 0x000fe20000000000 */
[----:B------:R-:W-:Y:S02]  /*1140*/  ISETP.NE.AND P1, PT, R12, RZ, PT ;  /* 0x000000ff0c00720c */ /* 0x000fe40003f25270 */
[----:B------:R-:W-:-:S13]  /*1150*/  ISETP.GE.U32.AND P2, PT, R14, R7, PT ;  /* 0x000000070e00720c */ /* 0x000fda0003f46070 */
[----:B------:R-:W-:-:S05]  /*1160*/  @P2 IADD3 R8, PT, PT, R8, 0x1, RZ ;  /* 0x0000000108082810 */ /* 0x000fca0007ffe0ff */
[----:B------:R-:W-:Y:S01]  /*1170*/  @!P0 IMAD.MOV R8, RZ, RZ, -R8 ;  /* 0x000000ffff088224 */ /* 0x000fe200078e0a08 */
[----:B------:R-:W-:Y:S02]  /*1180*/  @!P1 LOP3.LUT R8, RZ, R12, RZ, 0x33, !PT ;  /* 0x0000000cff089212 */ /* 0x000fe400078e33ff */
[----:B---3--:R-:W-:Y:S01]  /*1190*/  SHF.R.S32.HI R7, RZ, 0x1f, R10 ;  /* 0x0000001fff077819 */ /* 0x008fe2000001140a */
[----:B------:R-:W-:-:S04]  /*11a0*/  IMAD.WIDE.U32 R14, R10, UR6, RZ ;  /* 0x000000060a0e7c25 */ /* 0x000fc8000f8e00ff */
[C---:B------:R-:W-:Y:S01]  /*11b0*/  IMAD R13, R7.reuse, UR6, RZ ;  /* 0x00000006070d7c24 */ /* 0x040fe2000f8e02ff */
[----:B------:R-:W-:Y:S01]  /*11c0*/  MOV R12, R14 ;  /* 0x0000000e000c7202 */ /* 0x000fe20000000f00 */
[----:B--2---:R-:W-:Y:S02]  /*11d0*/  IMAD R7, R7, UR4, RZ ;  /* 0x0000000407077c24 */ /* 0x004fe4000f8e02ff */
[C---:B------:R-:W-:Y:S02]  /*11e0*/  IMAD R13, R10.reuse, UR7, R13 ;  /* 0x000000070a0d7c24 */ /* 0x040fe4000f8e020d */
[C---:B------:R-:W-:Y:S02]  /*11f0*/  IMAD R7, R10.reuse, UR5, R7 ;  /* 0x000000050a077c24 */ /* 0x040fe4000f8e0207 */
[----:B------:R-:W-:Y:S01]  /*1200*/  IMAD.WIDE.U32 R10, R10, UR4, RZ ;  /* 0x000000040a0a7c25 */ /* 0x000fe2000f8e00ff */
[----:B------:R-:W1:Y:S01]  /*1210*/  LDCU.128 UR4, c[0x0][0x3d0] ;  /* 0x00007a00ff0477ac */ /* 0x000e620008000c00 */
[----:B------:R-:W-:-:S03]  /*1220*/  IADD3 R13, PT, PT, R15, R13, RZ ;  /* 0x0000000d0f0d7210 */ /* 0x000fc60007ffe0ff */
[----:B------:R-:W-:Y:S01]  /*1230*/  IADD3 R11, PT, PT, R11, R7, RZ ;  /* 0x000000070b0b7210 */ /* 0x000fe20007ffe0ff */
[C---:B------:R-:W-:Y:S02]  /*1240*/  IMAD R7, R5.reuse, R134, RZ ;  /* 0x0000008605077224 */ /* 0x040fe400078e02ff */
[----:B------:R-:W-:Y:S02]  /*1250*/  IMAD R5, R5, R24, RZ ;  /* 0x0000001805057224 */ /* 0x000fe400078e02ff */
[C---:B------:R-:W-:Y:S02]  /*1260*/  IMAD R7, R4.reuse, R135, R7 ;  /* 0x0000008704077224 */ /* 0x040fe400078e0207 */
[----:B------:R-:W-:-:S04]  /*1270*/  IMAD.WIDE.U32 R12, R4, R134, R12 ;  /* 0x00000086040c7225 */ /* 0x000fc800078e000c */
[C---:B------:R-:W-:Y:S01]  /*1280*/  IMAD R5, R4.reuse, R25, R5 ;  /* 0x0000001904057224 */ /* 0x040fe200078e0205 */
[----:B------:R-:W-:Y:S01]  /*1290*/  IADD3 R13, PT, PT, R13, R7, RZ ;  /* 0x000000070d0d7210 */ /* 0x000fe20007ffe0ff */
[----:B------:R-:W-:Y:S01]  /*12a0*/  IMAD.WIDE.U32 R10, R4, R24, R10 ;  /* 0x00000018040a7225 */ /* 0x000fe200078e000a */
[----:B------:R-:W-:-:S03]  /*12b0*/  SHF.R.S32.HI R4, RZ, 0x1f, R8 ;  /* 0x0000001fff047819 */ /* 0x000fc60000011408 */
[----:B------:R-:W-:Y:S02]  /*12c0*/  IMAD.IADD R11, R11, 0x1, R5 ;  /* 0x000000010b0b7824 */ /* 0x000fe400078e0205 */
[C---:B-1----:R-:W-:Y:S02]  /*12d0*/  IMAD R5, R4.reuse, UR4, RZ ;  /* 0x0000000404057c24 */ /* 0x042fe4000f8e02ff */
[----:B------:R-:W-:Y:S02]  /*12e0*/  IMAD R7, R4, UR6, RZ ;  /* 0x0000000604077c24 */ /* 0x000fe4000f8e02ff */
[C---:B------:R-:W-:Y:S02]  /*12f0*/  IMAD R5, R8.reuse, UR5, R5 ;  /* 0x0000000508057c24 */ /* 0x040fe4000f8e0205 */
[----:B------:R-:W-:-:S04]  /*1300*/  IMAD.WIDE.U32 R12, R8, UR4, R12 ;  /* 0x00000004080c7c25 */ /* 0x000fc8000f8e000c */
[C---:B------:R-:W-:Y:S01]  /*1310*/  IMAD R4, R8.reuse, UR7, R7 ;  /* 0x0000000708047c24 */ /* 0x040fe2000f8e0207 */
[----:B------:R-:W-:Y:S01]  /*1320*/  IADD3 R7, PT, PT, R13, R5, RZ ;  /* 0x000000050d077210 */ /* 0x000fe20007ffe0ff */
[----:B------:R-:W-:-:S05]  /*1330*/  IMAD.WIDE.U32 R14, R8, UR6, R10 ;  /* 0x00000006080e7c25 */ /* 0x000fca000f8e000a */
[----:B------:R-:W-:Y:S01]  /*1340*/  IADD3 R10, PT, PT, R15, R4, RZ ;  /* 0x000000040f0a7210 */ /* 0x000fe20007ffe0ff */
[----:B------:R-:W-:Y:S06]  /*1350*/  BRA `(.L_x_609) ;  /* 0x00000004005c7947 */ /* 0x000fec0003800000 */
.L_x_608:
[----:B------:R-:W-:-:S13]  /*1360*/  ISETP.NE.AND P0, PT, R5, -0x1, PT ;  /* 0xffffffff0500780c */ /* 0x000fda0003f05270 */
[----:B------:R-:W-:Y:S05]  /*1370*/  @P0 BRA `(.L_x_610) ;  /* 0x0000000000340947 */ /* 0x000fea0003800000 */
[----:B------:R-:W2:Y:S01]  /*1380*/  LDC.64 R134, c[0x0][0x3b8] ;  /* 0x0000ee00ff867b82 */ /* 0x000ea20000000a00 */
[----:B------:R-:W3:Y:S01]  /*1390*/  LDCU.64 UR4, c[0x0][0x3a0] ;  /* 0x00007400ff0477ac */ /* 0x000ee20008000a00 */
[----:B------:R-:W-:-:S05]  /*13a0*/  SHF.R.S32.HI R7, RZ, 0x1f, R4 ;  /* 0x0000001fff077819 */ /* 0x000fca0000011404 */
        /* <DEDUP_REMOVED lines=8> */
[----:B-1----:R-:W-:Y:S01]  /*1430*/  IADD3 R11, PT, PT, R13, R7, RZ ;  /* 0x000000070d0b7210 */ /* 0x002fe20007ffe0ff */
[----:B------:R-:W-:Y:S05]  /*1440*/  BRA `(.L_x_611) ;  /* 0x0000000000147947 */ /* 0x000fea0003800000 */
.L_x_610:
[----:B------:R-:W1:Y:S01]  /*1450*/  LDC.64 R134, c[0x0][0x3b8] ;  /* 0x0000ee00ff867b82 */ /* 0x000e620000000a00 */
[----:B------:R-:W-:-:S05]  /*1460*/  IADD3 R12, PT, PT, R4, R5, RZ ;  /* 0x00000005040c7210 */ /* 0x000fca0007ffe0ff */
[C---:B-1----:R-:W-:Y:S02]  /*1470*/  IMAD R11, R12.reuse, R135, RZ ;  /* 0x000000870c0b7224 */ /* 0x042fe400078e02ff */
[----:B------:R-:W-:-:S05]  /*1480*/  IMAD.WIDE.U32 R12, R12, R134, RZ ;  /* 0x000000860c0c7225 */ /* 0x000fca00078e00ff */
[----:B------:R-:W-:Y:S02]  /*1490*/  IADD3 R11, PT, PT, R13, R11, RZ ;  /* 0x0000000b0d0b7210 */ /* 0x000fe40007ffe0ff */
.L_x_611:
[----:B------:R-:W-:Y:S05]  /*14a0*/  @P0 BRA `(.L_x_612) ;  /* 0x0000000000340947 */ /* 0x000fea0003800000 */
[----:B------:R-:W1:Y:S01]  /*14b0*/  LDC.64 R24, c[0x0][0x3c0] ;  /* 0x0000f000ff187b82 */ /* 0x000e620000000a00 */
[----:B------:R-:W2:Y:S01]  /*14c0*/  LDCU.64 UR4, c[0x0][0x3a8] ;  /* 0x00007500ff0477ac */ /* 0x000ea20008000a00 */
[----:B------:R-:W-:Y:S02]  /*14d0*/  SHF.R.S32.HI R7, RZ, 0x1f, R4 ;  /* 0x0000001fff077819 */ /* 0x000fe40000011404 */
[----:B-----5:R-:W-:-:S05]  /*14e0*/  SHF.R.S32.HI R5, RZ, 0x1f, R10 ;  /* 0x0000001fff057819 */ /* 0x020fca000001140a */
[----:B--2---:R-:W-:-:S04]  /*14f0*/  IMAD R5, R5, UR4, RZ ;  /* 0x0000000405057c24 */ /* 0x004fc8000f8e02ff */
[----:B------:R-:W-:Y:S02]  /*1500*/  IMAD R5, R10, UR5, R5 ;  /* 0x000000050a057c24 */ /* 0x000fe4000f8e0205 */
[-C--:B-1----:R-:W-:Y:S02]  /*1510*/  IMAD R7, R7, R24.reuse, RZ ;  /* 0x0000001807077224 */ /* 0x082fe400078e02ff */
[----:B------:R-:W-:-:S04]  /*1520*/  IMAD.WIDE.U32 R8, R4, R24, RZ ;  /* 0x0000001804087225 */ /* 0x000fc800078e00ff */
[----:B------:R-:W-:-:S05]  /*1530*/  IMAD R7, R4, R25, R7 ;  /* 0x0000001904077224 */ /* 0x000fca00078e0207 */
[----:B------:R-:W-:-:S03]  /*1540*/  IADD3 R9, PT, PT, R9, R7, RZ ;  /* 0x0000000709097210 */ /* 0x000fc60007ffe0ff */
[----:B------:R-:W-:-:S05]  /*1550*/  IMAD.WIDE.U32 R14, R10, UR4, R8 ;  /* 0x000000040a0e7c25 */ /* 0x000fca000f8e0008 */
[----:B------:R-:W-:Y:S01]  /*1560*/  IADD3 R13, PT, PT, R15, R5, RZ ;  /* 0x000000050f0d7210 */ /* 0x000fe20007ffe0ff */
[----:B------:R-:W-:Y:S06]  /*1570*/  BRA `(.L_x_613) ;  /* 0x0000000000147947 */ /* 0x000fec0003800000 */
.L_x_612:
[----:B------:R-:W1:Y:S01]  /*1580*/  LDC.64 R24, c[0x0][0x3c0] ;  /* 0x0000f000ff187b82 */ /* 0x000e620000000a00 */
[----:B------:R-:W-:-:S05]  /*1590*/  IADD3 R4, PT, PT, R4, R5, RZ ;  /* 0x0000000504047210 */ /* 0x000fca0007ffe0ff */
[C---:B-1----:R-:W-:Y:S02]  /*15a0*/  IMAD R13, R4.reuse, R25, RZ ;  /* 0x00000019040d7224 */ /* 0x042fe400078e02ff */
[----:B------:R-:W-:-:S05]  /*15b0*/  IMAD.WIDE.U32 R14, R4, R24, RZ ;  /* 0x00000018040e7225 */ /* 0x000fca00078e00ff */
[----:B------:R-:W-:-:S07]  /*15c0*/  IADD3 R13, PT, PT, R15, R13, RZ ;  /* 0x0000000d0f0d7210 */ /* 0x000fce0007ffe0ff */
.L_x_613:
[----:B-----5:R-:W1:Y:S01]  /*15d0*/  LDC R10, c[0x0][0x3e8] ;  /* 0x0000fa00ff0a7b82 */ /* 0x020e620000000800 */
[----:B------:R-:W-:Y:S02]  /*15e0*/  MOV R8, RZ ;  /* 0x000000ff00087202 */ /* 0x000fe40000000f00 */
[----:B------:R-:W-:Y:S02]  /*15f0*/  CS2R R224, SRZ ;  /* 0x0000000000e07805 */ /* 0x000fe4000001ff00 */
[----:B------:R-:W-:Y:S01]  /*1600*/  MOV R17, R13 ;  /* 0x0000000d00117202 */ /* 0x000fe20000000f00 */
[----:B------:R-:W-:Y:S01]  /*1610*/  IMAD.MOV.U32 R13, RZ, RZ, R11 ;  /* 0x000000ffff0d7224 */ /* 0x000fe200078e000b */
[----:B-1----:R-:W-:-:S04]  /*1620*/  IABS R4, R10 ;  /* 0x0000000a00047213 */ /* 0x002fc80000000000 */
[----:B------:R-:W1:Y:S08]  /*1630*/  I2F.RP R16, R4 ;  /* 0x0000000400107306 */ /* 0x000e700000209400 */
[----:B-1----:R-:W1:Y:S02]  /*1640*/  MUFU.RCP R9, R16 ;  /* 0x0000001000097308 */ /* 0x002e640000001000 */
[----:B-1----:R-:W-:Y:S01]  /*1650*/  IADD3 R9, PT, PT, R9, 0xffffffe, RZ ;  /* 0x0ffffffe09097810 */ /* 0x002fe20007ffe0ff */
[----:B------:R-:W-:-:S05]  /*1660*/  IMAD.MOV.U32 R16, RZ, RZ, R14 ;  /* 0x000000ffff107224 */ /* 0x000fca00078e000e */
[----:B------:R-:W1:Y:S02]  /*1670*/  F2I.FTZ.U32.TRUNC.NTZ R9, R9 ;  /* 0x0000000900097305 */ /* 0x000e64000021f000 */
[----:B-1----:R-:W-:-:S04]  /*1680*/  IMAD.MOV R5, RZ, RZ, -R9 ;  /* 0x000000ffff057224 */ /* 0x002fc800078e0a09 */
[----:B------:R-:W-:Y:S01]  /*1690*/  IMAD R7, R5, R4, RZ ;  /* 0x0000000405077224 */ /* 0x000fe200078e02ff */
[----:B------:R-:W-:-:S03]  /*16a0*/  IABS R5, R23 ;  /* 0x0000001700057213 */ /* 0x000fc60000000000 */
[----:B------:R-:W-:-:S04]  /*16b0*/  IMAD.HI.U32 R8, R9, R7, R8 ;  /* 0x0000000709087227 */ /* 0x000fc800078e0008 */
[----:B------:R-:W-:-:S04]  /*16c0*/  IMAD.MOV.U32 R7, RZ, RZ, R5 ;  /* 0x000000ffff077224 */ /* 0x000fc800078e0005 */
[----:B------:R-:W-:Y:S02]  /*16d0*/  IMAD.HI.U32 R15, R8, R7, RZ ;  /* 0x00000007080f7227 */ /* 0x000fe400078e00ff */
[----:B------:R-:W1:Y:S03]  /*16e0*/  LDC.64 R8, c[0x0][0x3d8] ;  /* 0x0000f600ff087b82 */ /* 0x000e660000000a00 */
[----:B------:R-:W-:-:S05]  /*16f0*/  IADD3 R5, PT, PT, -R15, RZ, RZ ;  /* 0x000000ff0f057210 */ /* 0x000fca0007ffe1ff */
[----:B------:R-:W-:Y:S01]  /*1700*/  IMAD R5, R4, R5, R7 ;  /* 0x0000000504057224 */ /* 0x000fe200078e0207 */
[----:B------:R-:W-:-:S04]  /*1710*/  LEA R7, R2, 0xffffff80, 0x7 ;  /* 0xffffff8002077811 */ /* 0x000fc800078e38ff */
[----:B------:R-:W-:Y:S01]  /*1720*/  ISETP.GT.U32.AND P0, PT, R4, R5, PT ;  /* 0x000000050400720c */ /* 0x000fe20003f04070 */
[----:B------:R-:W-:-:S04]  /*1730*/  IMAD.WIDE.U32 R12, R7, R134, R12 ;  /* 0x00000086070c7225 */ /* 0x000fc800078e000c */
[----:B------:R-:W-:Y:S01]  /*1740*/  IMAD.WIDE.U32 R16, R7, R24, R16 ;  /* 0x0000001807107225 */ /* 0x000fe200078e0010 */
[----:B------:R-:W-:-:S03]  /*1750*/  MOV R18, R12 ;  /* 0x0000000c00127202 */ /* 0x000fc60000000f00 */
[C---:B------:R-:W-:Y:S02]  /*1760*/  IMAD R17, R7.reuse, R25, R17 ;  /* 0x0000001907117224 */ /* 0x040fe400078e0211 */
[----:B------:R-:W-:Y:S02]  /*1770*/  IMAD R19, R7, R135, R13 ;  /* 0x0000008707137224 */ /* 0x000fe400078e020d */
        /* <DEDUP_REMOVED lines=12> */
[C---:B------:R-:W-:Y:S01]  /*1840*/  IMAD R10, R11.reuse, R8, RZ ;  /* 0x000000080b0a7224 */ /* 0x040fe200078e02ff */
[----:B------:R-:W-:Y:S01]  /*1850*/  MOV R14, R16 ;  /* 0x00000010000e7202 */ /* 0x000fe20000000f00 */
[-C--:B--2---:R-:W-:Y:S02]  /*1860*/  IMAD R12, R11, R4.reuse, RZ ;  /* 0x000000040b0c7224 */ /* 0x084fe400078e02ff */
[----:B------:R-:W-:-:S04]  /*1870*/  IMAD.WIDE.U32 R18, R15, R4, R18 ;  /* 0x000000040f127225 */ /* 0x000fc800078e0012 */
[C---:B------:R-:W-:Y:S01]  /*1880*/  IMAD R5, R15.reuse, R5, R12 ;  /* 0x000000050f057224 */ /* 0x040fe200078e020c */
[----:B------:R-:W-:Y:S01]  /*1890*/  MOV R12, R18 ;  /* 0x00000012000c7202 */ /* 0x000fe20000000f00 */
[----:B------:R-:W-:-:S03]  /*18a0*/  IMAD R10, R15, R9, R10 ;  /* 0x000000090f0a7224 */ /* 0x000fc600078e020a */
[----:B------:R-:W-:Y:S01]  /*18b0*/  IADD3 R7, PT, PT, R19, R5, RZ ;  /* 0x0000000513077210 */ /* 0x000fe20007ffe0ff */
[----:B------:R-:W-:-:S07]  /*18c0*/  IMAD.IADD R10, R17, 0x1, R10 ;  /* 0x00000001110a7824 */ /* 0x000fce00078e020a */
.L_x_609:
        /* <DEDUP_REMOVED lines=77> */
.L_x_615:
[----:B------:R-:W-:Y:S05]  /*1da0*/  BSYNC.RECONVERGENT B0 ;  /* 0x0000000000007941 */ /* 0x000fea0003800200 */
.L_x_614:
        /* <DEDUP_REMOVED lines=28> */
.L_x_617:
[----:B------:R-:W-:Y:S05]  /*1f70*/  BSYNC.RECONVERGENT B0 ;  /* 0x0000000000007941 */ /* 0x000fea0003800200 */
.L_x_616:
        /* <DEDUP_REMOVED lines=29> */
.L_x_619:
[----:B------:R-:W-:Y:S05]  /*2150*/  BSYNC.RECONVERGENT B0 ;  /* 0x0000000000007941 */ /* 0x000fea0003800200 */
.L_x_618:
        /* <DEDUP_REMOVED lines=30> */
.L_x_621:
[----:B------:R-:W-:Y:S05]  /*2340*/  BSYNC.RECONVERGENT B0 ;  /* 0x0000000000007941 */ /* 0x000fea0003800200 */
.L_x_620:
[----:B------:R-:W-:Y:S04]  /*2350*/  BSSY.RECONVERGENT B0, `(.L_x_622) ;  /* 0x0000012000007945 */ /* 0x000fe80003800200 */
[----:B------:R-:W-:Y:S05]  /*2360*/  @P6 BRA `(.L_x_623) ;  /* 0x0000000000406947 */ /* 0x000fea0003800000 */
[----:B------:R-:W3:Y:S02]  /*2370*/  LDCU UR4, c[0x0][0x440] ;  /* 0x00008800ff0477ac */ /* 0x000ee40008000800 */
[----:B---3--:R-:W-:Y:S02]  /*2380*/  ISETP.GE.AND P2, PT, R208, UR4, PT ;  /* 0x00000004d0007c0c */ /* 0x008fe4000bf46270 */
[----:B------:R-:W-:-:S11]  /*2390*/  ISETP.GE.AND P1, PT, R228, UR4, PT ;  /* 0x00000004e4007c0c */ /* 0x000fd6000bf26270 */
[----:B------:R-:W-:Y:S01]  /*23a0*/  @!P2 IMAD.MOV.U32 R14, RZ, RZ, R216 ;  /* 0x000000ffff0ea224 */ /* 0x000fe200078e00d8 */
        /* <DEDUP_REMOVED lines=12> */
.L_x_623:
[----:B------:R-:W-:Y:S05]  /*2470*/  BSYNC.RECONVERGENT B0 ;  /* 0x0000000000007941 */ /* 0x000fea0003800200 */
.L_x_622:
[----:B------:R-:W-:Y:S01]  /*2480*/  SHF.L.U64.HI R8, R134, 0x4, R135 ;  /* 0x0000000486087819 */ /* 0x000fe20000010287 */
[----:B------:R-:W-:Y:S01]  /*2490*/  BSSY.RECONVERGENT B0, `(.L_x_624) ;  /* 0x0000013000007945 */ /* 0x000fe20003800200 */
[----:B--2---:R-:W-:Y:S01]  /*24a0*/  LEA R22, P1, R5, R216, 0x1 ;  /* 0x000000d805167211 */ /* 0x004fe200078208ff */
[----:B---3--:R-:W-:Y:S01]  /*24b0*/  VIADD R15, R20, 0x60 ;  /* 0x00000060140f7836 */ /* 0x008fe20000000000 */
        /* <DEDUP_REMOVED lines=16> */
.L_x_625:
[----:B------:R-:W-:Y:S05]  /*25c0*/  BSYNC.RECONVERGENT B0 ;  /* 0x0000000000007941 */ /* 0x000fea0003800200 */
.L_x_624:
        /* <DEDUP_REMOVED lines=19> */
.L_x_627:
[----:B------:R-:W-:Y:S05]  /*2700*/  BSYNC.RECONVERGENT B0 ;  /* 0x0000000000007941 */ /* 0x000fea0003800200 */
.L_x_626:
        /* <DEDUP_REMOVED lines=19> */
.L_x_629:
[----:B------:R-:W-:Y:S05]  /*2840*/  BSYNC.RECONVERGENT B0 ;  /* 0x0000000000007941 */ /* 0x000fea0003800200 */
.L_x_628:
        /* <DEDUP_REMOVED lines=21> */
.L_x_631:
[----:B------:R-:W-:Y:S05]  /*29a0*/  BSYNC.RECONVERGENT B0 ;  /* 0x0000000000007941 */ /* 0x000fea0003800200 */
.L_x_630:
        /* <DEDUP_REMOVED lines=17> */
.L_x_633:
[----:B------:R-:W-:Y:S05]  /*2ac0*/  BSYNC.RECONVERGENT B0 ;  /* 0x0000000000007941 */ /* 0x000fea0003800200 */
.L_x_632:
        /* <DEDUP_REMOVED lines=20> */
.L_x_635:
[----:B------:R-:W-:Y:S05]  /*2c10*/  BSYNC.RECONVERGENT B0 ;  /* 0x0000000000007941 */ /* 0x000fea0003800200 */
.L_x_634:
        /* <DEDUP_REMOVED lines=18> */
.L_x_637:
[----:B------:R-:W-:Y:S05]  /*2d40*/  BSYNC.RECONVERGENT B0 ;  /* 0x0000000000007941 */ /* 0x000fea0003800200 */
.L_x_636:
[----:B------:R-:W0:Y:S01]  /*2d50*/  LDGDEPBAR ;  /* 0x00000000000079af */ /* 0x000e220000000000 */
[--C-:B------:R-:W-:Y:S01]  /*2d60*/  SHF.R.U32.HI R210, RZ, 0x1, R211.reuse ;  /* 0x00000001ffd27819 */ /* 0x100fe200000116d3 */
[----:B------:R-:W-:Y:S01]  /*2d70*/  BSSY.RECONVERGENT B0, `(.L_x_638) ;  /* 0x000001f000007945 */ /* 0x000fe20003800200 */
[----:B------:R-:W-:Y:S01]  /*2d80*/  SHF.R.U32.HI R7, RZ, 0x2, R211 ;  /* 0x00000002ff077819 */ /* 0x000fe200000116d3 */
[----:B---3--:R-:W-:Y:S01]  /*2d90*/  IMAD.SHL.U32 R27, R211, 0x40, RZ ;  /* 0x00000040d31b7824 */ /* 0x008fe200078e00ff */
[----:B------:R-:W-:Y:S02]  /*2da0*/  LOP3.LUT R8, R210, 0x1f0, RZ, 0xc0, !PT ;  /* 0x000001f0d2087812 */ /* 0x000fe400078ec0ff */
        /* <DEDUP_REMOVED lines=12> */
[----:B----4-:R-:W-:Y:S02]  /*2e70*/  @!P1 IMAD.MOV.U32 R20, RZ, RZ, R218 ;  /* 0x000000ffff149224 */ /* 0x010fe400078e00da */
        /* <DEDUP_REMOVED lines=12> */
.L_x_639:
[----:B------:R3:W-:Y:S04]  /*2f40*/  STS.128 [R229+0xc000], RZ ;  /* 0x00c000ffe5007388 */ /* 0x0007e80000000c00 */
[----:B------:R3:W-:Y:S02]  /*2f50*/  STS.128 [R229+0x10000], RZ ;  /* 0x010000ffe5007388 */ /* 0x0007e40000000c00 */
.L_x_640:
[----:B------:R-:W-:Y:S05]  /*2f60*/  BSYNC.RECONVERGENT B0 ;  /* 0x0000000000007941 */ /* 0x000fea0003800200 */
.L_x_638:
        /* <DEDUP_REMOVED lines=31> */
.L_x_642:
[----:B------:R-:W-:Y:S05]  /*3160*/  BSYNC.RECONVERGENT B0 ;  /* 0x0000000000007941 */ /* 0x000fea0003800200 */
.L_x_641:
        /* <DEDUP_REMOVED lines=21> */
.L_x_644:
[----:B------:R-:W-:Y:S05]  /*32c0*/  BSYNC.RECONVERGENT B0 ;  /* 0x0000000000007941 */ /* 0x000fea0003800200 */
.L_x_643:
        /* <DEDUP_REMOVED lines=25> */
.L_x_646:
[----:B------:R-:W-:Y:S05]  /*3460*/  BSYNC.RECONVERGENT B0 ;  /* 0x0000000000007941 */ /* 0x000fea0003800200 */
.L_x_645:
        /* <DEDUP_REMOVED lines=22> */
.L_x_648:
[----:B------:R-:W-:Y:S05]  /*35d0*/  BSYNC.RECONVERGENT B0 ;  /* 0x0000000000007941 */ /* 0x000fea0003800200 */
.L_x_647:
        /* <DEDUP_REMOVED lines=19> */
.L_x_650:
[----:B------:R-:W-:Y:S05]  /*3710*/  BSYNC.RECONVERGENT B0 ;  /* 0x0000000000007941 */ /* 0x000fea0003800200 */
.L_x_649:
        /* <DEDUP_REMOVED lines=22> */
.L_x_652:
[----:B------:R-:W-:Y:S05]  /*3880*/  BSYNC.RECONVERGENT B0 ;  /* 0x0000000000007941 */ /* 0x000fea0003800200 */
.L_x_651:
        /* <DEDUP_REMOVED lines=20> */
.L_x_654:
[----:B------:R-:W-:Y:S05]  /*39d0*/  BSYNC.RECONVERGENT B0 ;  /* 0x0000000000007941 */ /* 0x000fea0003800200 */
.L_x_653:
[----:B------:R-:W-:Y:S01]  /*39e0*/  LDSM.16.M88.4 R72, [R121] ;  /* 0x000000007948783b */ /* 0x000fe20000000200 */
[----:B------:R-:W-:Y:S01]  /*39f0*/  LOP3.LUT P6, RZ, R211, 0x2, RZ, 0xc0, !PT ;  /* 0x00000002d3ff7812 */ /* 0x000fe200078cc0ff */
[----:B------:R-:W5:Y:S01]  /*3a00*/  LDCU UR4, c[0x0][0x50c] ;  /* 0x0000a180ff0477ac */ /* 0x000f620008000800 */
[----:B------:R-:W-:Y:S01]  /*3a10*/  MOV R209, 0x20 ;  /* 0x0000002000d17802 */ /* 0x000fe20000000f00 */
[----:B------:R-:W5:Y:S01]  /*3a20*/  LDSM.16.M88.4 R40, [R194+UR5+0x4000] ;  /* 0x00400005c228783b */ /* 0x000f620008000200 */
[----:B------:R-:W-:Y:S02]  /*3a30*/  IADD3 R117, PT, PT, R194, UR5, RZ ;  /* 0x00000005c2757c10 */ /* 0x000fe4000fffe0ff */
[----:B------:R-:W-:Y:S01]  /*3a40*/  SEL R124, R209, 0xffffffe0, !P6 ;  /* 0xffffffe0d17c7807 */ /* 0x000fe20007000000 */
[----:B------:R-:W5:Y:S01]  /*3a50*/  LDSM.16.M88.4 R32, [R194+UR5+0x4800] ;  /* 0x00480005c220783b */ /* 0x000f620008000200 */
[----:B------:R-:W-:Y:S02]  /*3a60*/  LOP3.LUT P0, RZ, R211, 0x4, RZ, 0xc0, !PT ;  /* 0x00000004d3ff7812 */ /* 0x000fe4000780c0ff */
[-C--:B------:R-:W-:Y:S01]  /*3a70*/  IADD3 R120, PT, PT, R121, R124.reuse, RZ ;  /* 0x0000007c79787210 */ /* 0x080fe20007ffe0ff */
[----:B--234-:R-:W2:Y:S01]  /*3a80*/  LDSM.16.M88.4 R20, [R194+UR5+0x5000] ;  /* 0x00500005c214783b */ /* 0x01cea20008000200 */
[----:B------:R-:W-:-:S02]  /*3a90*/  IADD3 R118, PT, PT, R117, R124, RZ ;  /* 0x0000007c75767210 */ /* 0x000fc40007ffe0ff */
[----:B------:R-:W-:Y:S01]  /*3aa0*/  MOV R172, 0x40 ;  /* 0x0000004000ac7802 */ /* 0x000fe20000000f00 */
[----:B------:R-:W3:Y:S01]  /*3ab0*/  LDSM.16.M88.4 R12, [R194+UR5+0x5800] ;  /* 0x00580005c20c783b */ /* 0x000ee20008000200 */
[----:B------:R-:W-:Y:S02]  /*3ac0*/  ISETP.NE.AND P5, PT, R2, 0x1, PT ;  /* 0x000000010200780c */ /* 0x000fe40003fa5270 */
[----:B------:R-:W-:Y:S01]  /*3ad0*/  SEL R172, R172, 0xffffffc0, !P0 ;  /* 0xffffffc0acac7807 */ /* 0x000fe20004000000 */
[----:B-1----:R-:W1:Y:S01]  /*3ae0*/  LDSM.16.M88.4 R4, [R194+UR5+0x6000] ;  /* 0x00600005c204783b */ /* 0x002e620008000200 */
[----:B------:R-:W-:Y:S02]  /*3af0*/  VIMNMX R191, PT, PT, R3, R116, PT ;  /* 0x0000007403bf7248 */ /* 0x000fe40003fe0100 */
[-C--:B------:R-:W-:Y:S01]  /*3b00*/  IADD3 R119, PT, PT, R121, R172.reuse, RZ ;  /* 0x000000ac79777210 */ /* 0x080fe20007ffe0ff */
[----:B------:R-:W4:Y:S01]  /*3b10*/  LDSM.16.M88.4 R88, [R194+UR5+0x6800] ;  /* 0x00680005c258783b */ /* 0x000f220008000200 */
[----:B------:R-:W-:-:S02]  /*3b20*/  IADD3 R117, PT, PT, R117, R172, RZ ;  /* 0x000000ac75757210 */ /* 0x000fc40007ffe0ff */
[----:B------:R-:W-:Y:S01]  /*3b30*/  VIADDMNMX R190, R3, 0x8, R116, PT ;  /* 0x0000000803be7846 */ /* 0x000fe20003800174 */
[----:B------:R-:W4:Y:S04]  /*3b40*/  LDSM.16.M88.4 R80, [R194+UR5+0x7000] ;  /* 0x00700005c250783b */ /* 0x000f280008000200 */
[----:B------:R-:W4:Y:S04]  /*3b50*/  LDSM.16.M88.4 R48, [R194+UR5+0x7800] ;  /* 0x00780005c230783b */ /* 0x000f280008000200 */
[----:B------:R-:W-:Y:S04]  /*3b60*/  LDSM.16.M88.4 R108, [R120] ;  /* 0x00000000786c783b */ /* 0x000fe80000000200 */
[----:B------:R-:W4:Y:S01]  /*3b70*/  LDSM.16.M88.4 R60, [R118+0x4000] ;  /* 0x00400000763c783b */ /* 0x000f220000000200 */
[C---:B-----5:R-:W-:Y:S03]  /*3b80*/  HMMA.16816.F32 R44, R72.reuse, R40, RZ ;  /* 0x00000028482c723c */ /* 0x060fe600000018ff */
[----:B------:R-:W5:Y:S04]  /*3b90*/  LDSM.16.M88.4 R56, [R118+0x4800] ;  /* 0x004800007638783b */ /* 0x000f680000000200 */
[----:B------:R-:W5:Y:S01]  /*3ba0*/  LDSM.16.M88.4 R52, [R118+0x5000] ;  /* 0x005000007634783b */ /* 0x000f620000000200 */
[C---:B------:R-:W-:Y:S03]  /*3bb0*/  HMMA.16816.F32 R40, R72.reuse, R42, RZ ;  /* 0x0000002a4828723c */ /* 0x040fe600000018ff */
[----:B------:R-:W-:Y:S04]  /*3bc0*/  LDSM.16.M88.4 R96, [R118+0x7800] ;  /* 0x007800007660783b */ /* 0x000fe80000000200 */
[----:B------:R-:W-:Y:S01]  /*3bd0*/  LDSM.16.M88.4 R68, [R119] ;  /* 0x000000007744783b */ /* 0x000fe20000000200 */
[C---:B------:R-:W-:Y:S03]  /*3be0*/  HMMA.16816.F32 R36, R72.reuse, R32, RZ ;  /* 0x000000204824723c */ /* 0x040fe600000018ff */
[----:B------:R-:W-:Y:S04]  /*3bf0*/  LDSM.16.M88.4 R64, [R117+0x4000] ;  /* 0x004000007540783b */ /* 0x000fe80000000200 */
[----:B------:R-:W-:Y:S01]  /*3c00*/  LDSM.16.M88.4 R112, [R118+0x6000] ;  /* 0x006000007670783b */ /* 0x000fe20000000200 */
[C---:B--2---:R-:W-:Y:S03]  /*3c10*/  HMMA.16816.F32 R28, R72.reuse, R20, RZ ;  /* 0x00000014481c723c */ /* 0x044fe600000018ff */
[----:B------:R-:W-:Y:S04]  /*3c20*/  LDSM.16.M88.4 R104, [R118+0x6800] ;  /* 0x006800007668783b */ /* 0x000fe80000000200 */
[----:B------:R-:W-:Y:S01]  /*3c30*/  LDSM.16.M88.4 R100, [R118+0x7000] ;  /* 0x007000007664783b */ /* 0x000fe20000000200 */
[C---:B---3--:R-:W-:Y:S03]  /*3c40*/  HMMA.16816.F32 R16, R72.reuse, R12, RZ ;  /* 0x0000000c4810723c */ /* 0x048fe600000018ff */
[----:B------:R-:W0:Y:S05]  /*3c50*/  LDGDEPBAR ;  /* 0x00000000000079af */ /* 0x000e2a0000000000 */
[C---:B-1----:R-:W-:Y:S08]  /*3c60*/  HMMA.16816.F32 R8, R72.reuse, R4, RZ ;  /* 0x000000044808723c */ /* 0x042ff000000018ff */
[C---:B----4-:R-:W-:Y:S08]  /*3c70*/  HMMA.16816.F32 R92, R72.reuse, R88, RZ ;  /* 0x00000058485c723c */ /* 0x050ff000000018ff */
        /* <DEDUP_REMOVED lines=12> */
[----:B------:R-:W2:Y:S07]  /*3d40*/  LDSM.16.M88.4 R60, [R117+0x4800] ;  /* 0x00480000753c783b */ /* 0x000eae0000000200 */
[C---:B-----5:R-:W-:Y:S08]  /*3d50*/  HMMA.16816.F32 R36, R108.reuse, R56, R36 ;  /* 0x000000386c24723c */ /* 0x060ff00000001824 */
[C---:B------:R-:W-:Y:S01]  /*3d60*/  HMMA.16816.F32 R32, R108.reuse, R58, R32 ;  /* 0x0000003a6c20723c */ /* 0x040fe20000001820 */
[----:B------:R-:W3:Y:S07]  /*3d70*/  LDSM.16.M88.4 R56, [R117+0x5000] ;  /* 0x005000007538783b */ /* 0x000eee0000000200 */
[C---:B------:R-:W-:Y:S08]  /*3d80*/  HMMA.16816.F32 R28, R108.reuse, R52, R28 ;  /* 0x000000346c1c723c */ /* 0x040ff0000000181c */
[C---:B------:R-:W-:Y:S01]  /*3d90*/  HMMA.16816.F32 R20, R108.reuse, R54, R20 ;  /* 0x000000366c14723c */ /* 0x040fe20000001814 */
[----:B------:R-:W4:Y:S07]  /*3da0*/  LDSM.16.M88.4 R52, [R117+0x5800] ;  /* 0x005800007534783b */ /* 0x000f2e0000000200 */
[C---:B-1----:R-:W-:Y:S08]  /*3db0*/  HMMA.16816.F32 R16, R108.reuse, R48, R16 ;  /* 0x000000306c10723c */ /* 0x042ff00000001810 */
[C---:B------:R-:W-:Y:S01]  /*3dc0*/  HMMA.16816.F32 R12, R108.reuse, R50, R12 ;  /* 0x000000326c0c723c */ /* 0x040fe2000000180c */
[----:B------:R-:W1:Y:S07]  /*3dd0*/  LDSM.16.M88.4 R48, [R117+0x6000] ;  /* 0x006000007530783b */ /* 0x000e6e0000000200 */
[C---:B------:R-:W-:Y:S08]  /*3de0*/  HMMA.16816.F32 R76, R108.reuse, R96, R76 ;  /* 0x000000606c4c723c */ /* 0x040ff0000000184c */
[----:B------:R-:W-:Y:S01]  /*3df0*/  HMMA.16816.F32 R72, R108, R98, R72 ;  /* 0x000000626c48723c */ /* 0x000fe20000001848 */
[----:B------:R-:W-:Y:S07]  /*3e00*/  LDSM.16.M88.4 R96, [R117+0x7800] ;  /* 0x007800007560783b */ /* 0x000fee0000000200 */
[C---:B------:R-:W-:Y:S08]  /*3e10*/  HMMA.16816.F32 R44, R68.reuse, R64, R44 ;  /* 0x00000040442c723c */ /* 0x040ff0000000182c */
[C---:B------:R-:W-:Y:S01]  /*3e20*/  HMMA.16816.F32 R40, R68.reuse, R66, R40 ;  /* 0x000000424428723c */ /* 0x040fe20000001828 */
[----:B------:R-:W5:Y:S07]  /*3e30*/  LDSM.16.M88.4 R64, [R117+0x6800] ;  /* 0x006800007540783b */ /* 0x000f6e0000000200 */
[C---:B--2---:R-:W-:Y:S08]  /*3e40*/  HMMA.16816.F32 R36, R68.reuse, R60, R36 ;  /* 0x0000003c4424723c */ /* 0x044ff00000001824 */
[----:B------:R-:W-:Y:S01]  /*3e50*/  HMMA.16816.F32 R32, R68, R62, R32 ;  /* 0x0000003e4420723c */ /* 0x000fe20000001820 */
[----:B------:R-:W2:Y:S07]  /*3e60*/  LDSM.16.M88.4 R60, [R117+0x7000] ;  /* 0x00700000753c783b */ /* 0x000eae0000000200 */
[----:B------:R-:W-:Y:S01]  /*3e70*/  HMMA.16816.F32 R8, R108, R112, R8 ;  /* 0x000000706c08723c */ /* 0x000fe20000001808 */
[----:B------:R-:W-:-:S02]  /*3e80*/  IADD3 R113, PT, PT, R124, R119, RZ ;  /* 0x000000777c717210 */ /* 0x000fc40007ffe0ff */
[----:B------:R-:W-:-:S05]  /*3e90*/  IADD3 R112, PT, PT, R124, R117, RZ ;  /* 0x000000757c707210 */ /* 0x000fca0007ffe0ff */
[----:B------:R-:W-:Y:S08]  /*3ea0*/  HMMA.16816.F32 R4, R108, R114, R4 ;  /* 0x000000726c04723c */ /* 0x000ff00000001804 */
[C---:B---3--:R-:W-:Y:S08]  /*3eb0*/  HMMA.16816.F32 R28, R68.reuse, R56, R28 ;  /* 0x00000038441c723c */ /* 0x048ff0000000181c */
[C---:B------:R-:W-:Y:S01]  /*3ec0*/  HMMA.16816.F32 R20, R68.reuse, R58, R20 ;  /* 0x0000003a4414723c */ /* 0x040fe20000001814 */
[----:B------:R-:W-:Y:S07]  /*3ed0*/  LDSM.16.M88.4 R56, [R113] ;  /* 0x000000007138783b */ /* 0x000fee0000000200 */
[C---:B----4-:R-:W-:Y:S08]  /*3ee0*/  HMMA.16816.F32 R16, R68.reuse, R52, R16 ;  /* 0x000000344410723c */ /* 0x050ff00000001810 */
[----:B------:R-:W-:Y:S01]  /*3ef0*/  HMMA.16816.F32 R12, R68, R54, R12 ;  /* 0x00000036440c723c */ /* 0x000fe2000000180c */
[----:B------:R-:W3:Y:S07]  /*3f00*/  LDSM.16.M88.4 R52, [R112+0x4000] ;  /* 0x004000007034783b */ /* 0x000eee0000000200 */
[C---:B------:R-:W-:Y:S08]  /*3f10*/  HMMA.16816.F32 R92, R108.reuse, R104, R92 ;  /* 0x000000686c5c723c */ /* 0x040ff0000000185c */
[C---:B------:R-:W-:Y:S08]  /*3f20*/  HMMA.16816.F32 R88, R108.reuse, R106, R88 ;  /* 0x0000006a6c58723c */ /* 0x040ff00000001858 */
[C---:B------:R-:W-:Y:S08]  /*3f30*/  HMMA.16816.F32 R84, R108.reuse, R100, R84 ;  /* 0x000000646c54723c */ /* 0x040ff00000001854 */
[----:B------:R-:W-:Y:S01]  /*3f40*/  HMMA.16816.F32 R80, R108, R102, R80 ;  /* 0x000000666c50723c */ /* 0x000fe20000001850 */
[----:B------:R-:W-:Y:S07]  /*3f50*/  LDSM.16.M88.4 R100, [R121+0x2000] ;  /* 0x002000007964783b */ /* 0x000fee0000000200 */
[C---:B-1----:R-:W-:Y:S08]  /*3f60*/  HMMA.16816.F32 R8, R68.reuse, R48, R8 ;  /* 0x000000304408723c */ /* 0x042ff00000001808 */
[C---:B------:R-:W-:Y:S01]  /*3f70*/  HMMA.16816.F32 R4, R68.reuse, R50, R4 ;  /* 0x000000324404723c */ /* 0x040fe20000001804 */
[----:B------:R-:W1:Y:S07]  /*3f80*/  LDSM.16.M88.4 R48, [R112+0x4800] ;  /* 0x004800007030783b */ /* 0x000e6e0000000200 */
[C---:B-----5:R-:W-:Y:S08]  /*3f90*/  HMMA.16816.F32 R92, R68.reuse, R64, R92 ;  /* 0x00000040445c723c */ /* 0x060ff0000000185c */
[C---:B------:R-:W-:Y:S01]  /*3fa0*/  HMMA.16816.F32 R88, R68.reuse, R66, R88 ;  /* 0x000000424458723c */ /* 0x040fe20000001858 */
[----:B------:R-:W4:Y:S07]  /*3fb0*/  LDSM.16.M88.4 R64, [R112+0x5000] ;  /* 0x005000007040783b */ /* 0x000f2e0000000200 */
[C---:B--2---:R-:W-:Y:S08]  /*3fc0*/  HMMA.16816.F32 R84, R68.reuse, R60, R84 ;  /* 0x0000003c4454723c */ /* 0x044ff00000001854 */
[C---:B------:R-:W-:Y:S01]  /*3fd0*/  HMMA.16816.F32 R80, R68.reuse, R62, R80 ;  /* 0x0000003e4450723c */ /* 0x040fe20000001850 */
[----:B------:R-:W-:Y:S07]  /*3fe0*/  LDSM.16.M88.4 R60, [R112+0x5800] ;  /* 0x00580000703c783b */ /* 0x000fee0000000200 */
[C---:B------:R-:W-:Y:S08]  /*3ff0*/  HMMA.16816.F32 R76, R68.reuse, R96, R76 ;  /* 0x00000060444c723c */ /* 0x040ff0000000184c */
[----:B------:R-:W-:Y:S01]  /*4000*/  HMMA.16816.F32 R72, R68, R98, R72 ;  /* 0x000000624448723c */ /* 0x000fe20000001848 */
[----:B------:R-:W2:Y:S04]  /*4010*/  LDSM.16.M88.4 R68, [R112+0x6000] ;  /* 0x006000007044783b */ /* 0x000ea80000000200 */
[----:B------:R-:W-:Y:S03]  /*4020*/  LDSM.16.M88.4 R96, [R194+UR5+0x8000] ;  /* 0x00800005c260783b */ /* 0x000fe60008000200 */
[C---:B---3--:R-:W-:Y:S08]  /*4030*/  HMMA.16816.F32 R44, R56.reuse, R52, R44 ;  /* 0x00000034382c723c */ /* 0x048ff0000000182c */
[C---:B------:R-:W-:Y:S01]  /*4040*/  HMMA.16816.F32 R40, R56.reuse, R54, R40 ;  /* 0x000000363828723c */ /* 0x040fe20000001828 */
[----:B------:R-:W3:Y:S07]  /*4050*/  LDSM.16.M88.4 R52, [R112+0x6800] ;  /* 0x006800007034783b */ /* 0x000eee0000000200 */
[C---:B-1----:R-:W-:Y:S08]  /*4060*/  HMMA.16816.F32 R36, R56.reuse, R48, R36 ;  /* 0x000000303824723c */ /* 0x042ff00000001824 */
[C---:B------:R-:W-:Y:S01]  /*4070*/  HMMA.16816.F32 R32, R56.reuse, R50, R32 ;  /* 0x000000323820723c */ /* 0x040fe20000001820 */
[----:B------:R-:W1:Y:S07]  /*4080*/  LDSM.16.M88.4 R48, [R112+0x7000] ;  /* 0x007000007030783b */ /* 0x000e6e0000000200 */
[C---:B----4-:R-:W-:Y:S08]  /*4090*/  HMMA.16816.F32 R28, R56.reuse, R64, R28 ;  /* 0x00000040381c723c */ /* 0x050ff0000000181c */
[C---:B------:R-:W-:Y:S01]  /*40a0*/  HMMA.16816.F32 R20, R56.reuse, R66, R20 ;  /* 0x000000423814723c */ /* 0x040fe20000001814 */
[----:B------:R-:W-:Y:S07]  /*40b0*/  LDSM.16.M88.4 R64, [R120+0x2000] ;  /* 0x002000007840783b */ /* 0x000fee0000000200 */
[C---:B--2---:R-:W-:Y:S01]  /*40c0*/  HMMA.16816.F32 R104, R56.reuse, R68, R8 ;  /* 0x000000443868723c */ /* 0x044fe20000001808 */
[----:B------:R-:W2:Y:S07]  /*40d0*/  LDSM.16.M88.4 R8, [R118+0x8000] ;  /* 0x008000007608783b */ /* 0x000eae0000000200 */
[C---:B------:R-:W-:Y:S08]  /*40e0*/  HMMA.16816.F32 R16, R56.reuse, R60, R16 ;  /* 0x0000003c3810723c */ /* 0x040ff00000001810 */
[C---:B------:R-:W-:Y:S01]  /*40f0*/  HMMA.16816.F32 R12, R56.reuse, R62, R12 ;  /* 0x0000003e380c723c */ /* 0x040fe2000000180c */
[----:B------:R-:W4:Y:S07]  /*4100*/  LDSM.16.M88.4 R60, [R112+0x7800] ;  /* 0x00780000703c783b */ /* 0x000f2e0000000200 */
[C---:B------:R-:W-:Y:S01]  /*4110*/  HMMA.16816.F32 R4, R56.reuse, R70, R4 ;  /* 0x000000463804723c */ /* 0x040fe20000001804 */
[----:B------:R-:W-:Y:S07]  /*4120*/  LDSM.16.M88.4 R68, [R119+0x2000] ;  /* 0x002000007744783b */ /* 0x000fee0000000200 */
[C---:B---3--:R-:W-:Y:S08]  /*4130*/  HMMA.16816.F32 R92, R56.reuse, R52, R92 ;  /* 0x00000034385c723c */ /* 0x048ff0000000185c */
[----:B------:R-:W-:Y:S01]  /*4140*/  HMMA.16816.F32 R88, R56, R54, R88 ;  /* 0x000000363858723c */ /* 0x000fe20000001858 */
[----:B------:R-:W3:Y:S07]  /*4150*/  LDSM.16.M88.4 R52, [R194+UR5+0x8800] ;  /* 0x00880005c234783b */ /* 0x000eee0008000200 */
[C---:B------:R-:W-:Y:S01]  /*4160*/  HMMA.16816.F32 R108, R100.reuse, R96, R44 ;  /* 0x00000060646c723c */ /* 0x040fe2000000182c */
[----:B------:R-:W5:Y:S07]  /*4170*/  LDSM.16.M88.4 R44, [R117+0x8000] ;  /* 0x00800000752c783b */ /* 0x000f6e0000000200 */
[----:B------:R-:W-:Y:S01]  /*4180*/  HMMA.16816.F32 R40, R100, R98, R40 ;  /* 0x000000626428723c */ /* 0x000fe20000001828 */
[----:B------:R-:W-:Y:S07]  /*4190*/  LDSM.16.M88.4 R96, [R118+0x8800] ;  /* 0x008800007660783b */ /* 0x000fee0000000200 */
[C---:B-1----:R-:W-:Y:S08]  /*41a0*/  HMMA.16816.F32 R84, R56.reuse, R48, R84 ;  /* 0x000000303854723c */ /* 0x042ff00000001854 */
[----:B------:R-:W-:Y:S01]  /*41b0*/  HMMA.16816.F32 R80, R56, R50, R80 ;  /* 0x000000323850723c */ /* 0x000fe20000001850 */
[----:B------:R-:W1:Y:S07]  /*41c0*/  LDSM.16.M88.4 R48, [R194+UR5+0x9000] ;  /* 0x00900005c230783b */ /* 0x000e6e0008000200 */
[C---:B--2---:R-:W-:Y:S08]  /*41d0*/  HMMA.16816.F32 R108, R64.reuse, R8, R108 ;  /* 0x00000008406c723c */ /* 0x044ff0000000186c */
[----:B------:R-:W-:Y:S01]  /*41e0*/  HMMA.16816.F32 R40, R64, R10, R40 ;  /* 0x0000000a4028723c */ /* 0x000fe20000001828 */
[----:B------:R-:W-:Y:S07]  /*41f0*/  LDSM.16.M88.4 R8, [R117+0x8800] ;  /* 0x008800007508783b */ /* 0x000fee0000000200 */
[C---:B----4-:R-:W-:Y:S08]  /*4200*/  HMMA.16816.F32 R76, R56.reuse, R60, R76 ;  /* 0x0000003c384c723c */ /* 0x050ff0000000184c */
[----:B------:R-:W-:Y:S01]  /*4210*/  HMMA.16816.F32 R72, R56, R62, R72 ;  /* 0x0000003e3848723c */ /* 0x000fe20000001848 */
[----:B------:R-:W-:Y:S04]  /*4220*/  LDSM.16.M88.4 R60, [R113+0x2000] ;  /* 0x00200000713c783b */ /* 0x000fe80000000200 */
[----:B------:R-:W2:Y:S03]  /*4230*/  LDSM.16.M88.4 R56, [R112+0x8000] ;  /* 0x008000007038783b */ /* 0x000ea60000000200 */
[----:B---3--:R-:W-:Y:S08]  /*4240*/  HMMA.16816.F32 R36, R100, R52, R36 ;  /* 0x000000346424723c */ /* 0x008ff00000001824 */
[C---:B-----5:R-:W-:Y:S08]  /*4250*/  HMMA.16816.F32 R108, R68.reuse, R44, R108 ;  /* 0x0000002c446c723c */ /* 0x060ff0000000186c */
[----:B------:R-:W-:Y:S01]  /*4260*/  HMMA.16816.F32 R40, R68, R46, R40 ;  /* 0x0000002e4428723c */ /* 0x000fe20000001828 */
[----:B------:R-:W3:Y:S07]  /*4270*/  LDSM.16.M88.4 R44, [R194+UR5+0x9800] ;  /* 0x00980005c22c783b */ /* 0x000eee0008000200 */
[C---:B------:R-:W-:Y:S08]  /*4280*/  HMMA.16816.F32 R32, R100.reuse, R54, R32 ;  /* 0x000000366420723c */ /* 0x040ff00000001820 */
[----:B-1----:R-:W-:Y:S08]  /*4290*/  HMMA.16816.F32 R28, R100, R48, R28 ;  /* 0x00000030641c723c */ /* 0x002ff0000000181c */
[----:B------:R-:W-:Y:S01]  /*42a0*/  HMMA.16816.F32 R52, R64, R96, R36 ;  /* 0x000000604034723c */ /* 0x000fe20000001824 */
[----:B------:R-:W1:Y:S07]  /*42b0*/  LDSM.16.M88.4 R36, [R112+0x8800] ;  /* 0x008800007024783b */ /* 0x000e6e0000000200 */
[----:B------:R-:W-:Y:S01]  /*42c0*/  HMMA.16816.F32 R20, R100, R50, R20 ;  /* 0x000000326414723c */ /* 0x000fe20000001814 */
[----:B------:R-:W4:Y:S07]  /*42d0*/  LDSM.16.M88.4 R48, [R118+0x9000] ;  /* 0x009000007630783b */ /* 0x000f2e0000000200 */
[----:B------:R-:W-:Y:S08]  /*42e0*/  HMMA.16816.F32 R32, R64, R98, R32 ;  /* 0x000000624020723c */ /* 0x000ff00000001820 */
[C---:B--2---:R-:W-:Y:S08]  /*42f0*/  HMMA.16816.F32 R108, R60.reuse, R56, R108 ;  /* 0x000000383c6c723c */ /* 0x044ff0000000186c */
[----:B------:R-:W-:Y:S08]  /*4300*/  HMMA.16816.F32 R40, R60, R58, R40 ;  /* 0x0000003a3c28723c */ /* 0x000ff00000001828 */
[----:B------:R-:W-:Y:S03]  /*4310*/  HMMA.16816.F32 R52, R68, R8, R52 ;  /* 0x000000084434723c */ /* 0x000fe60000001834 */
[----:B------:R-:W-:Y:S01]  /*4320*/  FMUL.FTZ R108, R108, UR4 ;  /* 0x000000046c6c7c20 */ /* 0x000fe20008410000 */
[----:B------:R-:W-:Y:S01]  /*4330*/  FMUL.FTZ R109, R109, UR4 ;  /* 0x000000046d6d7c20 */ /* 0x000fe20008410000 */
[----:B------:R-:W-:Y:S01]  /*4340*/  FMUL.FTZ R110, R110, UR4 ;  /* 0x000000046e6e7c20 */ /* 0x000fe20008410000 */
[----:B------:R-:W-:-:S02]  /*4350*/  FMUL.FTZ R111, R111, UR4 ;  /* 0x000000046f6f7c20 */ /* 0x000fc40008410000 */
[----:B---3--:R-:W-:Y:S01]  /*4360*/  HMMA.16816.F32 R56, R100, R44, R16 ;  /* 0x0000002c6438723c */ /* 0x008fe20000001810 */
[----:B------:R-:W2:Y:S01]  /*4370*/  LDSM.16.M88.4 R16, [R117+0x9000] ;  /* 0x009000007510783b */ /* 0x000ea20000000200 */
[----:B------:R-:W3:Y:S01]  /*4380*/  MUFU.TANH R108, R108 ;  /* 0x0000006c006c7308 */ /* 0x000ee20000002400 */
[----:B------:R-:W-:Y:S01]  /*4390*/  FMUL.FTZ R40, R40, UR4 ;  /* 0x0000000428287c20 */ /* 0x000fe20008410000 */
[----:B------:R-:W-:Y:S01]  /*43a0*/  FMUL.FTZ R41, R41, UR4 ;  /* 0x0000000429297c20 */ /* 0x000fe20008410000 */
[----:B------:R-:W-:Y:S01]  /*43b0*/  FMUL.FTZ R42, R42, UR4 ;  /* 0x000000042a2a7c20 */ /* 0x000fe20008410000 */
[----:B------:R-:W-:Y:S02]  /*43c0*/  FMUL.FTZ R43, R43, UR4 ;  /* 0x000000042b2b7c20 */ /* 0x000fe40008410000 */
[----:B------:R-:W-:Y:S01]  /*43d0*/  HMMA.16816.F32 R32, R68, R10, R32 ;  /* 0x0000000a4420723c */ /* 0x000fe20000001820 */
[----:B------:R-:W5:Y:S01]  /*43e0*/  LDSM.16.M88.4 R8, [R194+UR5+0xa000] ;  /* 0x00a00005c208783b */ /* 0x000f620008000200 */
[----:B------:R-:W2:Y:S06]  /*43f0*/  MUFU.TANH R113, R40 ;  /* 0x0000002800717308 */ /* 0x000eac0000002400 */
[----:B-1----:R-:W-:Y:S02]  /*4400*/  HMMA.16816.F32 R52, R60, R36, R52 ;  /* 0x000000243c34723c */ /* 0x002fe40000001834 */
[----:B------:R-:W1:Y:S06]  /*4410*/  MUFU.TANH R114, R41 ;  /* 0x0000002900727308 */ /* 0x000e6c0000002400 */
[----:B----4-:R-:W-:Y:S01]  /*4420*/  HMMA.16816.F32 R96, R64, R48, R28 ;  /* 0x000000304060723c */ /* 0x010fe2000000181c */
[----:B------:R-:W4:Y:S01]  /*4430*/  LDSM.16.M88.4 R28, [R112+0x9000] ;  /* 0x00900000701c783b */ /* 0x000f220000000200 */
[----:B------:R-:W1:Y:S06]  /*4440*/  MUFU.TANH R115, R42 ;  /* 0x0000002a00737308 */ /* 0x000e6c0000002400 */
[----:B------:R-:W-:Y:S01]  /*4450*/  HMMA.16816.F32 R32, R60, R38, R32 ;  /* 0x000000263c20723c */ /* 0x000fe20000001820 */
[----:B------:R-:W3:Y:S01]  /*4460*/  LDSM.16.M88.4 R36, [R118+0x9800] ;  /* 0x009800007624783b */ /* 0x000ee20000000200 */
[----:B------:R2:W1:Y:S01]  /*4470*/  MUFU.TANH R48, R43 ;  /* 0x0000002b00307308 */ /* 0x0004620000002400 */
[----:B------:R-:W-:Y:S01]  /*4480*/  FMUL.FTZ R49, R52, UR4 ;  /* 0x0000000434317c20 */ /* 0x000fe20008410000 */
[----:B------:R-:W-:Y:S01]  /*4490*/  FMUL.FTZ R52, R53, UR4 ;  /* 0x0000000435347c20 */ /* 0x000fe20008410000 */
[----:B------:R-:W-:-:S03]  /*44a0*/  FMUL.FTZ R53, R54, UR4 ;  /* 0x0000000436357c20 */ /* 0x000fc60008410000 */
[----:B------:R-:W-:Y:S01]  /*44b0*/  HMMA.16816.F32 R20, R64, R50, R20 ;  /* 0x000000324014723c */ /* 0x000fe20000001814 */
[----:B------:R-:W-:Y:S01]  /*44c0*/  FMUL.FTZ R50, R55, UR4 ;  /* 0x0000000437327c20 */ /* 0x000fe20008410000 */
[----:B------:R-:W1:Y:S06]  /*44d0*/  MUFU.TANH R109, R109 ;  /* 0x0000006d006d7308 */ /* 0x000e6c0000002400 */
[----:B------:R-:W-:Y:S01]  /*44e0*/  HMMA.16816.F32 R12, R100, R46, R12 ;  /* 0x0000002e640c723c */ /* 0x000fe2000000180c */
[----:B------:R-:W-:Y:S01]  /*44f0*/  LDSM.16.M88.4 R44, [R112+0x9800] ;  /* 0x00980000702c783b */ /* 0x000fe20000000200 */
[----:B------:R-:W1:Y:S01]  /*4500*/  MUFU.TANH R110, R110 ;  /* 0x0000006e006e7308 */ /* 0x000e620000002400 */
[----:B------:R-:W-:Y:S01]  /*4510*/  FMUL.FTZ R32, R32, UR4 ;  /* 0x0000000420207c20 */ /* 0x000fe20008410000 */
[----:B------:R-:W-:Y:S01]  /*4520*/  FMUL.FTZ R33, R33, UR4 ;  /* 0x0000000421217c20 */ /* 0x000fe20008410000 */
[----:B--2---:R-:W-:Y:S01]  /*4530*/  LDSM.16.M88.4 R40, [R117+0x9800] ;  /* 0x009800007528783b */ /* 0x004fe20000000200 */
[----:B------:R-:W-:Y:S01]  /*4540*/  FMUL.FTZ R34, R34, UR4 ;  /* 0x0000000422227c20 */ /* 0x000fe20008410000 */
[----:B------:R-:W-:Y:S01]  /*4550*/  FMUL.FTZ R35, R35, UR4 ;  /* 0x0000000423237c20 */ /* 0x000fe20008410000 */
[----:B------:R-:W-:Y:S02]  /*4560*/  HMMA.16816.F32 R96, R68, R16, R96 ;  /* 0x000000104460723c */ /* 0x000fe40000001860 */
[----:B------:R-:W2:Y:S06]  /*4570*/  MUFU.TANH R51, R32 ;  /* 0x0000002000337308 */ /* 0x000eac0000002400 */
[----:B-----5:R-:W-:Y:S02]  /*4580*/  HMMA.16816.F32 R104, R100, R8, R104 ;  /* 0x000000086468723c */ /* 0x020fe40000001868 */
[----:B------:R-:W1:Y:S06]  /*4590*/  MUFU.TANH R54, R33 ;  /* 0x0000002100367308 */ /* 0x000e6c0000002400 */
[----:B------:R-:W-:Y:S01]  /*45a0*/  HMMA.16816.F32 R20, R68, R18, R20 ;  /* 0x000000124414723c */ /* 0x000fe20000001814 */
[----:B------:R-:W5:Y:S01]  /*45b0*/  LDSM.16.M88.4 R16, [R194+UR5+0xa800] ;  /* 0x00a80005c210783b */ /* 0x000f620008000200 */
[----:B------:R-:W1:Y:S06]  /*45c0*/  MUFU.TANH R55, R34 ;  /* 0x0000002200377308 */ /* 0x000e6c0000002400 */
[----:B------:R-:W-:Y:S01]  /*45d0*/  HMMA.16816.F32 R4, R100, R10, R4 ;  /* 0x0000000a6404723c */ /* 0x000fe20000001804 */
[----:B------:R-:W2:Y:S01]  /*45e0*/  LDSM.16.M88.4 R8, [R118+0xa000] ;  /* 0x00a000007608783b */ /* 0x000ea20000000200 */
[----:B------:R3:W1:Y:S06]  /*45f0*/  MUFU.TANH R119, R35 ;  /* 0x0000002300777308 */ /* 0x00066c0000002400 */
[C---:B----4-:R-:W-:Y:S02]  /*4600*/  HMMA.16816.F32 R96, R60.reuse, R28, R96 ;  /* 0x0000001c3c60723c */ /* 0x050fe40000001860 */
[----:B------:R-:W4:Y:S06]  /*4610*/  MUFU.TANH R111, R111 ;  /* 0x0000006f006f7308 */ /* 0x000f2c0000002400 */
[----:B------:R-:W-:Y:S01]  /*4620*/  HMMA.16816.F32 R20, R60, R30, R20 ;  /* 0x0000001e3c14723c */ /* 0x000fe20000001814 */
[----:B------:R-:W1:Y:S01]  /*4630*/  LDSM.16.M88.4 R28, [R117+0xa000] ;  /* 0x00a00000751c783b */ /* 0x000e620000000200 */
[----:B------:R-:W1:Y:S03]  /*4640*/  MUFU.TANH R49, R49 ;  /* 0x0000003100317308 */ /* 0x000e660000002400 */
[----:B---3--:R-:W-:Y:S03]  /*4650*/  LDSM.16.M88.4 R32, [R194+UR5+0xb000] ;  /* 0x00b00005c220783b */ /* 0x008fe60008000200 */
[----:B------:R-:W-:Y:S02]  /*4660*/  HMMA.16816.F32 R12, R64, R38, R12 ;  /* 0x00000026400c723c */ /* 0x000fe4000000180c */
[----:B------:R-:W3:Y:S01]  /*4670*/  MUFU.TANH R52, R52 ;  /* 0x0000003400347308 */ /* 0x000ee20000002400 */
[----:B------:R-:W-:Y:S01]  /*4680*/  FMUL.FTZ R96, R96, UR4 ;  /* 0x0000000460607c20 */ /* 0x000fe20008410000 */
[----:B------:R-:W-:-:S04]  /*4690*/  FMUL.FTZ R97, R97, UR4 ;  /* 0x0000000461617c20 */ /* 0x000fc80008410000 */
[----:B------:R-:W-:Y:S01]  /*46a0*/  HMMA.16816.F32 R56, R64, R36, R56 ;  /* 0x000000244038723c */ /* 0x000fe20000001838 */
[----:B------:R-:W4:Y:S01]  /*46b0*/  LDSM.16.M88.4 R36, [R112+0xa000] ;  /* 0x00a000007024783b */ /* 0x000f220000000200 */
[----:B------:R-:W1:Y:S01]  /*46c0*/  MUFU.TANH R53, R53 ;  /* 0x0000003500357308 */ /* 0x000e620000002400 */
[----:B------:R-:W-:Y:S01]  /*46d0*/  FMUL.FTZ R20, R20, UR4 ;  /* 0x0000000414147c20 */ /* 0x000fe20008410000 */
[----:B------:R-:W-:Y:S01]  /*46e0*/  FMUL.FTZ R21, R21, UR4 ;  /* 0x0000000415157c20 */ /* 0x000fe20008410000 */
[----:B------:R-:W-:Y:S01]  /*46f0*/  FMUL.FTZ R22, R22, UR4 ;  /* 0x0000000416167c20 */ /* 0x000fe20008410000 */
[----:B------:R-:W-:Y:S02]  /*4700*/  FMUL.FTZ R23, R23, UR4 ;  /* 0x0000000417177c20 */ /* 0x000fe40008410000 */
[----:B-----5:R-:W-:Y:S02]  /*4710*/  HMMA.16816.F32 R92, R100, R16, R92 ;  /* 0x00000010645c723c */ /* 0x020fe4000000185c */
[----:B------:R-:W1:Y:S06]  /*4720*/  MUFU.TANH R50, R50 ;  /* 0x0000003200327308 */ /* 0x000e6c0000002400 */
[----:B------:R-:W-:Y:S02]  /*4730*/  HMMA.16816.F32 R12, R68, R42, R12 ;  /* 0x0000002a440c723c */ /* 0x000fe4000000180c */
[----:B------:R-:W1:Y:S06]  /*4740*/  MUFU.TANH R42, R22 ;  /* 0x00000016002a7308 */ /* 0x000e6c0000002400 */
[C---:B--2---:R-:W-:Y:S02]  /*4750*/  HMMA.16816.F32 R4, R64.reuse, R10, R4 ;  /* 0x0000000a4004723c */ /* 0x044fe40000001804 */
[----:B------:R-:W2:Y:S06]  /*4760*/  MUFU.TANH R43, R23 ;  /* 0x00000017002b7308 */ /* 0x000eac0000002400 */
[----:B------:R-:W-:Y:S01]  /*4770*/  HMMA.16816.F32 R104, R64, R8, R104 ;  /* 0x000000084068723c */ /* 0x000fe20000001868 */
[----:B------:R-:W-:Y:S01]  /*4780*/  LDSM.16.M88.4 R8, [R117+0xa800] ;  /* 0x00a800007508783b */ /* 0x000fe20000000200 */
[----:B------:R-:W1:Y:S06]  /*4790*/  MUFU.TANH R96, R96 ;  /* 0x0000006000607308 */ /* 0x000e6c0000002400 */
[----:B------:R-:W-:Y:S01]  /*47a0*/  HMMA.16816.F32 R56, R68, R40, R56 ;  /* 0x000000284438723c */ /* 0x000fe20000001838 */
[----:B------:R-:W-:Y:S01]  /*47b0*/  FMUL.FTZ R40, R98, UR4 ;  /* 0x0000000462287c20 */ /* 0x000fe20008410000 */
[----:B------:R-:W-:Y:S01]  /*47c0*/  FMUL.FTZ R41, R99, UR4 ;  /* 0x0000000463297c20 */ /* 0x000fe20008410000 */
[----:B------:R-:W2:Y:S05]  /*47d0*/  MUFU.TANH R98, R20 ;  /* 0x0000001400627308 */ /* 0x000eaa0000002400 */
[----:B------:R-:W-:Y:S03]  /*47e0*/  HMMA.16816.F32 R12, R60, R46, R12 ;  /* 0x0000002e3c0c723c */ /* 0x000fe6000000180c */
[----:B------:R-:W2:Y:S05]  /*47f0*/  MUFU.TANH R97, R97 ;  /* 0x0000006100617308 */ /* 0x000eaa0000002400 */
[C---:B-1----:R-:W-:Y:S03]  /*4800*/  HMMA.16816.F32 R4, R68.reuse, R30, R4 ;  /* 0x0000001e4404723c */ /* 0x042fe60000001804 */
[----:B------:R-:W1:Y:S05]  /*4810*/  MUFU.TANH R40, R40 ;  /* 0x0000002800287308 */ /* 0x000e6a0000002400 */
[----:B------:R-:W-:Y:S01]  /*4820*/  HMMA.16816.F32 R104, R68, R28, R104 ;  /* 0x0000001c4468723c */ /* 0x000fe20000001868 */
[----:B------:R-:W-:Y:S02]  /*4830*/  LDSM.16.M88.4 R28, [R112+0xa800] ;  /* 0x00a80000701c783b */ /* 0x000fe40000000200 */
[----:B------:R-:W-:Y:S01]  /*4840*/  FMUL.FTZ R12, R12, UR4 ;  /* 0x000000040c0c7c20 */ /* 0x000fe20008410000 */
[----:B------:R-:W-:Y:S01]  /*4850*/  FMUL.FTZ R13, R13, UR4 ;  /* 0x000000040d0d7c20 */ /* 0x000fe20008410000 */
[----:B------:R-:W-:Y:S01]  /*4860*/  FMUL.FTZ R217, R14, UR4 ;  /* 0x000000040ed97c20 */ /* 0x000fe20008410000 */
[----:B------:R-:W-:Y:S01]  /*4870*/  FMUL.FTZ R213, R15, UR4 ;  /* 0x000000040fd57c20 */ /* 0x000fe20008410000 */
[----:B------:R-:W1:Y:S01]  /*4880*/  MUFU.TANH R41, R41 ;  /* 0x0000002900297308 */ /* 0x000e620000002400 */
[----:B------:R-:W-:Y:S07]  /*4890*/  HMMA.16816.F32 R56, R60, R44, R56 ;  /* 0x0000002c3c38723c */ /* 0x000fee0000001838 */
[----:B------:R5:W1:Y:S01]  /*48a0*/  MUFU.TANH R44, R21 ;  /* 0x00000015002c7308 */ /* 0x000a620000002400 */
[----:B------:R-:W-:Y:S01]  /*48b0*/  HMMA.16816.F32 R88, R100, R18, R88 ;  /* 0x000000126458723c */ /* 0x000fe20000001858 */
[----:B------:R-:W3:Y:S06]  /*48c0*/  LDSM.16.M88.4 R16, [R118+0xa800] ;  /* 0x00a800007610783b */ /* 0x000eec0000000200 */
[----:B------:R-:W1:Y:S01]  /*48d0*/  MUFU.TANH R217, R217 ;  /* 0x000000d900d97308 */ /* 0x000e620000002400 */
[C---:B----4-:R-:W-:Y:S03]  /*48e0*/  HMMA.16816.F32 R4, R60.reuse, R38, R4 ;  /* 0x000000263c04723c */ /* 0x050fe60000001804 */
[----:B------:R-:W-:Y:S01]  /*48f0*/  FMUL.FTZ R46, R57, UR4 ;  /* 0x00000004392e7c20 */ /* 0x000fe20008410000 */
[----:B------:R-:W-:Y:S01]  /*4900*/  FMUL.FTZ R45, R56, UR4 ;  /* 0x00000004382d7c20 */ /* 0x000fe20008410000 */
[----:B------:R-:W-:Y:S01]  /*4910*/  FMUL.FTZ R47, R58, UR4 ;  /* 0x000000043a2f7c20 */ /* 0x000fe20008410000 */
[----:B------:R-:W-:Y:S01]  /*4920*/  FMUL.FTZ R56, R59, UR4 ;  /* 0x000000043b387c20 */ /* 0x000fe20008410000 */
[----:B------:R-:W4:Y:S01]  /*4930*/  MUFU.TANH R57, R12 ;  /* 0x0000000c00397308 */ /* 0x000f220000002400 */
[----:B-----5:R-:W5:Y:S01]  /*4940*/  LDSM.16.M88.4 R20, [R194+UR5+0xb800] ;  /* 0x00b80005c214783b */ /* 0x020f620008000200 */
[----:B------:R-:W-:Y:S06]  /*4950*/  HMMA.16816.F32 R104, R60, R36, R104 ;  /* 0x000000243c68723c */ /* 0x000fec0000001868 */
[----:B------:R2:W1:Y:S02]  /*4960*/  MUFU.TANH R37, R13 ;  /* 0x0000000d00257308 */ /* 0x0004640000002400 */
[C---:B------:R-:W-:Y:S02]  /*4970*/  HMMA.16816.F32 R84, R100.reuse, R32, R84 ;  /* 0x000000206454723c */ /* 0x040fe40000001854 */
[----:B------:R-:W-:Y:S01]  /*4980*/  FMUL.FTZ R4, R4, UR4 ;  /* 0x0000000404047c20 */ /* 0x000fe20008410000 */
[----:B------:R-:W-:Y:S01]  /*4990*/  FMUL.FTZ R5, R5, UR4 ;  /* 0x0000000405057c20 */ /* 0x000fe20008410000 */
[----:B------:R-:W-:Y:S01]  /*49a0*/  FMUL.FTZ R201, R6, UR4 ;  /* 0x0000000406c97c20 */ /* 0x000fe20008410000 */
[----:B------:R-:W-:Y:S01]  /*49b0*/  FMUL.FTZ R187, R7, UR4 ;  /* 0x0000000407bb7c20 */ /* 0x000fe20008410000 */
[----:B------:R-:W1:Y:S02]  /*49c0*/  MUFU.TANH R205, R4 ;  /* 0x0000000400cd7308 */ /* 0x000e640000002400 */
[----:B------:R-:W-:Y:S01]  /*49d0*/  HMMA.16816.F32 R80, R100, R34, R80 ;  /* 0x000000226450723c */ /* 0x000fe20000001850 */
[----:B------:R-:W-:Y:S02]  /*49e0*/  LDSM.16.M88.4 R32, [R118+0xb800] ;  /* 0x00b800007620783b */ /* 0x000fe40000000200 */
[----:B------:R-:W-:Y:S01]  /*49f0*/  FMUL.FTZ R104, R104, UR4 ;  /* 0x0000000468687c20 */ /* 0x000fe20008410000 */
[----:B------:R-:W-:Y:S01]  /*4a00*/  FMUL.FTZ R105, R105, UR4 ;  /* 0x0000000469697c20 */ /* 0x000fe20008410000 */
[----:B------:R-:W-:Y:S01]  /*4a10*/  FMUL.FTZ R106, R106, UR4 ;  /* 0x000000046a6a7c20 */ /* 0x000fe20008410000 */
[----:B------:R4:W1:Y:S01]  /*4a20*/  MUFU.TANH R175, R5 ;  /* 0x0000000500af7308 */ /* 0x0008620000002400 */
[----:B--2---:R-:W2:Y:S01]  /*4a30*/  LDSM.16.M88.4 R12, [R118+0xb000] ;  /* 0x00b00000760c783b */ /* 0x004ea20000000200 */
[----:B---3--:R-:W-:Y:S01]  /*4a40*/  HMMA.16816.F32 R92, R64, R16, R92 ;  /* 0x00000010405c723c */ /* 0x008fe2000000185c */
[----:B------:R-:W-:-:S05]  /*4a50*/  FMUL.FTZ R107, R107, UR4 ;  /* 0x000000046b6b7c20 */ /* 0x000fca0008410000 */
[----:B------:R-:W3:Y:S02]  /*4a60*/  MUFU.TANH R45, R45 ;  /* 0x0000002d002d7308 */ /* 0x000ee40000002400 */
[----:B------:R-:W-:Y:S01]  /*4a70*/  HMMA.16816.F32 R88, R64, R18, R88 ;  /* 0x000000124058723c */ /* 0x000fe20000001858 */
[----:B------:R-:W1:Y:S05]  /*4a80*/  LDSM.16.M88.4 R16, [R117+0xb000] ;  /* 0x00b000007510783b */ /* 0x000e6a0000000200 */
[----:B------:R-:W1:Y:S01]  /*4a90*/  MUFU.TANH R46, R46 ;  /* 0x0000002e002e7308 */ /* 0x000e620000002400 */
[----:B----4-:R-:W4:Y:S01]  /*4aa0*/  LDSM.16.M88.4 R4, [R117+0xb800] ;  /* 0x00b800007504783b */ /* 0x010f220000000200 */
[C---:B-----5:R-:W-:Y:S06]  /*4ab0*/  HMMA.16816.F32 R76, R100.reuse, R20, R76 ;  /* 0x00000014644c723c */ /* 0x060fec000000184c */
[----:B------:R-:W1:Y:S02]  /*4ac0*/  MUFU.TANH R47, R47 ;  /* 0x0000002f002f7308 */ /* 0x000e640000002400 */
[----:B------:R-:W-:Y:S06]  /*4ad0*/  HMMA.16816.F32 R72, R100, R22, R72 ;  /* 0x000000166448723c */ /* 0x000fec0000001848 */
[----:B------:R-:W1:Y:S02]  /*4ae0*/  MUFU.TANH R56, R56 ;  /* 0x0000003800387308 */ /* 0x000e640000002400 */
[C---:B------:R-:W-:Y:S06]  /*4af0*/  HMMA.16816.F32 R92, R68.reuse, R8, R92 ;  /* 0x00000008445c723c */ /* 0x040fec000000185c */
[----:B------:R-:W1:Y:S02]  /*4b00*/  MUFU.TANH R213, R213 ;  /* 0x000000d500d57308 */ /* 0x000e640000002400 */
[----:B------:R-:W-:Y:S01]  /*4b10*/  HMMA.16816.F32 R88, R68, R10, R88 ;  /* 0x0000000a4458723c */ /* 0x000fe20000001858 */
[----:B------:R-:W5:Y:S05]  /*4b20*/  LDSM.16.M88.4 R8, [R112+0xb000] ;  /* 0x00b000007008783b */ /* 0x000f6a0000000200 */
[----:B------:R1:W1:Y:S02]  /*4b30*/  MUFU.TANH R207, R104 ;  /* 0x0000006800cf7308 */ /* 0x0002640000002400 */
[C---:B--2---:R-:W-:Y:S06]  /*4b40*/  HMMA.16816.F32 R84, R64.reuse, R12, R84 ;  /* 0x0000000c4054723c */ /* 0x044fec0000001854 */
[----:B------:R2:W1:Y:S02]  /*4b50*/  MUFU.TANH R173, R105 ;  /* 0x0000006900ad7308 */ /* 0x0004640000002400 */
[----:B------:R-:W-:Y:S01]  /*4b60*/  HMMA.16816.F32 R80, R64, R14, R80 ;  /* 0x0000000e4050723c */ /* 0x000fe20000001850 */
[----:B------:R-:W3:Y:S01]  /*4b70*/  LDSM.16.M88.4 R12, [R112+0xb800] ;  /* 0x00b80000700c783b */ /* 0x000ee20000000200 */
[----:B------:R-:W-:-:S04]  /*4b80*/  DEPBAR.LE SB0, 0x0 ;  /* 0x000080000000791a */ /* 0x000fc80000000000 */
[----:B------:R2:W1:Y:S02]  /*4b90*/  MUFU.TANH R203, R106 ;  /* 0x0000006a00cb7308 */ /* 0x0004640000002400 */
[C---:B------:R-:W-:Y:S06]  /*4ba0*/  HMMA.16816.F32 R76, R64.reuse, R32, R76 ;  /* 0x00000020404c723c */ /* 0x040fec000000184c */
[----:B------:R2:W2:Y:S02]  /*4bb0*/  MUFU.TANH R183, R107 ;  /* 0x0000006b00b77308 */ /* 0x0004a40000002400 */
[----:B------:R-:W-:Y:S06]  /*4bc0*/  HMMA.16816.F32 R72, R64, R34, R72 ;  /* 0x000000224048723c */ /* 0x000fec0000001848 */
[----:B------:R-:W2:Y:S02]  /*4bd0*/  MUFU.TANH R201, R201 ;  /* 0x000000c900c97308 */ /* 0x000ea40000002400 */
[C---:B-1----:R-:W-:Y:S06]  /*4be0*/  HMMA.16816.F32 R84, R68.reuse, R16, R84 ;  /* 0x000000104454723c */ /* 0x042fec0000001854 */
[----:B------:R-:W1:Y:S02]  /*4bf0*/  MUFU.TANH R187, R187 ;  /* 0x000000bb00bb7308 */ /* 0x000e640000002400 */
[C---:B------:R-:W-:Y:S08]  /*4c00*/  HMMA.16816.F32 R80, R68.reuse, R18, R80 ;  /* 0x000000124450723c */ /* 0x040ff00000001850 */
[C---:B----4-:R-:W-:Y:S08]  /*4c10*/  HMMA.16816.F32 R76, R68.reuse, R4, R76 ;  /* 0x00000004444c723c */ /* 0x050ff0000000184c */
[----:B------:R-:W-:Y:S08]  /*4c20*/  HMMA.16816.F32 R72, R68, R6, R72 ;  /* 0x000000064448723c */ /* 0x000ff00000001848 */
[C---:B------:R-:W-:Y:S08]  /*4c30*/  HMMA.16816.F32 R92, R60.reuse, R28, R92 ;  /* 0x0000001c3c5c723c */ /* 0x040ff0000000185c */
[C---:B------:R-:W-:Y:S08]  /*4c40*/  HMMA.16816.F32 R88, R60.reuse, R30, R88 ;  /* 0x0000001e3c58723c */ /* 0x040ff00000001858 */
[C---:B-----5:R-:W-:Y:S03]  /*4c50*/  HMMA.16816.F32 R84, R60.reuse, R8, R84 ;  /* 0x000000083c54723c */ /* 0x060fe60000001854 */
[----:B------:R-:W-:Y:S01]  /*4c60*/  FMUL.FTZ R92, R92, UR4 ;  /* 0x000000045c5c7c20 */ /* 0x000fe20008410000 */
[----:B------:R-:W-:Y:S01]  /*4c70*/  FMUL.FTZ R93, R93, UR4 ;  /* 0x000000045d5d7c20 */ /* 0x000fe20008410000 */
[----:B------:R-:W-:Y:S01]  /*4c80*/  FMUL.FTZ R94, R94, UR4 ;  /* 0x000000045e5e7c20 */ /* 0x000fe20008410000 */
[----:B------:R-:W-:Y:S01]  /*4c90*/  FMUL.FTZ R95, R95, UR4 ;  /* 0x000000045f5f7c20 */ /* 0x000fe20008410000 */
[----:B------:R4:W1:Y:S01]  /*4ca0*/  MUFU.TANH R199, R92 ;  /* 0x0000005c00c77308 */ /* 0x0008620000002400 */
[C---:B------:R-:W-:Y:S03]  /*4cb0*/  HMMA.16816.F32 R80, R60.reuse, R10, R80 ;  /* 0x0000000a3c50723c */ /* 0x040fe60000001850 */
[----:B------:R-:W-:Y:S01]  /*4cc0*/  FMUL.FTZ R88, R88, UR4 ;  /* 0x0000000458587c20 */ /* 0x000fe20008410000 */
[----:B------:R-:W-:Y:S01]  /*4cd0*/  FMUL.FTZ R89, R89, UR4 ;  /* 0x0000000459597c20 */ /* 0x000fe20008410000 */
[----:B------:R-:W-:Y:S01]  /*4ce0*/  FMUL.FTZ R90, R90, UR4 ;  /* 0x000000045a5a7c20 */ /* 0x000fe20008410000 */
[----:B------:R-:W-:Y:S01]  /*4cf0*/  FMUL.FTZ R91, R91, UR4 ;  /* 0x000000045b5b7c20 */ /* 0x000fe20008410000 */
[----:B------:R4:W1:Y:S01]  /*4d00*/  MUFU.TANH R197, R93 ;  /* 0x0000005d00c57308 */ /* 0x0008620000002400 */
[C---:B---3--:R-:W-:Y:S03]  /*4d10*/  HMMA.16816.F32 R76, R60.reuse, R12, R76 ;  /* 0x0000000c3c4c723c */ /* 0x048fe6000000184c */
[----:B------:R-:W-:Y:S01]  /*4d20*/  FMUL.FTZ R84, R84, UR4 ;  /* 0x0000000454547c20 */ /* 0x000fe20008410000 */
[----:B------:R-:W-:Y:S01]  /*4d30*/  FMUL.FTZ R85, R85, UR4 ;  /* 0x0000000455557c20 */ /* 0x000fe20008410000 */
[----:B------:R-:W-:Y:S01]  /*4d40*/  FMUL.FTZ R86, R86, UR4 ;  /* 0x0000000456567c20 */ /* 0x000fe20008410000 */
[----:B------:R-:W-:Y:S01]  /*4d50*/  FMUL.FTZ R87, R87, UR4 ;  /* 0x0000000457577c20 */ /* 0x000fe20008410000 */
[----:B------:R4:W3:Y:S01]  /*4d60*/  MUFU.TANH R185, R94 ;  /* 0x0000005e00b97308 */ /* 0x0008e20000002400 */
[----:B------:R-:W-:Y:S03]  /*4d70*/  HMMA.16816.F32 R72, R60, R14, R72 ;  /* 0x0000000e3c48723c */ /* 0x000fe60000001848 */
[----:B------:R-:W-:Y:S01]  /*4d80*/  FMUL.FTZ R80, R80, UR4 ;  /* 0x0000000450507c20 */ /* 0x000fe20008410000 */
[----:B------:R-:W-:Y:S01]  /*4d90*/  FMUL.FTZ R81, R81, UR4 ;  /* 0x0000000451517c20 */ /* 0x000fe20008410000 */
[----:B------:R-:W-:Y:S01]  /*4da0*/  FMUL.FTZ R82, R82, UR4 ;  /* 0x0000000452527c20 */ /* 0x000fe20008410000 */
[----:B------:R-:W-:Y:S01]  /*4db0*/  FMUL.FTZ R83, R83, UR4 ;  /* 0x0000000453537c20 */ /* 0x000fe20008410000 */
[----:B------:R4:W1:Y:S04]  /*4dc0*/  MUFU.TANH R181, R95 ;  /* 0x0000005f00b57308 */ /* 0x0008680000002400 */
        /* <DEDUP_REMOVED lines=9> */
[----:B------:R4:W1:Y:S08]  /*4e60*/  MUFU.TANH R193, R89 ;  /* 0x0000005900c17308 */ /* 0x0008700000002400 */
        /* <DEDUP_REMOVED lines=17> */
[----:B------:R4:W1:Y:S01]  /*4f80*/  MUFU.TANH R137, R75 ;  /* 0x0000004b00897308 */ /* 0x0008620000002400 */
[----:B------:R-:W-:Y:S06]  /*4f90*/  BAR.SYNC.DEFER_BLOCKING 0x0 ;  /* 0x0000000000007b1d */ /* 0x000fec0000010000 */
[----:B--23--:R-:W-:Y:S05]  /*4fa0*/  @!P5 BRA `(.L_x_655) ;  /* 0x0000000800e0d947 */ /* 0x00cfea0003800000 */
        /* <DEDUP_REMOVED lines=11> */
.L_x_656:
[----:B------:R-:W2:Y:S01]  /*5060*/  LDC R5, c[0x0][0x4f0] ;  /* 0x00013c00ff057b82 */ /* 0x000ea20000000800 */
[----:B------:R-:W-:Y:S01]  /*5070*/  IADD3 R10, PT, PT, R189, -0x100, RZ ;  /* 0xffffff00bd0a7810 */ /* 0x000fe20007ffe0ff */
[----:B------:R-:W3:Y:S01]  /*5080*/  LDCU.64 UR6, c[0x0][0x3a0] ;  /* 0x00007400ff0677ac */ /* 0x000ee20008000a00 */
[----:B------:R-:W-:Y:S02]  /*5090*/  IABS R7, R0 ;  /* 0x0000000000077213 */ /* 0x000fe40000000000 */
[----:B------:R-:W-:Y:S02]  /*50a0*/  IABS R6, R10 ;  /* 0x0000000a00067213 */ /* 0x000fe40000000000 */
[-C--:B--2---:R-:W-:Y:S02]  /*50b0*/  IABS R3, R5.reuse ;  /* 0x0000000500037213 */ /* 0x084fe40000000000 */
[----:B------:R-:W-:Y:S02]  /*50c0*/  LOP3.LUT R10, R10, R5, RZ, 0x3c, !PT ;  /* 0x000000050a0a7212 */ /* 0x000fe400078e3cff */
[----:B------:R-:W2:Y:S08]  /*50d0*/  I2F.RP R12, R3 ;  /* 0x00000003000c7306 */ /* 0x000eb00000209400 */
[----:B--2---:R-:W2:Y:S02]  /*50e0*/  MUFU.RCP R8, R12 ;  /* 0x0000000c00087308 */ /* 0x004ea40000001000 */
[----:B--2---:R-:W-:-:S06]  /*50f0*/  VIADD R8, R8, 0xffffffe ;  /* 0x0ffffffe08087836 */ /* 0x004fcc0000000000 */
[----:B------:R-:W2:Y:S02]  /*5100*/  F2I.FTZ.U32.TRUNC.NTZ R9, R8 ;  /* 0x0000000800097305 */ /* 0x000ea4000021f000 */
[----:B--2---:R-:W-:Y:S02]  /*5110*/  IMAD.MOV R4, RZ, RZ, -R9 ;  /* 0x000000ffff047224 */ /* 0x004fe400078e0a09 */
        /* <DEDUP_REMOVED lines=30> */
[----:B------:R-:W2:Y:S04]  /*5300*/  LDG.E R7, desc[UR16][R12.64] ;  /* 0x000000100c077981 */ /* 0x000ea8000c1e1900 */
[----:B------:R-:W2:Y:S01]  /*5310*/  LDG.E R4, desc[UR16][R10.64] ;  /* 0x000000100a047981 */ /* 0x000ea2000c1e1900 */
[----:B------:R-:W-:-:S04]  /*5320*/  IMAD.IADD R6, R3, 0x1, -R6 ;  /* 0x0000000103067824 */ /* 0x000fc800078e0a06 */
[----:B------:R-:W-:-:S04]  /*5330*/  IMAD R5, R6, R5, -0x80 ;  /* 0xffffff8006057424 */ /* 0x000fc800078e0205 */
[----:B------:R-:W-:Y:S01]  /*5340*/  IMAD.WIDE.U32 R8, R5, R134, RZ ;  /* 0x0000008605087225 */ /* 0x000fe200078e00ff */
[----:B------:R-:W-:-:S05]  /*5350*/  SHF.R.S32.HI R3, RZ, 0x1f, R5 ;  /* 0x0000001fff037819 */ /* 0x000fca0000011405 */
[----:B------:R-:W-:-:S04]  /*5360*/  IMAD R6, R3, R134, RZ ;  /* 0x0000008603067224 */ /* 0x000fc800078e02ff */
[----:B------:R-:W-:-:S04]  /*5370*/  IMAD R6, R5, R135, R6 ;  /* 0x0000008705067224 */ /* 0x000fc800078e0206 */
[----:B------:R-:W-:Y:S01]  /*5380*/  IMAD.IADD R9, R9, 0x1, R6 ;  /* 0x0000000109097824 */ /* 0x000fe200078e0206 */
[----:B--2---:R-:W-:-:S04]  /*5390*/  IADD3 R4, PT, PT, R7, -R4, RZ ;  /* 0x8000000407047210 */ /* 0x004fc80007ffe0ff */
[----:B------:R-:W-:Y:S01]  /*53a0*/  SHF.R.S32.HI R3, RZ, 0x1f, R4 ;  /* 0x0000001fff037819 */ /* 0x000fe20000011404 */
[----:B---3--:R-:W-:-:S04]  /*53b0*/  IMAD.WIDE.U32 R8, R4, UR6, R8 ;  /* 0x0000000604087c25 */ /* 0x008fc8000f8e0008 */
[----:B------:R-:W-:Y:S01]  /*53c0*/  IMAD R3, R3, UR6, RZ ;  /* 0x0000000603037c24 */ /* 0x000fe2000f8e02ff */
[----:B------:R-:W-:-:S03]  /*53d0*/  LEA R216, P1, R8, R216, 0x1 ;  /* 0x000000d808d87211 */ /* 0x000fc600078208ff */
[----:B------:R-:W-:-:S05]  /*53e0*/  IMAD R3, R4, UR7, R3 ;  /* 0x0000000704037c24 */ /* 0x000fca000f8e0203 */
[----:B------:R-:W-:-:S04]  /*53f0*/  IADD3 R3, PT, PT, R9, R3, RZ ;  /* 0x0000000309037210 */ /* 0x000fc80007ffe0ff */
[----:B------:R-:W-:-:S07]  /*5400*/  LEA.HI.X R215, R8, R215, R3, 0x1, P1 ;  /* 0x000000d708d77211 */ /* 0x000fce00008f0c03 */
.L_x_657:
[----:B------:R-:W2:Y:S01]  /*5410*/  LDCU UR4, c[0x0][0x440] ;  /* 0x00008800ff0477ac */ /* 0x000ea20008000800 */
[C---:B------:R-:W-:Y:S01]  /*5420*/  IMAD.SHL.U32 R3, R134.reuse, 0x20, RZ ;  /* 0x0000002086037824 */ /* 0x040fe200078e00ff */
[----:B------:R-:W-:-:S04]  /*5430*/  SHF.L.U64.HI R4, R134, 0x5, R135 ;  /* 0x0000000586047819 */ /* 0x000fc80000010287 */
[----:B------:R-:W-:-:S05]  /*5440*/  IADD3 R8, P3, PT, R3, R216, RZ ;  /* 0x000000d803087210 */ /* 0x000fca0007f7e0ff */
[----:B------:R-:W-:Y:S01]  /*5450*/  IMAD.X R9, R4, 0x1, R215, P3 ;  /* 0x0000000104097824 */ /* 0x000fe200018e06d7 */
[----:B------:R-:W-:-:S04]  /*5460*/  IADD3 R16, P3, PT, R8, R3, RZ ;  /* 0x0000000308107210 */ /* 0x000fc80007f7e0ff */
[----:B------:R-:W-:Y:S02]  /*5470*/  IADD3.X R17, PT, PT, R9, R4, RZ, P3, !PT ;  /* 0x0000000409117210 */ /* 0x000fe40001ffe4ff */
[----:B--2---:R-:W-:Y:S02]  /*5480*/  ISETP.GE.AND P2, PT, R208, UR4, PT ;  /* 0x00000004d0007c0c */ /* 0x004fe4000bf46270 */
[----:B------:R-:W-:Y:S02]  /*5490*/  ISETP.GE.AND P1, PT, R228, UR4, PT ;  /* 0x00000004e4007c0c */ /* 0x000fe4000bf26270 */
[----:B------:R-:W-:-:S04]  /*54a0*/  IADD3 R14, P3, PT, R16, R3, RZ ;  /* 0x00000003100e7210 */ /* 0x000fc80007f7e0ff */
[----:B------:R-:W-:Y:S02]  /*54b0*/  IADD3.X R15, PT, PT, R17, R4, RZ, P3, !PT ;  /* 0x00000004110f7210 */ /* 0x000fe40001ffe4ff */
[----:B------:R-:W-:-:S03]  /*54c0*/  IADD3 R12, P3, PT, R14, R3, RZ ;  /* 0x000000030e0c7210 */ /* 0x000fc60007f7e0ff */
[--C-:B------:R-:W-:Y:S01]  /*54d0*/  @!P2 IMAD.MOV.U32 R6, RZ, RZ, R216.reuse ;  /* 0x000000ffff06a224 */ /* 0x100fe200078e00d8 */
[----:B------:R-:W-:Y:S02]  /*54e0*/  @!P2 MOV R7, R215 ;  /* 0x000000d70007a202 */ /* 0x000fe40000000f00 */
[-C--:B------:R-:W-:Y:S02]  /*54f0*/  IADD3.X R13, PT, PT, R15, R4.reuse, RZ, P3, !PT ;  /* 0x000000040f0d7210 */ /* 0x080fe40001ffe4ff */
[----:B------:R-:W-:Y:S01]  /*5500*/  IADD3 R10, P3, PT, R12, R3, RZ ;  /* 0x000000030c0a7210 */ /* 0x000fe20007f7e0ff */
[----:B------:R-:W-:Y:S01]  /*5510*/  @!PT LDS RZ, [RZ] ;  /* 0x00000000fffff984 */ /* 0x000fe20000000800 */
[----:B------:R-:W-:Y:S01]  /*5520*/  @!PT LDS RZ, [RZ] ;  /* 0x00000000fffff984 */ /* 0x000fe20000000800 */
[----:B------:R-:W-:Y:S01]  /*5530*/  @!PT LDS RZ, [RZ] ;  /* 0x00000000fffff984 */ /* 0x000fe20000000800 */
[----:B------:R2:W-:Y:S03]  /*5540*/  @!P2 LDGSTS.E.BYPASS.LTC128B.128 [R229+0x4000], desc[UR16][R6.64] ;  /* 0x0400000006e5afae */ /* 0x0005e6000b981a10 */
[----:B------:R-:W-:Y:S01]  /*5550*/  IADD3.X R11, PT, PT, R13, R4, RZ, P3, !PT ;  /* 0x000000040d0b7210 */ /* 0x000fe20001ffe4ff */
[----:B------:R3:W-:Y:S01]  /*5560*/  @P2 STS.128 [R229+0x4000], RZ ;  /* 0x004000ffe5002388 */ /* 0x0007e20000000c00 */
[----:B--2---:R-:W-:-:S02]  /*5570*/  @!P1 IMAD.MOV.U32 R6, RZ, RZ, R216 ;  /* 0x000000ffff069224 */ /* 0x004fc400078e00d8 */
        /* <DEDUP_REMOVED lines=11> */
[----:B--2---:R-:W-:-:S02]  /*5630*/  @!P1 IMAD.MOV.U32 R6, RZ, RZ, R8 ;  /* 0x000000ffff069224 */ /* 0x004fc400078e0008 */
[----:B------:R-:W-:-:S05]  /*5640*/  @!P1 IMAD.MOV.U32 R7, RZ, RZ, R9 ;  /* 0x000000ffff079224 */ /* 0x000fca00078e0009 */
[----:B------:R-:W-:Y:S01]  /*5650*/  @!PT LDS RZ, [RZ] ;  /* 0x00000000fffff984 */ /* 0x000fe20000000800 */
[----:B------:R-:W-:Y:S01]  /*5660*/  @!PT LDS RZ, [RZ] ;  /* 0x00000000fffff984 */ /* 0x000fe20000000800 */
[----:B------:R-:W-:Y:S01]  /*5670*/  @!PT LDS RZ, [RZ] ;  /* 0x00000000fffff984 */ /* 0x000fe20000000800 */
[----:B------:R2:W-:Y:S01]  /*5680*/  @!P1 LDGSTS.E.BYPASS.LTC128B.128 [R229+0x8800], desc[UR16][R6.64+0x80] ;  /* 0x0880008006e59fae */ /* 0x0005e2000b981a10 */
[----:B-----5:R-:W-:-:S03]  /*5690*/  IADD3 R8, P4, PT, R10, R3, RZ ;  /* 0x000000030a087210 */ /* 0x020fc60007f9e0ff */
[----:B------:R3:W-:Y:S02]  /*56a0*/  @P1 STS.128 [R229+0x8800], RZ ;  /* 0x008800ffe5001388 */ /* 0x0007e40000000c00 */
[----:B------:R-:W-:Y:S02]  /*56b0*/  IMAD.X R9, R11, 0x1, R4, P4 ;  /* 0x000000010b097824 */ /* 0x000fe400020e0604 */
[----:B------:R-:W-:Y:S01]  /*56c0*/  @!PT LDS RZ, [RZ] ;  /* 0x00000000fffff984 */ /* 0x000fe20000000800 */
[----:B------:R-:W-:Y:S01]  /*56d0*/  @!PT LDS RZ, [RZ] ;  /* 0x00000000fffff984 */ /* 0x000fe20000000800 */
[----:B------:R-:W-:Y:S01]  /*56e0*/  @!PT LDS RZ, [RZ] ;  /* 0x00000000fffff984 */ /* 0x000fe20000000800 */
[----:B------:R5:W-:Y:S03]  /*56f0*/  @!P2 LDGSTS.E.BYPASS.LTC128B.128 [R229+0x5000], desc[UR16][R16.64] ;  /* 0x0500000010e5afae */ /* 0x000be6000b981a10 */
[----:B------:R-:W-:Y:S01]  /*5700*/  @!P1 MOV R5, R9 ;  /* 0x0000000900059202 */ /* 0x000fe20000000f00 */
[----:B------:R3:W-:Y:S01]  /*5710*/  @P2 STS.128 [R229+0x5000], RZ ;  /* 0x005000ffe5002388 */ /* 0x0007e20000000c00 */
[----:B--2---:R-:W-:Y:S02]  /*5720*/  @!P1 IMAD.MOV.U32 R6, RZ, RZ, R16 ;  /* 0x000000ffff069224 */ /* 0x004fe400078e0010 */
        /* <DEDUP_REMOVED lines=11> */
[----:B------:R-:W-:Y:S01]  /*57e0*/  @!P2 LDGSTS.E.BYPASS.LTC128B.128 [R229+0x5800], desc[UR16][R14.64] ;  /* 0x058000000ee5afae */ /* 0x000fe2000b981a10 */
[----:B------:R-:W-:-:S03]  /*57f0*/  @!P1 IMAD.MOV.U32 R4, RZ, RZ, R8 ;  /* 0x000000ffff049224 */ /* 0x000fc600078e0008 */
[----:B------:R3:W-:Y:S01]  /*5800*/  @P2 STS.128 [R229+0x5800], RZ ;  /* 0x005800ffe5002388 */ /* 0x0007e20000000c00 */
[----:B--2---:R-:W-:Y:S02]  /*5810*/  @!P1 IMAD.MOV.U32 R6, RZ, RZ, R14 ;  /* 0x000000ffff069224 */ /* 0x004fe400078e000e */
        /* <DEDUP_REMOVED lines=20> */
[----:B--2---:R-:W-:Y:S01]  /*5960*/  @!P1 IMAD.MOV.U32 R6, RZ, RZ, R10 ;  /* 0x000000ffff069224 */ /* 0x004fe200078e000a */
[----:B------:R-:W-:-:S02]  /*5970*/  @!P1 MOV R7, R11 ;  /* 0x0000000b00079202 */ /* 0x000fc40000000f00 */
        /* <DEDUP_REMOVED lines=27> */
.L_x_655:
[----:B---3--:R-:W-:Y:S01]  /*5b30*/  IMAD.SHL.U32 R4, R211, 0x2, RZ ;  /* 0x00000002d3047824 */ /* 0x008fe200078e00ff */
[----:B------:R-:W2:Y:S01]  /*5b40*/  LDCU UR4, c[0x0][0x45c] ;  /* 0x00008b80ff0477ac */ /* 0x000ea20008000800 */
[----:B------:R-:W-:-:S03]  /*5b50*/  IMAD.IADD R67, R188, 0x1, R133 ;  /* 0x00000001bc437824 */ /* 0x000fc600078e0285 */
[----:B------:R-:W-:Y:S02]  /*5b60*/  LOP3.LUT R4, R189, 0x6, R4, 0xf8, !PT ;  /* 0x00000006bd047812 */ /* 0x000fe400078ef804 */
[----:B------:R-:W-:-:S03]  /*5b70*/  LEA R67, R67, UR5, 0x1 ;  /* 0x0000000543437c11 */ /* 0x000fc6000f8e08ff */
[C---:B------:R-:W-:Y:S02]  /*5b80*/  VIADD R5, R4.reuse, 0xffffff80 ;  /* 0xffffff8004057836 */ /* 0x040fe40000000000 */
[C---:B------:R-:W-:Y:S01]  /*5b90*/  VIADD R3, R4.reuse, 0xffffff81 ;  /* 0xffffff8104037836 */ /* 0x040fe20000000000 */
[----:B----4-:R-:W-:Y:S01]  /*5ba0*/  LDSM.16.MT88.4 R92, [R67+0x10000] ;  /* 0x01000000435c783b */ /* 0x010fe20000004200 */
[C---:B------:R-:W-:Y:S01]  /*5bb0*/  VIADD R6, R4.reuse, 0xffffff89 ;  /* 0xffffff8904067836 */ /* 0x040fe20000000000 */
[CC--:B------:R-:W-:Y:S01]  /*5bc0*/  ISETP.GE.AND P2, PT, R5.reuse, R191.reuse, PT ;  /* 0x000000bf0500720c */ /* 0x0c0fe20003f46270 */
[C---:B------:R-:W-:Y:S01]  /*5bd0*/  VIADD R8, R4.reuse, 0xffffff91 ;  /* 0xffffff9104087836 */ /* 0x040fe20000000000 */
[-C--:B------:R-:W-:Y:S01]  /*5be0*/  ISETP.GE.AND P3, PT, R5, R190.reuse, PT ;  /* 0x000000be0500720c */ /* 0x080fe20003f66270 */
[C---:B------:R-:W-:Y:S01]  /*5bf0*/  VIADD R5, R4.reuse, 0xffffff88 ;  /* 0xffffff8804057836 */ /* 0x040fe20000000000 */
[CC--:B------:R-:W-:Y:S01]  /*5c00*/  ISETP.GE.AND P4, PT, R3.reuse, R191.reuse, PT ;  /* 0x000000bf0300720c */ /* 0x0c0fe20003f86270 */
[C---:B------:R-:W-:Y:S01]  /*5c10*/  VIADD R10, R4.reuse, 0xffffffd9 ;  /* 0xffffffd9040a7836 */ /* 0x040fe20000000000 */
[-C--:B------:R-:W-:Y:S01]  /*5c20*/  ISETP.GE.AND P1, PT, R3, R190.reuse, PT ;  /* 0x000000be0300720c */ /* 0x080fe20003f26270 */
[----:B------:R-:W-:Y:S01]  /*5c30*/  VIADD R16, R4, 0xffffffe1 ;  /* 0xffffffe104107836 */ /* 0x000fe20000000000 */
[----:B------:R-:W-:Y:S01]  /*5c40*/  FSEL R3, R108, -INF , !P2 ;  /* 0xff8000006c037808 */ /* 0x000fe20005000000 */
[----:B------:R-:W-:Y:S01]  /*5c50*/  VIADD R14, R4, 0xffffffe8 ;  /* 0xffffffe8040e7836 */ /* 0x000fe20000000000 */
[----:B------:R-:W-:Y:S01]  /*5c60*/  FSEL R7, R110, -INF , !P3 ;  /* 0xff8000006e077808 */ /* 0x000fe20005800000 */
[----:B------:R-:W-:Y:S01]  /*5c70*/  VIADD R12, R4, 0xffffffe9 ;  /* 0xffffffe9040c7836 */ /* 0x000fe20000000000 */
[C---:B------:R-:W-:Y:S01]  /*5c80*/  ISETP.GE.AND P2, PT, R5.reuse, R191, PT ;  /* 0x000000bf0500720c */ /* 0x040fe20003f46270 */
[----:B------:R-:W-:Y:S01]  /*5c90*/  IMAD.IADD R136, R124, 0x1, R67 ;  /* 0x000000017c887824 */ /* 0x000fe200078e0243 */
[----:B------:R-:W-:Y:S01]  /*5ca0*/  ISETP.GE.AND P3, PT, R5, R190, PT ;  /* 0x000000be0500720c */ /* 0x000fe20003f66270 */
[----:B------:R-:W-:Y:S01]  /*5cb0*/  VIADD R5, R4, 0xffffff90 ;  /* 0xffffff9004057836 */ /* 0x000fe20000000000 */
[----:B------:R-:W-:Y:S01]  /*5cc0*/  FSEL R109, R109, -INF , !P4 ;  /* 0xff8000006d6d7808 */ /* 0x000fe20006000000 */
[----:B------:R-:W-:Y:S01]  /*5cd0*/  LDSM.16.MT88.4 R148, [R67+0x10800] ;  /* 0x010800004394783b */ /* 0x000fe20000004200 */
[----:B------:R-:W-:-:S02]  /*5ce0*/  FSEL R111, R111, -INF , !P1 ;  /* 0xff8000006f6f7808 */ /* 0x000fc40004800000 */
[CC--:B------:R-:W-:Y:S01]  /*5cf0*/  ISETP.GE.AND P4, PT, R6.reuse, R191.reuse, PT ;  /* 0x000000bf0600720c */ /* 0x0c0fe20003f86270 */
[----:B------:R-:W-:Y:S01]  /*5d00*/  LDSM.16.MT88.4 R84, [R136+0x10000] ;  /* 0x010000008854783b */ /* 0x000fe20000004200 */
[-C--:B------:R-:W-:Y:S01]  /*5d10*/  ISETP.GE.AND P1, PT, R6, R190.reuse, PT ;  /* 0x000000be0600720c */ /* 0x080fe20003f26270 */
[----:B------:R-:W-:Y:S01]  /*5d20*/  VIADD R6, R4, 0xffffff98 ;  /* 0xffffff9804067836 */ /* 0x000fe20000000000 */
[----:B------:R-:W-:Y:S02]  /*5d30*/  FSEL R113, R113, -INF , !P2 ;  /* 0xff80000071717808 */ /* 0x000fe40005000000 */
[----:B------:R-:W-:Y:S02]  /*5d40*/  FSEL R115, R115, -INF , !P3 ;  /* 0xff80000073737808 */ /* 0x000fe40005800000 */
[C---:B------:R-:W-:Y:S02]  /*5d50*/  ISETP.GE.AND P2, PT, R5.reuse, R191, PT ;  /* 0x000000bf0500720c */ /* 0x040fe40003f46270 */
[----:B------:R-:W-:-:S02]  /*5d60*/  ISETP.GE.AND P3, PT, R5, R190, PT ;  /* 0x000000be0500720c */ /* 0x000fc40003f66270 */
[----:B------:R-:W-:Y:S02]  /*5d70*/  FSEL R23, R114, -INF , !P4 ;  /* 0xff80000072177808 */ /* 0x000fe40006000000 */
[----:B------:R-:W-:Y:S02]  /*5d80*/  FSEL R5, R48, -INF , !P1 ;  /* 0xff80000030057808 */ /* 0x000fe40004800000 */
[C---:B------:R-:W-:Y:S02]  /*5d90*/  ISETP.GE.AND P4, PT, R8.reuse, R191, PT ;  /* 0x000000bf0800720c */ /* 0x040fe40003f86270 */
[----:B------:R-:W-:Y:S01]  /*5da0*/  ISETP.GE.AND P1, PT, R8, R190, PT ;  /* 0x000000be0800720c */ /* 0x000fe20003f26270 */
[----:B------:R-:W-:Y:S01]  /*5db0*/  VIADD R8, R4, 0xffffff99 ;  /* 0xffffff9904087836 */ /* 0x000fe20000000000 */
[----:B------:R-:W-:Y:S02]  /*5dc0*/  FSEL R19, R52, -INF , !P4 ;  /* 0xff80000034137808 */ /* 0x000fe40006000000 */
[----:B------:R-:W-:-:S02]  /*5dd0*/  FSEL R13, R50, -INF , !P1 ;  /* 0xff800000320d7808 */ /* 0x000fc40004800000 */
[CC--:B------:R-:W-:Y:S02]  /*5de0*/  ISETP.GE.AND P4, PT, R8.reuse, R191.reuse, PT ;  /* 0x000000bf0800720c */ /* 0x0c0fe40003f86270 */
[-C--:B------:R-:W-:Y:S01]  /*5df0*/  ISETP.GE.AND P1, PT, R8, R190.reuse, PT ;  /* 0x000000be0800720c */ /* 0x080fe20003f26270 */
[----:B------:R-:W-:Y:S01]  /*5e00*/  VIADD R8, R4, 0xffffffa1 ;  /* 0xffffffa104087836 */ /* 0x000fe20000000000 */
[----:B------:R-:W-:Y:S02]  /*5e10*/  FSEL R17, R54, -INF , !P4 ;  /* 0xff80000036117808 */ /* 0x000fe40006000000 */
[----:B------:R-:W-:Y:S02]  /*5e20*/  FSEL R9, R119, -INF , !P1 ;  /* 0xff80000077097808 */ /* 0x000fe40004800000 */
[C---:B------:R-:W-:Y:S01]  /*5e30*/  ISETP.GE.AND P4, PT, R8.reuse, R191, PT ;  /* 0x000000bf0800720c */ /* 0x040fe20003f86270 */
[----:B------:R-:W-:Y:S01]  /*5e40*/  LDSM.16.MT88.4 R116, [R136+0xc000] ;  /* 0x00c000008874783b */ /* 0x000fe20000004200 */
        /* <DEDUP_REMOVED lines=12> */
[----:B------:R-:W-:Y:S02]  /*5f10*/  FSEL R21, R49, -INF , !P2 ;  /* 0xff80000031157808 */ /* 0x000fe40005000000 */
[----:B------:R-:W-:Y:S02]  /*5f20*/  FSEL R15, R53, -INF , !P3 ;  /* 0xff800000350f7808 */ /* 0x000fe40005800000 */
        /* <DEDUP_REMOVED lines=34> */
[----:B-1----:R-:W-:Y:S02]  /*6150*/  FSEL R187, R187, -INF , !P1 ;  /* 0xff800000bbbb7808 */ /* 0x002fe40004800000 */
[C---:B------:R-:W-:Y:S02]  /*6160*/  ISETP.GE.AND P4, PT, R8.reuse, R191, PT ;  /* 0x000000bf0800720c */ /* 0x040fe40003f86270 */
[----:B------:R-:W-:Y:S02]  /*6170*/  ISETP.GE.AND P1, PT, R8, R190, PT ;  /* 0x000000be0800720c */ /* 0x000fe40003f26270 */
[----:B------:R-:W-:Y:S02]  /*6180*/  FMNMX3.FTZ R8, R3, R109, R113, !PT ;  /* 0x0000006d03087276 */ /* 0x000fe40007810071 */
[----:B------:R-:W-:Y:S02]  /*6190*/  FSEL R231, R45, -INF , !P2 ;  /* 0xff8000002de77808 */ /* 0x000fe40005000000 */
[----:B------:R-:W-:-:S02]  /*61a0*/  FSEL R223, R47, -INF , !P3 ;  /* 0xff8000002fdf7808 */ /* 0x000fc40005800000 */
[C---:B------:R-:W-:Y:S02]  /*61b0*/  ISETP.GE.AND P2, PT, R6.reuse, R191, PT ;  /* 0x000000bf0600720c */ /* 0x040fe40003f46270 */
[----:B------:R-:W-:Y:S01]  /*61c0*/  ISETP.GE.AND P3, PT, R6, R190, PT ;  /* 0x000000be0600720c */ /* 0x000fe20003f66270 */
[----:B------:R-:W-:Y:S01]  /*61d0*/  VIADD R6, R4, 0xffffffc0 ;  /* 0xffffffc004067836 */ /* 0x000fe20000000000 */
[----:B------:R-:W-:Y:S02]  /*61e0*/  FMNMX3.FTZ R8, R8, R23, R21, !PT ;  /* 0x0000001708087276 */ /* 0x000fe40007810015 */
[----:B------:R-:W-:Y:S02]  /*61f0*/  FSEL R227, R57, -INF , !P2 ;  /* 0xff80000039e37808 */ /* 0x000fe40005000000 */
[----:B------:R-:W-:Y:S02]  /*6200*/  FSEL R217, R217, -INF , !P3 ;  /* 0xff800000d9d97808 */ /* 0x000fe40005800000 */
[----:B------:R-:W-:-:S02]  /*6210*/  FMNMX3.FTZ R8, R8, R19, R51, !PT ;  /* 0x0000001308087276 */ /* 0x000fc40007810033 */
[C---:B------:R-:W-:Y:S02]  /*6220*/  ISETP.GE.AND P2, PT, R6.reuse, R191, PT ;  /* 0x000000bf0600720c */ /* 0x040fe40003f46270 */
[----:B------:R-:W-:Y:S01]  /*6230*/  ISETP.GE.AND P3, PT, R6, R190, PT ;  /* 0x000000be0600720c */ /* 0x000fe20003f66270 */
[----:B------:R-:W-:Y:S01]  /*6240*/  VIADD R6, R4, 0xffffffc8 ;  /* 0xffffffc804067836 */ /* 0x000fe20000000000 */
[----:B------:R-:W-:Y:S01]  /*6250*/  FMNMX3.FTZ R18, R8, R17, R49, !PT ;  /* 0x0000001108127276 */ /* 0x000fe20007810031 */
[----:B------:R-:W-:Y:S01]  /*6260*/  VIADD R8, R4, 0xfffffff1 ;  /* 0xfffffff104087836 */ /* 0x000fe20000000000 */
[----:B------:R-:W-:Y:S02]  /*6270*/  FSEL R207, R207, -INF , !P2 ;  /* 0xff800000cfcf7808 */ /* 0x000fe40005000000 */
[----:B------:R-:W-:Y:S02]  /*6280*/  FSEL R203, R203, -INF , !P3 ;  /* 0xff800000cbcb7808 */ /* 0x000fe40005800000 */
[----:B------:R-:W-:-:S02]  /*6290*/  ISETP.GE.AND P2, PT, R6, R191, PT ;  /* 0x000000bf0600720c */ /* 0x000fc40003f46270 */
[----:B------:R-:W-:Y:S01]  /*62a0*/  ISETP.GE.AND P3, PT, R6, R190, PT ;  /* 0x000000be0600720c */ /* 0x000fe20003f66270 */
[----:B------:R-:W-:Y:S01]  /*62b0*/  VIADD R6, R4, 0xffffffd0 ;  /* 0xffffffd004067836 */ /* 0x000fe20000000000 */
[----:B------:R-:W-:Y:S02]  /*62c0*/  FMNMX3.FTZ R18, R18, R35, R33, !PT ;  /* 0x0000002312127276 */ /* 0x000fe40007810021 */
[----:B------:R-:W-:Y:S02]  /*62d0*/  FSEL R205, R205, -INF , !P2 ;  /* 0xff800000cdcd7808 */ /* 0x000fe40005000000 */
[----:B------:R-:W-:Y:S02]  /*62e0*/  FSEL R201, R201, -INF , !P3 ;  /* 0xff800000c9c97808 */ /* 0x000fe40005800000 */
[----:B------:R-:W-:Y:S02]  /*62f0*/  FMNMX3.FTZ R18, R18, R235, R231, !PT ;  /* 0x000000eb12127276 */ /* 0x000fe400078100e7 */
[----:B------:R-:W-:-:S02]  /*6300*/  ISETP.GE.AND P2, PT, R6, R191, PT ;  /* 0x000000bf0600720c */ /* 0x000fc40003f46270 */
[----:B------:R-:W-:Y:S01]  /*6310*/  ISETP.GE.AND P3, PT, R6, R190, PT ;  /* 0x000000be0600720c */ /* 0x000fe20003f66270 */
[----:B------:R-:W-:Y:S01]  /*6320*/  VIADD R6, R4, 0xffffffd8 ;  /* 0xffffffd804067836 */ /* 0x000fe20000000000 */
[----:B------:R-:W-:Y:S02]  /*6330*/  FMNMX3.FTZ R18, R18, R39, R227, !PT ;  /* 0x0000002712127276 */ /* 0x000fe400078100e3 */
[----:B------:R-:W-:Y:S02]  /*6340*/  FMNMX3.FTZ R20, R7, R111, R115, !PT ;  /* 0x0000006f07147276 */ /* 0x000fe40007810073 */
[----:B------:R-:W-:Y:S02]  /*6350*/  FSEL R199, R199, -INF , !P2 ;  /* 0xff800000c7c77808 */ /* 0x000fe40005000000 */
[----:B------:R-:W-:Y:S02]  /*6360*/  FSEL R185, R185, -INF , !P3 ;  /* 0xff800000b9b97808 */ /* 0x000fe40005800000 */
[----:B------:R-:W-:-:S02]  /*6370*/  ISETP.GE.AND P2, PT, R6, R191, PT ;  /* 0x000000bf0600720c */ /* 0x000fc40003f46270 */
[----:B------:R-:W-:Y:S01]  /*6380*/  ISETP.GE.AND P3, PT, R6, R190, PT ;  /* 0x000000be0600720c */ /* 0x000fe20003f66270 */
[----:B------:R-:W-:Y:S01]  /*6390*/  VIADD R6, R4, 0xffffffe0 ;  /* 0xffffffe004067836 */ /* 0x000fe20000000000 */
[----:B------:R-:W-:Y:S02]  /*63a0*/  FMNMX3.FTZ R18, R18, R37, R207, !PT ;  /* 0x0000002512127276 */ /* 0x000fe400078100cf */
[----:B------:R-:W-:Y:S02]  /*63b0*/  FMNMX3.FTZ R20, R20, R5, R15, !PT ;  /* 0x0000000514147276 */ /* 0x000fe4000781000f */
[----:B------:R-:W-:Y:S02]  /*63c0*/  FSEL R197, R197, -INF , !P4 ;  /* 0xff800000c5c57808 */ /* 0x000fe40006000000 */
[----:B------:R-:W-:Y:S02]  /*63d0*/  ISETP.GE.AND P4, PT, R10, R191, PT ;  /* 0x000000bf0a00720c */ /* 0x000fe40003f86270 */
[----:B------:R-:W-:-:S02]  /*63e0*/  FSEL R195, R195, -INF , !P2 ;  /* 0xff800000c3c37808 */ /* 0x000fc40005000000 */
[----:B------:R-:W-:Y:S02]  /*63f0*/  FMNMX3.FTZ R18, R18, R173, R205, !PT ;  /* 0x000000ad12127276 */ /* 0x000fe400078100cd */
[----:B------:R-:W-:Y:S02]  /*6400*/  ISETP.GE.AND P2, PT, R6, R191, PT ;  /* 0x000000bf0600720c */ /* 0x000fe40003f46270 */
[----:B------:R-:W-:Y:S02]  /*6410*/  FMNMX3.FTZ R20, R20, R13, R11, !PT ;  /* 0x0000000d14147276 */ /* 0x000fe4000781000b */
[----:B------:R-:W-:Y:S02]  /*6420*/  FSEL R181, R181, -INF , !P1 ;  /* 0xff800000b5b57808 */ /* 0x000fe40004800000 */
[----:B------:R-:W-:Y:S02]  /*6430*/  FSEL R193, R193, -INF , !P4 ;  /* 0xff800000c1c17808 */ /* 0x000fe40006000000 */
[----:B------:R-:W-:-:S02]  /*6440*/  FMNMX3.FTZ R18, R18, R175, R199, !PT ;  /* 0x000000af12127276 */ /* 0x000fc400078100c7 */
[----:B------:R-:W-:Y:S01]  /*6450*/  ISETP.GE.AND P1, PT, R10, R190, PT ;  /* 0x000000be0a00720c */ /* 0x000fe20003f26270 */
[----:B------:R-:W-:Y:S01]  /*6460*/  VIADD R10, R4, 0xfffffff0 ;  /* 0xfffffff0040a7836 */ /* 0x000fe20000000000 */
[----:B------:R-:W-:Y:S02]  /*6470*/  ISETP.GE.AND P4, PT, R16, R191, PT ;  /* 0x000000bf1000720c */ /* 0x000fe40003f86270 */
[----:B------:R-:W-:Y:S02]  /*6480*/  FSEL R171, R171, -INF , !P2 ;  /* 0xff800000abab7808 */ /* 0x000fe40005000000 */
[----:B------:R-:W-:Y:S02]  /*6490*/  FMNMX3.FTZ R20, R20, R9, R31, !PT ;  /* 0x0000000914147276 */ /* 0x000fe4000781001f */
[----:B------:R-:W-:Y:S02]  /*64a0*/  ISETP.GE.AND P2, PT, R14, R191, PT ;  /* 0x000000bf0e00720c */ /* 0x000fe40003f46270 */
[----:B------:R-:W-:-:S02]  /*64b0*/  FMNMX3.FTZ R18, R18, R197, R195, !PT ;  /* 0x000000c512127276 */ /* 0x000fc400078100c3 */
[----:B------:R-:W-:Y:S02]  /*64c0*/  FSEL R179, R179, -INF , !P3 ;  /* 0xff800000b3b37808 */ /* 0x000fe40005800000 */
[----:B------:R-:W-:Y:S02]  /*64d0*/  FSEL R169, R169, -INF , !P4 ;  /* 0xff800000a9a97808 */ /* 0x000fe40006000000 */
[----:B------:R-:W-:Y:S02]  /*64e0*/  FMNMX3.FTZ R20, R20, R29, R233, !PT ;  /* 0x0000001d14147276 */ /* 0x000fe400078100e9 */
[----:B------:R-:W-:Y:S01]  /*64f0*/  ISETP.GE.AND P3, PT, R6, R190, PT ;  /* 0x000000be0600720c */ /* 0x000fe20003f66270 */
[----:B------:R-:W-:Y:S01]  /*6500*/  VIADD R6, R4, 0xfffffff8 ;  /* 0xfffffff804067836 */ /* 0x000fe20000000000 */
[----:B------:R-:W-:Y:S01]  /*6510*/  ISETP.GE.AND P4, PT, R12, R191, PT ;  /* 0x000000bf0c00720c */ /* 0x000fe20003f86270 */
[----:B------:R-:W-:Y:S01]  /*6520*/  VIADD R4, R4, 0xfffffff9 ;  /* 0xfffffff904047836 */ /* 0x000fe20000000000 */
[----:B------:R-:W-:-:S02]  /*6530*/  FSEL R167, R167, -INF , !P2 ;  /* 0xff800000a7a77808 */ /* 0x000fc40005000000 */
[----:B------:R-:W-:Y:S02]  /*6540*/  ISETP.GE.AND P2, PT, R10, R191, PT ;  /* 0x000000bf0a00720c */ /* 0x000fe40003f46270 */
[----:B------:R-:W-:Y:S02]  /*6550*/  FMNMX3.FTZ R18, R18, R193, R171, !PT ;  /* 0x000000c112127276 */ /* 0x000fe400078100ab */
[----:B------:R-:W-:Y:S02]  /*6560*/  FMNMX3.FTZ R20, R20, R41, R223, !PT ;  /* 0x0000002914147276 */ /* 0x000fe400078100df */
[----:B------:R-:W-:Y:S02]  /*6570*/  FSEL R165, R165, -INF , !P4 ;  /* 0xff800000a5a57808 */ /* 0x000fe40006000000 */
[----:B------:R-:W-:Y:S02]  /*6580*/  ISETP.GE.AND P4, PT, R8, R191, PT ;  /* 0x000000bf0800720c */ /* 0x000fe40003f86270 */
[----:B------:R-:W-:-:S02]  /*6590*/  FSEL R155, R155, -INF , !P2 ;  /* 0xff8000009b9b7808 */ /* 0x000fc40005000000 */
[----:B------:R-:W-:Y:S02]  /*65a0*/  ISETP.GE.AND P2, PT, R6, R191, PT ;  /* 0x000000bf0600720c */ /* 0x000fe40003f46270 */
[----:B------:R-:W-:Y:S02]  /*65b0*/  FMNMX3.FTZ R18, R18, R169, R167, !PT ;  /* 0x000000a912127276 */ /* 0x000fe400078100a7 */
[----:B------:R-:W-:Y:S02]  /*65c0*/  FMNMX3.FTZ R20, R20, R221, R217, !PT ;  /* 0x000000dd14147276 */ /* 0x000fe400078100d9 */
[----:B------:R-:W-:Y:S02]  /*65d0*/  FSEL R153, R153, -INF , !P4 ;  /* 0xff80000099997808 */ /* 0x000fe40006000000 */
[----:B------:R-:W-:Y:S02]  /*65e0*/  ISETP.GE.AND P4, PT, R4, R191, PT ;  /* 0x000000bf0400720c */ /* 0x000fe40003f86270 */
[----:B------:R-:W-:-:S02]  /*65f0*/  FSEL R147, R147, -INF , !P2 ;  /* 0xff80000093937808 */ /* 0x000fc40005000000 */
[----:B------:R-:W-:Y:S02]  /*6600*/  FMNMX3.FTZ R18, R18, R165, R155, !PT ;  /* 0x000000a512127276 */ /* 0x000fe4000781009b */
[----:B------:R-:W-:Y:S02]  /*6610*/  FMNMX3.FTZ R20, R20, R213, R203, !PT ;  /* 0x000000d514147276 */ /* 0x000fe400078100cb */
[----:B------:R-:W-:Y:S02]  /*6620*/  FSEL R145, R145, -INF , !P4 ;  /* 0xff80000091917808 */ /* 0x000fe40006000000 */
[----:B------:R-:W-:Y:S02]  /*6630*/  FMNMX3.FTZ R18, R18, R153, R147, !PT ;  /* 0x0000009912127276 */ /* 0x000fe40007810093 */
[----:B------:R-:W-:Y:S02]  /*6640*/  FMNMX3.FTZ R20, R20, R183, R201, !PT ;  /* 0x000000b714147276 */ /* 0x000fe400078100c9 */
[----:B------:R-:W-:-:S02]  /*6650*/  FSEL R177, R177, -INF , !P1 ;  /* 0xff800000b1b17808 */ /* 0x000fc40004800000 */
[----:B------:R-:W-:Y:S02]  /*6660*/  ISETP.GE.AND P1, PT, R14, R190, PT ;  /* 0x000000be0e00720c */ /* 0x000fe40003f26270 */
[----:B------:R-:W-:Y:S02]  /*6670*/  FMNMX.FTZ R14, R145, R18, !PT ;  /* 0x00000012910e7209 */ /* 0x000fe40007810000 */
[----:B------:R-:W-:Y:S02]  /*6680*/  FMNMX3.FTZ R20, R20, R187, R185, !PT ;  /* 0x000000bb14147276 */ /* 0x000fe400078100b9 */
[----:B------:R-:W-:Y:S01]  /*6690*/  ISETP.GE.AND P2, PT, R16, R190, PT ;  /* 0x000000be1000720c */ /* 0x000fe20003f46270 */
[----:B------:R-:W1:Y:S01]  /*66a0*/  SHFL.BFLY PT, R43, R14, 0x2, 0x1f ;  /* 0x0c401f000e2b7f89 */ /* 0x000e6200000e0000 */
[----:B------:R-:W-:Y:S02]  /*66b0*/  FSEL R163, R163, -INF , !P3 ;  /* 0xff800000a3a37808 */ /* 0x000fe40005800000 */
[----:B------:R-:W-:-:S02]  /*66c0*/  FMNMX3.FTZ R20, R20, R181, R179, !PT ;  /* 0x000000b514147276 */ /* 0x000fc400078100b3 */
[-C--:B------:R-:W-:Y:S02]  /*66d0*/  ISETP.GE.AND P4, PT, R12, R190.reuse, PT ;  /* 0x000000be0c00720c */ /* 0x080fe40003f86270 */
[-C--:B------:R-:W-:Y:S02]  /*66e0*/  ISETP.GE.AND P3, PT, R10, R190.reuse, PT ;  /* 0x000000be0a00720c */ /* 0x080fe40003f66270 */
[----:B------:R-:W-:Y:S02]  /*66f0*/  FSEL R161, R161, -INF , !P2 ;  /* 0xff800000a1a17808 */ /* 0x000fe40005000000 */
[----:B------:R-:W-:Y:S02]  /*6700*/  FSEL R159, R159, -INF , !P1 ;  /* 0xff8000009f9f7808 */ /* 0x000fe40004800000 */
[----:B------:R-:W-:Y:S02]  /*6710*/  FMNMX3.FTZ R20, R20, R177, R163, !PT ;  /* 0x000000b114147276 */ /* 0x000fe400078100a3 */
[----:B------:R-:W-:-:S02]  /*6720*/  ISETP.GE.AND P2, PT, R8, R190, PT ;  /* 0x000000be0800720c */ /* 0x000fc40003f46270 */
[-C--:B------:R-:W-:Y:S02]  /*6730*/  ISETP.GE.AND P1, PT, R6, R190.reuse, PT ;  /* 0x000000be0600720c */ /* 0x080fe40003f26270 */
[----:B------:R-:W-:Y:S02]  /*6740*/  FSEL R157, R157, -INF , !P4 ;  /* 0xff8000009d9d7808 */ /* 0x000fe40006000000 */
[----:B------:R-:W-:Y:S02]  /*6750*/  FSEL R143, R143, -INF , !P3 ;  /* 0xff8000008f8f7808 */ /* 0x000fe40005800000 */
[----:B------:R-:W-:Y:S02]  /*6760*/  FMNMX3.FTZ R20, R20, R161, R159, !PT ;  /* 0x000000a114147276 */ /* 0x000fe4000781009f */
[----:B------:R-:W-:Y:S02]  /*6770*/  ISETP.GE.AND P3, PT, R4, R190, PT ;  /* 0x000000be0400720c */ /* 0x000fe40003f66270 */
[----:B------:R-:W-:-:S02]  /*6780*/  FSEL R141, R141, -INF , !P2 ;  /* 0xff8000008d8d7808 */ /* 0x000fc40005000000 */
[----:B------:R-:W-:Y:S02]  /*6790*/  FSEL R139, R139, -INF , !P1 ;  /* 0xff8000008b8b7808 */ /* 0x000fe40004800000 */
[----:B------:R-:W-:Y:S02]  /*67a0*/  FMNMX3.FTZ R20, R20, R157, R143, !PT ;  /* 0x0000009d14147276 */ /* 0x000fe4000781008f */
[----:B------:R-:W-:Y:S02]  /*67b0*/  FSEL R137, R137, -INF , !P3 ;  /* 0xff80000089897808 */ /* 0x000fe40005800000 */
[----:B------:R-:W-:Y:S02]  /*67c0*/  FMNMX3.FTZ R6, R20, R141, R139, !PT ;  /* 0x0000008d14067276 */ /* 0x000fe4000781008b */
[----:B-1----:R-:W-:Y:S02]  /*67d0*/  FMNMX.FTZ R45, R14, R43, !PT ;  /* 0x0000002b0e2d7209 */ /* 0x002fe40007810000 */
[----:B------:R-:W-:-:S03]  /*67e0*/  FMNMX.FTZ R6, R137, R6, !PT ;  /* 0x0000000689067209 */ /* 0x000fc60007810000 */
[----:B------:R-:W1:Y:S04]  /*67f0*/  SHFL.BFLY PT, R132, R45, 0x1, 0x1f ;  /* 0x0c201f002d847f89 */ /* 0x000e6800000e0000 */
[----:B------:R-:W3:Y:S01]  /*6800*/  SHFL.BFLY PT, R43, R6, 0x2, 0x1f ;  /* 0x0c401f00062b7f89 */ /* 0x000ee200000e0000 */
[----:B-1----:R-:W-:Y:S01]  /*6810*/  FMNMX.FTZ R132, R45, R132, !PT ;  /* 0x000000842d847209 */ /* 0x002fe20007810000 */
[----:B------:R-:W-:Y:S01]  /*6820*/  IMAD.IADD R45, R172, 0x1, R67 ;  /* 0x00000001ac2d7824 */ /* 0x000fe200078e0243 */
[----:B---3--:R-:W-:-:S03]  /*6830*/  FMNMX.FTZ R43, R6, R43, !PT ;  /* 0x0000002b062b7209 */ /* 0x008fc60007810000 */
[C---:B--2---:R-:W-:Y:S01]  /*6840*/  FMUL.FTZ R138, R132.reuse, UR4 ;  /* 0x00000004848a7c20 */ /* 0x044fe20008410000 */
[----:B------:R-:W-:Y:S01]  /*6850*/  FSETP.NEU.FTZ.AND P1, PT, R132, -INF , PT ;  /* 0xff8000008400780b */ /* 0x000fe20003f3d000 */
[----:B------:R-:W-:Y:S01]  /*6860*/  IMAD.IADD R36, R124, 0x1, R45 ;  /* 0x000000017c247824 */ /* 0x000fe200078e022d */
[----:B------:R-:W-:Y:S02]  /*6870*/  LDSM.16.MT88.4 R76, [R45+0x10000] ;  /* 0x010000002d4c783b */ /* 0x000fe40000004200 */
[----:B------:R-:W-:Y:S02]  /*6880*/  FSEL R138, R138, RZ, P1 ;  /* 0x000000ff8a8a7208 */ /* 0x000fe40000800000 */
[----:B------:R-:W1:Y:S03]  /*6890*/  SHFL.BFLY PT, R4, R43, 0x1, 0x1f ;  /* 0x0c201f002b047f89 */ /* 0x000e6600000e0000 */
[--C-:B------:R-:W-:Y:S01]  /*68a0*/  FFMA.FTZ R65, R3, UR4, -R138.reuse ;  /* 0x0000000403417c23 */ /* 0x100fe2000801088a */
[--C-:B------:R-:W-:Y:S01]  /*68b0*/  FFMA.FTZ R64, R109, UR4, -R138.reuse ;  /* 0x000000046d407c23 */ /* 0x100fe2000801088a */
[--C-:B------:R-:W-:Y:S01]  /*68c0*/  FFMA.FTZ R61, R113, UR4, -R138.reuse ;  /* 0x00000004713d7c23 */ /* 0x100fe2000801088a */
[--C-:B------:R-:W-:Y:S01]  /*68d0*/  FFMA.FTZ R60, R23, UR4, -R138.reuse ;  /* 0x00000004173c7c23 */ /* 0x100fe2000801088a */
[----:B------:R-:W-:Y:S01]  /*68e0*/  LDSM.16.MT88.4 R100, [R36+0xc000] ;  /* 0x00c000002464783b */ /* 0x000fe20000004200 */
[--C-:B------:R-:W-:Y:S01]  /*68f0*/  FFMA.FTZ R53, R51, UR4, -R138.reuse ;  /* 0x0000000433357c23 */ /* 0x100fe2000801088a */
[----:B------:R-:W-:Y:S01]  /*6900*/  MUFU.EX2 R65, R65 ;  /* 0x0000004100417308 */ /* 0x000fe20000000800 */
[--C-:B------:R-:W-:Y:S01]  /*6910*/  FFMA.FTZ R56, R19, UR4, -R138.reuse ;  /* 0x0000000413387c23 */ /* 0x100fe2000801088a */
[--C-:B------:R-:W-:Y:S01]  /*6920*/  FFMA.FTZ R52, R17, UR4, -R138.reuse ;  /* 0x0000000411347c23 */ /* 0x100fe2000801088a */
[--C-:B------:R-:W-:Y:S01]  /*6930*/  FFMA.FTZ R57, R21, UR4, -R138.reuse ;  /* 0x0000000415397c23 */ /* 0x100fe2000801088a */
[----:B------:R-:W-:Y:S01]  /*6940*/  LDSM.16.MT88.4 R16, [R136+0xc800] ;  /* 0x00c800008810783b */ /* 0x000fe20000004200 */
[--C-:B------:R-:W-:Y:S01]  /*6950*/  FFMA.FTZ R48, R35, UR4, -R138.reuse ;  /* 0x0000000423307c23 */ /* 0x100fe2000801088a */
[--C-:B------:R-:W-:Y:S01]  /*6960*/  FFMA.FTZ R44, R33, UR4, -R138.reuse ;  /* 0x00000004212c7c23 */ /* 0x100fe2000801088a */
[--C-:B------:R-:W-:Y:S01]  /*6970*/  FFMA.FTZ R49, R49, UR4, -R138.reuse ;  /* 0x0000000431317c23 */ /* 0x100fe2000801088a */
[----:B------:R-:W2:Y:S01]  /*6980*/  MUFU.EX2 R64, R64 ;  /* 0x0000004000407308 */ /* 0x000ea20000000800 */
[----:B------:R-:W-:Y:S01]  /*6990*/  LDSM.16.MT88.4 R20, [R136+0x10800] ;  /* 0x010800008814783b */ /* 0x000fe20000004200 */
[--C-:B------:R-:W-:Y:S01]  /*69a0*/  FFMA.FTZ R40, R231, UR4, -R138.reuse ;  /* 0x00000004e7287c23 */ /* 0x100fe2000801088a */
[--C-:B------:R-:W-:Y:S01]  /*69b0*/  FFMA.FTZ R39, R39, UR4, -R138.reuse ;  /* 0x0000000427277c23 */ /* 0x100fe2000801088a */
[--C-:B------:R-:W-:Y:S01]  /*69c0*/  FFMA.FTZ R38, R227, UR4, -R138.reuse ;  /* 0x00000004e3267c23 */ /* 0x100fe2000801088a */
[----:B------:R-:W-:Y:S01]  /*69d0*/  LDSM.16.MT88.4 R32, [R45+0x10800] ;  /* 0x010800002d20783b */ /* 0x000fe20000004200 */
[--C-:B------:R-:W-:Y:S01]  /*69e0*/  FFMA.FTZ R37, R37, UR4, -R138.reuse ;  /* 0x0000000425257c23 */ /* 0x100fe2000801088a */
[----:B-1----:R-:W-:Y:S01]  /*69f0*/  FMNMX.FTZ R3, R43, R4, !PT ;  /* 0x000000042b037209 */ /* 0x002fe20007810000 */
[----:B------:R-:W-:Y:S01]  /*6a00*/  MUFU.EX2 R61, R61 ;  /* 0x0000003d003d7308 */ /* 0x000fe20000000800 */
[--C-:B------:R-:W-:Y:S01]  /*6a10*/  FFMA.FTZ R43, R235, UR4, -R138.reuse ;  /* 0x00000004eb2b7c23 */ /* 0x100fe2000801088a */
[--C-:B------:R-:W-:Y:S01]  /*6a20*/  FFMA.FTZ R144, R207, UR4, -R138.reuse ;  /* 0x00000004cf907c23 */ /* 0x100fe2000801088a */
[C---:B------:R-:W-:Y:S01]  /*6a30*/  FSETP.NEU.FTZ.AND P1, PT, R3.reuse, -INF , PT ;  /* 0xff8000000300780b */ /* 0x040fe20003f3d000 */
[----:B------:R-:W-:Y:S01]  /*6a40*/  FMUL.FTZ R66, R3, UR4 ;  /* 0x0000000403427c20 */ /* 0x000fe20008410000 */
[--C-:B------:R-:W-:Y:S01]  /*6a50*/  FFMA.FTZ R173, R173, UR4, -R138.reuse ;  /* 0x00000004adad7c23 */ /* 0x100fe2000801088a */
[--C-:B------:R-:W-:Y:S01]  /*6a60*/  FFMA.FTZ R146, R205, UR4, -R138.reuse ;  /* 0x00000004cd927c23 */ /* 0x100fe2000801088a */
[--C-:B------:R-:W-:Y:S01]  /*6a70*/  FFMA.FTZ R175, R175, UR4, -R138.reuse ;  /* 0x00000004afaf7c23 */ /* 0x100fe2000801088a */
[----:B------:R-:W1:Y:S01]  /*6a80*/  MUFU.EX2 R60, R60 ;  /* 0x0000003c003c7308 */ /* 0x000e620000000800 */
[----:B------:R-:W-:Y:S01]  /*6a90*/  FSEL R66, R66, RZ, P1 ;  /* 0x000000ff42427208 */ /* 0x000fe20000800000 */
[--C-:B------:R-:W-:Y:S01]  /*6aa0*/  FFMA.FTZ R156, R171, UR4, -R138.reuse ;  /* 0x00000004ab9c7c23 */ /* 0x100fe2000801088a */
[----:B--2---:R-:W-:Y:S01]  /*6ab0*/  F2FP.F16.F32.PACK_AB R68, R64, R65 ;  /* 0x000000414044723e */ /* 0x004fe200000000ff */
[--C-:B------:R-:W-:Y:S01]  /*6ac0*/  FFMA.FTZ R169, R169, UR4, -R138.reuse ;  /* 0x00000004a9a97c23 */ /* 0x100fe2000801088a */
[----:B------:R-:W-:Y:S01]  /*6ad0*/  FFMA.FTZ R158, R167, UR4, -R138 ;  /* 0x00000004a79e7c23 */ /* 0x000fe2000801088a */
[--C-:B------:R-:W-:Y:S01]  /*6ae0*/  FFMA.FTZ R63, R7, UR4, -R66.reuse ;  /* 0x00000004073f7c23 */ /* 0x100fe20008010842 */
[--C-:B------:R-:W-:Y:S01]  /*6af0*/  FFMA.FTZ R58, R5, UR4, -R66.reuse ;  /* 0x00000004053a7c23 */ /* 0x100fe20008010842 */
[--C-:B------:R-:W-:Y:S01]  /*6b00*/  FFMA.FTZ R62, R111, UR4, -R66.reuse ;  /* 0x000000046f3e7c23 */ /* 0x100fe20008010842 */
[----:B------:R-:W2:Y:S01]  /*6b10*/  LDSM.16.MT88.4 R4, [R67+0xc000] ;  /* 0x00c000004304783b */ /* 0x000ea20000004200 */
[--C-:B------:R-:W-:Y:S01]  /*6b20*/  FFMA.FTZ R59, R115, UR4, -R66.reuse ;  /* 0x00000004733b7c23 */ /* 0x100fe20008010842 */
[--C-:B------:R-:W-:Y:S01]  /*6b30*/  FFMA.FTZ R51, R11, UR4, -R66.reuse ;  /* 0x000000040b337c23 */ /* 0x100fe20008010842 */
[----:B------:R-:W-:Y:S01]  /*6b40*/  MUFU.EX2 R63, R63 ;  /* 0x0000003f003f7308 */ /* 0x000fe20000000800 */
[----:B------:R-:W3:Y:S01]  /*6b50*/  LDSM.16.MT88.4 R108, [R45+0xc000] ;  /* 0x00c000002d6c783b */ /* 0x000ee20000004200 */
[--C-:B------:R-:W-:Y:S01]  /*6b60*/  FFMA.FTZ R50, R9, UR4, -R66.reuse ;  /* 0x0000000409327c23 */ /* 0x100fe20008010842 */
[--C-:B------:R-:W-:Y:S01]  /*6b70*/  FFMA.FTZ R55, R15, UR4, -R66.reuse ;  /* 0x000000040f377c23 */ /* 0x100fe20008010842 */
[--C-:B------:R-:W-:Y:S01]  /*6b80*/  FFMA.FTZ R54, R13, UR4, -R66.reuse ;  /* 0x000000040d367c23 */ /* 0x100fe20008010842 */
[----:B-1----:R-:W-:Y:S01]  /*6b90*/  F2FP.F16.F32.PACK_AB R70, R60, R61 ;  /* 0x0000003d3c46723e */ /* 0x002fe200000000ff */
[----:B------:R-:W-:Y:S01]  /*6ba0*/  LDSM.16.MT88.4 R8, [R67+0xc800] ;  /* 0x00c800004308783b */ /* 0x000fe20000004200 */
[--C-:B------:R-:W-:Y:S01]  /*6bb0*/  FFMA.FTZ R47, R31, UR4, -R66.reuse ;  /* 0x000000041f2f7c23 */ /* 0x100fe20008010842 */
[----:B------:R-:W1:Y:S01]  /*6bc0*/  MUFU.EX2 R62, R62 ;  /* 0x0000003e003e7308 */ /* 0x000e620000000800 */
[--C-:B------:R-:W-:Y:S01]  /*6bd0*/  FFMA.FTZ R46, R29, UR4, -R66.reuse ;  /* 0x000000041d2e7c23 */ /* 0x100fe20008010842 */
[----:B------:R-:W-:Y:S01]  /*6be0*/  LDSM.16.MT88.4 R12, [R45+0xc800] ;  /* 0x00c800002d0c783b */ /* 0x000fe20000004200 */
        /* <DEDUP_REMOVED lines=9> */
[--C-:B------:R-:W-:Y:S01]  /*6c80*/  FFMA.FTZ R181, R181, UR4, -R66.reuse ;  /* 0x00000004b5b57c23 */ /* 0x100fe20008010842 */
[--C-:B------:R-:W-:Y:S01]  /*6c90*/  FFMA.FTZ R154, R179, UR4, -R66.reuse ;  /* 0x00000004b39a7c23 */ /* 0x100fe20008010842 */
[----:B------:R-:W-:Y:S01]  /*6ca0*/  FFMA.FTZ R177, R177, UR4, -R66 ;  /* 0x00000004b1b17c23 */ /* 0x000fe20008010842 */
[----:B------:R-:W-:Y:S01]  /*6cb0*/  FFMA.FTZ R165, R165, UR4, -R138 ;  /* 0x00000004a5a57c23 */ /* 0x000fe2000801088a */
[----:B------:R-:W4:Y:S01]  /*6cc0*/  MUFU.EX2 R58, R58 ;  /* 0x0000003a003a7308 */ /* 0x000f220000000800 */
[----:B-1----:R-:W-:Y:S01]  /*6cd0*/  F2FP.F16.F32.PACK_AB R69, R62, R63 ;  /* 0x0000003f3e45723e */ /* 0x002fe200000000ff */
[--C-:B------:R-:W-:Y:S01]  /*6ce0*/  FFMA.FTZ R160, R163, UR4, -R66.reuse ;  /* 0x00000004a3a07c23 */ /* 0x100fe20008010842 */
[--C-:B------:R-:W-:Y:S01]  /*6cf0*/  FFMA.FTZ R161, R161, UR4, -R66.reuse ;  /* 0x00000004a1a17c23 */ /* 0x100fe20008010842 */
[--C-:B------:R-:W-:Y:S01]  /*6d00*/  FFMA.FTZ R159, R159, UR4, -R66.reuse ;  /* 0x000000049f9f7c23 */ /* 0x100fe20008010842 */
[----:B------:R-:W-:Y:S01]  /*6d10*/  FFMA.FTZ R162, R157, UR4, -R66 ;  /* 0x000000049da27c23 */ /* 0x000fe20008010842 */
[----:B------:R-:W-:Y:S01]  /*6d20*/  FFMA.FTZ R233, R145, UR4, -R138 ;  /* 0x0000000491e97c23 */ /* 0x000fe2000801088a */
[----:B------:R-:W-:Y:S01]  /*6d30*/  FFMA.FTZ R139, R139, UR4, -R66 ;  /* 0x000000048b8b7c23 */ /* 0x000fe20008010842 */
[----:B------:R-:W-:Y:S01]  /*6d40*/  MUFU.EX2 R57, R57 ;  /* 0x0000003900397308 */ /* 0x000fe20000000800 */
[----:B------:R-:W-:Y:S01]  /*6d50*/  FADD.FTZ R64, R65, R64 ;  /* 0x0000004041407221 */ /* 0x000fe20000010000 */
[----:B------:R-:W-:-:S03]  /*6d60*/  FADD.FTZ R62, R63, R62 ;  /* 0x0000003e3f3e7221 */ /* 0x000fc60000010000 */
[----:B------:R-:W-:-:S03]  /*6d70*/  FADD.FTZ R61, R61, R64 ;  /* 0x000000403d3d7221 */ /* 0x000fc60000010000 */
[----:B------:R-:W1:Y:S01]  /*6d80*/  MUFU.EX2 R56, R56 ;  /* 0x0000003800387308 */ /* 0x000e620000000800 */
[----:B----4-:R-:W-:Y:S01]  /*6d90*/  F2FP.F16.F32.PACK_AB R71, R58, R59 ;  /* 0x0000003b3a47723e */ /* 0x010fe200000000ff */
[----:B------:R-:W-:Y:S01]  /*6da0*/  FADD.FTZ R59, R59, R62 ;  /* 0x0000003e3b3b7221 */ /* 0x000fe20000010000 */
[----:B------:R-:W-:-:S03]  /*6db0*/  FADD.FTZ R60, R60, R61 ;  /* 0x0000003d3c3c7221 */ /* 0x000fc60000010000 */
[----:B------:R-:W-:Y:S02]  /*6dc0*/  FADD.FTZ R58, R58, R59 ;  /* 0x0000003b3a3a7221 */ /* 0x000fe40000010000 */
[C---:B--2---:R-:W-:Y:S01]  /*6dd0*/  HMMA.16816.F32 R128, R68.reuse, R4, RZ ;  /* 0x000000044480723c */ /* 0x044fe200000018ff */
[----:B------:R-:W-:Y:S07]  /*6de0*/  MUFU.EX2 R53, R53 ;  /* 0x0000003500357308 */ /* 0x000fee0000000800 */
[C---:B------:R-:W-:Y:S01]  /*6df0*/  HMMA.16816.F32 R124, R68.reuse, R6, RZ ;  /* 0x00000006447c723c */ /* 0x040fe200000018ff */
[----:B------:R-:W2:Y:S01]  /*6e00*/  LDSM.16.MT88.4 R4, [R36+0x10000] ;  /* 0x010000002404783b */ /* 0x000ea20000004200 */
[----:B------:R-:W-:Y:S06]  /*6e10*/  MUFU.EX2 R52, R52 ;  /* 0x0000003400347308 */ /* 0x000fec0000000800 */
[C---:B------:R-:W-:Y:S02]  /*6e20*/  HMMA.16816.F32 R120, R68.reuse, R116, RZ ;  /* 0x000000744478723c */ /* 0x040fe400000018ff */
[----:B------:R-:W-:Y:S06]  /*6e30*/  MUFU.EX2 R55, R55 ;  /* 0x0000003700377308 */ /* 0x000fec0000000800 */
[C---:B------:R-:W-:Y:S02]  /*6e40*/  HMMA.16816.F32 R116, R68.reuse, R118, RZ ;  /* 0x000000764474723c */ /* 0x040fe400000018ff */
[----:B------:R-:W4:Y:S06]  /*6e50*/  MUFU.EX2 R54, R54 ;  /* 0x0000003600367308 */ /* 0x000f2c0000000800 */
[C---:B------:R-:W-:Y:S02]  /*6e60*/  HMMA.16816.F32 R88, R68.reuse, R84, RZ ;  /* 0x000000544458723c */ /* 0x040fe400000018ff */
[----:B------:R-:W-:Y:S06]  /*6e70*/  MUFU.EX2 R51, R51 ;  /* 0x0000003300337308 */ /* 0x000fec0000000800 */
[C---:B---3--:R-:W-:Y:S02]  /*6e80*/  HMMA.16816.F32 R112, R68.reuse, R108, RZ ;  /* 0x0000006c4470723c */ /* 0x048fe400000018ff */
[----:B------:R-:W3:Y:S06]  /*6e90*/  MUFU.EX2 R50, R50 ;  /* 0x0000003200327308 */ /* 0x000eec0000000800 */
[C---:B------:R-:W-:Y:S02]  /*6ea0*/  HMMA.16816.F32 R104, R68.reuse, R100, RZ ;  /* 0x000000644468723c */ /* 0x040fe400000018ff */
[----:B------:R-:W-:Y:S06]  /*6eb0*/  MUFU.EX2 R49, R49 ;  /* 0x0000003100317308 */ /* 0x000fec0000000800 */
[C---:B------:R-:W-:Y:S02]  /*6ec0*/  HMMA.16816.F32 R96, R68.reuse, R92, RZ ;  /* 0x0000005c4460723c */ /* 0x040fe400000018ff */
[----:B------:R-:W5:Y:S06]  /*6ed0*/  MUFU.EX2 R48, R48 ;  /* 0x0000003000307308 */ /* 0x000f6c0000000800 */
[C---:B------:R-:W-:Y:S02]  /*6ee0*/  HMMA.16816.F32 R80, R68.reuse, R76, RZ ;  /* 0x0000004c4450723c */ /* 0x040fe400000018ff */
[----:B------:R-:W-:Y:S06]  /*6ef0*/  MUFU.EX2 R44, R44 ;  /* 0x0000002c002c7308 */ /* 0x000fec0000000800 */
[C---:B------:R-:W-:Y:S02]  /*6f00*/  HMMA.16816.F32 R84, R68.reuse, R86, RZ ;  /* 0x000000564454723c */ /* 0x040fe400000018ff */
[----:B------:R-:W-:Y:S06]  /*6f10*/  MUFU.EX2 R43, R43 ;  /* 0x0000002b002b7308 */ /* 0x000fec0000000800 */
[C---:B------:R-:W-:Y:S02]  /*6f20*/  HMMA.16816.F32 R108, R68.reuse, R110, RZ ;  /* 0x0000006e446c723c */ /* 0x040fe400000018ff */
[----:B------:R-:W-:Y:S06]  /*6f30*/  MUFU.EX2 R47, R47 ;  /* 0x0000002f002f7308 */ /* 0x000fec0000000800 */
[C---:B------:R-:W-:Y:S02]  /*6f40*/  HMMA.16816.F32 R100, R68.reuse, R102, RZ ;  /* 0x000000664464723c */ /* 0x040fe400000018ff */
[----:B------:R-:W5:Y:S06]  /*6f50*/  MUFU.EX2 R46, R46 ;  /* 0x0000002e002e7308 */ /* 0x000f6c0000000800 */
[C---:B------:R-:W-:Y:S02]  /*6f60*/  HMMA.16816.F32 R92, R68.reuse, R94, RZ ;  /* 0x0000005e445c723c */ /* 0x040fe400000018ff */
[----:B------:R-:W-:Y:S06]  /*6f70*/  MUFU.EX2 R42, R42 ;  /* 0x0000002a002a7308 */ /* 0x000fec0000000800 */
[C---:B------:R-:W-:Y:S02]  /*6f80*/  HMMA.16816.F32 R76, R68.reuse, R78, RZ ;  /* 0x0000004e444c723c */ /* 0x040fe400000018ff */
[----:B------:R-:W5:Y:S06]  /*6f90*/  MUFU.EX2 R41, R41 ;  /* 0x0000002900297308 */ /* 0x000f6c0000000800 */
[----:B--2---:R-:W-:Y:S01]  /*6fa0*/  HMMA.16816.F32 R72, R68, R4, RZ ;  /* 0x000000044448723c */ /* 0x004fe200000018ff */
[----:B-1----:R-:W-:Y:S01]  /*6fb0*/  F2FP.F16.F32.PACK_AB R4, R56, R57 ;  /* 0x000000393804723e */ /* 0x002fe200000000ff */
[----:B------:R-:W-:Y:S01]  /*6fc0*/  MUFU.EX2 R40, R40 ;  /* 0x0000002800287308 */ /* 0x000fe20000000800 */
[----:B----4-:R-:W-:Y:S01]  /*6fd0*/  F2FP.F16.F32.PACK_AB R5, R54, R55 ;  /* 0x000000373605723e */ /* 0x010fe200000000ff */
[----:B------:R-:W-:Y:S01]  /*6fe0*/  FADD.FTZ R57, R57, R60 ;  /* 0x0000003c39397221 */ /* 0x000fe20000010000 */
[----:B------:R-:W-:-:S03]  /*6ff0*/  FADD.FTZ R55, R55, R58 ;  /* 0x0000003a37377221 */ /* 0x000fc60000010000 */
[----:B------:R-:W-:Y:S01]  /*7000*/  HMMA.16816.F32 R68, R68, R6, RZ ;  /* 0x000000064444723c */ /* 0x000fe200000018ff */
[----:B------:R-:W-:Y:S01]  /*7010*/  F2FP.F16.F32.PACK_AB R6, R52, R53 ;  /* 0x000000353406723e */ /* 0x000fe200000000ff */
[----:B------:R-:W1:Y:S01]  /*7020*/  MUFU.EX2 R39, R39 ;  /* 0x0000002700277308 */ /* 0x000e620000000800 */
[----:B---3--:R-:W-:Y:S01]  /*7030*/  F2FP.F16.F32.PACK_AB R7, R50, R51 ;  /* 0x000000333207723e */ /* 0x008fe200000000ff */
[----:B------:R-:W-:Y:S01]  /*7040*/  FADD.FTZ R56, R56, R57 ;  /* 0x0000003938387221 */ /* 0x000fe20000010000 */
[----:B------:R-:W-:-:S03]  /*7050*/  FADD.FTZ R54, R54, R55 ;  /* 0x0000003736367221 */ /* 0x000fc60000010000 */
[----:B------:R-:W-:Y:S01]  /*7060*/  FADD.FTZ R53, R53, R56 ;  /* 0x0000003835357221 */ /* 0x000fe20000010000 */
[----:B------:R-:W-:Y:S01]  /*7070*/  FADD.FTZ R51, R51, R54 ;  /* 0x0000003633337221 */ /* 0x000fe20000010000 */
[----:B------:R-:W-:Y:S01]  /*7080*/  HMMA.16816.F32 R128, R4, R8, R128 ;  /* 0x000000080480723c */ /* 0x000fe20000001880 */
[----:B------:R-:W-:Y:S01]  /*7090*/  MUFU.EX2 R38, R38 ;  /* 0x0000002600267308 */ /* 0x000fe20000000800 */
[----:B------:R-:W-:Y:S01]  /*70a0*/  FADD.FTZ R52, R52, R53 ;  /* 0x0000003534347221 */ /* 0x000fe20000010000 */
[----:B------:R-:W-:-:S05]  /*70b0*/  FADD.FTZ R50, R50, R51 ;  /* 0x0000003332327221 */ /* 0x000fca0000010000 */
[C---:B------:R-:W-:Y:S01]  /*70c0*/  HMMA.16816.F32 R124, R4.reuse, R10, R124 ;  /* 0x0000000a047c723c */ /* 0x040fe2000000187c */
[----:B------:R-:W2:Y:S01]  /*70d0*/  LDSM.16.MT88.4 R8, [R36+0x10800] ;  /* 0x010800002408783b */ /* 0x000ea20000004200 */
[----:B------:R-:W-:Y:S06]  /*70e0*/  MUFU.EX2 R37, R37 ;  /* 0x0000002500257308 */ /* 0x000fec0000000800 */
[C---:B------:R-:W-:Y:S02]  /*70f0*/  HMMA.16816.F32 R120, R4.reuse, R16, R120 ;  /* 0x000000100478723c */ /* 0x040fe40000001878 */
[----:B------:R-:W-:Y:S06]  /*7100*/  MUFU.EX2 R140, R140 ;  /* 0x0000008c008c7308 */ /* 0x000fec0000000800 */
[C---:B------:R-:W-:Y:S01]  /*7110*/  HMMA.16816.F32 R116, R4.reuse, R18, R116 ;  /* 0x000000120474723c */ /* 0x040fe20000001874 */
[----:B------:R-:W3:Y:S01]  /*7120*/  LDSM.16.MT88.4 R16, [R36+0xc800] ;  /* 0x00c800002410783b */ /* 0x000ee20000004200 */
[----:B------:R-:W-:Y:S06]  /*7130*/  MUFU.EX2 R142, R142 ;  /* 0x0000008e008e7308 */ /* 0x000fec0000000800 */
[C---:B------:R-:W-:Y:S02]  /*7140*/  HMMA.16816.F32 R88, R4.reuse, R20, R88 ;  /* 0x000000140458723c */ /* 0x040fe40000001858 */
[----:B------:R-:W-:Y:S06]  /*7150*/  MUFU.EX2 R144, R144 ;  /* 0x0000009000907308 */ /* 0x000fec0000000800 */
[C---:B------:R-:W-:Y:S01]  /*7160*/  HMMA.16816.F32 R84, R4.reuse, R22, R84 ;  /* 0x000000160454723c */ /* 0x040fe20000001854 */
[----:B------:R-:W-:Y:S01]  /*7170*/  LDSM.16.MT88.4 R20, [R67+0xd000] ;  /* 0x00d000004314783b */ /* 0x000fe20000004200 */
[----:B------:R-:W-:Y:S06]  /*7180*/  MUFU.EX2 R173, R173 ;  /* 0x000000ad00ad7308 */ /* 0x000fec0000000800 */
[C---:B------:R-:W-:Y:S02]  /*7190*/  HMMA.16816.F32 R112, R4.reuse, R12, R112 ;  /* 0x0000000c0470723c */ /* 0x040fe40000001870 */
[----:B------:R-:W-:Y:S06]  /*71a0*/  MUFU.EX2 R146, R146 ;  /* 0x0000009200927308 */ /* 0x000fec0000000800 */
[C---:B------:R-:W-:Y:S01]  /*71b0*/  HMMA.16816.F32 R108, R4.reuse, R14, R108 ;  /* 0x0000000e046c723c */ /* 0x040fe2000000186c */
[----:B------:R-:W4:Y:S01]  /*71c0*/  LDSM.16.MT88.4 R12, [R136+0x11000] ;  /* 0x01100000880c783b */ /* 0x000f220000004200 */
[----:B------:R-:W-:Y:S06]  /*71d0*/  MUFU.EX2 R175, R175 ;  /* 0x000000af00af7308 */ /* 0x000fec0000000800 */
[C---:B--2---:R-:W-:Y:S02]  /*71e0*/  HMMA.16816.F32 R72, R4.reuse, R8, R72 ;  /* 0x000000080448723c */ /* 0x044fe40000001848 */
[----:B------:R-:W-:Y:S06]  /*71f0*/  MUFU.EX2 R183, R183 ;  /* 0x000000b700b77308 */ /* 0x000fec0000000800 */
[C---:B------:R-:W-:Y:S01]  /*7200*/  HMMA.16816.F32 R68, R4.reuse, R10, R68 ;  /* 0x0000000a0444723c */ /* 0x040fe20000001844 */
[----:B------:R-:W2:Y:S01]  /*7210*/  LDSM.16.MT88.4 R8, [R36+0xd000] ;  /* 0x00d000002408783b */ /* 0x000ea20000004200 */
[----:B------:R-:W-:Y:S06]  /*7220*/  MUFU.EX2 R187, R187 ;  /* 0x000000bb00bb7308 */ /* 0x000fec0000000800 */
[C---:B---3--:R-:W-:Y:S02]  /*7230*/  HMMA.16816.F32 R104, R4.reuse, R16, R104 ;  /* 0x000000100468723c */ /* 0x048fe40000001868 */
[----:B------:R-:W-:Y:S06]  /*7240*/  MUFU.EX2 R152, R152 ;  /* 0x0000009800987308 */ /* 0x000fec0000000800 */
[C---:B------:R-:W-:Y:S01]  /*7250*/  HMMA.16816.F32 R100, R4.reuse, R18, R100 ;  /* 0x000000120464723c */ /* 0x040fe20000001864 */
[----:B------:R-:W3:Y:S01]  /*7260*/  LDSM.16.MT88.4 R16, [R45+0xd000] ;  /* 0x00d000002d10783b */ /* 0x000ee20000004200 */
[----:B------:R-:W-:Y:S06]  /*7270*/  MUFU.EX2 R181, R181 ;  /* 0x000000b500b57308 */ /* 0x000fec0000000800 */
[----:B------:R-:W-:Y:S01]  /*7280*/  HMMA.16816.F32 R96, R4, R148, R96 ;  /* 0x000000940460723c */ /* 0x000fe20000001860 */
[--C-:B------:R-:W-:Y:S01]  /*7290*/  FFMA.FTZ R149, R221, UR4, -R66.reuse ;  /* 0x00000004dd957c23 */ /* 0x100fe20008010842 */
[----:B------:R-:W-:Y:S01]  /*72a0*/  FFMA.FTZ R148, R203, UR4, -R66 ;  /* 0x00000004cb947c23 */ /* 0x000fe20008010842 */
[----:B------:R-:W-:Y:S01]  /*72b0*/  MUFU.EX2 R154, R154 ;  /* 0x0000009a009a7308 */ /* 0x000fe20000000800 */
[----:B------:R-:W-:-:S04]  /*72c0*/  IMAD.MOV.U32 R221, RZ, RZ, -0x1 ;  /* 0xffffffffffdd7424 */ /* 0x000fc800078e00ff */
[C---:B------:R-:W-:Y:S01]  /*72d0*/  HMMA.16816.F32 R92, R4.reuse, R150, R92 ;  /* 0x00000096045c723c */ /* 0x040fe2000000185c */
[--C-:B------:R-:W-:Y:S01]  /*72e0*/  FFMA.FTZ R151, R213, UR4, -R66.reuse ;  /* 0x00000004d5977c23 */ /* 0x100fe20008010842 */
[----:B------:R-:W-:Y:S01]  /*72f0*/  FFMA.FTZ R150, R201, UR4, -R66 ;  /* 0x00000004c9967c23 */ /* 0x000fe20008010842 */
[----:B------:R-:W1:Y:S05]  /*7300*/  MUFU.EX2 R149, R149 ;  /* 0x0000009500957308 */ /* 0x000e6a0000000800 */
[C---:B------:R-:W-:Y:S03]  /*7310*/  HMMA.16816.F32 R80, R4.reuse, R32, R80 ;  /* 0x000000200450723c */ /* 0x040fe60000001850 */
[----:B------:R-:W1:Y:S05]  /*7320*/  MUFU.EX2 R151, R151 ;  /* 0x0000009700977308 */ /* 0x000e6a0000000800 */
[----:B------:R-:W-:Y:S01]  /*7330*/  HMMA.16816.F32 R76, R4, R34, R76 ;  /* 0x00000022044c723c */ /* 0x000fe2000000184c */
[----:B-----5:R-:W-:Y:S01]  /*7340*/  F2FP.F16.F32.PACK_AB R4, R48, R49 ;  /* 0x000000313004723e */ /* 0x020fe200000000ff */
[----:B------:R-:W-:Y:S01]  /*7350*/  LDSM.16.MT88.4 R32, [R45+0x11000] ;  /* 0x011000002d20783b */ /* 0x000fe20000004200 */
[----:B------:R-:W-:Y:S01]  /*7360*/  F2FP.F16.F32.PACK_AB R5, R46, R47 ;  /* 0x0000002f2e05723e */ /* 0x000fe200000000ff */
[----:B------:R-:W5:Y:S01]  /*7370*/  MUFU.EX2 R148, R148 ;  /* 0x0000009400947308 */ /* 0x000f620000000800 */
[----:B------:R-:W-:-:S02]  /*7380*/  F2FP.F16.F32.PACK_AB R6, R43, R44 ;  /* 0x0000002c2b06723e */ /* 0x000fc400000000ff */
[----:B------:R-:W-:-:S05]  /*7390*/  F2FP.F16.F32.PACK_AB R7, R41, R42 ;  /* 0x0000002a2907723e */ /* 0x000fca00000000ff */
[----:B------:R-:W5:Y:S02]  /*73a0*/  MUFU.EX2 R150, R150 ;  /* 0x0000009600967308 */ /* 0x000f640000000800 */
[C---:B----4-:R-:W-:Y:S06]  /*73b0*/  HMMA.16816.F32 R88, R4.reuse, R12, R88 ;  /* 0x0000000c0458723c */ /* 0x050fec0000001858 */
[----:B------:R-:W-:Y:S02]  /*73c0*/  MUFU.EX2 R177, R177 ;  /* 0x000000b100b17308 */ /* 0x000fe40000000800 */
[C---:B------:R-:W-:Y:S01]  /*73d0*/  HMMA.16816.F32 R84, R4.reuse, R14, R84 ;  /* 0x0000000e0454723c */ /* 0x040fe20000001854 */
[----:B------:R-:W4:Y:S05]  /*73e0*/  LDSM.16.MT88.4 R12, [R67+0x11000] ;  /* 0x01100000430c783b */ /* 0x000f2a0000004200 */
[----:B------:R-:W-:Y:S02]  /*73f0*/  MUFU.EX2 R156, R156 ;  /* 0x0000009c009c7308 */ /* 0x000fe40000000800 */
[C---:B------:R-:W-:Y:S06]  /*7400*/  HMMA.16816.F32 R128, R4.reuse, R20, R128 ;  /* 0x000000140480723c */ /* 0x040fec0000001880 */
[----:B------:R-:W-:Y:S02]  /*7410*/  MUFU.EX2 R169, R169 ;  /* 0x000000a900a97308 */ /* 0x000fe40000000800 */
[C---:B------:R-:W-:Y:S01]  /*7420*/  HMMA.16816.F32 R124, R4.reuse, R22, R124 ;  /* 0x00000016047c723c */ /* 0x040fe2000000187c */
[----:B------:R-:W1:Y:S05]  /*7430*/  LDSM.16.MT88.4 R20, [R36+0x11000] ;  /* 0x011000002414783b */ /* 0x000e6a0000004200 */
[----:B------:R-:W-:Y:S02]  /*7440*/  MUFU.EX2 R158, R158 ;  /* 0x0000009e009e7308 */ /* 0x000fe40000000800 */
[C---:B--2---:R-:W-:Y:S06]  /*7450*/  HMMA.16816.F32 R104, R4.reuse, R8, R104 ;  /* 0x000000080468723c */ /* 0x044fec0000001868 */
[----:B------:R-:W-:Y:S02]  /*7460*/  MUFU.EX2 R165, R165 ;  /* 0x000000a500a57308 */ /* 0x000fe40000000800 */
[C---:B------:R-:W-:Y:S01]  /*7470*/  HMMA.16816.F32 R100, R4.reuse, R10, R100 ;  /* 0x0000000a0464723c */ /* 0x040fe20000001864 */
[----:B------:R-:W2:Y:S05]  /*7480*/  LDSM.16.MT88.4 R8, [R67+0xd800] ;  /* 0x00d800004308783b */ /* 0x000eaa0000004200 */
[----:B------:R-:W-:Y:S02]  /*7490*/  MUFU.EX2 R160, R160 ;  /* 0x000000a000a07308 */ /* 0x000fe40000000800 */
[C---:B---3--:R-:W-:Y:S06]  /*74a0*/  HMMA.16816.F32 R112, R4.reuse, R16, R112 ;  /* 0x000000100470723c */ /* 0x048fec0000001870 */
[----:B------:R-:W-:Y:S02]  /*74b0*/  MUFU.EX2 R161, R161 ;  /* 0x000000a100a17308 */ /* 0x000fe40000000800 */
[C---:B------:R-:W-:Y:S01]  /*74c0*/  HMMA.16816.F32 R108, R4.reuse, R18, R108 ;  /* 0x00000012046c723c */ /* 0x040fe2000000186c */
[----:B------:R-:W3:Y:S05]  /*74d0*/  LDSM.16.MT88.4 R16, [R136+0xd800] ;  /* 0x00d800008810783b */ /* 0x000eea0000004200 */
[----:B------:R-:W-:Y:S02]  /*74e0*/  MUFU.EX2 R159, R159 ;  /* 0x0000009f009f7308 */ /* 0x000fe40000000800 */
[C---:B------:R-:W-:Y:S06]  /*74f0*/  HMMA.16816.F32 R120, R4.reuse, R28, R120 ;  /* 0x0000001c0478723c */ /* 0x040fec0000001878 */
[----:B------:R-:W-:Y:S02]  /*7500*/  MUFU.EX2 R162, R162 ;  /* 0x000000a200a27308 */ /* 0x000fe40000000800 */
[C---:B------:R-:W-:Y:S01]  /*7510*/  HMMA.16816.F32 R116, R4.reuse, R30, R116 ;  /* 0x0000001e0474723c */ /* 0x040fe20000001874 */
[----:B------:R-:W-:Y:S05]  /*7520*/  LDSM.16.MT88.4 R28, [R136+0x11800] ;  /* 0x01180000881c783b */ /* 0x000fea0000004200 */
[----:B------:R-:W-:Y:S02]  /*7530*/  MUFU.EX2 R233, R233 ;  /* 0x000000e900e97308 */ /* 0x000fe40000000800 */
[C---:B----4-:R-:W-:Y:S06]  /*7540*/  HMMA.16816.F32 R96, R4.reuse, R12, R96 ;  /* 0x0000000c0460723c */ /* 0x050fec0000001860 */
[----:B------:R-:W-:Y:S02]  /*7550*/  MUFU.EX2 R139, R139 ;  /* 0x0000008b008b7308 */ /* 0x000fe40000000800 */
        /* <DEDUP_REMOVED lines=22> */
[C---:B--2---:R-:W-:Y:S08]  /*76c0*/  HMMA.16816.F32 R80, R4.reuse, R8, R80 ;  /* 0x000000080450723c */ /* 0x044ff00000001850 */
[C---:B------:R-:W-:Y:S01]  /*76d0*/  HMMA.16816.F32 R76, R4.reuse, R10, R76 ;  /* 0x0000000a044c723c */ /* 0x040fe2000000184c */
[----:B------:R-:W1:Y:S07]  /*76e0*/  LDSM.16.MT88.4 R8, [R45+0xe000] ;  /* 0x00e000002d08783b */ /* 0x000e6e0000004200 */
[C---:B---3--:R-:W-:Y:S08]  /*76f0*/  HMMA.16816.F32 R96, R4.reuse, R16, R96 ;  /* 0x000000100460723c */ /* 0x048ff00000001860 */
[C---:B------:R-:W-:Y:S01]  /*7700*/  HMMA.16816.F32 R92, R4.reuse, R18, R92 ;  /* 0x00000012045c723c */ /* 0x040fe2000000185c */
[----:B------:R-:W2:Y:S07]  /*7710*/  LDSM.16.MT88.4 R16, [R36+0xe000] ;  /* 0x00e000002410783b */ /* 0x000eae0000004200 */
[C---:B------:R-:W-:Y:S01]  /*7720*/  HMMA.16816.F32 R100, R4.reuse, R22, R100 ;  /* 0x000000160464723c */ /* 0x040fe20000001864 */
[----:B------:R-:W3:Y:S07]  /*7730*/  LDSM.16.MT88.4 R20, [R67+0xe000] ;  /* 0x00e000004314783b */ /* 0x000eee0000004200 */
[C---:B------:R-:W-:Y:S08]  /*7740*/  HMMA.16816.F32 R88, R4.reuse, R28, R88 ;  /* 0x0000001c0458723c */ /* 0x040ff00000001858 */
[C---:B------:R-:W-:Y:S01]  /*7750*/  HMMA.16816.F32 R84, R4.reuse, R30, R84 ;  /* 0x0000001e0454723c */ /* 0x040fe20000001854 */
[----:B------:R-:W-:Y:S07]  /*7760*/  LDSM.16.MT88.4 R28, [R136+0x12000] ;  /* 0x01200000881c783b */ /* 0x000fee0000004200 */
[C---:B----4-:R-:W-:Y:S08]  /*7770*/  HMMA.16816.F32 R72, R4.reuse, R12, R72 ;  /* 0x0000000c0448723c */ /* 0x050ff00000001848 */
[----:B------:R-:W-:Y:S01]  /*7780*/  HMMA.16816.F32 R68, R4, R14, R68 ;  /* 0x0000000e0444723c */ /* 0x000fe20000001844 */
[----:B------:R-:W-:Y:S01]  /*7790*/  F2FP.F16.F32.PACK_AB R4, R173, R144 ;  /* 0x00000090ad04723e */ /* 0x000fe200000000ff */
[----:B------:R-:W4:Y:S01]  /*77a0*/  LDSM.16.MT88.4 R12, [R67+0x12000] ;  /* 0x01200000430c783b */ /* 0x000f220000004200 */
[----:B-----5:R-:W-:-:S02]  /*77b0*/  F2FP.F16.F32.PACK_AB R5, R183, R148 ;  /* 0x00000094b705723e */ /* 0x020fc400000000ff */
        /* <DEDUP_REMOVED lines=10> */
[----:B------:R-:W-:Y:S07]  /*7860*/  LDSM.16.MT88.4 R20, [R67+0xe800] ;  /* 0x00e800004314783b */ /* 0x000fee0000004200 */
[C---:B----4-:R-:W-:Y:S08]  /*7870*/  HMMA.16816.F32 R96, R4.reuse, R12, R96 ;  /* 0x0000000c0460723c */ /* 0x050ff00000001860 */
        /* <DEDUP_REMOVED lines=103> */
[----:B---3--:R-:W-:-:S03]  /*7ef0*/  F2FP.F16.F32.PACK_AB R7, R66, R139 ;  /* 0x0000008b4207723e */ /* 0x008fc600000000ff */
[----:B------:R-:W-:-:S04]  /*7f00*/  FADD.FTZ R142, R142, R149 ;  /* 0x000000958e8e7221 */ /* 0x000fc80000010000 */
[----:B------:R-:W-:Y:S01]  /*7f10*/  FADD.FTZ R151, R151, R142 ;  /* 0x0000008e97977221 */ /* 0x000fe20000010000 */
[----:B-1----:R-:W-:Y:S03]  /*7f20*/  HMMA.16816.F32 R120, R4, R8, R120 ;  /* 0x000000080478723c */ /* 0x002fe60000001878 */
        /* <DEDUP_REMOVED lines=13> */
[C---:B------:R-:W-:Y:S08]  /*8000*/  HMMA.16816.F32 R128, R4.reuse, R12, R128 ;  /* 0x0000000c0480723c */ /* 0x040ff00000001880 */
        /* <DEDUP_REMOVED lines=103> */
.L_x_659:
[----:B------:R-:W-:Y:S01]  /*8680*/  UMOV UR4, URZ ;  /* 0x000000ff00047c82 */ /* 0x000fe20008000000 */
[----:B------:R-:W-:Y:S01]  /*8690*/  IMAD.SHL.U32 R0, R24, 0x80, RZ ;  /* 0x0000008018007824 */ /* 0x000fe200078e00ff */
[----:B------:R-:W-:-:S05]  /*86a0*/  IADD3 R5, P1, PT, RZ, -UR4, RZ ;  /* 0x80000004ff057c10 */ /* 0x000fca000ff3e0ff */
[----:B------:R-:W-:-:S05]  /*86b0*/  IMAD.X R0, RZ, RZ, ~R0, P1 ;  /* 0x000000ffff007224 */ /* 0x000fca00008e0e00 */
[----:B------:R-:W-:-:S04]  /*86c0*/  SHF.R.S64 R5, R5, 0x1f, R0 ;  /* 0x0000001f05057819 */ /* 0x000fc80000001000 */
[----:B------:R-:W-:-:S04]  /*86d0*/  IADD3 R218, P1, PT, R5, R218, RZ ;  /* 0x000000da05da7210 */ /* 0x000fc80007f3e0ff */
[----:B------:R-:W-:-:S09]  /*86e0*/  LEA.HI.X.SX32 R219, R0, R219, 0x1, P1 ;  /* 0x000000db00db7211 */ /* 0x000fd200008f0eff */
.L_x_660:
        /* <DEDUP_REMOVED lines=15> */
[----:B------:R-:W-:Y:S01]  /*87e0*/  ISETP.GE.AND P2, PT, R228, UR4, PT ;  /* 0x00000004e4007c0c */ /* 0x000fe2000bf46270 */
[----:B------:R-:W1:Y:S01]  /*87f0*/  LDCU UR4, c[0x0][0x50c] ;  /* 0x0000a180ff0477ac */ /* 0x000e620008000800 */
        /* <DEDUP_REMOVED lines=48> */
[----:B--2---:R-:W-:-:S03]  /*8b00*/  IADD3 R6, P1, PT, R8, R5, RZ ;  /* 0x0000000508067210 */ /* 0x004fc60007f3e0ff */
        /* <DEDUP_REMOVED lines=22> */
[----:B--2---:R-:W-:Y:S01]  /*8c70*/  IADD3 R10, P1, PT, R4, R5, RZ ;  /* 0x00000005040a7210 */ /* 0x004fe20007f3e0ff */
        /* <DEDUP_REMOVED lines=29> */
[----:B------:R-:W4:Y:S04]  /*8e50*/  LDSM.16.M88.4 R44, [R194+UR5+0x4000] ;  /* 0x00400005c22c783b */ /* 0x000f280008000200 */
[----:B--2---:R-:W-:Y:S04]  /*8e60*/  LDSM.16.M88.4 R4, [R196] ;  /* 0x00000000c404783b */ /* 0x004fe80000000200 */
[----:B------:R-:W-:Y:S04]  /*8e70*/  LDSM.16.M88.4 R56, [R192+0x4000] ;  /* 0x00400000c038783b */ /* 0x000fe80000000200 */
[----:B------:R-:W2:Y:S04]  /*8e80*/  LDSM.16.M88.4 R36, [R194+UR5+0x4800] ;  /* 0x00480005c224783b */ /* 0x000ea80008000200 */
[----:B------:R-:W5:Y:S04]  /*8e90*/  LDSM.16.M88.4 R28, [R194+UR5+0x5000] ;  /* 0x00500005c21c783b */ /* 0x000f680008000200 */
[----:B------:R-:W1:Y:S04]  /*8ea0*/  LDSM.16.M88.4 R20, [R194+UR5+0x5800] ;  /* 0x00580005c214783b */ /* 0x000e680008000200 */
[----:B------:R-:W1:Y:S04]  /*8eb0*/  LDSM.16.M88.4 R12, [R194+UR5+0x6000] ;  /* 0x00600005c20c783b */ /* 0x000e680008000200 */
[----:B------:R-:W1:Y:S04]  /*8ec0*/  LDSM.16.M88.4 R160, [R194+UR5+0x6800] ;  /* 0x00680005c2a0783b */ /* 0x000e680008000200 */
[----:B------:R-:W1:Y:S04]  /*8ed0*/  LDSM.16.M88.4 R152, [R194+UR5+0x7000] ;  /* 0x00700005c298783b */ /* 0x000e680008000200 */
[----:B------:R-:W1:Y:S01]  /*8ee0*/  LDSM.16.M88.4 R60, [R194+UR5+0x7800] ;  /* 0x00780005c23c783b */ /* 0x000e620008000200 */
[C---:B----4-:R-:W-:Y:S03]  /*8ef0*/  HMMA.16816.F32 R48, R144.reuse, R44, RZ ;  /* 0x0000002c9030723c */ /* 0x050fe600000018ff */
[----:B------:R-:W4:Y:S04]  /*8f00*/  LDSM.16.M88.4 R52, [R192+0x4800] ;  /* 0x00480000c034783b */ /* 0x000f280000000200 */
[----:B---3--:R-:W3:Y:S01]  /*8f10*/  LDSM.16.M88.4 R8, [R192+0x5000] ;  /* 0x00500000c008783b */ /* 0x008ee20000000200 */
[C---:B------:R-:W-:Y:S03]  /*8f20*/  HMMA.16816.F32 R44, R144.reuse, R46, RZ ;  /* 0x0000002e902c723c */ /* 0x040fe600000018ff */
[----:B------:R-:W3:Y:S04]  /*8f30*/  LDSM.16.M88.4 R168, [R192+0x5800] ;  /* 0x00580000c0a8783b */ /* 0x000ee80000000200 */
[----:B------:R-:W3:Y:S01]  /*8f40*/  LDSM.16.M88.4 R140, [R192+0x6000] ;  /* 0x00600000c08c783b */ /* 0x000ee20000000200 */
[----:B--2---:R-:W-:Y:S03]  /*8f50*/  HMMA.16816.F32 R40, R144, R36, RZ ;  /* 0x000000249028723c */ /* 0x004fe600000018ff */
[----:B------:R-:W2:Y:S04]  /*8f60*/  LDSM.16.M88.4 R136, [R192+0x6800] ;  /* 0x00680000c088783b */ /* 0x000ea80000000200 */
[----:B------:R-:W2:Y:S01]  /*8f70*/  LDSM.16.M88.4 R64, [R192+0x7000] ;  /* 0x00700000c040783b */ /* 0x000ea20000000200 */
[C---:B------:R-:W-:Y:S03]  /*8f80*/  HMMA.16816.F32 R48, R4.reuse, R56, R48 ;  /* 0x000000380430723c */ /* 0x040fe60000001830 */
[----:B------:R-:W-:Y:S04]  /*8f90*/  LDSM.16.M88.4 R172, [R193+0x5000] ;  /* 0x00500000c1ac783b */ /* 0x000fe80000000200 */
[----:B------:R-:W-:Y:S01]  /*8fa0*/  LDSM.16.M88.4 R180, [R198] ;  /* 0x00000000c6b4783b */ /* 0x000fe20000000200 */
[----:B------:R-:W-:Y:S03]  /*8fb0*/  HMMA.16816.F32 R44, R4, R58, R44 ;  /* 0x0000003a042c723c */ /* 0x000fe6000000182c */
[----:B------:R-:W2:Y:S04]  /*8fc0*/  LDSM.16.M88.4 R56, [R192+0x7800] ;  /* 0x00780000c038783b */ /* 0x000ea80000000200 */
[----:B------:R-:W-:Y:S01]  /*8fd0*/  LDSM.16.M88.4 R184, [R195+0x6000] ;  /* 0x00600000c3b8783b */ /* 0x000fe20000000200 */
[C---:B------:R-:W-:Y:S03]  /*8fe0*/  HMMA.16816.F32 R36, R144.reuse, R38, RZ ;  /* 0x000000269024723c */ /* 0x040fe600000018ff */
[----:B------:R-:W-:Y:S04]  /*8ff0*/  LDSM.16.M88.4 R176, [R195+0x6800] ;  /* 0x00680000c3b0783b */ /* 0x000fe80000000200 */
[----:B------:R-:W0:Y:S01]  /*9000*/  LDGDEPBAR ;  /* 0x00000000000079af */ /* 0x000e220000000000 */
[C---:B-----5:R-:W-:Y:S08]  /*9010*/  HMMA.16816.F32 R32, R144.reuse, R28, RZ ;  /* 0x0000001c9020723c */ /* 0x060ff000000018ff */
[C---:B-1----:R-:W-:Y:S08]  /*9020*/  HMMA.16816.F32 R24, R144.reuse, R20, RZ ;  /* 0x000000149018723c */ /* 0x042ff000000018ff */
        /* <DEDUP_REMOVED lines=10> */
[----:B------:R-:W-:Y:S07]  /*90d0*/  LDSM.16.M88.4 R60, [R197] ;  /* 0x00000000c53c783b */ /* 0x000fee0000000200 */
[C---:B----4-:R-:W-:Y:S08]  /*90e0*/  HMMA.16816.F32 R40, R4.reuse, R52, R40 ;  /* 0x000000340428723c */ /* 0x050ff00000001828 */
[C---:B------:R-:W-:Y:S01]  /*90f0*/  HMMA.16816.F32 R36, R4.reuse, R54, R36 ;  /* 0x000000360424723c */ /* 0x040fe20000001824 */
        /* <DEDUP_REMOVED lines=9> */
[----:B------:R-:W4:Y:S07]  /*9190*/  LDSM.16.M88.4 R140, [R193+0x6000] ;  /* 0x00600000c18c783b */ /* 0x000f2e0000000200 */
[C---:B--2---:R-:W-:Y:S08]  /*91a0*/  HMMA.16816.F32 R164, R4.reuse, R136, R164 ;  /* 0x0000008804a4723c */ /* 0x044ff000000018a4 */
[C---:B------:R-:W-:Y:S01]  /*91b0*/  HMMA.16816.F32 R160, R4.reuse, R138, R160 ;  /* 0x0000008a04a0723c */ /* 0x040fe200000018a0 */
[----:B------:R-:W-:Y:S07]  /*91c0*/  LDSM.16.M88.4 R136, [R193+0x6800] ;  /* 0x00680000c188783b */ /* 0x000fee0000000200 */
[C---:B------:R-:W-:Y:S08]  /*91d0*/  HMMA.16816.F32 R156, R4.reuse, R64, R156 ;  /* 0x00000040049c723c */ /* 0x040ff0000000189c */
[C---:B------:R-:W-:Y:S01]  /*91e0*/  HMMA.16816.F32 R152, R4.reuse, R66, R152 ;  /* 0x000000420498723c */ /* 0x040fe20000001898 */
[----:B------:R-:W-:Y:S07]  /*91f0*/  LDSM.16.M88.4 R64, [R193+0x7800] ;  /* 0x00780000c140783b */ /* 0x000fee0000000200 */
[C---:B------:R-:W-:Y:S08]  /*9200*/  HMMA.16816.F32 R148, R4.reuse, R56, R148 ;  /* 0x000000380494723c */ /* 0x040ff00000001894 */
[----:B------:R-:W-:Y:S01]  /*9210*/  HMMA.16816.F32 R144, R4, R58, R144 ;  /* 0x0000003a0490723c */ /* 0x000fe20000001890 */
[----:B------:R-:W2:Y:S04]  /*9220*/  LDSM.16.M88.4 R4, [R193+0x7000] ;  /* 0x00700000c104783b */ /* 0x000ea80000000200 */
[----:B------:R-:W-:Y:S03]  /*9230*/  LDSM.16.M88.4 R56, [R195+0x4000] ;  /* 0x00400000c338783b */ /* 0x000fe60000000200 */
[C---:B-1----:R-:W-:Y:S08]  /*9240*/  HMMA.16816.F32 R48, R60.reuse, R52, R48 ;  /* 0x000000343c30723c */ /* 0x042ff00000001830 */
[C---:B------:R-:W-:Y:S01]  /*9250*/  HMMA.16816.F32 R44, R60.reuse, R54, R44 ;  /* 0x000000363c2c723c */ /* 0x040fe2000000182c */
[----:B------:R-:W1:Y:S07]  /*9260*/  LDSM.16.M88.4 R52, [R195+0x4800] ;  /* 0x00480000c334783b */ /* 0x000e6e0000000200 */
[C---:B---3--:R-:W-:Y:S08]  /*9270*/  HMMA.16816.F32 R40, R60.reuse, R8, R40 ;  /* 0x000000083c28723c */ /* 0x048ff00000001828 */
[C---:B------:R-:W-:Y:S01]  /*9280*/  HMMA.16816.F32 R36, R60.reuse, R10, R36 ;  /* 0x0000000a3c24723c */ /* 0x040fe20000001824 */
[----:B------:R-:W3:Y:S07]  /*9290*/  LDSM.16.M88.4 R8, [R195+0x5000] ;  /* 0x00500000c308783b */ /* 0x000eee0000000200 */
[C---:B----4-:R-:W-:Y:S08]  /*92a0*/  HMMA.16816.F32 R16, R60.reuse, R140, R16 ;  /* 0x0000008c3c10723c */ /* 0x050ff00000001810 */
[C---:B--2---:R-:W-:Y:S08]  /*92b0*/  HMMA.16816.F32 R156, R60.reuse, R4, R156 ;  /* 0x000000043c9c723c */ /* 0x044ff0000000189c */
[C---:B------:R-:W-:Y:S01]  /*92c0*/  HMMA.16816.F32 R152, R60.reuse, R6, R152 ;  /* 0x000000063c98723c */ /* 0x040fe20000001898 */
[----:B------:R-:W2:Y:S07]  /*92d0*/  LDSM.16.M88.4 R4, [R195+0x5800] ;  /* 0x00580000c304783b */ /* 0x000eae0000000200 */
[C---:B------:R-:W-:Y:S01]  /*92e0*/  HMMA.16816.F32 R12, R60.reuse, R142, R12 ;  /* 0x0000008e3c0c723c */ /* 0x040fe2000000180c */
[----:B------:R-:W-:Y:S07]  /*92f0*/  LDSM.16.M88.4 R140, [R199+0x2000] ;  /* 0x00200000c78c783b */ /* 0x000fee0000000200 */
[C---:B------:R-:W-:Y:S08]  /*9300*/  HMMA.16816.F32 R148, R60.reuse, R64, R148 ;  /* 0x000000403c94723c */ /* 0x040ff00000001894 */
[C---:B------:R-:W-:Y:S01]  /*9310*/  HMMA.16816.F32 R144, R60.reuse, R66, R144 ;  /* 0x000000423c90723c */ /* 0x040fe20000001890 */
[----:B------:R-:W4:Y:S07]  /*9320*/  LDSM.16.M88.4 R64, [R194+UR5+0x8800] ;  /* 0x00880005c240783b */ /* 0x000f2e0008000200 */
        /* <DEDUP_REMOVED lines=8> */
[----:B------:R-:W5:Y:S04]  /*93b0*/  LDSM.16.M88.4 R60, [R194+UR5+0x9000] ;  /* 0x00900005c23c783b */ /* 0x000f680008000200 */
[----:B------:R-:W5:Y:S03]  /*93c0*/  LDSM.16.M88.4 R136, [R194+UR5+0x8000] ;  /* 0x00800005c288783b */ /* 0x000f660008000200 */
[C---:B-1----:R-:W-:Y:S08]  /*93d0*/  HMMA.16816.F32 R40, R180.reuse, R52, R40 ;  /* 0x00000034b428723c */ /* 0x042ff00000001828 */
[C---:B------:R-:W-:Y:S01]  /*93e0*/  HMMA.16816.F32 R36, R180.reuse, R54, R36 ;  /* 0x00000036b424723c */ /* 0x040fe20000001824 */
[----:B------:R-:W1:Y:S07]  /*93f0*/  LDSM.16.M88.4 R52, [R194+UR5+0xa000] ;  /* 0x00a00005c234783b */ /* 0x000e6e0008000200 */
[C---:B---3--:R-:W-:Y:S08]  /*9400*/  HMMA.16816.F32 R32, R180.reuse, R8, R32 ;  /* 0x00000008b420723c */ /* 0x048ff00000001820 */
[C---:B------:R-:W-:Y:S01]  /*9410*/  HMMA.16816.F32 R28, R180.reuse, R10, R28 ;  /* 0x0000000ab41c723c */ /* 0x040fe2000000181c */
[----:B------:R-:W-:Y:S07]  /*9420*/  LDSM.16.M88.4 R8, [R196+0x2000] ;  /* 0x00200000c408783b */ /* 0x000fee0000000200 */
[C---:B--2---:R-:W-:Y:S08]  /*9430*/  HMMA.16816.F32 R24, R180.reuse, R4, R24 ;  /* 0x00000004b418723c */ /* 0x044ff00000001818 */
[C---:B------:R-:W-:Y:S01]  /*9440*/  HMMA.16816.F32 R20, R180.reuse, R6, R20 ;  /* 0x00000006b414723c */ /* 0x040fe20000001814 */
[----:B------:R-:W2:Y:S07]  /*9450*/  LDSM.16.M88.4 R4, [R192+0x8000] ;  /* 0x00800000c004783b */ /* 0x000eae0000000200 */
[C---:B------:R-:W-:Y:S08]  /*9460*/  HMMA.16816.F32 R48, R180.reuse, R56, R48 ;  /* 0x00000038b430723c */ /* 0x040ff00000001830 */
[C---:B------:R-:W-:Y:S01]  /*9470*/  HMMA.16816.F32 R44, R180.reuse, R58, R44 ;  /* 0x0000003ab42c723c */ /* 0x040fe2000000182c */
[----:B------:R-:W3:Y:S07]  /*9480*/  LDSM.16.M88.4 R56, [R194+UR5+0x9800] ;  /* 0x00980005c238783b */ /* 0x000eee0008000200 */
[C---:B------:R-:W-:Y:S08]  /*9490*/  HMMA.16816.F32 R16, R180.reuse, R184, R16 ;  /* 0x000000b8b410723c */ /* 0x040ff00000001810 */
[----:B------:R-:W-:Y:S08]  /*94a0*/  HMMA.16816.F32 R12, R180, R186, R12 ;  /* 0x000000bab40c723c */ /* 0x000ff0000000180c */
[C---:B----4-:R-:W-:Y:S08]  /*94b0*/  HMMA.16816.F32 R40, R140.reuse, R64, R40 ;  /* 0x000000408c28723c */ /* 0x050ff00000001828 */
[C---:B------:R-:W-:Y:S08]  /*94c0*/  HMMA.16816.F32 R36, R140.reuse, R66, R36 ;  /* 0x000000428c24723c */ /* 0x040ff00000001824 */
[C---:B-----5:R-:W-:Y:S08]  /*94d0*/  HMMA.16816.F32 R32, R140.reuse, R60, R32 ;  /* 0x0000003c8c20723c */ /* 0x060ff00000001820 */
[C---:B------:R-:W-:Y:S01]  /*94e0*/  HMMA.16816.F32 R64, R140.reuse, R62, R28 ;  /* 0x0000003e8c40723c */ /* 0x040fe2000000181c */
[----:B------:R-:W-:Y:S04]  /*94f0*/  LDSM.16.M88.4 R60, [R197+0x2000] ;  /* 0x00200000c53c783b */ /* 0x000fe80000000200 */
[----:B------:R-:W4:Y:S03]  /*9500*/  LDSM.16.M88.4 R28, [R193+0x8000] ;  /* 0x00800000c11c783b */ /* 0x000f260000000200 */
[C---:B------:R-:W-:Y:S08]  /*9510*/  HMMA.16816.F32 R48, R140.reuse, R136, R48 ;  /* 0x000000888c30723c */ /* 0x040ff00000001830 */
[C---:B------:R-:W-:Y:S01]  /*9520*/  HMMA.16816.F32 R44, R140.reuse, R138, R44 ;  /* 0x0000008a8c2c723c */ /* 0x040fe2000000182c */
[----:B------:R-:W5:Y:S07]  /*9530*/  LDSM.16.M88.4 R136, [R194+UR5+0xa800] ;  /* 0x00a80005c288783b */ /* 0x000f6e0008000200 */
[C---:B-1----:R-:W-:Y:S08]  /*9540*/  HMMA.16816.F32 R16, R140.reuse, R52, R16 ;  /* 0x000000348c10723c */ /* 0x042ff00000001810 */
[----:B------:R-:W-:Y:S01]  /*9550*/  HMMA.16816.F32 R12, R140, R54, R12 ;  /* 0x000000368c0c723c */ /* 0x000fe2000000180c */
[----:B------:R-:W1:Y:S07]  /*9560*/  LDSM.16.M88.4 R52, [R192+0x8800] ;  /* 0x00880000c034783b */ /* 0x000e6e0000000200 */
[C---:B------:R-:W-:Y:S08]  /*9570*/  HMMA.16816.F32 R148, R180.reuse, R168, R148 ;  /* 0x000000a8b494723c */ /* 0x040ff00000001894 */
[----:B------:R-:W-:Y:S08]  /*9580*/  HMMA.16816.F32 R144, R180, R170, R144 ;  /* 0x000000aab490723c */ /* 0x000ff00000001890 */
[C---:B--2---:R-:W-:Y:S01]  /*9590*/  HMMA.16816.F32 R168, R8.reuse, R4, R48 ;  /* 0x0000000408a8723c */ /* 0x044fe20000001830 */
[----:B------:R-:W-:Y:S07]  /*95a0*/  LDSM.16.M88.4 R48, [R195+0x8000] ;  /* 0x00800000c330783b */ /* 0x000fee0000000200 */
[----:B------:R-:W-:Y:S01]  /*95b0*/  HMMA.16816.F32 R44, R8, R6, R44 ;  /* 0x00000006082c723c */ /* 0x000fe2000000182c */
[----:B------:R-:W-:Y:S07]  /*95c0*/  LDSM.16.M88.4 R4, [R193+0x8800] ;  /* 0x00880000c104783b */ /* 0x000fee0000000200 */
[C---:B---3--:R-:W-:Y:S08]  /*95d0*/  HMMA.16816.F32 R24, R140.reuse, R56, R24 ;  /* 0x000000388c18723c */ /* 0x048ff00000001818 */
[----:B------:R-:W-:Y:S01]  /*95e0*/  HMMA.16816.F32 R20, R140, R58, R20 ;  /* 0x0000003a8c14723c */ /* 0x000fe20000001814 */
[----:B------:R-:W2:Y:S07]  /*95f0*/  LDSM.16.M88.4 R56, [R198+0x2000] ;  /* 0x00200000c638783b */ /* 0x000eae0000000200 */
[C---:B------:R-:W-:Y:S08]  /*9600*/  HMMA.16816.F32 R164, R180.reuse, R176, R164 ;  /* 0x000000b0b4a4723c */ /* 0x040ff000000018a4 */
[----:B------:R-:W-:Y:S08]  /*9610*/  HMMA.16816.F32 R160, R180, R178, R160 ;  /* 0x000000b2b4a0723c */ /* 0x000ff000000018a0 */
[C---:B----4-:R-:W-:Y:S08]  /*9620*/  HMMA.16816.F32 R168, R60.reuse, R28, R168 ;  /* 0x0000001c3ca8723c */ /* 0x050ff000000018a8 */
[----:B------:R-:W-:Y:S01]  /*9630*/  HMMA.16816.F32 R44, R60, R30, R44 ;  /* 0x0000001e3c2c723c */ /* 0x000fe2000000182c */
[----:B------:R-:W3:Y:S07]  /*9640*/  LDSM.16.M88.4 R28, [R194+UR5+0xb000] ;  /* 0x00b00005c21c783b */ /* 0x000eee0008000200 */
[C---:B-----5:R-:W-:Y:S08]  /*9650*/  HMMA.16816.F32 R164, R140.reuse, R136, R164 ;  /* 0x000000888ca4723c */ /* 0x060ff000000018a4 */
[----:B------:R-:W-:Y:S08]  /*9660*/  HMMA.16816.F32 R160, R140, R138, R160 ;  /* 0x0000008a8ca0723c */ /* 0x000ff000000018a0 */
[C---:B-1----:R-:W-:Y:S01]  /*9670*/  HMMA.16816.F32 R136, R8.reuse, R52, R40 ;  /* 0x000000340888723c */ /* 0x042fe20000001828 */
[----:B------:R-:W-:Y:S07]  /*9680*/  LDSM.16.M88.4 R40, [R195+0x8800] ;  /* 0x00880000c328783b */ /* 0x000fee0000000200 */
[----:B------:R-:W-:Y:S01]  /*9690*/  HMMA.16816.F32 R36, R8, R54, R36 ;  /* 0x000000360824723c */ /* 0x000fe20000001824 */
[----:B------:R-:W1:Y:S07]  /*96a0*/  LDSM.16.M88.4 R52, [R192+0x9000] ;  /* 0x00900000c034783b */ /* 0x000e6e0000000200 */
[C---:B------:R-:W-:Y:S08]  /*96b0*/  HMMA.16816.F32 R156, R180.reuse, R172, R156 ;  /* 0x000000acb49c723c */ /* 0x040ff0000000189c */
[----:B------:R-:W-:Y:S08]  /*96c0*/  HMMA.16816.F32 R152, R180, R174, R152 ;  /* 0x000000aeb498723c */ /* 0x000ff00000001898 */
[----:B--2---:R-:W-:Y:S08]  /*96d0*/  HMMA.16816.F32 R168, R56, R48, R168 ;  /* 0x0000003038a8723c */ /* 0x004ff000000018a8 */
[C---:B------:R-:W-:Y:S08]  /*96e0*/  HMMA.16816.F32 R136, R60.reuse, R4, R136 ;  /* 0x000000043c88723c */ /* 0x040ff00000001888 */
[----:B------:R-:W-:Y:S01]  /*96f0*/  HMMA.16816.F32 R36, R60, R6, R36 ;  /* 0x000000063c24723c */ /* 0x000fe20000001824 */
[----:B------:R-:W2:Y:S02]  /*9700*/  LDSM.16.M88.4 R4, [R193+0x9000] ;  /* 0x00900000c104783b */ /* 0x000ea40000000200 */
[----:B------:R-:W-:Y:S01]  /*9710*/  FMUL.FTZ R168, R168, UR4 ;  /* 0x00000004a8a87c20 */ /* 0x000fe20008410000 */
[----:B------:R-:W-:Y:S01]  /*9720*/  FMUL.FTZ R169, R169, UR4 ;  /* 0x00000004a9a97c20 */ /* 0x000fe20008410000 */
[----:B------:R-:W-:Y:S01]  /*9730*/  FMUL.FTZ R170, R170, UR4 ;  /* 0x00000004aaaa7c20 */ /* 0x000fe20008410000 */
[----:B------:R-:W-:Y:S01]  /*9740*/  FMUL.FTZ R171, R171, UR4 ;  /* 0x00000004abab7c20 */ /* 0x000fe20008410000 */
[----:B------:R-:W4:Y:S01]  /*9750*/  MUFU.TANH R172, R168 ;  /* 0x000000a800ac7308 */ /* 0x000f220000002400 */
[C---:B---3--:R-:W-:Y:S07]  /*9760*/  HMMA.16816.F32 R156, R140.reuse, R28, R156 ;  /* 0x0000001c8c9c723c */ /* 0x048fee000000189c */
[----:B------:R-:W-:Y:S01]  /*9770*/  MUFU.TANH R173, R169 ;  /* 0x000000a900ad7308 */ /* 0x000fe20000002400 */
[----:B------:R-:W-:Y:S01]  /*9780*/  HMMA.16816.F32 R152, R140, R30, R152 ;  /* 0x0000001e8c98723c */ /* 0x000fe20000001898 */
[----:B------:R-:W3:Y:S06]  /*9790*/  LDSM.16.M88.4 R28, [R192+0x9800] ;  /* 0x00980000c01c783b */ /* 0x000eec0000000200 */
[----:B------:R-:W5:Y:S01]  /*97a0*/  MUFU.TANH R174, R170 ;  /* 0x000000aa00ae7308 */ /* 0x000f620000002400 */
[----:B-1----:R-:W-:Y:S07]  /*97b0*/  HMMA.16816.F32 R32, R8, R52, R32 ;  /* 0x000000340820723c */ /* 0x002fee0000001820 */
[----:B------:R1:W5:Y:S01]  /*97c0*/  MUFU.TANH R175, R171 ;  /* 0x000000ab00af7308 */ /* 0x0003620000002400 */
[C---:B------:R-:W-:Y:S01]  /*97d0*/  HMMA.16816.F32 R44, R56.reuse, R50, R44 ;  /* 0x00000032382c723c */ /* 0x040fe2000000182c */
[----:B------:R-:W-:Y:S07]  /*97e0*/  LDSM.16.M88.4 R48, [R194+UR5+0xb800] ;  /* 0x00b80005c230783b */ /* 0x000fee0008000200 */
[C---:B------:R-:W-:Y:S01]  /*97f0*/  HMMA.16816.F32 R136, R56.reuse, R40, R136 ;  /* 0x000000283888723c */ /* 0x040fe20000001888 */
[----:B-1----:R-:W1:Y:S07]  /*9800*/  LDSM.16.M88.4 R168, [R195+0x9000] ;  /* 0x00900000c3a8783b */ /* 0x002e6e0000000200 */
[----:B------:R-:W-:Y:S03]  /*9810*/  HMMA.16816.F32 R36, R56, R42, R36 ;  /* 0x0000002a3824723c */ /* 0x000fe60000001824 */
[----:B------:R-:W-:Y:S01]  /*9820*/  FMUL.FTZ R44, R44, UR4 ;  /* 0x000000042c2c7c20 */ /* 0x000fe20008410000 */
[----:B------:R-:W4:Y:S01]  /*9830*/  LDSM.16.M88.4 R40, [R193+0x9800] ;  /* 0x00980000c128783b */ /* 0x000f220000000200 */
[----:B------:R-:W-:Y:S01]  /*9840*/  FMUL.FTZ R45, R45, UR4 ;  /* 0x000000042d2d7c20 */ /* 0x000fe20008410000 */
[----:B------:R-:W-:Y:S01]  /*9850*/  FMUL.FTZ R46, R46, UR4 ;  /* 0x000000042e2e7c20 */ /* 0x000fe20008410000 */
[----:B------:R-:W-:Y:S01]  /*9860*/  FMUL.FTZ R47, R47, UR4 ;  /* 0x000000042f2f7c20 */ /* 0x000fe20008410000 */
[----:B------:R-:W-:Y:S01]  /*9870*/  HMMA.16816.F32 R64, R8, R54, R64 ;  /* 0x000000360840723c */ /* 0x000fe20000001840 */
[----:B------:R-:W5:Y:S02]  /*9880*/  MUFU.TANH R44, R44 ;  /* 0x0000002c002c7308 */ /* 0x000f640000002400 */
[----:B------:R-:W-:Y:S01]  /*9890*/  FMUL.FTZ R53, R136, UR4 ;  /* 0x0000000488357c20 */ /* 0x000fe20008410000 */
[----:B------:R-:W-:Y:S01]  /*98a0*/  FMUL.FTZ R52, R137, UR4 ;  /* 0x0000000489347c20 */ /* 0x000fe20008410000 */
[----:B------:R-:W-:Y:S01]  /*98b0*/  FMUL.FTZ R136, R138, UR4 ;  /* 0x000000048a887c20 */ /* 0x000fe20008410000 */
[----:B------:R-:W-:-:S02]  /*98c0*/  FMUL.FTZ R54, R139, UR4 ;  /* 0x000000048b367c20 */ /* 0x000fc40008410000 */
[----:B--2---:R-:W-:Y:S01]  /*98d0*/  HMMA.16816.F32 R32, R60, R4, R32 ;  /* 0x000000043c20723c */ /* 0x004fe20000001820 */
[----:B------:R-:W-:Y:S02]  /*98e0*/  MUFU.TANH R45, R45 ;  /* 0x0000002d002d7308 */ /* 0x000fe40000002400 */
[----:B------:R-:W-:Y:S01]  /*98f0*/  FMUL.FTZ R36, R36, UR4 ;  /* 0x0000000424247c20 */ /* 0x000fe20008410000 */
[----:B------:R-:W-:Y:S01]  /*9900*/  FMUL.FTZ R37, R37, UR4 ;  /* 0x0000000425257c20 */ /* 0x000fe20008410000 */
[----:B------:R-:W-:Y:S01]  /*9910*/  FMUL.FTZ R38, R38, UR4 ;  /* 0x0000000426267c20 */ /* 0x000fe20008410000 */
[----:B------:R-:W-:Y:S02]  /*9920*/  FMUL.FTZ R39, R39, UR4 ;  /* 0x0000000427277c20 */ /* 0x000fe40008410000 */
[----:B---3--:R-:W-:Y:S01]  /*9930*/  HMMA.16816.F32 R24, R8, R28, R24 ;  /* 0x0000001c0818723c */ /* 0x008fe20000001818 */
[----:B------:R-:W-:Y:S07]  /*9940*/  MUFU.TANH R55, R37 ;  /* 0x0000002500377308 */ /* 0x000fee0000002400 */
[----:B------:R-:W-:Y:S01]  /*9950*/  HMMA.16816.F32 R64, R60, R6, R64 ;  /* 0x000000063c40723c */ /* 0x000fe20000001840 */
[----:B------:R-:W2:Y:S01]  /*9960*/  LDSM.16.M88.4 R4, [R195+0x9800] ;  /* 0x00980000c304783b */ /* 0x000ea20000000200 */
[----:B------:R-:W-:Y:S06]  /*9970*/  MUFU.TANH R137, R38 ;  /* 0x0000002600897308 */ /* 0x000fec0000002400 */
[----:B------:R-:W-:Y:S01]  /*9980*/  HMMA.16816.F32 R20, R8, R30, R20 ;  /* 0x0000001e0814723c */ /* 0x000fe20000001814 */
[----:B------:R-:W3:Y:S01]  /*9990*/  LDSM.16.M88.4 R28, [R192+0xa000] ;  /* 0x00a00000c01c783b */ /* 0x000ee20000000200 */
[----:B------:R-:W-:Y:S06]  /*99a0*/  MUFU.TANH R138, R39 ;  /* 0x00000027008a7308 */ /* 0x000fec0000002400 */
[----:B-1----:R-:W-:Y:S02]  /*99b0*/  HMMA.16816.F32 R32, R56, R168, R32 ;  /* 0x000000a83820723c */ /* 0x002fe40000001820 */
[----:B------:R-:W1:Y:S06]  /*99c0*/  MUFU.TANH R46, R46 ;  /* 0x0000002e002e7308 */ /* 0x000e6c0000002400 */
[----:B------:R-:W-:Y:S02]  /*99d0*/  HMMA.16816.F32 R148, R140, R48, R148 ;  /* 0x000000308c94723c */ /* 0x000fe40000001894 */
[----:B------:R5:W-:Y:S06]  /*99e0*/  MUFU.TANH R49, R36 ;  /* 0x0000002400317308 */ /* 0x000bec0000002400 */
[----:B----4-:R-:W-:Y:S02]  /*99f0*/  HMMA.16816.F32 R24, R60, R40, R24 ;  /* 0x000000283c18723c */ /* 0x010fe40000001818 */
[----:B------:R-:W4:Y:S01]  /*9a00*/  MUFU.TANH R47, R47 ;  /* 0x0000002f002f7308 */ /* 0x000f220000002400 */
[----:B------:R-:W-:Y:S01]  /*9a10*/  FMUL.FTZ R139, R32, UR4 ;  /* 0x00000004208b7c20 */ /* 0x000fe20008410000 */
[----:B------:R-:W-:Y:S01]  /*9a20*/  FMUL.FTZ R252, R33, UR4 ;  /* 0x0000000421fc7c20 */ /* 0x000fe20008410000 */
[----:B------:R-:W-:Y:S01]  /*9a30*/  FMUL.FTZ R248, R34, UR4 ;  /* 0x0000000422f87c20 */ /* 0x000fe20008410000 */
[----:B------:R-:W-:-:S02]  /*9a40*/  FMUL.FTZ R246, R35, UR4 ;  /* 0x0000000423f67c20 */ /* 0x000fc40008410000 */
[----:B------:R-:W-:Y:S01]  /*9a50*/  HMMA.16816.F32 R20, R60, R42, R20 ;  /* 0x0000002a3c14723c */ /* 0x000fe20000001814 */
[----:B------:R-:W-:Y:S01]  /*9a60*/  LDSM.16.M88.4 R32, [R193+0xa000] ;  /* 0x00a00000c120783b */ /* 0x000fe20000000200 */
[----:B------:R-:W4:Y:S03]  /*9a70*/  MUFU.TANH R53, R53 ;  /* 0x0000003500357308 */ /* 0x000f260000002400 */
[----:B-----5:R-:W5:Y:S03]  /*9a80*/  LDSM.16.M88.4 R36, [R192+0xa800] ;  /* 0x00a80000c024783b */ /* 0x020f660000000200 */
[C---:B------:R-:W-:Y:S01]  /*9a90*/  HMMA.16816.F32 R64, R56.reuse, R170, R64 ;  /* 0x000000aa3840723c */ /* 0x040fe20000001840 */
[----:B------:R-:W-:Y:S01]  /*9aa0*/  LDSM.16.M88.4 R40, [R195+0xa000] ;  /* 0x00a00000c328783b */ /* 0x000fe20000000200 */
[----:B------:R-:W-:Y:S06]  /*9ab0*/  MUFU.TANH R52, R52 ;  /* 0x0000003400347308 */ /* 0x000fec0000002400 */
[----:B--2---:R-:W-:Y:S02]  /*9ac0*/  HMMA.16816.F32 R24, R56, R4, R24 ;  /* 0x000000043818723c */ /* 0x004fe40000001818 */
[----:B------:R-:W2:Y:S06]  /*9ad0*/  MUFU.TANH R136, R136 ;  /* 0x0000008800887308 */ /* 0x000eac0000002400 */
[----:B---3--:R-:W-:Y:S02]  /*9ae0*/  HMMA.16816.F32 R16, R8, R28, R16 ;  /* 0x0000001c0810723c */ /* 0x008fe40000001810 */
[----:B------:R-:W3:Y:S01]  /*9af0*/  MUFU.TANH R54, R54 ;  /* 0x0000003600367308 */ /* 0x000ee20000002400 */
[----:B------:R-:W-:Y:S01]  /*9b00*/  FMUL.FTZ R66, R66, UR4 ;  /* 0x0000000442427c20 */ /* 0x000fe20008410000 */
[----:B------:R-:W-:Y:S01]  /*9b10*/  FMUL.FTZ R65, R65, UR4 ;  /* 0x0000000441417c20 */ /* 0x000fe20008410000 */
[----:B------:R-:W-:-:S03]  /*9b20*/  FMUL.FTZ R67, R67, UR4 ;  /* 0x0000000443437c20 */ /* 0x000fc60008410000 */
[----:B------:R-:W-:Y:S01]  /*9b30*/  HMMA.16816.F32 R12, R8, R30, R12 ;  /* 0x0000001e080c723c */ /* 0x000fe2000000180c */
[----:B------:R-:W1:Y:S01]  /*9b40*/  LDSM.16.M88.4 R28, [R193+0xa800] ;  /* 0x00a80000c11c783b */ /* 0x000e620000000200 */
[----:B------:R-:W-:Y:S01]  /*9b50*/  MUFU.TANH R244, R66 ;  /* 0x0000004200f47308 */ /* 0x000fe20000002400 */
[----:B------:R-:W-:Y:S01]  /*9b60*/  FMUL.FTZ R24, R24, UR4 ;  /* 0x0000000418187c20 */ /* 0x000fe20008410000 */
[----:B------:R-:W-:Y:S01]  /*9b70*/  FMUL.FTZ R25, R25, UR4 ;  /* 0x0000000419197c20 */ /* 0x000fe20008410000 */
[----:B------:R-:W-:Y:S01]  /*9b80*/  FMUL.FTZ R26, R26, UR4 ;  /* 0x000000041a1a7c20 */ /* 0x000fe20008410000 */
[----:B------:R-:W-:Y:S02]  /*9b90*/  FMUL.FTZ R27, R27, UR4 ;  /* 0x000000041b1b7c20 */ /* 0x000fe40008410000 */
[----:B------:R-:W-:Y:S01]  /*9ba0*/  HMMA.16816.F32 R20, R56, R6, R20 ;  /* 0x000000063814723c */ /* 0x000fe20000001814 */
[----:B------:R-:W4:Y:S01]  /*9bb0*/  LDSM.16.M88.4 R4, [R192+0xb000] ;  /* 0x00b00000c004783b */ /* 0x000f220000000200 */
[----:B------:R-:W-:Y:S06]  /*9bc0*/  MUFU.TANH R240, R24 ;  /* 0x0000001800f07308 */ /* 0x000fec0000002400 */
[----:B-----5:R-:W-:Y:S02]  /*9bd0*/  HMMA.16816.F32 R164, R8, R36, R164 ;  /* 0x0000002408a4723c */ /* 0x020fe400000018a4 */
[----:B------:R-:W-:Y:S06]  /*9be0*/  MUFU.TANH R236, R26 ;  /* 0x0000001a00ec7308 */ /* 0x000fec0000002400 */
[----:B------:R-:W-:Y:S02]  /*9bf0*/  HMMA.16816.F32 R12, R60, R34, R12 ;  /* 0x000000223c0c723c */ /* 0x000fe4000000180c */
[----:B------:R-:W-:Y:S01]  /*9c00*/  MUFU.TANH R176, R27 ;  /* 0x0000001b00b07308 */ /* 0x000fe20000002400 */
[----:B------:R-:W-:Y:S01]  /*9c10*/  FMUL.FTZ R20, R20, UR4 ;  /* 0x0000000414147c20 */ /* 0x000fe20008410000 */
[----:B------:R-:W-:Y:S01]  /*9c20*/  FMUL.FTZ R21, R21, UR4 ;  /* 0x0000000415157c20 */ /* 0x000fe20008410000 */
[----:B------:R-:W-:Y:S01]  /*9c30*/  FMUL.FTZ R178, R22, UR4 ;  /* 0x0000000416b27c20 */ /* 0x000fe20008410000 */
[----:B------:R-:W-:-:S02]  /*9c40*/  FMUL.FTZ R234, R23, UR4 ;  /* 0x0000000417ea7c20 */ /* 0x000fc40008410000 */
[----:B------:R-:W-:Y:S02]  /*9c50*/  HMMA.16816.F32 R16, R60, R32, R16 ;  /* 0x000000203c10723c */ /* 0x000fe40000001810 */
[----:B------:R5:W-:Y:S06]  /*9c60*/  MUFU.TANH R32, R25 ;  /* 0x0000001900207308 */ /* 0x000bec0000002400 */
[----:B------:R-:W-:Y:S02]  /*9c70*/  HMMA.16816.F32 R160, R8, R38, R160 ;  /* 0x0000002608a0723c */ /* 0x000fe400000018a0 */
[----:B------:R-:W-:Y:S06]  /*9c80*/  MUFU.TANH R33, R20 ;  /* 0x0000001400217308 */ /* 0x000fec0000002400 */
[----:B-1----:R-:W-:Y:S01]  /*9c90*/  HMMA.16816.F32 R164, R60, R28, R164 ;  /* 0x0000001c3ca4723c */ /* 0x002fe200000018a4 */
[----:B------:R-:W-:Y:S01]  /*9ca0*/  IMAD.SHL.U32 R28, R211, 0x2, RZ ;  /* 0x00000002d31c7824 */ /* 0x000fe200078e00ff */
[----:B------:R1:W-:Y:S01]  /*9cb0*/  MUFU.TANH R238, R21 ;  /* 0x0000001500ee7308 */ /* 0x0003e20000002400 */
[----:B-----5:R-:W5:Y:S05]  /*9cc0*/  LDSM.16.M88.4 R24, [R195+0xa800] ;  /* 0x00a80000c318783b */ /* 0x020f6a0000000200 */
[----:B----4-:R-:W-:Y:S01]  /*9cd0*/  HMMA.16816.F32 R156, R8, R4, R156 ;  /* 0x00000004089c723c */ /* 0x010fe2000000189c */
[----:B------:R-:W-:Y:S01]  /*9ce0*/  IMAD.SHL.U32 R5, R2, 0x80, RZ ;  /* 0x0000008002057824 */ /* 0x000fe200078e00ff */
[----:B------:R-:W-:Y:S04]  /*9cf0*/  MUFU.TANH R139, R139 ;  /* 0x0000008b008b7308 */ /* 0x000fe80000002400 */
[----:B------:R-:W-:-:S02]  /*9d00*/  LOP3.LUT R28, R5, 0x6, R28, 0xf8, !PT ;  /* 0x00000006051c7812 */ /* 0x000fc400078ef81c */
[C---:B------:R-:W-:Y:S02]  /*9d10*/  HMMA.16816.F32 R12, R56.reuse, R42, R12 ;  /* 0x0000002a380c723c */ /* 0x040fe4000000180c */
[----:B------:R-:W4:Y:S01]  /*9d20*/  MUFU.TANH R248, R248 ;  /* 0x000000f800f87308 */ /* 0x000f220000002400 */
[----:B------:R-:W-:Y:S01]  /*9d30*/  VIADD R4, R28, 0xffffff00 ;  /* 0xffffff001c047836 */ /* 0x000fe20000000000 */
[----:B-1----:R-:W-:Y:S04]  /*9d40*/  LDSM.16.M88.4 R20, [R193+0xb000] ;  /* 0x00b00000c114783b */ /* 0x002fe80000000200 */
[----:B------:R-:W-:Y:S01]  /*9d50*/  HMMA.16816.F32 R16, R56, R40, R16 ;  /* 0x000000283810723c */ /* 0x000fe20000001810 */
[C---:B------:R-:W-:Y:S01]  /*9d60*/  ISETP.GE.AND P4, PT, R4.reuse, R191, PT ;  /* 0x000000bf0400720c */ /* 0x040fe20003f86270 */
[----:B------:R-:W1:Y:S01]  /*9d70*/  MUFU.TANH R252, R252 ;  /* 0x000000fc00fc7308 */ /* 0x000e620000002400 */
[----:B------:R-:W-:-:S05]  /*9d80*/  ISETP.GE.AND P1, PT, R4, R190, PT ;  /* 0x000000be0400720c */ /* 0x000fca0003f26270 */
[----:B------:R-:W-:Y:S01]  /*9d90*/  HMMA.16816.F32 R152, R8, R6, R152 ;  /* 0x000000060898723c */ /* 0x000fe20000001898 */
[----:B------:R-:W2:Y:S01]  /*9da0*/  LDSM.16.M88.4 R4, [R192+0xb800] ;  /* 0x00b80000c004783b */ /* 0x000ea20000000200 */
[----:B------:R-:W1:Y:S01]  /*9db0*/  MUFU.TANH R246, R246 ;  /* 0x000000f600f67308 */ /* 0x000e620000002400 */
[----:B------:R-:W-:Y:S01]  /*9dc0*/  FMUL.FTZ R226, R12, UR4 ;  /* 0x000000040ce27c20 */ /* 0x000fe20008410000 */
[----:B------:R-:W-:Y:S01]  /*9dd0*/  FMUL.FTZ R222, R13, UR4 ;  /* 0x000000040dde7c20 */ /* 0x000fe20008410000 */
[----:B------:R-:W-:Y:S02]  /*9de0*/  VIADD R12, R28, 0xffffff01 ;  /* 0xffffff011c0c7836 */ /* 0x000fe40000000000 */
[----:B------:R-:W-:Y:S01]  /*9df0*/  FMUL.FTZ R202, R14, UR4 ;  /* 0x000000040eca7c20 */ /* 0x000fe20008410000 */
[----:B------:R-:W-:Y:S01]  /*9e00*/  VIADD R13, R28, 0xffffff08 ;  /* 0xffffff081c0d7836 */ /* 0x000fe20000000000 */
[----:B------:R-:W-:Y:S01]  /*9e10*/  HMMA.16816.F32 R160, R60, R30, R160 ;  /* 0x0000001e3ca0723c */ /* 0x000fe200000018a0 */
[----:B------:R-:W-:Y:S01]  /*9e20*/  FSEL R30, R172, -INF , !P4 ;  /* 0xff800000ac1e7808 */ /* 0x000fe20006000000 */
[----:B------:R-:W-:Y:S01]  /*9e30*/  FMUL.FTZ R200, R15, UR4 ;  /* 0x000000040fc87c20 */ /* 0x000fe20008410000 */
[----:B------:R-:W-:Y:S01]  /*9e40*/  FMUL.FTZ R17, R17, UR4 ;  /* 0x0000000411117c20 */ /* 0x000fe20008410000 */
[----:B------:R-:W-:Y:S01]  /*9e50*/  FMUL.FTZ R16, R16, UR4 ;  /* 0x0000000410107c20 */ /* 0x000fe20008410000 */
[----:B------:R-:W-:Y:S01]  /*9e60*/  ISETP.GE.AND P5, PT, R12, R191, PT ;  /* 0x000000bf0c00720c */ /* 0x000fe20003fa6270 */
[----:B------:R-:W-:Y:S01]  /*9e70*/  FMUL.FTZ R18, R18, UR4 ;  /* 0x0000000412127c20 */ /* 0x000fe20008410000 */
[----:B------:R3:W-:Y:S01]  /*9e80*/  MUFU.TANH R230, R17 ;  /* 0x0000001100e67308 */ /* 0x0007e20000002400 */
[----:B-----5:R-:W-:Y:S01]  /*9e90*/  HMMA.16816.F32 R164, R56, R24, R164 ;  /* 0x0000001838a4723c */ /* 0x020fe200000018a4 */
[----:B------:R-:W-:Y:S01]  /*9ea0*/  FSEL R24, R174, -INF , !P1 ;  /* 0xff800000ae187808 */ /* 0x000fe20004800000 */
[----:B------:R-:W-:Y:S01]  /*9eb0*/  FMUL.FTZ R19, R19, UR4 ;  /* 0x0000000413137c20 */ /* 0x000fe20008410000 */
[----:B------:R-:W-:-:S02]  /*9ec0*/  ISETP.GE.AND P4, PT, R12, R190, PT ;  /* 0x000000be0c00720c */ /* 0x000fc40003f86270 */
[-C--:B------:R-:W-:Y:S02]  /*9ed0*/  ISETP.GE.AND P1, PT, R13, R191.reuse, PT ;  /* 0x000000bf0d00720c */ /* 0x080fe40003f26270 */
[----:B------:R5:W-:Y:S01]  /*9ee0*/  MUFU.TANH R232, R16 ;  /* 0x0000001000e87308 */ /* 0x000be20000002400 */
[----:B------:R-:W-:Y:S01]  /*9ef0*/  FSEL R34, R173, -INF , !P5 ;  /* 0xff800000ad227808 */ /* 0x000fe20006800000 */
[----:B------:R-:W-:Y:S01]  /*9f00*/  HMMA.16816.F32 R144, R140, R50, R144 ;  /* 0x000000328c90723c */ /* 0x000fe20000001890 */
[----:B------:R-:W-:Y:S01]  /*9f10*/  FSEL R36, R175, -INF , !P4 ;  /* 0xff800000af247808 */ /* 0x000fe20006000000 */
[----:B------:R-:W-:Y:S01]  /*9f20*/  FMUL.FTZ R51, R64, UR4 ;  /* 0x0000000440337c20 */ /* 0x000fe20008410000 */
[----:B------:R-:W-:Y:S02]  /*9f30*/  FSEL R44, R44, -INF , !P1 ;  /* 0xff8000002c2c7808 */ /* 0x000fe40004800000 */
[-C--:B------:R-:W-:Y:S01]  /*9f40*/  ISETP.GE.AND P5, PT, R13, R190.reuse, PT ;  /* 0x000000be0d00720c */ /* 0x080fe20003fa6270 */
[----:B------:R-:W-:Y:S01]  /*9f50*/  MUFU.TANH R206, R18 ;  /* 0x0000001200ce7308 */ /* 0x000fe20000002400 */
[----:B---3--:R-:W-:Y:S01]  /*9f60*/  VIADD R17, R28, 0xffffff09 ;  /* 0xffffff091c117836 */ /* 0x008fe20000000000 */
[----:B------:R-:W-:Y:S01]  /*9f70*/  HMMA.16816.F32 R160, R56, R26, R160 ;  /* 0x0000001a38a0723c */ /* 0x000fe200000018a0 */
[----:B------:R-:W-:Y:S01]  /*9f80*/  FSEL R46, R46, -INF , !P5 ;  /* 0xff8000002e2e7808 */ /* 0x000fe20006800000 */
[----:B------:R-:W3:Y:S01]  /*9f90*/  LDSM.16.M88.4 R12, [R195+0xb000] ;  /* 0x00b00000c30c783b */ /* 0x000ee20000000200 */
[----:B------:R-:W-:Y:S01]  /*9fa0*/  FMUL.FTZ R165, R165, UR4 ;  /* 0x00000004a5a57c20 */ /* 0x000fe20008410000 */
[-C--:B------:R-:W-:Y:S01]  /*9fb0*/  ISETP.GE.AND P4, PT, R17, R191.reuse, PT ;  /* 0x000000bf1100720c */ /* 0x080fe20003f86270 */
[----:B------:R-:W-:Y:S01]  /*9fc0*/  FMUL.FTZ R184, R167, UR4 ;  /* 0x00000004a7b87c20 */ /* 0x000fe20008410000 */
[-C--:B------:R-:W-:Y:S01]  /*9fd0*/  ISETP.GE.AND P1, PT, R17, R190.reuse, PT ;  /* 0x000000be1100720c */ /* 0x080fe20003f26270 */
[C---:B-----5:R-:W-:Y:S01]  /*9fe0*/  VIADD R16, R28.reuse, 0xffffff10 ;  /* 0xffffff101c107836 */ /* 0x060fe20000000000 */
[----:B------:R-:W-:Y:S01]  /*9ff0*/  FSEL R38, R45, -INF , !P4 ;  /* 0xff8000002d267808 */ /* 0x000fe20006000000 */
[----:B------:R-:W-:Y:S01]  /*a000*/  VIADD R17, R28, 0xffffff11 ;  /* 0xffffff111c117836 */ /* 0x000fe20000000000 */
[----:B------:R-:W-:Y:S01]  /*a010*/  FSEL R26, R47, -INF , !P1 ;  /* 0xff8000002f1a7808 */ /* 0x000fe20004800000 */
[----:B------:R5:W-:Y:S01]  /*a020*/  MUFU.TANH R204, R19 ;  /* 0x0000001300cc7308 */ /* 0x000be20000002400 */
[CC--:B------:R-:W-:Y:S01]  /*a030*/  ISETP.GE.AND P5, PT, R16.reuse, R191.reuse, PT ;  /* 0x000000bf1000720c */ /* 0x0c0fe20003fa6270 */
[----:B--2---:R-:W-:Y:S01]  /*a040*/  HMMA.16816.F32 R148, R8, R4, R148 ;  /* 0x000000040894723c */ /* 0x004fe20000001894 */
[-C--:B------:R-:W-:Y:S01]  /*a050*/  ISETP.GE.AND P4, PT, R16, R190.reuse, PT ;  /* 0x000000be1000720c */ /* 0x080fe20003f86270 */
[C---:B------:R-:W-:Y:S01]  /*a060*/  VIADD R16, R28.reuse, 0xffffff18 ;  /* 0xffffff181c107836 */ /* 0x040fe20000000000 */
[-C--:B------:R-:W-:Y:S01]  /*a070*/  ISETP.GE.AND P1, PT, R17, R191.reuse, PT ;  /* 0x000000bf1100720c */ /* 0x080fe20003f26270 */
[----:B------:R-:W-:Y:S01]  /*a080*/  VIADD R5, R28, 0xffffff19 ;  /* 0xffffff191c057836 */ /* 0x000fe20000000000 */
[----:B------:R-:W-:Y:S01]  /*a090*/  FSEL R50, R53, -INF , !P5 ;  /* 0xff80000035327808 */ /* 0x000fe20006800000 */
[----:B------:R-:W2:Y:S01]  /*a0a0*/  MUFU.TANH R51, R51 ;  /* 0x0000003300337308 */ /* 0x000ea20000002400 */
[----:B------:R-:W-:Y:S01]  /*a0b0*/  FSEL R66, R136, -INF , !P4 ;  /* 0xff80000088427808 */ /* 0x000fe20006000000 */
[----:B------:R-:W-:Y:S01]  /*a0c0*/  VIADD R4, R28, 0xffffff20 ;  /* 0xffffff201c047836 */ /* 0x000fe20000000000 */
[----:B------:R-:W-:Y:S01]  /*a0d0*/  FSEL R48, R52, -INF , !P1 ;  /* 0xff80000034307808 */ /* 0x000fe20004800000 */
[C---:B------:R-:W-:Y:S01]  /*a0e0*/  HMMA.16816.F32 R156, R60.reuse, R20, R156 ;  /* 0x000000143c9c723c */ /* 0x040fe2000000189c */
[-C--:B------:R-:W-:Y:S01]  /*a0f0*/  ISETP.GE.AND P5, PT, R17, R190.reuse, PT ;  /* 0x000000be1100720c */ /* 0x080fe20003fa6270 */
[----:B------:R-:W-:Y:S01]  /*a100*/  FMUL.FTZ R192, R161, UR4 ;  /* 0x00000004a1c07c20 */ /* 0x000fe20008410000 */
[CC--:B------:R-:W-:Y:S01]  /*a110*/  ISETP.GE.AND P4, PT, R16.reuse, R191.reuse, PT ;  /* 0x000000bf1000720c */ /* 0x0c0fe20003f86270 */
[----:B------:R4:W2:Y:S01]  /*a120*/  MUFU.TANH R250, R65 ;  /* 0x0000004100fa7308 */ /* 0x0008a20000002400 */
[-C--:B------:R-:W-:Y:S01]  /*a130*/  ISETP.GE.AND P1, PT, R16, R190.reuse, PT ;  /* 0x000000be1000720c */ /* 0x080fe20003f26270 */
[----:B------:R-:W-:Y:S01]  /*a140*/  FMUL.FTZ R164, R164, UR4 ;  /* 0x00000004a4a47c20 */ /* 0x000fe20008410000 */
[----:B-----5:R-:W5:Y:S01]  /*a150*/  LDSM.16.M88.4 R16, [R193+0xb800] ;  /* 0x00b80000c110783b */ /* 0x020f620000000200 */
[----:B------:R-:W-:Y:S01]  /*a160*/  HMMA.16816.F32 R152, R60, R22, R152 ;  /* 0x000000163c98723c */ /* 0x000fe20000001898 */
[----:B------:R-:W-:Y:S01]  /*a170*/  FSEL R169, R49, -INF , !P4 ;  /* 0xff80000031a97808 */ /* 0x000fe20006000000 */
[----:B------:R-:W-:Y:S01]  /*a180*/  FMUL.FTZ R166, R166, UR4 ;  /* 0x00000004a6a67c20 */ /* 0x000fe20008410000 */
[----:B------:R-:W2:Y:S01]  /*a190*/  LDSM.16.M88.4 R20, [R195+0xb800] ;  /* 0x00b80000c314783b */ /* 0x000ea20000000200 */
[----:B------:R1:W2:Y:S01]  /*a1a0*/  MUFU.TANH R242, R67 ;  /* 0x0000004300f27308 */ /* 0x0002a20000002400 */
[----:B------:R-:W-:Y:S01]  /*a1b0*/  ISETP.GE.AND P4, PT, R5, R190, PT ;  /* 0x000000be0500720c */ /* 0x000fe20003f86270 */
[----:B------:R-:W-:Y:S01]  /*a1c0*/  FMUL.FTZ R160, R160, UR4 ;  /* 0x00000004a0a07c20 */ /* 0x000fe20008410000 */
[----:B------:R-:W-:Y:S01]  /*a1d0*/  FSEL R64, R137, -INF , !P1 ;  /* 0xff80000089407808 */ /* 0x000fe20004800000 */
[----:B------:R-:W-:Y:S01]  /*a1e0*/  HMMA.16816.F32 R144, R8, R6, R144 ;  /* 0x000000060890723c */ /* 0x000fe20000001890 */
[-C--:B------:R-:W-:Y:S01]  /*a1f0*/  ISETP.GE.AND P1, PT, R4, R191.reuse, PT ;  /* 0x000000bf0400720c */ /* 0x080fe20003f26270 */
[----:B------:R-:W-:Y:S01]  /*a200*/  FMUL.FTZ R162, R162, UR4 ;  /* 0x00000004a2a27c20 */ /* 0x000fe20008410000 */
[----:B------:R-:W-:Y:S01]  /*a210*/  FSEL R167, R138, -INF , !P4 ;  /* 0xff8000008aa77808 */ /* 0x000fe20006000000 */
[----:B------:R1:W-:Y:S01]  /*a220*/  MUFU.TANH R196, R165 ;  /* 0x000000a500c47308 */ /* 0x0003e20000002400 */
[----:B----4-:R-:W-:Y:S01]  /*a230*/  FSEL R65, R54, -INF , !P5 ;  /* 0xff80000036417808 */ /* 0x010fe20006800000 */
[----:B------:R-:W-:Y:S01]  /*a240*/  FMUL.FTZ R163, R163, UR4 ;  /* 0x00000004a3a37c20 */ /* 0x000fe20008410000 */
[----:B------:R-:W-:Y:S01]  /*a250*/  ISETP.GE.AND P5, PT, R5, R191, PT ;  /* 0x000000bf0500720c */ /* 0x000fe20003fa6270 */
[----:B------:R-:W-:Y:S01]  /*a260*/  VIADD R5, R28, 0xffffff21 ;  /* 0xffffff211c057836 */ /* 0x000fe20000000000 */
[----:B---3--:R-:W-:Y:S01]  /*a270*/  HMMA.16816.F32 R156, R56, R12, R156 ;  /* 0x0000000c389c723c */ /* 0x008fe2000000189c */
[----:B------:R-:W-:-:S04]  /*a280*/  DEPBAR.LE SB0, 0x0 ;  /* 0x000080000000791a */ /* 0x000fc80000000000 */
[----:B-1----:R-:W-:Y:S01]  /*a290*/  FSEL R67, R55, -INF , !P5 ;  /* 0xff80000037437808 */ /* 0x002fe20006800000 */
[----:B------:R-:W1:Y:S01]  /*a2a0*/  MUFU.TANH R178, R178 ;  /* 0x000000b200b27308 */ /* 0x000e620000002400 */
[-C--:B------:R-:W-:Y:S01]  /*a2b0*/  ISETP.GE.AND P5, PT, R4, R190.reuse, PT ;  /* 0x000000be0400720c */ /* 0x080fe20003fa6270 */
[----:B------:R-:W-:Y:S01]  /*a2c0*/  VIADD R4, R28, 0xffffff28 ;  /* 0xffffff281c047836 */ /* 0x000fe20000000000 */
[-C--:B------:R-:W-:Y:S01]  /*a2d0*/  ISETP.GE.AND P4, PT, R5, R191.reuse, PT ;  /* 0x000000bf0500720c */ /* 0x080fe20003f86270 */
[----:B------:R-:W-:Y:S01]  /*a2e0*/  HMMA.16816.F32 R152, R56, R14, R152 ;  /* 0x0000000e3898723c */ /* 0x000fe20000001898 */
[----:B------:R-:W-:Y:S02]  /*a2f0*/  FSEL R248, R248, -INF , !P5 ;  /* 0xff800000f8f87808 */ /* 0x000fe40006800000 */
[----:B------:R-:W-:Y:S01]  /*a300*/  FSEL R165, R139, -INF , !P1 ;  /* 0xff8000008ba57808 */ /* 0x000fe20004800000 */
[----:B------:R-:W3:Y:S01]  /*a310*/  MUFU.TANH R234, R234 ;  /* 0x000000ea00ea7308 */ /* 0x000ee20000002400 */
[----:B------:R-:W-:Y:S01]  /*a320*/  ISETP.GE.AND P1, PT, R5, R190, PT ;  /* 0x000000be0500720c */ /* 0x000fe20003f26270 */
[----:B------:R-:W-:Y:S01]  /*a330*/  VIADD R5, R28, 0xffffff29 ;  /* 0xffffff291c057836 */ /* 0x000fe20000000000 */
[----:B------:R-:W-:-:S02]  /*a340*/  ISETP.GE.AND P5, PT, R4, R191, PT ;  /* 0x000000bf0400720c */ /* 0x000fc40003fa6270 */
[----:B------:R-:W-:Y:S01]  /*a350*/  FSEL R252, R252, -INF , !P4 ;  /* 0xff800000fcfc7808 */ /* 0x000fe20006000000 */
[----:B------:R-:W-:Y:S01]  /*a360*/  FMUL.FTZ R157, R157, UR4 ;  /* 0x000000049d9d7c20 */ /* 0x000fe20008410000 */
[-C--:B------:R-:W-:Y:S01]  /*a370*/  ISETP.GE.AND P4, PT, R4, R190.reuse, PT ;  /* 0x000000be0400720c */ /* 0x080fe20003f86270 */
[----:B------:R-:W-:Y:S01]  /*a380*/  VIADD R4, R28, 0xffffff30 ;  /* 0xffffff301c047836 */ /* 0x000fe20000000000 */
[----:B------:R-:W-:Y:S01]  /*a390*/  FSEL R246, R246, -INF , !P1 ;  /* 0xff800000f6f67808 */ /* 0x000fe20004800000 */
[C---:B-----5:R-:W-:Y:S01]  /*a3a0*/  HMMA.16816.F32 R148, R60.reuse, R16, R148 ;  /* 0x000000103c94723c */ /* 0x060fe20000001894 */
[----:B--2---:R-:W-:Y:S01]  /*a3b0*/  FSEL R161, R51, -INF , !P5 ;  /* 0xff80000033a17808 */ /* 0x004fe20006800000 */
[----:B------:R-:W-:Y:S01]  /*a3c0*/  MUFU.TANH R222, R222 ;  /* 0x000000de00de7308 */ /* 0x000fe20000002400 */
[CC--:B------:R-:W-:Y:S01]  /*a3d0*/  ISETP.GE.AND P1, PT, R5.reuse, R191.reuse, PT ;  /* 0x000000bf0500720c */ /* 0x0c0fe20003f26270 */
[----:B------:R-:W-:Y:S01]  /*a3e0*/  FMUL.FTZ R158, R158, UR4 ;  /* 0x000000049e9e7c20 */ /* 0x000fe20008410000 */
[-C--:B------:R-:W-:Y:S01]  /*a3f0*/  ISETP.GE.AND P5, PT, R5, R190.reuse, PT ;  /* 0x000000be0500720c */ /* 0x080fe20003fa6270 */
[----:B------:R-:W-:Y:S01]  /*a400*/  VIADD R5, R28, 0xffffff31 ;  /* 0xffffff311c057836 */ /* 0x000fe20000000000 */
[----:B------:R-:W-:Y:S01]  /*a410*/  FSEL R244, R244, -INF , !P4 ;  /* 0xff800000f4f47808 */ /* 0x000fe20006000000 */
[----:B------:R-:W-:Y:S01]  /*a420*/  HMMA.16816.F32 R144, R60, R18, R144 ;  /* 0x000000123c90723c */ /* 0x000fe20000001890 */
[----:B------:R-:W-:Y:S01]  /*a430*/  FSEL R250, R250, -INF , !P1 ;  /* 0xff800000fafa7808 */ /* 0x000fe20004800000 */
[----:B------:R-:W2:Y:S01]  /*a440*/  MUFU.TANH R202, R202 ;  /* 0x000000ca00ca7308 */ /* 0x000ea20000002400 */
[-C--:B------:R-:W-:Y:S01]  /*a450*/  ISETP.GE.AND P4, PT, R4, R191.reuse, PT ;  /* 0x000000bf0400720c */ /* 0x080fe20003f86270 */
[----:B------:R-:W-:Y:S01]  /*a460*/  FMUL.FTZ R156, R156, UR4 ;  /* 0x000000049c9c7c20 */ /* 0x000fe20008410000 */
[-C--:B------:R-:W-:Y:S01]  /*a470*/  ISETP.GE.AND P1, PT, R4, R190.reuse, PT ;  /* 0x000000be0400720c */ /* 0x080fe20003f26270 */
[----:B------:R-:W-:Y:S01]  /*a480*/  VIADD R4, R28, 0xffffff38 ;  /* 0xffffff381c047836 */ /* 0x000fe20000000000 */
[----:B------:R-:W-:Y:S01]  /*a490*/  FSEL R242, R242, -INF , !P5 ;  /* 0xff800000f2f27808 */ /* 0x000fe20006800000 */
[----:B------:R-:W-:Y:S01]  /*a4a0*/  FMUL.FTZ R159, R159, UR4 ;  /* 0x000000049f9f7c20 */ /* 0x000fe20008410000 */
[CC--:B------:R-:W-:Y:S01]  /*a4b0*/  ISETP.GE.AND P5, PT, R5.reuse, R191.reuse, PT ;  /* 0x000000bf0500720c */ /* 0x0c0fe20003fa6270 */
[----:B------:R-:W4:Y:S01]  /*a4c0*/  MUFU.TANH R226, R226 ;  /* 0x000000e200e27308 */ /* 0x000f220000002400 */
[----:B------:R-:W-:Y:S01]  /*a4d0*/  FSEL R240, R240, -INF , !P4 ;  /* 0xff800000f0f07808 */ /* 0x000fe20006000000 */
[C---:B------:R-:W-:Y:S01]  /*a4e0*/  HMMA.16816.F32 R148, R56.reuse, R20, R148 ;  /* 0x000000143894723c */ /* 0x040fe20000001894 */
[-C--:B------:R-:W-:Y:S01]  /*a4f0*/  ISETP.GE.AND P4, PT, R5, R190.reuse, PT ;  /* 0x000000be0500720c */ /* 0x080fe20003f86270 */
[----:B------:R-:W-:Y:S01]  /*a500*/  VIADD R5, R28, 0xffffff39 ;  /* 0xffffff391c057836 */ /* 0x000fe20000000000 */
[----:B------:R-:W-:Y:S01]  /*a510*/  FSEL R236, R236, -INF , !P1 ;  /* 0xff800000ecec7808 */ /* 0x000fe20004800000 */
[----:B------:R-:W-:Y:S01]  /*a520*/  FMUL.FTZ R152, R152, UR4 ;  /* 0x0000000498987c20 */ /* 0x000fe20008410000 */
[----:B------:R-:W-:Y:S01]  /*a530*/  FSEL R172, R32, -INF , !P5 ;  /* 0xff80000020ac7808 */ /* 0x000fe20006800000 */
[----:B------:R-:W-:Y:S01]  /*a540*/  MUFU.TANH R200, R200 ;  /* 0x000000c800c87308 */ /* 0x000fe20000002400 */
[CC--:B------:R-:W-:Y:S01]  /*a550*/  ISETP.GE.AND P1, PT, R4.reuse, R191.reuse, PT ;  /* 0x000000bf0400720c */ /* 0x0c0fe20003f26270 */
[----:B------:R-:W-:Y:S01]  /*a560*/  HMMA.16816.F32 R20, R56, R22, R144 ;  /* 0x000000163814723c */ /* 0x000fe20000001890 */
[-C--:B------:R-:W-:Y:S01]  /*a570*/  ISETP.GE.AND P5, PT, R4, R190.reuse, PT ;  /* 0x000000be0400720c */ /* 0x080fe20003fa6270 */
[----:B------:R-:W-:Y:S01]  /*a580*/  VIADD R4, R28, 0xffffff40 ;  /* 0xffffff401c047836 */ /* 0x000fe20000000000 */
[----:B------:R-:W-:Y:S01]  /*a590*/  FSEL R176, R176, -INF , !P4 ;  /* 0xff800000b0b07808 */ /* 0x000fe20006000000 */
[----:B------:R-:W-:Y:S01]  /*a5a0*/  FMUL.FTZ R154, R154, UR4 ;  /* 0x000000049a9a7c20 */ /* 0x000fe20008410000 */
[----:B------:R-:W-:Y:S01]  /*a5b0*/  FSEL R174, R33, -INF , !P1 ;  /* 0xff80000021ae7808 */ /* 0x000fe20004800000 */
[----:B------:R-:W5:Y:S01]  /*a5c0*/  MUFU.TANH R198, R164 ;  /* 0x000000a400c67308 */ /* 0x000f620000002400 */
[-C--:B------:R-:W-:Y:S01]  /*a5d0*/  ISETP.GE.AND P4, PT, R5, R191.reuse, PT ;  /* 0x000000bf0500720c */ /* 0x080fe20003f86270 */
[----:B------:R-:W-:Y:S01]  /*a5e0*/  FMUL.FTZ R155, R155, UR4 ;  /* 0x000000049b9b7c20 */ /* 0x000fe20008410000 */
[-C--:B------:R-:W-:Y:S01]  /*a5f0*/  ISETP.GE.AND P1, PT, R5, R190.reuse, PT ;  /* 0x000000be0500720c */ /* 0x080fe20003f26270 */
[----:B------:R-:W-:Y:S01]  /*a600*/  VIADD R5, R28, 0xffffff41 ;  /* 0xffffff411c057836 */ /* 0x000fe20000000000 */
[----:B-1----:R-:W-:Y:S01]  /*a610*/  FSEL R178, R178, -INF , !P5 ;  /* 0xff800000b2b27808 */ /* 0x002fe20006800000 */
[----:B------:R-:W-:Y:S01]  /*a620*/  FMUL.FTZ R143, R148, UR4 ;  /* 0x00000004948f7c20 */ /* 0x000fe20008410000 */
[-C--:B------:R-:W-:Y:S01]  /*a630*/  ISETP.GE.AND P5, PT, R4, R191.reuse, PT ;  /* 0x000000bf0400720c */ /* 0x080fe20003fa6270 */
[----:B------:R-:W1:Y:S01]  /*a640*/  MUFU.TANH R186, R166 ;  /* 0x000000a600ba7308 */ /* 0x000e620000002400 */
[----:B------:R-:W-:Y:S01]  /*a650*/  FSEL R238, R238, -INF , !P4 ;  /* 0xff800000eeee7808 */ /* 0x000fe20006000000 */
[----:B------:R-:W-:Y:S01]  /*a660*/  FMUL.FTZ R142, R149, UR4 ;  /* 0x00000004958e7c20 */ /* 0x000fe20008410000 */
[-C--:B------:R-:W-:Y:S01]  /*a670*/  ISETP.GE.AND P4, PT, R4, R190.reuse, PT ;  /* 0x000000be0400720c */ /* 0x080fe20003f86270 */
[----:B------:R-:W-:Y:S01]  /*a680*/  VIADD R4, R28, 0xffffff48 ;  /* 0xffffff481c047836 */ /* 0x000fe20000000000 */
[----:B---3--:R-:W-:Y:S01]  /*a690*/  FSEL R234, R234, -INF , !P1 ;  /* 0xff800000eaea7808 */ /* 0x008fe20004800000 */
[----:B------:R-:W-:Y:S01]  /*a6a0*/  FMUL.FTZ R21, R21, UR4 ;  /* 0x0000000415157c20 */ /* 0x000fe20008410000 */
[----:B------:R-:W-:Y:S01]  /*a6b0*/  FSEL R232, R232, -INF , !P5 ;  /* 0xff800000e8e87808 */ /* 0x000fe20006800000 */
[----:B------:R-:W3:Y:S01]  /*a6c0*/  MUFU.TANH R184, R184 ;  /* 0x000000b800b87308 */ /* 0x000ee20000002400 */
[-C--:B------:R-:W-:Y:S01]  /*a6d0*/  ISETP.GE.AND P1, PT, R5, R191.reuse, PT ;  /* 0x000000bf0500720c */ /* 0x080fe20003f26270 */
[----:B------:R-:W-:Y:S01]  /*a6e0*/  FMUL.FTZ R153, R153, UR4 ;  /* 0x0000000499997c20 */ /* 0x000fe20008410000 */
[-C--:B------:R-:W-:Y:S01]  /*a6f0*/  ISETP.GE.AND P5, PT, R5, R190.reuse, PT ;  /* 0x000000be0500720c */ /* 0x080fe20003fa6270 */
[----:B------:R-:W-:Y:S01]  /*a700*/  VIADD R5, R28, 0xffffff49 ;  /* 0xffffff491c057836 */ /* 0x000fe20000000000 */
[----:B------:R-:W-:Y:S01]  /*a710*/  FSEL R206, R206, -INF , !P4 ;  /* 0xff800000cece7808 */ /* 0x000fe20006000000 */
[----:B------:R-:W-:Y:S01]  /*a720*/  FMUL.FTZ R139, R150, UR4 ;  /* 0x00000004968b7c20 */ /* 0x000fe20008410000 */
[----:B------:R-:W-:Y:S01]  /*a730*/  FSEL R230, R230, -INF , !P1 ;  /* 0xff800000e6e67808 */ /* 0x000fe20004800000 */
[----:B------:R-:W3:Y:S01]  /*a740*/  MUFU.TANH R194, R160 ;  /* 0x000000a000c27308 */ /* 0x000ee20000002400 */
[CC--:B------:R-:W-:Y:S01]  /*a750*/  ISETP.GE.AND P4, PT, R4.reuse, R191.reuse, PT ;  /* 0x000000bf0400720c */ /* 0x0c0fe20003f86270 */
[----:B------:R-:W-:Y:S01]  /*a760*/  FMUL.FTZ R138, R151, UR4 ;  /* 0x00000004978a7c20 */ /* 0x000fe20008410000 */
[----:B------:R-:W-:Y:S01]  /*a770*/  ISETP.GE.AND P1, PT, R4, R190, PT ;  /* 0x000000be0400720c */ /* 0x000fe20003f26270 */
[----:B------:R-:W-:Y:S01]  /*a780*/  VIADD R4, R28, 0xffffff50 ;  /* 0xffffff501c047836 */ /* 0x000fe20000000000 */
[----:B------:R-:W-:Y:S01]  /*a790*/  FSEL R204, R204, -INF , !P5 ;  /* 0xff800000cccc7808 */ /* 0x000fe20006800000 */
[----:B------:R-:W-:Y:S01]  /*a7a0*/  FMUL.FTZ R20, R20, UR4 ;  /* 0x0000000414147c20 */ /* 0x000fe20008410000 */
[----:B------:R-:W-:Y:S01]  /*a7b0*/  ISETP.GE.AND P5, PT, R5, R191, PT ;  /* 0x000000bf0500720c */ /* 0x000fe20003fa6270 */
[----:B------:R-:W3:Y:S01]  /*a7c0*/  MUFU.TANH R192, R192 ;  /* 0x000000c000c07308 */ /* 0x000ee20000002400 */
[----:B--2---:R-:W-:Y:S01]  /*a7d0*/  FSEL R202, R202, -INF , !P1 ;  /* 0xff800000caca7808 */ /* 0x004fe20004800000 */
[----:B------:R-:W-:Y:S01]  /*a7e0*/  FMUL.FTZ R22, R22, UR4 ;  /* 0x0000000416167c20 */ /* 0x000fe20008410000 */
[----:B------:R-:W-:Y:S01]  /*a7f0*/  FSEL R222, R222, -INF , !P5 ;  /* 0xff800000dede7808 */ /* 0x000fe20006800000 */
[----:B------:R-:W-:Y:S01]  /*a800*/  FMUL.FTZ R23, R23, UR4 ;  /* 0x0000000417177c20 */ /* 0x000fe20008410000 */
[----:B----4-:R-:W-:-:S02]  /*a810*/  FSEL R226, R226, -INF , !P4 ;  /* 0xff800000e2e27808 */ /* 0x010fc40006000000 */
[CC--:B------:R-:W-:Y:S01]  /*a820*/  ISETP.GE.AND P1, PT, R4.reuse, R191.reuse, PT ;  /* 0x000000bf0400720c */ /* 0x0c0fe20003f26270 */
[----:B------:R-:W2:Y:S01]  /*a830*/  MUFU.TANH R182, R162 ;  /* 0x000000a200b67308 */ /* 0x000ea20000002400 */
[-C--:B------:R-:W-:Y:S01]  /*a840*/  ISETP.GE.AND P5, PT, R4, R190.reuse, PT ;  /* 0x000000be0400720c */ /* 0x080fe20003fa6270 */
[C---:B------:R-:W-:Y:S01]  /*a850*/  VIADD R4, R28.reuse, 0xffffff51 ;  /* 0xffffff511c047836 */ /* 0x040fe20000000000 */
[----:B------:R-:W-:Y:S01]  /*a860*/  ISETP.GE.AND P4, PT, R5, R190, PT ;  /* 0x000000be0500720c */ /* 0x000fe20003f86270 */
[----:B------:R-:W-:Y:S01]  /*a870*/  VIADD R5, R28, 0xffffff58 ;  /* 0xffffff581c057836 */ /* 0x000fe20000000000 */
[----:B-----5:R-:W-:Y:S02]  /*a880*/  FSEL R198, R198, -INF , !P1 ;  /* 0xff800000c6c67808 */ /* 0x020fe40004800000 */
[----:B------:R-:W-:Y:S01]  /*a890*/  FSEL R200, R200, -INF , !P4 ;  /* 0xff800000c8c87808 */ /* 0x000fe20006000000 */
[----:B------:R-:W4:Y:S01]  /*a8a0*/  MUFU.TANH R180, R163 ;  /* 0x000000a300b47308 */ /* 0x000f220000002400 */
[----:B------:R-:W-:-:S02]  /*a8b0*/  ISETP.GE.AND P4, PT, R4, R191, PT ;  /* 0x000000bf0400720c */ /* 0x000fc40003f86270 */
[----:B------:R-:W-:Y:S01]  /*a8c0*/  ISETP.GE.AND P1, PT, R4, R190, PT ;  /* 0x000000be0400720c */ /* 0x000fe20003f26270 */
[----:B------:R-:W-:Y:S01]  /*a8d0*/  VIADD R4, R28, 0xffffff59 ;  /* 0xffffff591c047836 */ /* 0x000fe20000000000 */
[----:B-1----:R-:W-:Y:S02]  /*a8e0*/  FSEL R186, R186, -INF , !P5 ;  /* 0xff800000baba7808 */ /* 0x002fe40006800000 */
[----:B------:R-:W-:Y:S01]  /*a8f0*/  ISETP.GE.AND P5, PT, R5, R191, PT ;  /* 0x000000bf0500720c */ /* 0x000fe20003fa6270 */
[----:B------:R-:W-:Y:S01]  /*a900*/  MUFU.TANH R168, R157 ;  /* 0x0000009d00a87308 */ /* 0x000fe20000002400 */
[----:B---3--:R-:W-:Y:S02]  /*a910*/  FSEL R184, R184, -INF , !P1 ;  /* 0xff800000b8b87808 */ /* 0x008fe40004800000 */
[----:B------:R-:W-:Y:S02]  /*a920*/  FSEL R194, R194, -INF , !P5 ;  /* 0xff800000c2c27808 */ /* 0x000fe40006800000 */
[----:B------:R-:W-:-:S02]  /*a930*/  FSEL R196, R196, -INF , !P4 ;  /* 0xff800000c4c47808 */ /* 0x000fc40006000000 */
[CC--:B------:R-:W-:Y:S01]  /*a940*/  ISETP.GE.AND P1, PT, R4.reuse, R191.reuse, PT ;  /* 0x000000bf0400720c */ /* 0x0c0fe20003f26270 */
[----:B------:R-:W1:Y:S01]  /*a950*/  MUFU.TANH R162, R158 ;  /* 0x0000009e00a27308 */ /* 0x000e620000002400 */
[-C--:B------:R-:W-:Y:S01]  /*a960*/  ISETP.GE.AND P5, PT, R4, R190.reuse, PT ;  /* 0x000000be0400720c */ /* 0x080fe20003fa6270 */
[C---:B------:R-:W-:Y:S01]  /*a970*/  VIADD R4, R28.reuse, 0xffffff60 ;  /* 0xffffff601c047836 */ /* 0x040fe20000000000 */
[----:B------:R-:W-:Y:S01]  /*a980*/  ISETP.GE.AND P4, PT, R5, R190, PT ;  /* 0x000000be0500720c */ /* 0x000fe20003f86270 */
[----:B------:R-:W-:Y:S01]  /*a990*/  VIADD R5, R28, 0xffffff61 ;  /* 0xffffff611c057836 */ /* 0x000fe20000000000 */
[----:B------:R-:W-:Y:S02]  /*a9a0*/  FSEL R192, R192, -INF , !P1 ;  /* 0xff800000c0c07808 */ /* 0x000fe40004800000 */
[----:B--2---:R-:W-:Y:S01]  /*a9b0*/  FSEL R182, R182, -INF , !P4 ;  /* 0xff800000b6b67808 */ /* 0x004fe20006000000 */
[----:B------:R-:W2:Y:S01]  /*a9c0*/  MUFU.TANH R170, R156 ;  /* 0x0000009c00aa7308 */ /* 0x000ea20000002400 */
[----:B------:R-:W-:-:S02]  /*a9d0*/  ISETP.GE.AND P4, PT, R4, R191, PT ;  /* 0x000000bf0400720c */ /* 0x000fc40003f86270 */
[----:B------:R-:W-:Y:S01]  /*a9e0*/  ISETP.GE.AND P1, PT, R4, R190, PT ;  /* 0x000000be0400720c */ /* 0x000fe20003f26270 */
[----:B------:R-:W-:Y:S01]  /*a9f0*/  VIADD R4, R28, 0xffffff68 ;  /* 0xffffff681c047836 */ /* 0x000fe20000000000 */
[----:B----4-:R-:W-:Y:S02]  /*aa00*/  FSEL R180, R180, -INF , !P5 ;  /* 0xff800000b4b47808 */ /* 0x010fe40006800000 */
[-C--:B------:R-:W-:Y:S01]  /*aa10*/  ISETP.GE.AND P5, PT, R5, R191.reuse, PT ;  /* 0x000000bf0500720c */ /* 0x080fe20003fa6270 */
[----:B------:R-:W3:Y:S01]  /*aa20*/  MUFU.TANH R160, R159 ;  /* 0x0000009f00a07308 */ /* 0x000ee20000002400 */
[----:B-1----:R-:W-:Y:S02]  /*aa30*/  FSEL R162, R162, -INF , !P1 ;  /* 0xff800000a2a27808 */ /* 0x002fe40004800000 */
[----:B------:R-:W-:Y:S02]  /*aa40*/  FSEL R168, R168, -INF , !P5 ;  /* 0xff800000a8a87808 */ /* 0x000fe40006800000 */
[----:B------:R-:W-:-:S02]  /*aa50*/  ISETP.GE.AND P1, PT, R4, R191, PT ;  /* 0x000000bf0400720c */ /* 0x000fc40003f26270 */
[-C--:B------:R-:W-:Y:S01]  /*aa60*/  ISETP.GE.AND P5, PT, R4, R190.reuse, PT ;  /* 0x000000be0400720c */ /* 0x080fe20003fa6270 */
[----:B------:R-:W1:Y:S01]  /*aa70*/  MUFU.TANH R166, R152 ;  /* 0x0000009800a67308 */ /* 0x000e620000002400 */
[----:B--2---:R-:W-:Y:S01]  /*aa80*/  FSEL R170, R170, -INF , !P4 ;  /* 0xff800000aaaa7808 */ /* 0x004fe20006000000 */
[C---:B------:R-:W-:Y:S01]  /*aa90*/  VIADD R4, R28.reuse, 0xffffff69 ;  /* 0xffffff691c047836 */ /* 0x040fe20000000000 */
[----:B------:R-:W-:Y:S01]  /*aaa0*/  ISETP.GE.AND P4, PT, R5, R190, PT ;  /* 0x000000be0500720c */ /* 0x000fe20003f86270 */
[----:B------:R-:W-:-:S04]  /*aab0*/  VIADD R5, R28, 0xffffff70 ;  /* 0xffffff701c057836 */ /* 0x000fc80000000000 */
[----:B------:R-:W2:Y:S01]  /*aac0*/  MUFU.TANH R158, R154 ;  /* 0x0000009a009e7308 */ /* 0x000ea20000002400 */
[----:B---3--:R-:W-:Y:S02]  /*aad0*/  FSEL R160, R160, -INF , !P4 ;  /* 0xff800000a0a07808 */ /* 0x008fe40006000000 */
[----:B------:R-:W-:-:S05]  /*aae0*/  ISETP.GE.AND P4, PT, R4, R191, PT ;  /* 0x000000bf0400720c */ /* 0x000fca0003f86270 */
[----:B------:R-:W3:Y:S01]  /*aaf0*/  MUFU.TANH R156, R155 ;  /* 0x0000009b009c7308 */ /* 0x000ee20000002400 */
[----:B-1----:R-:W-:Y:S02]  /*ab00*/  FSEL R166, R166, -INF , !P1 ;  /* 0xff800000a6a67808 */ /* 0x002fe40004800000 */
[----:B------:R-:W-:Y:S01]  /*ab10*/  ISETP.GE.AND P1, PT, R4, R190, PT ;  /* 0x000000be0400720c */ /* 0x000fe20003f26270 */
[----:B------:R-:W-:-:S04]  /*ab20*/  VIADD R4, R28, 0xffffff71 ;  /* 0xffffff711c047836 */ /* 0x000fc80000000000 */
[----:B------:R-:W1:Y:S01]  /*ab30*/  MUFU.TANH R143, R143 ;  /* 0x0000008f008f7308 */ /* 0x000e620000002400 */
[----:B--2---:R-:W-:Y:S02]  /*ab40*/  FSEL R158, R158, -INF , !P5 ;  /* 0xff8000009e9e7808 */ /* 0x004fe40006800000 */
[----:B------:R-:W-:-:S05]  /*ab50*/  ISETP.GE.AND P5, PT, R5, R191, PT ;  /* 0x000000bf0500720c */ /* 0x000fca0003fa6270 */
[----:B------:R-:W2:Y:S01]  /*ab60*/  MUFU.TANH R142, R142 ;  /* 0x0000008e008e7308 */ /* 0x000ea20000002400 */
[----:B---3--:R-:W-:Y:S02]  /*ab70*/  FSEL R156, R156, -INF , !P1 ;  /* 0xff8000009c9c7808 */ /* 0x008fe40004800000 */
[----:B------:R-:W-:-:S05]  /*ab80*/  ISETP.GE.AND P1, PT, R4, R191, PT ;  /* 0x000000bf0400720c */ /* 0x000fca0003f26270 */
[----:B------:R-:W3:Y:S01]  /*ab90*/  MUFU.TANH R140, R21 ;  /* 0x00000015008c7308 */ /* 0x000ee20000002400 */
[----:B-1----:R-:W-:Y:S02]  /*aba0*/  FSEL R143, R143, -INF , !P5 ;  /* 0xff8000008f8f7808 */ /* 0x002fe40006800000 */
[----:B------:R-:W-:Y:S01]  /*abb0*/  ISETP.GE.AND P5, PT, R4, R190, PT ;  /* 0x000000be0400720c */ /* 0x000fe20003fa6270 */
[C---:B------:R-:W-:Y:S02]  /*abc0*/  VIADD R4, R28.reuse, 0xffffff78 ;  /* 0xffffff781c047836 */ /* 0x040fe40000000000 */
[----:B------:R-:W-:Y:S02]  /*abd0*/  VIADD R28, R28, 0xffffff79 ;  /* 0xffffff791c1c7836 */ /* 0x000fe40000000000 */
[----:B------:R-:W1:Y:S01]  /*abe0*/  MUFU.TANH R164, R153 ;  /* 0x0000009900a47308 */ /* 0x000e620000002400 */
[----:B--2---:R-:W-:Y:S01]  /*abf0*/  FSEL R142, R142, -INF , !P1 ;  /* 0xff8000008e8e7808 */ /* 0x004fe20004800000 */
[----:B------:R-:W-:Y:S01]  /*ac00*/  BAR.SYNC.DEFER_BLOCKING 0x0 ;  /* 0x0000000000007b1d */ /* 0x000fe20000010000 */
[----:B------:R-:W-:-:S05]  /*ac10*/  ISETP.GE.AND P1, PT, R28, R191, PT ;  /* 0x000000bf1c00720c */ /* 0x000fca0003f26270 */
[----:B------:R-:W2:Y:S01]  /*ac20*/  MUFU.TANH R139, R139 ;  /* 0x0000008b008b7308 */ /* 0x000ea20000002400 */
[----:B---3--:R-:W-:Y:S02]  /*ac30*/  FSEL R140, R140, -INF , !P1 ;  /* 0xff8000008c8c7808 */ /* 0x008fe40004800000 */
[----:B------:R-:W-:-:S05]  /*ac40*/  ISETP.GE.U32.AND P1, PT, R2, 0x3, PT ;  /* 0x000000030200780c */ /* 0x000fca0003f26070 */
[----:B------:R-:W3:Y:S01]  /*ac50*/  MUFU.TANH R138, R138 ;  /* 0x0000008a008a7308 */ /* 0x000ee20000002400 */
[----:B-1----:R-:W-:Y:S02]  /*ac60*/  FSEL R164, R164, -INF , !P4 ;  /* 0xff800000a4a47808 */ /* 0x002fe40006000000 */
[----:B------:R-:W-:-:S05]  /*ac70*/  ISETP.GE.AND P4, PT, R5, R190, PT ;  /* 0x000000be0500720c */ /* 0x000fca0003f86270 */
        /* <DEDUP_REMOVED lines=8> */
[----:B------:R-:W-:Y:S02]  /*ad00*/  ISETP.GE.AND P4, PT, R28, R190, PT ;  /* 0x000000be1c00720c */ /* 0x000fe40003f86270 */
[----:B--2---:R-:W-:Y:S02]  /*ad10*/  FSEL R137, R137, -INF , !P5 ;  /* 0xff80000089897808 */ /* 0x004fe40006800000 */
[----:B---3--:R-:W-:Y:S01]  /*ad20*/  FSEL R136, R136, -INF , !P4 ;  /* 0xff80000088887808 */ /* 0x008fe20006000000 */
        /* <DEDUP_REMOVED lines=64> */
.L_x_662:
[----:B------:R-:W-:Y:S01]  /*b130*/  UMOV UR4, URZ ;  /* 0x000000ff00047c82 */ /* 0x000fe20008000000 */
[----:B------:R-:W-:Y:S01]  /*b140*/  IMAD.SHL.U32 R4, R134, 0x80, RZ ;  /* 0x0000008086047824 */ /* 0x000fe200078e00ff */
[----:B------:R-:W-:-:S05]  /*b150*/  IADD3 R5, P1, PT, RZ, -UR4, RZ ;  /* 0x80000004ff057c10 */ /* 0x000fca000ff3e0ff */
[----:B------:R-:W-:-:S05]  /*b160*/  IMAD.X R4, RZ, RZ, ~R4, P1 ;  /* 0x000000ffff047224 */ /* 0x000fca00008e0e04 */
[----:B------:R-:W-:-:S04]  /*b170*/  SHF.R.S64 R5, R5, 0x1f, R4 ;  /* 0x0000001f05057819 */ /* 0x000fc80000001004 */
[----:B------:R-:W-:-:S04]  /*b180*/  IADD3 R216, P1, PT, R5, R216, RZ ;  /* 0x000000d805d87210 */ /* 0x000fc80007f3e0ff */
[----:B------:R-:W-:-:S09]  /*b190*/  LEA.HI.X.SX32 R215, R4, R215, 0x1, P1 ;  /* 0x000000d704d77211 */ /* 0x000fd200008f0eff */
.L_x_663:
        /* <DEDUP_REMOVED lines=107> */
.L_x_661:
        /* <DEDUP_REMOVED lines=41> */
[----:B------:R-:W-:-:S05]  /*bae0*/  @P0 IADD3 R157, PT, PT, R16, -0x40, RZ ;  /* 0xffffffc0109d0810 */ /* 0x000fca0007ffe0ff */
[----:B------:R-:W-:Y:S01]  /*baf0*/  LDSM.16.MT88.4 R60, [R157+0x4000] ;  /* 0x004000009d3c783b */ /* 0x000fe20000004200 */
        /* <DEDUP_REMOVED lines=9> */
[----:B------:R-:W-:Y:S01]  /*bb90*/  FMUL.FTZ R149, R152, UR4 ;  /* 0x0000000498957c20 */ /* 0x000fe20008410000 */
[----:B------:R-:W-:Y:S02]  /*bba0*/  FSEL R6, R151, RZ, P1 ;  /* 0x000000ff97067208 */ /* 0x000fe40000800000 */
[----:B------:R-:W-:Y:S02]  /*bbb0*/  FSEL R145, R145, RZ, P1 ;  /* 0x000000ff91917208 */ /* 0x000fe40000800000 */
[----:B------:R-:W-:Y:S01]  /*bbc0*/  FSEL R149, R149, RZ, P2 ;  /* 0x000000ff95957208 */ /* 0x000fe20001000000 */
[----:B------:R-:W-:Y:S01]  /*bbd0*/  FADD.FTZ R6, R3, -R6 ;  /* 0x8000000603067221 */ /* 0x000fe20000010000 */
[----:B------:R-:W-:Y:S01]  /*bbe0*/  IADD3 R3, PT, PT, R0, R153, RZ ;  /* 0x0000009900037210 */ /* 0x000fe20007ffe0ff */
[----:B------:R-:W-:Y:S01]  /*bbf0*/  FFMA.FTZ R135, R36, UR4, -R145 ;  /* 0x0000000424877c23 */ /* 0x000fe20008010891 */
[----:B------:R-:W-:Y:S01]  /*bc00*/  IADD3 R0, PT, PT, R0, R157, RZ ;  /* 0x0000009d00007210 */ /* 0x000fe20007ffe0ff */
[--C-:B------:R-:W-:Y:S01]  /*bc10*/  FFMA.FTZ R146, R38, UR4, -R149.reuse ;  /* 0x0000000426927c23 */ /* 0x100fe20008010895 */
[----:B------:R-:W-:Y:S01]  /*bc20*/  FFMA.FTZ R147, R44, UR4, -R149 ;  /* 0x000000042c937c23 */ /* 0x000fe20008010895 */
[----:B------:R-:W-:Y:S01]  /*bc30*/  FFMA.FTZ R134, R46, UR4, -R145 ;  /* 0x000000042e867c23 */ /* 0x000fe20008010891 */
[----:B------:R-:W-:Y:S01]  /*bc40*/  FSEL R5, R152, RZ, P2 ;  /* 0x000000ff98057208 */ /* 0x000fe20001000000 */
[----:B------:R-:W1:Y:S01]  /*bc50*/  LDSM.16.MT88.4 R36, [R0] ;  /* 0x000000000024783b */ /* 0x000e620000004200 */
[--C-:B------:R-:W-:Y:S01]  /*bc60*/  FFMA.FTZ R150, R30, UR4, -R149.reuse ;  /* 0x000000041e967c23 */ /* 0x100fe20008010895 */
[----:B------:R-:W-:Y:S01]  /*bc70*/  FFMA.FTZ R148, R34, UR4, -R149 ;  /* 0x0000000422947c23 */ /* 0x000fe20008010895 */
[----:B------:R-:W-:Y:S01]  /*bc80*/  FFMA.FTZ R144, R24, UR4, -R145 ;  /* 0x0000000418907c23 */ /* 0x000fe20008010891 */
[----:B------:R-:W2:Y:S01]  /*bc90*/  LDSM.16.MT88.4 R44, [R153+0x10000] ;  /* 0x01000000992c783b */ /* 0x000ea20000004200 */
[----:B------:R-:W-:Y:S01]  /*bca0*/  FADD.FTZ R4, R132, -R5 ;  /* 0x8000000584047221 */ /* 0x000fe20000010000 */
[----:B------:R-:W-:Y:S01]  /*bcb0*/  FFMA.FTZ R155, R26, UR4, -R145 ;  /* 0x000000041a9b7c23 */ /* 0x000fe20008010891 */
[----:B------:R-:W-:Y:S01]  /*bcc0*/  FMUL.FTZ R132, R6, UR4 ;  /* 0x0000000406847c20 */ /* 0x000fe20008410000 */
[----:B------:R-:W3:Y:S01]  /*bcd0*/  LDSM.16.MT88.4 R52, [R3+0x10000] ;  /* 0x010000000334783b */ /* 0x000ee20000004200 */
[----:B------:R-:W-:Y:S01]  /*bce0*/  FMUL.FTZ R154, R4, UR4 ;  /* 0x00000004049a7c20 */ /* 0x000fe20008410000 */
[----:B------:R-:W-:Y:S01]  /*bcf0*/  MUFU.EX2 R150, R150 ;  /* 0x0000009600967308 */ /* 0x000fe20000000800 */
[--C-:B------:R-:W-:Y:S01]  /*bd00*/  FFMA.FTZ R159, R240, UR4, -R149.reuse ;  /* 0x00000004f09f7c23 */ /* 0x100fe20008010895 */
[----:B------:R-:W4:Y:S01]  /*bd10*/  LDSM.16.MT88.4 R20, [R3+0xc000] ;  /* 0x00c000000314783b */ /* 0x000f220000004200 */
[--C-:B------:R-:W-:Y:S01]  /*bd20*/  FFMA.FTZ R172, R172, UR4, -R149.reuse ;  /* 0x00000004acac7c23 */ /* 0x100fe20008010895 */
[----:B------:R-:W-:Y:S01]  /*bd30*/  FFMA.FTZ R174, R174, UR4, -R149 ;  /* 0x00000004aeae7c23 */ /* 0x000fe20008010895 */
[--C-:B------:R-:W-:Y:S01]  /*bd40*/  FFMA.FTZ R163, R236, UR4, -R145.reuse ;  /* 0x00000004eca37c23 */ /* 0x100fe20008010891 */
[----:B------:R-:W5:Y:S01]  /*bd50*/  LDSM.16.MT88.4 R28, [R157] ;  /* 0x000000009d1c783b */ /* 0x000f620000004200 */
[----:B------:R-:W-:Y:S01]  /*bd60*/  FFMA.FTZ R176, R176, UR4, -R145 ;  /* 0x00000004b0b07c23 */ /* 0x000fe20008010891 */
[----:B------:R-:W1:Y:S01]  /*bd70*/  MUFU.EX2 R148, R148 ;  /* 0x0000009400947308 */ /* 0x000e620000000800 */
[--C-:B------:R-:W-:Y:S01]  /*bd80*/  FFMA.FTZ R190, R230, UR4, -R149.reuse ;  /* 0x00000004e6be7c23 */ /* 0x100fe20008010895 */
[----:B------:R-:W-:Y:S01]  /*bd90*/  FFMA.FTZ R226, R226, UR4, -R149 ;  /* 0x00000004e2e27c23 */ /* 0x000fe20008010895 */
[--C-:B------:R-:W-:Y:S01]  /*bda0*/  FFMA.FTZ R171, R206, UR4, -R145.reuse ;  /* 0x00000004ceab7c23 */ /* 0x100fe20008010891 */
[--C-:B------:R-:W-:Y:S01]  /*bdb0*/  FFMA.FTZ R204, R204, UR4, -R145.reuse ;  /* 0x00000004cccc7c23 */ /* 0x100fe20008010891 */
[--C-:B------:R-:W-:Y:S01]  /*bdc0*/  FFMA.FTZ R173, R202, UR4, -R145.reuse ;  /* 0x00000004caad7c23 */ /* 0x100fe20008010891 */
[----:B------:R-:W-:Y:S01]  /*bdd0*/  FFMA.FTZ R200, R200, UR4, -R145 ;  /* 0x00000004c8c87c23 */ /* 0x000fe20008010891 */
[--C-:B------:R-:W-:Y:S01]  /*bde0*/  FFMA.FTZ R175, R198, UR4, -R149.reuse ;  /* 0x00000004c6af7c23 */ /* 0x100fe20008010895 */
[----:B------:R-:W-:Y:S01]  /*bdf0*/  MUFU.EX2 R147, R147 ;  /* 0x0000009300937308 */ /* 0x000fe20000000800 */
[--C-:B------:R-:W-:Y:S01]  /*be00*/  FFMA.FTZ R196, R196, UR4, -R149.reuse ;  /* 0x00000004c4c47c23 */ /* 0x100fe20008010895 */
[--C-:B------:R-:W-:Y:S01]  /*be10*/  FFMA.FTZ R194, R194, UR4, -R149.reuse ;  /* 0x00000004c2c27c23 */ /* 0x100fe20008010895 */
[----:B------:R-:W-:Y:S01]  /*be20*/  FFMA.FTZ R177, R192, UR4, -R149 ;  /* 0x00000004c0b17c23 */ /* 0x000fe20008010895 */
[--C-:B------:R-:W-:Y:S01]  /*be30*/  FFMA.FTZ R179, R186, UR4, -R145.reuse ;  /* 0x00000004bab37c23 */ /* 0x100fe20008010891 */
[--C-:B------:R-:W-:Y:S01]  /*be40*/  FFMA.FTZ R184, R184, UR4, -R145.reuse ;  /* 0x00000004b8b87c23 */ /* 0x100fe20008010891 */
[--C-:B------:R-:W-:Y:S01]  /*be50*/  FFMA.FTZ R181, R182, UR4, -R145.reuse ;  /* 0x00000004b6b57c23 */ /* 0x100fe20008010891 */
[----:B------:R-:W-:Y:S01]  /*be60*/  FFMA.FTZ R180, R180, UR4, -R145 ;  /* 0x00000004b4b47c23 */ /* 0x000fe20008010891 */
[----:B------:R-:W2:Y:S01]  /*be70*/  MUFU.EX2 R146, R146 ;  /* 0x0000009200927308 */ /* 0x000ea20000000800 */
[----:B-1----:R-:W-:Y:S01]  /*be80*/  F2FP.F16.F32.PACK_AB R4, R148, R150 ;  /* 0x000000969404723e */ /* 0x002fe200000000ff */
        /* <DEDUP_REMOVED lines=15> */
[----:B--2---:R-:W-:Y:S01]  /*bf80*/  F2FP.F16.F32.PACK_AB R6, R146, R147 ;  /* 0x000000939206723e */ /* 0x004fe200000000ff */
[--C-:B------:R-:W-:Y:S01]  /*bf90*/  FFMA.FTZ R138, R138, UR4, -R145.reuse ;  /* 0x000000048a8a7c23 */ /* 0x100fe20008010891 */
[--C-:B------:R-:W-:Y:S01]  /*bfa0*/  FFMA.FTZ R137, R137, UR4, -R145.reuse ;  /* 0x0000000489897c23 */ /* 0x100fe20008010891 */
[----:B------:R-:W-:-:S04]  /*bfb0*/  FFMA.FTZ R136, R136, UR4, -R145 ;  /* 0x0000000488887c23 */ /* 0x000fc80008010891 */
[----:B------:R-:W-:Y:S08]  /*bfc0*/  MUFU.EX2 R134, R134 ;  /* 0x0000008600867308 */ /* 0x000ff00000000800 */
[----:B------:R-:W2:Y:S01]  /*bfd0*/  MUFU.EX2 R155, R155 ;  /* 0x0000009b009b7308 */ /* 0x000ea20000000800 */
[----:B-1----:R-:W-:-:S07]  /*bfe0*/  F2FP.F16.F32.PACK_AB R5, R135, R144 ;  /* 0x000000908705723e */ /* 0x002fce00000000ff */
[----:B------:R-:W1:Y:S08]  /*bff0*/  MUFU.EX2 R154, R154 ;  /* 0x0000009a009a7308 */ /* 0x000e700000000800 */
[----:B------:R-:W3:Y:S01]  /*c000*/  MUFU.EX2 R132, R132 ;  /* 0x0000008400847308 */ /* 0x000ee20000000800 */
[----:B--2---:R-:W-:-:S07]  /*c010*/  F2FP.F16.F32.PACK_AB R7, R155, R134 ;  /* 0x000000869b07723e */ /* 0x004fce00000000ff */
[----:B------:R-:W-:Y:S01]  /*c020*/  MUFU.EX2 R159, R159 ;  /* 0x0000009f009f7308 */ /* 0x000fe20000000800 */
[-C--:B-1----:R-:W-:Y:S01]  /*c030*/  FMUL.FTZ R32, R104, R154.reuse ;  /* 0x0000009a68207220 */ /* 0x082fe20000410000 */
[-C--:B------:R-:W-:Y:S01]  /*c040*/  FMUL.FTZ R33, R105, R154.reuse ;  /* 0x0000009a69217220 */ /* 0x080fe20000410000 */
[-C--:B------:R-:W-:Y:S01]  /*c050*/  FMUL.FTZ R100, R100, R154.reuse ;  /* 0x0000009a64647220 */ /* 0x080fe20000410000 */
[-C--:B------:R-:W-:Y:S01]  /*c060*/  FMUL.FTZ R101, R101, R154.reuse ;  /* 0x0000009a65657220 */ /* 0x080fe20000410000 */
[-C--:B------:R-:W-:Y:S01]  /*c070*/  FMUL.FTZ R40, R96, R154.reuse ;  /* 0x0000009a60287220 */ /* 0x080fe20000410000 */
[-C--:B------:R-:W-:Y:S01]  /*c080*/  FMUL.FTZ R41, R97, R154.reuse ;  /* 0x0000009a61297220 */ /* 0x080fe20000410000 */
[-C--:B------:R-:W-:Y:S01]  /*c090*/  FMUL.FTZ R92, R92, R154.reuse ;  /* 0x0000009a5c5c7220 */ /* 0x080fe20000410000 */
[----:B------:R-:W-:Y:S01]  /*c0a0*/  FMUL.FTZ R93, R93, R154 ;  /* 0x0000009a5d5d7220 */ /* 0x000fe20000410000 */
        /* <DEDUP_REMOVED lines=9> */
[----:B------:R-:W-:Y:S01]  /*c140*/  FMUL.FTZ R49, R89, R154 ;  /* 0x0000009a59317220 */ /* 0x000fe20000410000 */
[----:B------:R-:W-:Y:S01]  /*c150*/  FMUL.FTZ R51, R91, R132 ;  /* 0x000000845b337220 */ /* 0x000fe20000410000 */
[-C--:B------:R-:W-:Y:S01]  /*c160*/  FMUL.FTZ R84, R84, R154.reuse ;  /* 0x0000009a54547220 */ /* 0x080fe20000410000 */
[----:B------:R-:W-:Y:S01]  /*c170*/  FMUL.FTZ R85, R85, R154 ;  /* 0x0000009a55557220 */ /* 0x000fe20000410000 */
[-C--:B------:R-:W-:Y:S01]  /*c180*/  FMUL.FTZ R86, R86, R132.reuse ;  /* 0x0000008456567220 */ /* 0x080fe20000410000 */
[----:B------:R-:W-:Y:S01]  /*c190*/  FMUL.FTZ R87, R87, R132 ;  /* 0x0000008457577220 */ /* 0x000fe20000410000 */
[----:B------:R-:W-:Y:S01]  /*c1a0*/  FFMA.FTZ R107, R66, UR4, -R145 ;  /* 0x00000004426b7c23 */ /* 0x000fe20008010891 */
[C---:B------:R-:W-:Y:S01]  /*c1b0*/  HMMA.16816.F32 R36, R4.reuse, R38, R100 ;  /* 0x000000260424723c */ /* 0x040fe20000001864 */
[--C-:B------:R-:W-:Y:S01]  /*c1c0*/  FFMA.FTZ R101, R50, UR4, -R149.reuse ;  /* 0x0000000432657c23 */ /* 0x100fe20008010895 */
[--C-:B------:R-:W-:Y:S01]  /*c1d0*/  FFMA.FTZ R100, R48, UR4, -R149.reuse ;  /* 0x0000000430647c23 */ /* 0x100fe20008010895 */
[----:B------:R-:W-:Y:S01]  /*c1e0*/  FMUL.FTZ R48, R88, R154 ;  /* 0x0000009a58307220 */ /* 0x000fe20000410000 */
[----:B------:R-:W-:Y:S01]  /*c1f0*/  FMUL.FTZ R50, R90, R132 ;  /* 0x000000845a327220 */ /* 0x000fe20000410000 */
[--C-:B------:R-:W-:Y:S01]  /*c200*/  FFMA.FTZ R103, R169, UR4, -R149.reuse ;  /* 0x00000004a9677c23 */ /* 0x100fe20008010895 */
[----:B------:R-:W-:Y:S01]  /*c210*/  FFMA.FTZ R102, R67, UR4, -R149 ;  /* 0x0000000443667c23 */ /* 0x000fe20008010895 */
[--C-:B------:R-:W-:Y:S01]  /*c220*/  FFMA.FTZ R106, R65, UR4, -R145.reuse ;  /* 0x00000004416a7c23 */ /* 0x100fe20008010891 */
[C---:B------:R-:W-:Y:S01]  /*c230*/  HMMA.16816.F32 R40, R4.reuse, R44, R40 ;  /* 0x0000002c0428723c */ /* 0x040fe20000001828 */
[--C-:B------:R-:W-:Y:S01]  /*c240*/  FFMA.FTZ R105, R64, UR4, -R145.reuse ;  /* 0x0000000440697c23 */ /* 0x100fe20008010891 */
[--C-:B------:R-:W-:Y:S01]  /*c250*/  FFMA.FTZ R104, R167, UR4, -R145.reuse ;  /* 0x00000004a7687c23 */ /* 0x100fe20008010891 */
        /* <DEDUP_REMOVED lines=10> */
[----:B------:R-:W-:Y:S01]  /*c300*/  MUFU.EX2 R101, R101 ;  /* 0x0000006500657308 */ /* 0x000fe20000000800 */
[-C--:B------:R-:W-:Y:S01]  /*c310*/  FMUL.FTZ R8, R128, R154.reuse ;  /* 0x0000009a80087220 */ /* 0x080fe20000410000 */
[----:B------:R-:W-:Y:S01]  /*c320*/  FMUL.FTZ R9, R129, R154 ;  /* 0x0000009a81097220 */ /* 0x000fe20000410000 */
[C---:B------:R-:W-:Y:S01]  /*c330*/  HMMA.16816.F32 R48, R4.reuse, R52, R48 ;  /* 0x000000340430723c */ /* 0x040fe20000001830 */
[-C--:B------:R-:W-:Y:S01]  /*c340*/  FMUL.FTZ R10, R130, R132.reuse ;  /* 0x00000084820a7220 */ /* 0x080fe20000410000 */
[----:B------:R-:W-:Y:S01]  /*c350*/  FMUL.FTZ R11, R131, R132 ;  /* 0x00000084830b7220 */ /* 0x000fe20000410000 */
[-C--:B------:R-:W-:Y:S01]  /*c360*/  FMUL.FTZ R24, R112, R154.reuse ;  /* 0x0000009a70187220 */ /* 0x080fe20000410000 */
[----:B------:R-:W-:Y:S01]  /*c370*/  FMUL.FTZ R25, R113, R154 ;  /* 0x0000009a71197220 */ /* 0x000fe20000410000 */
[----:B------:R-:W2:Y:S01]  /*c380*/  MUFU.EX2 R100, R100 ;  /* 0x0000006400647308 */ /* 0x000ea20000000800 */
[-C--:B------:R-:W-:Y:S01]  /*c390*/  FMUL.FTZ R26, R114, R132.reuse ;  /* 0x00000084721a7220 */ /* 0x080fe20000410000 */
[----:B------:R-:W-:Y:S01]  /*c3a0*/  FMUL.FTZ R27, R115, R132 ;  /* 0x00000084731b7220 */ /* 0x000fe20000410000 */
[C---:B------:R-:W-:Y:S01]  /*c3b0*/  HMMA.16816.F32 R52, R4.reuse, R54, R84 ;  /* 0x000000360434723c */ /* 0x040fe20000001854 */
[----:B------:R-:W3:Y:S01]  /*c3c0*/  LDSM.16.MT88.4 R84, [R3+0xc800] ;  /* 0x00c800000354783b */ /* 0x000ee20000004200 */
[-C--:B------:R-:W-:Y:S01]  /*c3d0*/  FMUL.FTZ R56, R80, R154.reuse ;  /* 0x0000009a50387220 */ /* 0x080fe20000410000 */
[----:B------:R-:W-:Y:S01]  /*c3e0*/  FMUL.FTZ R57, R81, R154 ;  /* 0x0000009a51397220 */ /* 0x000fe20000410000 */
[-C--:B------:R-:W-:Y:S01]  /*c3f0*/  FMUL.FTZ R58, R82, R132.reuse ;  /* 0x00000084523a7220 */ /* 0x080fe20000410000 */
[----:B------:R-:W-:Y:S01]  /*c400*/  MUFU.EX2 R103, R103 ;  /* 0x0000006700677308 */ /* 0x000fe20000000800 */
[----:B------:R-:W-:Y:S01]  /*c410*/  FMUL.FTZ R59, R83, R132 ;  /* 0x00000084533b7220 */ /* 0x000fe20000410000 */
[-C--:B------:R-:W-:Y:S01]  /*c420*/  FMUL.FTZ R124, R124, R154.reuse ;  /* 0x0000009a7c7c7220 */ /* 0x080fe20000410000 */
[C---:B----4-:R-:W-:Y:S01]  /*c430*/  HMMA.16816.F32 R16, R4.reuse, R20, R16 ;  /* 0x000000140410723c */ /* 0x050fe20000001810 */
[----:B------:R-:W-:Y:S01]  /*c440*/  FMUL.FTZ R125, R125, R154 ;  /* 0x0000009a7d7d7220 */ /* 0x000fe20000410000 */
[-C--:B------:R-:W-:Y:S01]  /*c450*/  FMUL.FTZ R126, R126, R132.reuse ;  /* 0x000000847e7e7220 */ /* 0x080fe20000410000 */
[----:B------:R-:W-:Y:S01]  /*c460*/  FMUL.FTZ R127, R127, R132 ;  /* 0x000000847f7f7220 */ /* 0x000fe20000410000 */
[-C--:B------:R-:W-:Y:S01]  /*c470*/  FMUL.FTZ R108, R108, R154.reuse ;  /* 0x0000009a6c6c7220 */ /* 0x080fe20000410000 */
[----:B------:R-:W-:Y:S01]  /*c480*/  MUFU.EX2 R102, R102 ;  /* 0x0000006600667308 */ /* 0x000fe20000000800 */
[----:B------:R-:W-:Y:S01]  /*c490*/  FMUL.FTZ R109, R109, R154 ;  /* 0x0000009a6d6d7220 */ /* 0x000fe20000410000 */
[-C--:B------:R-:W-:Y:S01]  /*c4a0*/  FMUL.FTZ R110, R110, R132.reuse ;  /* 0x000000846e6e7220 */ /* 0x080fe20000410000 */
[C---:B------:R-:W-:Y:S01]  /*c4b0*/  HMMA.16816.F32 R20, R4.reuse, R22, R116 ;  /* 0x000000160414723c */ /* 0x040fe20000001874 */
[----:B------:R-:W-:Y:S01]  /*c4c0*/  FMUL.FTZ R111, R111, R132 ;  /* 0x000000846f6f7220 */ /* 0x000fe20000410000 */
[-C--:B------:R-:W-:Y:S01]  /*c4d0*/  FMUL.FTZ R76, R76, R154.reuse ;  /* 0x0000009a4c4c7220 */ /* 0x080fe20000410000 */
[----:B------:R-:W-:Y:S01]  /*c4e0*/  FMUL.FTZ R77, R77, R154 ;  /* 0x0000009a4d4d7220 */ /* 0x000fe20000410000 */
[-C--:B------:R-:W-:Y:S01]  /*c4f0*/  FMUL.FTZ R78, R78, R132.reuse ;  /* 0x000000844e4e7220 */ /* 0x080fe20000410000 */
[----:B------:R-:W-:Y:S01]  /*c500*/  MUFU.EX2 R107, R107 ;  /* 0x0000006b006b7308 */ /* 0x000fe20000000800 */
[----:B------:R-:W-:Y:S01]  /*c510*/  FMUL.FTZ R79, R79, R132 ;  /* 0x000000844f4f7220 */ /* 0x000fe20000410000 */
[-C--:B------:R-:W-:Y:S01]  /*c520*/  FMUL.FTZ R64, R72, R154.reuse ;  /* 0x0000009a48407220 */ /* 0x080fe20000410000 */
[----:B------:R-:W-:Y:S01]  /*c530*/  FMUL.FTZ R65, R73, R154 ;  /* 0x0000009a49417220 */ /* 0x000fe20000410000 */
[-C--:B------:R-:W-:Y:S01]  /*c540*/  FMUL.FTZ R66, R74, R132.reuse ;  /* 0x000000844a427220 */ /* 0x080fe20000410000 */
[----:B------:R-:W-:Y:S01]  /*c550*/  FMUL.FTZ R67, R75, R132 ;  /* 0x000000844b437220 */ /* 0x000fe20000410000 */
[-C--:B------:R-:W-:Y:S01]  /*c560*/  FMUL.FTZ R68, R68, R154.reuse ;  /* 0x0000009a44447220 */ /* 0x080fe20000410000 */
[----:B------:R-:W-:Y:S01]  /*c570*/  FMUL.FTZ R69, R69, R154 ;  /* 0x0000009a45457220 */ /* 0x000fe20000410000 */
[----:B------:R-:W4:Y:S01]  /*c580*/  MUFU.EX2 R106, R106 ;  /* 0x0000006a006a7308 */ /* 0x000f220000000800 */
[-C--:B------:R-:W-:Y:S01]  /*c590*/  FMUL.FTZ R70, R70, R132.reuse ;  /* 0x0000008446467220 */ /* 0x080fe20000410000 */
[----:B------:R-:W-:Y:S01]  /*c5a0*/  FMUL.FTZ R71, R71, R132 ;  /* 0x0000008447477220 */ /* 0x000fe20000410000 */
[C---:B------:R-:W-:Y:S01]  /*c5b0*/  HMMA.16816.F32 R8, R4.reuse, R12, R8 ;  /* 0x0000000c0408723c */ /* 0x040fe20000001808 */
[----:B------:R-:W3:Y:S01]  /*c5c0*/  LDSM.16.MT88.4 R88, [R153+0xc800] ;  /* 0x00c800009958783b */ /* 0x000ee20000004200 */
[--C-:B------:R-:W-:Y:S01]  /*c5d0*/  FFMA.FTZ R113, R248, UR4, -R145.reuse ;  /* 0x00000004f8717c23 */ /* 0x100fe20008010891 */
[--C-:B------:R-:W-:Y:S01]  /*c5e0*/  FFMA.FTZ R112, R246, UR4, -R145.reuse ;  /* 0x00000004f6707c23 */ /* 0x100fe20008010891 */
[--C-:B------:R-:W-:Y:S01]  /*c5f0*/  FFMA.FTZ R115, R244, UR4, -R145.reuse ;  /* 0x00000004f4737c23 */ /* 0x100fe20008010891 */
[----:B------:R-:W-:Y:S01]  /*c600*/  MUFU.EX2 R105, R105 ;  /* 0x0000006900697308 */ /* 0x000fe20000000800 */
[----:B------:R-:W3:Y:S01]  /*c610*/  LDSM.16.MT88.4 R80, [R157+0x800] ;  /* 0x000800009d50783b */ /* 0x000ee20000004200 */
[----:B------:R-:W-:Y:S01]  /*c620*/  FFMA.FTZ R114, R242, UR4, -R145 ;  /* 0x00000004f2727c23 */ /* 0x000fe20008010891 */
[C---:B-----5:R-:W-:Y:S01]  /*c630*/  HMMA.16816.F32 R24, R4.reuse, R28, R24 ;  /* 0x0000001c0418723c */ /* 0x060fe20000001818 */
[--C-:B------:R-:W-:Y:S01]  /*c640*/  FFMA.FTZ R167, R232, UR4, -R149.reuse ;  /* 0x00000004e8a77c23 */ /* 0x100fe20008010895 */
[----:B------:R-:W-:Y:S01]  /*c650*/  LDSM.16.MT88.4 R72, [R0+0x4800] ;  /* 0x004800000048783b */ /* 0x000fe20000004200 */
[----:B------:R-:W-:Y:S01]  /*c660*/  FFMA.FTZ R169, R222, UR4, -R149 ;  /* 0x00000004dea97c23 */ /* 0x000fe20008010895 */
[----:B------:R-:W-:Y:S01]  /*c670*/  FFMA.FTZ R233, R233, R154, R150 ;  /* 0x0000009ae9e97223 */ /* 0x000fe20000010096 */
[----:B------:R-:W5:Y:S01]  /*c680*/  MUFU.EX2 R104, R104 ;  /* 0x0000006800687308 */ /* 0x000f620000000800 */
[----:B------:R-:W-:Y:S01]  /*c690*/  FFMA.FTZ R132, R231, R132, R144 ;  /* 0x00000084e7847223 */ /* 0x000fe20000010090 */
[----:B------:R-:W-:Y:S01]  /*c6a0*/  LDSM.16.MT88.4 R116, [R3+0xf800] ;  /* 0x00f800000374783b */ /* 0x000fe20000004200 */
[----:B------:R-:W-:Y:S01]  /*c6b0*/  HMMA.16816.F32 R56, R4, R60, R56 ;  /* 0x0000003c0438723c */ /* 0x000fe20000001838 */
[----:B------:R-:W-:Y:S01]  /*c6c0*/  FADD.FTZ R148, R148, R233 ;  /* 0x000000e994947221 */ /* 0x000fe20000010000 */
[----:B------:R-:W-:Y:S01]  /*c6d0*/  FADD.FTZ R135, R135, R132 ;  /* 0x0000008487877221 */ /* 0x000fe20000010000 */
[----:B------:R-:W-:-:S02]  /*c6e0*/  MOV R132, R152 ;  /* 0x0000009800847202 */ /* 0x000fc40000000f00 */
[----:B------:R-:W-:Y:S01]  /*c6f0*/  MUFU.EX2 R113, R113 ;  /* 0x0000007100717308 */ /* 0x000fe20000000800 */
[----:B------:R-:W-:Y:S01]  /*c700*/  FADD.FTZ R147, R147, R148 ;  /* 0x0000009493937221 */ /* 0x000fe20000010000 */
[----:B------:R-:W-:Y:S01]  /*c710*/  FADD.FTZ R134, R134, R135 ;  /* 0x0000008786867221 */ /* 0x000fe20000010000 */
[C---:B------:R-:W-:Y:S01]  /*c720*/  HMMA.16816.F32 R12, R4.reuse, R14, R124 ;  /* 0x0000000e040c723c */ /* 0x040fe2000000187c */
[----:B------:R-:W-:Y:S01]  /*c730*/  LDSM.16.MT88.4 R124, [R153+0xf800] ;  /* 0x00f80000997c783b */ /* 0x000fe20000004200 */
[----:B------:R-:W-:Y:S01]  /*c740*/  FADD.FTZ R146, R146, R147 ;  /* 0x0000009392927221 */ /* 0x000fe20000010000 */
[----:B------:R-:W-:Y:S02]  /*c750*/  FADD.FTZ R134, R155, R134 ;  /* 0x000000869b867221 */ /* 0x000fe40000010000 */
[----:B------:R-:W-:Y:S03]  /*c760*/  MUFU.EX2 R112, R112 ;  /* 0x0000007000707308 */ /* 0x000fe60000000800 */
[C---:B------:R-:W-:Y:S01]  /*c770*/  HMMA.16816.F32 R28, R4.reuse, R30, R108 ;  /* 0x0000001e041c723c */ /* 0x040fe2000000186c */
[--C-:B------:R-:W-:Y:S01]  /*c780*/  FFMA.FTZ R110, R165, UR4, -R149.reuse ;  /* 0x00000004a56e7c23 */ /* 0x100fe20008010895 */
[--C-:B------:R-:W-:Y:S01]  /*c790*/  FFMA.FTZ R109, R252, UR4, -R149.reuse ;  /* 0x00000004fc6d7c23 */ /* 0x100fe20008010895 */
[--C-:B------:R-:W-:Y:S01]  /*c7a0*/  FFMA.FTZ R111, R161, UR4, -R149.reuse ;  /* 0x00000004a16f7c23 */ /* 0x100fe20008010895 */
[----:B------:R-:W-:Y:S01]  /*c7b0*/  FFMA.FTZ R108, R250, UR4, -R149 ;  /* 0x00000004fa6c7c23 */ /* 0x000fe20008010895 */
[----:B------:R-:W-:Y:S01]  /*c7c0*/  MUFU.EX2 R115, R115 ;  /* 0x0000007300737308 */ /* 0x000fe20000000800 */
[----:B------:R-:W-:Y:S01]  /*c7d0*/  FFMA.FTZ R165, R178, UR4, -R145 ;  /* 0x00000004b2a57c23 */ /* 0x000fe20008010891 */
[----:B------:R-:W-:Y:S01]  /*c7e0*/  FFMA.FTZ R161, R238, UR4, -R149 ;  /* 0x00000004eea17c23 */ /* 0x000fe20008010895 */
[----:B------:R-:W-:Y:S01]  /*c7f0*/  HMMA.16816.F32 R60, R4, R62, R76 ;  /* 0x0000003e043c723c */ /* 0x000fe2000000184c */
[----:B------:R-:W3:Y:S01]  /*c800*/  LDSM.16.MT88.4 R76, [R0+0x800] ;  /* 0x00080000004c783b */ /* 0x000ee20000004200 */
[----:B------:R-:W-:-:S03]  /*c810*/  FFMA.FTZ R178, R234, UR4, -R145 ;  /* 0x00000004eab27c23 */ /* 0x000fc60008010891 */
[----:B------:R-:W-:Y:S03]  /*c820*/  MUFU.EX2 R110, R110 ;  /* 0x0000006e006e7308 */ /* 0x000fe60000000800 */
[C---:B-1----:R-:W-:Y:S05]  /*c830*/  HMMA.16816.F32 R64, R4.reuse, R92, R64 ;  /* 0x0000005c0440723c */ /* 0x042fea0000001840 */
[----:B------:R-:W1:Y:S03]  /*c840*/  MUFU.EX2 R109, R109 ;  /* 0x0000006d006d7308 */ /* 0x000e660000000800 */
[----:B------:R-:W-:Y:S01]  /*c850*/  HMMA.16816.F32 R4, R4, R94, R68 ;  /* 0x0000005e0404723c */ /* 0x000fe20000001844 */
[----:B--2---:R-:W-:Y:S01]  /*c860*/  F2FP.F16.F32.PACK_AB R68, R100, R101 ;  /* 0x000000656444723e */ /* 0x004fe200000000ff */
[----:B------:R-:W-:Y:S01]  /*c870*/  LDSM.16.MT88.4 R92, [R3+0x10800] ;  /* 0x01080000035c783b */ /* 0x000fe20000004200 */
[----:B----4-:R-:W-:Y:S01]  /*c880*/  F2FP.F16.F32.PACK_AB R69, R106, R107 ;  /* 0x0000006b6a45723e */ /* 0x010fe200000000ff */
[----:B------:R-:W-:Y:S01]  /*c890*/  FADD.FTZ R101, R101, R146 ;  /* 0x0000009265657221 */ /* 0x000fe20000010000 */
[----:B------:R-:W-:Y:S01]  /*c8a0*/  F2FP.F16.F32.PACK_AB R70, R102, R103 ;  /* 0x000000676646723e */ /* 0x000fe200000000ff */
[----:B------:R-:W-:Y:S01]  /*c8b0*/  MUFU.EX2 R111, R111 ;  /* 0x0000006f006f7308 */ /* 0x000fe20000000800 */
[----:B-----5:R-:W-:Y:S01]  /*c8c0*/  F2FP.F16.F32.PACK_AB R71, R104, R105 ;  /* 0x000000696847723e */ /* 0x020fe200000000ff */
[----:B------:R-:W-:Y:S01]  /*c8d0*/  FADD.FTZ R107, R107, R134 ;  /* 0x000000866b6b7221 */ /* 0x000fe20000010000 */
[----:B------:R-:W-:-:S03]  /*c8e0*/  FADD.FTZ R100, R100, R101 ;  /* 0x0000006564647221 */ /* 0x000fc60000010000 */
[----:B------:R-:W-:Y:S01]  /*c8f0*/  FADD.FTZ R106, R106, R107 ;  /* 0x0000006b6a6a7221 */ /* 0x000fe20000010000 */
[----:B------:R-:W-:Y:S01]  /*c900*/  FADD.FTZ R103, R103, R100 ;  /* 0x0000006467677221 */ /* 0x000fe20000010000 */
[----:B---3--:R-:W-:Y:S01]  /*c910*/  HMMA.16816.F32 R16, R68, R84, R16 ;  /* 0x000000544410723c */ /* 0x008fe20000001810 */
[----:B------:R-:W2:Y:S01]  /*c920*/  MUFU.EX2 R108, R108 ;  /* 0x0000006c006c7308 */ /* 0x000ea20000000800 */
[----:B------:R-:W-:Y:S01]  /*c930*/  FADD.FTZ R105, R105, R106 ;  /* 0x0000006a69697221 */ /* 0x000fe20000010000 */
[----:B------:R-:W-:-:S03]  /*c940*/  FADD.FTZ R103, R102, R103 ;  /* 0x0000006766677221 */ /* 0x000fc60000010000 */
[----:B------:R-:W-:Y:S02]  /*c950*/  FADD.FTZ R104, R104, R105 ;  /* 0x0000006968687221 */ /* 0x000fe40000010000 */
[C---:B------:R-:W-:Y:S01]  /*c960*/  HMMA.16816.F32 R20, R68.reuse, R86, R20 ;  /* 0x000000564414723c */ /* 0x040fe20000001814 */
[----:B------:R-:W3:Y:S01]  /*c970*/  LDSM.16.MT88.4 R84, [R153+0x10800] ;  /* 0x010800009954783b */ /* 0x000ee20000004200 */
[----:B------:R-:W4:Y:S06]  /*c980*/  MUFU.EX2 R114, R114 ;  /* 0x0000007200727308 */ /* 0x000f2c0000000800 */
[C---:B------:R-:W-:Y:S02]  /*c990*/  HMMA.16816.F32 R8, R68.reuse, R88, R8 ;  /* 0x000000584408723c */ /* 0x040fe40000001808 */
[----:B------:R-:W5:Y:S06]  /*c9a0*/  MUFU.EX2 R172, R172 ;  /* 0x000000ac00ac7308 */ /* 0x000f6c0000000800 */
[C---:B------:R-:W-:Y:S01]  /*c9b0*/  HMMA.16816.F32 R12, R68.reuse, R90, R12 ;  /* 0x0000005a440c723c */ /* 0x040fe2000000180c */
[----:B------:R-:W1:Y:S01]  /*c9c0*/  LDSM.16.MT88.4 R88, [R157+0x4800] ;  /* 0x004800009d58783b */ /* 0x000e620000004200 */
[----:B------:R-:W-:Y:S06]  /*c9d0*/  MUFU.EX2 R174, R174 ;  /* 0x000000ae00ae7308 */ /* 0x000fec0000000800 */
[C---:B------:R-:W-:Y:S02]  /*c9e0*/  HMMA.16816.F32 R24, R68.reuse, R80, R24 ;  /* 0x000000504418723c */ /* 0x040fe40000001818 */
[----:B------:R-:W-:Y:S06]  /*c9f0*/  MUFU.EX2 R161, R161 ;  /* 0x000000a100a17308 */ /* 0x000fec0000000800 */
[C---:B------:R-:W-:Y:S01]  /*ca00*/  HMMA.16816.F32 R28, R68.reuse, R82, R28 ;  /* 0x00000052441c723c */ /* 0x040fe2000000181c */
[----:B------:R-:W5:Y:S01]  /*ca10*/  LDSM.16.MT88.4 R80, [R153+0xd000] ;  /* 0x00d000009950783b */ /* 0x000f620000004200 */
[----:B------:R-:W-:Y:S06]  /*ca20*/  MUFU.EX2 R163, R163 ;  /* 0x000000a300a37308 */ /* 0x000fec0000000800 */
[C---:B------:R-:W-:Y:S02]  /*ca30*/  HMMA.16816.F32 R32, R68.reuse, R76, R32 ;  /* 0x0000004c4420723c */ /* 0x040fe40000001820 */
[----:B------:R-:W5:Y:S06]  /*ca40*/  MUFU.EX2 R176, R176 ;  /* 0x000000b000b07308 */ /* 0x000f6c0000000800 */
[C---:B------:R-:W-:Y:S01]  /*ca50*/  HMMA.16816.F32 R36, R68.reuse, R78, R36 ;  /* 0x0000004e4424723c */ /* 0x040fe20000001824 */
[----:B------:R-:W5:Y:S01]  /*ca60*/  LDSM.16.MT88.4 R76, [R3+0xd000] ;  /* 0x00d00000034c783b */ /* 0x000f620000004200 */
[----:B------:R-:W-:Y:S06]  /*ca70*/  MUFU.EX2 R165, R165 ;  /* 0x000000a500a57308 */ /* 0x000fec0000000800 */
[C---:B---3--:R-:W-:Y:S02]  /*ca80*/  HMMA.16816.F32 R40, R68.reuse, R84, R40 ;  /* 0x000000544428723c */ /* 0x048fe40000001828 */
[----:B------:R-:W3:Y:S06]  /*ca90*/  MUFU.EX2 R178, R178 ;  /* 0x000000b200b27308 */ /* 0x000eec0000000800 */
[C---:B------:R-:W-:Y:S01]  /*caa0*/  HMMA.16816.F32 R44, R68.reuse, R86, R44 ;  /* 0x00000056442c723c */ /* 0x040fe2000000182c */
[----:B------:R-:W3:Y:S01]  /*cab0*/  LDSM.16.MT88.4 R84, [R157+0x1000] ;  /* 0x001000009d54783b */ /* 0x000ee20000004200 */
[----:B------:R-:W-:Y:S06]  /*cac0*/  MUFU.EX2 R167, R167 ;  /* 0x000000a700a77308 */ /* 0x000fec0000000800 */
[C---:B------:R-:W-:Y:S02]  /*cad0*/  HMMA.16816.F32 R64, R68.reuse, R72, R64 ;  /* 0x000000484440723c */ /* 0x040fe40000001840 */
[----:B------:R-:W3:Y:S06]  /*cae0*/  MUFU.EX2 R190, R190 ;  /* 0x000000be00be7308 */ /* 0x000eec0000000800 */
        /* <DEDUP_REMOVED lines=8> */
[C---:B-1----:R-:W-:Y:S02]  /*cb70*/  HMMA.16816.F32 R56, R68.reuse, R88, R56 ;  /* 0x000000584438723c */ /* 0x042fe40000001838 */
[----:B------:R-:W1:Y:S06]  /*cb80*/  MUFU.EX2 R204, R204 ;  /* 0x000000cc00cc7308 */ /* 0x000e6c0000000800 */
[----:B------:R-:W-:Y:S01]  /*cb90*/  HMMA.16816.F32 R60, R68, R90, R60 ;  /* 0x0000005a443c723c */ /* 0x000fe2000000183c */
[----:B------:R-:W1:Y:S01]  /*cba0*/  LDSM.16.MT88.4 R88, [R0+0x1000] ;  /* 0x001000000058783b */ /* 0x000e620000004200 */
[----:B------:R-:W-:Y:S01]  /*cbb0*/  F2FP.F16.F32.PACK_AB R68, R109, R110 ;  /* 0x0000006e6d44723e */ /* 0x000fe200000000ff */
[----:B------:R-:W-:Y:S01]  /*cbc0*/  MUFU.EX2 R173, R173 ;  /* 0x000000ad00ad7308 */ /* 0x000fe20000000800 */
[----:B------:R-:W-:Y:S01]  /*cbd0*/  F2FP.F16.F32.PACK_AB R69, R112, R113 ;  /* 0x000000717045723e */ /* 0x000fe200000000ff */
[----:B------:R-:W-:Y:S01]  /*cbe0*/  FADD.FTZ R110, R110, R103 ;  /* 0x000000676e6e7221 */ /* 0x000fe20000010000 */
[----:B--2---:R-:W-:Y:S01]  /*cbf0*/  F2FP.F16.F32.PACK_AB R70, R108, R111 ;  /* 0x0000006f6c46723e */ /* 0x004fe200000000ff */
[----:B------:R-:W-:Y:S01]  /*cc00*/  FADD.FTZ R113, R113, R104 ;  /* 0x0000006871717221 */ /* 0x000fe20000010000 */
[----:B----4-:R-:W-:Y:S01]  /*cc10*/  F2FP.F16.F32.PACK_AB R71, R114, R115 ;  /* 0x000000737247723e */ /* 0x010fe200000000ff */
[----:B------:R-:W-:Y:S01]  /*cc20*/  FADD.FTZ R110, R109, R110 ;  /* 0x0000006e6d6e7221 */ /* 0x000fe20000010000 */
[----:B------:R-:W-:Y:S01]  /*cc30*/  LDSM.16.MT88.4 R100, [R0+0x3800] ;  /* 0x003800000064783b */ /* 0x000fe20000004200 */
[----:B------:R-:W2:Y:S01]  /*cc40*/  MUFU.EX2 R200, R200 ;  /* 0x000000c800c87308 */ /* 0x000ea20000000800 */
[----:B------:R-:W-:Y:S01]  /*cc50*/  FADD.FTZ R112, R112, R113 ;  /* 0x0000007170707221 */ /* 0x000fe20000010000 */
[----:B------:R-:W-:-:S02]  /*cc60*/  FADD.FTZ R111, R111, R110 ;  /* 0x0000006e6f6f7221 */ /* 0x000fc40000010000 */
[----:B-----5:R-:W-:Y:S01]  /*cc70*/  HMMA.16816.F32 R8, R68, R80, R8 ;  /* 0x000000504408723c */ /* 0x020fe20000001808 */
[----:B------:R-:W-:Y:S01]  /*cc80*/  FADD.FTZ R115, R115, R112 ;  /* 0x0000007073737221 */ /* 0x000fe20000010000 */
[----:B------:R-:W-:Y:S02]  /*cc90*/  FADD.FTZ R108, R108, R111 ;  /* 0x0000006f6c6c7221 */ /* 0x000fe40000010000 */
[----:B------:R-:W-:Y:S01]  /*cca0*/  MUFU.EX2 R175, R175 ;  /* 0x000000af00af7308 */ /* 0x000fe20000000800 */
[----:B------:R-:W-:-:S03]  /*ccb0*/  FADD.FTZ R114, R114, R115 ;  /* 0x0000007372727221 */ /* 0x000fc60000010000 */
[C---:B------:R-:W-:Y:S01]  /*ccc0*/  HMMA.16816.F32 R12, R68.reuse, R82, R12 ;  /* 0x00000052440c723c */ /* 0x040fe2000000180c */
[----:B------:R-:W-:Y:S03]  /*ccd0*/  LDSM.16.MT88.4 R80, [R0+0x5000] ;  /* 0x005000000050783b */ /* 0x000fe60000004200 */
[----:B------:R-:W4:Y:S04]  /*cce0*/  MUFU.EX2 R196, R196 ;  /* 0x000000c400c47308 */ /* 0x000f280000000800 */
[C---:B------:R-:W-:Y:S04]  /*ccf0*/  HMMA.16816.F32 R16, R68.reuse, R76, R16 ;  /* 0x0000004c4410723c */ /* 0x040fe80000001810 */
[----:B------:R-:W-:Y:S04]  /*cd00*/  MUFU.EX2 R194, R194 ;  /* 0x000000c200c27308 */ /* 0x000fe80000000800 */
[C---:B------:R-:W-:Y:S01]  /*cd10*/  HMMA.16816.F32 R20, R68.reuse, R78, R20 ;  /* 0x0000004e4414723c */ /* 0x040fe20000001814 */
[----:B------:R-:W5:Y:S03]  /*cd20*/  LDSM.16.MT88.4 R76, [R3+0x11000] ;  /* 0x01100000034c783b */ /* 0x000f660000004200 */
[----:B------:R-:W-:Y:S04]  /*cd30*/  MUFU.EX2 R177, R177 ;  /* 0x000000b100b17308 */ /* 0x000fe80000000800 */
[C---:B---3--:R-:W-:Y:S04]  /*cd40*/  HMMA.16816.F32 R24, R68.reuse, R84, R24 ;  /* 0x000000544418723c */ /* 0x048fe80000001818 */
[----:B------:R-:W-:Y:S04]  /*cd50*/  MUFU.EX2 R179, R179 ;  /* 0x000000b300b37308 */ /* 0x000fe80000000800 */
[C---:B------:R-:W-:Y:S01]  /*cd60*/  HMMA.16816.F32 R28, R68.reuse, R86, R28 ;  /* 0x00000056441c723c */ /* 0x040fe2000000181c */
[----:B------:R-:W3:Y:S03]  /*cd70*/  LDSM.16.MT88.4 R84, [R157+0x5000] ;  /* 0x005000009d54783b */ /* 0x000ee60000004200 */
[----:B------:R-:W4:Y:S04]  /*cd80*/  MUFU.EX2 R184, R184 ;  /* 0x000000b800b87308 */ /* 0x000f280000000800 */
[C---:B------:R-:W-:Y:S04]  /*cd90*/  HMMA.16816.F32 R40, R68.reuse, R72, R40 ;  /* 0x000000484428723c */ /* 0x040fe80000001828 */
[----:B------:R-:W-:Y:S04]  /*cda0*/  MUFU.EX2 R181, R181 ;  /* 0x000000b500b57308 */ /* 0x000fe80000000800 */
[C---:B------:R-:W-:Y:S01]  /*cdb0*/  HMMA.16816.F32 R44, R68.reuse, R74, R44 ;  /* 0x0000004a442c723c */ /* 0x040fe2000000182c */
[----:B------:R-:W2:Y:S03]  /*cdc0*/  LDSM.16.MT88.4 R72, [R157+0x1800] ;  /* 0x001800009d48783b */ /* 0x000ea60000004200 */
[----:B------:R-:W4:Y:S04]  /*cdd0*/  MUFU.EX2 R180, R180 ;  /* 0x000000b400b47308 */ /* 0x000f280000000800 */
[C---:B-1----:R-:W-:Y:S04]  /*cde0*/  HMMA.16816.F32 R32, R68.reuse, R88, R32 ;  /* 0x000000584420723c */ /* 0x042fe80000001820 */
[----:B------:R-:W-:Y:S04]  /*cdf0*/  MUFU.EX2 R170, R170 ;  /* 0x000000aa00aa7308 */ /* 0x000fe80000000800 */
[C---:B------:R-:W-:Y:S01]  /*ce00*/  HMMA.16816.F32 R36, R68.reuse, R90, R36 ;  /* 0x0000005a4424723c */ /* 0x040fe20000001824 */
[----:B------:R-:W1:Y:S03]  /*ce10*/  LDSM.16.MT88.4 R88, [R3+0xd800] ;  /* 0x00d800000358783b */ /* 0x000e660000004200 */
[----:B------:R-:W4:Y:S04]  /*ce20*/  MUFU.EX2 R183, R183 ;  /* 0x000000b700b77308 */ /* 0x000f280000000800 */
[C---:B-----5:R-:W-:Y:S04]  /*ce30*/  HMMA.16816.F32 R48, R68.reuse, R76, R48 ;  /* 0x0000004c4430723c */ /* 0x060fe80000001830 */
[----:B------:R-:W-:Y:S04]  /*ce40*/  MUFU.EX2 R185, R185 ;  /* 0x000000b900b97308 */ /* 0x000fe80000000800 */
[C---:B------:R-:W-:Y:S01]  /*ce50*/  HMMA.16816.F32 R52, R68.reuse, R78, R52 ;  /* 0x0000004e4434723c */ /* 0x040fe20000001834 */
[----:B------:R-:W5:Y:S03]  /*ce60*/  LDSM.16.MT88.4 R76, [R0+0x1800] ;  /* 0x00180000004c783b */ /* 0x000f660000004200 */
[----:B------:R-:W-:Y:S04]  /*ce70*/  MUFU.EX2 R164, R164 ;  /* 0x000000a400a47308 */ /* 0x000fe80000000800 */
[C---:B---3--:R-:W-:Y:S04]  /*ce80*/  HMMA.16816.F32 R56, R68.reuse, R84, R56 ;  /* 0x000000544438723c */ /* 0x048fe80000001838 */
[----:B------:R-:W-:Y:S04]  /*ce90*/  MUFU.EX2 R162, R162 ;  /* 0x000000a200a27308 */ /* 0x000fe80000000800 */
[C---:B------:R-:W-:Y:S01]  /*cea0*/  HMMA.16816.F32 R60, R68.reuse, R86, R60 ;  /* 0x00000056443c723c */ /* 0x040fe2000000183c */
[----:B------:R-:W-:Y:S03]  /*ceb0*/  LDSM.16.MT88.4 R84, [R0+0x5800] ;  /* 0x005800000054783b */ /* 0x000fe60000004200 */
[----:B------:R-:W3:Y:S04]  /*cec0*/  MUFU.EX2 R187, R187 ;  /* 0x000000bb00bb7308 */ /* 0x000ee80000000800 */
[C---:B------:R-:W-:Y:S04]  /*ced0*/  HMMA.16816.F32 R64, R68.reuse, R80, R64 ;  /* 0x000000504440723c */ /* 0x040fe80000001840 */
[----:B------:R-:W-:Y:S04]  /*cee0*/  MUFU.EX2 R158, R158 ;  /* 0x0000009e009e7308 */ /* 0x000fe80000000800 */
[----:B------:R-:W-:Y:S01]  /*cef0*/  HMMA.16816.F32 R4, R68, R82, R4 ;  /* 0x000000524404723c */ /* 0x000fe20000001804 */
[----:B------:R-:W-:Y:S01]  /*cf00*/  F2FP.F16.F32.PACK_AB R68, R172, R159 ;  /* 0x0000009fac44723e */ /* 0x000fe200000000ff */
[----:B------:R-:W4:Y:S01]  /*cf10*/  LDSM.16.MT88.4 R80, [R153+0x11800] ;  /* 0x011800009950783b */ /* 0x000f220000004200 */
[----:B------:R-:W-:Y:S01]  /*cf20*/  F2FP.F16.F32.PACK_AB R69, R176, R163 ;  /* 0x000000a3b045723e */ /* 0x000fe200000000ff */
[----:B------:R-:W3:Y:S01]  /*cf30*/  MUFU.EX2 R189, R189 ;  /* 0x000000bd00bd7308 */ /* 0x000ee20000000800 */
[----:B------:R-:W-:Y:S01]  /*cf40*/  F2FP.F16.F32.PACK_AB R70, R161, R174 ;  /* 0x000000aea146723e */ /* 0x000fe200000000ff */
[----:B------:R-:W-:Y:S01]  /*cf50*/  FADD.FTZ R159, R159, R108 ;  /* 0x0000006c9f9f7221 */ /* 0x000fe20000010000 */
[----:B------:R-:W-:Y:S01]  /*cf60*/  F2FP.F16.F32.PACK_AB R71, R178, R165 ;  /* 0x000000a5b247723e */ /* 0x000fe200000000ff */
[----:B------:R-:W-:-:S02]  /*cf70*/  FADD.FTZ R163, R163, R114 ;  /* 0x00000072a3a37221 */ /* 0x000fc40000010000 */
[----:B------:R-:W-:Y:S02]  /*cf80*/  FADD.FTZ R159, R172, R159 ;  /* 0x0000009fac9f7221 */ /* 0x000fe40000010000 */
[----:B------:R-:W-:Y:S01]  /*cf90*/  MUFU.EX2 R143, R143 ;  /* 0x0000008f008f7308 */ /* 0x000fe20000000800 */
[----:B------:R-:W-:Y:S01]  /*cfa0*/  FADD.FTZ R176, R176, R163 ;  /* 0x000000a3b0b07221 */ /* 0x000fe20000010000 */
[C---:B--2---:R-:W-:Y:S01]  /*cfb0*/  HMMA.16816.F32 R24, R68.reuse, R72, R24 ;  /* 0x000000484418723c */ /* 0x044fe20000001818 */
[----:B------:R-:W-:Y:S02]  /*cfc0*/  FADD.FTZ R174, R174, R159 ;  /* 0x0000009faeae7221 */ /* 0x000fe40000010000 */
[----:B------:R-:W-:Y:S02]  /*cfd0*/  FADD.FTZ R165, R165, R176 ;  /* 0x000000b0a5a57221 */ /* 0x000fe40000010000 */
[----:B------:R-:W-:Y:S01]  /*cfe0*/  FADD.FTZ R174, R161, R174 ;  /* 0x000000aea1ae7221 */ /* 0x000fe20000010000 */
[----:B------:R-:W2:Y:S01]  /*cff0*/  MUFU.EX2 R142, R142 ;  /* 0x0000008e008e7308 */ /* 0x000ea20000000800 */
[----:B------:R-:W-:Y:S01]  /*d000*/  FADD.FTZ R178, R178, R165 ;  /* 0x000000a5b2b27221 */ /* 0x000fe20000010000 */
[C---:B------:R-:W-:Y:S01]  /*d010*/  HMMA.16816.F32 R28, R68.reuse, R74, R28 ;  /* 0x0000004a441c723c */ /* 0x040fe2000000181c */
[----:B------:R-:W3:Y:S05]  /*d020*/  LDSM.16.MT88.4 R72, [R3+0x11800] ;  /* 0x011800000348783b */ /* 0x000eea0000004200 */
[----:B------:R-:W-:Y:S02]  /*d030*/  MUFU.EX2 R141, R141 ;  /* 0x0000008d008d7308 */ /* 0x000fe40000000800 */
[C---:B-1----:R-:W-:Y:S06]  /*d040*/  HMMA.16816.F32 R16, R68.reuse, R88, R16 ;  /* 0x000000584410723c */ /* 0x042fec0000001810 */
[----:B------:R-:W-:Y:S02]  /*d050*/  MUFU.EX2 R140, R140 ;  /* 0x0000008c008c7308 */ /* 0x000fe40000000800 */
[C---:B------:R-:W-:Y:S01]  /*d060*/  HMMA.16816.F32 R20, R68.reuse, R90, R20 ;  /* 0x0000005a4414723c */ /* 0x040fe20000001814 */
[----:B------:R-:W1:Y:S05]  /*d070*/  LDSM.16.MT88.4 R88, [R157+0x5800] ;  /* 0x005800009d58783b */ /* 0x000e6a0000004200 */
[----:B------:R-:W-:Y:S02]  /*d080*/  MUFU.EX2 R139, R139 ;  /* 0x0000008b008b7308 */ /* 0x000fe40000000800 */
[C---:B-----5:R-:W-:Y:S06]  /*d090*/  HMMA.16816.F32 R32, R68.reuse, R76, R32 ;  /* 0x0000004c4420723c */ /* 0x060fec0000001820 */
[----:B------:R-:W5:Y:S02]  /*d0a0*/  MUFU.EX2 R138, R138 ;  /* 0x0000008a008a7308 */ /* 0x000f640000000800 */
[C---:B------:R-:W-:Y:S01]  /*d0b0*/  HMMA.16816.F32 R36, R68.reuse, R78, R36 ;  /* 0x0000004e4424723c */ /* 0x040fe20000001824 */
[----:B------:R-:W2:Y:S05]  /*d0c0*/  LDSM.16.MT88.4 R76, [R3+0xe000] ;  /* 0x00e00000034c783b */ /* 0x000eaa0000004200 */
[----:B------:R-:W-:Y:S02]  /*d0d0*/  MUFU.EX2 R137, R137 ;  /* 0x0000008900897308 */ /* 0x000fe40000000800 */
[C---:B----4-:R-:W-:Y:S06]  /*d0e0*/  HMMA.16816.F32 R40, R68.reuse, R80, R40 ;  /* 0x000000504428723c */ /* 0x050fec0000001828 */
[----:B------:R-:W4:Y:S02]  /*d0f0*/  MUFU.EX2 R136, R136 ;  /* 0x0000008800887308 */ /* 0x000f240000000800 */
[C---:B------:R-:W-:Y:S01]  /*d100*/  HMMA.16816.F32 R44, R68.reuse, R82, R44 ;  /* 0x00000052442c723c */ /* 0x040fe2000000182c */
[----:B------:R-:W5:Y:S07]  /*d110*/  LDSM.16.MT88.4 R80, [R157+0x2000] ;  /* 0x002000009d50783b */ /* 0x000f6e0000004200 */
        /* <DEDUP_REMOVED lines=15> */
[----:B------:R-:W-:Y:S01]  /*d210*/  F2FP.F16.F32.PACK_AB R70, R169, R226 ;  /* 0x000000e2a946723e */ /* 0x000fe200000000ff */
[----:B------:R-:W-:Y:S01]  /*d220*/  FADD.FTZ R171, R171, R178 ;  /* 0x000000b2abab7221 */ /* 0x000fe20000010000 */
[----:B------:R-:W-:Y:S01]  /*d230*/  F2FP.F16.F32.PACK_AB R71, R200, R173 ;  /* 0x000000adc847723e */ /* 0x000fe200000000ff */
[----:B------:R-:W-:-:S02]  /*d240*/  FADD.FTZ R167, R190, R167 ;  /* 0x000000a7bea77221 */ /* 0x000fc40000010000 */
[----:B------:R-:W-:Y:S02]  /*d250*/  FADD.FTZ R204, R204, R171 ;  /* 0x000000abcccc7221 */ /* 0x000fe40000010000 */
[----:B------:R-:W-:Y:S02]  /*d260*/  FADD.FTZ R226, R226, R167 ;  /* 0x000000a7e2e27221 */ /* 0x000fe40000010000 */
[----:B--2---:R-:W-:Y:S01]  /*d270*/  HMMA.16816.F32 R16, R68, R76, R16 ;  /* 0x0000004c4410723c */ /* 0x004fe20000001810 */
[----:B------:R-:W-:Y:S01]  /*d280*/  FADD.FTZ R173, R173, R204 ;  /* 0x000000ccadad7221 */ /* 0x000fe20000010000 */
[----:B------:R-:W-:-:S03]  /*d290*/  FADD.FTZ R226, R169, R226 ;  /* 0x000000e2a9e27221 */ /* 0x000fc60000010000 */
[----:B------:R-:W-:-:S03]  /*d2a0*/  FADD.FTZ R200, R200, R173 ;  /* 0x000000adc8c87221 */ /* 0x000fc60000010000 */
[C---:B------:R-:W-:Y:S01]  /*d2b0*/  HMMA.16816.F32 R20, R68.reuse, R78, R20 ;  /* 0x0000004e4414723c */ /* 0x040fe20000001814 */
[----:B------:R-:W1:Y:S07]  /*d2c0*/  LDSM.16.MT88.4 R76, [R153+0x12000] ;  /* 0x01200000994c783b */ /* 0x000e6e0000004200 */
[C---:B-----5:R-:W-:Y:S08]  /*d2d0*/  HMMA.16816.F32 R24, R68.reuse, R80, R24 ;  /* 0x000000504418723c */ /* 0x060ff00000001818 */
[C---:B------:R-:W-:Y:S01]  /*d2e0*/  HMMA.16816.F32 R28, R68.reuse, R82, R28 ;  /* 0x00000052441c723c */ /* 0x040fe2000000181c */
[----:B------:R-:W2:Y:S07]  /*d2f0*/  LDSM.16.MT88.4 R80, [R3+0x12000] ;  /* 0x012000000350783b */ /* 0x000eae0000004200 */
[C---:B---3--:R-:W-:Y:S08]  /*d300*/  HMMA.16816.F32 R32, R68.reuse, R72, R32 ;  /* 0x000000484420723c */ /* 0x048ff00000001820 */
[C---:B------:R-:W-:Y:S01]  /*d310*/  HMMA.16816.F32 R36, R68.reuse, R74, R36 ;  /* 0x0000004a4424723c */ /* 0x040fe20000001824 */
[----:B------:R-:W3:Y:S07]  /*d320*/  LDSM.16.MT88.4 R72, [R3+0xe800] ;  /* 0x00e800000348783b */ /* 0x000eee0000004200 */
[C---:B----4-:R-:W-:Y:S08]  /*d330*/  HMMA.16816.F32 R8, R68.reuse, R92, R8 ;  /* 0x0000005c4408723c */ /* 0x050ff00000001808 */
[C---:B------:R-:W-:Y:S01]  /*d340*/  HMMA.16816.F32 R12, R68.reuse, R94, R12 ;  /* 0x0000005e440c723c */ /* 0x040fe2000000180c */
[----:B------:R-:W-:Y:S07]  /*d350*/  LDSM.16.MT88.4 R92, [R153+0xe800] ;  /* 0x00e80000995c783b */ /* 0x000fee0000004200 */
[C---:B-1----:R-:W-:Y:S08]  /*d360*/  HMMA.16816.F32 R40, R68.reuse, R76, R40 ;  /* 0x0000004c4428723c */ /* 0x042ff00000001828 */
[C---:B------:R-:W-:Y:S01]  /*d370*/  HMMA.16816.F32 R44, R68.reuse, R78, R44 ;  /* 0x0000004e442c723c */ /* 0x040fe2000000182c */
[----:B------:R-:W1:Y:S07]  /*d380*/  LDSM.16.MT88.4 R76, [R157+0x2800] ;  /* 0x002800009d4c783b */ /* 0x000e6e0000004200 */
[C---:B--2---:R-:W-:Y:S08]  /*d390*/  HMMA.16816.F32 R48, R68.reuse, R80, R48 ;  /* 0x000000504430723c */ /* 0x044ff00000001830 */
[C---:B------:R-:W-:Y:S01]  /*d3a0*/  HMMA.16816.F32 R52, R68.reuse, R82, R52 ;  /* 0x000000524434723c */ /* 0x040fe20000001834 */
[----:B------:R-:W2:Y:S07]  /*d3b0*/  LDSM.16.MT88.4 R80, [R0+0x2800] ;  /* 0x002800000050783b */ /* 0x000eae0000004200 */
        /* <DEDUP_REMOVED lines=15> */
[----:B---3--:R-:W-:Y:S01]  /*d4b0*/  HMMA.16816.F32 R16, R68, R72, R16 ;  /* 0x000000484410723c */ /* 0x008fe20000001810 */
[----:B------:R-:W-:Y:S01]  /*d4c0*/  FADD.FTZ R181, R181, R184 ;  /* 0x000000b8b5b57221 */ /* 0x000fe20000010000 */
[----:B------:R-:W-:-:S03]  /*d4d0*/  FADD.FTZ R177, R177, R194 ;  /* 0x000000c2b1b17221 */ /* 0x000fc60000010000 */
[----:B------:R-:W-:-:S03]  /*d4e0*/  FADD.FTZ R181, R180, R181 ;  /* 0x000000b5b4b57221 */ /* 0x000fc60000010000 */
[C---:B------:R-:W-:Y:S01]  /*d4f0*/  HMMA.16816.F32 R20, R68.reuse, R74, R20 ;  /* 0x0000004a4414723c */ /* 0x040fe20000001814 */
[----:B------:R-:W3:Y:S07]  /*d500*/  LDSM.16.MT88.4 R72, [R153+0x12800] ;  /* 0x012800009948783b */ /* 0x000eee0000004200 */
[C---:B-1----:R-:W-:Y:S08]  /*d510*/  HMMA.16816.F32 R24, R68.reuse, R76, R24 ;  /* 0x0000004c4418723c */ /* 0x042ff00000001818 */
[C---:B------:R-:W-:Y:S01]  /*d520*/  HMMA.16816.F32 R28, R68.reuse, R78, R28 ;  /* 0x0000004e441c723c */ /* 0x040fe2000000181c */
[----:B------:R-:W1:Y:S07]  /*d530*/  LDSM.16.MT88.4 R76, [R3+0x12800] ;  /* 0x01280000034c783b */ /* 0x000e6e0000004200 */
[C---:B--2---:R-:W-:Y:S08]  /*d540*/  HMMA.16816.F32 R32, R68.reuse, R80, R32 ;  /* 0x000000504420723c */ /* 0x044ff00000001820 */
[C---:B------:R-:W-:Y:S01]  /*d550*/  HMMA.16816.F32 R36, R68.reuse, R82, R36 ;  /* 0x000000524424723c */ /* 0x040fe20000001824 */
[----:B------:R-:W2:Y:S07]  /*d560*/  LDSM.16.MT88.4 R80, [R3+0xf000] ;  /* 0x00f000000350783b */ /* 0x000eae0000004200 */
[C---:B------:R-:W-:Y:S08]  /*d570*/  HMMA.16816.F32 R8, R68.reuse, R92, R8 ;  /* 0x0000005c4408723c */ /* 0x040ff00000001808 */
[C---:B---3--:R-:W-:Y:S08]  /*d580*/  HMMA.16816.F32 R40, R68.reuse, R72, R40 ;  /* 0x000000484428723c */ /* 0x048ff00000001828 */
[C---:B------:R-:W-:Y:S01]  /*d590*/  HMMA.16816.F32 R44, R68.reuse, R74, R44 ;  /* 0x0000004a442c723c */ /* 0x040fe2000000182c */
[----:B------:R-:W3:Y:S07]  /*d5a0*/  LDSM.16.MT88.4 R72, [R157+0x3000] ;  /* 0x003000009d48783b */ /* 0x000eee0000004200 */
[C---:B------:R-:W-:Y:S01]  /*d5b0*/  HMMA.16816.F32 R12, R68.reuse, R94, R12 ;  /* 0x0000005e440c723c */ /* 0x040fe2000000180c */
[----:B------:R-:W4:Y:S07]  /*d5c0*/  LDSM.16.MT88.4 R92, [R153+0xf000] ;  /* 0x00f00000995c783b */ /* 0x000f2e0000004200 */
[C---:B-1----:R-:W-:Y:S08]  /*d5d0*/  HMMA.16816.F32 R48, R68.reuse, R76, R48 ;  /* 0x0000004c4430723c */ /* 0x042ff00000001830 */
[C---:B------:R-:W-:Y:S01]  /*d5e0*/  HMMA.16816.F32 R52, R68.reuse, R78, R52 ;  /* 0x0000004e4434723c */ /* 0x040fe20000001834 */
[----:B------:R-:W1:Y:S07]  /*d5f0*/  LDSM.16.MT88.4 R76, [R0+0x3000] ;  /* 0x00300000004c783b */ /* 0x000e6e0000004200 */
[C---:B------:R-:W-:Y:S08]  /*d600*/  HMMA.16816.F32 R56, R68.reuse, R88, R56 ;  /* 0x000000584438723c */ /* 0x040ff00000001838 */
[C---:B------:R-:W-:Y:S01]  /*d610*/  HMMA.16816.F32 R60, R68.reuse, R90, R60 ;  /* 0x0000005a443c723c */ /* 0x040fe2000000183c */
[----:B------:R-:W5:Y:S07]  /*d620*/  LDSM.16.MT88.4 R88, [R153+0x13000] ;  /* 0x013000009958783b */ /* 0x000f6e0000004200 */
[C---:B------:R-:W-:Y:S08]  /*d630*/  HMMA.16816.F32 R64, R68.reuse, R84, R64 ;  /* 0x000000544440723c */ /* 0x040ff00000001840 */
[----:B------:R-:W-:Y:S01]  /*d640*/  HMMA.16816.F32 R4, R68, R86, R4 ;  /* 0x000000564404723c */ /* 0x000fe20000001804 */
[----:B------:R-:W-:Y:S01]  /*d650*/  F2FP.F16.F32.PACK_AB R68, R183, R170 ;  /* 0x000000aab744723e */ /* 0x000fe200000000ff */
[----:B------:R-:W5:Y:S01]  /*d660*/  LDSM.16.MT88.4 R84, [R3+0x13000] ;  /* 0x013000000354783b */ /* 0x000f620000004200 */
        /* <DEDUP_REMOVED lines=22> */
[----:B------:R-:W-:Y:S07]  /*d7d0*/  LDSM.16.MT88.4 R76, [R157+0x7800] ;  /* 0x007800009d4c783b */ /* 0x000fee0000004200 */
[C---:B-----5:R-:W-:Y:S08]  /*d7e0*/  HMMA.16816.F32 R40, R68.reuse, R88, R40 ;  /* 0x000000584428723c */ /* 0x060ff00000001828 */
[C---:B------:R-:W-:Y:S08]  /*d7f0*/  HMMA.16816.F32 R44, R68.reuse, R90, R44 ;  /* 0x0000005a442c723c */ /* 0x040ff0000000182c */
[C---:B------:R-:W-:Y:S08]  /*d800*/  HMMA.16816.F32 R48, R68.reuse, R84, R48 ;  /* 0x000000544430723c */ /* 0x040ff00000001830 */
[C---:B------:R-:W-:Y:S01]  /*d810*/  HMMA.16816.F32 R52, R68.reuse, R86, R52 ;  /* 0x000000564434723c */ /* 0x040fe20000001834 */
[----:B------:R1:W5:Y:S07]  /*d820*/  LDSM.16.MT88.4 R84, [R3+0x13800] ;  /* 0x013800000354783b */ /* 0x00036e0000004200 */
[C---:B--2---:R-:W-:Y:S08]  /*d830*/  HMMA.16816.F32 R56, R68.reuse, R80, R56 ;  /* 0x000000504438723c */ /* 0x044ff00000001838 */
[C---:B------:R-:W-:Y:S08]  /*d840*/  HMMA.16816.F32 R60, R68.reuse, R82, R60 ;  /* 0x00000052443c723c */ /* 0x040ff0000000183c */
[----:B---3--:R-:W-:Y:S01]  /*d850*/  HMMA.16816.F32 R64, R68, R72, R64 ;  /* 0x000000484440723c */ /* 0x008fe20000001840 */
[----:B-1----:R-:W-:-:S07]  /*d860*/  MOV R3, R151 ;  /* 0x0000009700037202 */ /* 0x002fce0000000f00 */
[----:B------:R-:W-:Y:S01]  /*d870*/  HMMA.16816.F32 R4, R68, R74, R4 ;  /* 0x0000004a4404723c */ /* 0x000fe20000001804 */
[----:B------:R-:W-:Y:S01]  /*d880*/  F2FP.F16.F32.PACK_AB R68, R142, R143 ;  /* 0x0000008f8e44723e */ /* 0x000fe200000000ff */
[----:B------:R-:W-:Y:S01]  /*d890*/  FADD.FTZ R143, R143, R164 ;  /* 0x000000a48f8f7221 */ /* 0x000fe20000010000 */
[----:B------:R-:W-:Y:S01]  /*d8a0*/  F2FP.F16.F32.PACK_AB R69, R138, R139 ;  /* 0x0000008b8a45723e */ /* 0x000fe200000000ff */
[----:B------:R-:W-:Y:S01]  /*d8b0*/  FADD.FTZ R139, R139, R158 ;  /* 0x0000009e8b8b7221 */ /* 0x000fe20000010000 */
[----:B------:R-:W-:Y:S01]  /*d8c0*/  F2FP.F16.F32.PACK_AB R70, R140, R141 ;  /* 0x0000008d8c46723e */ /* 0x000fe200000000ff */
[----:B------:R-:W-:Y:S01]  /*d8d0*/  FADD.FTZ R142, R142, R143 ;  /* 0x0000008f8e8e7221 */ /* 0x000fe20000010000 */
[----:B------:R-:W-:Y:S01]  /*d8e0*/  F2FP.F16.F32.PACK_AB R71, R136, R137 ;  /* 0x000000898847723e */ /* 0x000fe200000000ff */
[----:B------:R-:W-:Y:S02]  /*d8f0*/  FADD.FTZ R138, R138, R139 ;  /* 0x0000008b8a8a7221 */ /* 0x000fe40000010000 */
[----:B------:R-:W-:-:S02]  /*d900*/  FADD.FTZ R141, R141, R142 ;  /* 0x0000008e8d8d7221 */ /* 0x000fc40000010000 */
[----:B------:R-:W-:Y:S02]  /*d910*/  FADD.FTZ R137, R137, R138 ;  /* 0x0000008a89897221 */ /* 0x000fe40000010000 */
[----:B------:R-:W-:Y:S01]  /*d920*/  HMMA.16816.F32 R128, R68, R124, R8 ;  /* 0x0000007c4480723c */ /* 0x000fe20000001808 */
[----:B------:R-:W1:Y:S01]  /*d930*/  LDSM.16.MT88.4 R8, [R157+0x3800] ;  /* 0x003800009d08783b */ /* 0x000e620000004200 */
[----:B------:R-:W-:Y:S01]  /*d940*/  FADD.FTZ R233, R140, R141 ;  /* 0x0000008d8ce97221 */ /* 0x000fe20000010000 */
[----:B------:R-:W-:-:S05]  /*d950*/  FADD.FTZ R231, R136, R137 ;  /* 0x0000008988e77221 */ /* 0x000fca0000010000 */
[C---:B----4-:R-:W-:Y:S08]  /*d960*/  HMMA.16816.F32 R96, R68.reuse, R92, R40 ;  /* 0x0000005c4460723c */ /* 0x050ff00000001828 */
[C---:B------:R-:W-:Y:S08]  /*d970*/  HMMA.16816.F32 R120, R68.reuse, R116, R16 ;  /* 0x000000744478723c */ /* 0x040ff00000001810 */
[C---:B-----5:R-:W-:Y:S08]  /*d980*/  HMMA.16816.F32 R88, R68.reuse, R84, R48 ;  /* 0x000000544458723c */ /* 0x060ff00000001830 */
[C---:B------:R-:W-:Y:S08]  /*d990*/  HMMA.16816.F32 R80, R68.reuse, R76, R56 ;  /* 0x0000004c4450723c */ /* 0x040ff00000001838 */
[C---:B------:R-:W-:Y:S08]  /*d9a0*/  HMMA.16816.F32 R104, R68.reuse, R100, R32 ;  /* 0x000000644468723c */ /* 0x040ff00000001820 */
[C---:B-1----:R-:W-:Y:S08]  /*d9b0*/  HMMA.16816.F32 R112, R68.reuse, R8, R24 ;  /* 0x000000084470723c */ /* 0x042ff00000001818 */
[C---:B------:R-:W-:Y:S01]  /*d9c0*/  HMMA.16816.F32 R108, R68.reuse, R10, R28 ;  /* 0x0000000a446c723c */ /* 0x040fe2000000181c */
[----:B------:R-:W1:Y:S07]  /*d9d0*/  LDSM.16.MT88.4 R8, [R0+0x7800] ;  /* 0x007800000008783b */ /* 0x000e6e0000004200 */
[C---:B------:R-:W-:Y:S08]  /*d9e0*/  HMMA.16816.F32 R124, R68.reuse, R126, R12 ;  /* 0x0000007e447c723c */ /* 0x040ff0000000180c */
[C---:B------:R-:W-:Y:S08]  /*d9f0*/  HMMA.16816.F32 R92, R68.reuse, R94, R44 ;  /* 0x0000005e445c723c */ /* 0x040ff0000000182c */
[C---:B------:R-:W-:Y:S08]  /*da00*/  HMMA.16816.F32 R116, R68.reuse, R118, R20 ;  /* 0x000000764474723c */ /* 0x040ff00000001814 */
[C---:B------:R-:W-:Y:S08]  /*da10*/  HMMA.16816.F32 R84, R68.reuse, R86, R52 ;  /* 0x000000564454723c */ /* 0x040ff00000001834 */
[C---:B------:R-:W-:Y:S08]  /*da20*/  HMMA.16816.F32 R76, R68.reuse, R78, R60 ;  /* 0x0000004e444c723c */ /* 0x040ff0000000183c */
[C---:B------:R-:W-:Y:S08]  /*da30*/  HMMA.16816.F32 R100, R68.reuse, R102, R36 ;  /* 0x000000664464723c */ /* 0x040ff00000001824 */
[C---:B-1----:R-:W-:Y:S08]  /*da40*/  HMMA.16816.F32 R72, R68.reuse, R8, R64 ;  /* 0x000000084448723c */ /* 0x042ff00000001840 */
[----:B------:R-:W-:-:S15]  /*da50*/  HMMA.16816.F32 R68, R68, R10, R4 ;  /* 0x0000000a4444723c */ /* 0x000fde0000001804 */
[----:B------:R-:W-:-:S05]  /*da60*/  NOP ;  /* 0x0000000000007918 */ /* 0x000fca0000000000 */
.L_x_658:
        /* <DEDUP_REMOVED lines=21> */
[----:B------:R-:W4:Y:S01]  /*dbc0*/  LDCU UR4, c[0x0][0x45c] ;  /* 0x00008b80ff0477ac */ /* 0x000f220008000800 */
[----:B------:R-:W2:Y:S01]  /*dbd0*/  LDCU.64 UR6, c[0x0][0x3a0] ;  /* 0x00007400ff0677ac */ /* 0x000ea20008000a00 */
[----:B------:R-:W2:Y:S01]  /*dbe0*/  LDCU.64 UR8, c[0x0][0x3a8] ;  /* 0x00007500ff0877ac */ /* 0x000ea20008000a00 */
[----:B-1----:R-:W-:-:S12]  /*dbf0*/  ULEA UR5, UR10, UR13, 0x18 ;  /* 0x0000000d0a057291 */ /* 0x002fd8000f8ec0ff */
.L_x_668:
        /* <DEDUP_REMOVED lines=91> */
.L_x_665:
[----:B------:R-:W-:Y:S02]  /*e1b0*/  LEA R229, R229, UR5, 0x1 ;  /* 0x00000005e5e57c11 */ /* 0x000fe4000f8e08ff */
[C---:B------:R-:W-:Y:S02]  /*e1c0*/  SHF.L.U32 R29, R28.reuse, 0x5, RZ ;  /* 0x000000051c1d7819 */ /* 0x040fe400000006ff */
[----:B------:R-:W-:Y:S01]  /*e1d0*/  SHF.L.U64.HI R28, R28, 0x5, R31 ;  /* 0x000000051c1c7819 */ /* 0x000fe2000001021f */
[----:B------:R-:W-:Y:S01]  /*e1e0*/  @!PT LDS RZ, [RZ] ;  /* 0x00000000fffff984 */ /* 0x000fe20000000800 */
[----:B------:R-:W-:Y:S01]  /*e1f0*/  @!PT LDS RZ, [RZ] ;  /* 0x00000000fffff984 */ /* 0x000fe20000000800 */
[----:B------:R-:W-:Y:S01]  /*e200*/  @!PT LDS RZ, [RZ] ;  /* 0x00000000fffff984 */ /* 0x000fe20000000800 */
[----:B------:R-:W-:Y:S01]  /*e210*/  @!P2 LDGSTS.E.BYPASS.LTC128B.128 [R229+0xc000], desc[UR16][R218.64] ;  /* 0x0c000000dae5afae */ /* 0x000fe2000b981a10 */
[----:B------:R-:W-:Y:S02]  /*e220*/  IADD3 R30, P0, PT, R29, R218, RZ ;  /* 0x000000da1d1e7210 */ /* 0x000fe40007f1e0ff */
[----:B------:R-:W-:Y:S03]  /*e230*/  LOP3.LUT R189, R3, 0x400, RZ, 0xc0, !PT ;  /* 0x0000040003bd7812 */ /* 0x000fe600078ec0ff */
[----:B------:R-:W-:Y:S01]  /*e240*/  @P2 STS.128 [R229+0xc000], RZ ;  /* 0x00c000ffe5002388 */ /* 0x000fe20000000c00 */
[----:B------:R-:W-:Y:S02]  /*e250*/  IADD3.X R31, PT, PT, R28, R219, RZ, P0, !PT ;  /* 0x000000db1c1f7210 */ /* 0x000fe400007fe4ff */
[-C--:B------:R-:W-:Y:S03]  /*e260*/  IADD3 R32, P0, PT, R30, R29.reuse, RZ ;  /* 0x0000001d1e207210 */ /* 0x080fe60007f1e0ff */
[----:B------:R-:W-:Y:S01]  /*e270*/  @!PT LDS RZ, [RZ] ;  /* 0x00000000fffff984 */ /* 0x000fe20000000800 */
[----:B------:R-:W-:Y:S01]  /*e280*/  @!PT LDS RZ, [RZ] ;  /* 0x00000000fffff984 */ /* 0x000fe20000000800 */
[----:B------:R-:W-:Y:S01]  /*e290*/  @!PT LDS RZ, [RZ] ;  /* 0x00000000fffff984 */ /* 0x000fe20000000800 */
[----:B------:R-:W-:Y:S01]  /*e2a0*/  @!P1 LDGSTS.E.BYPASS.LTC128B.128 [R229+0x10000], desc[UR16][R218.64+0x80] ;  /* 0x10000080dae59fae */ /* 0x000fe2000b981a10 */
[----:B------:R-:W-:Y:S02]  /*e2b0*/  LOP3.LUT R2, R2, 0x8, R211, 0x78, !PT ;  /* 0x0000000802027812 */ /* 0x000fe400078e78d3 */
[-C--:B------:R-:W-:Y:S03]  /*e2c0*/  IADD3.X R33, PT, PT, R31, R28.reuse, RZ, P0, !PT ;  /* 0x0000001c1f217210 */ /* 0x080fe600007fe4ff */
[----:B------:R-:W-:Y:S01]  /*e2d0*/  @P1 STS.128 [R229+0x10000], RZ ;  /* 0x010000ffe5001388 */ /* 0x000fe20000000c00 */
[----:B------:R-:W-:Y:S02]  /*e2e0*/  IADD3 R34, P0, PT, R32, R29, RZ ;  /* 0x0000001d20227210 */ /* 0x000fe40007f1e0ff */
[----:B------:R-:W-:Y:S03]  /*e2f0*/  LEA R189, R2, R189, 0x1 ;  /* 0x000000bd02bd7211 */ /* 0x000fe600078e08ff */
[----:B------:R-:W-:Y:S01]  /*e300*/  @!PT LDS RZ, [RZ] ;  /* 0x00000000fffff984 */ /* 0x000fe20000000800 */
[----:B------:R-:W-:Y:S01]  /*e310*/  @!PT LDS RZ, [RZ] ;  /* 0x00000000fffff984 */ /* 0x000fe20000000800 */
[----:B------:R-:W-:Y:S01]  /*e320*/  @!PT LDS RZ, [RZ] ;  /* 0x00000000fffff984 */ /* 0x000fe20000000800 */
[----:B------:R-:W-:Y:S01]  /*e330*/  @!P2 LDGSTS.E.BYPASS.LTC128B.128 [R229+0xc800], desc[UR16][R30.64] ;  /* 0x0c8000001ee5afae */ /* 0x000fe2000b981a10 */
[-C--:B------:R-:W-:Y:S02]  /*e340*/  IADD3.X R35, PT, PT, R33, R28.reuse, RZ, P0, !PT ;  /* 0x0000001c21237210 */ /* 0x080fe400007fe4ff */
[-C--:B------:R-:W-:Y:S03]  /*e350*/  IADD3 R36, P0, PT, R34, R29.reuse, RZ ;  /* 0x0000001d22247210 */ /* 0x080fe60007f1e0ff */
[----:B------:R-:W-:Y:S01]  /*e360*/  @P2 STS.128 [R229+0xc800], RZ ;  /* 0x00c800ffe5002388 */ /* 0x000fe20000000c00 */
[----:B------:R-:W-:Y:S02]  /*e370*/  LEA R190, R190, UR5, 0x1 ;  /* 0x00000005bebe7c11 */ /* 0x000fe4000f8e08ff */
[-C--:B------:R-:W-:Y:S03]  /*e380*/  IADD3.X R37, PT, PT, R35, R28.reuse, RZ, P0, !PT ;  /* 0x0000001c23257210 */ /* 0x080fe600007fe4ff */
[----:B------:R-:W-:Y:S01]  /*e390*/  @!PT LDS RZ, [RZ] ;  /* 0x00000000fffff984 */ /* 0x000fe20000000800 */
[----:B------:R-:W-:Y:S01]  /*e3a0*/  @!PT LDS RZ, [RZ] ;  /* 0x00000000fffff984 */ /* 0x000fe20000000800 */
[----:B------:R-:W-:Y:S01]  /*e3b0*/  @!PT LDS RZ, [RZ] ;  /* 0x00000000fffff984 */ /* 0x000fe20000000800 */
[----:B------:R1:W-:Y:S01]  /*e3c0*/  @!P1 LDGSTS.E.BYPASS.LTC128B.128 [R229+0x10800], desc[UR16][R30.64+0x80] ;  /* 0x108000801ee59fae */ /* 0x0003e2000b981a10 */
[----:B------:R-:W-:Y:S02]  /*e3d0*/  IADD3 R2, PT, PT, R189, UR5, RZ ;  /* 0x00000005bd027c10 */ /* 0x000fe4000fffe0ff */
[----:B------:R-:W-:Y:S03]  /*e3e0*/  MOV R136, 0x40 ;  /* 0x0000004000887802 */ /* 0x000fe60000000f00 */
[----:B------:R-:W-:Y:S01]  /*e3f0*/  @P1 STS.128 [R229+0x10800], RZ ;  /* 0x010800ffe5001388 */ /* 0x000fe20000000c00 */
[----:B------:R-:W-:Y:S05]  /*e400*/  ISETP.NE.AND P4, PT, R221, 0x1, PT ;  /* 0x00000001dd00780c */ /* 0x000fea0003f85270 */
[----:B------:R-:W-:Y:S01]  /*e410*/  @!PT LDS RZ, [RZ] ;  /* 0x00000000fffff984 */ /* 0x000fe20000000800 */
[----:B------:R-:W-:Y:S01]  /*e420*/  @!PT LDS RZ, [RZ] ;  /* 0x00000000fffff984 */ /* 0x000fe20000000800 */
[----:B------:R-:W-:Y:S01]  /*e430*/  @!PT LDS RZ, [RZ] ;  /* 0x00000000fffff984 */ /* 0x000fe20000000800 */
[----:B------:R-:W-:Y:S06]  /*e440*/  @!P2 LDGSTS.E.BYPASS.LTC128B.128 [R229+0xd000], desc[UR16][R32.64] ;  /* 0x0d00000020e5afae */ /* 0x000fec000b981a10 */
[----:B------:R-:W-:Y:S06]  /*e450*/  @P2 STS.128 [R229+0xd000], RZ ;  /* 0x00d000ffe5002388 */ /* 0x000fec0000000c00 */
[----:B------:R-:W-:Y:S01]  /*e460*/  @!PT LDS RZ, [RZ] ;  /* 0x00000000fffff984 */ /* 0x000fe20000000800 */
[----:B------:R-:W-:Y:S01]  /*e470*/  @!PT LDS RZ, [RZ] ;  /* 0x00000000fffff984 */ /* 0x000fe20000000800 */
[----:B------:R-:W-:Y:S01]  /*e480*/  @!PT LDS RZ, [RZ] ;  /* 0x00000000fffff984 */ /* 0x000fe20000000800 */
[----:B------:R2:W-:Y:S06]  /*e490*/  @!P1 LDGSTS.E.BYPASS.LTC128B.128 [R229+0x11000], desc[UR16][R32.64+0x80] ;  /* 0x1100008020e59fae */ /* 0x0005ec000b981a10 */
[----:B------:R-:W-:Y:S06]  /*e4a0*/  @P1 STS.128 [R229+0x11000], RZ ;  /* 0x011000ffe5001388 */ /* 0x000fec0000000c00 */
[----:B------:R-:W-:Y:S01]  /*e4b0*/  @!PT LDS RZ, [RZ] ;  /* 0x00000000fffff984 */ /* 0x000fe20000000800 */
[----:B------:R-:W-:Y:S01]  /*e4c0*/  @!PT LDS RZ, [RZ] ;  /* 0x00000000fffff984 */ /* 0x000fe20000000800 */
[----:B------:R-:W-:Y:S01]  /*e4d0*/  @!PT LDS RZ, [RZ] ;  /* 0x00000000fffff984 */ /* 0x000fe20000000800 */
[----:B------:R-:W-:Y:S01]  /*e4e0*/  @!P2 LDGSTS.E.BYPASS.LTC128B.128 [R229+0xd800], desc[UR16][R34.64] ;  /* 0x0d80000022e5afae */ /* 0x000fe2000b981a10 */
[-C--:B-1----:R-:W-:Y:S05]  /*e4f0*/  IADD3 R30, P0, PT, R36, R29.reuse, RZ ;  /* 0x0000001d241e7210 */ /* 0x082fea0007f1e0ff */
[----:B------:R-:W-:Y:S01]  /*e500*/  @P2 STS.128 [R229+0xd800], RZ ;  /* 0x00d800ffe5002388 */ /* 0x000fe20000000c00 */
[-C--:B------:R-:W-:Y:S05]  /*e510*/  IADD3.X R31, PT, PT, R37, R28.reuse, RZ, P0, !PT ;  /* 0x0000001c251f7210 */ /* 0x080fea00007fe4ff */
        /* <DEDUP_REMOVED lines=9> */
[-C--:B--2---:R-:W-:Y:S05]  /*e5b0*/  IADD3 R32, P0, PT, R30, R29.reuse, RZ ;  /* 0x0000001d1e207210 */ /* 0x084fea0007f1e0ff */
[----:B------:R-:W-:Y:S01]  /*e5c0*/  @P2 STS.128 [R229+0xe000], RZ ;  /* 0x00e000ffe5002388 */ /* 0x000fe20000000c00 */
[-C--:B------:R-:W-:Y:S05]  /*e5d0*/  IADD3.X R33, PT, PT, R31, R28.reuse, RZ, P0, !PT ;  /* 0x0000001c1f217210 */ /* 0x080fea00007fe4ff */
        /* <DEDUP_REMOVED lines=8> */
[----:B------:R-:W-:Y:S01]  /*e660*/  @!P2 LDGSTS.E.BYPASS.LTC128B.128 [R229+0xe800], desc[UR16][R30.64] ;  /* 0x0e8000001ee5afae */ /* 0x000fe2000b981a10 */
[----:B-1----:R-:W-:Y:S05]  /*e670*/  IADD3 R34, P0, PT, R32, R29, RZ ;  /* 0x0000001d20227210 */ /* 0x002fea0007f1e0ff */
[----:B------:R-:W-:Y:S01]  /*e680*/  @P2 STS.128 [R229+0xe800], RZ ;  /* 0x00e800ffe5002388 */ /* 0x000fe20000000c00 */
[----:B------:R-:W-:Y:S05]  /*e690*/  IADD3.X R35, PT, PT, R33, R28, RZ, P0, !PT ;  /* 0x0000001c21237210 */ /* 0x000fea00007fe4ff */
[----:B------:R-:W-:Y:S01]  /*e6a0*/  @!PT LDS RZ, [RZ] ;  /* 0x00000000fffff984 */ /* 0x000fe20000000800 */
[----:B------:R-:W-:Y:S01]  /*e6b0*/  @!PT LDS RZ, [RZ] ;  /* 0x00000000fffff984 */ /* 0x000fe20000000800 */
[----:B------:R-:W-:Y:S01]  /*e6c0*/  @!PT LDS RZ, [RZ] ;  /* 0x00000000fffff984 */ /* 0x000fe20000000800 */
[----:B------:R1:W-:Y:S01]  /*e6d0*/  @!P1 LDGSTS.E.BYPASS.LTC128B.128 [R229+0x12800], desc[UR16][R30.64+0x80] ;  /* 0x128000801ee59fae */ /* 0x0003e2000b981a10 */
[----:B------:R-:W-:Y:S05]  /*e6e0*/  LOP3.LUT P0, RZ, R211, 0x2, RZ, 0xc0, !PT ;  /* 0x00000002d3ff7812 */ /* 0x000fea000780c0ff */
[----:B------:R-:W-:Y:S01]  /*e6f0*/  @P1 STS.128 [R229+0x12800], RZ ;  /* 0x012800ffe5001388 */ /* 0x000fe20000000c00 */
[----:B------:R-:W-:Y:S02]  /*e700*/  SEL R213, R209, 0xffffffe0, !P0 ;  /* 0xffffffe0d1d57807 */ /* 0x000fe40004000000 */
[----:B------:R-:W-:Y:S03]  /*e710*/  LOP3.LUT P0, RZ, R211, 0x4, RZ, 0xc0, !PT ;  /* 0x00000004d3ff7812 */ /* 0x000fe6000780c0ff */
[----:B------:R-:W-:Y:S01]  /*e720*/  @!PT LDS RZ, [RZ] ;  /* 0x00000000fffff984 */ /* 0x000fe20000000800 */
[----:B------:R-:W-:Y:S01]  /*e730*/  @!PT LDS RZ, [RZ] ;  /* 0x00000000fffff984 */ /* 0x000fe20000000800 */
[----:B------:R-:W-:Y:S01]  /*e740*/  @!PT LDS RZ, [RZ] ;  /* 0x00000000fffff984 */ /* 0x000fe20000000800 */
[----:B------:R-:W-:Y:S01]  /*e750*/  @!P2 LDGSTS.E.BYPASS.LTC128B.128 [R229+0xf000], desc[UR16][R32.64] ;  /* 0x0f00000020e5afae */ /* 0x000fe2000b981a10 */
[-C--:B------:R-:W-:Y:S02]  /*e760*/  IADD3 R188, PT, PT, R190, R213.reuse, RZ ;  /* 0x000000d5bebc7210 */ /* 0x080fe40007ffe0ff */
[----:B------:R-:W-:Y:S03]  /*e770*/  IADD3 R3, PT, PT, R2, R213, RZ ;  /* 0x000000d502037210 */ /* 0x000fe60007ffe0ff */
[----:B------:R-:W-:Y:S06]  /*e780*/  @P2 STS.128 [R229+0xf000], RZ ;  /* 0x00f000ffe5002388 */ /* 0x000fec0000000c00 */
        /* <DEDUP_REMOVED lines=15> */
[----:B------:R-:W-:Y:S06]  /*e880*/  LDSM.16.M88.4 R140, [R190] ;  /* 0x00000000be8c783b */ /* 0x000fec0000000200 */
[----:B------:R-:W3:Y:S06]  /*e890*/  LDSM.16.M88.4 R144, [R189+UR5+0x4000] ;  /* 0x00400005bd90783b */ /* 0x000eec0008000200 */
[----:B------:R-:W5:Y:S06]  /*e8a0*/  LDSM.16.M88.4 R148, [R189+UR5+0x4800] ;  /* 0x00480005bd94783b */ /* 0x000f6c0008000200 */
[----:B------:R-:W4:Y:S06]  /*e8b0*/  LDSM.16.M88.4 R152, [R189+UR5+0x5000] ;  /* 0x00500005bd98783b */ /* 0x000f2c0008000200 */
[----:B------:R-:W0:Y:S06]  /*e8c0*/  LDGDEPBAR ;  /* 0x00000000000079af */ /* 0x000e2c0000000000 */
[----:B------:R-:W1:Y:S06]  /*e8d0*/  LDSM.16.M88.4 R156, [R189+UR5+0x5800] ;  /* 0x00580005bd9c783b */ /* 0x000e6c0008000200 */
[----:B------:R-:W2:Y:S06]  /*e8e0*/  LDSM.16.M88.4 R160, [R189+UR5+0x6000] ;  /* 0x00600005bda0783b */ /* 0x000eac0008000200 */
[----:B------:R-:W2:Y:S01]  /*e8f0*/  LDSM.16.M88.4 R164, [R189+UR5+0x6800] ;  /* 0x00680005bda4783b */ /* 0x000ea20008000200 */
[C---:B---3--:R-:W-:Y:S05]  /*e900*/  HMMA.16816.F32 R4, R140.reuse, R144, RZ ;  /* 0x000000908c04723c */ /* 0x048fea00000018ff */
[----:B------:R-:W3:Y:S06]  /*e910*/  LDSM.16.M88.4 R168, [R189+UR5+0x7000] ;  /* 0x00700005bda8783b */ /* 0x000eec0008000200 */
[----:B------:R-:W3:Y:S01]  /*e920*/  LDSM.16.M88.4 R172, [R189+UR5+0x7800] ;  /* 0x00780005bdac783b */ /* 0x000ee20008000200 */
[C---:B------:R-:W-:Y:S05]  /*e930*/  HMMA.16816.F32 R8, R140.reuse, R146, RZ ;  /* 0x000000928c08723c */ /* 0x040fea00000018ff */
[----:B------:R-:W-:Y:S03]  /*e940*/  LDSM.16.M88.4 R176, [R188] ;  /* 0x00000000bcb0783b */ /* 0x000fe60000000200 */
[C---:B-----5:R-:W-:Y:S03]  /*e950*/  HMMA.16816.F32 R12, R140.reuse, R148, RZ ;  /* 0x000000948c0c723c */ /* 0x060fe600000018ff */
[----:B------:R-:W5:Y:S05]  /*e960*/  LDSM.16.M88.4 R180, [R3+0x4000] ;  /* 0x0040000003b4783b */ /* 0x000f6a0000000200 */
[C---:B------:R-:W-:Y:S01]  /*e970*/  HMMA.16816.F32 R16, R140.reuse, R150, RZ ;  /* 0x000000968c10723c */ /* 0x040fe200000018ff */
[----:B------:R-:W5:Y:S06]  /*e980*/  LDSM.16.M88.4 R184, [R3+0x4800] ;  /* 0x0048000003b8783b */ /* 0x000f6c0000000200 */
[----:B------:R-:W5:Y:S01]  /*e990*/  LDSM.16.M88.4 R132, [R3+0x5000] ;  /* 0x005000000384783b */ /* 0x000f620000000200 */
[C---:B----4-:R-:W-:Y:S05]  /*e9a0*/  HMMA.16816.F32 R20, R140.reuse, R152, RZ ;  /* 0x000000988c14723c */ /* 0x050fea00000018ff */
[----:B------:R-:W-:Y:S03]  /*e9b0*/  LDSM.16.M88.4 R144, [R3+0x6000] ;  /* 0x006000000390783b */ /* 0x000fe60000000200 */
[C---:B------:R-:W-:Y:S03]  /*e9c0*/  HMMA.16816.F32 R24, R140.reuse, R154, RZ ;  /* 0x0000009a8c18723c */ /* 0x040fe600000018ff */
[----:B------:R-:W-:Y:S05]  /*e9d0*/  LDSM.16.M88.4 R148, [R3+0x6800] ;  /* 0x006800000394783b */ /* 0x000fea0000000200 */
[C---:B-1----:R-:W-:Y:S01]  /*e9e0*/  HMMA.16816.F32 R28, R140.reuse, R156, RZ ;  /* 0x0000009c8c1c723c */ /* 0x042fe200000018ff */
[----:B------:R-:W-:Y:S01]  /*e9f0*/  LDSM.16.M88.4 R152, [R3+0x7000] ;  /* 0x007000000398783b */ /* 0x000fe20000000200 */
[----:B------:R-:W-:Y:S04]  /*ea00*/  SEL R157, R136, 0xffffffc0, !P0 ;  /* 0xffffffc0889d7807 */ /* 0x000fe80004000000 */
[-C--:B------:R-:W-:Y:S02]  /*ea10*/  IADD3 R200, PT, PT, R190, R157.reuse, RZ ;  /* 0x0000009dbec87210 */ /* 0x080fe40007ffe0ff */
[C---:B--2---:R-:W-:Y:S01]  /*ea20*/  HMMA.16816.F32 R32, R140.reuse, R158, RZ ;  /* 0x0000009e8c20723c */ /* 0x044fe200000018ff */
[----:B------:R-:W-:Y:S02]  /*ea30*/  IADD3 R136, PT, PT, R2, R157, RZ ;  /* 0x0000009d02887210 */ /* 0x000fe40007ffe0ff */
[----:B------:R-:W-:Y:S01]  /*ea40*/  LDSM.16.M88.4 R156, [R3+0x7800] ;  /* 0x00780000039c783b */ /* 0x000fe20000000200 */
[C---:B------:R-:W-:Y:S02]  /*ea50*/  IADD3 R201, PT, PT, R213.reuse, R200, RZ ;  /* 0x000000c8d5c97210 */ /* 0x040fe40007ffe0ff */
[----:B------:R-:W-:Y:S02]  /*ea60*/  IADD3 R2, PT, PT, R213, R136, RZ ;  /* 0x00000088d5027210 */ /* 0x000fe40007ffe0ff */
[C---:B------:R-:W-:Y:S01]  /*ea70*/  HMMA.16816.F32 R36, R140.reuse, R160, RZ ;  /* 0x000000a08c24723c */ /* 0x040fe200000018ff */
[----:B------:R-:W-:Y:S06]  /*ea80*/  LDSM.16.M88.4 R192, [R136+0xa800] ;  /* 0x00a8000088c0783b */ /* 0x000fec0000000200 */
[----:B------:R-:W-:Y:S01]  /*ea90*/  LDSM.16.M88.4 R196, [R136+0xb000] ;  /* 0x00b0000088c4783b */ /* 0x000fe20000000200 */
[C---:B------:R-:W-:Y:S05]  /*eaa0*/  HMMA.16816.F32 R40, R140.reuse, R162, RZ ;  /* 0x000000a28c28723c */ /* 0x040fea00000018ff */
[----:B------:R-:W-:Y:S03]  /*eab0*/  LDSM.16.M88.4 R160, [R200] ;  /* 0x00000000c8a0783b */ /* 0x000fe60000000200 */
[C---:B------:R-:W-:Y:S03]  /*eac0*/  HMMA.16816.F32 R44, R140.reuse, R164, RZ ;  /* 0x000000a48c2c723c */ /* 0x040fe600000018ff */
[----:B------:R-:W-:Y:S05]  /*ead0*/  LDSM.16.M88.4 R204, [R2+0x8000] ;  /* 0x0080000002cc783b */ /* 0x000fea0000000200 */
[C---:B------:R-:W-:Y:S01]  /*eae0*/  HMMA.16816.F32 R48, R140.reuse, R166, RZ ;  /* 0x000000a68c30723c */ /* 0x040fe200000018ff */
[----:B------:R-:W-:Y:S07]  /*eaf0*/  LDSM.16.M88.4 R164, [R136+0x4000] ;  /* 0x0040000088a4783b */ /* 0x000fee0000000200 */
[C---:B---3--:R-:W-:Y:S08]  /*eb00*/  HMMA.16816.F32 R52, R140.reuse, R168, RZ ;  /* 0x000000a88c34723c */ /* 0x048ff000000018ff */
[C---:B------:R-:W-:Y:S01]  /*eb10*/  HMMA.16816.F32 R56, R140.reuse, R170, RZ ;  /* 0x000000aa8c38723c */ /* 0x040fe200000018ff */
[----:B------:R-:W-:Y:S07]  /*eb20*/  LDSM.16.M88.4 R168, [R136+0x4800] ;  /* 0x0048000088a8783b */ /* 0x000fee0000000200 */
[C---:B------:R-:W-:Y:S08]  /*eb30*/  HMMA.16816.F32 R60, R140.reuse, R172, RZ ;  /* 0x000000ac8c3c723c */ /* 0x040ff000000018ff */
[----:B------:R-:W-:Y:S01]  /*eb40*/  HMMA.16816.F32 R64, R140, R174, RZ ;  /* 0x000000ae8c40723c */ /* 0x000fe200000018ff */
[----:B------:R-:W1:Y:S06]  /*eb50*/  LDSM.16.M88.4 R140, [R3+0x5800] ;  /* 0x00580000038c783b */ /* 0x000e6c0000000200 */
[----:B------:R-:W2:Y:S01]  /*eb60*/  LDSM.16.M88.4 R172, [R136+0x5000] ;  /* 0x0050000088ac783b */ /* 0x000ea20000000200 */
        /* <DEDUP_REMOVED lines=8> */
[----:B------:R-:W3:Y:S07]  /*ebf0*/  LDSM.16.M88.4 R132, [R136+0x5800] ;  /* 0x005800008884783b */ /* 0x000eee0000000200 */
[C---:B-1----:R-:W-:Y:S08]  /*ec00*/  HMMA.16816.F32 R28, R176.reuse, R140, R28 ;  /* 0x0000008cb01c723c */ /* 0x042ff0000000181c */
[C---:B------:R-:W-:Y:S01]  /*ec10*/  HMMA.16816.F32 R32, R176.reuse, R142, R32 ;  /* 0x0000008eb020723c */ /* 0x040fe20000001820 */
[----:B------:R-:W1:Y:S07]  /*ec20*/  LDSM.16.M88.4 R140, [R136+0x6000] ;  /* 0x00600000888c783b */ /* 0x000e6e0000000200 */
        /* <DEDUP_REMOVED lines=8> */
[----:B------:R-:W-:Y:S07]  /*ecb0*/  LDSM.16.M88.4 R152, [R2+0x4000] ;  /* 0x004000000298783b */ /* 0x000fee0000000200 */
[C---:B------:R-:W-:Y:S08]  /*ecc0*/  HMMA.16816.F32 R60, R176.reuse, R156, R60 ;  /* 0x0000009cb03c723c */ /* 0x040ff0000000183c */
[----:B------:R-:W-:Y:S01]  /*ecd0*/  HMMA.16816.F32 R64, R176, R158, R64 ;  /* 0x0000009eb040723c */ /* 0x000fe20000001840 */
[----:B------:R-:W-:Y:S06]  /*ece0*/  LDSM.16.M88.4 R156, [R2+0x4800] ;  /* 0x00480000029c783b */ /* 0x000fec0000000200 */
[----:B------:R-:W-:Y:S01]  /*ecf0*/  LDSM.16.M88.4 R176, [R189+UR5+0xb800] ;  /* 0x00b80005bdb0783b */ /* 0x000fe20008000200 */
        /* <DEDUP_REMOVED lines=9> */
[C---:B---3--:R-:W-:Y:S08]  /*ed90*/  HMMA.16816.F32 R28, R160.reuse, R132, R28 ;  /* 0x00000084a01c723c */ /* 0x048ff0000000181c */
[C---:B------:R-:W-:Y:S01]  /*eda0*/  HMMA.16816.F32 R32, R160.reuse, R134, R32 ;  /* 0x00000086a020723c */ /* 0x040fe20000001820 */
[----:B------:R-:W2:Y:S07]  /*edb0*/  LDSM.16.M88.4 R132, [R136+0x7800] ;  /* 0x007800008884783b */ /* 0x000eae0000000200 */
[C---:B-1----:R-:W-:Y:S08]  /*edc0*/  HMMA.16816.F32 R36, R160.reuse, R140, R36 ;  /* 0x0000008ca024723c */ /* 0x042ff00000001824 */
[C---:B------:R-:W-:Y:S01]  /*edd0*/  HMMA.16816.F32 R40, R160.reuse, R142, R40 ;  /* 0x0000008ea028723c */ /* 0x040fe20000001828 */
[----:B------:R-:W1:Y:S07]  /*ede0*/  LDSM.16.M88.4 R140, [R201] ;  /* 0x00000000c98c783b */ /* 0x000e6e0000000200 */
[C---:B----4-:R-:W-:Y:S08]  /*edf0*/  HMMA.16816.F32 R44, R160.reuse, R144, R44 ;  /* 0x00000090a02c723c */ /* 0x050ff0000000182c */
[C---:B------:R-:W-:Y:S01]  /*ee00*/  HMMA.16816.F32 R48, R160.reuse, R146, R48 ;  /* 0x00000092a030723c */ /* 0x040fe20000001830 */
[----:B------:R-:W3:Y:S07]  /*ee10*/  LDSM.16.M88.4 R144, [R2+0x6800] ;  /* 0x006800000290783b */ /* 0x000eee0000000200 */
[C---:B-----5:R-:W-:Y:S08]  /*ee20*/  HMMA.16816.F32 R52, R160.reuse, R148, R52 ;  /* 0x00000094a034723c */ /* 0x060ff00000001834 */
[C---:B------:R-:W-:Y:S01]  /*ee30*/  HMMA.16816.F32 R56, R160.reuse, R150, R56 ;  /* 0x00000096a038723c */ /* 0x040fe20000001838 */
[----:B------:R-:W4:Y:S07]  /*ee40*/  LDSM.16.M88.4 R148, [R2+0x7000] ;  /* 0x007000000294783b */ /* 0x000f2e0000000200 */
[C---:B--2---:R-:W-:Y:S08]  /*ee50*/  HMMA.16816.F32 R60, R160.reuse, R132, R60 ;  /* 0x00000084a03c723c */ /* 0x044ff0000000183c */
[----:B------:R-:W-:Y:S01]  /*ee60*/  HMMA.16816.F32 R64, R160, R134, R64 ;  /* 0x00000086a040723c */ /* 0x000fe20000001840 */
[----:B------:R-:W2:Y:S06]  /*ee70*/  LDSM.16.M88.4 R132, [R2+0x7800] ;  /* 0x007800000284783b */ /* 0x000eac0000000200 */
[----:B------:R-:W-:Y:S01]  /*ee80*/  LDSM.16.M88.4 R160, [R189+UR5+0x8800] ;  /* 0x00880005bda0783b */ /* 0x000fe20008000200 */
[C---:B-1----:R-:W-:Y:S08]  /*ee90*/  HMMA.16816.F32 R4, R140.reuse, R152, R4 ;  /* 0x000000988c04723c */ /* 0x042ff00000001804 */
[C---:B------:R-:W-:Y:S01]  /*eea0*/  HMMA.16816.F32 R8, R140.reuse, R154, R8 ;  /* 0x0000009a8c08723c */ /* 0x040fe20000001808 */
[----:B------:R-:W-:Y:S07]  /*eeb0*/  LDSM.16.M88.4 R152, [R190+0x2000] ;  /* 0x00200000be98783b */ /* 0x000fee0000000200 */
[C---:B------:R-:W-:Y:S08]  /*eec0*/  HMMA.16816.F32 R12, R140.reuse, R156, R12 ;  /* 0x0000009c8c0c723c */ /* 0x040ff0000000180c */
[C---:B------:R-:W-:Y:S01]  /*eed0*/  HMMA.16816.F32 R16, R140.reuse, R158, R16 ;  /* 0x0000009e8c10723c */ /* 0x040fe20000001810 */
[----:B------:R-:W1:Y:S07]  /*eee0*/  LDSM.16.M88.4 R156, [R189+UR5+0x8000] ;  /* 0x00800005bd9c783b */ /* 0x000e6e0008000200 */
[C---:B------:R-:W-:Y:S08]  /*eef0*/  HMMA.16816.F32 R20, R140.reuse, R164, R20 ;  /* 0x000000a48c14723c */ /* 0x040ff00000001814 */
[C---:B------:R-:W-:Y:S01]  /*ef00*/  HMMA.16816.F32 R24, R140.reuse, R166, R24 ;  /* 0x000000a68c18723c */ /* 0x040fe20000001818 */
[----:B------:R-:W-:Y:S07]  /*ef10*/  LDSM.16.M88.4 R164, [R189+UR5+0xa000] ;  /* 0x00a00005bda4783b */ /* 0x000fee0008000200 */
[C---:B------:R-:W-:Y:S08]  /*ef20*/  HMMA.16816.F32 R28, R140.reuse, R168, R28 ;  /* 0x000000a88c1c723c */ /* 0x040ff0000000181c */
[C---:B------:R-:W-:Y:S01]  /*ef30*/  HMMA.16816.F32 R32, R140.reuse, R170, R32 ;  /* 0x000000aa8c20723c */ /* 0x040fe20000001820 */
[----:B------:R-:W-:Y:S07]  /*ef40*/  LDSM.16.M88.4 R168, [R189+UR5+0xa800] ;  /* 0x00a80005bda8783b */ /* 0x000fee0008000200 */
[C---:B------:R-:W-:Y:S08]  /*ef50*/  HMMA.16816.F32 R36, R140.reuse, R172, R36 ;  /* 0x000000ac8c24723c */ /* 0x040ff00000001824 */
[C---:B------:R-:W-:Y:S01]  /*ef60*/  HMMA.16816.F32 R40, R140.reuse, R174, R40 ;  /* 0x000000ae8c28723c */ /* 0x040fe20000001828 */
[----:B------:R-:W-:Y:S07]  /*ef70*/  LDSM.16.M88.4 R172, [R189+UR5+0xb000] ;  /* 0x00b00005bdac783b */ /* 0x000fee0008000200 */
[C---:B---3--:R-:W-:Y:S08]  /*ef80*/  HMMA.16816.F32 R44, R140.reuse, R144, R44 ;  /* 0x000000908c2c723c */ /* 0x048ff0000000182c */
[C---:B------:R-:W-:Y:S01]  /*ef90*/  HMMA.16816.F32 R48, R140.reuse, R146, R48 ;  /* 0x000000928c30723c */ /* 0x040fe20000001830 */
[----:B------:R-:W3:Y:S07]  /*efa0*/  LDSM.16.M88.4 R144, [R189+UR5+0x9000] ;  /* 0x00900005bd90783b */ /* 0x000eee0008000200 */
[C---:B----4-:R-:W-:Y:S08]  /*efb0*/  HMMA.16816.F32 R52, R140.reuse, R148, R52 ;  /* 0x000000948c34723c */ /* 0x050ff00000001834 */
[C---:B------:R-:W-:Y:S01]  /*efc0*/  HMMA.16816.F32 R56, R140.reuse, R150, R56 ;  /* 0x000000968c38723c */ /* 0x040fe20000001838 */
[----:B------:R-:W4:Y:S07]  /*efd0*/  LDSM.16.M88.4 R148, [R189+UR5+0x9800] ;  /* 0x00980005bd94783b */ /* 0x000f2e0008000200 */
[C---:B--2---:R-:W-:Y:S08]  /*efe0*/  HMMA.16816.F32 R60, R140.reuse, R132, R60 ;  /* 0x000000848c3c723c */ /* 0x044ff0000000183c */
[----:B------:R-:W-:Y:S01]  /*eff0*/  HMMA.16816.F32 R64, R140, R134, R64 ;  /* 0x000000868c40723c */ /* 0x000fe20000001840 */
[----:B------:R-:W-:Y:S06]  /*f000*/  LDSM.16.M88.4 R132, [R188+0x2000] ;  /* 0x00200000bc84783b */ /* 0x000fec0000000200 */
[----:B------:R-:W2:Y:S01]  /*f010*/  LDSM.16.M88.4 R140, [R3+0x8000] ;  /* 0x00800000038c783b */ /* 0x000ea20000000200 */
[C---:B-1----:R-:W-:Y:S05]  /*f020*/  HMMA.16816.F32 R4, R152.reuse, R156, R4 ;  /* 0x0000009c9804723c */ /* 0x042fea0000001804 */
[----:B------:R-:W-:Y:S03]  /*f030*/  LDSM.16.M88.4 R188, [R136+0xa000] ;  /* 0x00a0000088bc783b */ /* 0x000fe60000000200 */
[C---:B------:R-:W-:Y:S03]  /*f040*/  HMMA.16816.F32 R8, R152.reuse, R158, R8 ;  /* 0x0000009e9808723c */ /* 0x040fe60000001808 */
[----:B------:R-:W1:Y:S05]  /*f050*/  LDSM.16.M88.4 R156, [R3+0x8800] ;  /* 0x00880000039c783b */ /* 0x000e6a0000000200 */
        /* <DEDUP_REMOVED lines=8> */
[----:B------:R-:W4:Y:S07]  /*f0e0*/  LDSM.16.M88.4 R148, [R3+0x9800] ;  /* 0x009800000394783b */ /* 0x000f2e0000000200 */
        /* <DEDUP_REMOVED lines=8> */
[----:B------:R-:W-:Y:S06]  /*f170*/  LDSM.16.M88.4 R172, [R200+0x2000] ;  /* 0x00200000c8ac783b */ /* 0x000fec0000000200 */
[----:B------:R-:W-:Y:S01]  /*f180*/  LDSM.16.M88.4 R200, [R201+0x2000] ;  /* 0x00200000c9c8783b */ /* 0x000fe20000000200 */
[C---:B------:R-:W-:Y:S08]  /*f190*/  HMMA.16816.F32 R60, R152.reuse, R176, R60 ;  /* 0x000000b0983c723c */ /* 0x040ff0000000183c */
[----:B------:R-:W-:Y:S01]  /*f1a0*/  HMMA.16816.F32 R64, R152, R178, R64 ;  /* 0x000000b29840723c */ /* 0x000fe20000001840 */
[----:B------:R-:W5:Y:S06]  /*f1b0*/  LDSM.16.M88.4 R152, [R3+0xa000] ;  /* 0x00a000000398783b */ /* 0x000f6c0000000200 */
[----:B------:R-:W5:Y:S01]  /*f1c0*/  LDSM.16.M88.4 R176, [R136+0x8000] ;  /* 0x0080000088b0783b */ /* 0x000f620000000200 */
[C---:B--2---:R-:W-:Y:S08]  /*f1d0*/  HMMA.16816.F32 R4, R132.reuse, R140, R4 ;  /* 0x0000008c8404723c */ /* 0x044ff00000001804 */
[C---:B------:R-:W-:Y:S01]  /*f1e0*/  HMMA.16816.F32 R8, R132.reuse, R142, R8 ;  /* 0x0000008e8408723c */ /* 0x040fe20000001808 */
[----:B------:R-:W2:Y:S07]  /*f1f0*/  LDSM.16.M88.4 R140, [R136+0x8800] ;  /* 0x00880000888c783b */ /* 0x000eae0000000200 */
[C---:B-1----:R-:W-:Y:S08]  /*f200*/  HMMA.16816.F32 R12, R132.reuse, R156, R12 ;  /* 0x0000009c840c723c */ /* 0x042ff0000000180c */
[C---:B------:R-:W-:Y:S01]  /*f210*/  HMMA.16816.F32 R16, R132.reuse, R158, R16 ;  /* 0x0000009e8410723c */ /* 0x040fe20000001810 */
[----:B------:R-:W1:Y:S07]  /*f220*/  LDSM.16.M88.4 R156, [R136+0xb800] ;  /* 0x00b80000889c783b */ /* 0x000e6e0000000200 */
[C---:B---3--:R-:W-:Y:S08]  /*f230*/  HMMA.16816.F32 R20, R132.reuse, R144, R20 ;  /* 0x000000908414723c */ /* 0x048ff00000001814 */
[C---:B------:R-:W-:Y:S08]  /*f240*/  HMMA.16816.F32 R24, R132.reuse, R146, R24 ;  /* 0x000000928418723c */ /* 0x040ff00000001818 */
[C---:B----4-:R-:W-:Y:S08]  /*f250*/  HMMA.16816.F32 R28, R132.reuse, R148, R28 ;  /* 0x00000094841c723c */ /* 0x050ff0000000181c */
[C---:B------:R-:W-:Y:S08]  /*f260*/  HMMA.16816.F32 R32, R132.reuse, R150, R32 ;  /* 0x000000968420723c */ /* 0x040ff00000001820 */
[C---:B-----5:R-:W-:Y:S08]  /*f270*/  HMMA.16816.F32 R36, R132.reuse, R152, R36 ;  /* 0x000000988424723c */ /* 0x060ff00000001824 */
[C---:B------:R-:W-:Y:S08]  /*f280*/  HMMA.16816.F32 R40, R132.reuse, R154, R40 ;  /* 0x0000009a8428723c */ /* 0x040ff00000001828 */
[C---:B------:R-:W-:Y:S08]  /*f290*/  HMMA.16816.F32 R44, R132.reuse, R160, R44 ;  /* 0x000000a0842c723c */ /* 0x040ff0000000182c */
[C---:B------:R-:W-:Y:S08]  /*f2a0*/  HMMA.16816.F32 R48, R132.reuse, R162, R48 ;  /* 0x000000a28430723c */ /* 0x040ff00000001830 */
[C---:B------:R-:W-:Y:S08]  /*f2b0*/  HMMA.16816.F32 R52, R132.reuse, R164, R52 ;  /* 0x000000a48434723c */ /* 0x040ff00000001834 */
[C---:B------:R-:W-:Y:S08]  /*f2c0*/  HMMA.16816.F32 R56, R132.reuse, R166, R56 ;  /* 0x000000a68438723c */ /* 0x040ff00000001838 */
[C---:B------:R-:W-:Y:S08]  /*f2d0*/  HMMA.16816.F32 R60, R132.reuse, R168, R60 ;  /* 0x000000a8843c723c */ /* 0x040ff0000000183c */
[----:B------:R-:W-:Y:S01]  /*f2e0*/  HMMA.16816.F32 R64, R132, R170, R64 ;  /* 0x000000aa8440723c */ /* 0x000fe20000001840 */
[----:B------:R-:W3:Y:S07]  /*f2f0*/  LDSM.16.M88.4 R132, [R2+0x8800] ;  /* 0x008800000284783b */ /* 0x000eee0000000200 */
[C---:B------:R-:W-:Y:S08]  /*f300*/  HMMA.16816.F32 R4, R172.reuse, R176, R4 ;  /* 0x000000b0ac04723c */ /* 0x040ff00000001804 */
[C---:B------:R-:W-:Y:S08]  /*f310*/  HMMA.16816.F32 R8, R172.reuse, R178, R8 ;  /* 0x000000b2ac08723c */ /* 0x040ff00000001808 */
[C---:B--2---:R-:W-:Y:S08]  /*f320*/  HMMA.16816.F32 R12, R172.reuse, R140, R12 ;  /* 0x0000008cac0c723c */ /* 0x044ff0000000180c */
[C---:B------:R-:W-:Y:S01]  /*f330*/  HMMA.16816.F32 R16, R172.reuse, R142, R16 ;  /* 0x0000008eac10723c */ /* 0x040fe20000001810 */
[----:B------:R-:W2:Y:S07]  /*f340*/  LDSM.16.M88.4 R140, [R2+0x9000] ;  /* 0x00900000028c783b */ /* 0x000eae0000000200 */
        /* <DEDUP_REMOVED lines=10> */
[C---:B-1----:R-:W-:Y:S08]  /*f3f0*/  HMMA.16816.F32 R60, R172.reuse, R156, R60 ;  /* 0x0000009cac3c723c */ /* 0x042ff0000000183c */
[----:B------:R-:W-:Y:S08]  /*f400*/  HMMA.16816.F32 R64, R172, R158, R64 ;  /* 0x0000009eac40723c */ /* 0x000ff00000001840 */
[C---:B------:R-:W-:Y:S08]  /*f410*/  HMMA.16816.F32 R4, R200.reuse, R204, R4 ;  /* 0x000000ccc804723c */ /* 0x040ff00000001804 */
[C---:B------:R-:W-:Y:S08]  /*f420*/  HMMA.16816.F32 R8, R200.reuse, R206, R8 ;  /* 0x000000cec808723c */ /* 0x040ff00000001808 */
[C---:B---3--:R-:W-:Y:S03]  /*f430*/  HMMA.16816.F32 R12, R200.reuse, R132, R12 ;  /* 0x00000084c80c723c */ /* 0x048fe6000000180c */
[----:B------:R-:W-:Y:S01]  /*f440*/  FMUL.FTZ R136, R4, UR12 ;  /* 0x0000000c04887c20 */ /* 0x000fe20008410000 */
[----:B------:R-:W-:Y:S01]  /*f450*/  FMUL.FTZ R192, R7, UR12 ;  /* 0x0000000c07c07c20 */ /* 0x000fe20008410000 */
[----:B------:R-:W-:Y:S01]  /*f460*/  FMUL.FTZ R193, R5, UR12 ;  /* 0x0000000c05c17c20 */ /* 0x000fe20008410000 */
[----:B------:R-:W-:Y:S01]  /*f470*/  FMUL.FTZ R252, R6, UR12 ;  /* 0x0000000c06fc7c20 */ /* 0x000fe20008410000 */
[----:B------:R1:W3:Y:S01]  /*f480*/  MUFU.TANH R158, R136 ;  /* 0x00000088009e7308 */ /* 0x0002e20000002400 */
[C---:B------:R-:W-:Y:S03]  /*f490*/  HMMA.16816.F32 R16, R200.reuse, R134, R16 ;  /* 0x00000086c810723c */ /* 0x040fe60000001810 */
[----:B------:R-:W-:Y:S01]  /*f4a0*/  FMUL.FTZ R133, R10, UR12 ;  /* 0x0000000c0a857c20 */ /* 0x000fe20008410000 */
[----:B------:R-:W-:Y:S01]  /*f4b0*/  FMUL.FTZ R132, R11, UR12 ;  /* 0x0000000c0b847c20 */ /* 0x000fe20008410000 */
[----:B------:R-:W-:Y:S04]  /*f4c0*/  FMUL.FTZ R191, R8, UR12 ;  /* 0x0000000c08bf7c20 */ /* 0x000fe80008410000 */
[----:B------:R-:W4:Y:S01]  /*f4d0*/  MUFU.TANH R10, R133 ;  /* 0x00000085000a7308 */ /* 0x000f220000002400 */
[C---:B--2---:R-:W-:Y:S03]  /*f4e0*/  HMMA.16816.F32 R20, R200.reuse, R140, R20 ;  /* 0x0000008cc814723c */ /* 0x044fe60000001814 */
[----:B------:R-:W-:Y:S01]  /*f4f0*/  FMUL.FTZ R250, R12, UR12 ;  /* 0x0000000c0cfa7c20 */ /* 0x000fe20008410000 */
[----:B------:R-:W-:Y:S01]  /*f500*/  FMUL.FTZ R248, R13, UR12 ;  /* 0x0000000c0df87c20 */ /* 0x000fe20008410000 */
[----:B------:R-:W-:Y:S01]  /*f510*/  FMUL.FTZ R246, R14, UR12 ;  /* 0x0000000c0ef67c20 */ /* 0x000fe20008410000 */
[----:B------:R-:W-:Y:S03]  /*f520*/  FMUL.FTZ R242, R15, UR12 ;  /* 0x0000000c0ff27c20 */ /* 0x000fe60008410000 */
[----:B------:R2:W2:Y:S01]  /*f530*/  MUFU.TANH R145, R192 ;  /* 0x000000c000917308 */ /* 0x0004a20000002400 */
[C---:B------:R-:W-:Y:S01]  /*f540*/  HMMA.16816.F32 R24, R200.reuse, R142, R24 ;  /* 0x0000008ec818723c */ /* 0x040fe20000001818 */
[----:B------:R-:W-:Y:S02]  /*f550*/  LDSM.16.M88.4 R140, [R2+0xa000] ;  /* 0x00a00000028c783b */ /* 0x000fe40000000200 */
[----:B-1----:R-:W-:Y:S01]  /*f560*/  FMUL.FTZ R136, R9, UR12 ;  /* 0x0000000c09887c20 */ /* 0x002fe20008410000 */
[----:B------:R-:W-:Y:S01]  /*f570*/  FMUL.FTZ R244, R16, UR12 ;  /* 0x0000000c10f47c20 */ /* 0x000fe20008410000 */
[----:B------:R-:W-:Y:S01]  /*f580*/  FMUL.FTZ R240, R17, UR12 ;  /* 0x0000000c11f07c20 */ /* 0x000fe20008410000 */
[----:B------:R-:W-:Y:S03]  /*f590*/  FMUL.FTZ R238, R18, UR12 ;  /* 0x0000000c12ee7c20 */ /* 0x000fe60008410000 */
[----:B------:R1:W1:Y:S01]  /*f5a0*/  MUFU.TANH R9, R132 ;  /* 0x0000008400097308 */ /* 0x0002620000002400 */
[----:B------:R-:W-:Y:S01]  /*f5b0*/  FMUL.FTZ R236, R19, UR12 ;  /* 0x0000000c13ec7c20 */ /* 0x000fe20008410000 */
[----:B------:R-:W-:Y:S01]  /*f5c0*/  FMUL.FTZ R234, R21, UR12 ;  /* 0x0000000c15ea7c20 */ /* 0x000fe20008410000 */
[----:B------:R-:W-:Y:S07]  /*f5d0*/  FMUL.FTZ R232, R23, UR12 ;  /* 0x0000000c17e87c20 */ /* 0x000fee0008410000 */
[----:B------:R-:W3:Y:S01]  /*f5e0*/  MUFU.TANH R147, R193 ;  /* 0x000000c100937308 */ /* 0x000ee20000002400 */
[----:B--2---:R-:W-:Y:S01]  /*f5f0*/  FMUL.FTZ R192, R22, UR12 ;  /* 0x0000000c16c07c20 */ /* 0x004fe20008410000 */
[----:B------:R-:W-:Y:S01]  /*f600*/  FMUL.FTZ R230, R25, UR12 ;  /* 0x0000000c19e67c20 */ /* 0x000fe20008410000 */
[----:B------:R-:W-:Y:S07]  /*f610*/  FMUL.FTZ R206, R27, UR12 ;  /* 0x0000000c1bce7c20 */ /* 0x000fee0008410000 */
[----:B------:R2:W2:Y:S01]  /*f620*/  MUFU.TANH R166, R191 ;  /* 0x000000bf00a67308 */ /* 0x0004a20000002400 */
[----:B-1----:R-:W1:Y:S09]  /*f630*/  LDSM.16.M88.4 R132, [R2+0x9800] ;  /* 0x009800000284783b */ /* 0x002e720000000200 */
[----:B------:R5:W1:Y:S10]  /*f640*/  MUFU.TANH R162, R136 ;  /* 0x0000008800a27308 */ /* 0x000a740000002400 */
[----:B------:R-:W1:Y:S01]  /*f650*/  MUFU.TANH R155, R192 ;  /* 0x000000c0009b7308 */ /* 0x000e620000002400 */
[----:B--2---:R-:W-:Y:S09]  /*f660*/  FMUL.FTZ R191, R24, UR12 ;  /* 0x0000000c18bf7c20 */ /* 0x004ff20008410000 */
[----:B------:R-:W2:Y:S01]  /*f670*/  MUFU.TANH R153, R191 ;  /* 0x000000bf00997308 */ /* 0x000ea20000002400 */
[----:B-----5:R-:W-:Y:S09]  /*f680*/  FMUL.FTZ R136, R20, UR12 ;  /* 0x0000000c14887c20 */ /* 0x020ff20008410000 */
[----:B------:R-:W2:Y:S10]  /*f690*/  MUFU.TANH R151, R136 ;  /* 0x0000008800977308 */ /* 0x000eb40000002400 */
[----:B------:R-:W2:Y:S01]  /*f6a0*/  MUFU.TANH R252, R252 ;  /* 0x000000fc00fc7308 */ /* 0x000ea20000002400 */
[C---:B-1----:R-:W-:Y:S03]  /*f6b0*/  HMMA.16816.F32 R28, R200.reuse, R132, R28 ;  /* 0x00000084c81c723c */ /* 0x042fe6000000181c */
[----:B------:R-:W-:Y:S06]  /*f6c0*/  FMUL.FTZ R132, R26, UR12 ;  /* 0x0000000c1a847c20 */ /* 0x000fec0008410000 */
[----:B------:R1:W1:Y:S01]  /*f6d0*/  MUFU.TANH R157, R132 ;  /* 0x00000084009d7308 */ /* 0x0002620000002400 */
[C---:B------:R-:W-:Y:S09]  /*f6e0*/  HMMA.16816.F32 R32, R200.reuse, R134, R32 ;  /* 0x00000086c820723c */ /* 0x040ff20000001820 */
[----:B------:R-:W1:Y:S01]  /*f6f0*/  MUFU.TANH R250, R250 ;  /* 0x000000fa00fa7308 */ /* 0x000e620000002400 */
[C---:B------:R-:W-:Y:S03]  /*f700*/  HMMA.16816.F32 R36, R200.reuse, R140, R36 ;  /* 0x0000008cc824723c */ /* 0x040fe60000001824 */
[----:B------:R-:W-:Y:S01]  /*f710*/  FMUL.FTZ R204, R28, UR12 ;  /* 0x0000000c1ccc7c20 */ /* 0x000fe20008410000 */
[----:B------:R-:W-:Y:S01]  /*f720*/  FMUL.FTZ R134, R29, UR12 ;  /* 0x0000000c1d867c20 */ /* 0x000fe20008410000 */
[----:B------:R-:W-:Y:S01]  /*f730*/  FMUL.FTZ R133, R30, UR12 ;  /* 0x0000000c1e857c20 */ /* 0x000fe20008410000 */
[----:B------:R-:W-:Y:S03]  /*f740*/  FMUL.FTZ R196, R31, UR12 ;  /* 0x0000000c1fc47c20 */ /* 0x000fe60008410000 */
[----:B------:R-:W2:Y:S01]  /*f750*/  MUFU.TANH R248, R248 ;  /* 0x000000f800f87308 */ /* 0x000ea20000002400 */
[----:B------:R-:W5:Y:S01]  /*f760*/  LDSM.16.M88.4 R28, [R2+0xa800] ;  /* 0x00a80000021c783b */ /* 0x000f620000000200 */
[C---:B------:R-:W-:Y:S03]  /*f770*/  HMMA.16816.F32 R40, R200.reuse, R142, R40 ;  /* 0x0000008ec828723c */ /* 0x040fe60000001828 */
[----:B------:R-:W-:Y:S01]  /*f780*/  FMUL.FTZ R33, R33, UR12 ;  /* 0x0000000c21217c20 */ /* 0x000fe20008410000 */
[----:B------:R-:W-:Y:S01]  /*f790*/  FMUL.FTZ R34, R34, UR12 ;  /* 0x0000000c22227c20 */ /* 0x000fe20008410000 */
[----:B------:R-:W-:Y:S03]  /*f7a0*/  FMUL.FTZ R35, R35, UR12 ;  /* 0x0000000c23237c20 */ /* 0x000fe60008410000 */
[----:B------:R-:W2:Y:S01]  /*f7b0*/  MUFU.TANH R167, R134 ;  /* 0x0000008600a77308 */ /* 0x000ea20000002400 */
[----:B------:R-:W-:Y:S01]  /*f7c0*/  FMUL.FTZ R198, R32, UR12 ;  /* 0x0000000c20c67c20 */ /* 0x000fe20008410000 */
[----:B------:R-:W-:Y:S01]  /*f7d0*/  FMUL.FTZ R36, R36, UR12 ;  /* 0x0000000c24247c20 */ /* 0x000fe20008410000 */
[----:B-1----:R-:W-:Y:S01]  /*f7e0*/  FMUL.FTZ R132, R37, UR12 ;  /* 0x0000000c25847c20 */ /* 0x002fe20008410000 */
[----:B------:R-:W-:Y:S01]  /*f7f0*/  FMUL.FTZ R38, R38, UR12 ;  /* 0x0000000c26267c20 */ /* 0x000fe20008410000 */
[----:B------:R-:W-:Y:S05]  /*f800*/  FMUL.FTZ R39, R39, UR12 ;  /* 0x0000000c27277c20 */ /* 0x000fea0008410000 */
[----:B------:R-:W1:Y:S01]  /*f810*/  MUFU.TANH R177, R33 ;  /* 0x0000002100b17308 */ /* 0x000e620000002400 */
[----:B------:R-:W-:Y:S01]  /*f820*/  FMUL.FTZ R37, R40, UR12 ;  /* 0x0000000c28257c20 */ /* 0x000fe20008410000 */
[----:B------:R-:W-:Y:S01]  /*f830*/  FMUL.FTZ R41, R41, UR12 ;  /* 0x0000000c29297c20 */ /* 0x000fe20008410000 */
[----:B------:R-:W-:Y:S07]  /*f840*/  FMUL.FTZ R42, R42, UR12 ;  /* 0x0000000c2a2a7c20 */ /* 0x000fee0008410000 */
[----:B------:R-:W1:Y:S01]  /*f850*/  MUFU.TANH R194, R34 ;  /* 0x0000002200c27308 */ /* 0x000e620000002400 */
[----:B------:R-:W-:Y:S09]  /*f860*/  FMUL.FTZ R43, R43, UR12 ;  /* 0x0000000c2b2b7c20 */ /* 0x000ff20008410000 */
[----:B------:R4:W1:Y:S10]  /*f870*/  MUFU.TANH R181, R35 ;  /* 0x0000002300b57308 */ /* 0x0008740000002400 */
[----:B------:R3:W1:Y:S01]  /*f880*/  MUFU.TANH R187, R36 ;  /* 0x0000002400bb7308 */ /* 0x0006620000002400 */
[C---:B-----5:R-:W-:Y:S09]  /*f890*/  HMMA.16816.F32 R44, R200.reuse, R28, R44 ;  /* 0x0000001cc82c723c */ /* 0x060ff2000000182c */
[----:B------:R1:W1:Y:S01]  /*f8a0*/  MUFU.TANH R173, R133 ;  /* 0x0000008500ad7308 */ /* 0x0002620000002400 */
[----:B----4-:R-:W4:Y:S01]  /*f8b0*/  LDSM.16.M88.4 R32, [R2+0xb000] ;  /* 0x00b000000220783b */ /* 0x010f220000000200 */
[C---:B------:R-:W-:Y:S05]  /*f8c0*/  HMMA.16816.F32 R48, R200.reuse, R30, R48 ;  /* 0x0000001ec830723c */ /* 0x040fea0000001830 */
[----:B------:R-:W5:Y:S03]  /*f8d0*/  LDSM.16.M88.4 R28, [R2+0xb800] ;  /* 0x00b80000021c783b */ /* 0x000f660000000200 */
[----:B------:R-:W1:Y:S01]  /*f8e0*/  MUFU.TANH R246, R246 ;  /* 0x000000f600f67308 */ /* 0x000e620000002400 */
[----:B------:R-:W-:Y:S09]  /*f8f0*/  DEPBAR.LE SB0, 0x0 ;  /* 0x000080000000791a */ /* 0x000ff20000000000 */
[----:B------:R-:W1:Y:S01]  /*f900*/  MUFU.TANH R242, R242 ;  /* 0x000000f200f27308 */ /* 0x000e620000002400 */
[----:B------:R-:W-:Y:S01]  /*f910*/  BAR.SYNC.DEFER_BLOCKING 0x0 ;  /* 0x0000000000007b1d */ /* 0x000fe20000010000 */
[----:B---3--:R-:W-:Y:S01]  /*f920*/  FMUL.FTZ R36, R44, UR12 ;  /* 0x0000000c2c247c20 */ /* 0x008fe20008410000 */
[----:B------:R-:W-:Y:S01]  /*f930*/  FMUL.FTZ R45, R45, UR12 ;  /* 0x0000000c2d2d7c20 */ /* 0x000fe20008410000 */
[----:B------:R-:W-:Y:S01]  /*f940*/  FMUL.FTZ R46, R46, UR12 ;  /* 0x0000000c2e2e7c20 */ /* 0x000fe20008410000 */
[----:B------:R-:W-:Y:S01]  /*f950*/  FMUL.FTZ R251, R48, UR12 ;  /* 0x0000000c30fb7c20 */ /* 0x000fe20008410000 */
[----:B------:R-:W-:Y:S01]  /*f960*/  FMUL.FTZ R47, R47, UR12 ;  /* 0x0000000c2f2f7c20 */ /* 0x000fe20008410000 */
[----:B------:R-:W-:Y:S03]  /*f970*/  FMUL.FTZ R49, R49, UR12 ;  /* 0x0000000c31317c20 */ /* 0x000fe60008410000 */
[----:B------:R-:W3:Y:S01]  /*f980*/  MUFU.TANH R244, R244 ;  /* 0x000000f400f47308 */ /* 0x000ee20000002400 */
[----:B------:R-:W-:Y:S01]  /*f990*/  FMUL.FTZ R50, R50, UR12 ;  /* 0x0000000c32327c20 */ /* 0x000fe20008410000 */
[----:B------:R-:W-:Y:S08]  /*f9a0*/  FMUL.FTZ R51, R51, UR12 ;  /* 0x0000000c33337c20 */ /* 0x000ff00008410000 */
[----:B------:R-:W1:Y:S10]  /*f9b0*/  MUFU.TANH R240, R240 ;  /* 0x000000f000f07308 */ /* 0x000e740000002400 */
[----:B------:R-:W1:Y:S01]  /*f9c0*/  MUFU.TANH R238, R238 ;  /* 0x000000ee00ee7308 */ /* 0x000e620000002400 */
[C---:B----4-:R-:W-:Y:S09]  /*f9d0*/  HMMA.16816.F32 R52, R200.reuse, R32, R52 ;  /* 0x00000020c834723c */ /* 0x050ff20000001834 */
[----:B------:R-:W4:Y:S01]  /*f9e0*/  MUFU.TANH R236, R236 ;  /* 0x000000ec00ec7308 */ /* 0x000f220000002400 */
[C---:B------:R-:W-:Y:S09]  /*f9f0*/  HMMA.16816.F32 R56, R200.reuse, R34, R56 ;  /* 0x00000022c838723c */ /* 0x040ff20000001838 */
[----:B------:R-:W1:Y:S01]  /*fa00*/  MUFU.TANH R234, R234 ;  /* 0x000000ea00ea7308 */ /* 0x000e620000002400 */
[C---:B-----5:R-:W-:Y:S03]  /*fa10*/  HMMA.16816.F32 R60, R200.reuse, R28, R60 ;  /* 0x0000001cc83c723c */ /* 0x060fe6000000183c */
[----:B------:R-:W-:Y:S01]  /*fa20*/  FMUL.FTZ R52, R52, UR12 ;  /* 0x0000000c34347c20 */ /* 0x000fe20008410000 */
[----:B------:R-:W-:Y:S01]  /*fa30*/  FMUL.FTZ R53, R53, UR12 ;  /* 0x0000000c35357c20 */ /* 0x000fe20008410000 */
[----:B------:R-:W-:Y:S01]  /*fa40*/  FMUL.FTZ R54, R54, UR12 ;  /* 0x0000000c36367c20 */ /* 0x000fe20008410000 */
[----:B------:R-:W-:Y:S03]  /*fa50*/  FMUL.FTZ R55, R55, UR12 ;  /* 0x0000000c37377c20 */ /* 0x000fe60008410000 */
[----:B------:R-:W1:Y:S01]  /*fa60*/  MUFU.TANH R232, R232 ;  /* 0x000000e800e87308 */ /* 0x000e620000002400 */
[----:B------:R-:W-:Y:S03]  /*fa70*/  HMMA.16816.F32 R64, R200, R30, R64 ;  /* 0x0000001ec840723c */ /* 0x000fe60000001840 */
[----:B------:R-:W-:Y:S01]  /*fa80*/  FMUL.FTZ R235, R56, UR12 ;  /* 0x0000000c38eb7c20 */ /* 0x000fe20008410000 */
[----:B------:R-:W-:Y:S01]  /*fa90*/  FMUL.FTZ R57, R57, UR12 ;  /* 0x0000000c39397c20 */ /* 0x000fe20008410000 */
[----:B------:R-:W-:Y:S01]  /*faa0*/  FMUL.FTZ R58, R58, UR12 ;  /* 0x0000000c3a3a7c20 */ /* 0x000fe20008410000 */
[----:B------:R-:W-:Y:S03]  /*fab0*/  FMUL.FTZ R59, R59, UR12 ;  /* 0x0000000c3b3b7c20 */ /* 0x000fe60008410000 */
[----:B------:R-:W1:Y:S01]  /*fac0*/  MUFU.TANH R230, R230 ;  /* 0x000000e600e67308 */ /* 0x000e620000002400 */
[----:B------:R-:W-:Y:S01]  /*fad0*/  FMUL.FTZ R193, R60, UR12 ;  /* 0x0000000c3cc17c20 */ /* 0x000fe20008410000 */
[----:B------:R-:W-:Y:S01]  /*fae0*/  FMUL.FTZ R61, R61, UR12 ;  /* 0x0000000c3d3d7c20 */ /* 0x000fe20008410000 */
[----:B------:R-:W-:Y:S01]  /*faf0*/  FMUL.FTZ R62, R62, UR12 ;  /* 0x0000000c3e3e7c20 */ /* 0x000fe20008410000 */
[----:B------:R-:W-:Y:S06]  /*fb00*/  FMUL.FTZ R63, R63, UR12 ;  /* 0x0000000c3f3f7c20 */ /* 0x000fec0008410000 */
[----:B------:R-:W1:Y:S01]  /*fb10*/  MUFU.TANH R206, R206 ;  /* 0x000000ce00ce7308 */ /* 0x000e620000002400 */
[----:B------:R-:W-:Y:S01]  /*fb20*/  FMUL.FTZ R192, R64, UR12 ;  /* 0x0000000c40c07c20 */ /* 0x000fe20008410000 */
[----:B------:R-:W-:Y:S01]  /*fb30*/  FMUL.FTZ R65, R65, UR12 ;  /* 0x0000000c41417c20 */ /* 0x000fe20008410000 */
[----:B------:R-:W-:Y:S01]  /*fb40*/  FMUL.FTZ R66, R66, UR12 ;  /* 0x0000000c42427c20 */ /* 0x000fe20008410000 */
[----:B------:R-:W-:Y:S06]  /*fb50*/  FMUL.FTZ R67, R67, UR12 ;  /* 0x0000000c43437c20 */ /* 0x000fec0008410000 */
[----:B------:R-:W1:Y:S10]  /*fb60*/  MUFU.TANH R204, R204 ;  /* 0x000000cc00cc7308 */ /* 0x000e740000002400 */
[----:B------:R-:W1:Y:S10]  /*fb70*/  MUFU.TANH R196, R196 ;  /* 0x000000c400c47308 */ /* 0x000e740000002400 */
[----:B------:R-:W1:Y:S10]  /*fb80*/  MUFU.TANH R198, R198 ;  /* 0x000000c600c67308 */ /* 0x000e740000002400 */
[----:B------:R1:W1:Y:S10]  /*fb90*/  MUFU.TANH R183, R132 ;  /* 0x0000008400b77308 */ /* 0x0002740000002400 */
        /* <DEDUP_REMOVED lines=29> */
[----:B------:R1:W1:Y:S01]  /*fd70*/  MUFU.TANH R133, R67 ;  /* 0x0000004300857308 */ /* 0x0002620000002400 */
[----:B--234-:R-:W-:Y:S05]  /*fd80*/  @!P4 BRA `(.L_x_666) ;  /* 0x0000000800bcc947 */ /* 0x01cfea0003800000 */
[----:B------:R-:W2:Y:S08]  /*fd90*/  LDC.64 R2, c[0x0][0x4e0] ;  /* 0x00013800ff027b82 */ /* 0x000eb00000000a00 */
[----:B------:R-:W3:Y:S01]  /*fda0*/  LDC R5, c[0x0][0x3bc] ;  /* 0x0000ef00ff057b82 */ /* 0x000ee20000000800 */
[----:B--2---:R-:W-:Y:S04]  /*fdb0*/  ISETP.NE.U32.AND P3, PT, R2, RZ, PT ;  /* 0x000000ff0200720c */ /* 0x004fe80003f65070 */
[----:B------:R-:W-:Y:S11]  /*fdc0*/  ISETP.NE.AND.EX P3, PT, R3, RZ, PT, P3 ;  /* 0x000000ff0300720c */ /* 0x000ff60003f65330 */
[----:B------:R-:W-:Y:S02]  /*fdd0*/  @!UPT UIADD3 URZ, UPT, UPT, URZ, URZ, URZ ;  /* 0x000000fffffff290 */ /* 0x000fe4000fffe0ff */
[----:B------:R-:W2:Y:S01]  /*fde0*/  @!P3 LDC R2, c[0x0][0x3b8] ;  /* 0x0000ee00ff02bb82 */ /* 0x000ea20000000800 */
[----:B------:R-:W-:Y:S05]  /*fdf0*/  @!P3 IMAD.MOV.U32 R4, RZ, RZ, RZ ;  /* 0x000000ffff04b224 */ /* 0x000fea00078e00ff */
[----:B------:R-:W-:Y:S01]  /*fe00*/  @!P3 IADD3 R4, P4, PT, RZ, -R4, RZ ;  /* 0x80000004ff04b210 */ /* 0x000fe20007f9e0ff */
[----:B--2---:R-:W-:Y:S04]  /*fe10*/  @!P3 IMAD.SHL.U32 R3, R2, 0x80, RZ ;  /* 0x000000800203b824 */ /* 0x004fe800078e00ff */
[----:B------:R-:W-:Y:S05]  /*fe20*/  @!P3 IMAD.X R3, RZ, RZ, ~R3, P4 ;  /* 0x000000ffff03b224 */ /* 0x000fea00020e0e03 */
[----:B------:R-:W-:Y:S04]  /*fe30*/  @!P3 SHF.R.S64 R7, R4, 0x1f, R3 ;  /* 0x0000001f0407b819 */ /* 0x000fe80000001003 */
[----:B------:R-:W-:Y:S04]  /*fe40*/  @!P3 IADD3 R216, P4, PT, R7, R216, RZ ;  /* 0x000000d807d8b210 */ /* 0x000fe80007f9e0ff */
[----:B------:R-:W-:Y:S01]  /*fe50*/  @!P3 LEA.HI.X.SX32 R215, R3, R215, 0x1, P4 ;  /* 0x000000d703d7b211 */ /* 0x000fe200020f0eff */
[----:B---3--:R-:W-:Y:S08]  /*fe60*/  @!P3 BRA `(.L_x_667) ;  /* 0x0000000000f8b947 */ /* 0x008ff00003800000 */
[C---:B------:R-:W-:Y:S01]  /*fe70*/  VIADD R13, R222.reuse, 0xffffff00 ;  /* 0xffffff00de0d7836 */ /* 0x040fe20000000000 */
[----:B------:R-:W2:Y:S01]  /*fe80*/  LDC R4, c[0x0][0x4f0] ;  /* 0x00013c00ff047b82 */ /* 0x000ea20000000800 */
[----:B------:R-:W-:Y:S03]  /*fe90*/  IADD3 R7, PT, PT, R222, -0x80, RZ ;  /* 0xffffff80de077810 */ /* 0x000fe60007ffe0ff */
[----:B------:R-:W-:Y:S02]  /*fea0*/  IABS R11, R13 ;  /* 0x0000000d000b7213 */ /* 0x000fe40000000000 */
[----:B------:R-:W-:Y:S02]  /*feb0*/  IABS R8, R7 ;  /* 0x0000000700087213 */ /* 0x000fe40000000000 */
[-C--:B--2---:R-:W-:Y:S02]  /*fec0*/  IABS R3, R4.reuse ;  /* 0x0000000400037213 */ /* 0x084fe40000000000 */
[-C--:B------:R-:W-:Y:S02]  /*fed0*/  LOP3.LUT R13, R13, R4.reuse, RZ, 0x3c, !PT ;  /* 0x000000040d0d7212 */ /* 0x080fe400078e3cff */
[----:B------:R-:W2:Y:S01]  /*fee0*/  I2F.RP R6, R3 ;  /* 0x0000000300067306 */ /* 0x000ea20000209400 */
[----:B------:R-:W-:Y:S09]  /*fef0*/  LOP3.LUT R7, R7, R4, RZ, 0x3c, !PT ;  /* 0x0000000407077212 */ /* 0x000ff200078e3cff */
[----:B--2---:R-:W2:Y:S02]  /*ff00*/  MUFU.RCP R2, R6 ;  /* 0x0000000600027308 */ /* 0x004ea40000001000 */
[----:B--2---:R-:W-:Y:S08]  /*ff10*/  VIADD R14, R2, 0xffffffe ;  /* 0x0ffffffe020e7836 */ /* 0x004ff00000000000 */
[----:B------:R-:W2:Y:S02]  /*ff20*/  F2I.FTZ.U32.TRUNC.NTZ R15, R14 ;  /* 0x0000000e000f7305 */ /* 0x000ea4000021f000 */
[--C-:B--2---:R-:W-:Y:S02]  /*ff30*/  IMAD.MOV R2, RZ, RZ, -R15.reuse ;  /* 0x000000ffff027224 */ /* 0x104fe400078e0a0f */
        /* <DEDUP_REMOVED lines=29> */
[----:B------:R-:W2:Y:S01]  /*10110*/  LDC.64 R2, c[0x0][0x3b8] ;  /* 0x0000ee00ff027b82 */ /* 0x000ea20000000a00 */
[C---:B------:R-:W-:Y:S03]  /*10120*/  LEA R14, P4, R11.reuse, R224, 0x2 ;  /* 0x000000e00b0e7211 */ /* 0x040fe600078810ff */
[----:B------:R-:W3:Y:S01]  /*10130*/  LDG.E R7, desc[UR16][R16.64] ;  /* 0x0000001010077981 */ /* 0x000ee2000c1e1900 */
[C---:B------:R-:W-:Y:S02]  /*10140*/  LEA.HI.X.SX32 R15, R11.reuse, R225, 0x2, P4 ;  /* 0x000000e10b0f7211 */ /* 0x040fe400020f16ff */
[----:B------:R-:W-:Y:S03]  /*10150*/  IADD3 R11, PT, PT, R11, -R13, RZ ;  /* 0x8000000d0b0b7210 */ /* 0x000fe60007ffe0ff */
[----:B------:R-:W3:Y:S02]  /*10160*/  LDG.E R6, desc[UR16][R14.64] ;  /* 0x000000100e067981 */ /* 0x000ee4000c1e1900 */
[----:B------:R-:W-:Y:S05]  /*10170*/  IMAD R11, R11, R4, -0x80 ;  /* 0xffffff800b0b7424 */ /* 0x000fea00078e0204 */
[----:B------:R-:W-:Y:S05]  /*10180*/  SHF.R.S32.HI R13, RZ, 0x1f, R11 ;  /* 0x0000001fff0d7819 */ /* 0x000fea000001140b */
[-C--:B--2---:R-:W-:Y:S02]  /*10190*/  IMAD R4, R13, R2.reuse, RZ ;  /* 0x000000020d047224 */ /* 0x084fe400078e02ff */
[C---:B------:R-:W-:Y:S04]  /*101a0*/  IMAD.WIDE.U32 R12, R11.reuse, R2, RZ ;  /* 0x000000020b0c7225 */ /* 0x040fe800078e00ff */
[----:B------:R-:W-:Y:S04]  /*101b0*/  IMAD R4, R11, R3, R4 ;  /* 0x000000030b047224 */ /* 0x000fe800078e0204 */
[----:B------:R-:W-:Y:S02]  /*101c0*/  IMAD.IADD R13, R13, 0x1, R4 ;  /* 0x000000010d0d7824 */ /* 0x000fe400078e0204 */
[----:B---3--:R-:W-:Y:S04]  /*101d0*/  IMAD.IADD R7, R7, 0x1, -R6 ;  /* 0x0000000107077824 */ /* 0x008fe800078e0a06 */
[----:B------:R-:W-:Y:S01]  /*101e0*/  IMAD.WIDE.U32 R12, R7, UR6, R12 ;  /* 0x00000006070c7c25 */ /* 0x000fe2000f8e000c */
[----:B------:R-:W-:Y:S02]  /*101f0*/  SHF.R.S32.HI R3, RZ, 0x1f, R7 ;  /* 0x0000001fff037819 */ /* 0x000fe40000011407 */
[C---:B------:R-:W-:Y:S03]  /*10200*/  LEA R216, P4, R12.reuse, R216, 0x1 ;  /* 0x000000d80cd87211 */ /* 0x040fe600078808ff */
[----:B------:R-:W-:Y:S04]  /*10210*/  IMAD R4, R3, UR6, RZ ;  /* 0x0000000603047c24 */ /* 0x000fe8000f8e02ff */
[----:B------:R-:W-:Y:S05]  /*10220*/  IMAD R4, R7, UR7, R4 ;  /* 0x0000000707047c24 */ /* 0x000fea000f8e0204 */
[----:B------:R-:W-:Y:S04]  /*10230*/  IADD3 R4, PT, PT, R13, R4, RZ ;  /* 0x000000040d047210 */ /* 0x000fe80007ffe0ff */
[----:B------:R-:W-:Y:S07]  /*10240*/  LEA.HI.X R215, R12, R215, R4, 0x1, P4 ;  /* 0x000000d70cd77211 */ /* 0x000fee00020f0c04 */
.L_x_667:
        /* <DEDUP_REMOVED lines=19> */
[----:B--2---:R-:W-:Y:S05]  /*10380*/  @!P1 IMAD.MOV.U32 R217, RZ, RZ, R215 ;  /* 0x000000ffffd99224 */ /* 0x004fea00078e00d7 */
        /* <DEDUP_REMOVED lines=39> */
[----:B--2---:R-:W-:Y:S03]  /*10600*/  IADD3 R6, P4, PT, R2, R3, RZ ;  /* 0x0000000302067210 */ /* 0x004fe60007f9e0ff */
        /* <DEDUP_REMOVED lines=39> */
.L_x_666:
[----:B------:R-:W-:Y:S01]  /*10880*/  FMNMX3.FTZ R5, R137, R158, R147, !PT ;  /* 0x0000009e89057276 */ /* 0x000fe20007810093 */
[----:B---3--:R-:W-:Y:S01]  /*10890*/  LDSM.16.MT88.4 R12, [R139+0xc000] ;  /* 0x00c000008b0c783b */ /* 0x008fe20000004200 */
[----:B------:R-:W-:Y:S02]  /*108a0*/  FMNMX3.FTZ R3, R0, R252, R145, !PT ;  /* 0x000000fc00037276 */ /* 0x000fe40007810091 */
[----:B------:R-:W-:Y:S02]  /*108b0*/  FMNMX3.FTZ R5, R5, R166, R162, !PT ;  /* 0x000000a605057276 */ /* 0x000fe400078100a2 */
[----:B------:R-:W-:Y:S02]  /*108c0*/  FMNMX3.FTZ R3, R3, R10, R9, !PT ;  /* 0x0000000a03037276 */ /* 0x000fe40007810009 */
[----:B------:R-:W-:Y:S01]  /*108d0*/  FMNMX3.FTZ R5, R5, R250, R248, !PT ;  /* 0x000000fa05057276 */ /* 0x000fe200078100f8 */
[----:B------:R-:W-:Y:S01]  /*108e0*/  LDSM.16.MT88.4 R20, [R138+0xc000] ;  /* 0x00c000008a14783b */ /* 0x000fe20000004200 */
[----:B-1----:R-:W-:Y:S02]  /*108f0*/  FMNMX3.FTZ R3, R3, R246, R242, !PT ;  /* 0x000000f603037276 */ /* 0x002fe400078100f2 */
[----:B------:R-:W-:Y:S02]  /*10900*/  FMNMX3.FTZ R4, R5, R244, R240, !PT ;  /* 0x000000f405047276 */ /* 0x000fe400078100f0 */
[----:B------:R-:W-:Y:S02]  /*10910*/  FMNMX3.FTZ R2, R3, R238, R236, !PT ;  /* 0x000000ee03027276 */ /* 0x000fe400078100ec */
[----:B------:R-:W-:Y:S01]  /*10920*/  FMNMX3.FTZ R4, R4, R151, R234, !PT ;  /* 0x0000009704047276 */ /* 0x000fe200078100ea */
[----:B------:R-:W-:Y:S01]  /*10930*/  LDSM.16.MT88.4 R44, [R139+0x10000] ;  /* 0x010000008b2c783b */ /* 0x000fe20000004200 */
[----:B------:R-:W-:Y:S02]  /*10940*/  FMNMX3.FTZ R2, R2, R155, R232, !PT ;  /* 0x0000009b02027276 */ /* 0x000fe400078100e8 */
[----:B------:R-:W-:Y:S02]  /*10950*/  FMNMX3.FTZ R4, R4, R153, R230, !PT ;  /* 0x0000009904047276 */ /* 0x000fe400078100e6 */
[----:B------:R-:W-:Y:S02]  /*10960*/  FMNMX3.FTZ R2, R2, R157, R206, !PT ;  /* 0x0000009d02027276 */ /* 0x000fe400078100ce */
[----:B------:R-:W-:Y:S01]  /*10970*/  FMNMX3.FTZ R4, R4, R204, R167, !PT ;  /* 0x000000cc04047276 */ /* 0x000fe200078100a7 */
        /* <DEDUP_REMOVED lines=20> */
[----:B------:R-:W-:Y:S01]  /*10ac0*/  MOV R140, R226 ;  /* 0x000000e2008c7202 */ /* 0x000fe20000000f00 */
[----:B------:R-:W1:Y:S01]  /*10ad0*/  SHFL.BFLY PT, R3, R6, 0x2, 0x1f ;  /* 0x0c401f0006037f89 */ /* 0x000e6200000e0000 */
[----:B------:R-:W-:Y:S02]  /*10ae0*/  @P0 IADD3 R140, PT, PT, R227, -0x40, RZ ;  /* 0xffffffc0e38c0810 */ /* 0x000fe40007ffe0ff */
[----:B------:R-:W-:Y:S05]  /*10af0*/  IADD3 R221, PT, PT, R221, -0x1, RZ ;  /* 0xffffffffdddd7810 */ /* 0x000fea0007ffe0ff */
[----:B------:R-:W2:Y:S01]  /*10b00*/  SHFL.BFLY PT, R2, R7, 0x2, 0x1f ;  /* 0x0c401f0007027f89 */ /* 0x000ea200000e0000 */
[----:B------:R-:W-:Y:S02]  /*10b10*/  IADD3 R213, PT, PT, R213, R140, RZ ;  /* 0x0000008cd5d57210 */ /* 0x000fe40007ffe0ff */
[----:B------:R-:W-:Y:S05]  /*10b20*/  IADD3 R222, PT, PT, R222, -0x80, RZ ;  /* 0xffffff80dede7810 */ /* 0x000fea0007ffe0ff */
[----:B------:R-:W-:Y:S08]  /*10b30*/  LDSM.16.MT88.4 R28, [R140] ;  /* 0x000000008c1c783b */ /* 0x000ff00000004200 */
[----:B------:R-:W-:Y:S08]  /*10b40*/  LDSM.16.MT88.4 R36, [R213] ;  /* 0x00000000d524783b */ /* 0x000ff00000004200 */
[----:B------:R-:W-:Y:S01]  /*10b50*/  LDSM.16.MT88.4 R60, [R140+0x4000] ;  /* 0x004000008c3c783b */ /* 0x000fe20000004200 */
[----:B-1----:R-:W-:Y:S02]  /*10b60*/  FMNMX.FTZ R11, R6, R3, !PT ;  /* 0x00000003060b7209 */ /* 0x002fe40007810000 */
[----:B--2---:R-:W-:Y:S05]  /*10b70*/  FMNMX.FTZ R4, R7, R2, !PT ;  /* 0x0000000207047209 */ /* 0x004fea0007810000 */
[----:B------:R-:W1:Y:S08]  /*10b80*/  SHFL.BFLY PT, R132, R11, 0x1, 0x1f ;  /* 0x0c201f000b847f89 */ /* 0x000e7000000e0000 */
[----:B------:R-:W2:Y:S01]  /*10b90*/  SHFL.BFLY PT, R3, R4, 0x1, 0x1f ;  /* 0x0c201f0004037f89 */ /* 0x000ea200000e0000 */
[----:B-1----:R-:W-:Y:S02]  /*10ba0*/  FMNMX.FTZ R132, R11, R132, !PT ;  /* 0x000000840b847209 */ /* 0x002fe40007810000 */
[----:B--2---:R-:W-:Y:S03]  /*10bb0*/  FMNMX.FTZ R3, R4, R3, !PT ;  /* 0x0000000304037209 */ /* 0x004fe60007810000 */
[C---:B------:R-:W-:Y:S01]  /*10bc0*/  FMUL.FTZ R150, R132.reuse, UR4 ;  /* 0x0000000484967c20 */ /* 0x040fe20008410000 */
[C---:B------:R-:W-:Y:S01]  /*10bd0*/  FSETP.NEU.FTZ.AND P1, PT, R132.reuse, -INF , PT ;  /* 0xff8000008400780b */ /* 0x040fe20003f3d000 */
[----:B------:R-:W-:Y:S01]  /*10be0*/  FADD.FTZ R2, -R132, R137 ;  /* 0x0000008984027221 */ /* 0x000fe20000010100 */
[----:B------:R-:W-:Y:S01]  /*10bf0*/  MOV R137, R132 ;  /* 0x0000008400897202 */ /* 0x000fe20000000f00 */
[C---:B------:R-:W-:Y:S01]  /*10c00*/  FMUL.FTZ R148, R3.reuse, UR4 ;  /* 0x0000000403947c20 */ /* 0x040fe20008410000 */
[----:B------:R-:W-:Y:S01]  /*10c10*/  FSEL R150, R150, RZ, P1 ;  /* 0x000000ff96967208 */ /* 0x000fe20000800000 */
[C---:B------:R-:W-:Y:S01]  /*10c20*/  FADD.FTZ R0, -R3.reuse, R0 ;  /* 0x0000000003007221 */ /* 0x040fe20000010100 */
[----:B------:R-:W-:Y:S01]  /*10c30*/  FSETP.NEU.FTZ.AND P1, PT, R3, -INF , PT ;  /* 0xff8000000300780b */ /* 0x000fe20003f3d000 */
[----:B------:R-:W-:Y:S02]  /*10c40*/  FMUL.FTZ R5, R2, UR4 ;  /* 0x0000000402057c20 */ /* 0x000fe40008410000 */
[--C-:B------:R-:W-:Y:S01]  /*10c50*/  FFMA.FTZ R146, R147, UR4, -R150.reuse ;  /* 0x0000000493927c23 */ /* 0x100fe20008010896 */
[----:B------:R-:W-:Y:S01]  /*10c60*/  FSEL R148, R148, RZ, P1 ;  /* 0x000000ff94947208 */ /* 0x000fe20000800000 */
[--C-:B------:R-:W-:Y:S01]  /*10c70*/  FFMA.FTZ R149, R158, UR4, -R150.reuse ;  /* 0x000000049e957c23 */ /* 0x100fe20008010896 */
[----:B------:R-:W-:Y:S01]  /*10c80*/  FFMA.FTZ R144, R162, UR4, -R150 ;  /* 0x00000004a2907c23 */ /* 0x000fe20008010896 */
[----:B------:R-:W-:Y:S01]  /*10c90*/  FMUL.FTZ R6, R0, UR4 ;  /* 0x0000000400067c20 */ /* 0x000fe20008410000 */
[----:B------:R-:W1:Y:S01]  /*10ca0*/  MUFU.EX2 R2, R5 ;  /* 0x0000000500027308 */ /* 0x000e620000000800 */
[--C-:B------:R-:W-:Y:S01]  /*10cb0*/  FFMA.FTZ R143, R145, UR4, -R148.reuse ;  /* 0x00000004918f7c23 */ /* 0x100fe20008010894 */
[--C-:B------:R-:W-:Y:S01]  /*10cc0*/  FFMA.FTZ R142, R10, UR4, -R148.reuse ;  /* 0x000000040a8e7c23 */ /* 0x100fe20008010894 */
[--C-:B------:R-:W-:Y:S01]  /*10cd0*/  FFMA.FTZ R141, R9, UR4, -R148.reuse ;  /* 0x00000004098d7c23 */ /* 0x100fe20008010894 */
[----:B------:R-:W-:Y:S01]  /*10ce0*/  FFMA.FTZ R147, R252, UR4, -R148 ;  /* 0x00000004fc937c23 */ /* 0x000fe20008010894 */
[--C-:B------:R-:W-:Y:S01]  /*10cf0*/  FFMA.FTZ R145, R166, UR4, -R150.reuse ;  /* 0x00000004a6917c23 */ /* 0x100fe20008010896 */
[--C-:B------:R-:W-:Y:S01]  /*10d00*/  FFMA.FTZ R156, R230, UR4, -R150.reuse ;  /* 0x00000004e69c7c23 */ /* 0x100fe20008010896 */
[--C-:B------:R-:W-:Y:S03]  /*10d10*/  FFMA.FTZ R160, R204, UR4, -R150.reuse ;  /* 0x00000004cca07c23 */ /* 0x100fe60008010896 */
[----:B------:R-:W2:Y:S01]  /*10d20*/  MUFU.EX2 R0, R6 ;  /* 0x0000000600007308 */ /* 0x000ea20000000800 */
[--C-:B------:R-:W-:Y:S01]  /*10d30*/  FFMA.FTZ R151, R151, UR4, -R150.reuse ;  /* 0x0000000497977c23 */ /* 0x100fe20008010896 */
[----:B------:R-:W-:Y:S01]  /*10d40*/  FFMA.FTZ R154, R234, UR4, -R150 ;  /* 0x00000004ea9a7c23 */ /* 0x000fe20008010896 */
[--C-:B------:R-:W-:Y:S01]  /*10d50*/  FFMA.FTZ R155, R155, UR4, -R148.reuse ;  /* 0x000000049b9b7c23 */ /* 0x100fe20008010894 */
[----:B------:R-:W-:Y:S01]  /*10d60*/  FFMA.FTZ R152, R232, UR4, -R148 ;  /* 0x00000004e8987c23 */ /* 0x000fe20008010894 */
[----:B------:R-:W-:Y:S01]  /*10d70*/  FFMA.FTZ R153, R153, UR4, -R150 ;  /* 0x0000000499997c23 */ /* 0x000fe20008010896 */
[--C-:B------:R-:W-:Y:S01]  /*10d80*/  FFMA.FTZ R157, R157, UR4, -R148.reuse ;  /* 0x000000049d9d7c23 */ /* 0x100fe20008010894 */
[----:B------:R-:W-:Y:S03]  /*10d90*/  FFMA.FTZ R158, R206, UR4, -R148 ;  /* 0x00000004ce9e7c23 */ /* 0x000fe60008010894 */
[----:B------:R-:W-:Y:S01]  /*10da0*/  MUFU.EX2 R149, R149 ;  /* 0x0000009500957308 */ /* 0x000fe20000000800 */
[C---:B-1----:R-:W-:Y:S01]  /*10db0*/  FMUL.FTZ R4, R2.reuse, R128 ;  /* 0x0000008002047220 */ /* 0x042fe20000410000 */
[C---:B------:R-:W-:Y:S01]  /*10dc0*/  FMUL.FTZ R5, R2.reuse, R129 ;  /* 0x0000008102057220 */ /* 0x040fe20000410000 */
[C---:B------:R-:W-:Y:S01]  /*10dd0*/  FMUL.FTZ R8, R2.reuse, R124 ;  /* 0x0000007c02087220 */ /* 0x040fe20000410000 */
[C---:B------:R-:W-:Y:S01]  /*10de0*/  FMUL.FTZ R9, R2.reuse, R125 ;  /* 0x0000007d02097220 */ /* 0x040fe20000410000 */
[C---:B------:R-:W-:Y:S01]  /*10df0*/  FMUL.FTZ R16, R2.reuse, R116 ;  /* 0x0000007402107220 */ /* 0x040fe20000410000 */
[C---:B------:R-:W-:Y:S01]  /*10e00*/  FMUL.FTZ R17, R2.reuse, R117 ;  /* 0x0000007502117220 */ /* 0x040fe20000410000 */
[----:B------:R-:W-:Y:S03]  /*10e10*/  FMUL.FTZ R24, R2, R108 ;  /* 0x0000006c02187220 */ /* 0x000fe60000410000 */
[----:B------:R-:W1:Y:S01]  /*10e20*/  MUFU.EX2 R146, R146 ;  /* 0x0000009200927308 */ /* 0x000e620000000800 */
[C---:B--2---:R-:W-:Y:S01]  /*10e30*/  FMUL.FTZ R6, R0.reuse, R130 ;  /* 0x0000008200067220 */ /* 0x044fe20000410000 */
[C---:B------:R-:W-:Y:S01]  /*10e40*/  FMUL.FTZ R7, R0.reuse, R131 ;  /* 0x0000008300077220 */ /* 0x040fe20000410000 */
[C---:B------:R-:W-:Y:S01]  /*10e50*/  FMUL.FTZ R10, R0.reuse, R126 ;  /* 0x0000007e000a7220 */ /* 0x040fe20000410000 */
[C---:B------:R-:W-:Y:S01]  /*10e60*/  FMUL.FTZ R11, R0.reuse, R127 ;  /* 0x0000007f000b7220 */ /* 0x040fe20000410000 */
[C---:B------:R-:W-:Y:S01]  /*10e70*/  FMUL.FTZ R18, R0.reuse, R118 ;  /* 0x0000007600127220 */ /* 0x040fe20000410000 */
[----:B------:R-:W-:Y:S01]  /*10e80*/  FMUL.FTZ R19, R0, R119 ;  /* 0x0000007700137220 */ /* 0x000fe20000410000 */
[----:B------:R-:W-:Y:S03]  /*10e90*/  LDSM.16.MT88.4 R124, [R139+0xf800] ;  /* 0x00f800008b7c783b */ /* 0x000fe60000004200 */
[----:B------:R-:W-:Y:S01]  /*10ea0*/  MUFU.EX2 R147, R147 ;  /* 0x0000009300937308 */ /* 0x000fe20000000800 */
[----:B------:R-:W-:Y:S01]  /*10eb0*/  FMUL.FTZ R25, R2, R109 ;  /* 0x0000006d02197220 */ /* 0x000fe20000410000 */
[C---:B------:R-:W-:Y:S01]  /*10ec0*/  FMUL.FTZ R26, R0.reuse, R110 ;  /* 0x0000006e001a7220 */ /* 0x040fe20000410000 */
[----:B------:R-:W-:Y:S01]  /*10ed0*/  FMUL.FTZ R27, R0, R111 ;  /* 0x0000006f001b7220 */ /* 0x000fe20000410000 */
[C---:B------:R-:W-:Y:S01]  /*10ee0*/  FMUL.FTZ R32, R2.reuse, R100 ;  /* 0x0000006402207220 */ /* 0x040fe20000410000 */
[----:B------:R-:W-:Y:S01]  /*10ef0*/  FMUL.FTZ R33, R2, R101 ;  /* 0x0000006502217220 */ /* 0x000fe20000410000 */
[----:B------:R-:W-:Y:S01]  /*10f00*/  FMUL.FTZ R34, R0, R102 ;  /* 0x0000006600227220 */ /* 0x000fe20000410000 */
[----:B------:R-:W-:Y:S03]  /*10f10*/  LDSM.16.MT88.4 R116, [R138+0xf800] ;  /* 0x00f800008a74783b */ /* 0x000fe60000004200 */
[----:B------:R-:W2:Y:S01]  /*10f20*/  MUFU.EX2 R143, R143 ;  /* 0x0000008f008f7308 */ /* 0x000ea20000000800 */
[----:B-1----:R-:W-:Y:S01]  /*10f30*/  F2FP.F16.F32.PACK_AB R128, R146, R149 ;  /* 0x000000959280723e */ /* 0x002fe200000000ff */
[----:B------:R-:W-:Y:S01]  /*10f40*/  FMUL.FTZ R35, R0, R103 ;  /* 0x0000006700237220 */ /* 0x000fe20000410000 */
[C---:B------:R-:W-:Y:S01]  /*10f50*/  FMUL.FTZ R40, R2.reuse, R92 ;  /* 0x0000005c02287220 */ /* 0x040fe20000410000 */
[----:B------:R-:W-:Y:S01]  /*10f60*/  FMUL.FTZ R41, R2, R93 ;  /* 0x0000005d02297220 */ /* 0x000fe20000410000 */
[C---:B------:R-:W-:Y:S01]  /*10f70*/  FMUL.FTZ R42, R0.reuse, R94 ;  /* 0x0000005e002a7220 */ /* 0x040fe20000410000 */
[----:B------:R-:W-:Y:S01]  /*10f80*/  FMUL.FTZ R43, R0, R95 ;  /* 0x0000005f002b7220 */ /* 0x000fe20000410000 */
[----:B------:R-:W-:Y:S03]  /*10f90*/  LDSM.16.MT88.4 R108, [R140+0x3800] ;  /* 0x003800008c6c783b */ /* 0x000fe60000004200 */
[----:B------:R-:W-:Y:S01]  /*10fa0*/  MUFU.EX2 R145, R145 ;  /* 0x0000009100917308 */ /* 0x000fe20000000800 */
[C---:B------:R-:W-:Y:S01]  /*10fb0*/  FMUL.FTZ R48, R2.reuse, R84 ;  /* 0x0000005402307220 */ /* 0x040fe20000410000 */
[----:B------:R-:W-:Y:S01]  /*10fc0*/  FMUL.FTZ R49, R2, R85 ;  /* 0x0000005502317220 */ /* 0x000fe20000410000 */
[C---:B------:R-:W-:Y:S01]  /*10fd0*/  FMUL.FTZ R50, R0.reuse, R86 ;  /* 0x0000005600327220 */ /* 0x040fe20000410000 */
[----:B------:R-:W-:Y:S01]  /*10fe0*/  FMUL.FTZ R51, R0, R87 ;  /* 0x0000005700337220 */ /* 0x000fe20000410000 */
[C---:B------:R-:W-:Y:S01]  /*10ff0*/  FMUL.FTZ R56, R2.reuse, R76 ;  /* 0x0000004c02387220 */ /* 0x040fe20000410000 */
[----:B------:R-:W-:Y:S01]  /*11000*/  FMUL.FTZ R57, R2, R77 ;  /* 0x0000004d02397220 */ /* 0x000fe20000410000 */
[----:B------:R-:W1:Y:S03]  /*11010*/  LDSM.16.MT88.4 R84, [R213+0x4000] ;  /* 0x00400000d554783b */ /* 0x000e660000004200 */
[----:B------:R-:W3:Y:S01]  /*11020*/  MUFU.EX2 R144, R144 ;  /* 0x0000009000907308 */ /* 0x000ee20000000800 */
[----:B--2---:R-:W-:Y:S01]  /*11030*/  F2FP.F16.F32.PACK_AB R129, R143, R147 ;  /* 0x000000938f81723e */ /* 0x004fe200000000ff */
[C---:B------:R-:W-:Y:S01]  /*11040*/  FMUL.FTZ R58, R0.reuse, R78 ;  /* 0x0000004e003a7220 */ /* 0x040fe20000410000 */
[----:B------:R-:W-:Y:S01]  /*11050*/  FMUL.FTZ R59, R0, R79 ;  /* 0x0000004f003b7220 */ /* 0x000fe20000410000 */
[C---:B------:R-:W-:Y:S01]  /*11060*/  FMUL.FTZ R64, R2.reuse, R68 ;  /* 0x0000004402407220 */ /* 0x040fe20000410000 */
[----:B------:R-:W-:Y:S01]  /*11070*/  FMUL.FTZ R65, R2, R69 ;  /* 0x0000004502417220 */ /* 0x000fe20000410000 */
[C---:B------:R-:W-:Y:S01]  /*11080*/  FMUL.FTZ R66, R0.reuse, R70 ;  /* 0x0000004600427220 */ /* 0x040fe20000410000 */
[----:B------:R-:W2:Y:S03]  /*11090*/  LDSM.16.MT88.4 R76, [R139+0xc800] ;  /* 0x00c800008b4c783b */ /* 0x000ea60000004200 */
[----:B------:R-:W-:Y:S01]  /*110a0*/  MUFU.EX2 R142, R142 ;  /* 0x0000008e008e7308 */ /* 0x000fe20000000800 */
[----:B------:R-:W-:Y:S01]  /*110b0*/  FMUL.FTZ R67, R0, R71 ;  /* 0x0000004700437220 */ /* 0x000fe20000410000 */
[----:B------:R-:W-:Y:S01]  /*110c0*/  FFMA.FTZ R167, R167, UR4, -R150 ;  /* 0x00000004a7a77c23 */ /* 0x000fe20008010896 */
[--C-:B------:R-:W-:Y:S01]  /*110d0*/  FFMA.FTZ R173, R173, UR4, -R148.reuse ;  /* 0x00000004adad7c23 */ /* 0x100fe20008010894 */
[----:B------:R-:W-:Y:S01]  /*110e0*/  FFMA.FTZ R162, R196, UR4, -R148 ;  /* 0x00000004c4a27c23 */ /* 0x000fe20008010894 */
[--C-:B------:R-:W-:Y:S01]  /*110f0*/  FFMA.FTZ R164, R198, UR4, -R150.reuse ;  /* 0x00000004c6a47c23 */ /* 0x100fe20008010896 */
[----:B------:R-:W-:Y:S01]  /*11100*/  FFMA.FTZ R177, R177, UR4, -R150 ;  /* 0x00000004b1b17c23 */ /* 0x000fe20008010896 */
[----:B------:R-:W-:Y:S03]  /*11110*/  LDSM.16.MT88.4 R92, [R138+0xd000] ;  /* 0x00d000008a5c783b */ /* 0x000fe60000004200 */
[----:B------:R-:W4:Y:S01]  /*11120*/  MUFU.EX2 R141, R141 ;  /* 0x0000008d008d7308 */ /* 0x000f220000000800 */
[----:B---3--:R-:W-:Y:S01]  /*11130*/  F2FP.F16.F32.PACK_AB R130, R144, R145 ;  /* 0x000000919082723e */ /* 0x008fe200000000ff */
[--C-:B------:R-:W-:Y:S01]  /*11140*/  FFMA.FTZ R166, R194, UR4, -R148.reuse ;  /* 0x00000004c2a67c23 */ /* 0x100fe20008010894 */
[----:B------:R-:W-:Y:S01]  /*11150*/  FFMA.FTZ R181, R181, UR4, -R148 ;  /* 0x00000004b5b57c23 */ /* 0x000fe20008010894 */
[--C-:B------:R-:W-:Y:S01]  /*11160*/  FFMA.FTZ R168, R187, UR4, -R150.reuse ;  /* 0x00000004bba87c23 */ /* 0x100fe20008010896 */
[----:B------:R-:W-:Y:S01]  /*11170*/  FFMA.FTZ R183, R183, UR4, -R150 ;  /* 0x00000004b7b77c23 */ /* 0x000fe20008010896 */
[--C-:B------:R-:W-:Y:S01]  /*11180*/  FFMA.FTZ R185, R185, UR4, -R148.reuse ;  /* 0x00000004b9b97c23 */ /* 0x100fe20008010894 */
[----:B------:R-:W-:Y:S03]  /*11190*/  LDSM.16.MT88.4 R100, [R213+0x3800] ;  /* 0x00380000d564783b */ /* 0x000fe60000004200 */
[----:B------:R-:W-:Y:S01]  /*111a0*/  MUFU.EX2 R156, R156 ;  /* 0x0000009c009c7308 */ /* 0x000fe20000000800 */
[----:B------:R-:W-:Y:S01]  /*111b0*/  FFMA.FTZ R170, R175, UR4, -R148 ;  /* 0x00000004afaa7c23 */ /* 0x000fe20008010894 */
[--C-:B------:R-:W-:Y:S01]  /*111c0*/  FFMA.FTZ R172, R179, UR4, -R150.reuse ;  /* 0x00000004b3ac7c23 */ /* 0x100fe20008010896 */
[----:B------:R-:W-:Y:S01]  /*111d0*/  FFMA.FTZ R171, R171, UR4, -R150 ;  /* 0x00000004abab7c23 */ /* 0x000fe20008010896 */
[--C-:B------:R-:W-:Y:S01]  /*111e0*/  FFMA.FTZ R169, R169, UR4, -R148.reuse ;  /* 0x00000004a9a97c23 */ /* 0x100fe20008010894 */
[----:B------:R-:W-:Y:S01]  /*111f0*/  FFMA.FTZ R174, R165, UR4, -R148 ;  /* 0x00000004a5ae7c23 */ /* 0x000fe20008010894 */
[----:B------:R-:W-:Y:S01]  /*11200*/  FFMA.FTZ R176, R159, UR4, -R150 ;  /* 0x000000049fb07c23 */ /* 0x000fe20008010896 */
[----:B------:R-:W-:Y:S03]  /*11210*/  FFMA.FTZ R178, R161, UR4, -R148 ;  /* 0x00000004a1b27c23 */ /* 0x000fe60008010894 */
[----:B------:R-:W-:Y:S01]  /*11220*/  MUFU.EX2 R160, R160 ;  /* 0x000000a000a07308 */ /* 0x000fe20000000800 */
[----:B----4-:R-:W-:Y:S01]  /*11230*/  F2FP.F16.F32.PACK_AB R131, R141, R142 ;  /* 0x0000008e8d83723e */ /* 0x010fe200000000ff */
[----:B------:R-:W-:Y:S01]  /*11240*/  FFMA.FTZ R163, R163, UR4, -R150 ;  /* 0x00000004a3a37c23 */ /* 0x000fe20008010896 */
[----:B------:R-:W-:Y:S01]  /*11250*/  FFMA.FTZ R159, R249, UR4, -R148 ;  /* 0x00000004f99f7c23 */ /* 0x000fe20008010894 */
[--C-:B------:R-:W-:Y:S01]  /*11260*/  FFMA.FTZ R161, R251, UR4, -R150.reuse ;  /* 0x00000004fba17c23 */ /* 0x100fe20008010896 */
[----:B------:R-:W-:Y:S01]  /*11270*/  FFMA.FTZ R180, R247, UR4, -R150 ;  /* 0x00000004f7b47c23 */ /* 0x000fe20008010896 */
[--C-:B------:R-:W-:Y:S01]  /*11280*/  FFMA.FTZ R165, R245, UR4, -R148.reuse ;  /* 0x00000004f5a57c23 */ /* 0x100fe20008010894 */
[----:B------:R-:W-:Y:S01]  /*11290*/  FFMA.FTZ R182, R243, UR4, -R148 ;  /* 0x00000004f3b67c23 */ /* 0x000fe20008010894 */
[C---:B------:R-:W-:Y:S02]  /*112a0*/  HMMA.16816.F32 R4, R128.reuse, R12, R4 ;  /* 0x0000000c8004723c */ /* 0x040fe40000001804 */
[----:B------:R-:W-:Y:S03]  /*112b0*/  MUFU.EX2 R151, R151 ;  /* 0x0000009700977308 */ /* 0x000fe60000000800 */
[C---:B------:R-:W-:Y:S01]  /*112c0*/  FMUL.FTZ R12, R2.reuse, R120 ;  /* 0x00000078020c7220 */ /* 0x040fe20000410000 */
[----:B------:R-:W-:Y:S01]  /*112d0*/  FMUL.FTZ R13, R2, R121 ;  /* 0x00000079020d7220 */ /* 0x000fe20000410000 */
[--C-:B------:R-:W-:Y:S01]  /*112e0*/  FFMA.FTZ R175, R241, UR4, -R150.reuse ;  /* 0x00000004f1af7c23 */ /* 0x100fe20008010896 */
[C---:B------:R-:W-:Y:S04]  /*112f0*/  HMMA.16816.F32 R8, R128.reuse, R14, R8 ;  /* 0x0000000e8008723c */ /* 0x040fe80000001808 */
[----:B------:R-:W-:Y:S01]  /*11300*/  MUFU.EX2 R154, R154 ;  /* 0x0000009a009a7308 */ /* 0x000fe20000000800 */
[C---:B------:R-:W-:Y:S01]  /*11310*/  FMUL.FTZ R14, R0.reuse, R122 ;  /* 0x0000007a000e7220 */ /* 0x040fe20000410000 */
[----:B------:R-:W-:Y:S01]  /*11320*/  FMUL.FTZ R15, R0, R123 ;  /* 0x0000007b000f7220 */ /* 0x000fe20000410000 */
[----:B------:R-:W-:Y:S01]  /*11330*/  FFMA.FTZ R184, R237, UR4, -R150 ;  /* 0x00000004edb87c23 */ /* 0x000fe20008010896 */
[--C-:B------:R-:W-:Y:S01]  /*11340*/  FFMA.FTZ R186, R239, UR4, -R148.reuse ;  /* 0x00000004efba7c23 */ /* 0x100fe20008010894 */
[----:B------:R-:W-:Y:S01]  /*11350*/  FFMA.FTZ R179, R207, UR4, -R148 ;  /* 0x00000004cfb37c23 */ /* 0x000fe20008010894 */
[--C-:B------:R-:W-:Y:S04]  /*11360*/  FFMA.FTZ R187, R235, UR4, -R150.reuse ;  /* 0x00000004ebbb7c23 */ /* 0x100fe80008010896 */
[----:B------:R-:W-:Y:S01]  /*11370*/  MUFU.EX2 R155, R155 ;  /* 0x0000009b009b7308 */ /* 0x000fe20000000800 */
[----:B------:R-:W-:Y:S01]  /*11380*/  FFMA.FTZ R188, R205, UR4, -R150 ;  /* 0x00000004cdbc7c23 */ /* 0x000fe20008010896 */
[C---:B------:R-:W-:Y:S03]  /*11390*/  HMMA.16816.F32 R12, R128.reuse, R20, R12 ;  /* 0x00000014800c723c */ /* 0x040fe6000000180c */
[C---:B------:R-:W-:Y:S01]  /*113a0*/  FMUL.FTZ R20, R2.reuse, R112 ;  /* 0x0000007002147220 */ /* 0x040fe20000410000 */
[----:B------:R-:W-:Y:S01]  /*113b0*/  FMUL.FTZ R21, R2, R113 ;  /* 0x0000007102157220 */ /* 0x000fe20000410000 */
[--C-:B------:R-:W-:Y:S03]  /*113c0*/  FFMA.FTZ R189, R199, UR4, -R148.reuse ;  /* 0x00000004c7bd7c23 */ /* 0x100fe60008010894 */
        /* <DEDUP_REMOVED lines=8> */
[--C-:B------:R-:W-:Y:S01]  /*11450*/  FFMA.FTZ R136, R136, UR4, -R148.reuse ;  /* 0x0000000488887c23 */ /* 0x100fe20008010894 */
[----:B------:R-:W-:Y:S01]  /*11460*/  FFMA.FTZ R135, R135, UR4, -R148 ;  /* 0x0000000487877c23 */ /* 0x000fe20008010894 */
[--C-:B------:R-:W-:Y:S01]  /*11470*/  FFMA.FTZ R192, R192, UR4, -R150.reuse ;  /* 0x00000004c0c07c23 */ /* 0x100fe20008010896 */
[C---:B------:R-:W-:Y:S03]  /*11480*/  HMMA.16816.F32 R20, R128.reuse, R28, R20 ;  /* 0x0000001c8014723c */ /* 0x040fe60000001814 */
[C---:B------:R-:W-:Y:S01]  /*11490*/  FMUL.FTZ R28, R2.reuse, R104 ;  /* 0x00000068021c7220 */ /* 0x040fe20000410000 */
[----:B------:R-:W-:Y:S01]  /*114a0*/  FMUL.FTZ R29, R2, R105 ;  /* 0x00000069021d7220 */ /* 0x000fe20000410000 */
[----:B------:R-:W-:Y:S01]  /*114b0*/  MUFU.EX2 R157, R157 ;  /* 0x0000009d009d7308 */ /* 0x000fe20000000800 */
[--C-:B------:R-:W-:Y:S01]  /*114c0*/  FFMA.FTZ R104, R244, UR4, -R150.reuse ;  /* 0x00000004f4687c23 */ /* 0x100fe20008010896 */
[----:B------:R-:W-:Y:S01]  /*114d0*/  FFMA.FTZ R105, R240, UR4, -R150 ;  /* 0x00000004f0697c23 */ /* 0x000fe20008010896 */
[C---:B------:R-:W-:Y:S03]  /*114e0*/  HMMA.16816.F32 R24, R128.reuse, R30, R24 ;  /* 0x0000001e8018723c */ /* 0x040fe60000001818 */
[C---:B------:R-:W-:Y:S01]  /*114f0*/  FMUL.FTZ R30, R0.reuse, R106 ;  /* 0x0000006a001e7220 */ /* 0x040fe20000410000 */
[----:B------:R-:W-:Y:S03]  /*11500*/  FMUL.FTZ R31, R0, R107 ;  /* 0x0000006b001f7220 */ /* 0x000fe60000410000 */
[----:B------:R-:W-:Y:S01]  /*11510*/  MUFU.EX2 R104, R104 ;  /* 0x0000006800687308 */ /* 0x000fe20000000800 */
[--C-:B------:R-:W-:Y:S01]  /*11520*/  FFMA.FTZ R107, R238, UR4, -R148.reuse ;  /* 0x00000004ee6b7c23 */ /* 0x100fe20008010894 */
[--C-:B------:R-:W-:Y:S01]  /*11530*/  FFMA.FTZ R106, R236, UR4, -R148.reuse ;  /* 0x00000004ec6a7c23 */ /* 0x100fe20008010894 */
[----:B------:R-:W-:Y:S01]  /*11540*/  FFMA.FTZ R134, R134, UR4, -R148 ;  /* 0x0000000486867c23 */ /* 0x000fe20008010894 */
[----:B------:R-:W-:Y:S01]  /*11550*/  FFMA.FTZ R149, R2, R233, R149 ;  /* 0x000000e902957223 */ /* 0x000fe20000010095 */
[----:B------:R-:W-:Y:S01]  /*11560*/  FFMA.FTZ R147, R0, R231, R147 ;  /* 0x000000e700937223 */ /* 0x000fe20000010093 */
[C---:B------:R-:W-:Y:S04]  /*11570*/  HMMA.16816.F32 R28, R128.reuse, R36, R28 ;  /* 0x00000024801c723c */ /* 0x040fe8000000181c */
[----:B------:R-:W3:Y:S01]  /*11580*/  MUFU.EX2 R105, R105 ;  /* 0x0000006900697308 */ /* 0x000ee20000000800 */
[C---:B------:R-:W-:Y:S01]  /*11590*/  FMUL.FTZ R36, R2.reuse, R96 ;  /* 0x0000006002247220 */ /* 0x040fe20000410000 */
[----:B------:R-:W-:Y:S01]  /*115a0*/  FMUL.FTZ R37, R2, R97 ;  /* 0x0000006102257220 */ /* 0x000fe20000410000 */
[--C-:B------:R-:W-:Y:S01]  /*115b0*/  FFMA.FTZ R96, R250, UR4, -R150.reuse ;  /* 0x00000004fa607c23 */ /* 0x100fe20008010896 */
[--C-:B------:R-:W-:Y:S01]  /*115c0*/  FFMA.FTZ R97, R248, UR4, -R150.reuse ;  /* 0x00000004f8617c23 */ /* 0x100fe20008010896 */
[----:B------:R-:W-:Y:S01]  /*115d0*/  FFMA.FTZ R150, R191, UR4, -R150 ;  /* 0x00000004bf967c23 */ /* 0x000fe20008010896 */
[C---:B------:R-:W-:Y:S04]  /*115e0*/  HMMA.16816.F32 R32, R128.reuse, R38, R32 ;  /* 0x000000268020723c */ /* 0x040fe80000001820 */
[----:B------:R-:W-:Y:S01]  /*115f0*/  MUFU.EX2 R107, R107 ;  /* 0x0000006b006b7308 */ /* 0x000fe20000000800 */
[C---:B------:R-:W-:Y:S01]  /*11600*/  FMUL.FTZ R38, R0.reuse, R98 ;  /* 0x0000006200267220 */ /* 0x040fe20000410000 */
[----:B------:R-:W-:Y:S01]  /*11610*/  FMUL.FTZ R39, R0, R99 ;  /* 0x0000006300277220 */ /* 0x000fe20000410000 */
[--C-:B------:R-:W-:Y:S01]  /*11620*/  FFMA.FTZ R99, R246, UR4, -R148.reuse ;  /* 0x00000004f6637c23 */ /* 0x100fe20008010894 */
[--C-:B------:R-:W-:Y:S01]  /*11630*/  FFMA.FTZ R98, R242, UR4, -R148.reuse ;  /* 0x00000004f2627c23 */ /* 0x100fe20008010894 */
[----:B------:R-:W-:Y:S01]  /*11640*/  FFMA.FTZ R148, R133, UR4, -R148 ;  /* 0x0000000485947c23 */ /* 0x000fe20008010894 */
[----:B------:R-:W-:Y:S01]  /*11650*/  FADD.FTZ R146, R146, R149 ;  /* 0x0000009592927221 */ /* 0x000fe20000010000 */
[----:B------:R-:W-:Y:S03]  /*11660*/  FADD.FTZ R147, R143, R147 ;  /* 0x000000938f937221 */ /* 0x000fe60000010000 */
[----:B------:R-:W-:Y:S01]  /*11670*/  MUFU.EX2 R96, R96 ;  /* 0x0000006000607308 */ /* 0x000fe20000000800 */
[C---:B------:R-:W-:Y:S03]  /*11680*/  HMMA.16816.F32 R36, R128.reuse, R44, R36 ;  /* 0x0000002c8024723c */ /* 0x040fe60000001824 */
[C---:B------:R-:W-:Y:S01]  /*11690*/  FMUL.FTZ R44, R2.reuse, R88 ;  /* 0x00000058022c7220 */ /* 0x040fe20000410000 */
[----:B------:R-:W-:Y:S01]  /*116a0*/  FMUL.FTZ R45, R2, R89 ;  /* 0x00000059022d7220 */ /* 0x000fe20000410000 */
[----:B---3--:R-:W-:Y:S01]  /*116b0*/  F2FP.F16.F32.PACK_AB R70, R105, R104 ;  /* 0x000000686946723e */ /* 0x008fe200000000ff */
[----:B------:R-:W-:Y:S03]  /*116c0*/  FADD.FTZ R142, R142, R147 ;  /* 0x000000938e8e7221 */ /* 0x000fe60000010000 */
[----:B------:R-:W3:Y:S01]  /*116d0*/  MUFU.EX2 R97, R97 ;  /* 0x0000006100617308 */ /* 0x000ee20000000800 */
[C---:B------:R-:W-:Y:S03]  /*116e0*/  HMMA.16816.F32 R40, R128.reuse, R46, R40 ;  /* 0x0000002e8028723c */ /* 0x040fe60000001828 */
[C---:B------:R-:W-:Y:S01]  /*116f0*/  FMUL.FTZ R46, R0.reuse, R90 ;  /* 0x0000005a002e7220 */ /* 0x040fe20000410000 */
[----:B------:R-:W-:Y:S01]  /*11700*/  FMUL.FTZ R47, R0, R91 ;  /* 0x0000005b002f7220 */ /* 0x000fe20000410000 */
[----:B------:R-:W-:Y:S01]  /*11710*/  FADD.FTZ R142, R141, R142 ;  /* 0x0000008e8d8e7221 */ /* 0x000fe20000010000 */
[----:B------:R-:W-:Y:S03]  /*11720*/  LDSM.16.MT88.4 R88, [R140+0x800] ;  /* 0x000800008c58783b */ /* 0x000fe60000004200 */
[----:B------:R-:W-:Y:S01]  /*11730*/  MUFU.EX2 R99, R99 ;  /* 0x0000006300637308 */ /* 0x000fe20000000800 */
[----:B------:R-:W-:Y:S01]  /*11740*/  ISETP.NE.AND P1, PT, R221, RZ, PT ;  /* 0x000000ffdd00720c */ /* 0x000fe20003f25270 */
[C---:B------:R-:W-:Y:S03]  /*11750*/  HMMA.16816.F32 R44, R128.reuse, R52, R44 ;  /* 0x00000034802c723c */ /* 0x040fe6000000182c */
[C---:B------:R-:W-:Y:S01]  /*11760*/  FMUL.FTZ R52, R2.reuse, R80 ;  /* 0x0000005002347220 */ /* 0x040fe20000410000 */
[----:B------:R-:W-:Y:S01]  /*11770*/  FMUL.FTZ R53, R2, R81 ;  /* 0x0000005102357220 */ /* 0x000fe20000410000 */
[----:B---3--:R-:W-:Y:S03]  /*11780*/  F2FP.F16.F32.PACK_AB R68, R97, R96 ;  /* 0x000000606144723e */ /* 0x008fe600000000ff */
[----:B------:R-:W3:Y:S01]  /*11790*/  MUFU.EX2 R98, R98 ;  /* 0x0000006200627308 */ /* 0x000ee20000000800 */
[C---:B------:R-:W-:Y:S03]  /*117a0*/  HMMA.16816.F32 R48, R128.reuse, R54, R48 ;  /* 0x000000368030723c */ /* 0x040fe60000001830 */
[C---:B------:R-:W-:Y:S01]  /*117b0*/  FMUL.FTZ R54, R0.reuse, R82 ;  /* 0x0000005200367220 */ /* 0x040fe20000410000 */
[----:B------:R-:W-:Y:S02]  /*117c0*/  FMUL.FTZ R55, R0, R83 ;  /* 0x0000005300377220 */ /* 0x000fe40000410000 */
[----:B------:R-:W4:Y:S03]  /*117d0*/  LDSM.16.MT88.4 R80, [R138+0xc800] ;  /* 0x00c800008a50783b */ /* 0x000f260000004200 */
[----:B------:R-:W5:Y:S02]  /*117e0*/  MUFU.EX2 R106, R106 ;  /* 0x0000006a006a7308 */ /* 0x000f640000000800 */
[C---:B------:R-:W-:Y:S03]  /*117f0*/  HMMA.16816.F32 R52, R128.reuse, R60, R52 ;  /* 0x0000003c8034723c */ /* 0x040fe60000001834 */
[C---:B------:R-:W-:Y:S01]  /*11800*/  FMUL.FTZ R60, R2.reuse, R72 ;  /* 0x00000048023c7220 */ /* 0x040fe20000410000 */
[----:B------:R-:W-:Y:S01]  /*11810*/  FMUL.FTZ R61, R2, R73 ;  /* 0x00000049023d7220 */ /* 0x000fe20000410000 */
[----:B---3--:R-:W-:Y:S03]  /*11820*/  F2FP.F16.F32.PACK_AB R69, R98, R99 ;  /* 0x000000636245723e */ /* 0x008fe600000000ff */
[----:B------:R-:W3:Y:S01]  /*11830*/  MUFU.EX2 R158, R158 ;  /* 0x0000009e009e7308 */ /* 0x000ee20000000800 */
[----:B------:R-:W-:Y:S01]  /*11840*/  FADD.FTZ R99, R99, R142 ;  /* 0x0000008e63637221 */ /* 0x000fe20000010000 */
[C---:B------:R-:W-:Y:S03]  /*11850*/  HMMA.16816.F32 R56, R128.reuse, R62, R56 ;  /* 0x0000003e8038723c */ /* 0x040fe60000001838 */
[C---:B------:R-:W-:Y:S01]  /*11860*/  FMUL.FTZ R62, R0.reuse, R74 ;  /* 0x0000004a003e7220 */ /* 0x040fe20000410000 */
[----:B------:R-:W-:Y:S01]  /*11870*/  FMUL.FTZ R63, R0, R75 ;  /* 0x0000004b003f7220 */ /* 0x000fe20000410000 */
[----:B-----5:R-:W-:Y:S01]  /*11880*/  F2FP.F16.F32.PACK_AB R71, R106, R107 ;  /* 0x0000006b6a47723e */ /* 0x020fe200000000ff */
[----:B------:R-:W5:Y:S02]  /*11890*/  LDSM.16.MT88.4 R72, [R213+0x800] ;  /* 0x00080000d548783b */ /* 0x000f640000004200 */
[----:B------:R-:W3:Y:S01]  /*118a0*/  MUFU.EX2 R167, R167 ;  /* 0x000000a700a77308 */ /* 0x000ee20000000800 */
[----:B------:R-:W-:Y:S02]  /*118b0*/  FADD.FTZ R98, R98, R99 ;  /* 0x0000006362627221 */ /* 0x000fe40000010000 */
[C---:B-1----:R-:W-:Y:S03]  /*118c0*/  HMMA.16816.F32 R60, R128.reuse, R84, R60 ;  /* 0x00000054803c723c */ /* 0x042fe6000000183c */
[----:B------:R-:W-:Y:S04]  /*118d0*/  FADD.FTZ R107, R107, R98 ;  /* 0x000000626b6b7221 */ /* 0x000fe80000010000 */
[----:B------:R-:W-:Y:S01]  /*118e0*/  MUFU.EX2 R173, R173 ;  /* 0x000000ad00ad7308 */ /* 0x000fe20000000800 */
[----:B------:R-:W-:Y:S01]  /*118f0*/  FADD.FTZ R106, R106, R107 ;  /* 0x0000006b6a6a7221 */ /* 0x000fe20000010000 */
[----:B------:R-:W-:Y:S01]  /*11900*/  HMMA.16816.F32 R64, R128, R86, R64 ;  /* 0x000000568040723c */ /* 0x000fe20000001840 */
[----:B------:R-:W-:Y:S07]  /*11910*/  LDSM.16.MT88.4 R84, [R140+0x4800] ;  /* 0x004800008c54783b */ /* 0x000fee0000004200 */
[----:B------:R-:W1:Y:S01]  /*11920*/  MUFU.EX2 R162, R162 ;  /* 0x000000a200a27308 */ /* 0x000e620000000800 */
[C---:B--2---:R-:W-:Y:S09]  /*11930*/  HMMA.16816.F32 R4, R68.reuse, R76, R4 ;  /* 0x0000004c4404723c */ /* 0x044ff20000001804 */
[----:B------:R-:W-:Y:S01]  /*11940*/  MUFU.EX2 R164, R164 ;  /* 0x000000a400a47308 */ /* 0x000fe20000000800 */
[C---:B------:R-:W-:Y:S01]  /*11950*/  HMMA.16816.F32 R8, R68.reuse, R78, R8 ;  /* 0x0000004e4408723c */ /* 0x040fe20000001808 */
[----:B------:R-:W2:Y:S08]  /*11960*/  LDSM.16.MT88.4 R76, [R139+0x10800] ;  /* 0x010800008b4c783b */ /* 0x000eb00000004200 */
[----:B------:R-:W1:Y:S01]  /*11970*/  MUFU.EX2 R177, R177 ;  /* 0x000000b100b17308 */ /* 0x000e620000000800 */
[C---:B----4-:R-:W-:Y:S09]  /*11980*/  HMMA.16816.F32 R12, R68.reuse, R80, R12 ;  /* 0x00000050440c723c */ /* 0x050ff2000000180c */
[----:B------:R-:W-:Y:S01]  /*11990*/  MUFU.EX2 R166, R166 ;  /* 0x000000a600a67308 */ /* 0x000fe20000000800 */
[C---:B------:R-:W-:Y:S01]  /*119a0*/  HMMA.16816.F32 R16, R68.reuse, R82, R16 ;  /* 0x000000524410723c */ /* 0x040fe20000001810 */
[----:B------:R-:W4:Y:S08]  /*119b0*/  LDSM.16.MT88.4 R80, [R138+0x10800] ;  /* 0x010800008a50783b */ /* 0x000f300000004200 */
[----:B------:R-:W1:Y:S01]  /*119c0*/  MUFU.EX2 R181, R181 ;  /* 0x000000b500b57308 */ /* 0x000e620000000800 */
[C---:B------:R-:W-:Y:S09]  /*119d0*/  HMMA.16816.F32 R20, R68.reuse, R88, R20 ;  /* 0x000000584414723c */ /* 0x040ff20000001814 */
[----:B------:R-:W-:Y:S01]  /*119e0*/  MUFU.EX2 R168, R168 ;  /* 0x000000a800a87308 */ /* 0x000fe20000000800 */
[C---:B------:R-:W-:Y:S01]  /*119f0*/  HMMA.16816.F32 R24, R68.reuse, R90, R24 ;  /* 0x0000005a4418723c */ /* 0x040fe20000001818 */
[----:B------:R-:W3:Y:S08]  /*11a00*/  LDSM.16.MT88.4 R88, [R213+0x4800] ;  /* 0x00480000d558783b */ /* 0x000ef00000004200 */
[----:B------:R-:W1:Y:S01]  /*11a10*/  MUFU.EX2 R183, R183 ;  /* 0x000000b700b77308 */ /* 0x000e620000000800 */
[C---:B-----5:R-:W-:Y:S09]  /*11a20*/  HMMA.16816.F32 R28, R68.reuse, R72, R28 ;  /* 0x00000048441c723c */ /* 0x060ff2000000181c */
[----:B------:R-:W-:Y:S01]  /*11a30*/  MUFU.EX2 R185, R185 ;  /* 0x000000b900b97308 */ /* 0x000fe20000000800 */
[C---:B------:R-:W-:Y:S01]  /*11a40*/  HMMA.16816.F32 R32, R68.reuse, R74, R32 ;  /* 0x0000004a4420723c */ /* 0x040fe20000001820 */
[----:B------:R-:W5:Y:S08]  /*11a50*/  LDSM.16.MT88.4 R72, [R139+0xd000] ;  /* 0x00d000008b48783b */ /* 0x000f700000004200 */
        /* <DEDUP_REMOVED lines=14> */
[----:B------:R-:W-:Y:S08]  /*11b40*/  LDSM.16.MT88.4 R84, [R140+0x5000] ;  /* 0x005000008c54783b */ /* 0x000ff00000004200 */
[----:B------:R-:W1:Y:S01]  /*11b50*/  MUFU.EX2 R176, R176 ;  /* 0x000000b000b07308 */ /* 0x000e620000000800 */
[C---:B---3--:R-:W-:Y:S09]  /*11b60*/  HMMA.16816.F32 R60, R68.reuse, R88, R60 ;  /* 0x00000058443c723c */ /* 0x048ff2000000183c */
[----:B------:R-:W-:Y:S01]  /*11b70*/  MUFU.EX2 R178, R178 ;  /* 0x000000b200b27308 */ /* 0x000fe20000000800 */
[----:B------:R-:W-:Y:S01]  /*11b80*/  HMMA.16816.F32 R64, R68, R90, R64 ;  /* 0x0000005a4440723c */ /* 0x000fe20000001840 */
[----:B------:R-:W-:Y:S02]  /*11b90*/  LDSM.16.MT88.4 R88, [R213+0x5000] ;  /* 0x00500000d558783b */ /* 0x000fe40000004200 */
[----:B------:R-:W-:Y:S06]  /*11ba0*/  F2FP.F16.F32.PACK_AB R68, R154, R151 ;  /* 0x000000979a44723e */ /* 0x000fec00000000ff */
[----:B------:R-:W3:Y:S01]  /*11bb0*/  MUFU.EX2 R159, R159 ;  /* 0x0000009f009f7308 */ /* 0x000ee20000000800 */
[----:B------:R-:W-:Y:S01]  /*11bc0*/  F2FP.F16.F32.PACK_AB R69, R152, R155 ;  /* 0x0000009b9845723e */ /* 0x000fe200000000ff */
[----:B------:R-:W-:Y:S01]  /*11bd0*/  FADD.FTZ R155, R155, R106 ;  /* 0x0000006a9b9b7221 */ /* 0x000fe20000010000 */
[----:B------:R-:W-:Y:S02]  /*11be0*/  F2FP.F16.F32.PACK_AB R70, R156, R153 ;  /* 0x000000999c46723e */ /* 0x000fe400000000ff */
[----:B------:R-:W-:Y:S01]  /*11bf0*/  F2FP.F16.F32.PACK_AB R71, R158, R157 ;  /* 0x0000009d9e47723e */ /* 0x000fe200000000ff */
[----:B------:R-:W-:Y:S04]  /*11c00*/  FADD.FTZ R152, R152, R155 ;  /* 0x0000009b98987221 */ /* 0x000fe80000010000 */
[----:B------:R-:W-:Y:S01]  /*11c10*/  MUFU.EX2 R161, R161 ;  /* 0x000000a100a17308 */ /* 0x000fe20000000800 */
[----:B------:R-:W-:Y:S01]  /*11c20*/  FADD.FTZ R157, R157, R152 ;  /* 0x000000989d9d7221 */ /* 0x000fe20000010000 */
[C---:B-----5:R-:W-:Y:S03]  /*11c30*/  HMMA.16816.F32 R4, R68.reuse, R72, R4 ;  /* 0x000000484404723c */ /* 0x060fe60000001804 */
[----:B------:R-:W-:Y:S05]  /*11c40*/  FADD.FTZ R158, R158, R157 ;  /* 0x0000009d9e9e7221 */ /* 0x000fea0000010000 */
[----:B------:R-:W5:Y:S01]  /*11c50*/  MUFU.EX2 R180, R180 ;  /* 0x000000b400b47308 */ /* 0x000f620000000800 */
[C---:B------:R-:W-:Y:S01]  /*11c60*/  HMMA.16816.F32 R8, R68.reuse, R74, R8 ;  /* 0x0000004a4408723c */ /* 0x040fe20000001808 */
[----:B------:R-:W1:Y:S08]  /*11c70*/  LDSM.16.MT88.4 R72, [R139+0x11000] ;  /* 0x011000008b48783b */ /* 0x000e700000004200 */
[----:B------:R-:W-:Y:S01]  /*11c80*/  MUFU.EX2 R165, R165 ;  /* 0x000000a500a57308 */ /* 0x000fe20000000800 */
[C---:B------:R-:W-:Y:S09]  /*11c90*/  HMMA.16816.F32 R12, R68.reuse, R92, R12 ;  /* 0x0000005c440c723c */ /* 0x040ff2000000180c */
[----:B------:R-:W5:Y:S01]  /*11ca0*/  MUFU.EX2 R182, R182 ;  /* 0x000000b600b67308 */ /* 0x000f620000000800 */
[C---:B------:R-:W-:Y:S01]  /*11cb0*/  HMMA.16816.F32 R16, R68.reuse, R94, R16 ;  /* 0x0000005e4410723c */ /* 0x040fe20000001810 */
[----:B------:R-:W-:Y:S08]  /*11cc0*/  LDSM.16.MT88.4 R92, [R138+0xd800] ;  /* 0x00d800008a5c783b */ /* 0x000ff00000004200 */
[----:B------:R-:W-:Y:S01]  /*11cd0*/  MUFU.EX2 R175, R175 ;  /* 0x000000af00af7308 */ /* 0x000fe20000000800 */
[C---:B--2---:R-:W-:Y:S09]  /*11ce0*/  HMMA.16816.F32 R20, R68.reuse, R76, R20 ;  /* 0x0000004c4414723c */ /* 0x044ff20000001814 */
[----:B------:R-:W2:Y:S01]  /*11cf0*/  MUFU.EX2 R184, R184 ;  /* 0x000000b800b87308 */ /* 0x000ea20000000800 */
[C---:B------:R-:W-:Y:S01]  /*11d00*/  HMMA.16816.F32 R24, R68.reuse, R78, R24 ;  /* 0x0000004e4418723c */ /* 0x040fe20000001818 */
[----:B------:R-:W3:Y:S08]  /*11d10*/  LDSM.16.MT88.4 R76, [R138+0x11000] ;  /* 0x011000008a4c783b */ /* 0x000ef00000004200 */
[----:B------:R-:W-:Y:S01]  /*11d20*/  MUFU.EX2 R186, R186 ;  /* 0x000000ba00ba7308 */ /* 0x000fe20000000800 */
[C---:B----4-:R-:W-:Y:S09]  /*11d30*/  HMMA.16816.F32 R28, R68.reuse, R80, R28 ;  /* 0x00000050441c723c */ /* 0x050ff2000000181c */
[----:B------:R-:W4:Y:S01]  /*11d40*/  MUFU.EX2 R179, R179 ;  /* 0x000000b300b37308 */ /* 0x000f220000000800 */
[C---:B------:R-:W-:Y:S01]  /*11d50*/  HMMA.16816.F32 R32, R68.reuse, R82, R32 ;  /* 0x000000524420723c */ /* 0x040fe20000001820 */
[----:B------:R-:W5:Y:S08]  /*11d60*/  LDSM.16.MT88.4 R80, [R139+0xd800] ;  /* 0x00d800008b50783b */ /* 0x000f700000004200 */
[----:B------:R-:W-:Y:S01]  /*11d70*/  MUFU.EX2 R187, R187 ;  /* 0x000000bb00bb7308 */ /* 0x000fe20000000800 */
[C---:B-1----:R-:W-:Y:S09]  /*11d80*/  HMMA.16816.F32 R36, R68.reuse, R72, R36 ;  /* 0x000000484424723c */ /* 0x042ff20000001824 */
[----:B------:R-:W1:Y:S01]  /*11d90*/  MUFU.EX2 R188, R188 ;  /* 0x000000bc00bc7308 */ /* 0x000e620000000800 */
[C---:B------:R-:W-:Y:S01]  /*11da0*/  HMMA.16816.F32 R40, R68.reuse, R74, R40 ;  /* 0x0000004a4428723c */ /* 0x040fe20000001828 */
[----:B------:R-:W2:Y:S08]  /*11db0*/  LDSM.16.MT88.4 R72, [R140+0x1800] ;  /* 0x001800008c48783b */ /* 0x000eb00000004200 */
[----:B------:R-:W-:Y:S01]  /*11dc0*/  MUFU.EX2 R189, R189 ;  /* 0x000000bd00bd7308 */ /* 0x000fe20000000800 */
[C---:B---3--:R-:W-:Y:S09]  /*11dd0*/  HMMA.16816.F32 R44, R68.reuse, R76, R44 ;  /* 0x0000004c442c723c */ /* 0x048ff2000000182c */
[----:B------:R-:W3:Y:S01]  /*11de0*/  MUFU.EX2 R190, R190 ;  /* 0x000000be00be7308 */ /* 0x000ee20000000800 */
[C---:B------:R-:W-:Y:S01]  /*11df0*/  HMMA.16816.F32 R48, R68.reuse, R78, R48 ;  /* 0x0000004e4430723c */ /* 0x040fe20000001830 */
[----:B------:R-:W4:Y:S08]  /*11e00*/  LDSM.16.MT88.4 R76, [R213+0x1800] ;  /* 0x00180000d54c783b */ /* 0x000f300000004200 */
[----:B------:R-:W-:Y:S01]  /*11e10*/  MUFU.EX2 R193, R193 ;  /* 0x000000c100c17308 */ /* 0x000fe20000000800 */
[C---:B------:R-:W-:Y:S09]  /*11e20*/  HMMA.16816.F32 R52, R68.reuse, R84, R52 ;  /* 0x000000544434723c */ /* 0x040ff20000001834 */
[----:B------:R-:W3:Y:S01]  /*11e30*/  MUFU.EX2 R194, R194 ;  /* 0x000000c200c27308 */ /* 0x000ee20000000800 */
[C---:B------:R-:W-:Y:S01]  /*11e40*/  HMMA.16816.F32 R56, R68.reuse, R86, R56 ;  /* 0x000000564438723c */ /* 0x040fe20000001838 */
[----:B------:R-:W-:Y:S08]  /*11e50*/  LDSM.16.MT88.4 R84, [R140+0x5800] ;  /* 0x005800008c54783b */ /* 0x000ff00000004200 */
[----:B------:R-:W-:Y:S01]  /*11e60*/  MUFU.EX2 R136, R136 ;  /* 0x0000008800887308 */ /* 0x000fe20000000800 */
[C---:B------:R-:W-:Y:S09]  /*11e70*/  HMMA.16816.F32 R60, R68.reuse, R88, R60 ;  /* 0x00000058443c723c */ /* 0x040ff2000000183c */
[----:B------:R-:W3:Y:S01]  /*11e80*/  MUFU.EX2 R135, R135 ;  /* 0x0000008700877308 */ /* 0x000ee20000000800 */
[----:B------:R-:W-:Y:S01]  /*11e90*/  HMMA.16816.F32 R64, R68, R90, R64 ;  /* 0x0000005a4440723c */ /* 0x000fe20000001840 */
[----:B------:R-:W-:Y:S02]  /*11ea0*/  LDSM.16.MT88.4 R88, [R213+0x5800] ;  /* 0x00580000d558783b */ /* 0x000fe40000004200 */
[----:B------:R-:W-:Y:S06]  /*11eb0*/  F2FP.F16.F32.PACK_AB R68, R167, R160 ;  /* 0x000000a0a744723e */ /* 0x000fec00000000ff */
[----:B------:R-:W-:Y:S01]  /*11ec0*/  MUFU.EX2 R192, R192 ;  /* 0x000000c000c07308 */ /* 0x000fe20000000800 */
[C---:B------:R-:W-:Y:S01]  /*11ed0*/  F2FP.F16.F32.PACK_AB R69, R162.reuse, R173 ;  /* 0x000000ada245723e */ /* 0x040fe200000000ff */
[----:B------:R-:W-:Y:S01]  /*11ee0*/  FADD.FTZ R173, R173, R158 ;  /* 0x0000009eadad7221 */ /* 0x000fe20000010000 */
[----:B------:R-:W-:Y:S02]  /*11ef0*/  F2FP.F16.F32.PACK_AB R70, R177, R164 ;  /* 0x000000a4b146723e */ /* 0x000fe400000000ff */
[C---:B------:R-:W-:Y:S01]  /*11f00*/  F2FP.F16.F32.PACK_AB R71, R181.reuse, R166 ;  /* 0x000000a6b547723e */ /* 0x040fe200000000ff */
[----:B------:R-:W-:Y:S04]  /*11f10*/  FADD.FTZ R173, R162, R173 ;  /* 0x000000ada2ad7221 */ /* 0x000fe80000010000 */
[----:B------:R-:W3:Y:S01]  /*11f20*/  MUFU.EX2 R191, R150 ;  /* 0x0000009600bf7308 */ /* 0x000ee20000000800 */
[----:B------:R-:W-:Y:S01]  /*11f30*/  FADD.FTZ R166, R166, R173 ;  /* 0x000000ada6a67221 */ /* 0x000fe20000010000 */
[C---:B-----5:R-:W-:Y:S03]  /*11f40*/  HMMA.16816.F32 R4, R68.reuse, R80, R4 ;  /* 0x000000504404723c */ /* 0x060fe60000001804 */
[----:B------:R-:W-:Y:S05]  /*11f50*/  FADD.FTZ R166, R181, R166 ;  /* 0x000000a6b5a67221 */ /* 0x000fea0000010000 */
[----:B------:R-:W-:Y:S01]  /*11f60*/  MUFU.EX2 R134, R134 ;  /* 0x0000008600867308 */ /* 0x000fe20000000800 */
[C---:B------:R-:W-:Y:S01]  /*11f70*/  HMMA.16816.F32 R8, R68.reuse, R82, R8 ;  /* 0x000000524408723c */ /* 0x040fe20000001808 */
[----:B------:R-:W5:Y:S08]  /*11f80*/  LDSM.16.MT88.4 R80, [R139+0x11800] ;  /* 0x011800008b50783b */ /* 0x000f700000004200 */
[----:B------:R-:W3:Y:S01]  /*11f90*/  MUFU.EX2 R133, R148 ;  /* 0x0000009400857308 */ /* 0x000ee20000000800 */
[C---:B------:R-:W-:Y:S08]  /*11fa0*/  HMMA.16816.F32 R12, R68.reuse, R92, R12 ;  /* 0x0000005c440c723c */ /* 0x040ff0000000180c */
[C---:B------:R-:W-:Y:S01]  /*11fb0*/  HMMA.16816.F32 R16, R68.reuse, R94, R16 ;  /* 0x0000005e4410723c */ /* 0x040fe20000001810 */
[----:B------:R-:W-:Y:S07]  /*11fc0*/  LDSM.16.MT88.4 R92, [R138+0xe000] ;  /* 0x00e000008a5c783b */ /* 0x000fee0000004200 */
[C---:B--2---:R-:W-:Y:S08]  /*11fd0*/  HMMA.16816.F32 R20, R68.reuse, R72, R20 ;  /* 0x000000484414723c */ /* 0x044ff00000001814 */
[C---:B------:R-:W-:Y:S01]  /*11fe0*/  HMMA.16816.F32 R24, R68.reuse, R74, R24 ;  /* 0x0000004a4418723c */ /* 0x040fe20000001818 */
[----:B------:R-:W2:Y:S07]  /*11ff0*/  LDSM.16.MT88.4 R72, [R138+0x11800] ;  /* 0x011800008a48783b */ /* 0x000eae0000004200 */
[C---:B----4-:R-:W-:Y:S08]  /*12000*/  HMMA.16816.F32 R28, R68.reuse, R76, R28 ;  /* 0x0000004c441c723c */ /* 0x050ff0000000181c */
[C---:B------:R-:W-:Y:S01]  /*12010*/  HMMA.16816.F32 R32, R68.reuse, R78, R32 ;  /* 0x0000004e4420723c */ /* 0x040fe20000001820 */
[----:B------:R-:W4:Y:S07]  /*12020*/  LDSM.16.MT88.4 R76, [R139+0xe000] ;  /* 0x00e000008b4c783b */ /* 0x000f2e0000004200 */
[C---:B-----5:R-:W-:Y:S08]  /*12030*/  HMMA.16816.F32 R36, R68.reuse, R80, R36 ;  /* 0x000000504424723c */ /* 0x060ff00000001824 */
[C---:B------:R-:W-:Y:S01]  /*12040*/  HMMA.16816.F32 R40, R68.reuse, R82, R40 ;  /* 0x000000524428723c */ /* 0x040fe20000001828 */
[----:B------:R-:W5:Y:S07]  /*12050*/  LDSM.16.MT88.4 R80, [R140+0x2000] ;  /* 0x002000008c50783b */ /* 0x000f6e0000004200 */
        /* <DEDUP_REMOVED lines=16> */
[C---:B----4-:R-:W-:Y:S03]  /*12160*/  HMMA.16816.F32 R4, R68.reuse, R76, R4 ;  /* 0x0000004c4404723c */ /* 0x050fe60000001804 */
[----:B------:R-:W-:Y:S05]  /*12170*/  FADD.FTZ R169, R174, R169 ;  /* 0x000000a9aea97221 */ /* 0x000fea0000010000 */
[C---:B------:R-:W-:Y:S01]  /*12180*/  HMMA.16816.F32 R8, R68.reuse, R78, R8 ;  /* 0x0000004e4408723c */ /* 0x040fe20000001808 */
[----:B------:R-:W4:Y:S07]  /*12190*/  LDSM.16.MT88.4 R76, [R139+0x12000] ;  /* 0x012000008b4c783b */ /* 0x000f2e0000004200 */
[C---:B------:R-:W-:Y:S08]  /*121a0*/  HMMA.16816.F32 R12, R68.reuse, R92, R12 ;  /* 0x0000005c440c723c */ /* 0x040ff0000000180c */
[C---:B------:R-:W-:Y:S01]  /*121b0*/  HMMA.16816.F32 R16, R68.reuse, R94, R16 ;  /* 0x0000005e4410723c */ /* 0x040fe20000001810 */
[----:B------:R-:W-:Y:S07]  /*121c0*/  LDSM.16.MT88.4 R92, [R138+0xe800] ;  /* 0x00e800008a5c783b */ /* 0x000fee0000004200 */
[C---:B-----5:R-:W-:Y:S08]  /*121d0*/  HMMA.16816.F32 R20, R68.reuse, R80, R20 ;  /* 0x000000504414723c */ /* 0x060ff00000001814 */
[C---:B------:R-:W-:Y:S01]  /*121e0*/  HMMA.16816.F32 R24, R68.reuse, R82, R24 ;  /* 0x000000524418723c */ /* 0x040fe20000001818 */
[----:B------:R-:W5:Y:S07]  /*121f0*/  LDSM.16.MT88.4 R80, [R138+0x12000] ;  /* 0x012000008a50783b */ /* 0x000f6e0000004200 */
        /* <DEDUP_REMOVED lines=9> */
[C---:B------:R-:W-:Y:S08]  /*12290*/  HMMA.16816.F32 R52, R68.reuse, R84, R52 ;  /* 0x000000544434723c */ /* 0x040ff00000001834 */
[C---:B------:R-:W-:Y:S01]  /*122a0*/  HMMA.16816.F32 R56, R68.reuse, R86, R56 ;  /* 0x000000564438723c */ /* 0x040fe20000001838 */
[----:B------:R-:W-:Y:S07]  /*122b0*/  LDSM.16.MT88.4 R84, [R140+0x6800] ;  /* 0x006800008c54783b */ /* 0x000fee0000004200 */
[C---:B------:R-:W-:Y:S08]  /*122c0*/  HMMA.16816.F32 R60, R68.reuse, R88, R60 ;  /* 0x00000058443c723c */ /* 0x040ff0000000183c */
[----:B------:R-:W-:Y:S01]  /*122d0*/  HMMA.16816.F32 R64, R68, R90, R64 ;  /* 0x0000005a4440723c */ /* 0x000fe20000001840 */
[----:B------:R-:W-:Y:S02]  /*122e0*/  LDSM.16.MT88.4 R88, [R213+0x6800] ;  /* 0x00680000d558783b */ /* 0x000fe40000004200 */
[----:B------:R-:W-:Y:S02]  /*122f0*/  F2FP.F16.F32.PACK_AB R68, R176, R163 ;  /* 0x000000a3b044723e */ /* 0x000fe400000000ff */
[C---:B------:R-:W-:Y:S01]  /*12300*/  F2FP.F16.F32.PACK_AB R69, R159.reuse, R178 ;  /* 0x000000b29f45723e */ /* 0x040fe200000000ff */
[----:B------:R-:W-:Y:S01]  /*12310*/  FADD.FTZ R178, R178, R169 ;  /* 0x000000a9b2b27221 */ /* 0x000fe20000010000 */
[----:B------:R-:W-:Y:S02]  /*12320*/  F2FP.F16.F32.PACK_AB R70, R180, R161 ;  /* 0x000000a1b446723e */ /* 0x000fe400000000ff */
[C---:B------:R-:W-:Y:S01]  /*12330*/  F2FP.F16.F32.PACK_AB R71, R182.reuse, R165 ;  /* 0x000000a5b647723e */ /* 0x040fe200000000ff */
[----:B------:R-:W-:Y:S04]  /*12340*/  FADD.FTZ R178, R159, R178 ;  /* 0x000000b29fb27221 */ /* 0x000fe80000010000 */
[----:B------:R-:W-:Y:S02]  /*12350*/  FADD.FTZ R165, R165, R178 ;  /* 0x000000b2a5a57221 */ /* 0x000fe40000010000 */
[C---:B--2---:R-:W-:Y:S03]  /*12360*/  HMMA.16816.F32 R4, R68.reuse, R72, R4 ;  /* 0x000000484404723c */ /* 0x044fe60000001804 */
[----:B------:R-:W-:Y:S05]  /*12370*/  FADD.FTZ R165, R182, R165 ;  /* 0x000000a5b6a57221 */ /* 0x000fea0000010000 */
[C---:B------:R-:W-:Y:S01]  /*12380*/  HMMA.16816.F32 R8, R68.reuse, R74, R8 ;  /* 0x0000004a4408723c */ /* 0x040fe20000001808 */
[----:B------:R-:W2:Y:S07]  /*12390*/  LDSM.16.MT88.4 R72, [R139+0x12800] ;  /* 0x012800008b48783b */ /* 0x000eae0000004200 */
[C---:B------:R-:W-:Y:S08]  /*123a0*/  HMMA.16816.F32 R12, R68.reuse, R92, R12 ;  /* 0x0000005c440c723c */ /* 0x040ff0000000180c */
[C---:B------:R-:W-:Y:S01]  /*123b0*/  HMMA.16816.F32 R16, R68.reuse, R94, R16 ;  /* 0x0000005e4410723c */ /* 0x040fe20000001810 */
[----:B------:R-:W-:Y:S07]  /*123c0*/  LDSM.16.MT88.4 R92, [R138+0xf000] ;  /* 0x00f000008a5c783b */ /* 0x000fee0000004200 */
        /* <DEDUP_REMOVED lines=21> */
[----:B-1----:R-:W-:Y:S02]  /*12520*/  F2FP.F16.F32.PACK_AB R70, R188, R187 ;  /* 0x000000bbbc46723e */ /* 0x002fe400000000ff */
[C---:B---3--:R-:W-:Y:S01]  /*12530*/  F2FP.F16.F32.PACK_AB R71, R190.reuse, R189 ;  /* 0x000000bdbe47723e */ /* 0x048fe200000000ff */
[----:B------:R-:W-:Y:S04]  /*12540*/  FADD.FTZ R186, R179, R186 ;  /* 0x000000bab3ba7221 */ /* 0x000fe80000010000 */
[----:B------:R-:W-:Y:S02]  /*12550*/  FADD.FTZ R189, R189, R186 ;  /* 0x000000babdbd7221 */ /* 0x000fe40000010000 */
[C---:B-----5:R-:W-:Y:S03]  /*12560*/  HMMA.16816.F32 R4, R68.reuse, R80, R4 ;  /* 0x000000504404723c */ /* 0x060fe60000001804 */
[----:B------:R-:W-:Y:S05]  /*12570*/  FADD.FTZ R189, R190, R189 ;  /* 0x000000bdbebd7221 */ /* 0x000fea0000010000 */
[C---:B------:R-:W-:Y:S01]  /*12580*/  HMMA.16816.F32 R8, R68.reuse, R82, R8 ;  /* 0x000000524408723c */ /* 0x040fe20000001808 */
[----:B------:R-:W1:Y:S07]  /*12590*/  LDSM.16.MT88.4 R80, [R139+0x13000] ;  /* 0x013000008b50783b */ /* 0x000e6e0000004200 */
        /* <DEDUP_REMOVED lines=8> */
[----:B------:R-:W-:Y:S07]  /*12620*/  LDSM.16.MT88.4 R76, [R140+0x7800] ;  /* 0x007800008c4c783b */ /* 0x000fee0000004200 */
[C---:B-1----:R-:W-:Y:S08]  /*12630*/  HMMA.16816.F32 R36, R68.reuse, R80, R36 ;  /* 0x000000504424723c */ /* 0x042ff00000001824 */
[C---:B------:R-:W-:Y:S08]  /*12640*/  HMMA.16816.F32 R40, R68.reuse, R82, R40 ;  /* 0x000000524428723c */ /* 0x040ff00000001828 */
[C---:B--2---:R-:W-:Y:S08]  /*12650*/  HMMA.16816.F32 R44, R68.reuse, R72, R44 ;  /* 0x00000048442c723c */ /* 0x044ff0000000182c */
[C---:B------:R-:W-:Y:S08]  /*12660*/  HMMA.16816.F32 R48, R68.reuse, R74, R48 ;  /* 0x0000004a4430723c */ /* 0x040ff00000001830 */
[C---:B------:R-:W-:Y:S08]  /*12670*/  HMMA.16816.F32 R52, R68.reuse, R84, R52 ;  /* 0x000000544434723c */ /* 0x040ff00000001834 */
[C---:B------:R-:W-:Y:S01]  /*12680*/  HMMA.16816.F32 R56, R68.reuse, R86, R56 ;  /* 0x000000564438723c */ /* 0x040fe20000001838 */
[----:B------:R-:W1:Y:S07]  /*12690*/  LDSM.16.MT88.4 R84, [R138+0x13800] ;  /* 0x013800008a54783b */ /* 0x000e6e0000004200 */
[C---:B------:R-:W-:Y:S08]  /*126a0*/  HMMA.16816.F32 R60, R68.reuse, R88, R60 ;  /* 0x00000058443c723c */ /* 0x040ff0000000183c */
[----:B------:R-:W-:Y:S03]  /*126b0*/  HMMA.16816.F32 R64, R68, R90, R64 ;  /* 0x0000005a4440723c */ /* 0x000fe60000001840 */
[----:B------:R-:W-:Y:S02]  /*126c0*/  F2FP.F16.F32.PACK_AB R68, R194, R193 ;  /* 0x000000c1c244723e */ /* 0x000fe400000000ff */
[----:B------:R-:W-:Y:S01]  /*126d0*/  F2FP.F16.F32.PACK_AB R69, R135, R136 ;  /* 0x000000888745723e */ /* 0x000fe200000000ff */
[----:B------:R-:W-:Y:S01]  /*126e0*/  FADD.FTZ R136, R136, R189 ;  /* 0x000000bd88887221 */ /* 0x000fe20000010000 */
[----:B------:R-:W-:Y:S02]  /*126f0*/  F2FP.F16.F32.PACK_AB R70, R191, R192 ;  /* 0x000000c0bf46723e */ /* 0x000fe400000000ff */
[----:B------:R-:W-:Y:S01]  /*12700*/  F2FP.F16.F32.PACK_AB R71, R133, R134 ;  /* 0x000000868547723e */ /* 0x000fe200000000ff */
[----:B------:R-:W-:Y:S04]  /*12710*/  FADD.FTZ R135, R135, R136 ;  /* 0x0000008887877221 */ /* 0x000fe80000010000 */
[----:B------:R-:W-:Y:S02]  /*12720*/  FADD.FTZ R134, R134, R135 ;  /* 0x0000008786867221 */ /* 0x000fe40000010000 */
[C---:B------:R-:W-:Y:S03]  /*12730*/  HMMA.16816.F32 R128, R68.reuse, R124, R4 ;  /* 0x0000007c4480723c */ /* 0x040fe60000001804 */
[----:B------:R-:W-:Y:S01]  /*12740*/  FADD.FTZ R5, R145, R146 ;  /* 0x0000009291057221 */ /* 0x000fe20000010000 */
[----:B------:R-:W-:Y:S03]  /*12750*/  FADD.FTZ R231, R133, R134 ;  /* 0x0000008685e77221 */ /* 0x000fe60000010000 */
[----:B------:R-:W-:Y:S01]  /*12760*/  FADD.FTZ R5, R144, R5 ;  /* 0x0000000590057221 */ /* 0x000fe20000010000 */
[C---:B------:R-:W-:Y:S03]  /*12770*/  HMMA.16816.F32 R124, R68.reuse, R126, R8 ;  /* 0x0000007e447c723c */ /* 0x040fe60000001808 */
[----:B------:R-:W-:Y:S04]  /*12780*/  FADD.FTZ R96, R96, R5 ;  /* 0x0000000560607221 */ /* 0x000fe80000010000 */
        /* <DEDUP_REMOVED lines=11> */
[----:B------:R-:W-:Y:S02]  /*12840*/  FADD.FTZ R160, R160, R5 ;  /* 0x00000005a0a07221 */ /* 0x000fe40000010000 */
[----:B------:R-:W2:Y:S02]  /*12850*/  LDSM.16.MT88.4 R4, [R213+0x7800] ;  /* 0x00780000d504783b */ /* 0x000ea40000004200 */
        /* <DEDUP_REMOVED lines=11> */
[----:B------:R-:W-:Y:S01]  /*12910*/  FADD.FTZ R163, R163, R0 ;  /* 0x00000000a3a37221 */ /* 0x000fe20000010000 */
[----:B------:R-:W-:Y:S03]  /*12920*/  MOV R0, R3 ;  /* 0x0000000300007202 */ /* 0x000fe60000000f00 */
[----:B------:R-:W-:Y:S01]  /*12930*/  FADD.FTZ R176, R176, R163 ;  /* 0x000000a3b0b07221 */ /* 0x000fe20000010000 */
[C---:B-1----:R-:W-:Y:S03]  /*12940*/  HMMA.16816.F32 R88, R68.reuse, R84, R44 ;  /* 0x000000544458723c */ /* 0x042fe6000000182c */
        /* <DEDUP_REMOVED lines=8> */
[C---:B------:R-:W-:Y:S08]  /*129d0*/  HMMA.16816.F32 R76, R68.reuse, R78, R56 ;  /* 0x0000004e444c723c */ /* 0x040ff00000001838 */
[C---:B--2---:R-:W-:Y:S03]  /*129e0*/  HMMA.16816.F32 R72, R68.reuse, R4, R60 ;  /* 0x000000044448723c */ /* 0x044fe6000000183c */
[----:B------:R-:W-:Y:S04]  /*129f0*/  FADD.FTZ R5, R193, R188 ;  /* 0x000000bcc1057221 */ /* 0x000fe80000010000 */
[----:B------:R-:W-:Y:S01]  /*12a00*/  FADD.FTZ R5, R194, R5 ;  /* 0x00000005c2057221 */ /* 0x000fe20000010000 */
[----:B------:R-:W-:Y:S03]  /*12a10*/  HMMA.16816.F32 R68, R68, R6, R64 ;  /* 0x000000064444723c */ /* 0x000fe60000001840 */
[----:B------:R-:W-:Y:S04]  /*12a20*/  FADD.FTZ R192, R192, R5 ;  /* 0x00000005c0c07221 */ /* 0x000fe80000010000 */
[----:B------:R-:W-:Y:S01]  /*12a30*/  FADD.FTZ R233, R191, R192 ;  /* 0x000000c0bfe97221 */ /* 0x000fe20000010000 */
[----:B------:R-:W-:Y:S01]  /*12a40*/  @!UPT UIADD3 URZ, UPT, UPT, URZ, URZ, URZ ;  /* 0x000000fffffff290 */ /* 0x000fe2000fffe0ff */
[----:B------:R-:W-:Y:S11]  /*12a50*/  @P1 BRA `(.L_x_668) ;  /* 0xffffffb000681947 */ /* 0x000ff6000383ffff */
.L_x_664:
        /* <DEDUP_REMOVED lines=213> */
.L_x_670:
[----:B------:R-:W-:Y:S05]  /*137b0*/  BSYNC.RECONVERGENT B0 ;  /* 0x0000000000007941 */ /* 0x000fea0003800200 */
.L_x_669:
        /* <DEDUP_REMOVED lines=32> */
.L_x_672:
[----:B------:R-:W-:Y:S05]  /*139c0*/  BSYNC.RECONVERGENT B0 ;  /* 0x0000000000007941 */ /* 0x000fea0003800200 */
.L_x_671:
        /* <DEDUP_REMOVED lines=20> */
.L_x_674:
[----:B------:R-:W-:Y:S05]  /*13b10*/  BSYNC.RECONVERGENT B0 ;  /* 0x0000000000007941 */ /* 0x000fea0003800200 */
.L_x_673:
        /* <DEDUP_REMOVED lines=20> */
.L_x_676:
[----:B------:R-:W-:Y:S05]  /*13c60*/  BSYNC.RECONVERGENT B0 ;  /* 0x0000000000007941 */ /* 0x000fea0003800200 */
.L_x_675:
        /* <DEDUP_REMOVED lines=19> */
.L_x_677:
        /* <DEDUP_REMOVED lines=14> */
.L_x_7211:


//--------------------- .text._ZN5flash24flash_fwd_splitkv_kernelI23Flash_fwd_kernel_traitsILi128ELi64ELi128ELi4ELb0ELb0EN7cutlass6half_tE19Flash_kernel_traitsILi128ELi64ELi128ELi4ES3_EELb1ELb0ELb0ELb0ELb0ELb0ELb0ELb1EEEvNS_16Flash_fwd_paramsE --------------------------
	.section	.text._ZN5flash24flash_fwd_splitkv_kernelI23Flash_fwd_kernel_traitsILi128ELi64ELi128ELi4ELb0ELb0EN7cutlass6half_tE19Flash_kernel_traitsILi128ELi64ELi128ELi4ES3_EELb1ELb0ELb0ELb0ELb0ELb0ELb0ELb1EEEvNS_16Flash_fwd_paramsE,"ax",@progbits
	.align	128
        .global         _ZN5flash24flash_fwd_splitkv_kernelI23Flash_fwd_kernel_traitsILi128ELi64ELi128ELi4ELb0ELb0EN7cutlass6half_tE19Flash_kernel_traitsILi128ELi64ELi128ELi4ES3_EELb1ELb0ELb0ELb0ELb0ELb0ELb0ELb1EEEvNS_16Flash_fwd_paramsE
        .type           _ZN5flash24flash_fwd_splitkv_kernelI23Flash_fwd_kernel_traitsILi128ELi64ELi128ELi4ELb0ELb0EN7cutlass6half_tE19Flash_kernel_traitsILi128ELi64ELi128ELi4ES3_EELb1ELb0ELb0ELb0ELb0ELb0ELb0ELb1EEEvNS_16Flash_fwd_paramsE,@function
        .size           _ZN5flash24flash_fwd_splitkv_kernelI23Flash_fwd_kernel_traitsILi128ELi64ELi128ELi4ELb0ELb0EN7cutlass6half_tE19Flash_kernel_traitsILi128ELi64ELi128ELi4ES3_EELb1ELb0ELb0ELb0ELb0ELb0ELb0ELb1EEEvNS_16Flash_fwd_paramsE,(.L_x_7212 - _ZN5flash24flash_fwd_splitkv_kernelI23Flash_fwd_kernel_traitsILi128ELi64ELi128ELi4ELb0ELb0EN7cutlass6half_tE19Flash_kernel_traitsILi128ELi64ELi128ELi4ES3_EELb1ELb0ELb0ELb0ELb0ELb0ELb0ELb1EEEvNS_16Flash_fwd_paramsE)
        .other          _ZN5flash24flash_fwd_splitkv_kernelI23Flash_fwd_kernel_traitsILi128ELi64ELi128ELi4ELb0ELb0EN7cutlass6half_tE19Flash_kernel_traitsILi128ELi64ELi128ELi4ES3_EELb1ELb0ELb0ELb0ELb0ELb0ELb0ELb1EEEvNS_16Flash_fwd_paramsE,@"STO_CUDA_ENTRY STV_DEFAULT"
_ZN5flash24flash_fwd_splitkv_kernelI23Flash_fwd_kernel_traitsILi128ELi64ELi128ELi4ELb0ELb0EN7cutlass6half_tE19Flash_kernel_traitsILi128ELi64ELi128ELi4ES3_EELb1ELb0ELb0ELb0ELb0ELb0ELb0ELb1EEEvNS_16Flash_fwd_paramsE:
.text._ZN5flash24flash_fwd_splitkv_kernelI23Flash_fwd_kernel_traitsILi128ELi64ELi128ELi4ELb0ELb0EN7cutlass6half_tE19Flash_kernel_traitsILi128ELi64ELi128ELi4ES3_EELb1ELb0ELb0ELb0ELb0ELb0ELb0ELb1EEEvNS_16Flash_fwd_paramsE:
[----:B------:R-:W-:Y:S08]  /*0000*/  LDC R1, c[0x0][0x37c] ;  /* 0x0000df00ff017b82 */ /* 0x000ff00000000800 */
[----:B------:R-:W1:Y:S01]  /*0010*/  LDC.64 R4, c[0x0][0x460] ;  /* 0x00011800ff047b82 */ /* 0x000e620000000a00 */
[----:B------:R-:W2:Y:S01]  /*0020*/  S2R R7, SR_CTAID.Y ;  /* 0x0000000000077919 */ /* 0x000ea20000002600 */
[----:B------:R-:W3:Y:S01]  /*0030*/  LDCU.64 UR6, c[0x0][0x358] ;  /* 0x00006b00ff0677ac */ /* 0x000ee20008000a00 */
[----:B------:R-:W-:Y:S01]  /*0040*/  IMAD.MOV.U32 R204, RZ, RZ, -0x1 ;  /* 0xffffffffffcc7424 */ /* 0x000fe200078e00ff */
[----:B------:R-:W4:Y:S04]  /*0050*/  LDCU.64 UR4, c[0x0][0x470] ;  /* 0x00008e00ff0477ac */ /* 0x000f280008000a00 */
[----:B------:R-:W2:Y:S08]  /*0060*/  LDC.64 R8, c[0x0][0x460] ;  /* 0x00011800ff087b82 */ /* 0x000eb00000000a00 */
[----:B------:R-:W3:Y:S01]  /*0070*/  LDC.64 R2, c[0x0][0x478] ;  /* 0x00011e00ff027b82 */ /* 0x000ee20000000a00 */
[----:B-1----:R-:W-:-:S02]  /*0080*/  ISETP.NE.U32.AND P0, PT, R4, RZ, PT ;  /* 0x000000ff0400720c */ /* 0x002fc40003f05070 */
[----:B------:R-:W-:Y:S02]  /*0090*/  ISETP.NE.U32.AND P3, PT, R4, RZ, PT ;  /* 0x000000ff0400720c */ /* 0x000fe40003f65070 */
[C---:B------:R-:W-:Y:S02]  /*00a0*/  ISETP.NE.AND.EX P0, PT, R5.reuse, RZ, PT, P0 ;  /* 0x000000ff0500720c */ /* 0x040fe40003f05300 */
[----:B------:R-:W-:Y:S01]  /*00b0*/  ISETP.NE.AND.EX P3, PT, R5, RZ, PT, P3 ;  /* 0x000000ff0500720c */ /* 0x000fe20003f65330 */
[----:B--2---:R-:W-:-:S04]  /*00c0*/  IMAD.WIDE.U32 R4, R7, 0x4, R8 ;  /* 0x0000000407047825 */ /* 0x004fc800078e0008 */
[----:B------:R-:W-:Y:S01]  /*00d0*/  IMAD.SHL.U32 R9, R7, 0x4, RZ ;  /* 0x0000000407097824 */ /* 0x000fe200078e00ff */
[----:B----4-:R-:W-:Y:S02]  /*00e0*/  ISETP.NE.U32.AND P2, PT, RZ, UR4, PT ;  /* 0x00000004ff007c0c */ /* 0x010fe4000bf45070 */
[----:B---3--:R-:W-:-:S03]  /*00f0*/  ISETP.NE.U32.AND P1, PT, R2, RZ, PT ;  /* 0x000000ff0200720c */ /* 0x008fc60003f25070 */
[----:B------:R-:W2:Y:S04]  /*0100*/  @P0 LDG.E R204, desc[UR6][R4.64] ;  /* 0x0000000604cc0981 */ /* 0x000ea8000c1e1900 */
[----:B------:R1:W2:Y:S01]  /*0110*/  @P3 LDG.E R15, desc[UR6][R4.64+0x4] ;  /* 0x00000406040f3981 */ /* 0x0002a2000c1e1900 */
[----:B------:R-:W-:Y:S01]  /*0120*/  IADD3 R128, P4, PT, R9, UR4, RZ ;  /* 0x0000000409807c10 */ /* 0x000fe2000ff9e0ff */
[----:B------:R-:W3:Y:S01]  /*0130*/  LDCU.U8 UR4, c[0x0][0x532] ;  /* 0x0000a640ff0477ac */ /* 0x000ee20008000000 */
[----:B------:R-:W-:Y:S02]  /*0140*/  ISETP.NE.AND.EX P1, PT, R3, RZ, PT, P1 ;  /* 0x000000ff0300720c */ /* 0x000fe40003f25310 */
[----:B------:R-:W-:Y:S01]  /*0150*/  SHF.R.U32.HI R6, RZ, 0x1e, R7 ;  /* 0x0000001eff067819 */ /* 0x000fe20000011607 */
[----:B-1----:R-:W1:Y:S03]  /*0160*/  LDC.64 R4, c[0x0][0x468] ;  /* 0x00011a00ff047b82 */ /* 0x002e660000000a00 */
[----:B------:R-:W-:-:S02]  /*0170*/  IADD3.X R129, PT, PT, R6, UR5, RZ, P4, !PT ;  /* 0x0000000506817c10 */ /* 0x000fc4000a7fe4ff */
[----:B---3--:R-:W-:-:S05]  /*0180*/  ISETP.NE.AND P4, PT, RZ, UR4, PT ;  /* 0x00000004ff007c0c */ /* 0x008fca000bf85270 */
[----:B------:R-:W-:Y:S02]  /*0190*/  @P1 IADD3 R2, P0, PT, R9, R2, RZ ;  /* 0x0000000209021210 */ /* 0x000fe40007f1e0ff */
[----:B------:R-:W-:Y:S01]  /*01a0*/  ISETP.NE.AND.EX P2, PT, RZ, UR5, PT, P2 ;  /* 0x00000005ff007c0c */ /* 0x000fe2000bf45320 */
[----:B------:R-:W-:Y:S02]  /*01b0*/  IMAD.MOV.U32 R0, RZ, RZ, RZ ;  /* 0x000000ffff007224 */ /* 0x000fe400078e00ff */
[----:B------:R-:W-:Y:S01]  /*01c0*/  IMAD.MOV.U32 R11, RZ, RZ, -0x1 ;  /* 0xffffffffff0b7424 */ /* 0x000fe200078e00ff */
[----:B------:R-:W3:Y:S01]  /*01d0*/  S2R R17, SR_CTAID.X ;  /* 0x0000000000117919 */ /* 0x000ee20000002500 */
[----:B------:R-:W-:Y:S01]  /*01e0*/  @P1 IMAD.X R3, R6, 0x1, R3, P0 ;  /* 0x0000000106031824 */ /* 0x000fe200000e0603 */
[----:B------:R-:W4:Y:S04]  /*01f0*/  @!P3 LDC R205, c[0x0][0x434] ;  /* 0x00010d00ffcdbb82 */ /* 0x000f280000000800 */
[----:B------:R1:W5:Y:S04]  /*0200*/  @P1 LDG.E R13, desc[UR6][R2.64] ;  /* 0x00000006020d1981 */ /* 0x000368000c1e1900 */
[----:B------:R1:W5:Y:S01]  /*0210*/  @P2 LDG.E R0, desc[UR6][R128.64] ;  /* 0x0000000680002981 */ /* 0x000362000c1e1900 */
[----:B------:R-:W2:Y:S01]  /*0220*/  @!P1 LDC R8, c[0x0][0x43c] ;  /* 0x00010f00ff089b82 */ /* 0x000ea20000000800 */
[----:B-1----:R-:W-:-:S04]  /*0230*/  ISETP.EQ.U32.AND P5, PT, R4, RZ, PT ;  /* 0x000000ff0400720c */ /* 0x002fc80003fa2070 */
[----:B------:R-:W-:Y:S02]  /*0240*/  ISETP.EQ.OR.EX P5, PT, R5, RZ, !P4, P5 ;  /* 0x000000ff0500720c */ /* 0x000fe400067a2750 */
[----:B------:R-:W-:-:S05]  /*0250*/  IADD3 R18, P0, PT, R9, R4, RZ ;  /* 0x0000000409127210 */ /* 0x000fca0007f1e0ff */
[----:B------:R-:W-:-:S06]  /*0260*/  IMAD.X R19, R6, 0x1, R5, P0 ;  /* 0x0000000106137824 */ /* 0x000fcc00000e0605 */
[----:B------:R1:W5:Y:S01]  /*0270*/  @!P5 LDG.E R11, desc[UR6][R18.64] ;  /* 0x00000006120bd981 */ /* 0x000362000c1e1900 */
[----:B------:R-:W-:Y:S01]  /*0280*/  ISETP.NE.U32.AND P0, PT, R4, RZ, PT ;  /* 0x000000ff0400720c */ /* 0x000fe20003f05070 */
[----:B------:R-:W1:Y:S03]  /*0290*/  @!P1 LDC.64 R2, c[0x0][0x488] ;  /* 0x00012200ff029b82 */ /* 0x000e660000000a00 */
[----:B------:R-:W-:-:S13]  /*02a0*/  ISETP.NE.AND.EX P0, PT, R5, RZ, PT, P0 ;  /* 0x000000ff0500720c */ /* 0x000fda0003f05300 */
[----:B------:R-:W1:Y:S01]  /*02b0*/  @!P0 LDC R69, c[0x0][0x438] ;  /* 0x00010e00ff458b82 */ /* 0x000e620000000800 */
[----:B---3--:R-:W-:Y:S02]  /*02c0*/  IMAD.SHL.U32 R70, R17, 0x40, RZ ;  /* 0x0000004011467824 */ /* 0x008fe400078e00ff */
[----:B--2---:R-:W-:-:S05]  /*02d0*/  @P3 IMAD.IADD R205, R15, 0x1, -R204 ;  /* 0x000000010fcd3824 */ /* 0x004fca00078e0acc */
[----:B----4-:R-:W-:Y:S01]  /*02e0*/  ISETP.GT.AND P3, PT, R205, R70, PT ;  /* 0x00000046cd00720c */ /* 0x010fe20003f64270 */
[----:B-1----:R-:W-:-:S12]  /*02f0*/  @!P0 BRA `(.L_x_678) ;  /* 0x00000000000c8947 */ /* 0x002fd80003800000 */
[----:B------:R-:W2:Y:S02]  /*0300*/  @P4 LDG.E R4, desc[UR6][R18.64+0x4] ;  /* 0x0000040612044981 */ /* 0x000ea4000c1e1900 */
[----:B--2--5:R-:W-:-:S06]  /*0310*/  @P4 IADD3 R69, PT, PT, R4, -R11, RZ ;  /* 0x8000000b04454210 */ /* 0x024fcc0007ffe0ff */
[----:B------:R1:W5:Y:S02]  /*0320*/  @!P4 LDG.E R69, desc[UR6][R18.64] ;  /* 0x000000061245c981 */ /* 0x000364000c1e1900 */
.L_x_678:
[----:B------:R-:W-:Y:S01]  /*0330*/  @!P1 ISETP.NE.U32.AND P0, PT, R2, RZ, PT ;  /* 0x000000ff0200920c */ /* 0x000fe20003f05070 */
[----:B------:R-:W-:-:S12]  /*0340*/  @!P3 EXIT ;  /* 0x000000000000b94d */ /* 0x000fd80003800000 */
[----:B------:R-:W2:Y:S01]  /*0350*/  LDCU UR5, c[0x0][0x438] ;  /* 0x00008700ff0577ac */ /* 0x000ea20008000800 */
[----:B------:R-:W-:Y:S01]  /*0360*/  @!P1 ISETP.NE.AND.EX P0, PT, R3, RZ, PT, P0 ;  /* 0x000000ff0300920c */ /* 0x000fe20003f05300 */
[--C-:B-----5:R-:W-:Y:S01]  /*0370*/  IMAD.IADD R69, R69, 0x1, -R0.reuse ;  /* 0x0000000145457824 */ /* 0x120fe200078e0a00 */
[----:B------:R-:W3:Y:S01]  /*0380*/  S2R R3, SR_CTAID.Z ;  /* 0x0000000000037919 */ /* 0x000ee20000002700 */
[----:B------:R-:W4:Y:S01]  /*0390*/  LDCU UR4, c[0x0][0x508] ;  /* 0x0000a100ff0477ac */ /* 0x000f220008000800 */
[----:B------:R-:W-:Y:S01]  /*03a0*/  @!P1 SEL R8, R8, RZ, P0 ;  /* 0x000000ff08089207 */ /* 0x000fe20000000000 */
[----:B------:R-:W-:Y:S01]  /*03b0*/  @P1 IMAD.IADD R66, R13, 0x1, -R0 ;  /* 0x000000010d421824 */ /* 0x000fe200078e0a00 */
[----:B------:R-:W1:Y:S01]  /*03c0*/  S2R R65, SR_TID.X ;  /* 0x0000000000417919 */ /* 0x000e620000002100 */
[----:B------:R-:W-:Y:S02]  /*03d0*/  VIADD R2, R17, 0x1 ;  /* 0x0000000111027836 */ /* 0x000fe40000000000 */
[----:B------:R-:W-:-:S02]  /*03e0*/  @!P1 IMAD.IADD R66, R69, 0x1, R8 ;  /* 0x0000000145429824 */ /* 0x000fc400078e0208 */
[----:B------:R-:W-:Y:S02]  /*03f0*/  IMAD R2, R2, 0x40, -R205 ;  /* 0x0000004002027824 */ /* 0x000fe400078e0acd */
[----:B------:R-:W-:Y:S01]  /*0400*/  VIADD R13, R66, 0x7f ;  /* 0x0000007f420d7836 */ /* 0x000fe20000000000 */
[----:B--2---:R-:W-:-:S04]  /*0410*/  UIADD3 UR5, UPT, UPT, UR5, 0x7f, URZ ;  /* 0x0000007f05057890 */ /* 0x004fc8000fffe0ff */
[----:B------:R-:W-:Y:S02]  /*0420*/  SHF.R.S32.HI R4, RZ, 0x1f, R13 ;  /* 0x0000001fff047819 */ /* 0x000fe4000001140d */
[----:B----4-:R-:W-:Y:S01]  /*0430*/  IADD3 R5, PT, PT, R13, UR4, R2 ;  /* 0x000000040d057c10 */ /* 0x010fe2000fffe002 */
[----:B------:R-:W-:Y:S01]  /*0440*/  USHF.R.S32.HI UR4, URZ, 0x1f, UR5 ;  /* 0x0000001fff047899 */ /* 0x000fe20008011405 */
[----:B------:R-:W-:Y:S02]  /*0450*/  LEA.HI R4, R4, R13, RZ, 0x7 ;  /* 0x0000000d04047211 */ /* 0x000fe400078f38ff */
[----:B------:R-:W-:Y:S01]  /*0460*/  SHF.R.S32.HI R2, RZ, 0x1f, R5 ;  /* 0x0000001fff027819 */ /* 0x000fe20000011405 */
[----:B------:R-:W-:Y:S01]  /*0470*/  ULEA.HI UR4, UR4, UR5, URZ, 0x7 ;  /* 0x0000000504047291 */ /* 0x000fe2000f8f38ff */
[----:B------:R-:W-:Y:S02]  /*0480*/  SHF.R.S32.HI R4, RZ, 0x7, R4 ;  /* 0x00000007ff047819 */ /* 0x000fe40000011404 */
[----:B------:R-:W-:Y:S01]  /*0490*/  LEA.HI R2, R2, R5, RZ, 0x7 ;  /* 0x0000000502027211 */ /* 0x000fe200078f38ff */
[----:B------:R-:W-:-:S03]  /*04a0*/  USHF.R.S32.HI UR4, URZ, 0x7, UR4 ;  /* 0x00000007ff047899 */ /* 0x000fc60008011404 */
[----:B------:R-:W-:Y:S01]  /*04b0*/  SHF.R.S32.HI R61, RZ, 0x7, R2 ;  /* 0x00000007ff3d7819 */ /* 0x000fe20000011402 */
[----:B------:R-:W-:-:S03]  /*04c0*/  IMAD.MOV.U32 R2, RZ, RZ, R7 ;  /* 0x000000ffff027224 */ /* 0x000fc600078e0007 */
[----:B------:R-:W-:-:S04]  /*04d0*/  VIMNMX3 R61, R4, UR4, R61, PT ;  /* 0x00000004043d7c0f */ /* 0x000fc8000b80013d */
[----:B------:R-:W-:-:S13]  /*04e0*/  ISETP.GT.AND P0, PT, R61, RZ, PT ;  /* 0x000000ff3d00720c */ /* 0x000fda0003f04270 */
[----:B-1-3--:R-:W-:Y:S05]  /*04f0*/  @P0 BRA `(.L_x_679) ;  /* 0x0000000400e80947 */ /* 0x00afea0003800000 */
[----:B------:R-:W-:Y:S01]  /*0500*/  ISETP.NE.AND P0, PT, R204, -0x1, PT ;  /* 0xffffffffcc00780c */ /* 0x000fe20003f05270 */
[----:B------:R-:W1:Y:S01]  /*0510*/  LDC.64 R4, c[0x0][0x408] ;  /* 0x00010200ff047b82 */ /* 0x000e620000000a00 */
[----:B------:R-:W-:Y:S01]  /*0520*/  SHF.L.U32 R6, R65, 0x3, RZ ;  /* 0x0000000341067819 */ /* 0x000fe200000006ff */
[----:B------:R-:W2:Y:S01]  /*0530*/  LDCU UR9, c[0x0][0x3e0] ;  /* 0x00007c00ff0977ac */ /* 0x000ea20008000800 */
[----:B------:R-:W-:Y:S01]  /*0540*/  SHF.R.U32.HI R65, RZ, 0x3, R65 ;  /* 0x00000003ff417819 */ /* 0x000fe20000011641 */
[----:B------:R-:W-:Y:S01]  /*0550*/  BSSY.RECONVERGENT B0, `(.L_x_680) ;  /* 0x0000028000007945 */ /* 0x000fe20003800200 */
[----:B------:R-:W-:Y:S01]  /*0560*/  LOP3.LUT R6, R6, 0x38, RZ, 0xc0, !PT ;  /* 0x0000003806067812 */ /* 0x000fe200078ec0ff */
[----:B------:R-:W3:Y:S01]  /*0570*/  LDCU.64 UR4, c[0x0][0x410] ;  /* 0x00008200ff0477ac */ /* 0x000ee20008000a00 */
[----:B------:R-:W4:Y:S05]  /*0580*/  LDCU UR8, c[0x0][0x434] ;  /* 0x00008680ff0877ac */ /* 0x000f2a0008000800 */
[----:B------:R-:W5:Y:S01]  /*0590*/  @!P0 LDC.64 R8, c[0x0][0x400] ;  /* 0x00010000ff088b82 */ /* 0x000f620000000a00 */
[----:B--2---:R-:W-:-:S02]  /*05a0*/  IMAD R17, R2, UR9, R3 ;  /* 0x0000000902117c24 */ /* 0x004fc4000f8e0203 */
[----:B-1----:R-:W-:-:S04]  /*05b0*/  @P0 IMAD.WIDE.U32 R10, R204, R4, RZ ;  /* 0x00000004cc0a0225 */ /* 0x002fc800078e00ff */
[C---:B-----5:R-:W-:Y:S01]  /*05c0*/  @!P0 IMAD.WIDE.U32 R14, R7.reuse, R8, RZ ;  /* 0x00000008070e8225 */ /* 0x060fe200078e00ff */
[----:B------:R-:W-:Y:S02]  /*05d0*/  @P0 MOV R14, R10 ;  /* 0x0000000a000e0202 */ /* 0x000fe40000000f00 */
[----:B------:R-:W-:Y:S01]  /*05e0*/  LOP3.LUT R8, R6, 0x40, RZ, 0xfc, !PT ;  /* 0x0000004006087812 */ /* 0x000fe200078efcff */
[----:B------:R-:W-:Y:S02]  /*05f0*/  @!P0 IMAD R9, R7, R9, R15 ;  /* 0x0000000907098224 */ /* 0x000fe400078e020f */
[----:B------:R-:W-:Y:S02]  /*0600*/  IMAD.MOV.U32 R7, RZ, RZ, RZ ;  /* 0x000000ffff077224 */ /* 0x000fe400078e00ff */
[----:B------:R-:W-:Y:S01]  /*0610*/  @P0 IMAD R9, R204, R5, R11 ;  /* 0x00000005cc090224 */ /* 0x000fe200078e020b */
[----:B------:R-:W-:Y:S01]  /*0620*/  IADD3 R11, PT, PT, R65, 0x20, RZ ;  /* 0x00000020410b7810 */ /* 0x000fe20007ffe0ff */
[----:B------:R-:W-:-:S04]  /*0630*/  IMAD.WIDE.U32 R12, R70, R4, R6 ;  /* 0x00000004460c7225 */ /* 0x000fc800078e0006 */
[----:B------:R-:W-:Y:S01]  /*0640*/  IMAD R0, R70, R5, R13 ;  /* 0x0000000546007224 */ /* 0x000fe200078e020d */
[----:B------:R-:W-:Y:S01]  /*0650*/  IADD3 R14, P0, PT, R14, R12, RZ ;  /* 0x0000000c0e0e7210 */ /* 0x000fe20007f1e0ff */
[----:B------:R-:W-:-:S04]  /*0660*/  VIADD R13, R65, 0x10 ;  /* 0x00000010410d7836 */ /* 0x000fc80000000000 */
[----:B------:R-:W-:Y:S01]  /*0670*/  IMAD.X R15, R9, 0x1, R0, P0 ;  /* 0x00000001090f7824 */ /* 0x000fe200000e0600 */
[----:B------:R-:W-:Y:S01]  /*0680*/  IADD3 R0, PT, PT, -R70, R205, RZ ;  /* 0x000000cd46007210 */ /* 0x000fe20007ffe1ff */
[----:B----4-:R-:W-:Y:S01]  /*0690*/  IMAD R70, R17, UR8, R70 ;  /* 0x0000000811467c24 */ /* 0x010fe2000f8e0246 */
[----:B------:R-:W-:Y:S01]  /*06a0*/  IADD3 R9, PT, PT, R65, 0x30, RZ ;  /* 0x0000003041097810 */ /* 0x000fe20007ffe0ff */
[----:B---3--:R-:W-:Y:S01]  /*06b0*/  IMAD.WIDE.U32 R14, R3, UR4, R14 ;  /* 0x00000004030e7c25 */ /* 0x008fe2000f8e000e */
[-C--:B------:R-:W-:Y:S02]  /*06c0*/  ISETP.GE.AND P0, PT, R65, R0.reuse, PT ;  /* 0x000000004100720c */ /* 0x080fe40003f06270 */
[-C--:B------:R-:W-:Y:S01]  /*06d0*/  ISETP.GE.AND P3, PT, R13, R0.reuse, PT ;  /* 0x000000000d00720c */ /* 0x080fe20003f66270 */
[----:B------:R-:W-:Y:S01]  /*06e0*/  IMAD R19, R3, UR5, R15 ;  /* 0x0000000503137c24 */ /* 0x000fe2000f8e020f */
[-C--:B------:R-:W-:Y:S02]  /*06f0*/  ISETP.GE.AND P2, PT, R11, R0.reuse, PT ;  /* 0x000000000b00720c */ /* 0x080fe40003f46270 */
[----:B------:R-:W-:-:S07]  /*0700*/  ISETP.GE.AND P1, PT, R9, R0, PT ;  /* 0x000000000900720c */ /* 0x000fce0003f26270 */
        /* <DEDUP_REMOVED lines=12> */
.L_x_681:
[----:B------:R-:W-:Y:S05]  /*07d0*/  BSYNC.RECONVERGENT B0 ;  /* 0x0000000000007941 */ /* 0x000fea0003800200 */
.L_x_680:
        /* <DEDUP_REMOVED lines=18> */
.L_x_683:
[----:B------:R-:W-:Y:S05]  /*0900*/  BSYNC.RECONVERGENT B0 ;  /* 0x0000000000007941 */ /* 0x000fea0003800200 */
.L_x_682:
        /* <DEDUP_REMOVED lines=18> */
.L_x_685:
[----:B------:R-:W-:Y:S05]  /*0a30*/  BSYNC.RECONVERGENT B0 ;  /* 0x0000000000007941 */ /* 0x000fea0003800200 */
.L_x_684:
        /* <DEDUP_REMOVED lines=17> */
.L_x_687:
[----:B------:R-:W-:Y:S05]  /*0b50*/  BSYNC.RECONVERGENT B0 ;  /* 0x0000000000007941 */ /* 0x000fea0003800200 */
.L_x_686:
        /* <DEDUP_REMOVED lines=20> */
.L_x_679:
        /* <DEDUP_REMOVED lines=10> */
.L_x_688:
[----:B------:R-:W-:Y:S05]  /*0d40*/  BRA.U !UP0, `(.L_x_689) ;  /* 0x0000000508987547 */ /* 0x000fea000b800000 */
[----:B------:R-:W1:Y:S01]  /*0d50*/  LDC R9, c[0x0][0x4f0] ;  /* 0x00013c00ff097b82 */ /* 0x000e620000000800 */
[----:B------:R-:W-:Y:S01]  /*0d60*/  LEA R0, R61, 0xffffff80, 0x7 ;  /* 0xffffff803d007811 */ /* 0x000fe200078e38ff */
[----:B------:R-:W2:Y:S03]  /*0d70*/  LDCU.64 UR4, c[0x0][0x4e8] ;  /* 0x00009d00ff0477ac */ /* 0x000ea60008000a00 */
[----:B-----5:R-:W-:Y:S01]  /*0d80*/  IABS R2, R0 ;  /* 0x0000000000027213 */ /* 0x020fe20000000000 */
[----:B------:R-:W3:Y:S01]  /*0d90*/  LDCU.64 UR8, c[0x0][0x3a0] ;  /* 0x00007400ff0877ac */ /* 0x000ee20008000a00 */
[----:B------:R-:W4:Y:S01]  /*0da0*/  LDCU.64 UR14, c[0x0][0x3b8] ;  /* 0x00007700ff0e77ac */ /* 0x000f220008000a00 */
[----:B-1----:R-:W-:-:S04]  /*0db0*/  IABS R5, R9 ;  /* 0x0000000900057213 */ /* 0x002fc80000000000 */
[----:B------:R-:W1:Y:S08]  /*0dc0*/  I2F.RP R6, R5 ;  /* 0x0000000500067306 */ /* 0x000e700000209400 */
[----:B-1----:R-:W1:Y:S02]  /*0dd0*/  MUFU.RCP R10, R6 ;  /* 0x00000006000a7308 */ /* 0x002e640000001000 */
[----:B-1----:R-:W-:-:S06]  /*0de0*/  IADD3 R10, PT, PT, R10, 0xffffffe, RZ ;  /* 0x0ffffffe0a0a7810 */ /* 0x002fcc0007ffe0ff */
[----:B------:R-:W1:Y:S02]  /*0df0*/  F2I.FTZ.U32.TRUNC.NTZ R11, R10 ;  /* 0x0000000a000b7305 */ /* 0x000e64000021f000 */
[----:B-1----:R-:W-:Y:S01]  /*0e00*/  IMAD.MOV R4, RZ, RZ, -R11 ;  /* 0x000000ffff047224 */ /* 0x002fe200078e0a0b */
[----:B------:R-:W-:-:S03]  /*0e10*/  MOV R10, RZ ;  /* 0x000000ff000a7202 */ /* 0x000fc60000000f00 */
[----:B------:R-:W-:-:S04]  /*0e20*/  IMAD R4, R4, R5, RZ ;  /* 0x0000000504047224 */ /* 0x000fc800078e02ff */
[----:B------:R-:W-:-:S04]  /*0e30*/  IMAD.HI.U32 R11, R11, R4, R10 ;  /* 0x000000040b0b7227 */ /* 0x000fc800078e000a */
[----:B------:R-:W-:-:S04]  /*0e40*/  IMAD.MOV.U32 R4, RZ, RZ, R2 ;  /* 0x000000ffff047224 */ /* 0x000fc800078e0002 */
[----:B------:R-:W-:-:S04]  /*0e50*/  IMAD.HI.U32 R6, R11, R4, RZ ;  /* 0x000000040b067227 */ /* 0x000fc800078e00ff */
[----:B--2---:R-:W-:Y:S01]  /*0e60*/  IMAD.WIDE.U32 R10, R7, UR4, RZ ;  /* 0x00000004070a7c25 */ /* 0x004fe2000f8e00ff */
[----:B------:R-:W-:-:S03]  /*0e70*/  IADD3 R2, PT, PT, -R6, RZ, RZ ;  /* 0x000000ff06027210 */ /* 0x000fc60007ffe1ff */
[----:B------:R-:W-:Y:S01]  /*0e80*/  IMAD R211, R7, UR5, R11 ;  /* 0x0000000507d37c24 */ /* 0x000fe2000f8e020b */
[----:B------:R-:W1:Y:S01]  /*0e90*/  LDCU.64 UR4, c[0x0][0x3a8] ;  /* 0x00007500ff0477ac */ /* 0x000e620008000a00 */
        /* <DEDUP_REMOVED lines=8> */
[----:B------:R-:W-:Y:S01]  /*0f20*/  @P0 VIADD R6, R6, 0x1 ;  /* 0x0000000106060836 */ /* 0x000fe20000000000 */
[----:B------:R-:W-:-:S04]  /*0f30*/  LEA R210, P0, R10, UR12, 0x2 ;  /* 0x0000000c0ad27c11 */ /* 0x000fc8000f8010ff */
[----:B------:R-:W-:Y:S02]  /*0f40*/  MOV R5, R6 ;  /* 0x0000000600057202 */ /* 0x000fe40000000f00 */
[----:B------:R-:W-:Y:S01]  /*0f50*/  LEA.HI.X R211, R10, UR13, R211, 0x2, P0 ;  /* 0x0000000d0ad37c11 */ /* 0x000fe200080f14d3 */
[----:B------:R-:W2:Y:S02]  /*0f60*/  LDC R6, c[0x0][0x3e8] ;  /* 0x0000fa00ff067b82 */ /* 0x000ea40000000800 */
[----:B------:R-:W-:Y:S01]  /*0f70*/  @!P1 IMAD.MOV R5, RZ, RZ, -R5 ;  /* 0x000000ffff059224 */ /* 0x000fe200078e0a05 */
[----:B------:R-:W-:-:S05]  /*0f80*/  @!P3 LOP3.LUT R5, RZ, R9, RZ, 0x33, !PT ;  /* 0x00000009ff05b212 */ /* 0x000fca00078e33ff */
[----:B------:R-:W-:-:S05]  /*0f90*/  IMAD.WIDE R14, R5, 0x4, R210 ;  /* 0x00000004050e7825 */ /* 0x000fca00078e02d2 */
[----:B------:R-:W3:Y:S01]  /*0fa0*/  LDG.E R10, desc[UR6][R14.64] ;  /* 0x000000060e0a7981 */ /* 0x000ee2000c1e1900 */
[----:B------:R-:W-:-:S05]  /*0fb0*/  IADD3 R5, PT, PT, -R5, RZ, RZ ;  /* 0x000000ff05057210 */ /* 0x000fca0007ffe1ff */
[----:B------:R-:W-:Y:S02]  /*0fc0*/  IMAD R0, R9, R5, R0 ;  /* 0x0000000509007224 */ /* 0x000fe400078e0200 */
[----:B----4-:R-:W-:Y:S01]  /*0fd0*/  IMAD.U32 R9, RZ, RZ, UR15 ;  /* 0x0000000fff097e24 */ /* 0x010fe2000f8e00ff */
[----:B--2---:R-:W-:-:S04]  /*0fe0*/  IABS R4, R6 ;  /* 0x0000000600047213 */ /* 0x004fc80000000000 */
[----:B------:R-:W2:Y:S08]  /*0ff0*/  I2F.RP R11, R4 ;  /* 0x00000004000b7306 */ /* 0x000eb00000209400 */
[----:B--2---:R-:W2:Y:S02]  /*1000*/  MUFU.RCP R12, R11 ;  /* 0x0000000b000c7308 */ /* 0x004ea40000001000 */
[----:B--2---:R-:W-:-:S06]  /*1010*/  IADD3 R12, PT, PT, R12, 0xffffffe, RZ ;  /* 0x0ffffffe0c0c7810 */ /* 0x004fcc0007ffe0ff */
[----:B------:R-:W2:Y:S02]  /*1020*/  F2I.FTZ.U32.TRUNC.NTZ R13, R12 ;  /* 0x0000000c000d7305 */ /* 0x000ea4000021f000 */
[----:B--2---:R-:W-:Y:S01]  /*1030*/  IMAD.MOV R2, RZ, RZ, -R13 ;  /* 0x000000ffff027224 */ /* 0x004fe200078e0a0d */
[----:B------:R-:W-:-:S03]  /*1040*/  MOV R12, RZ ;  /* 0x000000ff000c7202 */ /* 0x000fc60000000f00 */
[----:B------:R-:W-:Y:S01]  /*1050*/  IMAD R8, R2, R4, RZ ;  /* 0x0000000402087224 */ /* 0x000fe200078e02ff */
[----:B------:R-:W-:-:S03]  /*1060*/  IABS R2, R3 ;  /* 0x0000000300027213 */ /* 0x000fc60000000000 */
[----:B------:R-:W-:-:S04]  /*1070*/  IMAD.HI.U32 R13, R13, R8, R12 ;  /* 0x000000080d0d7227 */ /* 0x000fc800078e000c */
[----:B------:R-:W-:-:S04]  /*1080*/  IMAD.MOV.U32 R8, RZ, RZ, R2 ;  /* 0x000000ffff087224 */ /* 0x000fc800078e0002 */
[----:B------:R-:W-:-:S05]  /*1090*/  IMAD.HI.U32 R2, R13, R8, RZ ;  /* 0x000000080d027227 */ /* 0x000fca00078e00ff */
[----:B------:R-:W-:-:S05]  /*10a0*/  IADD3 R11, PT, PT, -R2, RZ, RZ ;  /* 0x000000ff020b7210 */ /* 0x000fca0007ffe1ff */
[----:B------:R-:W-:Y:S01]  /*10b0*/  IMAD R13, R4, R11, R8 ;  /* 0x0000000b040d7224 */ /* 0x000fe200078e0208 */
[----:B------:R-:W-:-:S04]  /*10c0*/  MOV R8, UR14 ;  /* 0x0000000e00087c02 */ /* 0x000fc80008000f00 */
[----:B------:R-:W-:-:S13]  /*10d0*/  ISETP.GT.U32.AND P0, PT, R4, R13, PT ;  /* 0x0000000d0400720c */ /* 0x000fda0003f04070 */
[----:B------:R-:W-:Y:S01]  /*10e0*/  @!P0 IMAD.IADD R13, R13, 0x1, -R4 ;  /* 0x000000010d0d8824 */ /* 0x000fe200078e0a04 */
[----:B------:R-:W-:-:S04]  /*10f0*/  @!P0 IADD3 R2, PT, PT, R2, 0x1, RZ ;  /* 0x0000000102028810 */ /* 0x000fc80007ffe0ff */
[----:B------:R-:W-:Y:S02]  /*1100*/  ISETP.GE.U32.AND P1, PT, R13, R4, PT ;  /* 0x000000040d00720c */ /* 0x000fe40003f26070 */
[----:B------:R-:W-:-:S04]  /*1110*/  LOP3.LUT R4, R3, R6, RZ, 0x3c, !PT ;  /* 0x0000000603047212 */ /* 0x000fc800078e3cff */
[----:B------:R-:W-:-:S07]  /*1120*/  ISETP.GE.AND P0, PT, R4, RZ, PT ;  /* 0x000000ff0400720c */ /* 0x000fce0003f06270 */
[----:B------:R-:W-:Y:S02]  /*1130*/  @P1 IADD3 R2, PT, PT, R2, 0x1, RZ ;  /* 0x0000000102021810 */ /* 0x000fe40007ffe0ff */
[----:B------:R-:W-:Y:S02]  /*1140*/  ISETP.NE.AND P1, PT, R6, RZ, PT ;  /* 0x000000ff0600720c */ /* 0x000fe40003f25270 */
[----:B------:R-:W-:Y:S02]  /*1150*/  LOP3.LUT R6, RZ, R6, RZ, 0x33, !PT ;  /* 0x00000006ff067212 */ /* 0x000fe400078e33ff */
[----:B---3--:R-:W-:Y:S01]  /*1160*/  SHF.R.S32.HI R11, RZ, 0x1f, R10 ;  /* 0x0000001fff0b7819 */ /* 0x008fe2000001140a */
[----:B------:R-:W-:-:S04]  /*1170*/  IMAD.WIDE.U32 R12, R10, UR8, RZ ;  /* 0x000000080a0c7c25 */ /* 0x000fc8000f8e00ff */
[C---:B------:R-:W-:Y:S02]  /*1180*/  IMAD R15, R11.reuse, UR8, RZ ;  /* 0x000000080b0f7c24 */ /* 0x040fe4000f8e02ff */
[----:B-1----:R-:W-:Y:S02]  /*1190*/  IMAD R11, R11, UR4, RZ ;  /* 0x000000040b0b7c24 */ /* 0x002fe4000f8e02ff */
[C---:B------:R-:W-:Y:S01]  /*11a0*/  IMAD R18, R10.reuse, UR9, R15 ;  /* 0x000000090a127c24 */ /* 0x040fe2000f8e020f */
[----:B------:R-:W1:Y:S01]  /*11b0*/  LDCU.128 UR8, c[0x0][0x3d0] ;  /* 0x00007a00ff0877ac */ /* 0x000e620008000c00 */
[C---:B------:R-:W-:Y:S02]  /*11c0*/  IMAD R14, R10.reuse, UR5, R11 ;  /* 0x000000050a0e7c24 */ /* 0x040fe4000f8e020b */
[----:B------:R-:W-:Y:S01]  /*11d0*/  IMAD.WIDE.U32 R10, R10, UR4, RZ ;  /* 0x000000040a0a7c25 */ /* 0x000fe2000f8e00ff */
[----:B------:R-:W2:Y:S03]  /*11e0*/  LDCU.64 UR4, c[0x0][0x3c0] ;  /* 0x00007800ff0477ac */ /* 0x000ea60008000a00 */
[----:B------:R-:W-:Y:S01]  /*11f0*/  IMAD.IADD R19, R13, 0x1, R18 ;  /* 0x000000010d137824 */ /* 0x000fe200078e0212 */
[----:B------:R-:W-:Y:S01]  /*1200*/  MOV R13, R2 ;  /* 0x00000002000d7202 */ /* 0x000fe20000000f00 */
[----:B------:R-:W-:Y:S01]  /*1210*/  IMAD.MOV.U32 R18, RZ, RZ, R12 ;  /* 0x000000ffff127224 */ /* 0x000fe200078e000c */
[----:B------:R-:W-:-:S02]  /*1220*/  IADD3 R15, PT, PT, R11, R14, RZ ;  /* 0x0000000e0b0f7210 */ /* 0x000fc40007ffe0ff */
[----:B------:R-:W-:Y:S01]  /*1230*/  SHF.R.S32.HI R11, RZ, 0x1f, R0 ;  /* 0x0000001fff0b7819 */ /* 0x000fe20000011400 */
[----:B------:R-:W-:Y:S01]  /*1240*/  @!P0 IMAD.MOV R13, RZ, RZ, -R13 ;  /* 0x000000ffff0d8224 */ /* 0x000fe200078e0a0d */
[----:B------:R-:W-:Y:S01]  /*1250*/  MOV R14, R10 ;  /* 0x0000000a000e7202 */ /* 0x000fe20000000f00 */
[----:B------:R-:W-:-:S03]  /*1260*/  IMAD.WIDE.U32 R18, R0, R8, R18 ;  /* 0x0000000800127225 */ /* 0x000fc600078e0012 */
[----:B------:R-:W-:Y:S01]  /*1270*/  SEL R12, R6, R13, !P1 ;  /* 0x0000000d060c7207 */ /* 0x000fe20004800000 */
[----:B------:R-:W-:Y:S01]  /*1280*/  IMAD R10, R11, R8, RZ ;  /* 0x000000080b0a7224 */ /* 0x000fe200078e02ff */
[----:B--2---:R-:W-:-:S03]  /*1290*/  MOV R4, UR4 ;  /* 0x0000000400047c02 */ /* 0x004fc60008000f00 */
[----:B------:R-:W-:Y:S01]  /*12a0*/  IMAD R10, R0, R9, R10 ;  /* 0x00000009000a7224 */ /* 0x000fe200078e020a */
[----:B------:R-:W-:Y:S01]  /*12b0*/  MOV R5, UR5 ;  /* 0x0000000500057c02 */ /* 0x000fe20008000f00 */
[----:B------:R-:W-:-:S03]  /*12c0*/  IMAD R11, R11, R4, RZ ;  /* 0x000000040b0b7224 */ /* 0x000fc600078e02ff */
[----:B------:R-:W-:Y:S01]  /*12d0*/  IADD3 R19, PT, PT, R19, R10, RZ ;  /* 0x0000000a13137210 */ /* 0x000fe20007ffe0ff */
[----:B------:R-:W-:-:S04]  /*12e0*/  IMAD.WIDE.U32 R14, R0, R4, R14 ;  /* 0x00000004000e7225 */ /* 0x000fc800078e000e */
[----:B------:R-:W-:Y:S01]  /*12f0*/  IMAD R11, R0, R5, R11 ;  /* 0x00000005000b7224 */ /* 0x000fe200078e020b */
[----:B------:R-:W-:Y:S01]  /*1300*/  SHF.R.S32.HI R0, RZ, 0x1f, R12 ;  /* 0x0000001fff007819 */ /* 0x000fe2000001140c */
[----:B-1----:R-:W-:-:S04]  /*1310*/  IMAD.WIDE.U32 R18, R12, UR8, R18 ;  /* 0x000000080c127c25 */ /* 0x002fc8000f8e0012 */
[----:B------:R-:W-:Y:S02]  /*1320*/  IMAD.IADD R15, R15, 0x1, R11 ;  /* 0x000000010f0f7824 */ /* 0x000fe400078e020b */
[C---:B------:R-:W-:Y:S02]  /*1330*/  IMAD R11, R0.reuse, UR8, RZ ;  /* 0x00000008000b7c24 */ /* 0x040fe4000f8e02ff */
[----:B------:R-:W-:Y:S02]  /*1340*/  IMAD R13, R0, UR10, RZ ;  /* 0x0000000a000d7c24 */ /* 0x000fe4000f8e02ff */
[C---:B------:R-:W-:Y:S02]  /*1350*/  IMAD R11, R12.reuse, UR9, R11 ;  /* 0x000000090c0b7c24 */ /* 0x040fe4000f8e020b */
[C---:B------:R-:W-:Y:S02]  /*1360*/  IMAD R13, R12.reuse, UR11, R13 ;  /* 0x0000000b0c0d7c24 */ /* 0x040fe4000f8e020d */
[----:B------:R-:W-:Y:S01]  /*1370*/  IMAD.WIDE.U32 R20, R12, UR10, R14 ;  /* 0x0000000a0c147c25 */ /* 0x000fe2000f8e000e */
[----:B------:R-:W-:-:S04]  /*1380*/  IADD3 R12, PT, PT, R19, R11, RZ ;  /* 0x0000000b130c7210 */ /* 0x000fc80007ffe0ff */
[----:B------:R-:W-:Y:S01]  /*1390*/  IADD3 R13, PT, PT, R21, R13, RZ ;  /* 0x0000000d150d7210 */ /* 0x000fe20007ffe0ff */
[----:B------:R-:W-:Y:S06]  /*13a0*/  BRA `(.L_x_690) ;  /* 0x0000000400647947 */ /* 0x000fec0003800000 */
.L_x_689:
        /* <DEDUP_REMOVED lines=15> */
.L_x_691:
[----:B------:R-:W2:Y:S01]  /*14a0*/  LDC.64 R8, c[0x0][0x3b8] ;  /* 0x0000ee00ff087b82 */ /* 0x000ea20000000a00 */
[----:B-1----:R-:W-:-:S05]  /*14b0*/  IADD3 R4, PT, PT, R0, R11, RZ ;  /* 0x0000000b00047210 */ /* 0x002fca0007ffe0ff */
[C---:B--2---:R-:W-:Y:S02]  /*14c0*/  IMAD R15, R4.reuse, R9, RZ ;  /* 0x00000009040f7224 */ /* 0x044fe400078e02ff */
[----:B------:R-:W-:-:S05]  /*14d0*/  IMAD.WIDE.U32 R4, R4, R8, RZ ;  /* 0x0000000804047225 */ /* 0x000fca00078e00ff */
[----:B------:R-:W-:Y:S02]  /*14e0*/  IADD3 R15, PT, PT, R5, R15, RZ ;  /* 0x0000000f050f7210 */ /* 0x000fe40007ffe0ff */
[----:B------:R-:W-:Y:S02]  /*14f0*/  MOV R14, R4 ;  /* 0x00000004000e7202 */ /* 0x000fe40000000f00 */
.L_x_692:
[----:B------:R-:W-:Y:S05]  /*1500*/  @P0 BRA `(.L_x_693) ;  /* 0x0000000000340947 */ /* 0x000fea0003800000 */
[----:B------:R-:W1:Y:S01]  /*1510*/  LDC.64 R4, c[0x0][0x3c0] ;  /* 0x0000f000ff047b82 */ /* 0x000e620000000a00 */
[----:B------:R-:W2:Y:S01]  /*1520*/  LDCU.64 UR4, c[0x0][0x3a8] ;  /* 0x00007500ff0477ac */ /* 0x000ea20008000a00 */
[----:B------:R-:W-:Y:S02]  /*1530*/  SHF.R.S32.HI R11, RZ, 0x1f, R0 ;  /* 0x0000001fff0b7819 */ /* 0x000fe40000011400 */
[----:B-----5:R-:W-:-:S03]  /*1540*/  SHF.R.S32.HI R6, RZ, 0x1f, R2 ;  /* 0x0000001fff067819 */ /* 0x020fc60000011402 */
[-C--:B-1----:R-:W-:Y:S02]  /*1550*/  IMAD R10, R11, R4.reuse, RZ ;  /* 0x000000040b0a7224 */ /* 0x082fe400078e02ff */
        /* <DEDUP_REMOVED lines=8> */
.L_x_693:
[----:B------:R-:W1:Y:S01]  /*15e0*/  LDC.64 R4, c[0x0][0x3c0] ;  /* 0x0000f000ff047b82 */ /* 0x000e620000000a00 */
[----:B------:R-:W-:-:S05]  /*15f0*/  IADD3 R0, PT, PT, R0, R11, RZ ;  /* 0x0000000b00007210 */ /* 0x000fca0007ffe0ff */
[C---:B-1----:R-:W-:Y:S02]  /*1600*/  IMAD R19, R0.reuse, R5, RZ ;  /* 0x0000000500137224 */ /* 0x042fe400078e02ff */
[----:B------:R-:W-:-:S05]  /*1610*/  IMAD.WIDE.U32 R10, R0, R4, RZ ;  /* 0x00000004000a7225 */ /* 0x000fca00078e00ff */
[----:B------:R-:W-:Y:S02]  /*1620*/  IADD3 R19, PT, PT, R11, R19, RZ ;  /* 0x000000130b137210 */ /* 0x000fe40007ffe0ff */
[----:B------:R-:W-:-:S07]  /*1630*/  MOV R18, R10 ;  /* 0x0000000a00127202 */ /* 0x000fce0000000f00 */
.L_x_694:
[----:B------:R-:W1:Y:S01]  /*1640*/  LDC R6, c[0x0][0x3e8] ;  /* 0x0000fa00ff067b82 */ /* 0x000e620000000800 */
[----:B------:R-:W-:Y:S01]  /*1650*/  MOV R22, R14 ;  /* 0x0000000e00167202 */ /* 0x000fe20000000f00 */
[----:B------:R-:W-:Y:S01]  /*1660*/  IMAD.MOV.U32 R23, RZ, RZ, R15 ;  /* 0x000000ffff177224 */ /* 0x000fe200078e000f */
[----:B------:R-:W-:Y:S02]  /*1670*/  CS2R R210, SRZ ;  /* 0x0000000000d27805 */ /* 0x000fe4000001ff00 */
[----:B-1----:R-:W-:-:S04]  /*1680*/  IABS R0, R6 ;  /* 0x0000000600007213 */ /* 0x002fc80000000000 */
[----:B------:R-:W1:Y:S08]  /*1690*/  I2F.RP R11, R0 ;  /* 0x00000000000b7306 */ /* 0x000e700000209400 */
[----:B-1----:R-:W1:Y:S02]  /*16a0*/  MUFU.RCP R12, R11 ;  /* 0x0000000b000c7308 */ /* 0x002e640000001000 */
[----:B-1----:R-:W-:-:S06]  /*16b0*/  IADD3 R12, PT, PT, R12, 0xffffffe, RZ ;  /* 0x0ffffffe0c0c7810 */ /* 0x002fcc0007ffe0ff */
[----:B------:R-:W1:Y:S02]  /*16c0*/  F2I.FTZ.U32.TRUNC.NTZ R13, R12 ;  /* 0x0000000c000d7305 */ /* 0x000e64000021f000 */
[----:B-1---5:R-:W-:Y:S01]  /*16d0*/  IMAD.MOV R2, RZ, RZ, -R13 ;  /* 0x000000ffff027224 */ /* 0x022fe200078e0a0d */
[----:B------:R-:W-:-:S03]  /*16e0*/  MOV R12, RZ ;  /* 0x000000ff000c7202 */ /* 0x000fc60000000f00 */
[----:B------:R-:W-:Y:S01]  /*16f0*/  IMAD R10, R2, R0, RZ ;  /* 0x00000000020a7224 */ /* 0x000fe200078e02ff */
[----:B------:R-:W-:-:S03]  /*1700*/  IABS R2, R3 ;  /* 0x0000000300027213 */ /* 0x000fc60000000000 */
[----:B------:R-:W-:-:S04]  /*1710*/  IMAD.HI.U32 R13, R13, R10, R12 ;  /* 0x0000000a0d0d7227 */ /* 0x000fc800078e000c */
[----:B------:R-:W-:-:S04]  /*1720*/  IMAD.MOV.U32 R10, RZ, RZ, R2 ;  /* 0x000000ffff0a7224 */ /* 0x000fc800078e0002 */
[----:B------:R-:W-:Y:S02]  /*1730*/  IMAD.HI.U32 R2, R13, R10, RZ ;  /* 0x0000000a0d027227 */ /* 0x000fe400078e00ff */
[----:B------:R-:W1:Y:S03]  /*1740*/  LDC.64 R12, c[0x0][0x3d8] ;  /* 0x0000f600ff0c7b82 */ /* 0x000e660000000a00 */
[----:B------:R-:W-:-:S05]  /*1750*/  IADD3 R11, PT, PT, -R2, RZ, RZ ;  /* 0x000000ff020b7210 */ /* 0x000fca0007ffe1ff */
[----:B------:R-:W-:-:S05]  /*1760*/  IMAD R11, R0, R11, R10 ;  /* 0x0000000b000b7224 */ /* 0x000fca00078e020a */
[----:B------:R-:W-:-:S13]  /*1770*/  ISETP.GT.U32.AND P0, PT, R0, R11, PT ;  /* 0x0000000b0000720c */ /* 0x000fda0003f04070 */
[----:B------:R-:W-:Y:S01]  /*1780*/  @!P0 IMAD.IADD R11, R11, 0x1, -R0 ;  /* 0x000000010b0b8824 */ /* 0x000fe200078e0a00 */
[----:B------:R-:W-:-:S04]  /*1790*/  @!P0 IADD3 R2, PT, PT, R2, 0x1, RZ ;  /* 0x0000000102028810 */ /* 0x000fc80007ffe0ff */
[----:B------:R-:W-:Y:S02]  /*17a0*/  ISETP.GE.U32.AND P1, PT, R11, R0, PT ;  /* 0x000000000b00720c */ /* 0x000fe40003f26070 */
[----:B------:R-:W-:Y:S01]  /*17b0*/  LOP3.LUT R0, R3, R6, RZ, 0x3c, !PT ;  /* 0x0000000603007212 */ /* 0x000fe200078e3cff */
[----:B------:R-:W2:Y:S03]  /*17c0*/  LDC.64 R10, c[0x0][0x3d0] ;  /* 0x0000f400ff0a7b82 */ /* 0x000ea60000000a00 */
[----:B------:R-:W-:Y:S02]  /*17d0*/  ISETP.GE.AND P0, PT, R0, RZ, PT ;  /* 0x000000ff0000720c */ /* 0x000fe40003f06270 */
[----:B------:R-:W-:-:S05]  /*17e0*/  LEA R0, R61, 0xffffff80, 0x7 ;  /* 0xffffff803d007811 */ /* 0x000fca00078e38ff */
[----:B------:R-:W-:Y:S01]  /*17f0*/  @P1 VIADD R2, R2, 0x1 ;  /* 0x0000000102021836 */ /* 0x000fe20000000000 */
[----:B------:R-:W-:Y:S01]  /*1800*/  ISETP.NE.AND P1, PT, R6, RZ, PT ;  /* 0x000000ff0600720c */ /* 0x000fe20003f25270 */
[C---:B------:R-:W-:Y:S01]  /*1810*/  IMAD.WIDE.U32 R18, R0.reuse, R4, R18 ;  /* 0x0000000400127225 */ /* 0x040fe200078e0012 */
[----:B------:R-:W-:Y:S02]  /*1820*/  LOP3.LUT R6, RZ, R6, RZ, 0x33, !PT ;  /* 0x00000006ff067212 */ /* 0x000fe400078e33ff */
[----:B------:R-:W-:Y:S01]  /*1830*/  MOV R21, R2 ;  /* 0x0000000200157202 */ /* 0x000fe20000000f00 */
[----:B------:R-:W-:-:S04]  /*1840*/  IMAD R19, R0, R5, R19 ;  /* 0x0000000500137224 */ /* 0x000fc800078e0213 */
[----:B------:R-:W-:-:S05]  /*1850*/  @!P0 IMAD.MOV R21, RZ, RZ, -R21 ;  /* 0x000000ffff158224 */ /* 0x000fca00078e0a15 */
[----:B------:R-:W-:Y:S01]  /*1860*/  SEL R14, R6, R21, !P1 ;  /* 0x00000015060e7207 */ /* 0x000fe20004800000 */
[----:B------:R-:W-:-:S03]  /*1870*/  IMAD.WIDE.U32 R20, R0, R8, R22 ;  /* 0x0000000800147225 */ /* 0x000fc600078e0016 */
[----:B------:R-:W-:Y:S01]  /*1880*/  SHF.R.S32.HI R15, RZ, 0x1f, R14 ;  /* 0x0000001fff0f7819 */ /* 0x000fe2000001140e */
[----:B------:R-:W-:Y:S02]  /*1890*/  IMAD R21, R0, R9, R21 ;  /* 0x0000000900157224 */ /* 0x000fe400078e0215 */
[----:B-1----:R-:W-:-:S04]  /*18a0*/  IMAD.WIDE.U32 R18, R14, R12, R18 ;  /* 0x0000000c0e127225 */ /* 0x002fc800078e0012 */
[C---:B------:R-:W-:Y:S02]  /*18b0*/  IMAD R0, R15.reuse, R12, RZ ;  /* 0x0000000c0f007224 */ /* 0x040fe400078e02ff */
[-C--:B--2---:R-:W-:Y:S02]  /*18c0*/  IMAD R15, R15, R10.reuse, RZ ;  /* 0x0000000a0f0f7224 */ /* 0x084fe400078e02ff */
[----:B------:R-:W-:Y:S01]  /*18d0*/  IMAD.WIDE.U32 R22, R14, R10, R20 ;  /* 0x0000000a0e167225 */ /* 0x000fe200078e0014 */
[----:B------:R-:W-:-:S03]  /*18e0*/  MOV R20, R18 ;  /* 0x0000001200147202 */ /* 0x000fc60000000f00 */
[C---:B------:R-:W-:Y:S01]  /*18f0*/  IMAD R11, R14.reuse, R11, R15 ;  /* 0x0000000b0e0b7224 */ /* 0x040fe200078e020f */
[----:B------:R-:W-:Y:S01]  /*1900*/  MOV R18, R22 ;  /* 0x0000001600127202 */ /* 0x000fe20000000f00 */
[----:B------:R-:W-:-:S03]  /*1910*/  IMAD R13, R14, R13, R0 ;  /* 0x0000000d0e0d7224 */ /* 0x000fc600078e0200 */
[----:B------:R-:W-:Y:S01]  /*1920*/  IADD3 R12, PT, PT, R23, R11, RZ ;  /* 0x0000000b170c7210 */ /* 0x000fe20007ffe0ff */
[----:B------:R-:W-:-:S07]  /*1930*/  IMAD.IADD R13, R19, 0x1, R13 ;  /* 0x00000001130d7824 */ /* 0x000fce00078e020d */
.L_x_690:
[----:B------:R-:W-:Y:S01]  /*1940*/  IMAD.MOV.U32 R0, RZ, RZ, RZ ;  /* 0x000000ffff007224 */ /* 0x000fe200078e00ff */
[----:B------:R-:W1:Y:S01]  /*1950*/  LDC.64 R124, c[0x0][0x3b0] ;  /* 0x0000ec00ff7c7b82 */ /* 0x000e620000000a00 */
[----:B------:R-:W-:Y:S01]  /*1960*/  IMAD.SHL.U32 R67, R65, 0x8, RZ ;  /* 0x0000000841437824 */ /* 0x000fe200078e00ff */
[----:B------:R-:W2:Y:S03]  /*1970*/  LDCU.64 UR4, c[0x0][0x3c8] ;  /* 0x00007900ff0477ac */ /* 0x000ea60008000a00 */
[----:B------:R3:W5:Y:S01]  /*1980*/  @P2 LDG.E R0, desc[UR6][R128.64] ;  /* 0x0000000680002981 */ /* 0x000762000c1e1900 */
[----:B------:R-:W-:Y:S01]  /*1990*/  ISETP.NE.AND P2, PT, R204, -0x1, PT ;  /* 0xffffffffcc00780c */ /* 0x000fe20003f45270 */
[----:B------:R-:W4:Y:S01]  /*19a0*/  LDCU.64 UR8, c[0x0][0x388] ;  /* 0x00007100ff0877ac */ /* 0x000f220008000a00 */
[----:B------:R-:W-:Y:S01]  /*19b0*/  LOP3.LUT R14, R67, 0x38, RZ, 0xc0, !PT ;  /* 0x00000038430e7812 */ /* 0x000fe200078ec0ff */
[----:B------:R-:W-:Y:S01]  /*19c0*/  IMAD.MOV.U32 R127, RZ, RZ, RZ ;  /* 0x000000ffff7f7224 */ /* 0x000fe200078e00ff */
[----:B------:R-:W-:Y:S01]  /*19d0*/  SHF.R.U32.HI R126, RZ, 0x3, R65 ;  /* 0x00000003ff7e7819 */ /* 0x000fe20000011641 */
[----:B------:R-:W-:Y:S01]  /*19e0*/  IMAD.SHL.U32 R64, R65, 0x40, RZ ;  /* 0x0000004041407824 */ /* 0x000fe200078e00ff */
[C---:B------:R-:W-:Y:S01]  /*19f0*/  IADD3 R18, P4, PT, R14.reuse, R18, RZ ;  /* 0x000000120e127210 */ /* 0x040fe20007f9e0ff */
[----:B------:R-:W-:Y:S01]  /*1a00*/  IMAD.SHL.U32 R62, R61, 0x80, RZ ;  /* 0x000000803d3e7824 */ /* 0x000fe200078e00ff */
[----:B------:R-:W-:Y:S01]  /*1a10*/  IADD3 R20, P3, PT, R14, R20, RZ ;  /* 0x000000140e147210 */ /* 0x000fe20007f7e0ff */
[----:B------:R-:W-:Y:S01]  /*1a20*/  IMAD.WIDE.U32 R16, R17, 0x40, R126 ;  /* 0x0000004011107825 */ /* 0x000fe200078e007e */
[----:B------:R-:W-:-:S02]  /*1a30*/  SHF.R.S32.HI R76, RZ, 0x1f, R69 ;  /* 0x0000001fff4c7819 */ /* 0x000fc40000011445 */
[----:B------:R-:W-:Y:S01]  /*1a40*/  IADD3.X R21, PT, PT, RZ, R13, RZ, P3, !PT ;  /* 0x0000000dff157210 */ /* 0x000fe20001ffe4ff */
[----:B------:R-:W2:Y:S01]  /*1a50*/  @!P2 LDC.64 R10, c[0x0][0x398] ;  /* 0x0000e600ff0aab82 */ /* 0x000ea20000000a00 */
[----:B------:R-:W-:Y:S01]  /*1a60*/  IMAD.X R19, RZ, RZ, R12, P4 ;  /* 0x000000ffff137224 */ /* 0x000fe200020e060c */
[----:B------:R-:W-:Y:S01]  /*1a70*/  LEA.HI R76, R76, R69, RZ, 0x7 ;  /* 0x000000454c4c7211 */ /* 0x000fe200078f38ff */
[----:B------:R-:W-:Y:S01]  /*1a80*/  IMAD.SHL.U32 R71, R8, 0x10, RZ ;  /* 0x0000001008477824 */ /* 0x000fe200078e00ff */
[----:B------:R-:W-:Y:S01]  /*1a90*/  SHF.L.U64.HI R68, R4, 0x4, R5 ;  /* 0x0000000404447819 */ /* 0x000fe20000010205 */
[----:B-1----:R-:W-:Y:S01]  /*1aa0*/  @P2 IMAD.WIDE.U32 R22, R204, R124, RZ ;  /* 0x0000007ccc162225 */ /* 0x002fe200078e00ff */
[----:B------:R-:W-:Y:S02]  /*1ab0*/  SHF.R.S32.HI R76, RZ, 0x7, R76 ;  /* 0x00000007ff4c7819 */ /* 0x000fe4000001144c */
[----:B------:R-:W1:Y:S01]  /*1ac0*/  LDC R12, c[0x0][0x450] ;  /* 0x00011400ff0c7b82 */ /* 0x000e620000000800 */
[----:B------:R-:W-:Y:S01]  /*1ad0*/  SHF.L.U64.HI R72, R8, 0x4, R9 ;  /* 0x0000000408487819 */ /* 0x000fe20000010209 */
[----:B------:R-:W-:Y:S01]  /*1ae0*/  IMAD.SHL.U32 R63, R4, 0x10, RZ ;  /* 0x00000010043f7824 */ /* 0x000fe200078e00ff */
[----:B------:R-:W-:-:S02]  /*1af0*/  LOP3.LUT R64, R64, 0x200, RZ, 0xc0, !PT ;  /* 0x0000020040407812 */ /* 0x000fc400078ec0ff */
[----:B------:R-:W-:Y:S01]  /*1b00*/  IADD3 R77, PT, PT, R62, -0x80, RZ ;  /* 0xffffff803e4d7810 */ /* 0x000fe20007ffe0ff */
[----:B--2---:R-:W-:-:S04]  /*1b10*/  @!P2 IMAD.WIDE.U32 R24, R7, R10, RZ ;  /* 0x0000000a0718a225 */ /* 0x004fc800078e00ff */
[----:B------:R-:W-:Y:S01]  /*1b20*/  @!P2 IMAD R11, R7, R11, R25 ;  /* 0x0000000b070ba224 */ /* 0x000fe200078e0219 */
[----:B------:R-:W-:Y:S01]  /*1b30*/  @!P2 MOV R10, R24 ;  /* 0x00000018000aa202 */ /* 0x000fe20000000f00 */
[----:B------:R-:W-:Y:S02]  /*1b40*/  @P2 IMAD.MOV.U32 R10, RZ, RZ, R22 ;  /* 0x000000ffff0a2224 */ /* 0x000fe400078e0016 */
[----:B------:R-:W-:Y:S01]  /*1b50*/  @P2 IMAD R11, R204, R125, R23 ;  /* 0x0000007dcc0b2224 */ /* 0x000fe200078e0217 */
[----:B-1----:R-:W-:Y:S01]  /*1b60*/  LEA.HI R12, R12, R12, RZ, 0x1 ;  /* 0x0000000c0c0c7211 */ /* 0x002fe200078f08ff */
[----:B------:R-:W-:Y:S01]  /*1b70*/  IMAD.WIDE.U32 R22, R126, R8, R18 ;  /* 0x000000087e167225 */ /* 0x000fe200078e0012 */
[----:B------:R-:W-:Y:S02]  /*1b80*/  IADD3 R10, P2, PT, R14, R10, RZ ;  /* 0x0000000a0e0a7210 */ /* 0x000fe40007f5e0ff */
[----:B------:R-:W-:Y:S01]  /*1b90*/  SHF.R.S32.HI R12, RZ, 0x1, R12 ;  /* 0x00000001ff0c7819 */ /* 0x000fe2000001140c */
[----:B------:R-:W-:Y:S01]  /*1ba0*/  IMAD R83, R126, R9, R23 ;  /* 0x000000097e537224 */ /* 0x000fe200078e0217 */
[----:B------:R-:W-:Y:S01]  /*1bb0*/  LOP3.LUT R9, R14, 0x40, RZ, 0xfc, !PT ;  /* 0x000000400e097812 */ /* 0x000fe200078efcff */
[----:B------:R-:W-:-:S02]  /*1bc0*/  IMAD.X R11, RZ, RZ, R11, P2 ;  /* 0x000000ffff0b7224 */ /* 0x000fc400010e060b */
[C---:B------:R-:W-:Y:S01]  /*1bd0*/  IMAD.SHL.U32 R82, R22.reuse, 0x2, RZ ;  /* 0x0000000216527824 */ /* 0x040fe200078e00ff */
[----:B------:R-:W-:Y:S01]  /*1be0*/  SHF.L.U64.HI R83, R22, 0x1, R83 ;  /* 0x0000000116537819 */ /* 0x000fe20000010253 */
[----:B------:R-:W-:-:S03]  /*1bf0*/  IMAD.WIDE.U32 R10, R3, UR4, R10 ;  /* 0x00000004030a7c25 */ /* 0x000fc6000f8e000a */
[----:B----4-:R-:W-:Y:S01]  /*1c00*/  IADD3 R82, P2, PT, R82, UR8, RZ ;  /* 0x0000000852527c10 */ /* 0x010fe2000ff5e0ff */
[----:B------:R-:W-:Y:S01]  /*1c10*/  IMAD R11, R3, UR5, R11 ;  /* 0x00000005030b7c24 */ /* 0x000fe2000f8e020b */
[----:B------:R-:W1:Y:S01]  /*1c20*/  LDCU.64 UR4, c[0x0][0x390] ;  /* 0x00007200ff0477ac */ /* 0x000e620008000a00 */
[----:B------:R-:W-:Y:S01]  /*1c30*/  IMAD.WIDE.U32 R18, R126, R4, R20 ;  /* 0x000000047e127225 */ /* 0x000fe200078e0014 */
[----:B------:R-:W-:-:S03]  /*1c40*/  IADD3.X R83, PT, PT, R83, UR9, RZ, P2, !PT ;  /* 0x0000000953537c10 */ /* 0x000fc600097fe4ff */
[----:B------:R-:W-:Y:S01]  /*1c50*/  IMAD R79, R126, R5, R19 ;  /* 0x000000057e4f7224 */ /* 0x000fe200078e0213 */
[C---:B------:R-:W-:Y:S01]  /*1c60*/  SHF.L.U32 R80, R18.reuse, 0x1, RZ ;  /* 0x0000000112507819 */ /* 0x040fe200000006ff */
[-C--:B------:R-:W-:Y:S01]  /*1c70*/  IMAD R3, R17, R124.reuse, RZ ;  /* 0x0000007c11037224 */ /* 0x080fe200078e02ff */
[----:B------:R-:W-:Y:S01]  /*1c80*/  SHF.L.U32 R5, R65, 0x2, RZ ;  /* 0x0000000241057819 */ /* 0x000fe200000006ff */
[----:B------:R-:W-:Y:S01]  /*1c90*/  IMAD.MOV.U32 R206, RZ, RZ, R82 ;  /* 0x000000ffffce7224 */ /* 0x000fe200078e0052 */
[----:B------:R-:W-:Y:S01]  /*1ca0*/  SHF.L.U64.HI R79, R18, 0x1, R79 ;  /* 0x00000001124f7819 */ /* 0x000fe2000001024f */
[C---:B------:R-:W-:Y:S01]  /*1cb0*/  IMAD R3, R16.reuse, R125, R3 ;  /* 0x0000007d10037224 */ /* 0x040fe200078e0203 */
[----:B------:R-:W-:Y:S01]  /*1cc0*/  LOP3.LUT R5, R5, 0x1c, RZ, 0xc0, !PT ;  /* 0x0000001c05057812 */ /* 0x000fe200078ec0ff */
[----:B------:R-:W-:-:S04]  /*1cd0*/  IMAD.WIDE.U32 R124, R16, R124, R10 ;  /* 0x0000007c107c7225 */ /* 0x000fc800078e000a */
[----:B------:R-:W-:Y:S01]  /*1ce0*/  IMAD R121, R126, R12, R5 ;  /* 0x0000000c7e797224 */ /* 0x000fe200078e0205 */
[----:B-1----:R-:W-:Y:S01]  /*1cf0*/  IADD3 R80, P2, PT, R80, UR4, RZ ;  /* 0x0000000450507c10 */ /* 0x002fe2000ff5e0ff */
[----:B------:R-:W-:Y:S01]  /*1d00*/  IMAD.MOV.U32 R207, RZ, RZ, R83 ;  /* 0x000000ffffcf7224 */ /* 0x000fe200078e0053 */
[----:B------:R-:W-:Y:S01]  /*1d10*/  IADD3 R78, PT, PT, R125, R3, RZ ;  /* 0x000000037d4e7210 */ /* 0x000fe20007ffe0ff */
[--C-:B------:R-:W-:Y:S01]  /*1d20*/  IMAD.IADD R120, R5, 0x1, R121.reuse ;  /* 0x0000000105787824 */ /* 0x100fe200078e0279 */
[----:B------:R-:W-:Y:S02]  /*1d30*/  IADD3.X R79, PT, PT, R79, UR5, RZ, P2, !PT ;  /* 0x000000054f4f7c10 */ /* 0x000fe400097fe4ff */
[----:B------:R-:W-:Y:S02]  /*1d40*/  ISETP.GE.AND P2, PT, R76, R61, PT ;  /* 0x0000003d4c00720c */ /* 0x000fe40003f46270 */
[----:B------:R-:W-:Y:S01]  /*1d50*/  SHF.R.S32.HI R104, RZ, 0x1f, R121 ;  /* 0x0000001fff687819 */ /* 0x000fe20000011479 */
[----:B------:R-:W-:Y:S01]  /*1d60*/  IMAD.MOV.U32 R209, RZ, RZ, R79 ;  /* 0x000000ffffd17224 */ /* 0x000fe200078e004f */
[----:B------:R-:W-:-:S02]  /*1d70*/  SHF.R.S32.HI R103, RZ, 0x1f, R120 ;  /* 0x0000001fff677819 */ /* 0x000fc40000011478 */
[----:B------:R-:W-:-:S07]  /*1d80*/  MOV R208, R80 ;  /* 0x0000005000d07202 */ /* 0x000fce0000000f00 */
[----:B---3--:R-:W-:Y:S05]  /*1d90*/  @P2 BRA `(.L_x_695) ;  /* 0x000000bc00b82947 */ /* 0x008fea0003800000 */
[----:B------:R-:W1:Y:S01]  /*1da0*/  LDC.64 R4, c[0x0][0x4a0] ;  /* 0x00012800ff047b82 */ /* 0x000e620000000a00 */
[----:B------:R-:W2:Y:S01]  /*1db0*/  LDCU.128 UR16, c[0x0][0x4b0] ;  /* 0x00009600ff1077ac */ /* 0x000ea20008000c00 */
[----:B------:R-:W-:Y:S01]  /*1dc0*/  IMAD.MOV.U32 R11, RZ, RZ, R2 ;  /* 0x000000ffff0b7224 */ /* 0x000fe200078e0002 */
[----:B------:R-:W-:Y:S01]  /*1dd0*/  SHF.L.U32 R119, R12, 0x4, RZ ;  /* 0x000000040c777819 */ /* 0x000fe200000006ff */
[----:B------:R-:W-:Y:S01]  /*1de0*/  IMAD.MOV.U32 R15, RZ, RZ, RZ ;  /* 0x000000ffff0f7224 */ /* 0x000fe200078e00ff */
[----:B------:R-:W3:Y:S01]  /*1df0*/  LDCU.128 UR12, c[0x0][0x4c0] ;  /* 0x00009800ff0c77ac */ /* 0x000ee20008000c00 */
[----:B-----5:R-:W-:Y:S01]  /*1e00*/  IMAD.IADD R13, R77, 0x1, R0 ;  /* 0x000000014d0d7824 */ /* 0x020fe200078e0200 */
[----:B------:R-:W-:Y:S01]  /*1e10*/  @!P0 IADD3 R11, PT, PT, -R11, RZ, RZ ;  /* 0x000000ff0b0b8210 */ /* 0x000fe20007ffe1ff */
[----:B------:R-:W4:Y:S01]  /*1e20*/  LDC.64 R2, c[0x0][0x4a8] ;  /* 0x00012a00ff027b82 */ /* 0x000f220000000a00 */
[----:B------:R-:W3:Y:S01]  /*1e30*/  LDCU.128 UR8, c[0x0][0x490] ;  /* 0x00009200ff0877ac */ /* 0x000ee20008000c00 */
[----:B------:R-:W-:Y:S01]  /*1e40*/  IMAD R52, R13, R12, RZ ;  /* 0x0000000c0d347224 */ /* 0x000fe200078e02ff */
[----:B------:R-:W-:Y:S01]  /*1e50*/  SEL R16, R6, R11, !P1 ;  /* 0x0000000b06107207 */ /* 0x000fe20004800000 */
[C---:B------:R-:W-:Y:S01]  /*1e60*/  IMAD R114, R12.reuse, 0x30, RZ ;  /* 0x000000300c727824 */ /* 0x040fe200078e02ff */
[----:B------:R-:W3:Y:S01]  /*1e70*/  LDCU.64 UR4, c[0x0][0x488] ;  /* 0x00009100ff0477ac */ /* 0x000ee20008000a00 */
[C---:B------:R-:W-:Y:S01]  /*1e80*/  IMAD R113, R12.reuse, 0x50, RZ ;  /* 0x000000500c717824 */ /* 0x040fe200078e02ff */
[C---:B------:R-:W-:Y:S01]  /*1e90*/  SHF.L.U32 R110, R12.reuse, 0x5, RZ ;  /* 0x000000050c6e7819 */ /* 0x040fe200000006ff */
[C---:B------:R-:W-:Y:S01]  /*1ea0*/  IMAD R112, R12.reuse, 0x60, RZ ;  /* 0x000000600c707824 */ /* 0x040fe200078e02ff */
[----:B------:R-:W-:Y:S01]  /*1eb0*/  UMOV UR20, URZ ;  /* 0x000000ff00147c82 */ /* 0x000fe20008000000 */
[C---:B------:R-:W-:Y:S01]  /*1ec0*/  IMAD R111, R12.reuse, 0x70, RZ ;  /* 0x000000700c6f7824 */ /* 0x040fe200078e02ff */
[----:B------:R-:W-:Y:S01]  /*1ed0*/  VIMNMX R76, PT, PT, RZ, R76, !PT ;  /* 0x0000004cff4c7248 */ /* 0x000fe20007fe0100 */
[----:B------:R-:W-:Y:S01]  /*1ee0*/  IMAD.SHL.U32 R109, R12, 0x40, RZ ;  /* 0x000000400c6d7824 */ /* 0x000fe200078e00ff */
[C---:B------:R-:W-:Y:S01]  /*1ef0*/  IADD3 R74, PT, PT, R126.reuse, 0x20, RZ ;  /* 0x000000207e4a7810 */ /* 0x040fe20007ffe0ff */
[C---:B------:R-:W-:Y:S01]  /*1f00*/  VIADD R75, R126.reuse, 0x10 ;  /* 0x000000107e4b7836 */ /* 0x040fe20000000000 */
[----:B------:R-:W-:Y:S01]  /*1f10*/  IADD3 R118, PT, PT, R126, 0x40, RZ ;  /* 0x000000407e767810 */ /* 0x000fe20007ffe0ff */
[----:B-1----:R-:W-:Y:S01]  /*1f20*/  IMAD.WIDE.U32 R18, R7, R4, R14 ;  /* 0x0000000407127225 */ /* 0x002fe200078e000e */
[----:B------:R-:W-:-:S02]  /*1f30*/  IADD3 R4, P0, PT, -R69, R126, RZ ;  /* 0x0000007e45047210 */ /* 0x000fc40007f1e1ff */
[C---:B------:R-:W-:Y:S01]  /*1f40*/  IADD3 R116, PT, PT, R126.reuse, 0x60, RZ ;  /* 0x000000607e747810 */ /* 0x040fe20007ffe0ff */
[----:B------:R-:W-:Y:S01]  /*1f50*/  IMAD R19, R7, R5, R19 ;  /* 0x0000000507137224 */ /* 0x000fe200078e0213 */
[----:B------:R-:W-:Y:S01]  /*1f60*/  SHF.R.S32.HI R5, RZ, 0x1f, R16 ;  /* 0x0000001fff057819 */ /* 0x000fe20000011410 */
[----:B------:R-:W-:Y:S01]  /*1f70*/  VIADD R73, R126, 0x30 ;  /* 0x000000307e497836 */ /* 0x000fe20000000000 */
[----:B------:R-:W-:Y:S01]  /*1f80*/  MOV R106, R77 ;  /* 0x0000004d006a7202 */ /* 0x000fe20000000f00 */
[----:B--2---:R-:W-:Y:S01]  /*1f90*/  IMAD.WIDE.U32 R20, R77, UR16, R18 ;  /* 0x000000104d147c25 */ /* 0x004fe2000f8e0012 */
[----:B----4-:R-:W-:Y:S02]  /*1fa0*/  SHF.L.U64.HI R94, R2, 0x4, R3 ;  /* 0x00000004025e7819 */ /* 0x010fe40000010203 */
[----:B------:R-:W-:Y:S01]  /*1fb0*/  SHF.R.S32.HI R102, RZ, 0x1f, R119 ;  /* 0x0000001fff667819 */ /* 0x000fe20000011477 */
[----:B---3--:R-:W-:Y:S01]  /*1fc0*/  IMAD R11, R5, UR12, RZ ;  /* 0x0000000c050b7c24 */ /* 0x008fe2000f8e02ff */
[----:B------:R-:W-:Y:S01]  /*1fd0*/  SHF.R.S32.HI R101, RZ, 0x1f, R110 ;  /* 0x0000001fff657819 */ /* 0x000fe2000001146e */
[----:B------:R-:W-:Y:S01]  /*1fe0*/  IMAD R21, R77, UR17, R21 ;  /* 0x000000114d157c24 */ /* 0x000fe2000f8e0215 */
[----:B------:R-:W-:Y:S01]  /*1ff0*/  SHF.R.S32.HI R100, RZ, 0x1f, R114 ;  /* 0x0000001fff647819 */ /* 0x000fe20000011472 */
[----:B------:R-:W-:Y:S01]  /*2000*/  IMAD.WIDE.U32 R18, R7, UR10, R14 ;  /* 0x0000000a07127c25 */ /* 0x000fe2000f8e000e */
[----:B------:R-:W-:-:S02]  /*2010*/  SHF.R.S32.HI R99, RZ, 0x1f, R109 ;  /* 0x0000001fff637819 */ /* 0x000fc4000001146d */
[----:B------:R-:W-:Y:S01]  /*2020*/  SHF.R.S32.HI R98, RZ, 0x1f, R113 ;  /* 0x0000001fff627819 */ /* 0x000fe20000011471 */
[C---:B------:R-:W-:Y:S01]  /*2030*/  IMAD R6, R16.reuse, UR13, R11 ;  /* 0x0000000d10067c24 */ /* 0x040fe2000f8e020b */
[----:B------:R-:W-:Y:S01]  /*2040*/  SHF.R.S32.HI R97, RZ, 0x1f, R112 ;  /* 0x0000001fff617819 */ /* 0x000fe20000011470 */
[----:B------:R-:W-:Y:S01]  /*2050*/  IMAD.WIDE.U32 R10, R16, UR12, R20 ;  /* 0x0000000c100a7c25 */ /* 0x000fe2000f8e0014 */
[----:B------:R-:W-:Y:S01]  /*2060*/  SHF.R.S32.HI R96, RZ, 0x1f, R111 ;  /* 0x0000001fff607819 */ /* 0x000fe2000001146f */
[----:B------:R-:W1:Y:S02]  /*2070*/  LDCU.64 UR12, c[0x0][0x4e0] ;  /* 0x00009c00ff0c77ac */ /* 0x000e640008000a00 */
[----:B------:R-:W-:Y:S02]  /*2080*/  IMAD R19, R7, UR11, R19 ;  /* 0x0000000b07137c24 */ /* 0x000fe4000f8e0213 */
[----:B------:R-:W-:Y:S01]  /*2090*/  IMAD.IADD R7, R11, 0x1, R6 ;  /* 0x000000010b077824 */ /* 0x000fe200078e0206 */
[----:B------:R-:W-:Y:S01]  /*20a0*/  SHF.R.S32.HI R11, RZ, 0x1f, R69 ;  /* 0x0000001fff0b7819 */ /* 0x000fe20000011445 */
[----:B------:R-:W-:Y:S01]  /*20b0*/  IMAD R5, R5, UR18, RZ ;  /* 0x0000001205057c24 */ /* 0x000fe2000f8e02ff */
[----:B------:R-:W2:Y:S01]  /*20c0*/  LDCU.64 UR10, c[0x0][0x4d0] ;  /* 0x00009a00ff0a77ac */ /* 0x000ea20008000a00 */
[----:B------:R-:W-:Y:S01]  /*20d0*/  IMAD.WIDE.U32 R20, R77, R2, R18 ;  /* 0x000000024d147225 */ /* 0x000fe200078e0012 */
[----:B------:R-:W-:-:S03]  /*20e0*/  MOV R6, R10 ;  /* 0x0000000a00067202 */ /* 0x000fc60000000f00 */
[----:B------:R-:W-:Y:S01]  /*20f0*/  IMAD.X R11, RZ, RZ, ~R11, P0 ;  /* 0x000000ffff0b7224 */ /* 0x000fe200000e0e0b */
[----:B------:R-:W-:Y:S01]  /*2100*/  IADD3 R86, P0, PT, R52, R120, RZ ;  /* 0x0000007834567210 */ /* 0x000fe20007f1e0ff */
[----:B------:R-:W-:Y:S01]  /*2110*/  IMAD R18, R16, UR19, R5 ;  /* 0x0000001310127c24 */ /* 0x000fe2000f8e0205 */
[----:B------:R-:W-:Y:S01]  /*2120*/  SHF.R.S32.HI R5, RZ, 0x1f, R52 ;  /* 0x0000001fff057819 */ /* 0x000fe20000011434 */
[----:B------:R-:W-:Y:S01]  /*2130*/  IMAD R21, R77, R3, R21 ;  /* 0x000000034d157224 */ /* 0x000fe200078e0215 */
[----:B------:R-:W-:Y:S01]  /*2140*/  IADD3 R52, P1, PT, R52, R121, RZ ;  /* 0x0000007934347210 */ /* 0x000fe20007f3e0ff */
[----:B------:R-:W-:Y:S01]  /*2150*/  IMAD R85, R11, UR16, RZ ;  /* 0x000000100b557c24 */ /* 0x000fe2000f8e02ff */
[----:B------:R-:W3:Y:S01]  /*2160*/  LDCU.U8 UR19, c[0x0][0x533] ;  /* 0x0000a660ff1377ac */ /* 0x000ee20008000000 */
[C---:B------:R-:W-:Y:S01]  /*2170*/  IMAD.X R87, R5.reuse, 0x1, R103, P0 ;  /* 0x0000000105577824 */ /* 0x040fe200000e0667 */
[----:B------:R-:W-:Y:S01]  /*2180*/  IADD3.X R5, PT, PT, R5, R104, RZ, P1, !PT ;  /* 0x0000006805057210 */ /* 0x000fe20000ffe4ff */
[----:B------:R-:W-:Y:S01]  /*2190*/  IMAD.WIDE.U32 R16, R16, UR18, R20 ;  /* 0x0000001210107c25 */ /* 0x000fe2000f8e0014 */
[----:B------:R-:W-:-:S02]  /*21a0*/  USHF.L.U32 UR18, UR16, 0x7, URZ ;  /* 0x0000000710127899 */ /* 0x000fc400080006ff */
[C---:B------:R-:W-:Y:S01]  /*21b0*/  SHF.L.U64.HI R0, R52.reuse, 0x1, R5 ;  /* 0x0000000134007819 */ /* 0x040fe20000010205 */
[----:B------:R-:W-:Y:S01]  /*21c0*/  IMAD.IADD R19, R17, 0x1, R18 ;  /* 0x0000000111137824 */ /* 0x000fe200078e0212 */
[----:B------:R-:W-:Y:S01]  /*21d0*/  SHF.L.U32 R52, R52, 0x1, RZ ;  /* 0x0000000134347819 */ /* 0x000fe200000006ff */
[----:B------:R-:W-:Y:S01]  /*21e0*/  IMAD.MOV.U32 R18, RZ, RZ, R16 ;  /* 0x000000ffff127224 */ /* 0x000fe200078e0010 */
[----:B------:R-:W-:Y:S01]  /*21f0*/  SHF.L.U64.HI R87, R86, 0x1, R87 ;  /* 0x0000000156577819 */ /* 0x000fe20000010257 */
[----:B------:R-:W-:Y:S01]  /*2200*/  IMAD R85, R4, UR17, R85 ;  /* 0x0000001104557c24 */ /* 0x000fe2000f8e0255 */
[----:B------:R-:W-:Y:S01]  /*2210*/  IADD3 R16, P0, PT, R52, UR14, RZ ;  /* 0x0000000e34107c10 */ /* 0x000fe2000ff1e0ff */
[----:B------:R-:W4:Y:S01]  /*2220*/  LDCU UR17, c[0x0][0x450] ;  /* 0x00008a00ff1177ac */ /* 0x000f220008000800 */
[----:B------:R-:W-:Y:S02]  /*2230*/  IMAD.SHL.U32 R86, R86, 0x2, RZ ;  /* 0x0000000256567824 */ /* 0x000fe400078e00ff */
[----:B------:R-:W-:Y:S01]  /*2240*/  IADD3.X R17, PT, PT, R0, UR15, RZ, P0, !PT ;  /* 0x0000000f00117c10 */ /* 0x000fe200087fe4ff */
[-C--:B------:R-:W-:Y:S01]  /*2250*/  IMAD R11, R11, R2.reuse, RZ ;  /* 0x000000020b0b7224 */ /* 0x080fe200078e02ff */
[----:B--2---:R-:W-:Y:S01]  /*2260*/  IADD3 R52, P0, PT, R52, UR10, RZ ;  /* 0x0000000a34347c10 */ /* 0x004fe2000ff1e0ff */
[----:B------:R-:W-:Y:S01]  /*2270*/  IMAD.SHL.U32 R92, R2, 0x80, RZ ;  /* 0x00000080025c7824 */ /* 0x000fe200078e00ff */
[----:B------:R-:W-:Y:S01]  /*2280*/  IADD3 R88, P1, PT, R86, UR14, RZ ;  /* 0x0000000e56587c10 */ /* 0x000fe2000ff3e0ff */
[----:B------:R-:W-:Y:S01]  /*2290*/  IMAD.WIDE.U32 R6, R4, UR16, R6 ;  /* 0x0000001004067c25 */ /* 0x000fe2000f8e0006 */
[----:B------:R-:W-:Y:S01]  /*22a0*/  IADD3.X R53, PT, PT, R0, UR11, RZ, P0, !PT ;  /* 0x0000000b00357c10 */ /* 0x000fe200087fe4ff */
[----:B------:R-:W2:Y:S01]  /*22b0*/  LDCU UR16, c[0x0][0x440] ;  /* 0x00008800ff1077ac */ /* 0x000ea20008000800 */
[----:B------:R-:W-:Y:S01]  /*22c0*/  IADD3 R93, P0, PT, RZ, -UR20, RZ ;  /* 0x80000014ff5d7c10 */ /* 0x000fe2000ff1e0ff */
[C---:B------:R-:W-:Y:S01]  /*22d0*/  IMAD R11, R4.reuse, R3, R11 ;  /* 0x00000003040b7224 */ /* 0x040fe200078e020b */
[----:B------:R-:W-:Y:S01]  /*22e0*/  IADD3.X R89, PT, PT, R87, UR15, RZ, P1, !PT ;  /* 0x0000000f57597c10 */ /* 0x000fe20008ffe4ff */
[----:B------:R-:W-:Y:S01]  /*22f0*/  IMAD.WIDE.U32 R4, R4, R2, R18 ;  /* 0x0000000204047225 */ /* 0x000fe200078e0012 */
[----:B------:R-:W-:Y:S01]  /*2300*/  IADD3.X R90, PT, PT, RZ, ~UR18, RZ, P0, !PT ;  /* 0x80000012ff5a7c10 */ /* 0x000fe200087fe4ff */
[----:B------:R-:W1:Y:S01]  /*2310*/  LDCU.64 UR14, c[0x0][0x3c0] ;  /* 0x00007800ff0e77ac */ /* 0x000e620008000a00 */
[----:B------:R-:W-:Y:S01]  /*2320*/  LEA R84, P3, R6, UR8, 0x1 ;  /* 0x0000000806547c11 */ /* 0x000fe2000f8608ff */
[----:B------:R-:W-:Y:S01]  /*2330*/  IMAD.X R92, RZ, RZ, ~R92, P0 ;  /* 0x000000ffff5c7224 */ /* 0x000fe200000e0e5c */
[----:B------:R-:W-:Y:S01]  /*2340*/  IADD3 R11, PT, PT, R5, R11, RZ ;  /* 0x0000000b050b7210 */ /* 0x000fe20007ffe0ff */
[----:B------:R-:W-:Y:S01]  /*2350*/  IMAD.IADD R85, R7, 0x1, R85 ;  /* 0x0000000107557824 */ /* 0x000fe200078e0255 */
[----:B------:R-:W-:Y:S01]  /*2360*/  LEA R10, P2, R4, UR4, 0x1 ;  /* 0x00000004040a7c11 */ /* 0x000fe2000f8408ff */
[----:B------:R-:W-:Y:S01]  /*2370*/  IMAD.SHL.U32 R95, R2, 0x10, RZ ;  /* 0x00000010025f7824 */ /* 0x000fe200078e00ff */
[----:B------:R-:W-:Y:S01]  /*2380*/  IADD3 R86, P1, PT, R86, UR10, RZ ;  /* 0x0000000a56567c10 */ /* 0x000fe2000ff3e0ff */
[C---:B------:R-:W-:Y:S01]  /*2390*/  VIADD R117, R126.reuse, 0x50 ;  /* 0x000000507e757836 */ /* 0x040fe20000000000 */
[C---:B------:R-:W-:Y:S01]  /*23a0*/  SHF.R.S64 R91, R93.reuse, 0x1f, R90 ;  /* 0x0000001f5d5b7819 */ /* 0x040fe2000000105a */
[----:B------:R-:W-:Y:S01]  /*23b0*/  VIADD R115, R126, 0x70 ;  /* 0x000000707e737836 */ /* 0x000fe20000000000 */
[----:B------:R-:W-:Y:S01]  /*23c0*/  SHF.R.S64 R93, R93, 0x1f, R92 ;  /* 0x0000001f5d5d7819 */ /* 0x000fe2000000105c */
[C---:B------:R-:W-:Y:S01]  /*23d0*/  IMAD R108, R61.reuse, -0x80, R69 ;  /* 0xffffff803d6c7824 */ /* 0x040fe200078e0245 */
[----:B----4-:R-:W-:Y:S01]  /*23e0*/  MOV R13, UR17 ;  /* 0x00000011000d7c02 */ /* 0x010fe20008000f00 */
[----:B------:R-:W-:Y:S01]  /*23f0*/  IMAD R107, R61, -0x80, R66 ;  /* 0xffffff803d6b7824 */ /* 0x000fe200078e0242 */
[----:B------:R-:W-:Y:S01]  /*2400*/  SHF.R.S32.HI R90, RZ, 0x1f, R90 ;  /* 0x0000001fff5a7819 */ /* 0x000fe2000001145a */
[----:B------:R-:W-:Y:S01]  /*2410*/  IMAD.MOV.U32 R105, RZ, RZ, R61 ;  /* 0x000000ffff697224 */ /* 0x000fe200078e003d */
[----:B------:R-:W-:Y:S01]  /*2420*/  SHF.R.S32.HI R92, RZ, 0x1f, R92 ;  /* 0x0000001fff5c7819 */ /* 0x000fe2000001145c */
[----:B---3--:R-:W-:Y:S01]  /*2430*/  UISETP.NE.AND UP0, UPT, UR19, URZ, UPT ;  /* 0x000000ff1300728c */ /* 0x008fe2000bf05270 */
[----:B------:R-:W-:-:S02]  /*2440*/  LEA.HI.X R85, R6, UR9, R85, 0x1, P3 ;  /* 0x0000000906557c11 */ /* 0x000fc400098f0c55 */
[----:B------:R-:W-:Y:S01]  /*2450*/  LEA.HI.X R11, R4, UR5, R11, 0x1, P2 ;  /* 0x00000005040b7c11 */ /* 0x000fe200090f0c0b */
[----:B------:R-:W3:Y:S01]  /*2460*/  LDCU.64 UR4, c[0x0][0x3b8] ;  /* 0x00007700ff0477ac */ /* 0x000ee20008000a00 */
[----:B------:R-:W-:Y:S01]  /*2470*/  IADD3.X R87, PT, PT, R87, UR11, RZ, P1, !PT ;  /* 0x0000000b57577c10 */ /* 0x000fe20008ffe4ff */
[----:B-12---:R-:W4:Y:S06]  /*2480*/  LDCU.128 UR8, c[0x0][0x3a0] ;  /* 0x00007400ff0877ac */ /* 0x006f2c0008000c00 */
.L_x_795:
[----:B------:R-:W-:Y:S01]  /*2490*/  VIADD R107, R107, 0x80 ;  /* 0x000000806b6b7836 */ /* 0x000fe20000000000 */
[----:B------:R-:W-:Y:S01]  /*24a0*/  BSSY.RECONVERGENT B0, `(.L_x_696) ;  /* 0x0000014000007945 */ /* 0x000fe20003800200 */
[----:B------:R-:W-:Y:S03]  /*24b0*/  VIADD R108, R108, 0x80 ;  /* 0x000000806c6c7836 */ /* 0x000fe60000000000 */
[CC--:B------:R-:W-:Y:S02]  /*24c0*/  ISETP.GE.AND P0, PT, R126.reuse, R107.reuse, PT ;  /* 0x0000006b7e00720c */ /* 0x0c0fe40003f06270 */
[CC--:B------:R-:W-:Y:S02]  /*24d0*/  ISETP.GE.AND P2, PT, R75.reuse, R107.reuse, PT ;  /* 0x0000006b4b00720c */ /* 0x0c0fe40003f46270 */
[-C--:B------:R-:W-:Y:S02]  /*24e0*/  ISETP.GE.AND P0, PT, R126, R108.reuse, !P0 ;  /* 0x0000006c7e00720c */ /* 0x080fe40004706270 */
[CC--:B------:R-:W-:Y:S02]  /*24f0*/  ISETP.GE.AND P1, PT, R74.reuse, R107.reuse, PT ;  /* 0x0000006b4a00720c */ /* 0x0c0fe40003f26270 */
[-C--:B------:R-:W-:Y:S02]  /*2500*/  ISETP.GE.AND P3, PT, R75, R108.reuse, !P2 ;  /* 0x0000006c4b00720c */ /* 0x080fe40005766270 */
[----:B------:R-:W-:Y:S02]  /*2510*/  ISETP.LT.OR P5, PT, R74, R108, P1 ;  /* 0x0000006c4a00720c */ /* 0x000fe40000fa1670 */
[----:B------:R-:W-:Y:S02]  /*2520*/  ISETP.GE.AND P4, PT, R73, R107, PT ;  /* 0x0000006b4900720c */ /* 0x000fe40003f86270 */
[----:B------:R-:W-:Y:S02]  /*2530*/  P2R R0, PR, RZ, 0x20 ;  /* 0x00000020ff007803 */ /* 0x000fe40000000000 */
[----:B------:R-:W-:Y:S01]  /*2540*/  P2R R55, PR, RZ, 0x8 ;  /* 0x00000008ff377803 */ /* 0x000fe20000000000 */
[----:B------:R-:W-:Y:S08]  /*2550*/  @!P0 BRA `(.L_x_697) ;  /* 0x0000000000208947 */ /* 0x000ff00003800000 */
[----:B------:R-:W-:Y:S02]  /*2560*/  ISETP.GE.AND P2, PT, R14, UR16, PT ;  /* 0x000000100e007c0c */ /* 0x000fe4000bf46270 */
[----:B------:R-:W-:Y:S11]  /*2570*/  ISETP.GE.AND P1, PT, R9, UR16, PT ;  /* 0x0000001009007c0c */ /* 0x000ff6000bf26270 */
[----:B------:R-:W2:Y:S01]  /*2580*/  @!P2 LDG.E.128 R20, desc[UR6][R84.64] ;  /* 0x000000065414a981 */ /* 0x000ea2000c1e1d00 */
[--C-:B------:R-:W-:Y:S05]  /*2590*/  @!P2 IMAD.MOV.U32 R81, RZ, RZ, R79.reuse ;  /* 0x000000ffff51a224 */ /* 0x100fea00078e004f */
[----:B--2---:R1:W-:Y:S04]  /*25a0*/  @!P2 STG.E.128 desc[UR6][R80.64], R20 ;  /* 0x000000145000a986 */ /* 0x0043e8000c101d06 */
[----:B------:R-:W2:Y:S01]  /*25b0*/  @!P1 LDG.E.128 R4, desc[UR6][R84.64+0x80] ;  /* 0x0000800654049981 */ /* 0x000ea2000c1e1d00 */
[----:B-1----:R-:W-:Y:S05]  /*25c0*/  @!P1 IMAD.MOV.U32 R81, RZ, RZ, R79 ;  /* 0x000000ffff519224 */ /* 0x002fea00078e004f */
[----:B--2---:R1:W-:Y:S02]  /*25d0*/  @!P1 STG.E.128 desc[UR6][R80.64+0x80], R4 ;  /* 0x0000800450009986 */ /* 0x0043e4000c101d06 */
.L_x_697:
[----:B---34-:R-:W-:Y:S05]  /*25e0*/  BSYNC.RECONVERGENT B0 ;  /* 0x0000000000007941 */ /* 0x018fea0003800200 */
.L_x_696:
[----:B------:R-:W-:Y:S04]  /*25f0*/  BSSY.RECONVERGENT B0, `(.L_x_698) ;  /* 0x000000d000007945 */ /* 0x000fe80003800200 */
[----:B------:R-:W-:Y:S05]  /*2600*/  @!P3 BRA `(.L_x_699) ;  /* 0x00000000002cb947 */ /* 0x000fea0003800000 */
[----:B------:R-:W2:Y:S01]  /*2610*/  LDC.64 R2, c[0x0][0x4b0] ;  /* 0x00012c00ff027b82 */ /* 0x000ea20000000a00 */
[----:B------:R-:W-:Y:S02]  /*2620*/  ISETP.GE.AND P2, PT, R14, UR16, PT ;  /* 0x000000100e007c0c */ /* 0x000fe4000bf46270 */
[C---:B------:R-:W-:Y:S04]  /*2630*/  LEA R18, P3, R63.reuse, R80, 0x1 ;  /* 0x000000503f127211 */ /* 0x040fe800078608ff */
[----:B------:R-:W-:Y:S02]  /*2640*/  LEA.HI.X R19, R63, R79, R68, 0x1, P3 ;  /* 0x0000004f3f137211 */ /* 0x000fe400018f0c44 */
[C---:B--2---:R-:W-:Y:S04]  /*2650*/  LEA R24, P1, R2.reuse, R84, 0x5 ;  /* 0x0000005402187211 */ /* 0x044fe800078228ff */
[----:B------:R-:W-:Y:S02]  /*2660*/  LEA.HI.X R25, R2, R85, R3, 0x5, P1 ;  /* 0x0000005502197211 */ /* 0x000fe400008f2c03 */
[----:B------:R-:W-:Y:S03]  /*2670*/  ISETP.GE.AND P1, PT, R9, UR16, PT ;  /* 0x0000001009007c0c */ /* 0x000fe6000bf26270 */
[----:B------:R-:W2:Y:S04]  /*2680*/  @!P2 LDG.E.128 R20, desc[UR6][R24.64] ;  /* 0x000000061814a981 */ /* 0x000ea8000c1e1d00 */
[----:B--2---:R2:W-:Y:S06]  /*2690*/  @!P2 STG.E.128 desc[UR6][R18.64], R20 ;  /* 0x000000141200a986 */ /* 0x0045ec000c101d06 */
[----:B-1----:R-:W3:Y:S04]  /*26a0*/  @!P1 LDG.E.128 R4, desc[UR6][R24.64+0x80] ;  /* 0x0000800618049981 */ /* 0x002ee8000c1e1d00 */
[----:B---3--:R2:W-:Y:S02]  /*26b0*/  @!P1 STG.E.128 desc[UR6][R18.64+0x80], R4 ;  /* 0x0000800412009986 */ /* 0x0085e4000c101d06 */
.L_x_699:
[----:B------:R-:W-:Y:S05]  /*26c0*/  BSYNC.RECONVERGENT B0 ;  /* 0x0000000000007941 */ /* 0x000fea0003800200 */
.L_x_698:
[----:B------:R-:W-:Y:S04]  /*26d0*/  BSSY.RECONVERGENT B0, `(.L_x_700) ;  /* 0x000000e000007945 */ /* 0x000fe80003800200 */
[----:B------:R-:W-:Y:S05]  /*26e0*/  @P5 BRA `(.L_x_701) ;  /* 0x0000000000305947 */ /* 0x000fea0003800000 */
[----:B------:R-:W3:Y:S01]  /*26f0*/  LDC.64 R2, c[0x0][0x4b0] ;  /* 0x00012c00ff027b82 */ /* 0x000ee20000000a00 */
[----:B------:R-:W-:Y:S02]  /*2700*/  ISETP.GE.AND P2, PT, R14, UR16, PT ;  /* 0x000000100e007c0c */ /* 0x000fe4000bf46270 */
[C---:B---3--:R-:W-:Y:S04]  /*2710*/  LEA R24, P1, R2.reuse, R84, 0x6 ;  /* 0x0000005402187211 */ /* 0x048fe800078230ff */
[----:B------:R-:W-:Y:S02]  /*2720*/  LEA.HI.X R25, R2, R85, R3, 0x6, P1 ;  /* 0x0000005502197211 */ /* 0x000fe400008f3403 */
[----:B------:R-:W3:Y:S01]  /*2730*/  LDC.64 R2, c[0x0][0x3c0] ;  /* 0x0000f000ff027b82 */ /* 0x000ee20000000a00 */
[----:B------:R-:W-:Y:S04]  /*2740*/  ISETP.GE.AND P1, PT, R9, UR16, PT ;  /* 0x0000001009007c0c */ /* 0x000fe8000bf26270 */
[----:B-12---:R-:W2:Y:S01]  /*2750*/  @!P2 LDG.E.128 R4, desc[UR6][R24.64] ;  /* 0x000000061804a981 */ /* 0x006ea2000c1e1d00 */
[C---:B---3--:R-:W-:Y:S04]  /*2760*/  LEA R18, P3, R2.reuse, R80, 0x6 ;  /* 0x0000005002127211 */ /* 0x048fe800078630ff */
[----:B------:R-:W-:Y:S05]  /*2770*/  LEA.HI.X R19, R2, R79, R3, 0x6, P3 ;  /* 0x0000004f02137211 */ /* 0x000fea00018f3403 */
[----:B--2---:R3:W-:Y:S04]  /*2780*/  @!P2 STG.E.128 desc[UR6][R18.64], R4 ;  /* 0x000000041200a986 */ /* 0x0047e8000c101d06 */
[----:B------:R-:W2:Y:S04]  /*2790*/  @!P1 LDG.E.128 R20, desc[UR6][R24.64+0x80] ;  /* 0x0000800618149981 */ /* 0x000ea8000c1e1d00 */
[----:B--2---:R3:W-:Y:S02]  /*27a0*/  @!P1 STG.E.128 desc[UR6][R18.64+0x80], R20 ;  /* 0x0000801412009986 */ /* 0x0047e4000c101d06 */
.L_x_701:
[----:B------:R-:W-:Y:S05]  /*27b0*/  BSYNC.RECONVERGENT B0 ;  /* 0x0000000000007941 */ /* 0x000fea0003800200 */
.L_x_700:
[-C--:B------:R-:W-:Y:S01]  /*27c0*/  ISETP.LT.OR P1, PT, R73, R108.reuse, P4 ;  /* 0x0000006c4900720c */ /* 0x080fe20002721670 */
[----:B------:R-:W-:Y:S01]  /*27d0*/  BSSY.RECONVERGENT B0, `(.L_x_702) ;  /* 0x0000014000007945 */ /* 0x000fe20003800200 */
[C---:B------:R-:W-:Y:S02]  /*27e0*/  ISETP.GE.AND P6, PT, R118.reuse, R107, PT ;  /* 0x0000006b7600720c */ /* 0x040fe40003fc6270 */
[----:B------:R-:W-:Y:S02]  /*27f0*/  P2R R123, PR, RZ, 0x2 ;  /* 0x00000002ff7b7803 */ /* 0x000fe40000000000 */
[----:B------:R-:W-:Y:S07]  /*2800*/  ISETP.LT.OR P6, PT, R118, R108, P6 ;  /* 0x0000006c7600720c */ /* 0x000fee00037c1670 */
[----:B------:R-:W-:Y:S06]  /*2810*/  @P1 BRA `(.L_x_703) ;  /* 0x00000000003c1947 */ /* 0x000fec0003800000 */
[----:B------:R-:W2:Y:S01]  /*2820*/  LDC.64 R2, c[0x0][0x4b0] ;  /* 0x00012c00ff027b82 */ /* 0x000ea20000000a00 */
[----:B------:R-:W-:Y:S02]  /*2830*/  ISETP.GE.AND P2, PT, R14, UR16, PT ;  /* 0x000000100e007c0c */ /* 0x000fe4000bf46270 */
[----:B-1----:R-:W-:Y:S02]  /*2840*/  MOV R81, R79 ;  /* 0x0000004f00517202 */ /* 0x002fe40000000f00 */
[----:B------:R-:W-:Y:S01]  /*2850*/  ISETP.GE.AND P1, PT, R9, UR16, PT ;  /* 0x0000001009007c0c */ /* 0x000fe2000bf26270 */
[----:B--23--:R-:W-:Y:S04]  /*2860*/  IMAD.WIDE.U32 R18, R2, 0x60, R84 ;  /* 0x0000006002127825 */ /* 0x00cfe800078e0054 */
[----:B------:R-:W-:Y:S05]  /*2870*/  IMAD R3, R3, 0x60, RZ ;  /* 0x0000006003037824 */ /* 0x000fea00078e02ff */
[----:B------:R-:W-:Y:S02]  /*2880*/  IADD3 R19, PT, PT, R19, R3, RZ ;  /* 0x0000000313137210 */ /* 0x000fe40007ffe0ff */
[----:B------:R-:W1:Y:S03]  /*2890*/  LDC.64 R2, c[0x0][0x3c0] ;  /* 0x0000f000ff027b82 */ /* 0x000e660000000a00 */
[----:B------:R-:W2:Y:S01]  /*28a0*/  @!P2 LDG.E.128 R4, desc[UR6][R18.64] ;  /* 0x000000061204a981 */ /* 0x000ea2000c1e1d00 */
[----:B-1----:R-:W-:Y:S04]  /*28b0*/  IMAD.WIDE.U32 R24, R2, 0x60, R80 ;  /* 0x0000006002187825 */ /* 0x002fe800078e0050 */
[----:B------:R-:W-:Y:S05]  /*28c0*/  IMAD R3, R3, 0x60, RZ ;  /* 0x0000006003037824 */ /* 0x000fea00078e02ff */
[----:B------:R-:W-:Y:S05]  /*28d0*/  IADD3 R25, PT, PT, R25, R3, RZ ;  /* 0x0000000319197210 */ /* 0x000fea0007ffe0ff */
[----:B--2---:R4:W-:Y:S04]  /*28e0*/  @!P2 STG.E.128 desc[UR6][R24.64], R4 ;  /* 0x000000041800a986 */ /* 0x0049e8000c101d06 */
[----:B------:R-:W2:Y:S04]  /*28f0*/  @!P1 LDG.E.128 R20, desc[UR6][R18.64+0x80] ;  /* 0x0000800612149981 */ /* 0x000ea8000c1e1d00 */
[----:B--2---:R4:W-:Y:S02]  /*2900*/  @!P1 STG.E.128 desc[UR6][R24.64+0x80], R20 ;  /* 0x0000801418009986 */ /* 0x0049e4000c101d06 */
.L_x_703:
[----:B------:R-:W-:Y:S05]  /*2910*/  BSYNC.RECONVERGENT B0 ;  /* 0x0000000000007941 */ /* 0x000fea0003800200 */
.L_x_702:
[----:B------:R-:W-:Y:S01]  /*2920*/  ISETP.GE.AND P5, PT, R117, R107, PT ;  /* 0x0000006b7500720c */ /* 0x000fe20003fa6270 */
[----:B------:R-:W-:Y:S04]  /*2930*/  BSSY.RECONVERGENT B0, `(.L_x_704) ;  /* 0x0000010000007945 */ /* 0x000fe80003800200 */
[----:B------:R-:W-:Y:S08]  /*2940*/  @P6 BRA `(.L_x_705) ;  /* 0x0000000000386947 */ /* 0x000ff00003800000 */
[----:B-1234-:R-:W1:Y:S08]  /*2950*/  LDC.64 R4, c[0x0][0x4b0] ;  /* 0x00012c00ff047b82 */ /* 0x01ee700000000a00 */
[----:B------:R-:W2:Y:S01]  /*2960*/  LDC.64 R2, c[0x0][0x3c0] ;  /* 0x0000f000ff027b82 */ /* 0x000ea20000000a00 */
[C---:B-1----:R-:W-:Y:S04]  /*2970*/  LEA R24, P1, R4.reuse, R84, 0x7 ;  /* 0x0000005404187211 */ /* 0x042fe800078238ff */
[----:B------:R-:W-:Y:S02]  /*2980*/  LEA.HI.X R25, R4, R85, R5, 0x7, P1 ;  /* 0x0000005504197211 */ /* 0x000fe400008f3c05 */
[C---:B--2---:R-:W-:Y:S04]  /*2990*/  LEA R18, P1, R2.reuse, R80, 0x7 ;  /* 0x0000005002127211 */ /* 0x044fe800078238ff */
[----:B------:R-:W-:Y:S02]  /*29a0*/  LEA.HI.X R19, R2, R79, R3, 0x7, P1 ;  /* 0x0000004f02137211 */ /* 0x000fe400008f3c03 */
[----:B------:R-:W-:Y:S11]  /*29b0*/  ISETP.GE.AND P1, PT, R14, UR16, PT ;  /* 0x000000100e007c0c */ /* 0x000ff6000bf26270 */
[----:B------:R-:W-:Y:S02]  /*29c0*/  @!UPT UIADD3 URZ, UPT, UPT, URZ, URZ, URZ ;  /* 0x000000fffffff290 */ /* 0x000fe4000fffe0ff */
[----:B------:R-:W2:Y:S04]  /*29d0*/  @!P1 LDG.E.128 R20, desc[UR6][R24.64] ;  /* 0x0000000618149981 */ /* 0x000ea8000c1e1d00 */
[----:B--2---:R1:W-:Y:S01]  /*29e0*/  @!P1 STG.E.128 desc[UR6][R18.64], R20 ;  /* 0x0000001412009986 */ /* 0x0043e2000c101d06 */
[----:B------:R-:W-:Y:S11]  /*29f0*/  ISETP.GE.AND P1, PT, R9, UR16, PT ;  /* 0x0000001009007c0c */ /* 0x000ff6000bf26270 */
[----:B------:R-:W-:Y:S02]  /*2a00*/  @!UPT UIADD3 URZ, UPT, UPT, URZ, URZ, URZ ;  /* 0x000000fffffff290 */ /* 0x000fe4000fffe0ff */
[----:B------:R-:W2:Y:S04]  /*2a10*/  @!P1 LDG.E.128 R4, desc[UR6][R24.64+0x80] ;  /* 0x0000800618049981 */ /* 0x000ea8000c1e1d00 */
[----:B--2---:R1:W-:Y:S02]  /*2a20*/  @!P1 STG.E.128 desc[UR6][R18.64+0x80], R4 ;  /* 0x0000800412009986 */ /* 0x0043e4000c101d06 */
.L_x_705:
[----:B------:R-:W-:Y:S05]  /*2a30*/  BSYNC.RECONVERGENT B0 ;  /* 0x0000000000007941 */ /* 0x000fea0003800200 */
.L_x_704:
[-C--:B------:R-:W-:Y:S01]  /*2a40*/  ISETP.GE.AND P5, PT, R117, R108.reuse, !P5 ;  /* 0x0000006c7500720c */ /* 0x080fe20006fa6270 */
[----:B------:R-:W-:Y:S01]  /*2a50*/  BSSY.RECONVERGENT B0, `(.L_x_706) ;  /* 0x0000014000007945 */ /* 0x000fe20003800200 */
[C---:B------:R-:W-:Y:S04]  /*2a60*/  ISETP.GE.AND P4, PT, R116.reuse, R107, PT ;  /* 0x0000006b7400720c */ /* 0x040fe80003f86270 */
[----:B------:R-:W-:Y:S07]  /*2a70*/  ISETP.GE.AND P4, PT, R116, R108, !P4 ;  /* 0x0000006c7400720c */ /* 0x000fee0006786270 */
[----:B------:R-:W-:Y:S05]  /*2a80*/  @!P5 BRA `(.L_x_707) ;  /* 0x000000000040d947 */ /* 0x000fea0003800000 */
[----:B------:R-:W2:Y:S01]  /*2a90*/  LDC.64 R2, c[0x0][0x4b0] ;  /* 0x00012c00ff027b82 */ /* 0x000ea20000000a00 */
[----:B------:R-:W-:Y:S02]  /*2aa0*/  ISETP.GE.AND P1, PT, R14, UR16, PT ;  /* 0x000000100e007c0c */ /* 0x000fe4000bf26270 */
[----:B-1----:R-:W-:Y:S01]  /*2ab0*/  MOV R81, R79 ;  /* 0x0000004f00517202 */ /* 0x002fe20000000f00 */
[----:B--23--:R-:W-:Y:S04]  /*2ac0*/  IMAD.WIDE.U32 R18, R2, 0xa0, R84 ;  /* 0x000000a002127825 */ /* 0x00cfe800078e0054 */
[----:B------:R-:W-:Y:S05]  /*2ad0*/  IMAD R3, R3, 0xa0, RZ ;  /* 0x000000a003037824 */ /* 0x000fea00078e02ff */
[----:B------:R-:W-:Y:S02]  /*2ae0*/  IADD3 R19, PT, PT, R19, R3, RZ ;  /* 0x0000000313137210 */ /* 0x000fe40007ffe0ff */
[----:B------:R-:W1:Y:S03]  /*2af0*/  LDC.64 R2, c[0x0][0x3c0] ;  /* 0x0000f000ff027b82 */ /* 0x000e660000000a00 */
[----:B----4-:R-:W2:Y:S01]  /*2b00*/  @!P1 LDG.E.128 R4, desc[UR6][R18.64] ;  /* 0x0000000612049981 */ /* 0x010ea2000c1e1d00 */
[----:B-1----:R-:W-:Y:S04]  /*2b10*/  IMAD.WIDE.U32 R24, R2, 0xa0, R80 ;  /* 0x000000a002187825 */ /* 0x002fe800078e0050 */
[----:B------:R-:W-:Y:S05]  /*2b20*/  IMAD R3, R3, 0xa0, RZ ;  /* 0x000000a003037824 */ /* 0x000fea00078e02ff */
[----:B------:R-:W-:Y:S05]  /*2b30*/  IADD3 R25, PT, PT, R25, R3, RZ ;  /* 0x0000000319197210 */ /* 0x000fea0007ffe0ff */
[----:B--2---:R1:W-:Y:S01]  /*2b40*/  @!P1 STG.E.128 desc[UR6][R24.64], R4 ;  /* 0x0000000418009986 */ /* 0x0043e2000c101d06 */
[----:B------:R-:W-:Y:S11]  /*2b50*/  ISETP.GE.AND P1, PT, R9, UR16, PT ;  /* 0x0000001009007c0c */ /* 0x000ff6000bf26270 */
[----:B------:R-:W-:Y:S02]  /*2b60*/  @!UPT UIADD3 URZ, UPT, UPT, URZ, URZ, URZ ;  /* 0x000000fffffff290 */ /* 0x000fe4000fffe0ff */
[----:B------:R-:W2:Y:S04]  /*2b70*/  @!P1 LDG.E.128 R20, desc[UR6][R18.64+0x80] ;  /* 0x0000800612149981 */ /* 0x000ea8000c1e1d00 */
[----:B--2---:R1:W-:Y:S02]  /*2b80*/  @!P1 STG.E.128 desc[UR6][R24.64+0x80], R20 ;  /* 0x0000801418009986 */ /* 0x0043e4000c101d06 */
.L_x_707:
[----:B------:R-:W-:Y:S05]  /*2b90*/  BSYNC.RECONVERGENT B0 ;  /* 0x0000000000007941 */ /* 0x000fea0003800200 */
.L_x_706:
[----:B------:R-:W-:Y:S01]  /*2ba0*/  ISETP.GE.AND P3, PT, R115, R107, PT ;  /* 0x0000006b7300720c */ /* 0x000fe20003f66270 */
[----:B------:R-:W-:Y:S01]  /*2bb0*/  BSSY.RECONVERGENT B0, `(.L_x_708) ;  /* 0x0000016000007945 */ /* 0x000fe20003800200 */
[----:B------:R-:W-:Y:S01]  /*2bc0*/  MOV R122, R106 ;  /* 0x0000006a007a7202 */ /* 0x000fe20000000f00 */
[----:B------:R-:W-:Y:S01]  /*2bd0*/  VIADD R105, R105, 0xffffffff ;  /* 0xffffffff69697836 */ /* 0x000fe20000000000 */
[----:B------:R-:W-:Y:S01]  /*2be0*/  ISETP.GE.AND P3, PT, R115, R108, !P3 ;  /* 0x0000006c7300720c */ /* 0x000fe20005f66270 */
[----:B------:R-:W-:Y:S01]  /*2bf0*/  VIADD R106, R106, 0xffffff80 ;  /* 0xffffff806a6a7836 */ /* 0x000fe20000000000 */
[----:B------:R-:W-:Y:S11]  /*2c00*/  @!P4 BRA `(.L_x_709) ;  /* 0x000000000040c947 */ /* 0x000ff60003800000 */
        /* <DEDUP_REMOVED lines=16> */
.L_x_709:
[----:B------:R-:W-:Y:S05]  /*2d10*/  BSYNC.RECONVERGENT B0 ;  /* 0x0000000000007941 */ /* 0x000fea0003800200 */
.L_x_708:
[----:B------:R-:W-:Y:S04]  /*2d20*/  BSSY.RECONVERGENT B0, `(.L_x_710) ;  /* 0x0000012000007945 */ /* 0x000fe80003800200 */
        /* <DEDUP_REMOVED lines=17> */
.L_x_711:
[----:B------:R-:W-:Y:S05]  /*2e40*/  BSYNC.RECONVERGENT B0 ;  /* 0x0000000000007941 */ /* 0x000fea0003800200 */
.L_x_710:
[----:B------:R-:W-:Y:S01]  /*2e50*/  ISETP.NE.AND P1, PT, R13, RZ, PT ;  /* 0x000000ff0d00720c */ /* 0x000fe20003f25270 */
[----:B------:R-:W-:Y:S01]  /*2e60*/  BSSY.RECONVERGENT B2, `(.L_x_712) ;  /* 0x0000a82000027945 */ /* 0x000fe20003800200 */
[----:B------:R-:W-:Y:S11]  /*2e70*/  ISETP.GT.AND P2, PT, R105, R76, PT ;  /* 0x0000004c6900720c */ /* 0x000ff60003f44270 */
[----:B------:R-:W-:Y:S05]  /*2e80*/  @P1 BRA `(.L_x_713) ;  /* 0x0000000800181947 */ /* 0x000fea0003800000 */
[----:B------:R-:W-:Y:S04]  /*2e90*/  BSSY.RECONVERGENT B0, `(.L_x_714) ;  /* 0x000000a000007945 */ /* 0x000fe80003800200 */
[----:B------:R-:W-:Y:S05]  /*2ea0*/  @!P0 BRA `(.L_x_715) ;  /* 0x0000000000208947 */ /* 0x000fea0003800000 */
[----:B------:R-:W-:Y:S11]  /*2eb0*/  ISETP.GE.AND P0, PT, R14, UR16, PT ;  /* 0x000000100e007c0c */ /* 0x000ff6000bf06270 */
[----:B------:R-:W-:Y:S02]  /*2ec0*/  @!UPT UIADD3 URZ, UPT, UPT, URZ, URZ, URZ ;  /* 0x000000fffffff290 */ /* 0x000fe4000fffe0ff */
[----:B-1234-:R-:W2:Y:S04]  /*2ed0*/  @!P0 LDG.E.128 R20, desc[UR6][R10.64] ;  /* 0x000000060a148981 */ /* 0x01eea8000c1e1d00 */
[----:B--2---:R1:W-:Y:S01]  /*2ee0*/  @!P0 STG.E.128 desc[UR6][R82.64], R20 ;  /* 0x0000001452008986 */ /* 0x0043e2000c101d06 */
[----:B------:R-:W-:Y:S11]  /*2ef0*/  ISETP.GE.AND P0, PT, R9, UR16, PT ;  /* 0x0000001009007c0c */ /* 0x000ff6000bf06270 */
[----:B------:R-:W-:Y:S02]  /*2f00*/  @!UPT UIADD3 URZ, UPT, UPT, URZ, URZ, URZ ;  /* 0x000000fffffff290 */ /* 0x000fe4000fffe0ff */
[----:B------:R-:W2:Y:S04]  /*2f10*/  @!P0 LDG.E.128 R4, desc[UR6][R10.64+0x80] ;  /* 0x000080060a048981 */ /* 0x000ea8000c1e1d00 */
[----:B--2---:R1:W-:Y:S02]  /*2f20*/  @!P0 STG.E.128 desc[UR6][R82.64+0x80], R4 ;  /* 0x0000800452008986 */ /* 0x0043e4000c101d06 */
.L_x_715:
[----:B------:R-:W-:Y:S05]  /*2f30*/  BSYNC.RECONVERGENT B0 ;  /* 0x0000000000007941 */ /* 0x000fea0003800200 */
.L_x_714:
[----:B------:R-:W-:Y:S01]  /*2f40*/  ISETP.NE.AND P0, PT, R55, RZ, PT ;  /* 0x000000ff3700720c */ /* 0x000fe20003f05270 */
[----:B------:R-:W-:Y:S11]  /*2f50*/  BSSY.RECONVERGENT B0, `(.L_x_716) ;  /* 0x000000f000007945 */ /* 0x000ff60003800200 */
[----:B------:R-:W-:Y:S01]  /*2f60*/  @!UPT UIADD3 URZ, UPT, UPT, URZ, URZ, URZ ;  /* 0x000000fffffff290 */ /* 0x000fe2000fffe0ff */
[----:B------:R-:W-:Y:S05]  /*2f70*/  @!P0 BRA `(.L_x_717) ;  /* 0x0000000000308947 */ /* 0x000fea0003800000 */
[C---:B-123--:R-:W-:Y:S04]  /*2f80*/  LEA R18, P0, R95.reuse, R10, 0x1 ;  /* 0x0000000a5f127211 */ /* 0x04efe800078008ff */
[----:B------:R-:W-:Y:S02]  /*2f90*/  LEA.HI.X R19, R95, R11, R94, 0x1, P0 ;  /* 0x0000000b5f137211 */ /* 0x000fe400000f0c5e */
[C---:B------:R-:W-:Y:S04]  /*2fa0*/  LEA R2, P0, R71.reuse, R82, 0x1 ;  /* 0x0000005247027211 */ /* 0x040fe800078008ff */
[----:B------:R-:W-:Y:S02]  /*2fb0*/  LEA.HI.X R3, R71, R83, R72, 0x1, P0 ;  /* 0x0000005347037211 */ /* 0x000fe400000f0c48 */
[----:B------:R-:W-:Y:S11]  /*2fc0*/  ISETP.GE.AND P0, PT, R14, UR16, PT ;  /* 0x000000100e007c0c */ /* 0x000ff6000bf06270 */
[----:B------:R-:W-:Y:S02]  /*2fd0*/  @!UPT UIADD3 URZ, UPT, UPT, URZ, URZ, URZ ;  /* 0x000000fffffff290 */ /* 0x000fe4000fffe0ff */
[----:B----4-:R-:W2:Y:S04]  /*2fe0*/  @!P0 LDG.E.128 R20, desc[UR6][R18.64] ;  /* 0x0000000612148981 */ /* 0x010ea8000c1e1d00 */
[----:B--2---:R1:W-:Y:S01]  /*2ff0*/  @!P0 STG.E.128 desc[UR6][R2.64], R20 ;  /* 0x0000001402008986 */ /* 0x0043e2000c101d06 */
[----:B------:R-:W-:Y:S11]  /*3000*/  ISETP.GE.AND P0, PT, R9, UR16, PT ;  /* 0x0000001009007c0c */ /* 0x000ff6000bf06270 */
[----:B------:R-:W-:Y:S02]  /*3010*/  @!UPT UIADD3 URZ, UPT, UPT, URZ, URZ, URZ ;  /* 0x000000fffffff290 */ /* 0x000fe4000fffe0ff */
[----:B------:R-:W2:Y:S04]  /*3020*/  @!P0 LDG.E.128 R4, desc[UR6][R18.64+0x80] ;  /* 0x0000800612048981 */ /* 0x000ea8000c1e1d00 */
[----:B--2---:R1:W-:Y:S02]  /*3030*/  @!P0 STG.E.128 desc[UR6][R2.64+0x80], R4 ;  /* 0x0000800402008986 */ /* 0x0043e4000c101d06 */
.L_x_717:
[----:B------:R-:W-:Y:S05]  /*3040*/  BSYNC.RECONVERGENT B0 ;  /* 0x0000000000007941 */ /* 0x000fea0003800200 */
.L_x_716:
[----:B------:R-:W-:Y:S01]  /*3050*/  ISETP.NE.AND P0, PT, R0, RZ, PT ;  /* 0x000000ff0000720c */ /* 0x000fe20003f05270 */
[----:B------:R-:W-:Y:S11]  /*3060*/  BSSY.RECONVERGENT B0, `(.L_x_718) ;  /* 0x0000011000007945 */ /* 0x000ff60003800200 */
[----:B------:R-:W-:Y:S01]  /*3070*/  @!UPT UIADD3 URZ, UPT, UPT, URZ, URZ, URZ ;  /* 0x000000fffffff290 */ /* 0x000fe2000fffe0ff */
[----:B------:R-:W-:Y:S05]  /*3080*/  @P0 BRA `(.L_x_719) ;  /* 0x0000000000380947 */ /* 0x000fea0003800000 */
        /* <DEDUP_REMOVED lines=14> */
.L_x_719:
[----:B------:R-:W-:Y:S05]  /*3170*/  BSYNC.RECONVERGENT B0 ;  /* 0x0000000000007941 */ /* 0x000fea0003800200 */
.L_x_718:
[----:B------:R-:W-:Y:S01]  /*3180*/  ISETP.NE.AND P0, PT, R123, RZ, PT ;  /* 0x000000ff7b00720c */ /* 0x000fe20003f05270 */
[----:B------:R-:W-:Y:S11]  /*3190*/  BSSY.RECONVERGENT B0, `(.L_x_720) ;  /* 0x0000011000007945 */ /* 0x000ff60003800200 */
[----:B------:R-:W-:Y:S01]  /*31a0*/  @!UPT UIADD3 URZ, UPT, UPT, URZ, URZ, URZ ;  /* 0x000000fffffff290 */ /* 0x000fe2000fffe0ff */
[----:B------:R-:W-:Y:S05]  /*31b0*/  @P0 BRA `(.L_x_721) ;  /* 0x0000000000380947 */ /* 0x000fea0003800000 */
[----:B-1----:R-:W2:Y:S01]  /*31c0*/  LDC.64 R2, c[0x0][0x4a8] ;  /* 0x00012a00ff027b82 */ /* 0x002ea20000000a00 */
[----:B------:R-:W-:Y:S02]  /*31d0*/  ISETP.GE.AND P1, PT, R14, UR16, PT ;  /* 0x000000100e007c0c */ /* 0x000fe4000bf26270 */
[----:B------:R-:W-:Y:S01]  /*31e0*/  ISETP.GE.AND P0, PT, R9, UR16, PT ;  /* 0x0000001009007c0c */ /* 0x000fe2000bf06270 */
        /* <DEDUP_REMOVED lines=8> */
[----:B--2---:R1:W-:Y:S04]  /*3270*/  @!P1 STG.E.128 desc[UR6][R24.64], R4 ;  /* 0x0000000418009986 */ /* 0x0043e8000c101d06 */
[----:B------:R-:W2:Y:S04]  /*3280*/  @!P0 LDG.E.128 R20, desc[UR6][R18.64+0x80] ;  /* 0x0000800612148981 */ /* 0x000ea8000c1e1d00 */
[----:B--2---:R1:W-:Y:S02]  /*3290*/  @!P0 STG.E.128 desc[UR6][R24.64+0x80], R20 ;  /* 0x0000801418008986 */ /* 0x0043e4000c101d06 */
.L_x_721:
[----:B------:R-:W-:Y:S05]  /*32a0*/  BSYNC.RECONVERGENT B0 ;  /* 0x0000000000007941 */ /* 0x000fea0003800200 */
.L_x_720:
[----:B------:R-:W-:Y:S04]  /*32b0*/  BSSY.RECONVERGENT B0, `(.L_x_722) ;  /* 0x000000e000007945 */ /* 0x000fe80003800200 */
[----:B------:R-:W-:Y:S05]  /*32c0*/  @P6 BRA `(.L_x_723) ;  /* 0x0000000000306947 */ /* 0x000fea0003800000 */
[----:B-1----:R-:W4:Y:S01]  /*32d0*/  LDC.64 R2, c[0x0][0x4a8] ;  /* 0x00012a00ff027b82 */ /* 0x002f220000000a00 */
[----:B------:R-:W-:Y:S02]  /*32e0*/  ISETP.GE.AND P1, PT, R14, UR16, PT ;  /* 0x000000100e007c0c */ /* 0x000fe4000bf26270 */
[C---:B----4-:R-:W-:Y:S04]  /*32f0*/  LEA R24, P0, R2.reuse, R10, 0x7 ;  /* 0x0000000a02187211 */ /* 0x050fe800078038ff */
[----:B------:R-:W-:Y:S02]  /*3300*/  LEA.HI.X R25, R2, R11, R3, 0x7, P0 ;  /* 0x0000000b02197211 */ /* 0x000fe400000f3c03 */
[----:B------:R-:W1:Y:S01]  /*3310*/  LDC.64 R2, c[0x0][0x3b8] ;  /* 0x0000ee00ff027b82 */ /* 0x000e620000000a00 */
[----:B------:R-:W-:Y:S04]  /*3320*/  ISETP.GE.AND P0, PT, R9, UR16, PT ;  /* 0x0000001009007c0c */ /* 0x000fe8000bf06270 */
[----:B--23--:R-:W2:Y:S01]  /*3330*/  @!P1 LDG.E.128 R4, desc[UR6][R24.64] ;  /* 0x0000000618049981 */ /* 0x00cea2000c1e1d00 */
[C---:B-1----:R-:W-:Y:S04]  /*3340*/  LEA R18, P6, R2.reuse, R82, 0x7 ;  /* 0x0000005202127211 */ /* 0x042fe800078c38ff */
[----:B------:R-:W-:Y:S05]  /*3350*/  LEA.HI.X R19, R2, R83, R3, 0x7, P6 ;  /* 0x0000005302137211 */ /* 0x000fea00030f3c03 */
[----:B--2---:R1:W-:Y:S04]  /*3360*/  @!P1 STG.E.128 desc[UR6][R18.64], R4 ;  /* 0x0000000412009986 */ /* 0x0043e8000c101d06 */
[----:B------:R-:W2:Y:S04]  /*3370*/  @!P0 LDG.E.128 R20, desc[UR6][R24.64+0x80] ;  /* 0x0000800618148981 */ /* 0x000ea8000c1e1d00 */
[----:B--2---:R1:W-:Y:S02]  /*3380*/  @!P0 STG.E.128 desc[UR6][R18.64+0x80], R20 ;  /* 0x0000801412008986 */ /* 0x0043e4000c101d06 */
.L_x_723:
[----:B------:R-:W-:Y:S05]  /*3390*/  BSYNC.RECONVERGENT B0 ;  /* 0x0000000000007941 */ /* 0x000fea0003800200 */
.L_x_722:
[----:B------:R-:W-:Y:S04]  /*33a0*/  BSSY.RECONVERGENT B0, `(.L_x_724) ;  /* 0x0000010000007945 */ /* 0x000fe80003800200 */
[----:B------:R-:W-:Y:S05]  /*33b0*/  @!P5 BRA `(.L_x_725) ;  /* 0x000000000038d947 */ /* 0x000fea0003800000 */
        /* <DEDUP_REMOVED lines=14> */
.L_x_725:
[----:B------:R-:W-:Y:S05]  /*34a0*/  BSYNC.RECONVERGENT B0 ;  /* 0x0000000000007941 */ /* 0x000fea0003800200 */
.L_x_724:
        /* <DEDUP_REMOVED lines=16> */
.L_x_727:
[----:B------:R-:W-:Y:S05]  /*35b0*/  BSYNC.RECONVERGENT B0 ;  /* 0x0000000000007941 */ /* 0x000fea0003800200 */
.L_x_726:
[----:B------:R-:W-:Y:S01]  /*35c0*/  MOV R13, RZ ;  /* 0x000000ff000d7202 */ /* 0x000fe20000000f00 */
[----:B------:R-:W-:Y:S05]  /*35d0*/  @!P3 BRA `(.L_x_728) ;  /* 0x000000a00028b947 */ /* 0x000fea0003800000 */
[----:B-1----:R-:W2:Y:S01]  /*35e0*/  LDC.64 R2, c[0x0][0x4a8] ;  /* 0x00012a00ff027b82 */ /* 0x002ea20000000a00 */
        /* <DEDUP_REMOVED lines=12> */
[----:B------:R-:W-:Y:S05]  /*36b0*/  @P0 BRA `(.L_x_728) ;  /* 0x0000009c00f00947 */ /* 0x000fea0003800000 */
[----:B-1----:R-:W2:Y:S04]  /*36c0*/  LDG.E.128 R4, desc[UR6][R18.64+0x80] ;  /* 0x0000800612047981 */ /* 0x002ea8000c1e1d00 */
[----:B--2---:R1:W-:Y:S01]  /*36d0*/  STG.E.128 desc[UR6][R20.64+0x80], R4 ;  /* 0x0000800414007986 */ /* 0x0043e2000c101d06 */
[----:B------:R-:W-:Y:S05]  /*36e0*/  BRA `(.L_x_728) ;  /* 0x0000009c00e47947 */ /* 0x000fea0003800000 */
.L_x_713:
[C---:B------:R-:W-:Y:S04]  /*36f0*/  ISETP.GE.AND P1, PT, R74.reuse, R107, PT ;  /* 0x0000006b4a00720c */ /* 0x040fe80003f26270 */
[----:B------:R-:W-:Y:S04]  /*3700*/  ISETP.GE.AND P1, PT, R74, R108, !P1 ;  /* 0x0000006c4a00720c */ /* 0x000fe80004f26270 */
[----:B------:R-:W-:Y:S01]  /*3710*/  P2R R130, PR, RZ, 0x2 ;  /* 0x00000002ff827803 */ /* 0x000fe20000000000 */
[----:B------:R-:W-:Y:S05]  /*3720*/  BRA.U !UP0, `(.L_x_729) ;  /* 0x0000003d082c7547 */ /* 0x000fea000b800000 */
[----:B------:R-:W-:Y:S04]  /*3730*/  BSSY.RECONVERGENT B1, `(.L_x_730) ;  /* 0x000006f000017945 */ /* 0x000fe80003800200 */
[----:B------:R-:W-:Y:S05]  /*3740*/  @!P0 BRA `(.L_x_731) ;  /* 0x0000000400b48947 */ /* 0x000fea0003800000 */
[----:B------:R-:W5:Y:S01]  /*3750*/  LDC R34, c[0x0][0x440] ;  /* 0x00011000ff227b82 */ /* 0x000f620000000800 */
[----:B------:R-:W-:Y:S01]  /*3760*/  BSSY.RECONVERGENT B0, `(.L_x_732) ;  /* 0x0000036000007945 */ /* 0x000fe20003800200 */
[----:B-----5:R-:W-:Y:S11]  /*3770*/  ISETP.GE.AND P0, PT, R14, R34, PT ;  /* 0x000000220e00720c */ /* 0x020ff60003f06270 */
[----:B------:R-:W-:Y:S02]  /*3780*/  @!UPT UIADD3 URZ, UPT, UPT, URZ, URZ, URZ ;  /* 0x000000fffffff290 */ /* 0x000fe4000fffe0ff */
[----:B------:R-:W-:Y:S05]  /*3790*/  @P0 BRA `(.L_x_733) ;  /* 0x0000000000c80947 */ /* 0x000fea0003800000 */
[----:B------:R-:W-:Y:S01]  /*37a0*/  ISETP.GE.AND P0, PT, R14, R13, PT ;  /* 0x0000000d0e00720c */ /* 0x000fe20003f06270 */
[----:B-1234-:R-:W2:Y:S11]  /*37b0*/  LDG.E.128 R20, desc[UR6][R10.64] ;  /* 0x000000060a147981 */ /* 0x01eeb6000c1e1d00 */
[----:B------:R-:W-:Y:S01]  /*37c0*/  @!UPT UIADD3 URZ, UPT, UPT, URZ, URZ, URZ ;  /* 0x000000fffffff290 */ /* 0x000fe2000fffe0ff */
[----:B------:R-:W3:Y:S06]  /*37d0*/  @!P0 LDG.E.64 R32, desc[UR6][R52.64] ;  /* 0x0000000634208981 */ /* 0x000eec000c1e1b00 */
[----:B------:R-:W4:Y:S01]  /*37e0*/  @!P0 LDG.E.64 R6, desc[UR6][R16.64] ;  /* 0x0000000610068981 */ /* 0x000f22000c1e1b00 */
[--C-:B---3--:R-:W-:Y:S01]  /*37f0*/  @!P0 HADD2.F32 R27, -RZ, R32.reuse.H0_H0 ;  /* 0x20000020ff1b8230 */ /* 0x108fe20000004100 */
[----:B--2---:R-:W-:Y:S01]  /*3800*/  @!P0 MOV R19, R20 ;  /* 0x0000001400138202 */ /* 0x004fe20000000f00 */
[----:B------:R-:W-:Y:S01]  /*3810*/  @!P0 HADD2.F32 R26, -RZ, R33.H0_H0 ;  /* 0x20000021ff1a8230 */ /* 0x000fe20000004100 */
[----:B------:R-:W-:Y:S01]  /*3820*/  @!P0 MOV R8, R21 ;  /* 0x0000001500088202 */ /* 0x000fe20000000f00 */
[----:B------:R-:W-:Y:S02]  /*3830*/  @!P0 HADD2.F32 R31, -RZ, R32.H1_H1 ;  /* 0x30000020ff1f8230 */ /* 0x000fe40000004100 */
[--C-:B------:R-:W-:Y:S02]  /*3840*/  @!P0 HADD2.F32 R25, -RZ, R19.reuse.H1_H1 ;  /* 0x30000013ff198230 */ /* 0x100fe40000004100 */
[--C-:B----4-:R-:W-:Y:S02]  /*3850*/  @!P0 HADD2.F32 R18, -RZ, R6.reuse.H0_H0 ;  /* 0x20000006ff128230 */ /* 0x110fe40000004100 */
[----:B------:R-:W-:Y:S01]  /*3860*/  @!P0 HADD2.F32 R29, -RZ, R19.H0_H0 ;  /* 0x20000013ff1d8230 */ /* 0x000fe20000004100 */
[----:B------:R-:W-:Y:S01]  /*3870*/  @!P0 MOV R19, R22 ;  /* 0x0000001600138202 */ /* 0x000fe20000000f00 */
[----:B------:R-:W-:Y:S02]  /*3880*/  @!P0 HADD2.F32 R6, -RZ, R6.H1_H1 ;  /* 0x30000006ff068230 */ /* 0x000fe40000004100 */
[C---:B------:R-:W-:Y:S01]  /*3890*/  @!P0 FMUL.FTZ R35, R25.reuse, R27 ;  /* 0x0000001b19238220 */ /* 0x040fe20000410000 */
[-C--:B------:R-:W-:Y:S01]  /*38a0*/  @!P0 FMUL.FTZ R0, R25, R18.reuse ;  /* 0x0000001219008220 */ /* 0x080fe20000410000 */
[--C-:B------:R-:W-:Y:S02]  /*38b0*/  @!P0 HADD2.F32 R25, -RZ, R8.reuse.H1_H1 ;  /* 0x30000008ff198230 */ /* 0x100fe40000004100 */
[----:B------:R-:W-:Y:S01]  /*38c0*/  @!P0 FFMA.FTZ R35, R29, R18, -R35 ;  /* 0x000000121d238223 */ /* 0x000fe20000010823 */
[----:B------:R-:W-:Y:S01]  /*38d0*/  @!P0 MOV R18, R23 ;  /* 0x0000001700128202 */ /* 0x000fe20000000f00 */
[----:B------:R-:W-:Y:S01]  /*38e0*/  @!P0 FFMA.FTZ R0, R27, R29, R0 ;  /* 0x0000001d1b008223 */ /* 0x000fe20000010000 */
[----:B------:R-:W-:Y:S02]  /*38f0*/  @!P0 HADD2.F32 R5, -RZ, R7.H0_H0 ;  /* 0x20000007ff058230 */ /* 0x000fe40000004100 */
[C---:B------:R-:W-:Y:S01]  /*3900*/  @!P0 FMUL.FTZ R2, R25.reuse, R6 ;  /* 0x0000000619028220 */ /* 0x040fe20000410000 */
[----:B------:R-:W-:Y:S02]  /*3910*/  @!P0 HADD2.F32 R27, -RZ, R8.H0_H0 ;  /* 0x20000008ff1b8230 */ /* 0x000fe40000004100 */
[----:B------:R-:W-:Y:S01]  /*3920*/  @!P0 FMUL.FTZ R37, R25, R31 ;  /* 0x0000001f19258220 */ /* 0x000fe20000410000 */
[----:B------:R-:W-:Y:S01]  /*3930*/  @!P0 F2FP.F16.F32.PACK_AB R35, R0, R35 ;  /* 0x000000230023823e */ /* 0x000fe200000000ff */
[----:B------:R-:W-:Y:S02]  /*3940*/  @!P0 HADD2.F32 R24, -RZ, R19.H1_H1 ;  /* 0x30000013ff188230 */ /* 0x000fe40000004100 */
[----:B------:R-:W-:Y:S01]  /*3950*/  @!P0 HADD2.F32 R7, -RZ, R7.H1_H1 ;  /* 0x30000007ff078230 */ /* 0x000fe20000004100 */
[----:B------:R-:W-:Y:S01]  /*3960*/  @!P0 MOV R20, R35 ;  /* 0x0000002300148202 */ /* 0x000fe20000000f00 */
[----:B------:R-:W-:Y:S02]  /*3970*/  @!P0 HADD2.F32 R33, -RZ, R33.H1_H1 ;  /* 0x30000021ff218230 */ /* 0x000fe40000004100 */
[C---:B------:R-:W-:Y:S01]  /*3980*/  @!P0 FMUL.FTZ R3, R24.reuse, R5 ;  /* 0x0000000518038220 */ /* 0x040fe20000410000 */
[--C-:B------:R-:W-:Y:S02]  /*3990*/  @!P0 HADD2.F32 R8, -RZ, R18.reuse.H1_H1 ;  /* 0x30000012ff088230 */ /* 0x100fe40000004100 */
[----:B------:R-:W-:Y:S01]  /*39a0*/  @!P0 FMUL.FTZ R36, R24, R26 ;  /* 0x0000001a18248220 */ /* 0x000fe20000410000 */
[----:B------:R-:W-:Y:S02]  /*39b0*/  @!P0 HADD2.F32 R28, -RZ, R19.H0_H0 ;  /* 0x20000013ff1c8230 */ /* 0x000fe40000004100 */
[----:B------:R-:W-:Y:S01]  /*39c0*/  @!P0 FFMA.FTZ R2, R31, R27, R2 ;  /* 0x0000001b1f028223 */ /* 0x000fe20000010002 */
[----:B------:R-:W-:Y:S02]  /*39d0*/  @!P0 HADD2.F32 R30, -RZ, R18.H0_H0 ;  /* 0x20000012ff1e8230 */ /* 0x000fe40000004100 */
[C---:B------:R-:W-:Y:S01]  /*39e0*/  @!P0 FMUL.FTZ R39, R8.reuse, R33 ;  /* 0x0000002108278220 */ /* 0x040fe20000410000 */
[----:B------:R-:W-:Y:S01]  /*39f0*/  @!P0 FMUL.FTZ R4, R8, R7 ;  /* 0x0000000708048220 */ /* 0x000fe20000410000 */
[----:B------:R-:W-:Y:S01]  /*3a00*/  @!P0 FFMA.FTZ R3, R26, R28, R3 ;  /* 0x0000001c1a038223 */ /* 0x000fe20000010003 */
[----:B------:R-:W-:Y:S01]  /*3a10*/  @!P0 FFMA.FTZ R37, R27, R6, -R37 ;  /* 0x000000061b258223 */ /* 0x000fe20000010825 */
[----:B------:R-:W-:Y:S01]  /*3a20*/  @!P0 FFMA.FTZ R36, R28, R5, -R36 ;  /* 0x000000051c248223 */ /* 0x000fe20000010824 */
[----:B------:R-:W-:Y:S01]  /*3a30*/  @!P0 FFMA.FTZ R39, R30, R7, -R39 ;  /* 0x000000071e278223 */ /* 0x000fe20000010827 */
[----:B------:R-:W-:Y:S02]  /*3a40*/  @!P0 FFMA.FTZ R4, R33, R30, R4 ;  /* 0x0000001e21048223 */ /* 0x000fe40000010004 */
[----:B------:R-:W-:Y:S02]  /*3a50*/  @!P0 F2FP.F16.F32.PACK_AB R38, R2, R37 ;  /* 0x000000250226823e */ /* 0x000fe400000000ff */
[----:B------:R-:W-:Y:S02]  /*3a60*/  @!P0 F2FP.F16.F32.PACK_AB R36, R3, R36 ;  /* 0x000000240324823e */ /* 0x000fe400000000ff */
[----:B------:R-:W-:Y:S02]  /*3a70*/  @!P0 F2FP.F16.F32.PACK_AB R39, R4, R39 ;  /* 0x000000270427823e */ /* 0x000fe400000000ff */
[----:B------:R-:W-:Y:S02]  /*3a80*/  @!P0 MOV R21, R38 ;  /* 0x0000002600158202 */ /* 0x000fe40000000f00 */
[----:B------:R-:W-:Y:S02]  /*3a90*/  @!P0 MOV R22, R36 ;  /* 0x0000002400168202 */ /* 0x000fe40000000f00 */
[----:B------:R-:W-:Y:S05]  /*3aa0*/  @!P0 MOV R23, R39 ;  /* 0x0000002700178202 */ /* 0x000fea0000000f00 */
[----:B------:R1:W-:Y:S02]  /*3ab0*/  STG.E.128 desc[UR6][R82.64], R20 ;  /* 0x0000001452007986 */ /* 0x0003e4000c101d06 */
.L_x_733:
[----:B------:R-:W-:Y:S05]  /*3ac0*/  BSYNC.RECONVERGENT B0 ;  /* 0x0000000000007941 */ /* 0x000fea0003800200 */
.L_x_732:
[----:B------:R-:W-:Y:S11]  /*3ad0*/  ISETP.GE.AND P0, PT, R9, R34, PT ;  /* 0x000000220900720c */ /* 0x000ff60003f06270 */
        /* <DEDUP_REMOVED lines=52> */
.L_x_731:
[----:B------:R-:W-:Y:S05]  /*3e20*/  BSYNC.RECONVERGENT B1 ;  /* 0x0000000000017941 */ /* 0x000fea0003800200 */
.L_x_730:
[----:B------:R-:W-:Y:S01]  /*3e30*/  ISETP.NE.AND P1, PT, R55, RZ, PT ;  /* 0x000000ff3700720c */ /* 0x000fe20003f25270 */
[C---:B-1234-:R-:W-:Y:S01]  /*3e40*/  IMAD.SHL.U32 R5, R119.reuse, 0x2, RZ ;  /* 0x0000000277057824 */ /* 0x05efe200078e00ff */
[----:B------:R-:W-:Y:S01]  /*3e50*/  SHF.L.U64.HI R3, R119, 0x1, R102 ;  /* 0x0000000177037819 */ /* 0x000fe20000010266 */
[----:B------:R-:W-:Y:S03]  /*3e60*/  BSSY.RECONVERGENT B1, `(.L_x_734) ;  /* 0x0000077000017945 */ /* 0x000fe60003800200 */
[-C--:B------:R-:W-:Y:S05]  /*3e70*/  IADD3 R6, P0, PT, R16, R5.reuse, RZ ;  /* 0x0000000510067210 */ /* 0x080fea0007f1e0ff */
[--C-:B------:R-:W-:Y:S01]  /*3e80*/  IMAD.X R7, R17, 0x1, R3.reuse, P0 ;  /* 0x0000000111077824 */ /* 0x100fe200000e0603 */
[----:B------:R-:W-:Y:S05]  /*3e90*/  IADD3 R38, P0, PT, R52, R5, RZ ;  /* 0x0000000534267210 */ /* 0x000fea0007f1e0ff */
[----:B------:R-:W-:Y:S01]  /*3ea0*/  IMAD.X R39, R53, 0x1, R3, P0 ;  /* 0x0000000135277824 */ /* 0x000fe200000e0603 */
[----:B------:R-:W-:Y:S07]  /*3eb0*/  @!P1 BRA `(.L_x_735) ;  /* 0x0000000400c49947 */ /* 0x000fee0003800000 */
[C---:B------:R-:W-:Y:S01]  /*3ec0*/  LEA R42, P0, R95.reuse, R10, 0x1 ;  /* 0x0000000a5f2a7211 */ /* 0x040fe200078008ff */
[----:B------:R-:W1:Y:S01]  /*3ed0*/  LDC R40, c[0x0][0x440] ;  /* 0x00011000ff287b82 */ /* 0x000e620000000800 */
[----:B------:R-:W-:Y:S02]  /*3ee0*/  BSSY.RECONVERGENT B0, `(.L_x_736) ;  /* 0x0000039000007945 */ /* 0x000fe40003800200 */
[----:B------:R-:W-:Y:S02]  /*3ef0*/  LEA.HI.X R43, R95, R11, R94, 0x1, P0 ;  /* 0x0000000b5f2b7211 */ /* 0x000fe400000f0c5e */
[C---:B------:R-:W-:Y:S04]  /*3f00*/  LEA R36, P0, R71.reuse, R82, 0x1 ;  /* 0x0000005247247211 */ /* 0x040fe800078008ff */
[----:B------:R-:W-:Y:S02]  /*3f10*/  LEA.HI.X R37, R71, R83, R72, 0x1, P0 ;  /* 0x0000005347257211 */ /* 0x000fe400000f0c48 */
[----:B-1----:R-:W-:Y:S11]  /*3f20*/  ISETP.GE.AND P0, PT, R14, R40, PT ;  /* 0x000000280e00720c */ /* 0x002ff60003f06270 */
[----:B------:R-:W-:Y:S02]  /*3f30*/  @!UPT UIADD3 URZ, UPT, UPT, URZ, URZ, URZ ;  /* 0x000000fffffff290 */ /* 0x000fe4000fffe0ff */
[----:B------:R-:W-:Y:S05]  /*3f40*/  @P0 BRA `(.L_x_737) ;  /* 0x0000000000c80947 */ /* 0x000fea0003800000 */
[----:B------:R-:W-:Y:S01]  /*3f50*/  ISETP.GE.AND P0, PT, R14, R13, PT ;  /* 0x0000000d0e00720c */ /* 0x000fe20003f06270 */
[----:B------:R-:W2:Y:S11]  /*3f60*/  LDG.E.128 R20, desc[UR6][R42.64] ;  /* 0x000000062a147981 */ /* 0x000eb6000c1e1d00 */
        /* <DEDUP_REMOVED lines=8> */
[----:B------:R-:W-:Y:S02]  /*3ff0*/  @!P0 HADD2.F32 R25, -RZ, R26.H1_H1 ;  /* 0x3000001aff198230 */ /* 0x000fe40000004100 */
[----:B----4-:R-:W-:Y:S02]  /*4000*/  @!P0 HADD2.F32 R24, -RZ, R18.H0_H0 ;  /* 0x20000012ff188230 */ /* 0x010fe40000004100 */
[----:B------:R-:W-:Y:S02]  /*4010*/  @!P0 HADD2.F32 R31, -RZ, R26.H0_H0 ;  /* 0x2000001aff1f8230 */ /* 0x000fe40000004100 */
[C---:B------:R-:W-:Y:S01]  /*4020*/  @!P0 FMUL.FTZ R41, R25.reuse, R29 ;  /* 0x0000001d19298220 */ /* 0x040fe20000410000 */
[----:B------:R-:W-:Y:S02]  /*4030*/  @!P0 HADD2.F32 R18, -RZ, R18.H1_H1 ;  /* 0x30000012ff128230 */ /* 0x000fe40000004100 */
[----:B------:R-:W-:Y:S01]  /*4040*/  @!P0 FMUL.FTZ R0, R25, R24 ;  /* 0x0000001819008220 */ /* 0x000fe20000410000 */
[----:B------:R-:W-:Y:S01]  /*4050*/  @!P0 MOV R25, R22 ;  /* 0x0000001600198202 */ /* 0x000fe20000000f00 */
[----:B------:R-:W-:Y:S01]  /*4060*/  @!P0 FFMA.FTZ R41, R31, R24, -R41 ;  /* 0x000000181f298223 */ /* 0x000fe20000010829 */
[----:B------:R-:W-:Y:S01]  /*4070*/  @!P0 MOV R24, R23 ;  /* 0x0000001700188202 */ /* 0x000fe20000000f00 */
[--C-:B------:R-:W-:Y:S02]  /*4080*/  @!P0 HADD2.F32 R27, -RZ, R8.reuse.H1_H1 ;  /* 0x30000008ff1b8230 */ /* 0x100fe40000004100 */
[----:B------:R-:W-:Y:S01]  /*4090*/  @!P0 FFMA.FTZ R0, R29, R31, R0 ;  /* 0x0000001f1d008223 */ /* 0x000fe20000010000 */
[----:B------:R-:W-:Y:S02]  /*40a0*/  @!P0 HADD2.F32 R5, -RZ, R19.H0_H0 ;  /* 0x20000013ff058230 */ /* 0x000fe40000004100 */
[----:B------:R-:W-:Y:S02]  /*40b0*/  @!P0 HADD2.F32 R29, -RZ, R8.H0_H0 ;  /* 0x20000008ff1d8230 */ /* 0x000fe40000004100 */
[C---:B------:R-:W-:Y:S01]  /*40c0*/  @!P0 FMUL.FTZ R2, R27.reuse, R18 ;  /* 0x000000121b028220 */ /* 0x040fe20000410000 */
[----:B------:R-:W-:Y:S01]  /*40d0*/  @!P0 F2FP.F16.F32.PACK_AB R41, R0, R41 ;  /* 0x000000290029823e */ /* 0x000fe200000000ff */
[----:B------:R-:W-:Y:S02]  /*40e0*/  @!P0 HADD2.F32 R26, -RZ, R25.H1_H1 ;  /* 0x30000019ff1a8230 */ /* 0x000fe40000004100 */
[----:B------:R-:W-:Y:S01]  /*40f0*/  @!P0 FMUL.FTZ R45, R27, R33 ;  /* 0x000000211b2d8220 */ /* 0x000fe20000410000 */
        /* <DEDUP_REMOVED lines=23> */
.L_x_737:
[----:B------:R-:W-:Y:S05]  /*4270*/  BSYNC.RECONVERGENT B0 ;  /* 0x0000000000007941 */ /* 0x000fea0003800200 */
.L_x_736:
[----:B------:R-:W-:Y:S11]  /*4280*/  ISETP.GE.AND P0, PT, R9, R40, PT ;  /* 0x000000280900720c */ /* 0x000ff60003f06270 */
[----:B------:R-:W-:Y:S02]  /*4290*/  @!UPT UIADD3 URZ, UPT, UPT, URZ, URZ, URZ ;  /* 0x000000fffffff290 */ /* 0x000fe4000fffe0ff */
[----:B------:R-:W-:Y:S05]  /*42a0*/  @P0 BRA `(.L_x_735) ;  /* 0x0000000000c80947 */ /* 0x000fea0003800000 */
[----:B------:R-:W-:Y:S01]  /*42b0*/  ISETP.GE.AND P0, PT, R9, R13, PT ;  /* 0x0000000d0900720c */ /* 0x000fe20003f06270 */
[----:B-1----:R-:W2:Y:S11]  /*42c0*/  LDG.E.128 R20, desc[UR6][R42.64+0x80] ;  /* 0x000080062a147981 */ /* 0x002eb6000c1e1d00 */
        /* <DEDUP_REMOVED lines=48> */
.L_x_735:
[----:B------:R-:W-:Y:S05]  /*45d0*/  BSYNC.RECONVERGENT B1 ;  /* 0x0000000000017941 */ /* 0x000fea0003800200 */
.L_x_734:
[----:B------:R-:W-:Y:S01]  /*45e0*/  ISETP.NE.AND P0, PT, R130, RZ, PT ;  /* 0x000000ff8200720c */ /* 0x000fe20003f05270 */
[----:B------:R-:W-:Y:S11]  /*45f0*/  BSSY.RECONVERGENT B1, `(.L_x_738) ;  /* 0x000007a000017945 */ /* 0x000ff60003800200 */
[----:B------:R-:W-:Y:S01]  /*4600*/  @!UPT UIADD3 URZ, UPT, UPT, URZ, URZ, URZ ;  /* 0x000000fffffff290 */ /* 0x000fe2000fffe0ff */
[----:B------:R-:W-:Y:S05]  /*4610*/  @!P0 BRA `(.L_x_739) ;  /* 0x0000000400dc8947 */ /* 0x000fea0003800000 */
[----:B------:R-:W3:Y:S01]  /*4620*/  LDC.64 R4, c[0x0][0x4a8] ;  /* 0x00012a00ff047b82 */ /* 0x000ee20000000a00 */
[----:B------:R-:W-:Y:S07]  /*4630*/  BSSY.RECONVERGENT B0, `(.L_x_740) ;  /* 0x0000040000007945 */ /* 0x000fee0003800200 */
[----:B------:R-:W4:Y:S08]  /*4640*/  LDC.64 R2, c[0x0][0x3b8] ;  /* 0x0000ee00ff027b82 */ /* 0x000f300000000a00 */
[----:B------:R-:W5:Y:S01]  /*4650*/  LDC R44, c[0x0][0x440] ;  /* 0x00011000ff2c7b82 */ /* 0x000f620000000800 */
[C---:B---3--:R-:W-:Y:S04]  /*4660*/  LEA R46, P0, R4.reuse, R10, 0x6 ;  /* 0x0000000a042e7211 */ /* 0x048fe800078030ff */
[----:B------:R-:W-:Y:S02]  /*4670*/  LEA.HI.X R47, R4, R11, R5, 0x6, P0 ;  /* 0x0000000b042f7211 */ /* 0x000fe400000f3405 */
[C---:B----4-:R-:W-:Y:S04]  /*4680*/  LEA R42, P0, R2.reuse, R82, 0x6 ;  /* 0x00000052022a7211 */ /* 0x050fe800078030ff */
[----:B------:R-:W-:Y:S02]  /*4690*/  LEA.HI.X R43, R2, R83, R3, 0x6, P0 ;  /* 0x00000053022b7211 */ /* 0x000fe400000f3403 */
[C---:B------:R-:W-:Y:S04]  /*46a0*/  LEA R24, P0, R12.reuse, R6, 0x5 ;  /* 0x000000060c187211 */ /* 0x040fe800078028ff */
[C---:B------:R-:W-:Y:S02]  /*46b0*/  LEA.HI.X.SX32 R25, R12.reuse, R7, 0x5, P0 ;  /* 0x000000070c197211 */ /* 0x040fe400000f2eff */
[C---:B------:R-:W-:Y:S04]  /*46c0*/  LEA R40, P0, R12.reuse, R38, 0x5 ;  /* 0x000000260c287211 */ /* 0x040fe800078028ff */
[----:B------:R-:W-:Y:S02]  /*46d0*/  LEA.HI.X.SX32 R41, R12, R39, 0x5, P0 ;  /* 0x000000270c297211 */ /* 0x000fe400000f2eff */
[----:B-----5:R-:W-:Y:S11]  /*46e0*/  ISETP.GE.AND P0, PT, R14, R44, PT ;  /* 0x0000002c0e00720c */ /* 0x020ff60003f06270 */
[----:B------:R-:W-:Y:S02]  /*46f0*/  @!UPT UIADD3 URZ, UPT, UPT, URZ, URZ, URZ ;  /* 0x000000fffffff290 */ /* 0x000fe4000fffe0ff */
[----:B------:R-:W-:Y:S05]  /*4700*/  @P0 BRA `(.L_x_741) ;  /* 0x0000000000c80947 */ /* 0x000fea0003800000 */
[----:B------:R-:W-:Y:S01]  /*4710*/  ISETP.GE.AND P0, PT, R14, R13, PT ;  /* 0x0000000d0e00720c */ /* 0x000fe20003f06270 */
[----:B-12---:R-:W2:Y:S11]  /*4720*/  LDG.E.128 R20, desc[UR6][R46.64] ;  /* 0x000000062e147981 */ /* 0x006eb6000c1e1d00 */
        /* <DEDUP_REMOVED lines=48> */
.L_x_741:
[----:B------:R-:W-:Y:S05]  /*4a30*/  BSYNC.RECONVERGENT B0 ;  /* 0x0000000000007941 */ /* 0x000fea0003800200 */
.L_x_740:
[----:B------:R-:W-:Y:S11]  /*4a40*/  ISETP.GE.AND P0, PT, R9, R44, PT ;  /* 0x0000002c0900720c */ /* 0x000ff60003f06270 */
[----:B------:R-:W-:Y:S02]  /*4a50*/  @!UPT UIADD3 URZ, UPT, UPT, URZ, URZ, URZ ;  /* 0x000000fffffff290 */ /* 0x000fe4000fffe0ff */
[----:B------:R-:W-:Y:S05]  /*4a60*/  @P0 BRA `(.L_x_739) ;  /* 0x0000000000c80947 */ /* 0x000fea0003800000 */
[----:B------:R-:W-:Y:S01]  /*4a70*/  ISETP.GE.AND P0, PT, R9, R13, PT ;  /* 0x0000000d0900720c */ /* 0x000fe20003f06270 */
[----:B-123--:R-:W2:Y:S11]  /*4a80*/  LDG.E.128 R20, desc[UR6][R46.64+0x80] ;  /* 0x000080062e147981 */ /* 0x00eeb6000c1e1d00 */
[----:B------:R-:W-:Y:S01]  /*4a90*/  @!UPT UIADD3 URZ, UPT, UPT, URZ, URZ, URZ ;  /* 0x000000fffffff290 */ /* 0x000fe2000fffe0ff */
[----:B------:R-:W3:Y:S06]  /*4aa0*/  @!P0 LDG.E.64 R18, desc[UR6][R24.64+0x40] ;  /* 0x0000400618128981 */ /* 0x000eec000c1e1b00 */
[----:B------:R-:W4:Y:S01]  /*4ab0*/  @!P0 LDG.E.64 R36, desc[UR6][R40.64+0x40] ;  /* 0x0000400628248981 */ /* 0x000f22000c1e1b00 */
[--C-:B---3--:R-:W-:Y:S01]  /*4ac0*/  @!P0 HADD2.F32 R26, -RZ, R18.reuse.H0_H0 ;  /* 0x20000012ff1a8230 */ /* 0x108fe20000004100 */
[----:B--2---:R-:W-:Y:S01]  /*4ad0*/  @!P0 MOV R27, R20 ;  /* 0x00000014001b8202 */ /* 0x004fe20000000f00 */
[----:B------:R-:W-:Y:S01]  /*4ae0*/  @!P0 HADD2.F32 R18, -RZ, R18.H1_H1 ;  /* 0x30000012ff128230 */ /* 0x000fe20000004100 */
[----:B------:R-:W-:Y:S01]  /*4af0*/  @!P0 MOV R8, R21 ;  /* 0x0000001500088202 */ /* 0x000fe20000000f00 */
[----:B------:R-:W-:Y:S01]  /*4b00*/  @!P0 HADD2.F32 R5, -RZ, R19.H0_H0 ;  /* 0x20000013ff058230 */ /* 0x000fe20000004100 */
[----:B------:R-:W-:Y:S01]  /*4b10*/  @!P0 MOV R25, R22 ;  /* 0x0000001600198202 */ /* 0x000fe20000000f00 */
[----:B----4-:R-:W-:Y:S01]  /*4b20*/  @!P0 HADD2.F32 R31, -RZ, R36.H0_H0 ;  /* 0x20000024ff1f8230 */ /* 0x010fe20000004100 */
[----:B------:R-:W-:Y:S01]  /*4b30*/  @!P0 MOV R24, R23 ;  /* 0x0000001700188202 */ /* 0x000fe20000000f00 */
[--C-:B------:R-:W-:Y:S02]  /*4b40*/  @!P0 HADD2.F32 R29, -RZ, R27.reuse.H1_H1 ;  /* 0x3000001bff1d8230 */ /* 0x100fe40000004100 */
[----:B------:R-:W-:Y:S02]  /*4b50*/  @!P0 HADD2.F32 R33, -RZ, R27.H0_H0 ;  /* 0x2000001bff218230 */ /* 0x000fe40000004100 */
[--C-:B------:R-:W-:Y:S02]  /*4b60*/  @!P0 HADD2.F32 R27, -RZ, R8.reuse.H1_H1 ;  /* 0x30000008ff1b8230 */ /* 0x100fe40000004100 */
[C---:B------:R-:W-:Y:S01]  /*4b70*/  @!P0 FMUL.FTZ R45, R29.reuse, R31 ;  /* 0x0000001f1d2d8220 */ /* 0x040fe20000410000 */
[----:B------:R-:W-:Y:S02]  /*4b80*/  @!P0 HADD2.F32 R28, -RZ, R37.H0_H0 ;  /* 0x20000025ff1c8230 */ /* 0x000fe40000004100 */
[-C--:B------:R-:W-:Y:S01]  /*4b90*/  @!P0 FMUL.FTZ R0, R29, R26.reuse ;  /* 0x0000001a1d008220 */ /* 0x080fe20000410000 */
[----:B------:R-:W-:Y:S02]  /*4ba0*/  @!P0 HADD2.F32 R19, -RZ, R19.H1_H1 ;  /* 0x30000013ff138230 */ /* 0x000fe40000004100 */
[----:B------:R-:W-:Y:S01]  /*4bb0*/  @!P0 FFMA.FTZ R45, R33, R26, -R45 ;  /* 0x0000001a212d8223 */ /* 0x000fe2000001082d */
[----:B------:R-:W-:Y:S02]  /*4bc0*/  @!P0 HADD2.F32 R26, -RZ, R25.H1_H1 ;  /* 0x30000019ff1a8230 */ /* 0x000fe40000004100 */
[----:B------:R-:W-:Y:S01]  /*4bd0*/  @!P0 FFMA.FTZ R0, R31, R33, R0 ;  /* 0x000000211f008223 */ /* 0x000fe20000010000 */
[----:B------:R-:W-:Y:S02]  /*4be0*/  @!P0 HADD2.F32 R31, -RZ, R8.H0_H0 ;  /* 0x20000008ff1f8230 */ /* 0x000fe40000004100 */
[C---:B------:R-:W-:Y:S01]  /*4bf0*/  @!P0 FMUL.FTZ R2, R27.reuse, R18 ;  /* 0x000000121b028220 */ /* 0x040fe20000410000 */
[----:B------:R-:W-:Y:S02]  /*4c00*/  @!P0 HADD2.F32 R35, -RZ, R36.H1_H1 ;  /* 0x30000024ff238230 */ /* 0x000fe40000004100 */
[----:B------:R-:W-:Y:S01]  /*4c10*/  @!P0 FMUL.FTZ R3, R26, R5 ;  /* 0x000000051a038220 */ /* 0x000fe20000410000 */
[----:B------:R-:W-:Y:S01]  /*4c20*/  @!P0 F2FP.F16.F32.PACK_AB R45, R0, R45 ;  /* 0x0000002d002d823e */ /* 0x000fe200000000ff */
[----:B------:R-:W-:Y:S02]  /*4c30*/  @!P0 HADD2.F32 R37, -RZ, R37.H1_H1 ;  /* 0x30000025ff258230 */ /* 0x000fe40000004100 */
[----:B------:R-:W-:Y:S01]  /*4c40*/  @!P0 FMUL.FTZ R34, R26, R28 ;  /* 0x0000001c1a228220 */ /* 0x000fe20000410000 */
[--C-:B------:R-:W-:Y:S01]  /*4c50*/  @!P0 HADD2.F32 R8, -RZ, R24.reuse.H1_H1 ;  /* 0x30000018ff088230 */ /* 0x100fe20000004100 */
[----:B------:R-:W-:Y:S01]  /*4c60*/  @!P0 MOV R20, R45 ;  /* 0x0000002d00148202 */ /* 0x000fe20000000f00 */
[----:B------:R-:W-:Y:S02]  /*4c70*/  @!P0 HADD2.F32 R30, -RZ, R25.H0_H0 ;  /* 0x20000019ff1e8230 */ /* 0x000fe40000004100 */
[----:B------:R-:W-:Y:S01]  /*4c80*/  @!P0 FMUL.FTZ R47, R27, R35 ;  /* 0x000000231b2f8220 */ /* 0x000fe20000410000 */
[----:B------:R-:W-:Y:S02]  /*4c90*/  @!P0 HADD2.F32 R32, -RZ, R24.H0_H0 ;  /* 0x20000018ff208230 */ /* 0x000fe40000004100 */
[C---:B------:R-:W-:Y:S01]  /*4ca0*/  @!P0 FMUL.FTZ R49, R8.reuse, R37 ;  /* 0x0000002508318220 */ /* 0x040fe20000410000 */
[----:B------:R-:W-:Y:S01]  /*4cb0*/  @!P0 FMUL.FTZ R4, R8, R19 ;  /* 0x0000001308048220 */ /* 0x000fe20000410000 */
[----:B------:R-:W-:Y:S01]  /*4cc0*/  @!P0 FFMA.FTZ R2, R35, R31, R2 ;  /* 0x0000001f23028223 */ /* 0x000fe20000010002 */
        /* <DEDUP_REMOVED lines=12> */
.L_x_739:
[----:B------:R-:W-:Y:S05]  /*4d90*/  BSYNC.RECONVERGENT B1 ;  /* 0x0000000000017941 */ /* 0x000fea0003800200 */
.L_x_738:
[----:B------:R-:W-:Y:S01]  /*4da0*/  ISETP.NE.AND P0, PT, R123, RZ, PT ;  /* 0x000000ff7b00720c */ /* 0x000fe20003f05270 */
[----:B------:R-:W-:Y:S11]  /*4db0*/  BSSY.RECONVERGENT B1, `(.L_x_742) ;  /* 0x000007a000017945 */ /* 0x000ff60003800200 */
[----:B------:R-:W-:Y:S01]  /*4dc0*/  @!UPT UIADD3 URZ, UPT, UPT, URZ, URZ, URZ ;  /* 0x000000fffffff290 */ /* 0x000fe2000fffe0ff */
[----:B------:R-:W-:Y:S05]  /*4dd0*/  @P0 BRA `(.L_x_743) ;  /* 0x0000000400dc0947 */ /* 0x000fea0003800000 */
[----:B------:R-:W5:Y:S01]  /*4de0*/  LDC R0, c[0x0][0x440] ;  /* 0x00011000ff007b82 */ /* 0x000f620000000800 */
[C---:B------:R-:W-:Y:S01]  /*4df0*/  LEA R40, P0, R12.reuse, R38, 0x6 ;  /* 0x000000260c287211 */ /* 0x040fe200078030ff */
[----:B------:R-:W-:Y:S01]  /*4e00*/  BSSY.RECONVERGENT B0, `(.L_x_744) ;  /* 0x0000041000007945 */ /* 0x000fe20003800200 */
[C---:B------:R-:W-:Y:S05]  /*4e10*/  LEA R24, P1, R12.reuse, R6, 0x6 ;  /* 0x000000060c187211 */ /* 0x040fea00078230ff */
[----:B------:R-:W1:Y:S01]  /*4e20*/  LDC.64 R4, c[0x0][0x4a8] ;  /* 0x00012a00ff047b82 */ /* 0x000e620000000a00 */
[C---:B------:R-:W-:Y:S02]  /*4e30*/  LEA.HI.X.SX32 R41, R12.reuse, R39, 0x6, P0 ;  /* 0x000000270c297211 */ /* 0x040fe400000f36ff */
[----:B------:R-:W-:Y:S05]  /*4e40*/  LEA.HI.X.SX32 R25, R12, R7, 0x6, P1 ;  /* 0x000000070c197211 */ /* 0x000fea00008f36ff */
[----:B------:R-:W3:Y:S01]  /*4e50*/  LDC.64 R2, c[0x0][0x3b8] ;  /* 0x0000ee00ff027b82 */ /* 0x000ee20000000a00 */
[----:B-1----:R-:W-:Y:S01]  /*4e60*/  IMAD.WIDE.U32 R48, R4, 0x60, R10 ;  /* 0x0000006004307825 */ /* 0x002fe200078e000a */
[-C--:B-----5:R-:W-:Y:S02]  /*4e70*/  ISETP.GE.AND P0, PT, R14, R0.reuse, PT ;  /* 0x000000000e00720c */ /* 0x0a0fe40003f06270 */
[----:B------:R-:W-:Y:S01]  /*4e80*/  ISETP.GE.AND P1, PT, R9, R0, PT ;  /* 0x000000000900720c */ /* 0x000fe20003f26270 */
[----:B------:R-:W-:Y:S02]  /*4e90*/  IMAD R5, R5, 0x60, RZ ;  /* 0x0000006005057824 */ /* 0x000fe400078e02ff */
[----:B---34-:R-:W-:Y:S04]  /*4ea0*/  IMAD.WIDE.U32 R42, R2, 0x60, R82 ;  /* 0x00000060022a7825 */ /* 0x018fe800078e0052 */
[----:B------:R-:W-:Y:S02]  /*4eb0*/  IMAD R3, R3, 0x60, RZ ;  /* 0x0000006003037824 */ /* 0x000fe400078e02ff */
[----:B------:R-:W-:Y:S02]  /*4ec0*/  IMAD.IADD R49, R49, 0x1, R5 ;  /* 0x0000000131317824 */ /* 0x000fe400078e0205 */
[----:B------:R-:W-:Y:S01]  /*4ed0*/  IMAD.IADD R43, R43, 0x1, R3 ;  /* 0x000000012b2b7824 */ /* 0x000fe200078e0203 */
[----:B------:R-:W-:Y:S06]  /*4ee0*/  @P0 BRA `(.L_x_745) ;  /* 0x0000000000c80947 */ /* 0x000fec0003800000 */
[----:B------:R-:W-:Y:S01]  /*4ef0*/  ISETP.GE.AND P0, PT, R14, R13, PT ;  /* 0x0000000d0e00720c */ /* 0x000fe20003f06270 */
[----:B--2---:R-:W2:Y:S11]  /*4f00*/  LDG.E.128 R20, desc[UR6][R48.64] ;  /* 0x0000000630147981 */ /* 0x004eb6000c1e1d00 */
        /* <DEDUP_REMOVED lines=48> */
.L_x_745:
[----:B------:R-:W-:Y:S05]  /*5210*/  BSYNC.RECONVERGENT B0 ;  /* 0x0000000000007941 */ /* 0x000fea0003800200 */
.L_x_744:
        /* <DEDUP_REMOVED lines=51> */
.L_x_743:
[----:B------:R-:W-:Y:S05]  /*5550*/  BSYNC.RECONVERGENT B1 ;  /* 0x0000000000017941 */ /* 0x000fea0003800200 */
.L_x_742:
[----:B------:R-:W-:Y:S04]  /*5560*/  BSSY.RECONVERGENT B1, `(.L_x_746) ;  /* 0x0000075000017945 */ /* 0x000fe80003800200 */
[----:B------:R-:W-:Y:S05]  /*5570*/  @P6 BRA `(.L_x_747) ;  /* 0x0000000400cc6947 */ /* 0x000fea0003800000 */
[----:B------:R-:W5:Y:S01]  /*5580*/  LDC R0, c[0x0][0x440] ;  /* 0x00011000ff007b82 */ /* 0x000f620000000800 */
[----:B------:R-:W-:Y:S01]  /*5590*/  BSSY.RECONVERGENT B0, `(.L_x_748) ;  /* 0x000003e000007945 */ /* 0x000fe20003800200 */
[C---:B------:R-:W-:Y:S06]  /*55a0*/  IMAD.WIDE R24, R12.reuse, 0x60, R6 ;  /* 0x000000600c187825 */ /* 0x040fec00078e0206 */
[----:B------:R-:W2:Y:S01]  /*55b0*/  LDC.64 R4, c[0x0][0x4a8] ;  /* 0x00012a00ff047b82 */ /* 0x000ea20000000a00 */
[----:B------:R-:W-:Y:S07]  /*55c0*/  IMAD.WIDE R40, R12, 0x60, R38 ;  /* 0x000000600c287825 */ /* 0x000fee00078e0226 */
[----:B------:R-:W1:Y:S01]  /*55d0*/  LDC.64 R2, c[0x0][0x3b8] ;  /* 0x0000ee00ff027b82 */ /* 0x000e620000000a00 */
[----:B-----5:R-:W-:Y:S02]  /*55e0*/  ISETP.GE.AND P6, PT, R14, R0, PT ;  /* 0x000000000e00720c */ /* 0x020fe40003fc6270 */
[C---:B--2---:R-:W-:Y:S04]  /*55f0*/  LEA R46, P1, R4.reuse, R10, 0x7 ;  /* 0x0000000a042e7211 */ /* 0x044fe800078238ff */
[----:B------:R-:W-:Y:S02]  /*5600*/  LEA.HI.X R47, R4, R11, R5, 0x7, P1 ;  /* 0x0000000b042f7211 */ /* 0x000fe400008f3c05 */
[C---:B-1-34-:R-:W-:Y:S02]  /*5610*/  LEA R42, P0, R2.reuse, R82, 0x7 ;  /* 0x00000052022a7211 */ /* 0x05afe400078038ff */
[----:B------:R-:W-:Y:S02]  /*5620*/  ISETP.GE.AND P1, PT, R9, R0, PT ;  /* 0x000000000900720c */ /* 0x000fe40003f26270 */
[----:B------:R-:W-:Y:S01]  /*5630*/  LEA.HI.X R43, R2, R83, R3, 0x7, P0 ;  /* 0x00000053022b7211 */ /* 0x000fe200000f3c03 */
[----:B------:R-:W-:Y:S10]  /*5640*/  @P6 BRA `(.L_x_749) ;  /* 0x0000000000c86947 */ /* 0x000ff40003800000 */
        /* <DEDUP_REMOVED lines=50> */
.L_x_749:
[----:B------:R-:W-:Y:S05]  /*5970*/  BSYNC.RECONVERGENT B0 ;  /* 0x0000000000007941 */ /* 0x000fea0003800200 */
.L_x_748:
        /* <DEDUP_REMOVED lines=51> */
.L_x_747:
[----:B------:R-:W-:Y:S05]  /*5cb0*/  BSYNC.RECONVERGENT B1 ;  /* 0x0000000000017941 */ /* 0x000fea0003800200 */
.L_x_746:
[----:B------:R-:W-:Y:S04]  /*5cc0*/  BSSY.RECONVERGENT B1, `(.L_x_750) ;  /* 0x0000079000017945 */ /* 0x000fe80003800200 */
[----:B------:R-:W-:Y:S05]  /*5cd0*/  @!P5 BRA `(.L_x_751) ;  /* 0x0000000400dcd947 */ /* 0x000fea0003800000 */
[----:B------:R-:W5:Y:S01]  /*5ce0*/  LDC R0, c[0x0][0x440] ;  /* 0x00011000ff007b82 */ /* 0x000f620000000800 */
[C---:B------:R-:W-:Y:S01]  /*5cf0*/  LEA R24, P5, R12.reuse, R6, 0x7 ;  /* 0x000000060c187211 */ /* 0x040fe200078a38ff */
[----:B------:R-:W-:Y:S01]  /*5d00*/  BSSY.RECONVERGENT B0, `(.L_x_752) ;  /* 0x0000041000007945 */ /* 0x000fe20003800200 */
[C---:B------:R-:W-:Y:S05]  /*5d10*/  LEA R40, P0, R12.reuse, R38, 0x7 ;  /* 0x000000260c287211 */ /* 0x040fea00078038ff */
[----:B------:R-:W2:Y:S01]  /*5d20*/  LDC.64 R4, c[0x0][0x4a8] ;  /* 0x00012a00ff047b82 */ /* 0x000ea20000000a00 */
[C---:B------:R-:W-:Y:S02]  /*5d30*/  LEA.HI.X.SX32 R25, R12.reuse, R7, 0x7, P5 ;  /* 0x000000070c197211 */ /* 0x040fe400028f3eff */
[----:B------:R-:W-:Y:S05]  /*5d40*/  LEA.HI.X.SX32 R41, R12, R39, 0x7, P0 ;  /* 0x000000270c297211 */ /* 0x000fea00000f3eff */
[----:B------:R-:W1:Y:S01]  /*5d50*/  LDC.64 R2, c[0x0][0x3b8] ;  /* 0x0000ee00ff027b82 */ /* 0x000e620000000a00 */
[----:B--2---:R-:W-:Y:S01]  /*5d60*/  IMAD.WIDE.U32 R48, R4, 0xa0, R10 ;  /* 0x000000a004307825 */ /* 0x004fe200078e000a */
[-C--:B-----5:R-:W-:Y:S02]  /*5d70*/  ISETP.GE.AND P6, PT, R14, R0.reuse, PT ;  /* 0x000000000e00720c */ /* 0x0a0fe40003fc6270 */
[----:B------:R-:W-:Y:S01]  /*5d80*/  ISETP.GE.AND P1, PT, R9, R0, PT ;  /* 0x000000000900720c */ /* 0x000fe20003f26270 */
[----:B------:R-:W-:Y:S02]  /*5d90*/  IMAD R5, R5, 0xa0, RZ ;  /* 0x000000a005057824 */ /* 0x000fe400078e02ff */
[----:B-1-34-:R-:W-:Y:S04]  /*5da0*/  IMAD.WIDE.U32 R42, R2, 0xa0, R82 ;  /* 0x000000a0022a7825 */ /* 0x01afe800078e0052 */
[----:B------:R-:W-:Y:S02]  /*5db0*/  IMAD R3, R3, 0xa0, RZ ;  /* 0x000000a003037824 */ /* 0x000fe400078e02ff */
[----:B------:R-:W-:Y:S02]  /*5dc0*/  IMAD.IADD R49, R49, 0x1, R5 ;  /* 0x0000000131317824 */ /* 0x000fe400078e0205 */
[----:B------:R-:W-:Y:S01]  /*5dd0*/  IMAD.IADD R43, R43, 0x1, R3 ;  /* 0x000000012b2b7824 */ /* 0x000fe200078e0203 */
[----:B------:R-:W-:Y:S06]  /*5de0*/  @P6 BRA `(.L_x_753) ;  /* 0x0000000000c86947 */ /* 0x000fec0003800000 */
        /* <DEDUP_REMOVED lines=50> */
.L_x_753:
[----:B------:R-:W-:Y:S05]  /*6110*/  BSYNC.RECONVERGENT B0 ;  /* 0x0000000000007941 */ /* 0x000fea0003800200 */
.L_x_752:
        /* <DEDUP_REMOVED lines=51> */
.L_x_751:
[----:B------:R-:W-:Y:S05]  /*6450*/  BSYNC.RECONVERGENT B1 ;  /* 0x0000000000017941 */ /* 0x000fea0003800200 */
.L_x_750:
[----:B------:R-:W-:Y:S04]  /*6460*/  BSSY.RECONVERGENT B1, `(.L_x_754) ;  /* 0x0000077000017945 */ /* 0x000fe80003800200 */
[----:B------:R-:W-:Y:S05]  /*6470*/  @!P4 BRA `(.L_x_755) ;  /* 0x0000000400d4c947 */ /* 0x000fea0003800000 */
[C---:B------:R-:W-:Y:S01]  /*6480*/  IMAD.WIDE R24, R12.reuse, 0xa0, R6 ;  /* 0x000000a00c187825 */ /* 0x040fe200078e0206 */
[----:B------:R-:W5:Y:S01]  /*6490*/  LDC R0, c[0x0][0x440] ;  /* 0x00011000ff007b82 */ /* 0x000f620000000800 */
[----:B------:R-:W-:Y:S02]  /*64a0*/  BSSY.RECONVERGENT B0, `(.L_x_756) ;  /* 0x000003f000007945 */ /* 0x000fe40003800200 */
[----:B------:R-:W-:Y:S05]  /*64b0*/  IMAD.WIDE R40, R12, 0xa0, R38 ;  /* 0x000000a00c287825 */ /* 0x000fea00078e0226 */
[----:B------:R-:W2:Y:S08]  /*64c0*/  LDC.64 R4, c[0x0][0x4a8] ;  /* 0x00012a00ff047b82 */ /* 0x000eb00000000a00 */
[----:B------:R-:W1:Y:S01]  /*64d0*/  LDC.64 R2, c[0x0][0x3b8] ;  /* 0x0000ee00ff027b82 */ /* 0x000e620000000a00 */
[----:B--2---:R-:W-:Y:S01]  /*64e0*/  IMAD.WIDE.U32 R48, R4, 0xc0, R10 ;  /* 0x000000c004307825 */ /* 0x004fe200078e000a */
[-C--:B-----5:R-:W-:Y:S02]  /*64f0*/  ISETP.GE.AND P0, PT, R14, R0.reuse, PT ;  /* 0x000000000e00720c */ /* 0x0a0fe40003f06270 */
[----:B------:R-:W-:Y:S01]  /*6500*/  ISETP.GE.AND P1, PT, R9, R0, PT ;  /* 0x000000000900720c */ /* 0x000fe20003f26270 */
[----:B------:R-:W-:Y:S02]  /*6510*/  IMAD R5, R5, 0xc0, RZ ;  /* 0x000000c005057824 */ /* 0x000fe400078e02ff */
[----:B-1-34-:R-:W-:Y:S03]  /*6520*/  IMAD.WIDE.U32 R42, R2, 0xc0, R82 ;  /* 0x000000c0022a7825 */ /* 0x01afe600078e0052 */
[----:B------:R-:W-:Y:S01]  /*6530*/  IADD3 R49, PT, PT, R49, R5, RZ ;  /* 0x0000000531317210 */ /* 0x000fe20007ffe0ff */
[----:B------:R-:W-:Y:S05]  /*6540*/  IMAD R3, R3, 0xc0, RZ ;  /* 0x000000c003037824 */ /* 0x000fea00078e02ff */
[----:B------:R-:W-:Y:S01]  /*6550*/  IADD3 R43, PT, PT, R43, R3, RZ ;  /* 0x000000032b2b7210 */ /* 0x000fe20007ffe0ff */
        /* <DEDUP_REMOVED lines=51> */
.L_x_757:
[----:B------:R-:W-:Y:S05]  /*6890*/  BSYNC.RECONVERGENT B0 ;  /* 0x0000000000007941 */ /* 0x000fea0003800200 */
.L_x_756:
        /* <DEDUP_REMOVED lines=51> */
.L_x_755:
[----:B------:R-:W-:Y:S05]  /*6bd0*/  BSYNC.RECONVERGENT B1 ;  /* 0x0000000000017941 */ /* 0x000fea0003800200 */
.L_x_754:
[----:B------:R-:W-:Y:S04]  /*6be0*/  BSSY.RECONVERGENT B1, `(.L_x_758) ;  /* 0x0000077000017945 */ /* 0x000fe80003800200 */
[----:B------:R-:W-:Y:S05]  /*6bf0*/  @!P3 BRA `(.L_x_759) ;  /* 0x0000000400d4b947 */ /* 0x000fea0003800000 */
[C---:B------:R-:W-:Y:S01]  /*6c00*/  IMAD.WIDE R6, R12.reuse, 0xc0, R6 ;  /* 0x000000c00c067825 */ /* 0x040fe200078e0206 */
[----:B------:R-:W5:Y:S01]  /*6c10*/  LDC R0, c[0x0][0x440] ;  /* 0x00011000ff007b82 */ /* 0x000f620000000800 */
[----:B------:R-:W-:Y:S02]  /*6c20*/  BSSY.RECONVERGENT B0, `(.L_x_760) ;  /* 0x000003f000007945 */ /* 0x000fe40003800200 */
[----:B------:R-:W-:Y:S05]  /*6c30*/  IMAD.WIDE R38, R12, 0xc0, R38 ;  /* 0x000000c00c267825 */ /* 0x000fea00078e0226 */
[----:B------:R-:W1:Y:S08]  /*6c40*/  LDC.64 R4, c[0x0][0x4a8] ;  /* 0x00012a00ff047b82 */ /* 0x000e700000000a00 */
[----:B------:R-:W2:Y:S01]  /*6c50*/  LDC.64 R2, c[0x0][0x3b8] ;  /* 0x0000ee00ff027b82 */ /* 0x000ea20000000a00 */
[----:B-1-34-:R-:W-:Y:S01]  /*6c60*/  IMAD.WIDE.U32 R42, R4, 0xe0, R10 ;  /* 0x000000e0042a7825 */ /* 0x01afe200078e000a */
[-C--:B-----5:R-:W-:Y:S02]  /*6c70*/  ISETP.GE.AND P0, PT, R14, R0.reuse, PT ;  /* 0x000000000e00720c */ /* 0x0a0fe40003f06270 */
[----:B------:R-:W-:Y:S01]  /*6c80*/  ISETP.GE.AND P1, PT, R9, R0, PT ;  /* 0x000000000900720c */ /* 0x000fe20003f26270 */
[----:B------:R-:W-:Y:S02]  /*6c90*/  IMAD R5, R5, 0xe0, RZ ;  /* 0x000000e005057824 */ /* 0x000fe400078e02ff */
[----:B--2---:R-:W-:Y:S03]  /*6ca0*/  IMAD.WIDE.U32 R36, R2, 0xe0, R82 ;  /* 0x000000e002247825 */ /* 0x004fe600078e0052 */
        /* <DEDUP_REMOVED lines=54> */
.L_x_761:
[----:B------:R-:W-:Y:S05]  /*7010*/  BSYNC.RECONVERGENT B0 ;  /* 0x0000000000007941 */ /* 0x000fea0003800200 */
.L_x_760:
        /* <DEDUP_REMOVED lines=10> */
[----:B------:R-:W-:Y:S02]  /*70c0*/  @!P0 HADD2.F32 R28, -RZ, R39.H0_H0 ;  /* 0x20000027ff1c8230 */ /* 0x000fe40000004100 */
[----:B------:R-:W-:Y:S02]  /*70d0*/  @!P0 HADD2.F32 R25, -RZ, R24.H1_H1 ;  /* 0x30000018ff198230 */ /* 0x000fe40000004100 */
[----:B----4-:R-:W-:Y:S02]  /*70e0*/  @!P0 HADD2.F32 R18, -RZ, R6.H0_H0 ;  /* 0x20000006ff128230 */ /* 0x010fe40000004100 */
[----:B------:R-:W-:Y:S02]  /*70f0*/  @!P0 HADD2.F32 R29, -RZ, R24.H0_H0 ;  /* 0x20000018ff1d8230 */ /* 0x000fe40000004100 */
[C---:B------:R-:W-:Y:S01]  /*7100*/  @!P0 FMUL.FTZ R35, R25.reuse, R27 ;  /* 0x0000001b19238220 */ /* 0x040fe20000410000 */
[--C-:B------:R-:W-:Y:S02]  /*7110*/  @!P0 HADD2.F32 R8, -RZ, R7.reuse.H0_H0 ;  /* 0x20000007ff088230 */ /* 0x100fe40000004100 */
[-C--:B------:R-:W-:Y:S01]  /*7120*/  @!P0 FMUL.FTZ R0, R25, R18.reuse ;  /* 0x0000001219008220 */ /* 0x080fe20000410000 */
[----:B------:R-:W-:Y:S01]  /*7130*/  @!P0 HADD2.F32 R5, -RZ, R7.H1_H1 ;  /* 0x30000007ff058230 */ /* 0x000fe20000004100 */
[----:B------:R-:W-:Y:S01]  /*7140*/  @!P0 MOV R7, R23 ;  /* 0x0000001700078202 */ /* 0x000fe20000000f00 */
[----:B------:R-:W-:Y:S01]  /*7150*/  @!P0 FFMA.FTZ R35, R29, R18, -R35 ;  /* 0x000000121d238223 */ /* 0x000fe20000010823 */
[----:B------:R-:W-:Y:S01]  /*7160*/  @!P0 MOV R18, R22 ;  /* 0x0000001600128202 */ /* 0x000fe20000000f00 */
[----:B------:R-:W-:Y:S02]  /*7170*/  @!P0 HADD2.F32 R13, -RZ, R6.H1_H1 ;  /* 0x30000006ff0d8230 */ /* 0x000fe40000004100 */
[----:B------:R-:W-:Y:S01]  /*7180*/  @!P0 FFMA.FTZ R0, R27, R29, R0 ;  /* 0x0000001d1b008223 */ /* 0x000fe20000010000 */
[--C-:B------:R-:W-:Y:S02]  /*7190*/  @!P0 HADD2.F32 R26, -RZ, R19.reuse.H0_H0 ;  /* 0x20000013ff1a8230 */ /* 0x100fe40000004100 */
[----:B------:R-:W-:Y:S02]  /*71a0*/  @!P0 HADD2.F32 R24, -RZ, R19.H1_H1 ;  /* 0x30000013ff188230 */ /* 0x000fe40000004100 */
[----:B------:R-:W-:Y:S01]  /*71b0*/  @!P0 F2FP.F16.F32.PACK_AB R35, R0, R35 ;  /* 0x000000230023823e */ /* 0x000fe200000000ff */
[--C-:B------:R-:W-:Y:S02]  /*71c0*/  @!P0 HADD2.F32 R19, -RZ, R18.reuse.H1_H1 ;  /* 0x30000012ff138230 */ /* 0x100fe40000004100 */
[----:B------:R-:W-:Y:S01]  /*71d0*/  @!P0 HADD2.F32 R33, -RZ, R39.H1_H1 ;  /* 0x30000027ff218230 */ /* 0x000fe20000004100 */
[----:B------:R-:W-:Y:S01]  /*71e0*/  @!P0 MOV R20, R35 ;  /* 0x0000002300148202 */ /* 0x000fe20000000f00 */
[--C-:B------:R-:W-:Y:S02]  /*71f0*/  @!P0 HADD2.F32 R6, -RZ, R7.reuse.H1_H1 ;  /* 0x30000007ff068230 */ /* 0x100fe40000004100 */
[C---:B------:R-:W-:Y:S01]  /*7200*/  @!P0 FMUL.FTZ R2, R24.reuse, R13 ;  /* 0x0000000d18028220 */ /* 0x040fe20000410000 */
[----:B------:R-:W-:Y:S02]  /*7210*/  @!P0 HADD2.F32 R27, -RZ, R18.H0_H0 ;  /* 0x20000012ff1b8230 */ /* 0x000fe40000004100 */
[C---:B------:R-:W-:Y:S01]  /*7220*/  @!P0 FMUL.FTZ R3, R19.reuse, R8 ;  /* 0x0000000813038220 */ /* 0x040fe20000410000 */
[----:B------:R-:W-:Y:S02]  /*7230*/  @!P0 HADD2.F32 R30, -RZ, R7.H0_H0 ;  /* 0x20000007ff1e8230 */ /* 0x000fe40000004100 */
[----:B------:R-:W-:Y:S01]  /*7240*/  @!P0 FMUL.FTZ R41, R24, R31 ;  /* 0x0000001f18298220 */ /* 0x000fe20000410000 */
[----:B------:R-:W-:Y:S01]  /*7250*/  @!P0 FMUL.FTZ R32, R19, R28 ;  /* 0x0000001c13208220 */ /* 0x000fe20000410000 */
        /* <DEDUP_REMOVED lines=15> */
.L_x_759:
[----:B------:R-:W-:Y:S05]  /*7350*/  BSYNC.RECONVERGENT B1 ;  /* 0x0000000000017941 */ /* 0x000fea0003800200 */
.L_x_758:
[----:B------:R-:W5:Y:S08]  /*7360*/  LDC R3, c[0x0][0x450] ;  /* 0x00011400ff037b82 */ /* 0x000f700000000800 */
[----:B------:R-:W1:Y:S01]  /*7370*/  LDC R13, c[0x0][0x450] ;  /* 0x00011400ff0d7b82 */ /* 0x000e620000000800 */
[----:B-----5:R-:W-:Y:S05]  /*7380*/  IMAD.U32 R3, R3, -0x40, RZ ;  /* 0xffffffc003037824 */ /* 0x020fea00078e00ff */
[C---:B------:R-:W-:Y:S02]  /*7390*/  LEA R16, P1, R3.reuse, R16, 0x1 ;  /* 0x0000001003107211 */ /* 0x040fe400078208ff */
[C---:B------:R-:W-:Y:S02]  /*73a0*/  LEA R52, P0, R3.reuse, R52, 0x1 ;  /* 0x0000003403347211 */ /* 0x040fe400078008ff */
[C---:B------:R-:W-:Y:S02]  /*73b0*/  LEA.HI.X.SX32 R17, R3.reuse, R17, 0x1, P1 ;  /* 0x0000001103117211 */ /* 0x040fe400008f0eff */
[----:B------:R-:W-:Y:S01]  /*73c0*/  LEA.HI.X.SX32 R53, R3, R53, 0x1, P0 ;  /* 0x0000003503357211 */ /* 0x000fe200000f0eff */
[----:B-1----:R-:W-:Y:S05]  /*73d0*/  BRA `(.L_x_728) ;  /* 0x0000006000a87947 */ /* 0x002fea0003800000 */
.L_x_729:
[----:B-123--:R-:W-:Y:S01]  /*73e0*/  LEA.HI R19, R13, R13, RZ, 0x1 ;  /* 0x0000000d0d137211 */ /* 0x00efe200078f08ff */
[----:B------:R-:W-:Y:S01]  /*73f0*/  BSSY.RECONVERGENT B1, `(.L_x_762) ;  /* 0x00000bf000017945 */ /* 0x000fe20003800200 */
[----:B------:R-:W-:Y:S02]  /*7400*/  SHF.R.U32.HI R18, RZ, 0x1, R13 ;  /* 0x00000001ff127819 */ /* 0x000fe4000001160d */
[----:B------:R-:W-:Y:S05]  /*7410*/  SHF.R.S32.HI R19, RZ, 0x1, R19 ;  /* 0x00000001ff137819 */ /* 0x000fea0000011413 */
[----:B------:R-:W-:Y:S05]  /*7420*/  IMAD.MOV R19, RZ, RZ, -R19 ;  /* 0x000000ffff137224 */ /* 0x000fea00078e0a13 */
[----:B------:R-:W-:Y:S01]  /*7430*/  SHF.R.S32.HI R81, RZ, 0x1f, R19 ;  /* 0x0000001fff517819 */ /* 0x000fe20000011413 */
[----:B------:R-:W-:Y:S05]  /*7440*/  @!P0 BRA `(.L_x_763) ;  /* 0x0000000800e48947 */ /* 0x000fea0003800000 */
[----:B------:R-:W1:Y:S01]  /*7450*/  LDC R60, c[0x0][0x440] ;  /* 0x00011000ff3c7b82 */ /* 0x000e620000000800 */
[----:B------:R-:W-:Y:S01]  /*7460*/  BSSY.RECONVERGENT B0, `(.L_x_764) ;  /* 0x000005b000007945 */ /* 0x000fe20003800200 */
[----:B-1----:R-:W-:Y:S11]  /*7470*/  ISETP.GE.AND P0, PT, R14, R60, PT ;  /* 0x0000003c0e00720c */ /* 0x002ff60003f06270 */
[----:B------:R-:W-:Y:S02]  /*7480*/  @!UPT UIADD3 URZ, UPT, UPT, URZ, URZ, URZ ;  /* 0x000000fffffff290 */ /* 0x000fe4000fffe0ff */
[----:B------:R-:W-:Y:S05]  /*7490*/  @P0 BRA `(.L_x_765) ;  /* 0x00000004005c0947 */ /* 0x000fea0003800000 */
[C---:B------:R-:W-:Y:S01]  /*74a0*/  ISETP.GE.AND P0, PT, R14.reuse, R13, PT ;  /* 0x0000000d0e00720c */ /* 0x040fe20003f06270 */
[----:B------:R-:W2:Y:S11]  /*74b0*/  LDG.E.128 R56, desc[UR6][R10.64] ;  /* 0x000000060a387981 */ /* 0x000eb6000c1e1d00 */
[----:B------:R-:W-:Y:S01]  /*74c0*/  @!UPT UIADD3 URZ, UPT, UPT, URZ, URZ, URZ ;  /* 0x000000fffffff290 */ /* 0x000fe2000fffe0ff */
[----:B------:R-:W-:Y:S04]  /*74d0*/  @!P0 ISETP.GE.U32.AND P1, PT, R14, R18, PT ;  /* 0x000000120e00820c */ /* 0x000fe80003f26070 */
[----:B------:R-:W-:Y:S02]  /*74e0*/  @!P0 SEL R133, R19, RZ, P1 ;  /* 0x000000ff13858207 */ /* 0x000fe40000800000 */
[----:B------:R-:W-:Y:S02]  /*74f0*/  @!P0 SEL R132, R81, RZ, P1 ;  /* 0x000000ff51848207 */ /* 0x000fe40000800000 */
[C---:B------:R-:W-:Y:S02]  /*7500*/  @!P0 SHF.L.U32 R131, R133.reuse, 0x1, RZ ;  /* 0x0000000185838819 */ /* 0x040fe400000006ff */
[----:B----4-:R-:W-:Y:S02]  /*7510*/  @!P0 SEL R21, R18, R19, !P1 ;  /* 0x0000001312158207 */ /* 0x010fe40004800000 */
[----:B------:R-:W-:Y:S02]  /*7520*/  @!P0 SHF.L.U64.HI R132, R133, 0x1, R132 ;  /* 0x0000000185848819 */ /* 0x000fe40000010284 */
[----:B------:R-:W-:Y:S01]  /*7530*/  @!P0 IADD3 R134, P1, PT, R131, R86, RZ ;  /* 0x0000005683868210 */ /* 0x000fe20007f3e0ff */
[----:B------:R-:W-:Y:S03]  /*7540*/  @!P0 IMAD.WIDE R38, R21, 0x2, R10 ;  /* 0x0000000215268825 */ /* 0x000fe600078e020a */
[C---:B------:R-:W-:Y:S02]  /*7550*/  @!P0 IADD3.X R135, PT, PT, R132.reuse, R87, RZ, P1, !PT ;  /* 0x0000005784878210 */ /* 0x040fe40000ffe4ff */
[----:B------:R-:W-:Y:S01]  /*7560*/  @!P0 IADD3 R40, P1, PT, R131, R88, RZ ;  /* 0x0000005883288210 */ /* 0x000fe20007f3e0ff */
[----:B------:R-:W3:Y:S03]  /*7570*/  @!P0 LDG.E.128 R20, desc[UR6][R38.64] ;  /* 0x0000000626148981 */ /* 0x000ee6000c1e1d00 */
[----:B------:R-:W-:Y:S02]  /*7580*/  @!P0 IADD3.X R41, PT, PT, R132, R89, RZ, P1, !PT ;  /* 0x0000005984298210 */ /* 0x000fe40000ffe4ff */
[----:B------:R-:W-:Y:S03]  /*7590*/  ISETP.GE.U32.OR P1, PT, R14, R18, P0 ;  /* 0x000000120e00720c */ /* 0x000fe60000726470 */
[----:B------:R-:W4:Y:S08]  /*75a0*/  @!P0 LDG.E.128 R132, desc[UR6][R134.64] ;  /* 0x0000000686848981 */ /* 0x000f30000c1e1d00 */
[----:B------:R2:W5:Y:S01]  /*75b0*/  @!P0 LDG.E.128 R48, desc[UR6][R40.64] ;  /* 0x0000000628308981 */ /* 0x000562000c1e1d00 */
[--C-:B---3--:R-:W-:Y:S01]  /*75c0*/  @!P0 HADD2.F32 R35, -RZ, R20.reuse.H0_H0 ;  /* 0x20000014ff238230 */ /* 0x108fe20000004100 */
[----:B--2---:R-:W-:Y:S01]  /*75d0*/  @!P0 MOV R40, R56 ;  /* 0x0000003800288202 */ /* 0x004fe20000000f00 */
[----:B------:R-:W-:Y:S01]  /*75e0*/  @!P0 HADD2.F32 R36, -RZ, R20.H1_H1 ;  /* 0x30000014ff248230 */ /* 0x000fe20000004100 */
[----:B------:R-:W-:Y:S01]  /*75f0*/  @!P0 MOV R54, R57 ;  /* 0x0000003900368202 */ /* 0x000fe20000000f00 */
[----:B------:R-:W-:Y:S02]  /*7600*/  @!P0 HADD2.F32 R32, -RZ, R21.H0_H0 ;  /* 0x20000015ff208230 */ /* 0x000fe40000004100 */
[----:B------:R-:W-:Y:S02]  /*7610*/  @!P0 HADD2.F32 R37, -RZ, R40.H0_H0 ;  /* 0x20000028ff258230 */ /* 0x000fe40000004100 */
[--C-:B----4-:R-:W-:Y:S02]  /*7620*/  @!P0 HADD2.F32 R34, -RZ, R132.reuse.H0_H0 ;  /* 0x20000084ff228230 */ /* 0x110fe40000004100 */
[----:B------:R-:W-:Y:S02]  /*7630*/  @!P0 HADD2.F32 R31, -RZ, R132.H1_H1 ;  /* 0x30000084ff1f8230 */ /* 0x000fe40000004100 */
[--C-:B------:R-:W-:Y:S02]  /*7640*/  @!P0 HADD2.F32 R29, -RZ, R133.reuse.H0_H0 ;  /* 0x20000085ff1d8230 */ /* 0x100fe40000004100 */
[----:B------:R-:W-:Y:S01]  /*7650*/  @!P1 FADD.FTZ R34, -R34, -RZ ;  /* 0x800000ff22229221 */ /* 0x000fe20000010100 */
[----:B------:R-:W-:Y:S02]  /*7660*/  @!P0 HADD2.F32 R28, -RZ, R133.H1_H1 ;  /* 0x30000085ff1c8230 */ /* 0x000fe40000004100 */
[----:B------:R-:W-:Y:S01]  /*7670*/  @!P1 FADD.FTZ R31, -R31, -RZ ;  /* 0x800000ff1f1f9221 */ /* 0x000fe20000010100 */
[----:B------:R-:W-:Y:S02]  /*7680*/  @!P0 HADD2.F32 R27, -RZ, R134.H0_H0 ;  /* 0x20000086ff1b8230 */ /* 0x000fe40000004100 */
[----:B------:R-:W-:Y:S01]  /*7690*/  @!P0 FMUL.FTZ R0, R35, R34 ;  /* 0x0000002223008220 */ /* 0x000fe20000410000 */
[----:B------:R-:W-:Y:S02]  /*76a0*/  @!P0 HADD2.F32 R41, -RZ, R40.H1_H1 ;  /* 0x30000028ff298230 */ /* 0x000fe40000004100 */
[----:B------:R-:W-:Y:S01]  /*76b0*/  @!P0 FMUL.FTZ R2, R36, R31 ;  /* 0x0000001f24028220 */ /* 0x000fe20000410000 */
[----:B------:R-:W-:Y:S02]  /*76c0*/  @!P0 HADD2.F32 R26, -RZ, R134.H1_H1 ;  /* 0x30000086ff1a8230 */ /* 0x000fe40000004100 */
[----:B------:R-:W-:Y:S01]  /*76d0*/  @!P1 FADD.FTZ R29, -R29, -RZ ;  /* 0x800000ff1d1d9221 */ /* 0x000fe20000010100 */
[----:B-----5:R-:W-:Y:S02]  /*76e0*/  @!P0 HADD2.F32 R40, -RZ, R48.H0_H0 ;  /* 0x20000030ff288230 */ /* 0x020fe40000004100 */
[----:B------:R-:W-:Y:S01]  /*76f0*/  @!P1 FADD.FTZ R28, -R28, -RZ ;  /* 0x800000ff1c1c9221 */ /* 0x000fe20000010100 */
[--C-:B------:R-:W-:Y:S02]  /*7700*/  @!P0 HADD2.F32 R25, -RZ, R135.reuse.H0_H0 ;  /* 0x20000087ff198230 */ /* 0x100fe40000004100 */
[----:B------:R-:W-:Y:S01]  /*7710*/  @!P0 FMUL.FTZ R3, R32, R29 ;  /* 0x0000001d20038220 */ /* 0x000fe20000410000 */
[--C-:B------:R-:W-:Y:S02]  /*7720*/  @!P0 HADD2.F32 R46, -RZ, R50.reuse.H0_H0 ;  /* 0x20000032ff2e8230 */ /* 0x100fe40000004100 */
[----:B------:R-:W-:Y:S01]  /*7730*/  @!P0 FFMA.FTZ R0, R37, R40, R0 ;  /* 0x0000002825008223 */ /* 0x000fe20000010000 */
[----:B------:R-:W-:Y:S01]  /*7740*/  @!P0 HADD2.F32 R47, -RZ, R50.H1_H1 ;  /* 0x30000032ff2f8230 */ /* 0x000fe20000004100 */
[----:B------:R-:W-:Y:S01]  /*7750*/  @!P0 MOV R50, R58 ;  /* 0x0000003a00328202 */ /* 0x000fe20000000f00 */
[----:B------:R-:W-:Y:S02]  /*7760*/  @!P0 HADD2.F32 R24, -RZ, R135.H1_H1 ;  /* 0x30000087ff188230 */ /* 0x000fe40000004100 */
[----:B------:R-:W-:Y:S01]  /*7770*/  @!P1 FADD.FTZ R27, -R27, -RZ ;  /* 0x800000ff1b1b9221 */ /* 0x000fe20000010100 */
[----:B------:R-:W-:Y:S02]  /*7780*/  @!P0 HADD2.F32 R33, -RZ, R21.H1_H1 ;  /* 0x30000015ff218230 */ /* 0x000fe40000004100 */
[----:B------:R-:W-:Y:S01]  /*7790*/  @!P1 FADD.FTZ R26, -R26, -RZ ;  /* 0x800000ff1a1a9221 */ /* 0x000fe20000010100 */
[----:B------:R-:W-:Y:S02]  /*77a0*/  @!P0 HADD2.F32 R42, -RZ, R48.H1_H1 ;  /* 0x30000030ff2a8230 */ /* 0x000fe40000004100 */
[----:B------:R-:W-:Y:S01]  /*77b0*/  @!P1 FADD.FTZ R25, -R25, -RZ ;  /* 0x800000ff19199221 */ /* 0x000fe20000010100 */
[--C-:B------:R-:W-:Y:S02]  /*77c0*/  @!P0 HADD2.F32 R43, -RZ, R49.reuse.H0_H0 ;  /* 0x20000031ff2b8230 */ /* 0x100fe40000004100 */
[----:B------:R-:W-:Y:S01]  /*77d0*/  @!P0 FMUL.FTZ R4, R33, R28 ;  /* 0x0000001c21048220 */ /* 0x000fe20000410000 */
[----:B------:R-:W-:Y:S02]  /*77e0*/  @!P0 HADD2.F32 R45, -RZ, R49.H1_H1 ;  /* 0x30000031ff2d8230 */ /* 0x000fe40000004100 */
[----:B------:R-:W-:Y:S01]  /*77f0*/  @!P0 FFMA.FTZ R2, R41, R42, R2 ;  /* 0x0000002a29028223 */ /* 0x000fe20000010002 */
[--C-:B------:R-:W-:Y:S02]  /*7800*/  @!P0 HADD2.F32 R30, -RZ, R22.reuse.H0_H0 ;  /* 0x20000016ff1e8230 */ /* 0x100fe40000004100 */
[----:B------:R-:W-:Y:S01]  /*7810*/  @!P1 FADD.FTZ R24, -R24, -RZ ;  /* 0x800000ff18189221 */ /* 0x000fe20000010100 */
[--C-:B------:R-:W-:Y:S02]  /*7820*/  @!P0 HADD2.F32 R48, -RZ, R51.reuse.H0_H0 ;  /* 0x20000033ff308230 */ /* 0x100fe40000004100 */
[----:B------:R-:W-:Y:S01]  /*7830*/  @!P0 HADD2.F32 R49, -RZ, R51.H1_H1 ;  /* 0x30000033ff318230 */ /* 0x000fe20000004100 */
[----:B------:R-:W-:Y:S01]  /*7840*/  @!P0 MOV R51, R59 ;  /* 0x0000003b00338202 */ /* 0x000fe20000000f00 */
[----:B------:R-:W-:Y:S01]  /*7850*/  @!P0 HADD2.F32 R21, -RZ, R22.H1_H1 ;  /* 0x30000016ff158230 */ /* 0x000fe20000004100 */
[----:B------:R-:W-:Y:S01]  /*7860*/  @!P0 F2FP.F16.F32.PACK_AB R131, R2, R0 ;  /* 0x000000000283823e */ /* 0x000fe200000000ff */
[--C-:B------:R-:W-:Y:S02]  /*7870*/  @!P0 HADD2.F32 R44, -RZ, R54.reuse.H0_H0 ;  /* 0x20000036ff2c8230 */ /* 0x100fe40000004100 */
[----:B------:R-:W-:Y:S01]  /*7880*/  @!P0 FMUL.FTZ R5, R30, R27 ;  /* 0x0000001b1e058220 */ /* 0x000fe20000410000 */
[--C-:B------:R-:W-:Y:S01]  /*7890*/  @!P0 HADD2.F32 R20, -RZ, R23.reuse.H0_H0 ;  /* 0x20000017ff148230 */ /* 0x100fe20000004100 */
[----:B------:R-:W-:Y:S01]  /*78a0*/  @!P0 MOV R56, R131 ;  /* 0x0000008300388202 */ /* 0x000fe20000000f00 */
[----:B------:R-:W-:Y:S02]  /*78b0*/  @!P0 HADD2.F32 R37, -RZ, R54.H1_H1 ;  /* 0x30000036ff258230 */ /* 0x000fe40000004100 */
[----:B------:R-:W-:Y:S01]  /*78c0*/  @!P0 FFMA.FTZ R3, R44, R43, R3 ;  /* 0x0000002b2c038223 */ /* 0x000fe20000010003 */
[----:B------:R-:W-:Y:S02]  /*78d0*/  @!P0 HADD2.F32 R23, -RZ, R23.H1_H1 ;  /* 0x30000017ff178230 */ /* 0x000fe40000004100 */
[----:B------:R-:W-:Y:S01]  /*78e0*/  @!P0 FMUL.FTZ R6, R21, R26 ;  /* 0x0000001a15068220 */ /* 0x000fe20000410000 */
[--C-:B------:R-:W-:Y:S02]  /*78f0*/  @!P0 HADD2.F32 R40, -RZ, R50.reuse.H0_H0 ;  /* 0x20000032ff288230 */ /* 0x100fe40000004100 */
[----:B------:R-:W-:Y:S01]  /*7900*/  @!P0 FMUL.FTZ R7, R20, R25 ;  /* 0x0000001914078220 */ /* 0x000fe20000410000 */
[----:B------:R-:W-:Y:S02]  /*7910*/  @!P0 HADD2.F32 R41, -RZ, R50.H1_H1 ;  /* 0x30000032ff298230 */ /* 0x000fe40000004100 */
[----:B------:R-:W-:Y:S01]  /*7920*/  @!P0 FFMA.FTZ R4, R37, R45, R4 ;  /* 0x0000002d25048223 */ /* 0x000fe20000010004 */
[--C-:B------:R-:W-:Y:S02]  /*7930*/  @!P0 HADD2.F32 R42, -RZ, R51.reuse.H0_H0 ;  /* 0x20000033ff2a8230 */ /* 0x100fe40000004100 */
[----:B------:R-:W-:Y:S01]  /*7940*/  @!P0 FMUL.FTZ R8, R23, R24 ;  /* 0x0000001817088220 */ /* 0x000fe20000410000 */
[----:B------:R-:W-:Y:S02]  /*7950*/  @!P0 HADD2.F32 R43, -RZ, R51.H1_H1 ;  /* 0x30000033ff2b8230 */ /* 0x000fe40000004100 */
[----:B------:R-:W-:Y:S01]  /*7960*/  @!P0 FFMA.FTZ R5, R40, R46, R5 ;  /* 0x0000002e28058223 */ /* 0x000fe20000010005 */
[----:B------:R-:W-:Y:S01]  /*7970*/  @!P0 F2FP.F16.F32.PACK_AB R132, R4, R3 ;  /* 0x000000030484823e */ /* 0x000fe200000000ff */
[----:B------:R-:W-:Y:S01]  /*7980*/  @!P0 FFMA.FTZ R6, R41, R47, R6 ;  /* 0x0000002f29068223 */ /* 0x000fe20000010006 */
[----:B------:R-:W-:Y:S01]  /*7990*/  @!P0 FFMA.FTZ R7, R42, R48, R7 ;  /* 0x000000302a078223 */ /* 0x000fe20000010007 */
[----:B------:R-:W-:Y:S01]  /*79a0*/  @!P0 FFMA.FTZ R8, R43, R49, R8 ;  /* 0x000000312b088223 */ /* 0x000fe20000010008 */
[----:B------:R-:W-:Y:S02]  /*79b0*/  @!P0 MOV R57, R132 ;  /* 0x0000008400398202 */ /* 0x000fe40000000f00 */
[----:B------:R-:W-:Y:S02]  /*79c0*/  @!P0 F2FP.F16.F32.PACK_AB R133, R6, R5 ;  /* 0x000000050685823e */ /* 0x000fe400000000ff */
[----:B------:R-:W-:Y:S02]  /*79d0*/  @!P0 F2FP.F16.F32.PACK_AB R134, R8, R7 ;  /* 0x000000070886823e */ /* 0x000fe400000000ff */
[----:B------:R-:W-:Y:S02]  /*79e0*/  @!P0 MOV R58, R133 ;  /* 0x00000085003a8202 */ /* 0x000fe40000000f00 */
[----:B------:R-:W-:Y:S05]  /*79f0*/  @!P0 MOV R59, R134 ;  /* 0x00000086003b8202 */ /* 0x000fea0000000f00 */
[----:B------:R1:W-:Y:S02]  /*7a00*/  STG.E.128 desc[UR6][R82.64], R56 ;  /* 0x0000003852007986 */ /* 0x0003e4000c101d06 */
.L_x_765:
[----:B------:R-:W-:Y:S05]  /*7a10*/  BSYNC.RECONVERGENT B0 ;  /* 0x0000000000007941 */ /* 0x000fea0003800200 */
.L_x_764:
[----:B------:R-:W-:Y:S11]  /*7a20*/  ISETP.GE.AND P0, PT, R9, R60, PT ;  /* 0x0000003c0900720c */ /* 0x000ff60003f06270 */
[----:B------:R-:W-:Y:S02]  /*7a30*/  @!UPT UIADD3 URZ, UPT, UPT, URZ, URZ, URZ ;  /* 0x000000fffffff290 */ /* 0x000fe4000fffe0ff */
[----:B------:R-:W-:Y:S05]  /*7a40*/  @P0 BRA `(.L_x_763) ;  /* 0x0000000400640947 */ /* 0x000fea0003800000 */
[----:B------:R-:W-:Y:S01]  /*7a50*/  ISETP.GE.AND P0, PT, R9, R13, PT ;  /* 0x0000000d0900720c */ /* 0x000fe20003f06270 */
[----:B-1----:R-:W2:Y:S11]  /*7a60*/  LDG.E.128 R56, desc[UR6][R10.64+0x80] ;  /* 0x000080060a387981 */ /* 0x002eb6000c1e1d00 */
[----:B------:R-:W-:Y:S01]  /*7a70*/  @!UPT UIADD3 URZ, UPT, UPT, URZ, URZ, URZ ;  /* 0x000000fffffff290 */ /* 0x000fe2000fffe0ff */
[----:B------:R-:W-:Y:S04]  /*7a80*/  @!P0 IADD3 R133, P1, PT, R19, 0x40, RZ ;  /* 0x0000004013858810 */ /* 0x000fe80007f3e0ff */
[----:B------:R-:W-:Y:S02]  /*7a90*/  @!P0 IADD3.X R60, PT, PT, RZ, R81, RZ, P1, !PT ;  /* 0x00000051ff3c8210 */ /* 0x000fe40000ffe4ff */
[----:B------:R-:W-:Y:S04]  /*7aa0*/  @!P0 ISETP.GE.U32.AND P1, PT, R9, R18, PT ;  /* 0x000000120900820c */ /* 0x000fe80003f26070 */
[----:B------:R-:W-:Y:S02]  /*7ab0*/  @!P0 SEL R133, R133, 0x40, P1 ;  /* 0x0000004085858807 */ /* 0x000fe40000800000 */
        /* <DEDUP_REMOVED lines=82> */
.L_x_763:
[----:B------:R-:W-:Y:S05]  /*7fe0*/  BSYNC.RECONVERGENT B1 ;  /* 0x0000000000017941 */ /* 0x000fea0003800200 */
.L_x_762:
[----:B------:R-:W-:Y:S01]  /*7ff0*/  ISETP.NE.AND P0, PT, R55, RZ, PT ;  /* 0x000000ff3700720c */ /* 0x000fe20003f05270 */
[----:B------:R-:W-:Y:S11]  /*8000*/  BSSY.RECONVERGENT B1, `(.L_x_766) ;  /* 0x00000c2000017945 */ /* 0x000ff60003800200 */
[----:B------:R-:W-:Y:S01]  /*8010*/  @!UPT UIADD3 URZ, UPT, UPT, URZ, URZ, URZ ;  /* 0x000000fffffff290 */ /* 0x000fe2000fffe0ff */
[----:B------:R-:W-:Y:S05]  /*8020*/  @!P0 BRA `(.L_x_767) ;  /* 0x0000000800fc8947 */ /* 0x000fea0003800000 */
[C---:B----4-:R-:W-:Y:S01]  /*8030*/  LEA R24, P0, R95.reuse, R10, 0x1 ;  /* 0x0000000a5f187211 */ /* 0x050fe200078008ff */
[----:B------:R-:W3:Y:S01]  /*8040*/  LDC R131, c[0x0][0x440] ;  /* 0x00011000ff837b82 */ /* 0x000ee20000000800 */
[----:B------:R-:W-:Y:S02]  /*8050*/  BSSY.RECONVERGENT B0, `(.L_x_768) ;  /* 0x0000060000007945 */ /* 0x000fe40003800200 */
[----:B------:R-:W-:Y:S02]  /*8060*/  LEA.HI.X R25, R95, R11, R94, 0x1, P0 ;  /* 0x0000000b5f197211 */ /* 0x000fe400000f0c5e */
[C---:B------:R-:W-:Y:S04]  /*8070*/  LEA R136, P0, R71.reuse, R82, 0x1 ;  /* 0x0000005247887211 */ /* 0x040fe800078008ff */
[----:B------:R-:W-:Y:S02]  /*8080*/  LEA.HI.X R137, R71, R83, R72, 0x1, P0 ;  /* 0x0000005347897211 */ /* 0x000fe400000f0c48 */
[----:B---3--:R-:W-:Y:S11]  /*8090*/  ISETP.GE.AND P0, PT, R14, R131, PT ;  /* 0x000000830e00720c */ /* 0x008ff60003f06270 */
[----:B------:R-:W-:Y:S02]  /*80a0*/  @!UPT UIADD3 URZ, UPT, UPT, URZ, URZ, URZ ;  /* 0x000000fffffff290 */ /* 0x000fe4000fffe0ff */
[----:B------:R-:W-:Y:S05]  /*80b0*/  @P0 BRA `(.L_x_769) ;  /* 0x0000000400640947 */ /* 0x000fea0003800000 */
[C---:B------:R-:W-:Y:S01]  /*80c0*/  ISETP.GE.AND P0, PT, R14.reuse, R13, PT ;  /* 0x0000000d0e00720c */ /* 0x040fe20003f06270 */
[----:B-12---:R-:W2:Y:S11]  /*80d0*/  LDG.E.128 R56, desc[UR6][R24.64] ;  /* 0x0000000618387981 */ /* 0x006eb6000c1e1d00 */
[----:B------:R-:W-:Y:S01]  /*80e0*/  @!UPT UIADD3 URZ, UPT, UPT, URZ, URZ, URZ ;  /* 0x000000fffffff290 */ /* 0x000fe2000fffe0ff */
[----:B------:R-:W-:Y:S04]  /*80f0*/  @!P0 ISETP.GE.U32.AND P1, PT, R14, R18, PT ;  /* 0x000000120e00820c */ /* 0x000fe80003f26070 */
[----:B------:R-:W-:Y:S02]  /*8100*/  @!P0 SEL R132, R19, RZ, P1 ;  /* 0x000000ff13848207 */ /* 0x000fe40000800000 */
[----:B------:R-:W-:Y:S02]  /*8110*/  @!P0 SEL R21, R18, R19, !P1 ;  /* 0x0000001312158207 */ /* 0x000fe40004800000 */
[----:B------:R-:W-:Y:S02]  /*8120*/  @!P0 SEL R133, R81, RZ, P1 ;  /* 0x000000ff51858207 */ /* 0x000fe40000800000 */
[----:B------:R-:W-:Y:S01]  /*8130*/  @!P0 IADD3 R135, P1, PT, R119, R132, RZ ;  /* 0x0000008477878210 */ /* 0x000fe20007f3e0ff */
[----:B------:R-:W-:Y:S03]  /*8140*/  @!P0 IMAD.WIDE R40, R21, 0x2, R24 ;  /* 0x0000000215288825 */ /* 0x000fe600078e0218 */
[----:B------:R-:W-:Y:S02]  /*8150*/  @!P0 IADD3.X R132, PT, PT, R102, R133, RZ, P1, !PT ;  /* 0x0000008566848210 */ /* 0x000fe40000ffe4ff */
[C---:B------:R-:W-:Y:S01]  /*8160*/  @!P0 SHF.L.U32 R133, R135.reuse, 0x1, RZ ;  /* 0x0000000187858819 */ /* 0x040fe200000006ff */
[----:B------:R-:W3:Y:S01]  /*8170*/  @!P0 LDG.E.128 R20, desc[UR6][R40.64] ;  /* 0x0000000628148981 */ /* 0x000ee2000c1e1d00 */
[----:B------:R-:W-:Y:S02]  /*8180*/  @!P0 SHF.L.U64.HI R132, R135, 0x1, R132 ;  /* 0x0000000187848819 */ /* 0x000fe40000010284 */
[C---:B------:R-:W-:Y:S04]  /*8190*/  @!P0 IADD3 R138, P1, PT, R133.reuse, R86, RZ ;  /* 0x00000056858a8210 */ /* 0x040fe80007f3e0ff */
[C---:B------:R-:W-:Y:S02]  /*81a0*/  @!P0 IADD3.X R139, PT, PT, R132.reuse, R87, RZ, P1, !PT ;  /* 0x00000057848b8210 */ /* 0x040fe40000ffe4ff */
[----:B------:R-:W-:Y:S04]  /*81b0*/  @!P0 IADD3 R42, P1, PT, R133, R88, RZ ;  /* 0x00000058852a8210 */ /* 0x000fe80007f3e0ff */
[----:B------:R-:W-:Y:S02]  /*81c0*/  @!P0 IADD3.X R43, PT, PT, R132, R89, RZ, P1, !PT ;  /* 0x00000059842b8210 */ /* 0x000fe40000ffe4ff */
[----:B------:R-:W4:Y:S01]  /*81d0*/  @!P0 LDG.E.128 R132, desc[UR6][R138.64] ;  /* 0x000000068a848981 */ /* 0x000f22000c1e1d00 */
[----:B------:R-:W-:Y:S07]  /*81e0*/  ISETP.GE.U32.OR P1, PT, R14, R18, P0 ;  /* 0x000000120e00720c */ /* 0x000fee0000726470 */
[----:B------:R2:W5:Y:S01]  /*81f0*/  @!P0 LDG.E.128 R48, desc[UR6][R42.64] ;  /* 0x000000062a308981 */ /* 0x000562000c1e1d00 */
[--C-:B---3--:R-:W-:Y:S01]  /*8200*/  @!P0 HADD2.F32 R37, -RZ, R20.reuse.H0_H0 ;  /* 0x20000014ff258230 */ /* 0x108fe20000004100 */
[----:B--2---:R-:W-:Y:S01]  /*8210*/  @!P0 MOV R42, R56 ;  /* 0x00000038002a8202 */ /* 0x004fe20000000f00 */
[----:B------:R-:W-:Y:S01]  /*8220*/  @!P0 HADD2.F32 R38, -RZ, R20.H1_H1 ;  /* 0x30000014ff268230 */ /* 0x000fe20000004100 */
[----:B------:R-:W-:Y:S01]  /*8230*/  @!P0 MOV R54, R57 ;  /* 0x0000003900368202 */ /* 0x000fe20000000f00 */
[--C-:B------:R-:W-:Y:S01]  /*8240*/  @!P0 HADD2.F32 R34, -RZ, R21.reuse.H0_H0 ;  /* 0x20000015ff228230 */ /* 0x100fe20000004100 */
[----:B------:R-:W-:Y:S01]  /*8250*/  @!P0 MOV R55, R58 ;  /* 0x0000003a00378202 */ /* 0x000fe20000000f00 */
[--C-:B------:R-:W-:Y:S01]  /*8260*/  @!P0 HADD2.F32 R39, -RZ, R42.reuse.H0_H0 ;  /* 0x2000002aff278230 */ /* 0x100fe20000004100 */
[----:B------:R-:W-:Y:S01]  /*8270*/  @!P0 MOV R60, R59 ;  /* 0x0000003b003c8202 */ /* 0x000fe20000000f00 */
[----:B------:R-:W-:Y:S02]  /*8280*/  @!P0 HADD2.F32 R43, -RZ, R42.H1_H1 ;  /* 0x3000002aff2b8230 */ /* 0x000fe40000004100 */
[----:B------:R-:W-:Y:S02]  /*8290*/  @!P0 HADD2.F32 R35, -RZ, R21.H1_H1 ;  /* 0x30000015ff238230 */ /* 0x000fe40000004100 */
[--C-:B------:R-:W-:Y:S02]  /*82a0*/  @!P0 HADD2.F32 R32, -RZ, R22.reuse.H0_H0 ;  /* 0x20000016ff208230 */ /* 0x100fe40000004100 */
[----:B------:R-:W-:Y:S02]  /*82b0*/  @!P0 HADD2.F32 R21, -RZ, R22.H1_H1 ;  /* 0x30000016ff158230 */ /* 0x000fe40000004100 */
[--C-:B----4-:R-:W-:Y:S02]  /*82c0*/  @!P0 HADD2.F32 R36, -RZ, R132.reuse.H0_H0 ;  /* 0x20000084ff248230 */ /* 0x110fe40000004100 */
[----:B------:R-:W-:Y:S02]  /*82d0*/  @!P0 HADD2.F32 R33, -RZ, R132.H1_H1 ;  /* 0x30000084ff218230 */ /* 0x000fe40000004100 */
[--C-:B------:R-:W-:Y:S02]  /*82e0*/  @!P0 HADD2.F32 R31, -RZ, R133.reuse.H0_H0 ;  /* 0x20000085ff1f8230 */ /* 0x100fe40000004100 */
[----:B------:R-:W-:Y:S01]  /*82f0*/  @!P1 FADD.FTZ R36, -R36, -RZ ;  /* 0x800000ff24249221 */ /* 0x000fe20000010100 */
[----:B------:R-:W-:Y:S02]  /*8300*/  @!P0 HADD2.F32 R30, -RZ, R133.H1_H1 ;  /* 0x30000085ff1e8230 */ /* 0x000fe40000004100 */
[----:B------:R-:W-:Y:S01]  /*8310*/  @!P1 FADD.FTZ R33, -R33, -RZ ;  /* 0x800000ff21219221 */ /* 0x000fe20000010100 */
[--C-:B------:R-:W-:Y:S02]  /*8320*/  @!P0 HADD2.F32 R29, -RZ, R134.reuse.H0_H0 ;  /* 0x20000086ff1d8230 */ /* 0x100fe40000004100 */
[----:B------:R-:W-:Y:S01]  /*8330*/  @!P0 FMUL.FTZ R0, R37, R36 ;  /* 0x0000002425008220 */ /* 0x000fe20000410000 */
[----:B------:R-:W-:Y:S02]  /*8340*/  @!P0 HADD2.F32 R28, -RZ, R134.H1_H1 ;  /* 0x30000086ff1c8230 */ /* 0x000fe40000004100 */
[----:B------:R-:W-:Y:S01]  /*8350*/  @!P0 FMUL.FTZ R2, R38, R33 ;  /* 0x0000002126028220 */ /* 0x000fe20000410000 */
[--C-:B-----5:R-:W-:Y:S02]  /*8360*/  @!P0 HADD2.F32 R42, -RZ, R48.reuse.H0_H0 ;  /* 0x20000030ff2a8230 */ /* 0x120fe40000004100 */
[----:B------:R-:W-:Y:S01]  /*8370*/  @!P1 FADD.FTZ R31, -R31, -RZ ;  /* 0x800000ff1f1f9221 */ /* 0x000fe20000010100 */
[--C-:B------:R-:W-:Y:S02]  /*8380*/  @!P0 HADD2.F32 R27, -RZ, R135.reuse.H0_H0 ;  /* 0x20000087ff1b8230 */ /* 0x100fe40000004100 */
[----:B------:R-:W-:Y:S01]  /*8390*/  @!P1 FADD.FTZ R30, -R30, -RZ ;  /* 0x800000ff1e1e9221 */ /* 0x000fe20000010100 */
[----:B------:R-:W-:Y:S02]  /*83a0*/  @!P0 HADD2.F32 R26, -RZ, R135.H1_H1 ;  /* 0x30000087ff1a8230 */ /* 0x000fe40000004100 */
[----:B------:R-:W-:Y:S01]  /*83b0*/  @!P0 FFMA.FTZ R0, R39, R42, R0 ;  /* 0x0000002a27008223 */ /* 0x000fe20000010000 */
[----:B------:R-:W-:Y:S02]  /*83c0*/  @!P0 HADD2.F32 R44, -RZ, R48.H1_H1 ;  /* 0x30000030ff2c8230 */ /* 0x000fe40000004100 */
[----:B------:R-:W-:Y:S01]  /*83d0*/  @!P0 FMUL.FTZ R3, R34, R31 ;  /* 0x0000001f22038220 */ /* 0x000fe20000410000 */
[----:B------:R-:W-:Y:S02]  /*83e0*/  @!P0 HADD2.F32 R45, -RZ, R49.H0_H0 ;  /* 0x20000031ff2d8230 */ /* 0x000fe40000004100 */
[----:B------:R-:W-:Y:S01]  /*83f0*/  @!P0 FMUL.FTZ R4, R35, R30 ;  /* 0x0000001e23048220 */ /* 0x000fe20000410000 */
[--C-:B------:R-:W-:Y:S02]  /*8400*/  @!P0 HADD2.F32 R46, -RZ, R54.reuse.H0_H0 ;  /* 0x20000036ff2e8230 */ /* 0x100fe40000004100 */
[----:B------:R-:W-:Y:S01]  /*8410*/  @!P1 FADD.FTZ R29, -R29, -RZ ;  /* 0x800000ff1d1d9221 */ /* 0x000fe20000010100 */
[--C-:B------:R-:W-:Y:S02]  /*8420*/  @!P0 HADD2.F32 R20, -RZ, R23.reuse.H0_H0 ;  /* 0x20000017ff148230 */ /* 0x100fe40000004100 */
[----:B------:R-:W-:Y:S01]  /*8430*/  @!P1 FADD.FTZ R28, -R28, -RZ ;  /* 0x800000ff1c1c9221 */ /* 0x000fe20000010100 */
[----:B------:R-:W-:Y:S02]  /*8440*/  @!P0 HADD2.F32 R23, -RZ, R23.H1_H1 ;  /* 0x30000017ff178230 */ /* 0x000fe40000004100 */
[----:B------:R-:W-:Y:S01]  /*8450*/  @!P0 FFMA.FTZ R2, R43, R44, R2 ;  /* 0x0000002c2b028223 */ /* 0x000fe20000010002 */
[----:B------:R-:W-:Y:S02]  /*8460*/  @!P0 HADD2.F32 R47, -RZ, R49.H1_H1 ;  /* 0x30000031ff2f8230 */ /* 0x000fe40000004100 */
[----:B------:R-:W-:Y:S01]  /*8470*/  @!P0 FFMA.FTZ R3, R46, R45, R3 ;  /* 0x0000002d2e038223 */ /* 0x000fe20000010003 */
[----:B------:R-:W-:Y:S02]  /*8480*/  @!P0 HADD2.F32 R39, -RZ, R54.H1_H1 ;  /* 0x30000036ff278230 */ /* 0x000fe40000004100 */
[----:B------:R-:W-:Y:S01]  /*8490*/  @!P1 FADD.FTZ R27, -R27, -RZ ;  /* 0x800000ff1b1b9221 */ /* 0x000fe20000010100 */
[----:B------:R-:W-:Y:S01]  /*84a0*/  @!P0 F2FP.F16.F32.PACK_AB R132, R2, R0 ;  /* 0x000000000284823e */ /* 0x000fe200000000ff */
[--C-:B------:R-:W-:Y:S02]  /*84b0*/  @!P0 HADD2.F32 R48, -RZ, R50.reuse.H0_H0 ;  /* 0x20000032ff308230 */ /* 0x100fe40000004100 */
[----:B------:R-:W-:Y:S01]  /*84c0*/  @!P1 FADD.FTZ R26, -R26, -RZ ;  /* 0x800000ff1a1a9221 */ /* 0x000fe20000010100 */
[--C-:B------:R-:W-:Y:S01]  /*84d0*/  @!P0 HADD2.F32 R42, -RZ, R55.reuse.H0_H0 ;  /* 0x20000037ff2a8230 */ /* 0x100fe20000004100 */
[----:B------:R-:W-:Y:S01]  /*84e0*/  @!P0 MOV R56, R132 ;  /* 0x0000008400388202 */ /* 0x000fe20000000f00 */
[----:B------:R-:W-:Y:S01]  /*84f0*/  @!P0 FMUL.FTZ R5, R32, R29 ;  /* 0x0000001d20058220 */ /* 0x000fe20000410000 */
[----:B------:R-:W-:Y:S02]  /*8500*/  @!P0 HADD2.F32 R49, -RZ, R50.H1_H1 ;  /* 0x30000032ff318230 */ /* 0x000fe40000004100 */
[----:B------:R-:W-:Y:S01]  /*8510*/  @!P0 FMUL.FTZ R6, R21, R28 ;  /* 0x0000001c15068220 */ /* 0x000fe20000410000 */
[----:B------:R-:W-:Y:S02]  /*8520*/  @!P0 HADD2.F32 R43, -RZ, R55.H1_H1 ;  /* 0x30000037ff2b8230 */ /* 0x000fe40000004100 */
[----:B------:R-:W-:Y:S01]  /*8530*/  @!P0 FMUL.FTZ R7, R20, R27 ;  /* 0x0000001b14078220 */ /* 0x000fe20000410000 */
[--C-:B------:R-:W-:Y:S02]  /*8540*/  @!P0 HADD2.F32 R50, -RZ, R51.reuse.H0_H0 ;  /* 0x20000033ff328230 */ /* 0x100fe40000004100 */
[----:B------:R-:W-:Y:S01]  /*8550*/  @!P0 FFMA.FTZ R4, R39, R47, R4 ;  /* 0x0000002f27048223 */ /* 0x000fe20000010004 */
[--C-:B------:R-:W-:Y:S02]  /*8560*/  @!P0 HADD2.F32 R44, -RZ, R60.reuse.H0_H0 ;  /* 0x2000003cff2c8230 */ /* 0x100fe40000004100 */
[----:B------:R-:W-:Y:S01]  /*8570*/  @!P0 FMUL.FTZ R8, R23, R26 ;  /* 0x0000001a17088220 */ /* 0x000fe20000410000 */
[----:B------:R-:W-:Y:S02]  /*8580*/  @!P0 HADD2.F32 R51, -RZ, R51.H1_H1 ;  /* 0x30000033ff338230 */ /* 0x000fe40000004100 */
[----:B------:R-:W-:Y:S01]  /*8590*/  @!P0 FFMA.FTZ R5, R42, R48, R5 ;  /* 0x000000302a058223 */ /* 0x000fe20000010005 */
[----:B------:R-:W-:Y:S01]  /*85a0*/  @!P0 F2FP.F16.F32.PACK_AB R133, R4, R3 ;  /* 0x000000030485823e */ /* 0x000fe200000000ff */
[----:B------:R-:W-:Y:S02]  /*85b0*/  @!P0 HADD2.F32 R45, -RZ, R60.H1_H1 ;  /* 0x3000003cff2d8230 */ /* 0x000fe40000004100 */
[----:B------:R-:W-:Y:S01]  /*85c0*/  @!P0 FFMA.FTZ R6, R43, R49, R6 ;  /* 0x000000312b068223 */ /* 0x000fe20000010006 */
[----:B------:R-:W-:Y:S01]  /*85d0*/  @!P0 FFMA.FTZ R7, R44, R50, R7 ;  /* 0x000000322c078223 */ /* 0x000fe20000010007 */
[----:B------:R-:W-:Y:S01]  /*85e0*/  @!P0 MOV R57, R133 ;  /* 0x0000008500398202 */ /* 0x000fe20000000f00 */
[----:B------:R-:W-:Y:S02]  /*85f0*/  @!P0 FFMA.FTZ R8, R45, R51, R8 ;  /* 0x000000332d088223 */ /* 0x000fe40000010008 */
[----:B------:R-:W-:Y:S03]  /*8600*/  @!P0 F2FP.F16.F32.PACK_AB R134, R6, R5 ;  /* 0x000000050686823e */ /* 0x000fe600000000ff */
[----:B------:R-:W-:Y:S02]  /*8610*/  @!P0 F2FP.F16.F32.PACK_AB R135, R8, R7 ;  /* 0x000000070887823e */ /* 0x000fe400000000ff */
[----:B------:R-:W-:Y:S02]  /*8620*/  @!P0 MOV R58, R134 ;  /* 0x00000086003a8202 */ /* 0x000fe40000000f00 */
[----:B------:R-:W-:Y:S05]  /*8630*/  @!P0 MOV R59, R135 ;  /* 0x00000087003b8202 */ /* 0x000fea0000000f00 */
[----:B------:R3:W-:Y:S02]  /*8640*/  STG.E.128 desc[UR6][R136.64], R56 ;  /* 0x0000003888007986 */ /* 0x0007e4000c101d06 */
.L_x_769:
[----:B------:R-:W-:Y:S05]  /*8650*/  BSYNC.RECONVERGENT B0 ;  /* 0x0000000000007941 */ /* 0x000fea0003800200 */
.L_x_768:
[----:B------:R-:W-:Y:S11]  /*8660*/  ISETP.GE.AND P0, PT, R9, R131, PT ;  /* 0x000000830900720c */ /* 0x000ff60003f06270 */
[----:B------:R-:W-:Y:S02]  /*8670*/  @!UPT UIADD3 URZ, UPT, UPT, URZ, URZ, URZ ;  /* 0x000000fffffff290 */ /* 0x000fe4000fffe0ff */
[----:B------:R-:W-:Y:S05]  /*8680*/  @P0 BRA `(.L_x_767) ;  /* 0x0000000400640947 */ /* 0x000fea0003800000 */
[C---:B------:R-:W-:Y:S01]  /*8690*/  ISETP.GE.AND P0, PT, R9.reuse, R13, PT ;  /* 0x0000000d0900720c */ /* 0x040fe20003f06270 */
[----:B-123--:R-:W2:Y:S11]  /*86a0*/  LDG.E.128 R56, desc[UR6][R24.64+0x80] ;  /* 0x0000800618387981 */ /* 0x00eeb6000c1e1d00 */
        /* <DEDUP_REMOVED lines=87> */
.L_x_767:
[----:B------:R-:W-:Y:S05]  /*8c20*/  BSYNC.RECONVERGENT B1 ;  /* 0x0000000000017941 */ /* 0x000fea0003800200 */
.L_x_766:
[----:B------:R-:W-:Y:S01]  /*8c30*/  ISETP.NE.AND P0, PT, R130, RZ, PT ;  /* 0x000000ff8200720c */ /* 0x000fe20003f05270 */
[----:B------:R-:W-:Y:S11]  /*8c40*/  BSSY.RECONVERGENT B1, `(.L_x_770) ;  /* 0x00000c4000017945 */ /* 0x000ff60003800200 */
[----:B------:R-:W-:Y:S01]  /*8c50*/  @!UPT UIADD3 URZ, UPT, UPT, URZ, URZ, URZ ;  /* 0x000000fffffff290 */ /* 0x000fe2000fffe0ff */
[----:B------:R-:W-:Y:S05]  /*8c60*/  @!P0 BRA `(.L_x_771) ;  /* 0x0000000c00048947 */ /* 0x000fea0003800000 */
[----:B----4-:R-:W4:Y:S01]  /*8c70*/  LDC.64 R4, c[0x0][0x4a8] ;  /* 0x00012a00ff047b82 */ /* 0x010f220000000a00 */
[----:B------:R-:W-:Y:S07]  /*8c80*/  BSSY.RECONVERGENT B0, `(.L_x_772) ;  /* 0x0000063000007945 */ /* 0x000fee0003800200 */
[----:B------:R-:W5:Y:S08]  /*8c90*/  LDC.64 R2, c[0x0][0x3b8] ;  /* 0x0000ee00ff027b82 */ /* 0x000f700000000a00 */
[----:B-1-3--:R-:W1:Y:S01]  /*8ca0*/  LDC R136, c[0x0][0x440] ;  /* 0x00011000ff887b82 */ /* 0x00ae620000000800 */
[C---:B----4-:R-:W-:Y:S04]  /*8cb0*/  LEA R24, P0, R4.reuse, R10, 0x6 ;  /* 0x0000000a04187211 */ /* 0x050fe800078030ff */
[----:B------:R-:W-:Y:S02]  /*8cc0*/  LEA.HI.X R25, R4, R11, R5, 0x6, P0 ;  /* 0x0000000b04197211 */ /* 0x000fe400000f3405 */
[C---:B-----5:R-:W-:Y:S04]  /*8cd0*/  LEA R130, P0, R2.reuse, R82, 0x6 ;  /* 0x0000005202827211 */ /* 0x060fe800078030ff */
[----:B------:R-:W-:Y:S02]  /*8ce0*/  LEA.HI.X R131, R2, R83, R3, 0x6, P0 ;  /* 0x0000005302837211 */ /* 0x000fe400000f3403 */
[----:B-1----:R-:W-:Y:S11]  /*8cf0*/  ISETP.GE.AND P0, PT, R14, R136, PT ;  /* 0x000000880e00720c */ /* 0x002ff60003f06270 */
[----:B------:R-:W-:Y:S02]  /*8d00*/  @!UPT UIADD3 URZ, UPT, UPT, URZ, URZ, URZ ;  /* 0x000000fffffff290 */ /* 0x000fe4000fffe0ff */
[----:B------:R-:W-:Y:S05]  /*8d10*/  @P0 BRA `(.L_x_773) ;  /* 0x0000000400640947 */ /* 0x000fea0003800000 */
[C---:B------:R-:W-:Y:S01]  /*8d20*/  ISETP.GE.AND P0, PT, R14.reuse, R13, PT ;  /* 0x0000000d0e00720c */ /* 0x040fe20003f06270 */
[----:B--2---:R-:W2:Y:S11]  /*8d30*/  LDG.E.128 R56, desc[UR6][R24.64] ;  /* 0x0000000618387981 */ /* 0x004eb6000c1e1d00 */
[----:B------:R-:W-:Y:S01]  /*8d40*/  @!UPT UIADD3 URZ, UPT, UPT, URZ, URZ, URZ ;  /* 0x000000fffffff290 */ /* 0x000fe2000fffe0ff */
[----:B------:R-:W-:Y:S04]  /*8d50*/  @!P0 ISETP.GE.U32.AND P1, PT, R14, R18, PT ;  /* 0x000000120e00820c */ /* 0x000fe80003f26070 */
[----:B------:R-:W-:Y:S02]  /*8d60*/  @!P0 SEL R135, R19, RZ, P1 ;  /* 0x000000ff13878207 */ /* 0x000fe40000800000 */
[----:B------:R-:W-:Y:S02]  /*8d70*/  @!P0 SEL R21, R18, R19, !P1 ;  /* 0x0000001312158207 */ /* 0x000fe40004800000 */
[----:B------:R-:W-:Y:S02]  /*8d80*/  @!P0 SEL R132, R81, RZ, P1 ;  /* 0x000000ff51848207 */ /* 0x000fe40000800000 */
[----:B------:R-:W-:Y:S01]  /*8d90*/  @!P0 IADD3 R135, P1, PT, R110, R135, RZ ;  /* 0x000000876e878210 */ /* 0x000fe20007f3e0ff */
[----:B------:R-:W-:Y:S03]  /*8da0*/  @!P0 IMAD.WIDE R40, R21, 0x2, R24 ;  /* 0x0000000215288825 */ /* 0x000fe600078e0218 */
[----:B------:R-:W-:Y:S02]  /*8db0*/  @!P0 SHF.L.U32 R133, R135, 0x1, RZ ;  /* 0x0000000187858819 */ /* 0x000fe400000006ff */
[----:B------:R-:W-:Y:S01]  /*8dc0*/  @!P0 IADD3.X R132, PT, PT, R101, R132, RZ, P1, !PT ;  /* 0x0000008465848210 */ /* 0x000fe20000ffe4ff */
[----:B------:R-:W3:Y:S01]  /*8dd0*/  @!P0 LDG.E.128 R20, desc[UR6][R40.64] ;  /* 0x0000000628148981 */ /* 0x000ee2000c1e1d00 */
[----:B------:R-:W-:Y:S02]  /*8de0*/  @!P0 IADD3 R138, P1, PT, R133, R86, RZ ;  /* 0x00000056858a8210 */ /* 0x000fe40007f3e0ff */
[----:B------:R-:W-:Y:S04]  /*8df0*/  @!P0 SHF.L.U64.HI R132, R135, 0x1, R132 ;  /* 0x0000000187848819 */ /* 0x000fe80000010284 */
        /* <DEDUP_REMOVED lines=75> */
.L_x_773:
[----:B------:R-:W-:Y:S05]  /*92b0*/  BSYNC.RECONVERGENT B0 ;  /* 0x0000000000007941 */ /* 0x000fea0003800200 */
.L_x_772:
[----:B------:R-:W-:Y:S11]  /*92c0*/  ISETP.GE.AND P0, PT, R9, R136, PT ;  /* 0x000000880900720c */ /* 0x000ff60003f06270 */
        /* <DEDUP_REMOVED lines=91> */
.L_x_771:
[----:B------:R-:W-:Y:S05]  /*9880*/  BSYNC.RECONVERGENT B1 ;  /* 0x0000000000017941 */ /* 0x000fea0003800200 */
.L_x_770:
[----:B------:R-:W-:Y:S01]  /*9890*/  ISETP.NE.AND P0, PT, R123, RZ, PT ;  /* 0x000000ff7b00720c */ /* 0x000fe20003f05270 */
[----:B------:R-:W-:Y:S11]  /*98a0*/  BSSY.RECONVERGENT B1, `(.L_x_774) ;  /* 0x00000c5000017945 */ /* 0x000ff60003800200 */
[----:B------:R-:W-:Y:S01]  /*98b0*/  @!UPT UIADD3 URZ, UPT, UPT, URZ, URZ, URZ ;  /* 0x000000fffffff290 */ /* 0x000fe2000fffe0ff */
[----:B------:R-:W-:Y:S05]  /*98c0*/  @P0 BRA `(.L_x_775) ;  /* 0x0000000c00080947 */ /* 0x000fea0003800000 */
[----:B------:R-:W5:Y:S01]  /*98d0*/  LDC R55, c[0x0][0x440] ;  /* 0x00011000ff377b82 */ /* 0x000f620000000800 */
[----:B------:R-:W-:Y:S07]  /*98e0*/  BSSY.RECONVERGENT B0, `(.L_x_776) ;  /* 0x0000064000007945 */ /* 0x000fee0003800200 */
[----:B----4-:R-:W4:Y:S08]  /*98f0*/  LDC.64 R4, c[0x0][0x4a8] ;  /* 0x00012a00ff047b82 */ /* 0x010f300000000a00 */
[----:B------:R-:W1:Y:S01]  /*9900*/  LDC.64 R2, c[0x0][0x3b8] ;  /* 0x0000ee00ff027b82 */ /* 0x000e620000000a00 */
[----:B----4-:R-:W-:Y:S01]  /*9910*/  IMAD.WIDE.U32 R24, R4, 0x60, R10 ;  /* 0x0000006004187825 */ /* 0x010fe200078e000a */
[----:B-----5:R-:W-:Y:S03]  /*9920*/  ISETP.GE.AND P0, PT, R14, R55, PT ;  /* 0x000000370e00720c */ /* 0x020fe60003f06270 */
[----:B------:R-:W-:Y:S02]  /*9930*/  IMAD R5, R5, 0x60, RZ ;  /* 0x0000006005057824 */ /* 0x000fe400078e02ff */
[----:B-1----:R-:W-:Y:S03]  /*9940*/  IMAD.WIDE.U32 R130, R2, 0x60, R82 ;  /* 0x0000006002827825 */ /* 0x002fe600078e0052 */
[----:B------:R-:W-:Y:S01]  /*9950*/  IADD3 R25, PT, PT, R25, R5, RZ ;  /* 0x0000000519197210 */ /* 0x000fe20007ffe0ff */
[----:B------:R-:W-:Y:S05]  /*9960*/  IMAD R3, R3, 0x60, RZ ;  /* 0x0000006003037824 */ /* 0x000fea00078e02ff */
[----:B------:R-:W-:Y:S01]  /*9970*/  IADD3 R131, PT, PT, R131, R3, RZ ;  /* 0x0000000383837210 */ /* 0x000fe20007ffe0ff */
[----:B------:R-:W-:Y:S06]  /*9980*/  @P0 BRA `(.L_x_777) ;  /* 0x0000000400640947 */ /* 0x000fec0003800000 */
[C---:B------:R-:W-:Y:S01]  /*9990*/  ISETP.GE.AND P0, PT, R14.reuse, R13, PT ;  /* 0x0000000d0e00720c */ /* 0x040fe20003f06270 */
[----:B--23--:R-:W2:Y:S11]  /*99a0*/  LDG.E.128 R56, desc[UR6][R24.64] ;  /* 0x0000000618387981 */ /* 0x00ceb6000c1e1d00 */
        /* <DEDUP_REMOVED lines=14> */
[----:B------:R-:W4:Y:S01]  /*9a90*/  @!P0 LDG.E.128 R132, desc[UR6][R134.64] ;  /* 0x0000000686848981 */ /* 0x000f22000c1e1d00 */
[----:B------:R-:W-:Y:S02]  /*9aa0*/  @!P0 IADD3.X R39, PT, PT, R60, R89, RZ, P1, !PT ;  /* 0x000000593c278210 */ /* 0x000fe40000ffe4ff */
[----:B------:R-:W-:Y:S05]  /*9ab0*/  ISETP.GE.U32.OR P1, PT, R14, R18, P0 ;  /* 0x000000120e00720c */ /* 0x000fea0000726470 */
[----:B------:R2:W5:Y:S01]  /*9ac0*/  @!P0 LDG.E.128 R48, desc[UR6][R38.64] ;  /* 0x0000000626308981 */ /* 0x000562000c1e1d00 */
[--C-:B---3--:R-:W-:Y:S01]  /*9ad0*/  @!P0 HADD2.F32 R33, -RZ, R20.reuse.H0_H0 ;  /* 0x20000014ff218230 */ /* 0x108fe20000004100 */
[----:B--2---:R-:W-:Y:S01]  /*9ae0*/  @!P0 MOV R38, R56 ;  /* 0x0000003800268202 */ /* 0x004fe20000000f00 */
[----:B------:R-:W-:Y:S01]  /*9af0*/  @!P0 HADD2.F32 R31, -RZ, R20.H1_H1 ;  /* 0x30000014ff1f8230 */ /* 0x000fe20000004100 */
[----:B------:R-:W-:Y:S01]  /*9b00*/  @!P0 MOV R54, R57 ;  /* 0x0000003900368202 */ /* 0x000fe20000000f00 */
[----:B------:R-:W-:Y:S02]  /*9b10*/  @!P0 HADD2.F32 R30, -RZ, R21.H0_H0 ;  /* 0x20000015ff1e8230 */ /* 0x000fe40000004100 */
[--C-:B------:R-:W-:Y:S02]  /*9b20*/  @!P0 HADD2.F32 R39, -RZ, R38.reuse.H0_H0 ;  /* 0x20000026ff278230 */ /* 0x100fe40000004100 */
        /* <DEDUP_REMOVED lines=15> */
[----:B------:R-:W-:Y:S02]  /*9c20*/  @!P0 HADD2.F32 R22, -RZ, R135.H0_H0 ;  /* 0x20000087ff168230 */ /* 0x000fe40000004100 */
[----:B------:R-:W-:Y:S01]  /*9c30*/  @!P1 FADD.FTZ R35, -R35, -RZ ;  /* 0x800000ff23239221 */ /* 0x000fe20000010100 */
[--C-:B------:R-:W-:Y:S02]  /*9c40*/  @!P0 HADD2.F32 R43, -RZ, R49.reuse.H0_H0 ;  /* 0x20000031ff2b8230 */ /* 0x100fe40000004100 */
[----:B------:R-:W-:Y:S01]  /*9c50*/  @!P0 FFMA.FTZ R0, R39, R38, R0 ;  /* 0x0000002627008223 */ /* 0x000fe20000010000 */
[----:B------:R-:W-:Y:S01]  /*9c60*/  @!P0 HADD2.F32 R44, -RZ, R49.H1_H1 ;  /* 0x30000031ff2c8230 */ /* 0x000fe20000004100 */
[----:B------:R-:W-:Y:S01]  /*9c70*/  @!P0 MOV R49, R58 ;  /* 0x0000003a00318202 */ /* 0x000fe20000000f00 */
[----:B------:R-:W-:Y:S02]  /*9c80*/  @!P0 HADD2.F32 R28, -RZ, R21.H1_H1 ;  /* 0x30000015ff1c8230 */ /* 0x000fe40000004100 */
[----:B------:R-:W-:Y:S01]  /*9c90*/  @!P0 FMUL.FTZ R3, R30, R37 ;  /* 0x000000251e038220 */ /* 0x000fe20000410000 */
[----:B------:R-:W-:Y:S02]  /*9ca0*/  @!P0 HADD2.F32 R20, -RZ, R135.H1_H1 ;  /* 0x30000087ff148230 */ /* 0x000fe40000004100 */
[----:B------:R-:W-:Y:S01]  /*9cb0*/  @!P1 FADD.FTZ R32, -R32, -RZ ;  /* 0x800000ff20209221 */ /* 0x000fe20000010100 */
[----:B------:R-:W-:Y:S02]  /*9cc0*/  @!P0 HADD2.F32 R40, -RZ, R48.H1_H1 ;  /* 0x30000030ff288230 */ /* 0x000fe40000004100 */
[----:B------:R-:W-:Y:S01]  /*9cd0*/  @!P0 FMUL.FTZ R4, R28, R35 ;  /* 0x000000231c048220 */ /* 0x000fe20000410000 */
[--C-:B------:R-:W-:Y:S02]  /*9ce0*/  @!P0 HADD2.F32 R45, -RZ, R50.reuse.H0_H0 ;  /* 0x20000032ff2d8230 */ /* 0x100fe40000004100 */
[----:B------:R-:W-:Y:S01]  /*9cf0*/  @!P0 FMUL.FTZ R5, R27, R32 ;  /* 0x000000201b058220 */ /* 0x000fe20000410000 */
[----:B------:R-:W-:Y:S01]  /*9d00*/  @!P0 HADD2.F32 R46, -RZ, R50.H1_H1 ;  /* 0x30000032ff2e8230 */ /* 0x000fe20000004100 */
[----:B------:R-:W-:Y:S01]  /*9d10*/  @!P0 MOV R50, R59 ;  /* 0x0000003b00328202 */ /* 0x000fe20000000f00 */
[--C-:B------:R-:W-:Y:S02]  /*9d20*/  @!P0 HADD2.F32 R42, -RZ, R54.reuse.H0_H0 ;  /* 0x20000036ff2a8230 */ /* 0x100fe40000004100 */
[----:B------:R-:W-:Y:S01]  /*9d30*/  @!P0 FFMA.FTZ R2, R41, R40, R2 ;  /* 0x0000002829028223 */ /* 0x000fe20000010002 */
[--C-:B------:R-:W-:Y:S02]  /*9d40*/  @!P0 HADD2.F32 R21, -RZ, R23.reuse.H0_H0 ;  /* 0x20000017ff158230 */ /* 0x100fe40000004100 */
[----:B------:R-:W-:Y:S01]  /*9d50*/  @!P1 FADD.FTZ R29, -R29, -RZ ;  /* 0x800000ff1d1d9221 */ /* 0x000fe20000010100 */
[----:B------:R-:W-:Y:S02]  /*9d60*/  @!P0 HADD2.F32 R39, -RZ, R54.H1_H1 ;  /* 0x30000036ff278230 */ /* 0x000fe40000004100 */
[----:B------:R-:W-:Y:S01]  /*9d70*/  @!P1 FADD.FTZ R22, -R22, -RZ ;  /* 0x800000ff16169221 */ /* 0x000fe20000010100 */
[----:B------:R-:W-:Y:S01]  /*9d80*/  @!P0 F2FP.F16.F32.PACK_AB R60, R2, R0 ;  /* 0x00000000023c823e */ /* 0x000fe200000000ff */
[----:B------:R-:W-:Y:S02]  /*9d90*/  @!P0 HADD2.F32 R23, -RZ, R23.H1_H1 ;  /* 0x30000017ff178230 */ /* 0x000fe40000004100 */
[----:B------:R-:W-:Y:S01]  /*9da0*/  @!P1 FADD.FTZ R20, -R20, -RZ ;  /* 0x800000ff14149221 */ /* 0x000fe20000010100 */
[--C-:B------:R-:W-:Y:S01]  /*9db0*/  @!P0 HADD2.F32 R38, -RZ, R49.reuse.H0_H0 ;  /* 0x20000031ff268230 */ /* 0x100fe20000004100 */
[----:B------:R-:W-:Y:S01]  /*9dc0*/  @!P0 MOV R56, R60 ;  /* 0x0000003c00388202 */ /* 0x000fe20000000f00 */
[----:B------:R-:W-:Y:S02]  /*9dd0*/  @!P0 HADD2.F32 R41, -RZ, R49.H1_H1 ;  /* 0x30000031ff298230 */ /* 0x000fe40000004100 */
[----:B------:R-:W-:Y:S01]  /*9de0*/  @!P0 FFMA.FTZ R3, R42, R43, R3 ;  /* 0x0000002b2a038223 */ /* 0x000fe20000010003 */
[----:B------:R-:W-:Y:S01]  /*9df0*/  @!P0 FMUL.FTZ R6, R26, R29 ;  /* 0x0000001d1a068220 */ /* 0x000fe20000410000 */
[--C-:B------:R-:W-:Y:S02]  /*9e00*/  @!P0 HADD2.F32 R47, -RZ, R51.reuse.H0_H0 ;  /* 0x20000033ff2f8230 */ /* 0x100fe40000004100 */
[----:B------:R-:W-:Y:S01]  /*9e10*/  @!P0 FMUL.FTZ R7, R21, R22 ;  /* 0x0000001615078220 */ /* 0x000fe20000410000 */
[--C-:B------:R-:W-:Y:S02]  /*9e20*/  @!P0 HADD2.F32 R40, -RZ, R50.reuse.H0_H0 ;  /* 0x20000032ff288230 */ /* 0x100fe40000004100 */
[----:B------:R-:W-:Y:S01]  /*9e30*/  @!P0 FFMA.FTZ R4, R39, R44, R4 ;  /* 0x0000002c27048223 */ /* 0x000fe20000010004 */
[----:B------:R-:W-:Y:S02]  /*9e40*/  @!P0 HADD2.F32 R48, -RZ, R51.H1_H1 ;  /* 0x30000033ff308230 */ /* 0x000fe40000004100 */
        /* <DEDUP_REMOVED lines=13> */
.L_x_777:
[----:B------:R-:W-:Y:S05]  /*9f20*/  BSYNC.RECONVERGENT B0 ;  /* 0x0000000000007941 */ /* 0x000fea0003800200 */
.L_x_776:
[----:B------:R-:W-:Y:S11]  /*9f30*/  ISETP.GE.AND P0, PT, R9, R55, PT ;  /* 0x000000370900720c */ /* 0x000ff60003f06270 */
[----:B------:R-:W-:Y:S02]  /*9f40*/  @!UPT UIADD3 URZ, UPT, UPT, URZ, URZ, URZ ;  /* 0x000000fffffff290 */ /* 0x000fe4000fffe0ff */
[----:B------:R-:W-:Y:S05]  /*9f50*/  @P0 BRA `(.L_x_775) ;  /* 0x0000000400640947 */ /* 0x000fea0003800000 */
[C---:B------:R-:W-:Y:S01]  /*9f60*/  ISETP.GE.AND P0, PT, R9.reuse, R13, PT ;  /* 0x0000000d0900720c */ /* 0x040fe20003f06270 */
[----:B------:R-:W4:Y:S11]  /*9f70*/  LDG.E.128 R48, desc[UR6][R24.64+0x80] ;  /* 0x0000800618307981 */ /* 0x000f36000c1e1d00 */
[----:B------:R-:W-:Y:S01]  /*9f80*/  @!UPT UIADD3 URZ, UPT, UPT, URZ, URZ, URZ ;  /* 0x000000fffffff290 */ /* 0x000fe2000fffe0ff */
[----:B------:R-:W-:Y:S04]  /*9f90*/  @!P0 ISETP.GE.U32.AND P1, PT, R9, R18, PT ;  /* 0x000000120900820c */ /* 0x000fe80003f26070 */
[----:B-123--:R-:W-:Y:S02]  /*9fa0*/  @!P0 SEL R57, R19, RZ, P1 ;  /* 0x000000ff13398207 */ /* 0x00efe40000800000 */
[----:B------:R-:W-:Y:S02]  /*9fb0*/  @!P0 SEL R59, R81, RZ, P1 ;  /* 0x000000ff513b8207 */ /* 0x000fe40000800000 */
[----:B------:R-:W-:Y:S02]  /*9fc0*/  @!P0 SEL R21, R18, R19, !P1 ;  /* 0x0000001312158207 */ /* 0x000fe40004800000 */
[----:B------:R-:W-:Y:S03]  /*9fd0*/  @!P0 IADD3 R57, P1, PT, R114, R57, RZ ;  /* 0x0000003972398210 */ /* 0x000fe60007f3e0ff */
[----:B------:R-:W-:Y:S01]  /*9fe0*/  @!P0 IMAD.WIDE R22, R21, 0x2, R24 ;  /* 0x0000000215168825 */ /* 0x000fe200078e0218 */
[----:B------:R-:W-:Y:S02]  /*9ff0*/  @!P0 IADD3.X R60, PT, PT, R100, R59, RZ, P1, !PT ;  /* 0x0000003b643c8210 */ /* 0x000fe40000ffe4ff */
[C---:B------:R-:W-:Y:S02]  /*a000*/  @!P0 SHF.L.U32 R123, R57.reuse, 0x1, RZ ;  /* 0x00000001397b8819 */ /* 0x040fe400000006ff */
[----:B------:R-:W-:Y:S01]  /*a010*/  @!P0 SHF.L.U64.HI R60, R57, 0x1, R60 ;  /* 0x00000001393c8819 */ /* 0x000fe2000001023c */
[----:B------:R-:W2:Y:S01]  /*a020*/  @!P0 LDG.E.128 R20, desc[UR6][R22.64+0x80] ;  /* 0x0000800616148981 */ /* 0x000ea2000c1e1d00 */
[C---:B------:R-:W-:Y:S04]  /*a030*/  @!P0 IADD3 R132, P1, PT, R123.reuse, R86, RZ ;  /* 0x000000567b848210 */ /* 0x040fe80007f3e0ff */
[C---:B------:R-:W-:Y:S02]  /*a040*/  @!P0 IADD3.X R133, PT, PT, R60.reuse, R87, RZ, P1, !PT ;  /* 0x000000573c858210 */ /* 0x040fe40000ffe4ff */
[----:B------:R-:W-:Y:S03]  /*a050*/  @!P0 IADD3 R36, P1, PT, R123, R88, RZ ;  /* 0x000000587b248210 */ /* 0x000fe60007f3e0ff */
[----:B------:R-:W3:Y:S01]  /*a060*/  @!P0 LDG.E.128 R56, desc[UR6][R132.64+0x80] ;  /* 0x0000800684388981 */ /* 0x000ee2000c1e1d00 */
[----:B------:R-:W-:Y:S02]  /*a070*/  @!P0 IADD3.X R37, PT, PT, R60, R89, RZ, P1, !PT ;  /* 0x000000593c258210 */ /* 0x000fe40000ffe4ff */
[----:B------:R-:W-:Y:S05]  /*a080*/  ISETP.GE.U32.OR P1, PT, R9, R18, P0 ;  /* 0x000000120900720c */ /* 0x000fea0000726470 */
[----:B------:R4:W5:Y:S01]  /*a090*/  @!P0 LDG.E.128 R44, desc[UR6][R36.64+0x80] ;  /* 0x00008006242c8981 */ /* 0x000962000c1e1d00 */
[--C-:B--2---:R-:W-:Y:S01]  /*a0a0*/  @!P0 HADD2.F32 R31, -RZ, R20.reuse.H0_H0 ;  /* 0x20000014ff1f8230 */ /* 0x104fe20000004100 */
[----:B----4-:R-:W-:Y:S01]  /*a0b0*/  @!P0 MOV R36, R48 ;  /* 0x0000003000248202 */ /* 0x010fe20000000f00 */
[----:B------:R-:W-:Y:S01]  /*a0c0*/  @!P0 HADD2.F32 R30, -RZ, R20.H1_H1 ;  /* 0x30000014ff1e8230 */ /* 0x000fe20000004100 */
[----:B------:R-:W-:Y:S01]  /*a0d0*/  @!P0 MOV R54, R49 ;  /* 0x0000003100368202 */ /* 0x000fe20000000f00 */
[----:B------:R-:W-:Y:S01]  /*a0e0*/  @!P0 HADD2.F32 R29, -RZ, R21.H0_H0 ;  /* 0x20000015ff1d8230 */ /* 0x000fe20000004100 */
[----:B------:R-:W-:Y:S01]  /*a0f0*/  @!P0 MOV R55, R51 ;  /* 0x0000003300378202 */ /* 0x000fe20000000f00 */
[--C-:B------:R-:W-:Y:S02]  /*a100*/  @!P0 HADD2.F32 R37, -RZ, R36.reuse.H0_H0 ;  /* 0x20000024ff258230 */ /* 0x100fe40000004100 */
[----:B------:R-:W-:Y:S02]  /*a110*/  @!P0 HADD2.F32 R39, -RZ, R36.H1_H1 ;  /* 0x30000024ff278230 */ /* 0x000fe40000004100 */
[--C-:B---3--:R-:W-:Y:S02]  /*a120*/  @!P0 HADD2.F32 R34, -RZ, R56.reuse.H0_H0 ;  /* 0x20000038ff228230 */ /* 0x108fe40000004100 */
[----:B------:R-:W-:Y:S02]  /*a130*/  @!P0 HADD2.F32 R35, -RZ, R56.H1_H1 ;  /* 0x30000038ff238230 */ /* 0x000fe40000004100 */
[--C-:B------:R-:W-:Y:S02]  /*a140*/  @!P0 HADD2.F32 R32, -RZ, R57.reuse.H0_H0 ;  /* 0x20000039ff208230 */ /* 0x100fe40000004100 */
[----:B------:R-:W-:Y:S01]  /*a150*/  @!P1 FADD.FTZ R34, -R34, -RZ ;  /* 0x800000ff22229221 */ /* 0x000fe20000010100 */
[----:B------:R-:W-:Y:S02]  /*a160*/  @!P0 HADD2.F32 R33, -RZ, R57.H1_H1 ;  /* 0x30000039ff218230 */ /* 0x000fe40000004100 */
[----:B------:R-:W-:Y:S01]  /*a170*/  @!P1 FADD.FTZ R35, -R35, -RZ ;  /* 0x800000ff23239221 */ /* 0x000fe20000010100 */
[----:B------:R-:W-:Y:S02]  /*a180*/  @!P0 HADD2.F32 R24, -RZ, R58.H0_H0 ;  /* 0x2000003aff188230 */ /* 0x000fe40000004100 */
[----:B------:R-:W-:Y:S01]  /*a190*/  @!P0 FMUL.FTZ R0, R31, R34 ;  /* 0x000000221f008220 */ /* 0x000fe20000410000 */
[--C-:B-----5:R-:W-:Y:S02]  /*a1a0*/  @!P0 HADD2.F32 R36, -RZ, R44.reuse.H0_H0 ;  /* 0x2000002cff248230 */ /* 0x120fe40000004100 */
[----:B------:R-:W-:Y:S01]  /*a1b0*/  @!P0 FMUL.FTZ R2, R30, R35 ;  /* 0x000000231e028220 */ /* 0x000fe20000410000 */
[----:B------:R-:W-:Y:S02]  /*a1c0*/  @!P0 HADD2.F32 R38, -RZ, R44.H1_H1 ;  /* 0x3000002cff268230 */ /* 0x000fe40000004100 */
[----:B------:R-:W-:Y:S01]  /*a1d0*/  @!P1 FADD.FTZ R32, -R32, -RZ ;  /* 0x800000ff20209221 */ /* 0x000fe20000010100 */
[--C-:B------:R-:W-:Y:S02]  /*a1e0*/  @!P0 HADD2.F32 R27, -RZ, R22.reuse.H0_H0 ;  /* 0x20000016ff1b8230 */ /* 0x100fe40000004100 */
[----:B------:R-:W-:Y:S01]  /*a1f0*/  @!P0 FFMA.FTZ R0, R37, R36, R0 ;  /* 0x0000002425008223 */ /* 0x000fe20000010000 */
[----:B------:R-:W-:Y:S02]  /*a200*/  @!P0 HADD2.F32 R26, -RZ, R22.H1_H1 ;  /* 0x30000016ff1a8230 */ /* 0x000fe40000004100 */
[----:B------:R-:W-:Y:S01]  /*a210*/  @!P0 FFMA.FTZ R2, R39, R38, R2 ;  /* 0x0000002627028223 */ /* 0x000fe20000010002 */
[----:B------:R-:W-:Y:S02]  /*a220*/  @!P0 HADD2.F32 R25, -RZ, R58.H1_H1 ;  /* 0x3000003aff198230 */ /* 0x000fe40000004100 */
[----:B------:R-:W-:Y:S01]  /*a230*/  @!P0 FMUL.FTZ R3, R29, R32 ;  /* 0x000000201d038220 */ /* 0x000fe20000410000 */
[--C-:B------:R-:W-:Y:S02]  /*a240*/  @!P0 HADD2.F32 R41, -RZ, R45.reuse.H0_H0 ;  /* 0x2000002dff298230 */ /* 0x100fe40000004100 */
[----:B------:R-:W-:Y:S01]  /*a250*/  @!P1 FADD.FTZ R33, -R33, -RZ ;  /* 0x800000ff21219221 */ /* 0x000fe20000010100 */
[----:B------:R-:W-:Y:S01]  /*a260*/  @!P0 HADD2.F32 R42, -RZ, R45.H1_H1 ;  /* 0x3000002dff2a8230 */ /* 0x000fe20000004100 */
[----:B------:R-:W-:Y:S01]  /*a270*/  @!P0 F2FP.F16.F32.PACK_AB R56, R2, R0 ;  /* 0x000000000238823e */ /* 0x000fe200000000ff */
[--C-:B------:R-:W-:Y:S02]  /*a280*/  @!P0 HADD2.F32 R43, -RZ, R46.reuse.H0_H0 ;  /* 0x2000002eff2b8230 */ /* 0x100fe40000004100 */
[----:B------:R-:W-:Y:S01]  /*a290*/  @!P1 FADD.FTZ R24, -R24, -RZ ;  /* 0x800000ff18189221 */ /* 0x000fe20000010100 */
[----:B------:R-:W-:Y:S01]  /*a2a0*/  @!P0 HADD2.F32 R44, -RZ, R46.H1_H1 ;  /* 0x3000002eff2c8230 */ /* 0x000fe20000004100 */
[----:B------:R-:W-:Y:S01]  /*a2b0*/  @!P0 MOV R48, R56 ;  /* 0x0000003800308202 */ /* 0x000fe20000000f00 */
[----:B------:R-:W-:Y:S02]  /*a2c0*/  @!P0 HADD2.F32 R22, -RZ, R59.H0_H0 ;  /* 0x2000003bff168230 */ /* 0x000fe40000004100 */
[----:B------:R-:W-:Y:S01]  /*a2d0*/  @!P0 FMUL.FTZ R5, R27, R24 ;  /* 0x000000181b058220 */ /* 0x000fe20000410000 */
[--C-:B------:R-:W-:Y:S02]  /*a2e0*/  @!P0 HADD2.F32 R45, -RZ, R47.reuse.H0_H0 ;  /* 0x2000002fff2d8230 */ /* 0x100fe40000004100 */
[----:B------:R-:W-:Y:S01]  /*a2f0*/  @!P1 FADD.FTZ R25, -R25, -RZ ;  /* 0x800000ff19199221 */ /* 0x000fe20000010100 */
[----:B------:R-:W-:Y:S01]  /*a300*/  @!P0 HADD2.F32 R46, -RZ, R47.H1_H1 ;  /* 0x3000002fff2e8230 */ /* 0x000fe20000004100 */
[----:B------:R-:W-:Y:S01]  /*a310*/  @!P0 MOV R47, R50 ;  /* 0x00000032002f8202 */ /* 0x000fe20000000f00 */
[----:B------:R-:W-:Y:S02]  /*a320*/  @!P0 HADD2.F32 R28, -RZ, R21.H1_H1 ;  /* 0x30000015ff1c8230 */ /* 0x000fe40000004100 */
[----:B------:R-:W-:Y:S01]  /*a330*/  @!P0 FMUL.FTZ R6, R26, R25 ;  /* 0x000000191a068220 */ /* 0x000fe20000410000 */
[----:B------:R-:W-:Y:S02]  /*a340*/  @!P0 HADD2.F32 R20, -RZ, R59.H1_H1 ;  /* 0x3000003bff148230 */ /* 0x000fe40000004100 */
[----:B------:R-:W-:Y:S01]  /*a350*/  @!P1 FADD.FTZ R22, -R22, -RZ ;  /* 0x800000ff16169221 */ /* 0x000fe20000010100 */
[--C-:B------:R-:W-:Y:S02]  /*a360*/  @!P0 HADD2.F32 R40, -RZ, R54.reuse.H0_H0 ;  /* 0x20000036ff288230 */ /* 0x100fe40000004100 */
[----:B------:R-:W-:Y:S01]  /*a370*/  @!P0 FMUL.FTZ R4, R28, R33 ;  /* 0x000000211c048220 */ /* 0x000fe20000410000 */
[--C-:B------:R-:W-:Y:S02]  /*a380*/  @!P0 HADD2.F32 R21, -RZ, R23.reuse.H0_H0 ;  /* 0x20000017ff158230 */ /* 0x100fe40000004100 */
[----:B------:R-:W-:Y:S01]  /*a390*/  @!P1 FADD.FTZ R20, -R20, -RZ ;  /* 0x800000ff14149221 */ /* 0x000fe20000010100 */
[----:B------:R-:W-:Y:S02]  /*a3a0*/  @!P0 HADD2.F32 R37, -RZ, R54.H1_H1 ;  /* 0x30000036ff258230 */ /* 0x000fe40000004100 */
[----:B------:R-:W-:Y:S01]  /*a3b0*/  @!P0 FFMA.FTZ R3, R40, R41, R3 ;  /* 0x0000002928038223 */ /* 0x000fe20000010003 */
[----:B------:R-:W-:Y:S02]  /*a3c0*/  @!P0 HADD2.F32 R23, -RZ, R23.H1_H1 ;  /* 0x30000017ff178230 */ /* 0x000fe40000004100 */
[----:B------:R-:W-:Y:S01]  /*a3d0*/  @!P0 FMUL.FTZ R7, R21, R22 ;  /* 0x0000001615078220 */ /* 0x000fe20000410000 */
[--C-:B------:R-:W-:Y:S02]  /*a3e0*/  @!P0 HADD2.F32 R36, -RZ, R47.reuse.H0_H0 ;  /* 0x2000002fff248230 */ /* 0x100fe40000004100 */
[----:B------:R-:W-:Y:S01]  /*a3f0*/  @!P0 FFMA.FTZ R4, R37, R42, R4 ;  /* 0x0000002a25048223 */ /* 0x000fe20000010004 */
[----:B------:R-:W-:Y:S02]  /*a400*/  @!P0 HADD2.F32 R39, -RZ, R47.H1_H1 ;  /* 0x3000002fff278230 */ /* 0x000fe40000004100 */
[----:B------:R-:W-:Y:S01]  /*a410*/  @!P0 FMUL.FTZ R8, R23, R20 ;  /* 0x0000001417088220 */ /* 0x000fe20000410000 */
[--C-:B------:R-:W-:Y:S02]  /*a420*/  @!P0 HADD2.F32 R38, -RZ, R55.reuse.H0_H0 ;  /* 0x20000037ff268230 */ /* 0x100fe40000004100 */
        /* <DEDUP_REMOVED lines=12> */
.L_x_775:
[----:B------:R-:W-:Y:S05]  /*a4f0*/  BSYNC.RECONVERGENT B1 ;  /* 0x0000000000017941 */ /* 0x000fea0003800200 */
.L_x_774:
[----:B------:R-:W-:Y:S04]  /*a500*/  BSSY.RECONVERGENT B1, `(.L_x_778) ;  /* 0x00000c2000017945 */ /* 0x000fe80003800200 */
[----:B------:R-:W-:Y:S05]  /*a510*/  @P6 BRA `(.L_x_779) ;  /* 0x0000000c00006947 */ /* 0x000fea0003800000 */
[----:B------:R-:W5:Y:S01]  /*a520*/  LDC R55, c[0x0][0x440] ;  /* 0x00011000ff377b82 */ /* 0x000f620000000800 */
[----:B------:R-:W-:Y:S07]  /*a530*/  BSSY.RECONVERGENT B0, `(.L_x_780) ;  /* 0x0000062000007945 */ /* 0x000fee0003800200 */
[----:B----4-:R-:W4:Y:S08]  /*a540*/  LDC.64 R4, c[0x0][0x4a8] ;  /* 0x00012a00ff047b82 */ /* 0x010f300000000a00 */
[----:B------:R-:W1:Y:S01]  /*a550*/  LDC.64 R2, c[0x0][0x3b8] ;  /* 0x0000ee00ff027b82 */ /* 0x000e620000000a00 */
[----:B-----5:R-:W-:Y:S02]  /*a560*/  ISETP.GE.AND P6, PT, R14, R55, PT ;  /* 0x000000370e00720c */ /* 0x020fe40003fc6270 */
[C---:B----4-:R-:W-:Y:S04]  /*a570*/  LEA R24, P1, R4.reuse, R10, 0x7 ;  /* 0x0000000a04187211 */ /* 0x050fe800078238ff */
[----:B------:R-:W-:Y:S02]  /*a580*/  LEA.HI.X R25, R4, R11, R5, 0x7, P1 ;  /* 0x0000000b04197211 */ /* 0x000fe400008f3c05 */
[C---:B-1----:R-:W-:Y:S04]  /*a590*/  LEA R130, P0, R2.reuse, R82, 0x7 ;  /* 0x0000005202827211 */ /* 0x042fe800078038ff */
[----:B------:R-:W-:Y:S01]  /*a5a0*/  LEA.HI.X R131, R2, R83, R3, 0x7, P0 ;  /* 0x0000005302837211 */ /* 0x000fe200000f3c03 */
[----:B------:R-:W-:Y:S08]  /*a5b0*/  @P6 BRA `(.L_x_781) ;  /* 0x0000000400646947 */ /* 0x000ff00003800000 */
[C---:B------:R-:W-:Y:S01]  /*a5c0*/  ISETP.GE.AND P0, PT, R14.reuse, R13, PT ;  /* 0x0000000d0e00720c */ /* 0x040fe20003f06270 */
[----:B--23--:R-:W2:Y:S11]  /*a5d0*/  LDG.E.128 R56, desc[UR6][R24.64] ;  /* 0x0000000618387981 */ /* 0x00ceb6000c1e1d00 */
[----:B------:R-:W-:Y:S01]  /*a5e0*/  @!UPT UIADD3 URZ, UPT, UPT, URZ, URZ, URZ ;  /* 0x000000fffffff290 */ /* 0x000fe2000fffe0ff */
[----:B------:R-:W-:Y:S04]  /*a5f0*/  @!P0 ISETP.GE.U32.AND P1, PT, R14, R18, PT ;  /* 0x000000120e00820c */ /* 0x000fe80003f26070 */
[----:B------:R-:W-:Y:S02]  /*a600*/  @!P0 SEL R132, R19, RZ, P1 ;  /* 0x000000ff13848207 */ /* 0x000fe40000800000 */
[----:B------:R-:W-:Y:S02]  /*a610*/  @!P0 SEL R60, R81, RZ, P1 ;  /* 0x000000ff513c8207 */ /* 0x000fe40000800000 */
[----:B------:R-:W-:Y:S02]  /*a620*/  @!P0 IADD3 R133, P6, PT, R109, R132, RZ ;  /* 0x000000846d858210 */ /* 0x000fe40007fde0ff */
[----:B------:R-:W-:Y:S02]  /*a630*/  @!P0 SEL R21, R18, R19, !P1 ;  /* 0x0000001312158207 */ /* 0x000fe40004800000 */
[----:B------:R-:W-:Y:S02]  /*a640*/  @!P0 SHF.L.U32 R123, R133, 0x1, RZ ;  /* 0x00000001857b8819 */ /* 0x000fe400000006ff */
[----:B------:R-:W-:Y:S01]  /*a650*/  @!P0 IADD3.X R60, PT, PT, R99, R60, RZ, P6, !PT ;  /* 0x0000003c633c8210 */ /* 0x000fe200037fe4ff */
[----:B------:R-:W-:Y:S01]  /*a660*/  @!P0 IMAD.WIDE R22, R21, 0x2, R24 ;  /* 0x0000000215168825 */ /* 0x000fe200078e0218 */
[----:B------:R-:W-:Y:S02]  /*a670*/  @!P0 IADD3 R134, P1, PT, R123, R86, RZ ;  /* 0x000000567b868210 */ /* 0x000fe40007f3e0ff */
[----:B------:R-:W-:Y:S03]  /*a680*/  @!P0 SHF.L.U64.HI R60, R133, 0x1, R60 ;  /* 0x00000001853c8819 */ /* 0x000fe6000001023c */
[----:B------:R-:W3:Y:S01]  /*a690*/  @!P0 LDG.E.128 R20, desc[UR6][R22.64] ;  /* 0x0000000616148981 */ /* 0x000ee2000c1e1d00 */
[C---:B------:R-:W-:Y:S02]  /*a6a0*/  @!P0 IADD3.X R135, PT, PT, R60.reuse, R87, RZ, P1, !PT ;  /* 0x000000573c878210 */ /* 0x040fe40000ffe4ff */
[----:B------:R-:W-:Y:S04]  /*a6b0*/  @!P0 IADD3 R38, P1, PT, R123, R88, RZ ;  /* 0x000000587b268210 */ /* 0x000fe80007f3e0ff */
[----:B------:R-:W-:Y:S01]  /*a6c0*/  @!P0 IADD3.X R39, PT, PT, R60, R89, RZ, P1, !PT ;  /* 0x000000593c278210 */ /* 0x000fe20000ffe4ff */
[----:B------:R-:W4:Y:S01]  /*a6d0*/  @!P0 LDG.E.128 R132, desc[UR6][R134.64] ;  /* 0x0000000686848981 */ /* 0x000f22000c1e1d00 */
[----:B------:R-:W-:Y:S07]  /*a6e0*/  ISETP.GE.U32.OR P1, PT, R14, R18, P0 ;  /* 0x000000120e00720c */ /* 0x000fee0000726470 */
        /* <DEDUP_REMOVED lines=17> */
[--C-:B------:R-:W-:Y:S02]  /*a800*/  @!P0 HADD2.F32 R27, -RZ, R22.reuse.H0_H0 ;  /* 0x20000016ff1b8230 */ /* 0x100fe40000004100 */
[----:B------:R-:W-:Y:S01]  /*a810*/  @!P1 FADD.FTZ R37, -R37, -RZ ;  /* 0x800000ff25259221 */ /* 0x000fe20000010100 */
[----:B------:R-:W-:Y:S02]  /*a820*/  @!P0 HADD2.F32 R26, -RZ, R22.H1_H1 ;  /* 0x30000016ff1a8230 */ /* 0x000fe40000004100 */
[----:B------:R-:W-:Y:S01]  /*a830*/  @!P1 FADD.FTZ R35, -R35, -RZ ;  /* 0x800000ff23239221 */ /* 0x000fe20000010100 */
        /* <DEDUP_REMOVED lines=13> */
[----:B------:R-:W-:Y:S01]  /*a910*/  @!P0 FMUL.FTZ R6, R26, R29 ;  /* 0x0000001d1a068220 */ /* 0x000fe20000410000 */
[----:B------:R-:W-:Y:S02]  /*a920*/  @!P0 HADD2.F32 R40, -RZ, R48.H1_H1 ;  /* 0x30000030ff288230 */ /* 0x000fe40000004100 */
[----:B------:R-:W-:Y:S01]  /*a930*/  @!P0 FMUL.FTZ R4, R28, R35 ;  /* 0x000000231c048220 */ /* 0x000fe20000410000 */
[--C-:B------:R-:W-:Y:S02]  /*a940*/  @!P0 HADD2.F32 R45, -RZ, R50.reuse.H0_H0 ;  /* 0x20000032ff2d8230 */ /* 0x100fe40000004100 */
[----:B------:R-:W-:Y:S01]  /*a950*/  @!P1 FADD.FTZ R22, -R22, -RZ ;  /* 0x800000ff16169221 */ /* 0x000fe20000010100 */
[----:B------:R-:W-:Y:S01]  /*a960*/  @!P0 HADD2.F32 R46, -RZ, R50.H1_H1 ;  /* 0x30000032ff2e8230 */ /* 0x000fe20000004100 */
[----:B------:R-:W-:Y:S01]  /*a970*/  @!P0 MOV R50, R59 ;  /* 0x0000003b00328202 */ /* 0x000fe20000000f00 */
[--C-:B------:R-:W-:Y:S02]  /*a980*/  @!P0 HADD2.F32 R42, -RZ, R54.reuse.H0_H0 ;  /* 0x20000036ff2a8230 */ /* 0x100fe40000004100 */
[----:B------:R-:W-:Y:S01]  /*a990*/  @!P0 FFMA.FTZ R2, R41, R40, R2 ;  /* 0x0000002829028223 */ /* 0x000fe20000010002 */
[--C-:B------:R-:W-:Y:S02]  /*a9a0*/  @!P0 HADD2.F32 R21, -RZ, R23.reuse.H0_H0 ;  /* 0x20000017ff158230 */ /* 0x100fe40000004100 */
[----:B------:R-:W-:Y:S01]  /*a9b0*/  @!P1 FADD.FTZ R20, -R20, -RZ ;  /* 0x800000ff14149221 */ /* 0x000fe20000010100 */
[----:B------:R-:W-:Y:S02]  /*a9c0*/  @!P0 HADD2.F32 R39, -RZ, R54.H1_H1 ;  /* 0x30000036ff278230 */ /* 0x000fe40000004100 */
[----:B------:R-:W-:Y:S01]  /*a9d0*/  @!P0 FFMA.FTZ R3, R42, R43, R3 ;  /* 0x0000002b2a038223 */ /* 0x000fe20000010003 */
[----:B------:R-:W-:Y:S01]  /*a9e0*/  @!P0 F2FP.F16.F32.PACK_AB R60, R2, R0 ;  /* 0x00000000023c823e */ /* 0x000fe200000000ff */
[----:B------:R-:W-:Y:S02]  /*a9f0*/  @!P0 HADD2.F32 R23, -RZ, R23.H1_H1 ;  /* 0x30000017ff178230 */ /* 0x000fe40000004100 */
[----:B------:R-:W-:Y:S01]  /*aa00*/  @!P0 FMUL.FTZ R7, R21, R22 ;  /* 0x0000001615078220 */ /* 0x000fe20000410000 */
[--C-:B------:R-:W-:Y:S01]  /*aa10*/  @!P0 HADD2.F32 R38, -RZ, R49.reuse.H0_H0 ;  /* 0x20000031ff268230 */ /* 0x100fe20000004100 */
[----:B------:R-:W-:Y:S01]  /*aa20*/  @!P0 MOV R56, R60 ;  /* 0x0000003c00388202 */ /* 0x000fe20000000f00 */
[----:B------:R-:W-:Y:S02]  /*aa30*/  @!P0 HADD2.F32 R41, -RZ, R49.H1_H1 ;  /* 0x30000031ff298230 */ /* 0x000fe40000004100 */
[----:B------:R-:W-:Y:S01]  /*aa40*/  @!P0 FFMA.FTZ R4, R39, R44, R4 ;  /* 0x0000002c27048223 */ /* 0x000fe20000010004 */
[--C-:B------:R-:W-:Y:S02]  /*aa50*/  @!P0 HADD2.F32 R47, -RZ, R51.reuse.H0_H0 ;  /* 0x20000033ff2f8230 */ /* 0x100fe40000004100 */
[----:B------:R-:W-:Y:S01]  /*aa60*/  @!P0 FMUL.FTZ R8, R23, R20 ;  /* 0x0000001417088220 */ /* 0x000fe20000410000 */
[--C-:B------:R-:W-:Y:S02]  /*aa70*/  @!P0 HADD2.F32 R40, -RZ, R50.reuse.H0_H0 ;  /* 0x20000032ff288230 */ /* 0x100fe40000004100 */
[----:B------:R-:W-:Y:S01]  /*aa80*/  @!P0 FFMA.FTZ R5, R38, R45, R5 ;  /* 0x0000002d26058223 */ /* 0x000fe20000010005 */
[----:B------:R-:W-:Y:S01]  /*aa90*/  @!P0 F2FP.F16.F32.PACK_AB R123, R4, R3 ;  /* 0x00000003047b823e */ /* 0x000fe200000000ff */
[----:B------:R-:W-:Y:S02]  /*aaa0*/  @!P0 HADD2.F32 R48, -RZ, R51.H1_H1 ;  /* 0x30000033ff308230 */ /* 0x000fe40000004100 */
[----:B------:R-:W-:Y:S01]  /*aab0*/  @!P0 FFMA.FTZ R6, R41, R46, R6 ;  /* 0x0000002e29068223 */ /* 0x000fe20000010006 */
[----:B------:R-:W-:Y:S01]  /*aac0*/  @!P0 HADD2.F32 R43, -RZ, R50.H1_H1 ;  /* 0x30000032ff2b8230 */ /* 0x000fe20000004100 */
[----:B------:R-:W-:Y:S01]  /*aad0*/  @!P0 MOV R57, R123 ;  /* 0x0000007b00398202 */ /* 0x000fe20000000f00 */
[----:B------:R-:W-:Y:S02]  /*aae0*/  @!P0 FFMA.FTZ R7, R40, R47, R7 ;  /* 0x0000002f28078223 */ /* 0x000fe40000010007 */
[----:B------:R-:W-:Y:S01]  /*aaf0*/  @!P0 F2FP.F16.F32.PACK_AB R132, R6, R5 ;  /* 0x000000050684823e */ /* 0x000fe200000000ff */
[----:B------:R-:W-:Y:S03]  /*ab00*/  @!P0 FFMA.FTZ R8, R43, R48, R8 ;  /* 0x000000302b088223 */ /* 0x000fe60000010008 */
[----:B------:R-:W-:Y:S02]  /*ab10*/  @!P0 MOV R58, R132 ;  /* 0x00000084003a8202 */ /* 0x000fe40000000f00 */
[----:B------:R-:W-:Y:S04]  /*ab20*/  @!P0 F2FP.F16.F32.PACK_AB R133, R8, R7 ;  /* 0x000000070885823e */ /* 0x000fe800000000ff */
[----:B------:R-:W-:Y:S05]  /*ab30*/  @!P0 MOV R59, R133 ;  /* 0x00000085003b8202 */ /* 0x000fea0000000f00 */
[----:B------:R1:W-:Y:S02]  /*ab40*/  STG.E.128 desc[UR6][R130.64], R56 ;  /* 0x0000003882007986 */ /* 0x0003e4000c101d06 */
.L_x_781:
[----:B------:R-:W-:Y:S05]  /*ab50*/  BSYNC.RECONVERGENT B0 ;  /* 0x0000000000007941 */ /* 0x000fea0003800200 */
.L_x_780:
        /* <DEDUP_REMOVED lines=16> */
[----:B------:R-:W2:Y:S01]  /*ac60*/  @!P0 LDG.E.128 R20, desc[UR6][R22.64+0x80] ;  /* 0x0000800616148981 */ /* 0x000ea2000c1e1d00 */
[C---:B------:R-:W-:Y:S02]  /*ac70*/  @!P0 IADD3.X R59, PT, PT, R60.reuse, R87, RZ, P1, !PT ;  /* 0x000000573c3b8210 */ /* 0x040fe40000ffe4ff */
[----:B------:R-:W-:Y:S04]  /*ac80*/  @!P0 IADD3 R36, P1, PT, R123, R88, RZ ;  /* 0x000000587b248210 */ /* 0x000fe80007f3e0ff */
[----:B------:R-:W-:Y:S01]  /*ac90*/  @!P0 IADD3.X R37, PT, PT, R60, R89, RZ, P1, !PT ;  /* 0x000000593c258210 */ /* 0x000fe20000ffe4ff */
[----:B------:R-:W3:Y:S01]  /*aca0*/  @!P0 LDG.E.128 R56, desc[UR6][R58.64+0x80] ;  /* 0x000080063a388981 */ /* 0x000ee2000c1e1d00 */
[----:B------:R-:W-:Y:S07]  /*acb0*/  ISETP.GE.U32.OR P1, PT, R9, R18, P0 ;  /* 0x000000120900720c */ /* 0x000fee0000726470 */
[----:B------:R4:W5:Y:S01]  /*acc0*/  @!P0 LDG.E.128 R44, desc[UR6][R36.64+0x80] ;  /* 0x00008006242c8981 */ /* 0x000962000c1e1d00 */
[--C-:B--2---:R-:W-:Y:S01]  /*acd0*/  @!P0 HADD2.F32 R31, -RZ, R20.reuse.H0_H0 ;  /* 0x20000014ff1f8230 */ /* 0x104fe20000004100 */
[----:B----4-:R-:W-:Y:S01]  /*ace0*/  @!P0 MOV R36, R48 ;  /* 0x0000003000248202 */ /* 0x010fe20000000f00 */
[----:B------:R-:W-:Y:S01]  /*acf0*/  @!P0 HADD2.F32 R30, -RZ, R20.H1_H1 ;  /* 0x30000014ff1e8230 */ /* 0x000fe20000004100 */
[----:B------:R-:W-:Y:S01]  /*ad00*/  @!P0 MOV R54, R49 ;  /* 0x0000003100368202 */ /* 0x000fe20000000f00 */
[----:B------:R-:W-:Y:S01]  /*ad10*/  @!P0 HADD2.F32 R29, -RZ, R21.H0_H0 ;  /* 0x20000015ff1d8230 */ /* 0x000fe20000004100 */
[----:B------:R-:W-:Y:S01]  /*ad20*/  @!P0 MOV R55, R51 ;  /* 0x0000003300378202 */ /* 0x000fe20000000f00 */
[----:B------:R-:W-:Y:S02]  /*ad30*/  @!P0 HADD2.F32 R37, -RZ, R36.H0_H0 ;  /* 0x20000024ff258230 */ /* 0x000fe40000004100 */
[--C-:B---3--:R-:W-:Y:S02]  /*ad40*/  @!P0 HADD2.F32 R34, -RZ, R56.reuse.H0_H0 ;  /* 0x20000038ff228230 */ /* 0x108fe40000004100 */
[----:B------:R-:W-:Y:S02]  /*ad50*/  @!P0 HADD2.F32 R35, -RZ, R56.H1_H1 ;  /* 0x30000038ff238230 */ /* 0x000fe40000004100 */
[--C-:B------:R-:W-:Y:S02]  /*ad60*/  @!P0 HADD2.F32 R32, -RZ, R57.reuse.H0_H0 ;  /* 0x20000039ff208230 */ /* 0x100fe40000004100 */
[----:B------:R-:W-:Y:S01]  /*ad70*/  @!P1 FADD.FTZ R34, -R34, -RZ ;  /* 0x800000ff22229221 */ /* 0x000fe20000010100 */
[----:B------:R-:W-:Y:S02]  /*ad80*/  @!P0 HADD2.F32 R33, -RZ, R57.H1_H1 ;  /* 0x30000039ff218230 */ /* 0x000fe40000004100 */
[----:B------:R-:W-:Y:S01]  /*ad90*/  @!P1 FADD.FTZ R35, -R35, -RZ ;  /* 0x800000ff23239221 */ /* 0x000fe20000010100 */
[----:B------:R-:W-:Y:S02]  /*ada0*/  @!P0 HADD2.F32 R39, -RZ, R36.H1_H1 ;  /* 0x30000024ff278230 */ /* 0x000fe40000004100 */
[----:B------:R-:W-:Y:S01]  /*adb0*/  @!P0 FMUL.FTZ R0, R31, R34 ;  /* 0x000000221f008220 */ /* 0x000fe20000410000 */
[----:B------:R-:W-:Y:S02]  /*adc0*/  @!P0 HADD2.F32 R24, -RZ, R58.H0_H0 ;  /* 0x2000003aff188230 */ /* 0x000fe40000004100 */
[----:B------:R-:W-:Y:S01]  /*add0*/  @!P0 FMUL.FTZ R2, R30, R35 ;  /* 0x000000231e028220 */ /* 0x000fe20000410000 */
[--C-:B-----5:R-:W-:Y:S02]  /*ade0*/  @!P0 HADD2.F32 R36, -RZ, R44.reuse.H0_H0 ;  /* 0x2000002cff248230 */ /* 0x120fe40000004100 */
[----:B------:R-:W-:Y:S01]  /*adf0*/  @!P1 FADD.FTZ R32, -R32, -RZ ;  /* 0x800000ff20209221 */ /* 0x000fe20000010100 */
        /* <DEDUP_REMOVED lines=13> */
[----:B------:R-:W-:Y:S01]  /*aed0*/  @!P0 FMUL.FTZ R5, R27, R24 ;  /* 0x000000181b058220 */ /* 0x000fe20000410000 */
[----:B------:R-:W-:Y:S01]  /*aee0*/  @!P0 HADD2.F32 R44, -RZ, R46.H1_H1 ;  /* 0x3000002eff2c8230 */ /* 0x000fe20000004100 */
[----:B------:R-:W-:Y:S01]  /*aef0*/  @!P0 MOV R48, R56 ;  /* 0x0000003800308202 */ /* 0x000fe20000000f00 */
[----:B------:R-:W-:Y:S02]  /*af00*/  @!P0 HADD2.F32 R22, -RZ, R59.H0_H0 ;  /* 0x2000003bff168230 */ /* 0x000fe40000004100 */
[----:B------:R-:W-:Y:S01]  /*af10*/  @!P1 FADD.FTZ R25, -R25, -RZ ;  /* 0x800000ff19199221 */ /* 0x000fe20000010100 */
[--C-:B------:R-:W-:Y:S02]  /*af20*/  @!P0 HADD2.F32 R45, -RZ, R47.reuse.H0_H0 ;  /* 0x2000002fff2d8230 */ /* 0x100fe40000004100 */
        /* <DEDUP_REMOVED lines=31> */
.L_x_779:
[----:B------:R-:W-:Y:S05]  /*b120*/  BSYNC.RECONVERGENT B1 ;  /* 0x0000000000017941 */ /* 0x000fea0003800200 */
.L_x_778:
[----:B------:R-:W-:Y:S04]  /*b130*/  BSSY.RECONVERGENT B1, `(.L_x_782) ;  /* 0x00000c4000017945 */ /* 0x000fe80003800200 */
[----:B------:R-:W-:Y:S05]  /*b140*/  @!P5 BRA `(.L_x_783) ;  /* 0x0000000c0008d947 */ /* 0x000fea0003800000 */
        /* <DEDUP_REMOVED lines=20> */
[----:B------:R-:W-:Y:S02]  /*b290*/  @!P0 IADD3.X R60, PT, PT, R98, R123, RZ, P5, !PT ;  /* 0x0000007b623c8210 */ /* 0x000fe40002ffe4ff */
[----:B------:R-:W-:Y:S01]  /*b2a0*/  @!P0 SHF.L.U32 R123, R133, 0x1, RZ ;  /* 0x00000001857b8819 */ /* 0x000fe200000006ff */
[----:B------:R-:W-:Y:S01]  /*b2b0*/  @!P0 IMAD.WIDE R22, R21, 0x2, R24 ;  /* 0x0000000215168825 */ /* 0x000fe200078e0218 */
[----:B------:R-:W-:Y:S02]  /*b2c0*/  @!P0 SHF.L.U64.HI R60, R133, 0x1, R60 ;  /* 0x00000001853c8819 */ /* 0x000fe4000001023c */
[C---:B------:R-:W-:Y:S03]  /*b2d0*/  @!P0 IADD3 R134, P1, PT, R123.reuse, R86, RZ ;  /* 0x000000567b868210 */ /* 0x040fe60007f3e0ff */
        /* <DEDUP_REMOVED lines=76> */
.L_x_785:
[----:B------:R-:W-:Y:S05]  /*b7a0*/  BSYNC.RECONVERGENT B0 ;  /* 0x0000000000007941 */ /* 0x000fea0003800200 */
.L_x_784:
[----:B------:R-:W-:Y:S11]  /*b7b0*/  ISETP.GE.AND P0, PT, R9, R55, PT ;  /* 0x000000370900720c */ /* 0x000ff60003f06270 */
[----:B------:R-:W-:Y:S02]  /*b7c0*/  @!UPT UIADD3 URZ, UPT, UPT, URZ, URZ, URZ ;  /* 0x000000fffffff290 */ /* 0x000fe4000fffe0ff */
[----:B------:R-:W-:Y:S05]  /*b7d0*/  @P0 BRA `(.L_x_783) ;  /* 0x0000000400640947 */ /* 0x000fea0003800000 */
[C---:B------:R-:W-:Y:S01]  /*b7e0*/  ISETP.GE.AND P0, PT, R9.reuse, R13, PT ;  /* 0x0000000d0900720c */ /* 0x040fe20003f06270 */
[----:B------:R-:W4:Y:S11]  /*b7f0*/  LDG.E.128 R40, desc[UR6][R24.64+0x80] ;  /* 0x0000800618287981 */ /* 0x000f36000c1e1d00 */
        /* <DEDUP_REMOVED lines=11> */
[----:B------:R-:W5:Y:S01]  /*b8b0*/  @!P0 LDG.E.128 R20, desc[UR6][R22.64+0x80] ;  /* 0x0000800616148981 */ /* 0x000f62000c1e1d00 */
[C---:B------:R-:W-:Y:S02]  /*b8c0*/  @!P0 IADD3.X R33, PT, PT, R0.reuse, R87, RZ, P1, !PT ;  /* 0x0000005700218210 */ /* 0x040fe40000ffe4ff */
[----:B------:R-:W-:Y:S04]  /*b8d0*/  @!P0 IADD3 R30, P1, PT, R3, R88, RZ ;  /* 0x00000058031e8210 */ /* 0x000fe80007f3e0ff */
[----:B------:R-:W-:Y:S01]  /*b8e0*/  @!P0 IADD3.X R31, PT, PT, R0, R89, RZ, P1, !PT ;  /* 0x00000059001f8210 */ /* 0x000fe20000ffe4ff */
[----:B------:R-:W2:Y:S01]  /*b8f0*/  @!P0 LDG.E.128 R32, desc[UR6][R32.64+0x80] ;  /* 0x0000800620208981 */ /* 0x000ea2000c1e1d00 */
[----:B------:R-:W-:Y:S07]  /*b900*/  ISETP.GE.U32.OR P1, PT, R9, R18, P0 ;  /* 0x000000120900720c */ /* 0x000fee0000726470 */
[----:B------:R3:W3:Y:S01]  /*b910*/  @!P0 LDG.E.128 R36, desc[UR6][R30.64+0x80] ;  /* 0x000080061e248981 */ /* 0x0006e2000c1e1d00 */
[--C-:B-----5:R-:W-:Y:S01]  /*b920*/  @!P0 HADD2.F32 R26, -RZ, R20.reuse.H1_H1 ;  /* 0x30000014ff1a8230 */ /* 0x120fe20000004100 */
[----:B----4-:R-:W-:Y:S01]  /*b930*/  @!P0 MOV R28, R40 ;  /* 0x00000028001c8202 */ /* 0x010fe20000000f00 */
[----:B------:R-:W-:Y:S01]  /*b940*/  @!P0 HADD2.F32 R27, -RZ, R20.H0_H0 ;  /* 0x20000014ff1b8230 */ /* 0x000fe20000004100 */
[----:B------:R-:W-:Y:S01]  /*b950*/  @!P0 MOV R44, R41 ;  /* 0x00000029002c8202 */ /* 0x000fe20000000f00 */
[--C-:B------:R-:W-:Y:S01]  /*b960*/  @!P0 HADD2.F32 R3, -RZ, R21.reuse.H0_H0 ;  /* 0x20000015ff038230 */ /* 0x100fe20000004100 */
[----:B------:R-:W-:Y:S01]  /*b970*/  @!P0 MOV R45, R43 ;  /* 0x0000002b002d8202 */ /* 0x000fe20000000f00 */
[----:B------:R-:W-:Y:S02]  /*b980*/  @!P0 HADD2.F32 R4, -RZ, R21.H1_H1 ;  /* 0x30000015ff048230 */ /* 0x000fe40000004100 */
[--C-:B--2---:R-:W-:Y:S02]  /*b990*/  @!P0 HADD2.F32 R29, -RZ, R32.reuse.H1_H1 ;  /* 0x30000020ff1d8230 */ /* 0x104fe40000004100 */
[----:B------:R-:W-:Y:S02]  /*b9a0*/  @!P0 HADD2.F32 R0, -RZ, R32.H0_H0 ;  /* 0x20000020ff008230 */ /* 0x000fe40000004100 */
[--C-:B------:R-:W-:Y:S02]  /*b9b0*/  @!P0 HADD2.F32 R24, -RZ, R33.reuse.H0_H0 ;  /* 0x20000021ff188230 */ /* 0x100fe40000004100 */
[----:B------:R-:W-:Y:S01]  /*b9c0*/  @!P1 FADD.FTZ R29, -R29, -RZ ;  /* 0x800000ff1d1d9221 */ /* 0x000fe20000010100 */
[--C-:B------:R-:W-:Y:S02]  /*b9d0*/  @!P0 HADD2.F32 R5, -RZ, R22.reuse.H0_H0 ;  /* 0x20000016ff058230 */ /* 0x100fe40000004100 */
[----:B------:R-:W-:Y:S01]  /*b9e0*/  @!P1 FADD.FTZ R0, -R0, -RZ ;  /* 0x800000ff00009221 */ /* 0x000fe20000010100 */
[----:B------:R-:W-:Y:S02]  /*b9f0*/  @!P0 HADD2.F32 R6, -RZ, R22.H1_H1 ;  /* 0x30000016ff068230 */ /* 0x000fe40000004100 */
[----:B------:R-:W-:Y:S01]  /*ba00*/  @!P0 FMUL.FTZ R2, R26, R29 ;  /* 0x0000001d1a028220 */ /* 0x000fe20000410000 */
[----:B------:R-:W-:Y:S02]  /*ba10*/  @!P0 HADD2.F32 R25, -RZ, R33.H1_H1 ;  /* 0x30000021ff198230 */ /* 0x000fe40000004100 */
[----:B------:R-:W-:Y:S01]  /*ba20*/  @!P0 FMUL.FTZ R0, R27, R0 ;  /* 0x000000001b008220 */ /* 0x000fe20000410000 */
[--C-:B------:R-:W-:Y:S02]  /*ba30*/  @!P0 HADD2.F32 R29, -RZ, R28.reuse.H0_H0 ;  /* 0x2000001cff1d8230 */ /* 0x100fe40000004100 */
[----:B------:R-:W-:Y:S01]  /*ba40*/  @!P1 FADD.FTZ R24, -R24, -RZ ;  /* 0x800000ff18189221 */ /* 0x000fe20000010100 */
[----:B---3--:R-:W-:Y:S02]  /*ba50*/  @!P0 HADD2.F32 R31, -RZ, R28.H1_H1 ;  /* 0x3000001cff1f8230 */ /* 0x008fe40000004100 */
[----:B------:R-:W-:Y:S01]  /*ba60*/  @!P1 FADD.FTZ R25, -R25, -RZ ;  /* 0x800000ff19199221 */ /* 0x000fe20000010100 */
[--C-:B------:R-:W-:Y:S02]  /*ba70*/  @!P0 HADD2.F32 R22, -RZ, R34.reuse.H0_H0 ;  /* 0x20000022ff168230 */ /* 0x100fe40000004100 */
[----:B------:R-:W-:Y:S01]  /*ba80*/  @!P0 FMUL.FTZ R3, R3, R24 ;  /* 0x0000001803038220 */ /* 0x000fe20000410000 */
[----:B------:R-:W-:Y:S02]  /*ba90*/  @!P0 HADD2.F32 R21, -RZ, R34.H1_H1 ;  /* 0x30000022ff158230 */ /* 0x000fe40000004100 */
[----:B------:R-:W-:Y:S01]  /*baa0*/  @!P0 FMUL.FTZ R4, R4, R25 ;  /* 0x0000001904048220 */ /* 0x000fe20000410000 */
        /* <DEDUP_REMOVED lines=8> */
[--C-:B------:R-:W-:Y:S02]  /*bb30*/  @!P0 HADD2.F32 R33, -RZ, R37.reuse.H0_H0 ;  /* 0x20000025ff218230 */ /* 0x100fe40000004100 */
[----:B------:R-:W-:Y:S01]  /*bb40*/  @!P0 FFMA.FTZ R0, R29, R28, R0 ;  /* 0x0000001c1d008223 */ /* 0x000fe20000010000 */
[----:B------:R-:W-:Y:S02]  /*bb50*/  @!P0 HADD2.F32 R34, -RZ, R37.H1_H1 ;  /* 0x30000025ff228230 */ /* 0x000fe40000004100 */
[----:B------:R-:W-:Y:S01]  /*bb60*/  @!P0 FFMA.FTZ R2, R31, R30, R2 ;  /* 0x0000001e1f028223 */ /* 0x000fe20000010002 */
[--C-:B------:R-:W-:Y:S02]  /*bb70*/  @!P0 HADD2.F32 R35, -RZ, R38.reuse.H0_H0 ;  /* 0x20000026ff238230 */ /* 0x100fe40000004100 */
[----:B------:R-:W-:Y:S01]  /*bb80*/  @!P1 FADD.FTZ R20, -R20, -RZ ;  /* 0x800000ff14149221 */ /* 0x000fe20000010100 */
[----:B------:R-:W-:Y:S02]  /*bb90*/  @!P0 HADD2.F32 R36, -RZ, R38.H1_H1 ;  /* 0x30000026ff248230 */ /* 0x000fe40000004100 */
[----:B------:R-:W-:Y:S01]  /*bba0*/  @!P1 FADD.FTZ R8, -R8, -RZ ;  /* 0x800000ff08089221 */ /* 0x000fe20000010100 */
[--C-:B------:R-:W-:Y:S01]  /*bbb0*/  @!P0 HADD2.F32 R37, -RZ, R39.reuse.H0_H0 ;  /* 0x20000027ff258230 */ /* 0x100fe20000004100 */
[----:B------:R-:W-:Y:S01]  /*bbc0*/  @!P0 F2FP.F16.F32.PACK_AB R0, R2, R0 ;  /* 0x000000000200823e */ /* 0x000fe200000000ff */
[----:B------:R-:W-:Y:S01]  /*bbd0*/  @!P0 HADD2.F32 R38, -RZ, R39.H1_H1 ;  /* 0x30000027ff268230 */ /* 0x000fe20000004100 */
[----:B------:R-:W-:Y:S01]  /*bbe0*/  @!P0 MOV R39, R42 ;  /* 0x0000002a00278202 */ /* 0x000fe20000000f00 */
[--C-:B------:R-:W-:Y:S01]  /*bbf0*/  @!P0 HADD2.F32 R32, -RZ, R44.reuse.H0_H0 ;  /* 0x2000002cff208230 */ /* 0x100fe20000004100 */
[----:B------:R-:W-:Y:S01]  /*bc00*/  @!P0 MOV R40, R0 ;  /* 0x0000000000288202 */ /* 0x000fe20000000f00 */
[--C-:B------:R-:W-:Y:S02]  /*bc10*/  @!P0 HADD2.F32 R7, -RZ, R23.reuse.H0_H0 ;  /* 0x20000017ff078230 */ /* 0x100fe40000004100 */
        /* <DEDUP_REMOVED lines=21> */
.L_x_783:
[----:B------:R-:W-:Y:S05]  /*bd70*/  BSYNC.RECONVERGENT B1 ;  /* 0x0000000000017941 */ /* 0x000fea0003800200 */
.L_x_782:
[----:B------:R-:W-:Y:S04]  /*bd80*/  BSSY.RECONVERGENT B1, `(.L_x_786) ;  /* 0x00000c4000017945 */ /* 0x000fe80003800200 */
[----:B------:R-:W-:Y:S05]  /*bd90*/  @!P4 BRA `(.L_x_787) ;  /* 0x0000000c0008c947 */ /* 0x000fea0003800000 */
[----:B------:R-:W5:Y:S01]  /*bda0*/  LDC R46, c[0x0][0x440] ;  /* 0x00011000ff2e7b82 */ /* 0x000f620000000800 */
[----:B------:R-:W-:Y:S07]  /*bdb0*/  BSSY.RECONVERGENT B0, `(.L_x_788) ;  /* 0x0000064000007945 */ /* 0x000fee0003800200 */
[----:B----4-:R-:W4:Y:S08]  /*bdc0*/  LDC.64 R4, c[0x0][0x4a8] ;  /* 0x00012a00ff047b82 */ /* 0x010f300000000a00 */
[----:B------:R-:W3:Y:S01]  /*bdd0*/  LDC.64 R2, c[0x0][0x3b8] ;  /* 0x0000ee00ff027b82 */ /* 0x000ee20000000a00 */
[----:B----4-:R-:W-:Y:S01]  /*bde0*/  IMAD.WIDE.U32 R20, R4, 0xc0, R10 ;  /* 0x000000c004147825 */ /* 0x010fe200078e000a */
[----:B-----5:R-:W-:Y:S03]  /*bdf0*/  ISETP.GE.AND P0, PT, R14, R46, PT ;  /* 0x0000002e0e00720c */ /* 0x020fe60003f06270 */
[----:B------:R-:W-:Y:S02]  /*be00*/  IMAD R5, R5, 0xc0, RZ ;  /* 0x000000c005057824 */ /* 0x000fe400078e02ff */
[----:B---3--:R-:W-:Y:S03]  /*be10*/  IMAD.WIDE.U32 R44, R2, 0xc0, R82 ;  /* 0x000000c0022c7825 */ /* 0x008fe600078e0052 */
[----:B------:R-:W-:Y:S01]  /*be20*/  IADD3 R21, PT, PT, R21, R5, RZ ;  /* 0x0000000515157210 */ /* 0x000fe20007ffe0ff */
[----:B------:R-:W-:Y:S05]  /*be30*/  IMAD R3, R3, 0xc0, RZ ;  /* 0x000000c003037824 */ /* 0x000fea00078e02ff */
[----:B------:R-:W-:Y:S01]  /*be40*/  IADD3 R45, PT, PT, R45, R3, RZ ;  /* 0x000000032d2d7210 */ /* 0x000fe20007ffe0ff */
[----:B------:R-:W-:Y:S06]  /*be50*/  @P0 BRA `(.L_x_789) ;  /* 0x0000000400640947 */ /* 0x000fec0003800000 */
[C---:B------:R-:W-:Y:S01]  /*be60*/  ISETP.GE.AND P0, PT, R14.reuse, R13, PT ;  /* 0x0000000d0e00720c */ /* 0x040fe20003f06270 */
[----:B------:R-:W3:Y:S11]  /*be70*/  LDG.E.128 R36, desc[UR6][R20.64] ;  /* 0x0000000614247981 */ /* 0x000ef6000c1e1d00 */
        /* <DEDUP_REMOVED lines=9> */
[----:B--2---:R-:W-:Y:S02]  /*bf10*/  @!P0 IADD3 R40, P1, PT, R23, R86, RZ ;  /* 0x0000005617288210 */ /* 0x004fe40007f3e0ff */
[----:B------:R-:W-:Y:S03]  /*bf20*/  @!P0 SHF.L.U64.HI R0, R7, 0x1, R0 ;  /* 0x0000000107008819 */ /* 0x000fe60000010200 */
[----:B------:R-:W2:Y:S01]  /*bf30*/  @!P0 LDG.E.128 R4, desc[UR6][R4.64] ;  /* 0x0000000604048981 */ /* 0x000ea2000c1e1d00 */
[C---:B------:R-:W-:Y:S02]  /*bf40*/  @!P0 IADD3.X R41, PT, PT, R0.reuse, R87, RZ, P1, !PT ;  /* 0x0000005700298210 */ /* 0x040fe40000ffe4ff */
[----:B------:R-:W-:Y:S04]  /*bf50*/  @!P0 IADD3 R24, P1, PT, R23, R88, RZ ;  /* 0x0000005817188210 */ /* 0x000fe80007f3e0ff */
[----:B------:R-:W-:Y:S01]  /*bf60*/  @!P0 IADD3.X R25, PT, PT, R0, R89, RZ, P1, !PT ;  /* 0x0000005900198210 */ /* 0x000fe20000ffe4ff */
[----:B------:R-:W4:Y:S01]  /*bf70*/  @!P0 LDG.E.128 R40, desc[UR6][R40.64] ;  /* 0x0000000628288981 */ /* 0x000f22000c1e1d00 */
[----:B------:R-:W-:Y:S07]  /*bf80*/  ISETP.GE.U32.OR P1, PT, R14, R18, P0 ;  /* 0x000000120e00720c */ /* 0x000fee0000726470 */
[----:B------:R4:W5:Y:S01]  /*bf90*/  @!P0 LDG.E.128 R32, desc[UR6][R24.64] ;  /* 0x0000000618208981 */ /* 0x000962000c1e1d00 */
[--C-:B--2---:R-:W-:Y:S02]  /*bfa0*/  @!P0 HADD2.F32 R0, -RZ, R4.reuse.H0_H0 ;  /* 0x20000004ff008230 */ /* 0x104fe40000004100 */
[----:B------:R-:W-:Y:S02]  /*bfb0*/  @!P0 HADD2.F32 R2, -RZ, R4.H1_H1 ;  /* 0x30000004ff028230 */ /* 0x000fe40000004100 */
[--C-:B------:R-:W-:Y:S02]  /*bfc0*/  @!P0 HADD2.F32 R3, -RZ, R5.reuse.H0_H0 ;  /* 0x20000005ff038230 */ /* 0x100fe40000004100 */
[----:B------:R-:W-:Y:S02]  /*bfd0*/  @!P0 HADD2.F32 R4, -RZ, R5.H1_H1 ;  /* 0x30000005ff048230 */ /* 0x000fe40000004100 */
[----:B----4-:R-:W-:Y:S02]  /*bfe0*/  @!P0 HADD2.F32 R24, -RZ, R42.H0_H0 ;  /* 0x2000002aff188230 */ /* 0x010fe40000004100 */
[----:B------:R-:W-:Y:S02]  /*bff0*/  @!P0 HADD2.F32 R5, -RZ, R6.H0_H0 ;  /* 0x20000006ff058230 */ /* 0x000fe40000004100 */
[--C-:B------:R-:W-:Y:S02]  /*c000*/  @!P0 HADD2.F32 R22, -RZ, R7.reuse.H0_H0 ;  /* 0x20000007ff168230 */ /* 0x100fe40000004100 */
[----:B------:R-:W-:Y:S01]  /*c010*/  @!P1 FADD.FTZ R24, -R24, -RZ ;  /* 0x800000ff18189221 */ /* 0x000fe20000010100 */
[----:B------:R-:W-:Y:S02]  /*c020*/  @!P0 HADD2.F32 R23, -RZ, R7.H1_H1 ;  /* 0x30000007ff178230 */ /* 0x000fe40000004100 */
[--C-:B------:R-:W-:Y:S02]  /*c030*/  @!P0 HADD2.F32 R7, -RZ, R43.reuse.H0_H0 ;  /* 0x2000002bff078230 */ /* 0x100fe40000004100 */
[----:B------:R-:W-:Y:S01]  /*c040*/  @!P0 FMUL.FTZ R5, R5, R24 ;  /* 0x0000001805058220 */ /* 0x000fe20000410000 */
[----:B------:R-:W-:Y:S01]  /*c050*/  @!P0 HADD2.F32 R8, -RZ, R43.H1_H1 ;  /* 0x3000002bff088230 */ /* 0x000fe20000004100 */
[----:B---3--:R-:W-:Y:S01]  /*c060*/  @!P0 MOV R24, R36 ;  /* 0x0000002400188202 */ /* 0x008fe20000000f00 */
[--C-:B------:R-:W-:Y:S02]  /*c070*/  @!P0 HADD2.F32 R27, -RZ, R41.reuse.H1_H1 ;  /* 0x30000029ff1b8230 */ /* 0x100fe40000004100 */
[----:B------:R-:W-:Y:S01]  /*c080*/  @!P1 FADD.FTZ R7, -R7, -RZ ;  /* 0x800000ff07079221 */ /* 0x000fe20000010100 */
[----:B------:R-:W-:Y:S02]  /*c090*/  @!P0 HADD2.F32 R25, -RZ, R42.H1_H1 ;  /* 0x3000002aff198230 */ /* 0x000fe40000004100 */
[----:B------:R-:W-:Y:S01]  /*c0a0*/  @!P1 FADD.FTZ R8, -R8, -RZ ;  /* 0x800000ff08089221 */ /* 0x000fe20000010100 */
[--C-:B------:R-:W-:Y:S02]  /*c0b0*/  @!P0 HADD2.F32 R31, -RZ, R40.reuse.H0_H0 ;  /* 0x20000028ff1f8230 */ /* 0x100fe40000004100 */
[----:B------:R-:W-:Y:S01]  /*c0c0*/  @!P1 FADD.FTZ R27, -R27, -RZ ;  /* 0x800000ff1b1b9221 */ /* 0x000fe20000010100 */
[----:B------:R-:W-:Y:S01]  /*c0d0*/  @!P0 HADD2.F32 R29, -RZ, R40.H1_H1 ;  /* 0x30000028ff1d8230 */ /* 0x000fe20000004100 */
[----:B------:R-:W-:Y:S01]  /*c0e0*/  @!P0 MOV R40, R37 ;  /* 0x0000002500288202 */ /* 0x000fe20000000f00 */
[----:B------:R-:W-:Y:S02]  /*c0f0*/  @!P0 HADD2.F32 R26, -RZ, R41.H0_H0 ;  /* 0x20000029ff1a8230 */ /* 0x000fe40000004100 */
[----:B------:R-:W-:Y:S01]  /*c100*/  @!P0 FMUL.FTZ R7, R22, R7 ;  /* 0x0000000716078220 */ /* 0x000fe20000410000 */
[----:B------:R-:W-:Y:S02]  /*c110*/  @!P0 HADD2.F32 R6, -RZ, R6.H1_H1 ;  /* 0x30000006ff068230 */ /* 0x000fe40000004100 */
[----:B------:R-:W-:Y:S01]  /*c120*/  @!P1 FADD.FTZ R25, -R25, -RZ ;  /* 0x800000ff19199221 */ /* 0x000fe20000010100 */
[----:B-----5:R-:W-:Y:S02]  /*c130*/  @!P0 HADD2.F32 R22, -RZ, R32.H0_H0 ;  /* 0x20000020ff168230 */ /* 0x020fe40000004100 */
[----:B------:R-:W-:Y:S01]  /*c140*/  @!P1 FADD.FTZ R31, -R31, -RZ ;  /* 0x800000ff1f1f9221 */ /* 0x000fe20000010100 */
[--C-:B------:R-:W-:Y:S02]  /*c150*/  @!P0 HADD2.F32 R28, -RZ, R33.reuse.H1_H1 ;  /* 0x30000021ff1c8230 */ /* 0x100fe40000004100 */
[----:B------:R-:W-:Y:S01]  /*c160*/  @!P1 FADD.FTZ R29, -R29, -RZ ;  /* 0x800000ff1d1d9221 */ /* 0x000fe20000010100 */
[----:B------:R-:W-:Y:S02]  /*c170*/  @!P0 HADD2.F32 R30, -RZ, R34.H1_H1 ;  /* 0x30000022ff1e8230 */ /* 0x000fe40000004100 */
[----:B------:R-:W-:Y:S01]  /*c180*/  @!P0 FMUL.FTZ R8, R23, R8 ;  /* 0x0000000817088220 */ /* 0x000fe20000410000 */
[--C-:B------:R-:W-:Y:S02]  /*c190*/  @!P0 HADD2.F32 R23, -RZ, R24.reuse.H0_H0 ;  /* 0x20000018ff178230 */ /* 0x100fe40000004100 */
[----:B------:R-:W-:Y:S01]  /*c1a0*/  @!P1 FADD.FTZ R26, -R26, -RZ ;  /* 0x800000ff1a1a9221 */ /* 0x000fe20000010100 */
[----:B------:R-:W-:Y:S01]  /*c1b0*/  @!P0 FMUL.FTZ R4, R4, R27 ;  /* 0x0000001b04048220 */ /* 0x000fe20000410000 */
[----:B------:R-:W-:Y:S02]  /*c1c0*/  @!P0 HADD2.F32 R27, -RZ, R33.H0_H0 ;  /* 0x20000021ff1b8230 */ /* 0x000fe40000004100 */
[----:B------:R-:W-:Y:S01]  /*c1d0*/  @!P0 FMUL.FTZ R6, R6, R25 ;  /* 0x0000001906068220 */ /* 0x000fe20000410000 */
[----:B------:R-:W-:Y:S01]  /*c1e0*/  @!P0 HADD2.F32 R25, -RZ, R24.H1_H1 ;  /* 0x30000018ff198230 */ /* 0x000fe20000004100 */
[----:B------:R-:W-:Y:S01]  /*c1f0*/  @!P0 MOV R33, R38 ;  /* 0x0000002600218202 */ /* 0x000fe20000000f00 */
[----:B------:R-:W-:Y:S02]  /*c200*/  @!P0 HADD2.F32 R24, -RZ, R32.H1_H1 ;  /* 0x30000020ff188230 */ /* 0x000fe40000004100 */
[----:B------:R-:W-:Y:S01]  /*c210*/  @!P0 FMUL.FTZ R0, R0, R31 ;  /* 0x0000001f00008220 */ /* 0x000fe20000410000 */
[----:B------:R-:W-:Y:S01]  /*c220*/  @!P0 FMUL.FTZ R2, R2, R29 ;  /* 0x0000001d02028220 */ /* 0x000fe20000410000 */
[----:B------:R-:W-:Y:S01]  /*c230*/  @!P0 HADD2.F32 R29, -RZ, R34.H0_H0 ;  /* 0x20000022ff1d8230 */ /* 0x000fe20000004100 */
[----:B------:R-:W-:Y:S01]  /*c240*/  @!P0 MOV R34, R39 ;  /* 0x0000002700228202 */ /* 0x000fe20000000f00 */
[----:B------:R-:W-:Y:S01]  /*c250*/  @!P0 FMUL.FTZ R3, R3, R26 ;  /* 0x0000001a03038220 */ /* 0x000fe20000410000 */
[--C-:B------:R-:W-:Y:S02]  /*c260*/  @!P0 HADD2.F32 R26, -RZ, R40.reuse.H0_H0 ;  /* 0x20000028ff1a8230 */ /* 0x100fe40000004100 */
[----:B------:R-:W-:Y:S01]  /*c270*/  @!P0 FFMA.FTZ R0, R23, R22, R0 ;  /* 0x0000001617008223 */ /* 0x000fe20000010000 */
[----:B------:R-:W-:Y:S02]  /*c280*/  @!P0 HADD2.F32 R23, -RZ, R40.H1_H1 ;  /* 0x30000028ff178230 */ /* 0x000fe40000004100 */
[----:B------:R-:W-:Y:S01]  /*c290*/  @!P0 FFMA.FTZ R2, R25, R24, R2 ;  /* 0x0000001819028223 */ /* 0x000fe20000010002 */
[--C-:B------:R-:W-:Y:S02]  /*c2a0*/  @!P0 HADD2.F32 R22, -RZ, R33.reuse.H0_H0 ;  /* 0x20000021ff168230 */ /* 0x100fe40000004100 */
[----:B------:R-:W-:Y:S01]  /*c2b0*/  @!P0 FFMA.FTZ R3, R26, R27, R3 ;  /* 0x0000001b1a038223 */ /* 0x000fe20000010003 */
[----:B------:R-:W-:Y:S02]  /*c2c0*/  @!P0 HADD2.F32 R25, -RZ, R33.H1_H1 ;  /* 0x30000021ff198230 */ /* 0x000fe40000004100 */
[----:B------:R-:W-:Y:S01]  /*c2d0*/  @!P0 FFMA.FTZ R4, R23, R28, R4 ;  /* 0x0000001c17048223 */ /* 0x000fe20000010004 */
[----:B------:R-:W-:Y:S01]  /*c2e0*/  @!P0 F2FP.F16.F32.PACK_AB R0, R2, R0 ;  /* 0x000000000200823e */ /* 0x000fe200000000ff */
[--C-:B------:R-:W-:Y:S02]  /*c2f0*/  @!P0 HADD2.F32 R31, -RZ, R35.reuse.H0_H0 ;  /* 0x20000023ff1f8230 */ /* 0x100fe40000004100 */
[----:B------:R-:W-:Y:S01]  /*c300*/  @!P0 FFMA.FTZ R5, R22, R29, R5 ;  /* 0x0000001d16058223 */ /* 0x000fe20000010005 */
[--C-:B------:R-:W-:Y:S01]  /*c310*/  @!P0 HADD2.F32 R24, -RZ, R34.reuse.H0_H0 ;  /* 0x20000022ff188230 */ /* 0x100fe20000004100 */
[----:B------:R-:W-:Y:S01]  /*c320*/  @!P0 F2FP.F16.F32.PACK_AB R3, R4, R3 ;  /* 0x000000030403823e */ /* 0x000fe200000000ff */
[----:B------:R-:W-:Y:S01]  /*c330*/  @!P0 HADD2.F32 R32, -RZ, R35.H1_H1 ;  /* 0x30000023ff208230 */ /* 0x000fe20000004100 */
[----:B------:R-:W-:Y:S01]  /*c340*/  @!P0 MOV R36, R0 ;  /* 0x0000000000248202 */ /* 0x000fe20000000f00 */
[----:B------:R-:W-:Y:S01]  /*c350*/  @!P0 HADD2.F32 R27, -RZ, R34.H1_H1 ;  /* 0x30000022ff1b8230 */ /* 0x000fe20000004100 */
[----:B------:R-:W-:Y:S01]  /*c360*/  @!P0 MOV R37, R3 ;  /* 0x0000000300258202 */ /* 0x000fe20000000f00 */
[----:B------:R-:W-:Y:S01]  /*c370*/  @!P0 FFMA.FTZ R6, R25, R30, R6 ;  /* 0x0000001e19068223 */ /* 0x000fe20000010006 */
[----:B------:R-:W-:Y:S02]  /*c380*/  @!P0 FFMA.FTZ R7, R24, R31, R7 ;  /* 0x0000001f18078223 */ /* 0x000fe40000010007 */
[----:B------:R-:W-:Y:S02]  /*c390*/  @!P0 FFMA.FTZ R8, R27, R32, R8 ;  /* 0x000000201b088223 */ /* 0x000fe40000010008 */
[----:B------:R-:W-:Y:S03]  /*c3a0*/  @!P0 F2FP.F16.F32.PACK_AB R5, R6, R5 ;  /* 0x000000050605823e */ /* 0x000fe600000000ff */
[----:B------:R-:W-:Y:S02]  /*c3b0*/  @!P0 F2FP.F16.F32.PACK_AB R8, R8, R7 ;  /* 0x000000070808823e */ /* 0x000fe400000000ff */
[----:B------:R-:W-:Y:S02]  /*c3c0*/  @!P0 MOV R38, R5 ;  /* 0x0000000500268202 */ /* 0x000fe40000000f00 */
[----:B------:R-:W-:Y:S05]  /*c3d0*/  @!P0 MOV R39, R8 ;  /* 0x0000000800278202 */ /* 0x000fea0000000f00 */
[----:B------:R3:W-:Y:S02]  /*c3e0*/  STG.E.128 desc[UR6][R44.64], R36 ;  /* 0x000000242c007986 */ /* 0x0007e4000c101d06 */
.L_x_789:
[----:B------:R-:W-:Y:S05]  /*c3f0*/  BSYNC.RECONVERGENT B0 ;  /* 0x0000000000007941 */ /* 0x000fea0003800200 */
.L_x_788:
[----:B------:R-:W-:Y:S11]  /*c400*/  ISETP.GE.AND P0, PT, R9, R46, PT ;  /* 0x0000002e0900720c */ /* 0x000ff60003f06270 */
[----:B------:R-:W-:Y:S02]  /*c410*/  @!UPT UIADD3 URZ, UPT, UPT, URZ, URZ, URZ ;  /* 0x000000fffffff290 */ /* 0x000fe4000fffe0ff */
[----:B------:R-:W-:Y:S05]  /*c420*/  @P0 BRA `(.L_x_787) ;  /* 0x0000000400640947 */ /* 0x000fea0003800000 */
[C---:B------:R-:W-:Y:S01]  /*c430*/  ISETP.GE.AND P0, PT, R9.reuse, R13, PT ;  /* 0x0000000d0900720c */ /* 0x040fe20003f06270 */
[----:B---3--:R-:W3:Y:S11]  /*c440*/  LDG.E.128 R36, desc[UR6][R20.64+0x80] ;  /* 0x0000800614247981 */ /* 0x008ef6000c1e1d00 */
        /* <DEDUP_REMOVED lines=18> */
[--C-:B--2---:R-:W-:Y:S01]  /*c570*/  @!P0 HADD2.F32 R0, -RZ, R4.reuse.H0_H0 ;  /* 0x20000004ff008230 */ /* 0x104fe20000004100 */
[----:B---3--:R-:W-:Y:S01]  /*c580*/  @!P0 MOV R31, R37 ;  /* 0x00000025001f8202 */ /* 0x008fe20000000f00 */
[----:B------:R-:W-:Y:S02]  /*c590*/  @!P0 HADD2.F32 R2, -RZ, R4.H1_H1 ;  /* 0x30000004ff028230 */ /* 0x000fe40000004100 */
[--C-:B------:R-:W-:Y:S02]  /*c5a0*/  @!P0 HADD2.F32 R3, -RZ, R5.reuse.H0_H0 ;  /* 0x20000005ff038230 */ /* 0x100fe40000004100 */
[----:B------:R-:W-:Y:S02]  /*c5b0*/  @!P0 HADD2.F32 R4, -RZ, R5.H1_H1 ;  /* 0x30000005ff048230 */ /* 0x000fe40000004100 */
[----:B----4-:R-:W-:Y:S02]  /*c5c0*/  @!P0 HADD2.F32 R20, -RZ, R42.H0_H0 ;  /* 0x2000002aff148230 */ /* 0x010fe40000004100 */
[----:B------:R-:W-:Y:S02]  /*c5d0*/  @!P0 HADD2.F32 R5, -RZ, R6.H0_H0 ;  /* 0x20000006ff058230 */ /* 0x000fe40000004100 */
[----:B------:R-:W-:Y:S02]  /*c5e0*/  @!P0 HADD2.F32 R23, -RZ, R42.H1_H1 ;  /* 0x3000002aff178230 */ /* 0x000fe40000004100 */
[----:B------:R-:W-:Y:S01]  /*c5f0*/  @!P1 FADD.FTZ R20, -R20, -RZ ;  /* 0x800000ff14149221 */ /* 0x000fe20000010100 */
[----:B------:R-:W-:Y:S02]  /*c600*/  @!P0 HADD2.F32 R8, -RZ, R43.H1_H1 ;  /* 0x3000002bff088230 */ /* 0x000fe40000004100 */
[--C-:B------:R-:W-:Y:S02]  /*c610*/  @!P0 HADD2.F32 R22, -RZ, R7.reuse.H0_H0 ;  /* 0x20000007ff168230 */ /* 0x100fe40000004100 */
[----:B------:R-:W-:Y:S01]  /*c620*/  @!P0 FMUL.FTZ R5, R5, R20 ;  /* 0x0000001405058220 */ /* 0x000fe20000410000 */
[----:B------:R-:W-:Y:S01]  /*c630*/  @!P0 HADD2.F32 R21, -RZ, R7.H1_H1 ;  /* 0x30000007ff158230 */ /* 0x000fe20000004100 */
[----:B------:R-:W-:Y:S01]  /*c640*/  @!P0 MOV R20, R36 ;  /* 0x0000002400148202 */ /* 0x000fe20000000f00 */
[----:B------:R-:W-:Y:S02]  /*c650*/  @!P0 HADD2.F32 R7, -RZ, R43.H0_H0 ;  /* 0x2000002bff078230 */ /* 0x000fe40000004100 */
[----:B------:R-:W-:Y:S01]  /*c660*/  @!P1 FADD.FTZ R23, -R23, -RZ ;  /* 0x800000ff17179221 */ /* 0x000fe20000010100 */
[----:B------:R-:W-:Y:S02]  /*c670*/  @!P0 HADD2.F32 R29, -RZ, R40.H0_H0 ;  /* 0x20000028ff1d8230 */ /* 0x000fe40000004100 */
[----:B------:R-:W-:Y:S01]  /*c680*/  @!P1 FADD.FTZ R8, -R8, -RZ ;  /* 0x800000ff08089221 */ /* 0x000fe20000010100 */
[----:B------:R-:W-:Y:S02]  /*c690*/  @!P0 HADD2.F32 R6, -RZ, R6.H1_H1 ;  /* 0x30000006ff068230 */ /* 0x000fe40000004100 */
[----:B------:R-:W-:Y:S01]  /*c6a0*/  @!P1 FADD.FTZ R7, -R7, -RZ ;  /* 0x800000ff07079221 */ /* 0x000fe20000010100 */
[--C-:B-----5:R-:W-:Y:S02]  /*c6b0*/  @!P0 HADD2.F32 R25, -RZ, R41.reuse.H1_H1 ;  /* 0x30000029ff198230 */ /* 0x120fe40000004100 */
[----:B------:R-:W-:Y:S01]  /*c6c0*/  @!P0 FMUL.FTZ R8, R21, R8 ;  /* 0x0000000815088220 */ /* 0x000fe20000410000 */
[----:B------:R-:W-:Y:S02]  /*c6d0*/  @!P0 HADD2.F32 R27, -RZ, R40.H1_H1 ;  /* 0x30000028ff1b8230 */ /* 0x000fe40000004100 */
[----:B------:R-:W-:Y:S01]  /*c6e0*/  @!P0 FMUL.FTZ R6, R6, R23 ;  /* 0x0000001706068220 */ /* 0x000fe20000410000 */
[----:B------:R-:W-:Y:S02]  /*c6f0*/  @!P0 HADD2.F32 R24, -RZ, R41.H0_H0 ;  /* 0x20000029ff188230 */ /* 0x000fe40000004100 */
[----:B------:R-:W-:Y:S01]  /*c700*/  @!P1 FADD.FTZ R29, -R29, -RZ ;  /* 0x800000ff1d1d9221 */ /* 0x000fe20000010100 */
[--C-:B------:R-:W-:Y:S02]  /*c710*/  @!P0 HADD2.F32 R21, -RZ, R20.reuse.H0_H0 ;  /* 0x20000014ff158230 */ /* 0x100fe40000004100 */
[----:B------:R-:W-:Y:S01]  /*c720*/  @!P1 FADD.FTZ R25, -R25, -RZ ;  /* 0x800000ff19199221 */ /* 0x000fe20000010100 */
[----:B------:R-:W-:Y:S02]  /*c730*/  @!P0 HADD2.F32 R23, -RZ, R20.H1_H1 ;  /* 0x30000014ff178230 */ /* 0x000fe40000004100 */
[----:B------:R-:W-:Y:S01]  /*c740*/  @!P1 FADD.FTZ R27, -R27, -RZ ;  /* 0x800000ff1b1b9221 */ /* 0x000fe20000010100 */
[--C-:B------:R-:W-:Y:S02]  /*c750*/  @!P0 HADD2.F32 R20, -RZ, R32.reuse.H0_H0 ;  /* 0x20000020ff148230 */ /* 0x100fe40000004100 */
[----:B------:R-:W-:Y:S01]  /*c760*/  @!P1 FADD.FTZ R24, -R24, -RZ ;  /* 0x800000ff18189221 */ /* 0x000fe20000010100 */
[----:B------:R-:W-:Y:S02]  /*c770*/  @!P0 HADD2.F32 R26, -RZ, R33.H1_H1 ;  /* 0x30000021ff1a8230 */ /* 0x000fe40000004100 */
[----:B------:R-:W-:Y:S01]  /*c780*/  @!P0 FMUL.FTZ R7, R22, R7 ;  /* 0x0000000716078220 */ /* 0x000fe20000410000 */
[----:B------:R-:W-:Y:S02]  /*c790*/  @!P0 HADD2.F32 R22, -RZ, R32.H1_H1 ;  /* 0x30000020ff168230 */ /* 0x000fe40000004100 */
[----:B------:R-:W-:Y:S01]  /*c7a0*/  @!P0 FMUL.FTZ R0, R0, R29 ;  /* 0x0000001d00008220 */ /* 0x000fe20000410000 */
[--C-:B------:R-:W-:Y:S01]  /*c7b0*/  @!P0 HADD2.F32 R28, -RZ, R34.reuse.H1_H1 ;  /* 0x30000022ff1c8230 */ /* 0x100fe20000004100 */
[----:B------:R-:W-:Y:S01]  /*c7c0*/  @!P0 MOV R32, R38 ;  /* 0x0000002600208202 */ /* 0x000fe20000000f00 */
[----:B------:R-:W-:Y:S02]  /*c7d0*/  @!P0 HADD2.F32 R29, -RZ, R35.H0_H0 ;  /* 0x20000023ff1d8230 */ /* 0x000fe40000004100 */
[----:B------:R-:W-:Y:S01]  /*c7e0*/  @!P0 FMUL.FTZ R4, R4, R25 ;  /* 0x0000001904048220 */ /* 0x000fe20000410000 */
[----:B------:R-:W-:Y:S01]  /*c7f0*/  @!P0 HADD2.F32 R25, -RZ, R33.H0_H0 ;  /* 0x20000021ff198230 */ /* 0x000fe20000004100 */
[----:B------:R-:W-:Y:S01]  /*c800*/  @!P0 MOV R33, R39 ;  /* 0x0000002700218202 */ /* 0x000fe20000000f00 */
[----:B------:R-:W-:Y:S01]  /*c810*/  @!P0 FMUL.FTZ R2, R2, R27 ;  /* 0x0000001b02028220 */ /* 0x000fe20000410000 */
[----:B------:R-:W-:Y:S01]  /*c820*/  @!P0 FMUL.FTZ R3, R3, R24 ;  /* 0x0000001803038220 */ /* 0x000fe20000410000 */
[--C-:B------:R-:W-:Y:S02]  /*c830*/  @!P0 HADD2.F32 R24, -RZ, R31.reuse.H0_H0 ;  /* 0x2000001fff188230 */ /* 0x100fe40000004100 */
[----:B------:R-:W-:Y:S01]  /*c840*/  @!P0 FFMA.FTZ R0, R21, R20, R0 ;  /* 0x0000001415008223 */ /* 0x000fe20000010000 */
[----:B------:R-:W-:Y:S02]  /*c850*/  @!P0 HADD2.F32 R21, -RZ, R31.H1_H1 ;  /* 0x3000001fff158230 */ /* 0x000fe40000004100 */
[----:B------:R-:W-:Y:S01]  /*c860*/  @!P0 FFMA.FTZ R2, R23, R22, R2 ;  /* 0x0000001617028223 */ /* 0x000fe20000010002 */
[----:B------:R-:W-:Y:S02]  /*c870*/  @!P0 HADD2.F32 R27, -RZ, R34.H0_H0 ;  /* 0x20000022ff1b8230 */ /* 0x000fe40000004100 */
[----:B------:R-:W-:Y:S01]  /*c880*/  @!P0 FFMA.FTZ R3, R24, R25, R3 ;  /* 0x0000001918038223 */ /* 0x000fe20000010003 */
[--C-:B------:R-:W-:Y:S02]  /*c890*/  @!P0 HADD2.F32 R20, -RZ, R32.reuse.H0_H0 ;  /* 0x20000020ff148230 */ /* 0x100fe40000004100 */
[----:B------:R-:W-:Y:S01]  /*c8a0*/  @!P0 FFMA.FTZ R4, R21, R26, R4 ;  /* 0x0000001a15048223 */ /* 0x000fe20000010004 */
[----:B------:R-:W-:Y:S01]  /*c8b0*/  @!P0 F2FP.F16.F32.PACK_AB R0, R2, R0 ;  /* 0x000000000200823e */ /* 0x000fe200000000ff */
[----:B------:R-:W-:Y:S02]  /*c8c0*/  @!P0 HADD2.F32 R23, -RZ, R32.H1_H1 ;  /* 0x30000020ff178230 */ /* 0x000fe40000004100 */
[----:B------:R-:W-:Y:S01]  /*c8d0*/  @!P0 HADD2.F32 R22, -RZ, R33.H0_H0 ;  /* 0x20000021ff168230 */ /* 0x000fe20000004100 */
[----:B------:R-:W-:Y:S01]  /*c8e0*/  @!P0 F2FP.F16.F32.PACK_AB R3, R4, R3 ;  /* 0x000000030403823e */ /* 0x000fe200000000ff */
[----:B------:R-:W-:Y:S01]  /*c8f0*/  @!P0 HADD2.F32 R30, -RZ, R35.H1_H1 ;  /* 0x30000023ff1e8230 */ /* 0x000fe20000004100 */
[----:B------:R-:W-:Y:S01]  /*c900*/  @!P0 MOV R36, R0 ;  /* 0x0000000000248202 */ /* 0x000fe20000000f00 */
[----:B------:R-:W-:Y:S01]  /*c910*/  @!P0 HADD2.F32 R25, -RZ, R33.H1_H1 ;  /* 0x30000021ff198230 */ /* 0x000fe20000004100 */
[----:B------:R-:W-:Y:S01]  /*c920*/  @!P0 MOV R37, R3 ;  /* 0x0000000300258202 */ /* 0x000fe20000000f00 */
[----:B------:R-:W-:Y:S01]  /*c930*/  @!P0 FFMA.FTZ R5, R20, R27, R5 ;  /* 0x0000001b14058223 */ /* 0x000fe20000010005 */
[----:B------:R-:W-:Y:S01]  /*c940*/  @!P0 FFMA.FTZ R6, R23, R28, R6 ;  /* 0x0000001c17068223 */ /* 0x000fe20000010006 */
[----:B------:R-:W-:Y:S01]  /*c950*/  @!P0 FFMA.FTZ R7, R22, R29, R7 ;  /* 0x0000001d16078223 */ /* 0x000fe20000010007 */
[----:B------:R-:W-:Y:S03]  /*c960*/  @!P0 FFMA.FTZ R8, R25, R30, R8 ;  /* 0x0000001e19088223 */ /* 0x000fe60000010008 */
[----:B------:R-:W-:Y:S02]  /*c970*/  @!P0 F2FP.F16.F32.PACK_AB R5, R6, R5 ;  /* 0x000000050605823e */ /* 0x000fe400000000ff */
[----:B------:R-:W-:Y:S02]  /*c980*/  @!P0 F2FP.F16.F32.PACK_AB R8, R8, R7 ;  /* 0x000000070808823e */ /* 0x000fe400000000ff */
[----:B------:R-:W-:Y:S02]  /*c990*/  @!P0 MOV R38, R5 ;  /* 0x0000000500268202 */ /* 0x000fe40000000f00 */
[----:B------:R-:W-:Y:S05]  /*c9a0*/  @!P0 MOV R39, R8 ;  /* 0x0000000800278202 */ /* 0x000fea0000000f00 */
[----:B------:R2:W-:Y:S02]  /*c9b0*/  STG.E.128 desc[UR6][R44.64+0x80], R36 ;  /* 0x000080242c007986 */ /* 0x0005e4000c101d06 */
.L_x_787:
[----:B------:R-:W-:Y:S05]  /*c9c0*/  BSYNC.RECONVERGENT B1 ;  /* 0x0000000000017941 */ /* 0x000fea0003800200 */
.L_x_786:
[----:B------:R-:W-:Y:S04]  /*c9d0*/  BSSY.RECONVERGENT B1, `(.L_x_790) ;  /* 0x00000c3000017945 */ /* 0x000fe80003800200 */
[----:B------:R-:W-:Y:S05]  /*c9e0*/  @!P3 BRA `(.L_x_791) ;  /* 0x0000000c0004b947 */ /* 0x000fea0003800000 */
[----:B------:R-:W5:Y:S01]  /*c9f0*/  LDC R0, c[0x0][0x440] ;  /* 0x00011000ff007b82 */ /* 0x000f620000000800 */
[----:B------:R-:W-:Y:S07]  /*ca00*/  BSSY.RECONVERGENT B0, `(.L_x_792) ;  /* 0x0000065000007945 */ /* 0x000fee0003800200 */
[----:B----4-:R-:W4:Y:S08]  /*ca10*/  LDC.64 R4, c[0x0][0x4a8] ;  /* 0x00012a00ff047b82 */ /* 0x010f300000000a00 */
[----:B------:R-:W2:Y:S01]  /*ca20*/  LDC.64 R2, c[0x0][0x3b8] ;  /* 0x0000ee00ff027b82 */ /* 0x000ea20000000a00 */
[----:B----4-:R-:W-:Y:S01]  /*ca30*/  IMAD.WIDE.U32 R20, R4, 0xe0, R10 ;  /* 0x000000e004147825 */ /* 0x010fe200078e000a */
[-C--:B-----5:R-:W-:Y:S02]  /*ca40*/  ISETP.GE.AND P0, PT, R14, R0.reuse, PT ;  /* 0x000000000e00720c */ /* 0x0a0fe40003f06270 */
[----:B------:R-:W-:Y:S01]  /*ca50*/  ISETP.GE.AND P3, PT, R9, R0, PT ;  /* 0x000000000900720c */ /* 0x000fe20003f66270 */
[----:B------:R-:W-:Y:S02]  /*ca60*/  IMAD R5, R5, 0xe0, RZ ;  /* 0x000000e005057824 */ /* 0x000fe400078e02ff */
[----:B--23--:R-:W-:Y:S03]  /*ca70*/  IMAD.WIDE.U32 R44, R2, 0xe0, R82 ;  /* 0x000000e0022c7825 */ /* 0x00cfe600078e0052 */
[----:B------:R-:W-:Y:S01]  /*ca80*/  IADD3 R21, PT, PT, R21, R5, RZ ;  /* 0x0000000515157210 */ /* 0x000fe20007ffe0ff */
[----:B------:R-:W-:Y:S05]  /*ca90*/  IMAD R3, R3, 0xe0, RZ ;  /* 0x000000e003037824 */ /* 0x000fea00078e02ff */
[----:B------:R-:W-:Y:S01]  /*caa0*/  IADD3 R45, PT, PT, R45, R3, RZ ;  /* 0x000000032d2d7210 */ /* 0x000fe20007ffe0ff */
[----:B------:R-:W-:Y:S06]  /*cab0*/  @P0 BRA `(.L_x_793) ;  /* 0x0000000400640947 */ /* 0x000fec0003800000 */
[C---:B------:R-:W-:Y:S01]  /*cac0*/  ISETP.GE.AND P0, PT, R14.reuse, R13, PT ;  /* 0x0000000d0e00720c */ /* 0x040fe20003f06270 */
[----:B------:R-:W2:Y:S11]  /*cad0*/  LDG.E.128 R36, desc[UR6][R20.64] ;  /* 0x0000000614247981 */ /* 0x000eb6000c1e1d00 */
        /* <DEDUP_REMOVED lines=18> */
[--C-:B---3--:R-:W-:Y:S02]  /*cc00*/  @!P0 HADD2.F32 R0, -RZ, R4.reuse.H0_H0 ;  /* 0x20000004ff008230 */ /* 0x108fe40000004100 */
        /* <DEDUP_REMOVED lines=11> */
[----:B--2---:R-:W-:Y:S01]  /*ccc0*/  @!P0 MOV R24, R36 ;  /* 0x0000002400188202 */ /* 0x004fe20000000f00 */
        /* <DEDUP_REMOVED lines=56> */
.L_x_793:
[----:B------:R-:W-:Y:S05]  /*d050*/  BSYNC.RECONVERGENT B0 ;  /* 0x0000000000007941 */ /* 0x000fea0003800200 */
.L_x_792:
[----:B------:R-:W-:Y:S05]  /*d060*/  @P3 BRA `(.L_x_791) ;  /* 0x0000000400643947 */ /* 0x000fea0003800000 */
[C---:B------:R-:W-:Y:S01]  /*d070*/  ISETP.GE.AND P0, PT, R9.reuse, R13, PT ;  /* 0x0000000d0900720c */ /* 0x040fe20003f06270 */
[----:B------:R3:W4:Y:S11]  /*d080*/  LDG.E.128 R32, desc[UR6][R20.64+0x80] ;  /* 0x0000800614207981 */ /* 0x000736000c1e1d00 */
[----:B------:R-:W-:Y:S01]  /*d090*/  @!UPT UIADD3 URZ, UPT, UPT, URZ, URZ, URZ ;  /* 0x000000fffffff290 */ /* 0x000fe2000fffe0ff */
[----:B------:R-:W-:Y:S04]  /*d0a0*/  @!P0 ISETP.GE.U32.AND P1, PT, R9, R18, PT ;  /* 0x000000120900820c */ /* 0x000fe80003f26070 */
[----:B------:R-:W-:Y:S02]  /*d0b0*/  @!P0 SEL R0, R19, RZ, P1 ;  /* 0x000000ff13008207 */ /* 0x000fe40000800000 */
[----:B------:R-:W-:Y:S02]  /*d0c0*/  @!P0 SEL R7, R81, RZ, P1 ;  /* 0x000000ff51078207 */ /* 0x000fe40000800000 */
[----:B------:R-:W-:Y:S02]  /*d0d0*/  @!P0 IADD3 R0, P3, PT, R111, R0, RZ ;  /* 0x000000006f008210 */ /* 0x000fe40007f7e0ff */
[----:B------:R-:W-:Y:S02]  /*d0e0*/  @!P0 SEL R19, R18, R19, !P1 ;  /* 0x0000001312138207 */ /* 0x000fe40004800000 */
[----:B------:R-:W-:Y:S02]  /*d0f0*/  @!P0 IADD3.X R7, PT, PT, R96, R7, RZ, P3, !PT ;  /* 0x0000000760078210 */ /* 0x000fe40001ffe4ff */
[C---:B------:R-:W-:Y:S01]  /*d100*/  @!P0 SHF.L.U32 R3, R0.reuse, 0x1, RZ ;  /* 0x0000000100038819 */ /* 0x040fe200000006ff */
[----:B------:R-:W-:Y:S01]  /*d110*/  @!P0 IMAD.WIDE R4, R19, 0x2, R20 ;  /* 0x0000000213048825 */ /* 0x000fe200078e0214 */
[----:B------:R-:W-:Y:S02]  /*d120*/  @!P0 SHF.L.U64.HI R0, R0, 0x1, R7 ;  /* 0x0000000100008819 */ /* 0x000fe40000010207 */
[C---:B--2---:R-:W-:Y:S03]  /*d130*/  @!P0 IADD3 R36, P1, PT, R3.reuse, R86, RZ ;  /* 0x0000005603248210 */ /* 0x044fe60007f3e0ff */
[----:B------:R-:W2:Y:S01]  /*d140*/  @!P0 LDG.E.128 R4, desc[UR6][R4.64+0x80] ;  /* 0x0000800604048981 */ /* 0x000ea2000c1e1d00 */
[C---:B------:R-:W-:Y:S02]  /*d150*/  @!P0 IADD3.X R37, PT, PT, R0.reuse, R87, RZ, P1, !PT ;  /* 0x0000005700258210 */ /* 0x040fe40000ffe4ff */
[----:B------:R-:W-:Y:S04]  /*d160*/  @!P0 IADD3 R22, P1, PT, R3, R88, RZ ;  /* 0x0000005803168210 */ /* 0x000fe80007f3e0ff */
[----:B------:R-:W-:Y:S01]  /*d170*/  @!P0 IADD3.X R23, PT, PT, R0, R89, RZ, P1, !PT ;  /* 0x0000005900178210 */ /* 0x000fe20000ffe4ff */
[----:B------:R-:W3:Y:S01]  /*d180*/  @!P0 LDG.E.128 R36, desc[UR6][R36.64+0x80] ;  /* 0x0000800624248981 */ /* 0x000ee2000c1e1d00 */
[----:B------:R-:W-:Y:S07]  /*d190*/  ISETP.GE.U32.OR P1, PT, R9, R18, P0 ;  /* 0x000000120900720c */ /* 0x000fee0000726470 */
[----:B------:R5:W5:Y:S01]  /*d1a0*/  @!P0 LDG.E.128 R28, desc[UR6][R22.64+0x80] ;  /* 0x00008006161c8981 */ /* 0x000b62000c1e1d00 */
[--C-:B--2---:R-:W-:Y:S02]  /*d1b0*/  @!P0 HADD2.F32 R0, -RZ, R4.reuse.H0_H0 ;  /* 0x20000004ff008230 */ /* 0x104fe40000004100 */
[----:B------:R-:W-:Y:S02]  /*d1c0*/  @!P0 HADD2.F32 R2, -RZ, R4.H1_H1 ;  /* 0x30000004ff028230 */ /* 0x000fe40000004100 */
[--C-:B------:R-:W-:Y:S02]  /*d1d0*/  @!P0 HADD2.F32 R3, -RZ, R5.reuse.H0_H0 ;  /* 0x20000005ff038230 */ /* 0x100fe40000004100 */
[----:B------:R-:W-:Y:S02]  /*d1e0*/  @!P0 HADD2.F32 R4, -RZ, R5.H1_H1 ;  /* 0x30000005ff048230 */ /* 0x000fe40000004100 */
[----:B---3--:R-:W-:Y:S02]  /*d1f0*/  @!P0 HADD2.F32 R20, -RZ, R38.H0_H0 ;  /* 0x20000026ff148230 */ /* 0x008fe40000004100 */
[----:B------:R-:W-:Y:S02]  /*d200*/  @!P0 HADD2.F32 R5, -RZ, R6.H0_H0 ;  /* 0x20000006ff058230 */ /* 0x000fe40000004100 */
[--C-:B------:R-:W-:Y:S02]  /*d210*/  @!P0 HADD2.F32 R18, -RZ, R7.reuse.H0_H0 ;  /* 0x20000007ff128230 */ /* 0x100fe40000004100 */
[----:B------:R-:W-:Y:S01]  /*d220*/  @!P1 FADD.FTZ R20, -R20, -RZ ;  /* 0x800000ff14149221 */ /* 0x000fe20000010100 */
[----:B------:R-:W-:Y:S02]  /*d230*/  @!P0 HADD2.F32 R13, -RZ, R7.H1_H1 ;  /* 0x30000007ff0d8230 */ /* 0x000fe40000004100 */
[----:B------:R-:W-:Y:S02]  /*d240*/  @!P0 HADD2.F32 R19, -RZ, R38.H1_H1 ;  /* 0x30000026ff138230 */ /* 0x000fe40000004100 */
[----:B------:R-:W-:Y:S01]  /*d250*/  @!P0 FMUL.FTZ R5, R5, R20 ;  /* 0x0000001405058220 */ /* 0x000fe20000410000 */
[----:B------:R-:W-:Y:S01]  /*d260*/  @!P0 HADD2.F32 R7, -RZ, R39.H0_H0 ;  /* 0x20000027ff078230 */ /* 0x000fe20000004100 */
[----:B----4-:R-:W-:Y:S01]  /*d270*/  @!P0 MOV R20, R32 ;  /* 0x0000002000148202 */ /* 0x010fe20000000f00 */
[--C-:B-----5:R-:W-:Y:S02]  /*d280*/  @!P0 HADD2.F32 R23, -RZ, R36.reuse.H1_H1 ;  /* 0x30000024ff178230 */ /* 0x120fe40000004100 */
[----:B------:R-:W-:Y:S01]  /*d290*/  @!P1 FADD.FTZ R19, -R19, -RZ ;  /* 0x800000ff13139221 */ /* 0x000fe20000010100 */
[--C-:B------:R-:W-:Y:S02]  /*d2a0*/  @!P0 HADD2.F32 R21, -RZ, R37.reuse.H1_H1 ;  /* 0x30000025ff158230 */ /* 0x100fe40000004100 */
[----:B------:R-:W-:Y:S01]  /*d2b0*/  @!P1 FADD.FTZ R7, -R7, -RZ ;  /* 0x800000ff07079221 */ /* 0x000fe20000010100 */
[----:B------:R-:W-:Y:S01]  /*d2c0*/  @!P0 HADD2.F32 R25, -RZ, R36.H0_H0 ;  /* 0x20000024ff198230 */ /* 0x000fe20000004100 */
[----:B------:R-:W-:Y:S01]  /*d2d0*/  @!P0 MOV R36, R33 ;  /* 0x0000002100248202 */ /* 0x000fe20000000f00 */
[----:B------:R-:W-:Y:S02]  /*d2e0*/  @!P0 HADD2.F32 R6, -RZ, R6.H1_H1 ;  /* 0x30000006ff068230 */ /* 0x000fe40000004100 */
[----:B------:R-:W-:Y:S01]  /*d2f0*/  @!P1 FADD.FTZ R23, -R23, -RZ ;  /* 0x800000ff17179221 */ /* 0x000fe20000010100 */
[----:B------:R-:W-:Y:S02]  /*d300*/  @!P0 HADD2.F32 R22, -RZ, R37.H0_H0 ;  /* 0x20000025ff168230 */ /* 0x000fe40000004100 */
[----:B------:R-:W-:Y:S01]  /*d310*/  @!P1 FADD.FTZ R21, -R21, -RZ ;  /* 0x800000ff15159221 */ /* 0x000fe20000010100 */
[----:B------:R-:W-:Y:S02]  /*d320*/  @!P0 HADD2.F32 R24, -RZ, R29.H1_H1 ;  /* 0x3000001dff188230 */ /* 0x000fe40000004100 */
[----:B------:R-:W-:Y:S01]  /*d330*/  @!P1 FADD.FTZ R25, -R25, -RZ ;  /* 0x800000ff19199221 */ /* 0x000fe20000010100 */
[----:B------:R-:W-:Y:S02]  /*d340*/  @!P0 HADD2.F32 R8, -RZ, R39.H1_H1 ;  /* 0x30000027ff088230 */ /* 0x000fe40000004100 */
[----:B------:R-:W-:Y:S01]  /*d350*/  @!P0 FMUL.FTZ R6, R6, R19 ;  /* 0x0000001306068220 */ /* 0x000fe20000410000 */
[----:B------:R-:W-:Y:S02]  /*d360*/  @!P0 HADD2.F32 R19, -RZ, R20.H0_H0 ;  /* 0x20000014ff138230 */ /* 0x000fe40000004100 */
[----:B------:R-:W-:Y:S01]  /*d370*/  @!P0 FMUL.FTZ R7, R18, R7 ;  /* 0x0000000712078220 */ /* 0x000fe20000410000 */
[----:B------:R-:W-:Y:S02]  /*d380*/  @!P0 HADD2.F32 R18, -RZ, R28.H0_H0 ;  /* 0x2000001cff128230 */ /* 0x000fe40000004100 */
[----:B------:R-:W-:Y:S01]  /*d390*/  @!P1 FADD.FTZ R22, -R22, -RZ ;  /* 0x800000ff16169221 */ /* 0x000fe20000010100 */
[----:B------:R-:W-:Y:S02]  /*d3a0*/  @!P0 HADD2.F32 R26, -RZ, R30.H1_H1 ;  /* 0x3000001eff1a8230 */ /* 0x000fe40000004100 */
[----:B------:R-:W-:Y:S01]  /*d3b0*/  @!P0 FMUL.FTZ R2, R2, R23 ;  /* 0x0000001702028220 */ /* 0x000fe20000410000 */
[----:B------:R-:W-:Y:S02]  /*d3c0*/  @!P0 HADD2.F32 R23, -RZ, R29.H0_H0 ;  /* 0x2000001dff178230 */ /* 0x000fe40000004100 */
[----:B------:R-:W-:Y:S01]  /*d3d0*/  @!P0 FMUL.FTZ R4, R4, R21 ;  /* 0x0000001504048220 */ /* 0x000fe20000410000 */
[----:B------:R-:W-:Y:S01]  /*d3e0*/  @!P0 HADD2.F32 R21, -RZ, R20.H1_H1 ;  /* 0x30000014ff158230 */ /* 0x000fe20000004100 */
[----:B------:R-:W-:Y:S01]  /*d3f0*/  @!P0 MOV R29, R34 ;  /* 0x00000022001d8202 */ /* 0x000fe20000000f00 */
[----:B------:R-:W-:Y:S02]  /*d400*/  @!P0 HADD2.F32 R20, -RZ, R28.H1_H1 ;  /* 0x3000001cff148230 */ /* 0x000fe40000004100 */
        /* <DEDUP_REMOVED lines=11> */
[----:B------:R-:W-:Y:S01]  /*d4c0*/  @!P0 FFMA.FTZ R3, R22, R23, R3 ;  /* 0x0000001716038223 */ /* 0x000fe20000010003 */
[----:B------:R-:W-:Y:S01]  /*d4d0*/  @!P0 F2FP.F16.F32.PACK_AB R0, R2, R0 ;  /* 0x000000000200823e */ /* 0x000fe200000000ff */
[--C-:B------:R-:W-:Y:S02]  /*d4e0*/  @!P0 HADD2.F32 R27, -RZ, R31.reuse.H0_H0 ;  /* 0x2000001fff1b8230 */ /* 0x100fe40000004100 */
[----:B------:R-:W-:Y:S01]  /*d4f0*/  @!P0 FFMA.FTZ R4, R19, R24, R4 ;  /* 0x0000001813048223 */ /* 0x000fe20000010004 */
[--C-:B------:R-:W-:Y:S01]  /*d500*/  @!P0 HADD2.F32 R20, -RZ, R30.reuse.H0_H0 ;  /* 0x2000001eff148230 */ /* 0x100fe20000004100 */
[----:B------:R-:W-:Y:S01]  /*d510*/  @!P0 MOV R32, R0 ;  /* 0x0000000000208202 */ /* 0x000fe20000000f00 */
[----:B------:R-:W-:Y:S02]  /*d520*/  @!P0 HADD2.F32 R28, -RZ, R31.H1_H1 ;  /* 0x3000001fff1c8230 */ /* 0x000fe40000004100 */
[----:B------:R-:W-:Y:S01]  /*d530*/  @!P0 FMUL.FTZ R8, R13, R8 ;  /* 0x000000080d088220 */ /* 0x000fe20000410000 */
[----:B------:R-:W-:Y:S01]  /*d540*/  @!P0 F2FP.F16.F32.PACK_AB R3, R4, R3 ;  /* 0x000000030403823e */ /* 0x000fe200000000ff */
[----:B------:R-:W-:Y:S02]  /*d550*/  @!P0 HADD2.F32 R23, -RZ, R30.H1_H1 ;  /* 0x3000001eff178230 */ /* 0x000fe40000004100 */
[----:B------:R-:W-:Y:S01]  /*d560*/  @!P0 FFMA.FTZ R5, R18, R25, R5 ;  /* 0x0000001912058223 */ /* 0x000fe20000010005 */
[----:B------:R-:W-:Y:S01]  /*d570*/  @!P0 FFMA.FTZ R6, R21, R26, R6 ;  /* 0x0000001a15068223 */ /* 0x000fe20000010006 */
[----:B------:R-:W-:Y:S01]  /*d580*/  @!P0 MOV R33, R3 ;  /* 0x0000000300218202 */ /* 0x000fe20000000f00 */
[----:B------:R-:W-:Y:S01]  /*d590*/  @!P0 FFMA.FTZ R7, R20, R27, R7 ;  /* 0x0000001b14078223 */ /* 0x000fe20000010007 */
[----:B------:R-:W-:Y:S02]  /*d5a0*/  @!P0 FFMA.FTZ R8, R23, R28, R8 ;  /* 0x0000001c17088223 */ /* 0x000fe40000010008 */
[----:B------:R-:W-:Y:S03]  /*d5b0*/  @!P0 F2FP.F16.F32.PACK_AB R5, R6, R5 ;  /* 0x000000050605823e */ /* 0x000fe600000000ff */
[----:B------:R-:W-:Y:S02]  /*d5c0*/  @!P0 F2FP.F16.F32.PACK_AB R8, R8, R7 ;  /* 0x000000070808823e */ /* 0x000fe400000000ff */
[----:B------:R-:W-:Y:S02]  /*d5d0*/  @!P0 MOV R34, R5 ;  /* 0x0000000500228202 */ /* 0x000fe40000000f00 */
[----:B------:R-:W-:Y:S05]  /*d5e0*/  @!P0 MOV R35, R8 ;  /* 0x0000000800238202 */ /* 0x000fea0000000f00 */
[----:B------:R2:W-:Y:S02]  /*d5f0*/  STG.E.128 desc[UR6][R44.64+0x80], R32 ;  /* 0x000080202c007986 */ /* 0x0005e4000c101d06 */
.L_x_791:
[----:B------:R-:W-:Y:S05]  /*d600*/  BSYNC.RECONVERGENT B1 ;  /* 0x0000000000017941 */ /* 0x000fea0003800200 */
.L_x_790:
[----:B------:R-:W5:Y:S08]  /*d610*/  LDC R3, c[0x0][0x450] ;  /* 0x00011400ff037b82 */ /* 0x000f700000000800 */
[----:B------:R-:W1:Y:S01]  /*d620*/  LDC R13, c[0x0][0x450] ;  /* 0x00011400ff0d7b82 */ /* 0x000e620000000800 */
[----:B-----5:R-:W-:Y:S05]  /*d630*/  IMAD.U32 R3, R3, -0x40, RZ ;  /* 0xffffffc003037824 */ /* 0x020fea00078e00ff */
[C---:B------:R-:W-:Y:S02]  /*d640*/  LEA R88, P1, R3.reuse, R88, 0x1 ;  /* 0x0000005803587211 */ /* 0x040fe400078208ff */
[C---:B------:R-:W-:Y:S02]  /*d650*/  LEA R86, P0, R3.reuse, R86, 0x1 ;  /* 0x0000005603567211 */ /* 0x040fe400078008ff */
[C---:B------:R-:W-:Y:S02]  /*d660*/  LEA.HI.X.SX32 R89, R3.reuse, R89, 0x1, P1 ;  /* 0x0000005903597211 */ /* 0x040fe400008f0eff */
[----:B-1----:R-:W-:Y:S09]  /*d670*/  LEA.HI.X.SX32 R87, R3, R87, 0x1, P0 ;  /* 0x0000005703577211 */ /* 0x002ff200000f0eff */
.L_x_728:
[----:B------:R-:W-:Y:S05]  /*d680*/  BSYNC.RECONVERGENT B2 ;  /* 0x0000000000027941 */ /* 0x000fea0003800200 */
.L_x_712:
[----:B------:R-:W-:Y:S04]  /*d690*/  ISETP.NE.U32.AND P3, PT, RZ, UR12, PT ;  /* 0x0000000cff007c0c */ /* 0x000fe8000bf65070 */
[----:B------:R-:W-:Y:S11]  /*d6a0*/  ISETP.NE.AND.EX P3, PT, RZ, UR13, PT, P3 ;  /* 0x0000000dff007c0c */ /* 0x000ff6000bf65330 */
[----:B------:R-:W-:Y:S02]  /*d6b0*/  @!UPT UIADD3 URZ, UPT, UPT, URZ, URZ, URZ ;  /* 0x000000fffffff290 */ /* 0x000fe4000fffe0ff */
[----:B-1----:R-:W1:Y:S01]  /*d6c0*/  @!P3 LDC R2, c[0x0][0x3c0] ;  /* 0x0000f000ff02bb82 */ /* 0x002e620000000800 */
[----:B------:R-:W-:Y:S07]  /*d6d0*/  @!P3 IMAD.MOV.U32 R3, RZ, RZ, RZ ;  /* 0x000000ffff03b224 */ /* 0x000fee00078e00ff */
[----:B------:R-:W5:Y:S01]  /*d6e0*/  @!P3 LDC R0, c[0x0][0x3b8] ;  /* 0x0000ee00ff00bb82 */ /* 0x000f620000000800 */
[----:B------:R-:W-:Y:S01]  /*d6f0*/  @!P3 IADD3 R3, P0, PT, RZ, -R3, RZ ;  /* 0x80000003ff03b210 */ /* 0x000fe20007f1e0ff */
[----:B-----5:R-:W-:Y:S02]  /*d700*/  @!P3 IMAD.SHL.U32 R0, R0, 0x80, RZ ;  /* 0x000000800000b824 */ /* 0x020fe400078e00ff */
[----:B-1----:R-:W-:Y:S02]  /*d710*/  @!P3 IMAD.SHL.U32 R2, R2, 0x80, RZ ;  /* 0x000000800202b824 */ /* 0x002fe400078e00ff */
[----:B------:R-:W-:Y:S02]  /*d720*/  @!P3 IMAD.X R0, RZ, RZ, ~R0, P0 ;  /* 0x000000ffff00b224 */ /* 0x000fe400000e0e00 */
[----:B------:R-:W-:Y:S05]  /*d730*/  @!P3 IMAD.X R2, RZ, RZ, ~R2, P0 ;  /* 0x000000ffff02b224 */ /* 0x000fea00000e0e02 */
[C---:B--234-:R-:W-:Y:S02]  /*d740*/  @!P3 SHF.R.S64 R5, R3.reuse, 0x1f, R2 ;  /* 0x0000001f0305b819 */ /* 0x05cfe40000001002 */
[----:B------:R-:W-:Y:S02]  /*d750*/  @!P3 SHF.R.S64 R3, R3, 0x1f, R0 ;  /* 0x0000001f0303b819 */ /* 0x000fe40000001000 */
[----:B------:R-:W-:Y:S02]  /*d760*/  @!P3 IADD3 R80, P1, PT, R5, R80, RZ ;  /* 0x000000500550b210 */ /* 0x000fe40007f3e0ff */
[----:B------:R-:W-:Y:S02]  /*d770*/  @!P3 IADD3 R82, P0, PT, R3, R82, RZ ;  /* 0x000000520352b210 */ /* 0x000fe40007f1e0ff */
[----:B------:R-:W-:Y:S02]  /*d780*/  @!P3 LEA.HI.X.SX32 R79, R2, R79, 0x1, P1 ;  /* 0x0000004f024fb211 */ /* 0x000fe400008f0eff */
[----:B------:R-:W-:Y:S01]  /*d790*/  @!P3 LEA.HI.X.SX32 R83, R0, R83, 0x1, P0 ;  /* 0x000000530053b211 */ /* 0x000fe200000f0eff */
[----:B------:R-:W-:Y:S08]  /*d7a0*/  @!P3 BRA `(.L_x_794) ;  /* 0x000000040020b947 */ /* 0x000ff00003800000 */
[----:B------:R-:W-:Y:S11]  /*d7b0*/  ISETP.GT.AND P0, PT, R105, R76, PT ;  /* 0x0000004c6900720c */ /* 0x000ff60003f04270 */
[----:B------:R-:W-:Y:S02]  /*d7c0*/  @!UPT UIADD3 URZ, UPT, UPT, URZ, URZ, URZ ;  /* 0x000000fffffff290 */ /* 0x000fe4000fffe0ff */
[----:B------:R-:W-:Y:S05]  /*d7d0*/  @!P0 BRA `(.L_x_794) ;  /* 0x0000000400148947 */ /* 0x000fea0003800000 */
[----:B------:R-:W1:Y:S01]  /*d7e0*/  LDC R3, c[0x0][0x4f0] ;  /* 0x00013c00ff037b82 */ /* 0x000e620000000800 */
[----:B------:R-:W-:Y:S02]  /*d7f0*/  MOV R18, RZ ;  /* 0x000000ff00127202 */ /* 0x000fe40000000f00 */
[----:B------:R-:W-:Y:S02]  /*d800*/  IABS R4, R122 ;  /* 0x0000007a00047213 */ /* 0x000fe40000000000 */
[----:B-1----:R-:W-:Y:S04]  /*d810*/  IABS R0, R3 ;  /* 0x0000000300007213 */ /* 0x002fe80000000000 */
[----:B------:R-:W1:Y:S10]  /*d820*/  I2F.RP R7, R0 ;  /* 0x0000000000077306 */ /* 0x000e740000209400 */
[----:B-1----:R-:W1:Y:S02]  /*d830*/  MUFU.RCP R2, R7 ;  /* 0x0000000700027308 */ /* 0x002e640000001000 */
[----:B-1----:R-:W-:Y:S08]  /*d840*/  VIADD R6, R2, 0xffffffe ;  /* 0x0ffffffe02067836 */ /* 0x002ff00000000000 */
[----:B------:R-:W1:Y:S02]  /*d850*/  F2I.FTZ.U32.TRUNC.NTZ R19, R6 ;  /* 0x0000000600137305 */ /* 0x000e64000021f000 */
[--C-:B-1----:R-:W-:Y:S04]  /*d860*/  IMAD.MOV R2, RZ, RZ, -R19.reuse ;  /* 0x000000ffff027224 */ /* 0x102fe800078e0a13 */
[----:B------:R-:W-:Y:S01]  /*d870*/  IMAD R5, R2, R0, RZ ;  /* 0x0000000002057224 */ /* 0x000fe200078e02ff */
[----:B------:R-:W-:Y:S03]  /*d880*/  IABS R2, R106 ;  /* 0x0000006a00027213 */ /* 0x000fe60000000000 */
        /* <DEDUP_REMOVED lines=9> */
[----:B------:R-:W-:Y:S01]  /*d920*/  @!P4 IADD3 R5, PT, PT, R5, 0x1, RZ ;  /* 0x000000010505c810 */ /* 0x000fe20007ffe0ff */
[----:B------:R-:W-:Y:S01]  /*d930*/  @!P4 IMAD.IADD R4, R4, 0x1, -R0 ;  /* 0x000000010404c824 */ /* 0x000fe200078e0a00 */
[-C--:B------:R-:W-:Y:S01]  /*d940*/  @!P0 IADD3 R2, PT, PT, R2, -R0.reuse, RZ ;  /* 0x8000000002028210 */ /* 0x080fe20007ffe0ff */
[----:B------:R-:W-:Y:S01]  /*d950*/  @!P0 VIADD R7, R7, 0x1 ;  /* 0x0000000107078836 */ /* 0x000fe20000000000 */
[----:B------:R-:W-:Y:S02]  /*d960*/  ISETP.NE.AND P0, PT, R3, RZ, PT ;  /* 0x000000ff0300720c */ /* 0x000fe40003f05270 */
[-C--:B------:R-:W-:Y:S02]  /*d970*/  ISETP.GE.U32.AND P5, PT, R2, R0.reuse, PT ;  /* 0x000000000200720c */ /* 0x080fe40003fa6070 */
[----:B------:R-:W-:Y:S02]  /*d980*/  ISETP.GE.U32.AND P6, PT, R4, R0, PT ;  /* 0x000000000400720c */ /* 0x000fe40003fc6070 */
[-C--:B------:R-:W-:Y:S02]  /*d990*/  LOP3.LUT R0, R106, R3.reuse, RZ, 0x3c, !PT ;  /* 0x000000036a007212 */ /* 0x080fe400078e3cff */
[-C--:B------:R-:W-:Y:S02]  /*d9a0*/  LOP3.LUT R2, R122, R3.reuse, RZ, 0x3c, !PT ;  /* 0x000000037a027212 */ /* 0x080fe400078e3cff */
[----:B------:R-:W-:Y:S02]  /*d9b0*/  ISETP.GE.AND P1, PT, R0, RZ, PT ;  /* 0x000000ff0000720c */ /* 0x000fe40003f26270 */
[----:B------:R-:W-:Y:S02]  /*d9c0*/  ISETP.GE.AND P3, PT, R2, RZ, PT ;  /* 0x000000ff0200720c */ /* 0x000fe40003f66270 */
[----:B------:R-:W-:Y:S01]  /*d9d0*/  LOP3.LUT R0, RZ, R3, RZ, 0x33, !PT ;  /* 0x00000003ff007212 */ /* 0x000fe200078e33ff */
[----:B------:R-:W-:Y:S02]  /*d9e0*/  @P5 VIADD R7, R7, 0x1 ;  /* 0x0000000107075836 */ /* 0x000fe40000000000 */
[----:B------:R-:W-:Y:S06]  /*d9f0*/  @P6 IADD3 R5, PT, PT, R5, 0x1, RZ ;  /* 0x0000000105056810 */ /* 0x000fec0007ffe0ff */
[----:B------:R-:W-:Y:S02]  /*da00*/  @!P1 IMAD.MOV R7, RZ, RZ, -R7 ;  /* 0x000000ffff079224 */ /* 0x000fe400078e0a07 */
[----:B------:R-:W-:Y:S03]  /*da10*/  @!P3 IADD3 R5, PT, PT, -R5, RZ, RZ ;  /* 0x000000ff0505b210 */ /* 0x000fe60007ffe1ff */
[C---:B------:R-:W-:Y:S02]  /*da20*/  SEL R2, R0.reuse, R7, !P0 ;  /* 0x0000000700027207 */ /* 0x040fe40004000000 */
[----:B------:R-:W-:Y:S02]  /*da30*/  SEL R5, R0, R5, !P0 ;  /* 0x0000000500057207 */ /* 0x000fe40004000000 */
[CC--:B------:R-:W-:Y:S02]  /*da40*/  LEA R18, P1, R2.reuse, R210.reuse, 0x2 ;  /* 0x000000d202127211 */ /* 0x0c0fe400078210ff */
[C---:B------:R-:W-:Y:S01]  /*da50*/  LEA R22, P0, R5.reuse, R210, 0x2 ;  /* 0x000000d205167211 */ /* 0x040fe200078010ff */
[C---:B------:R-:W-:Y:S01]  /*da60*/  IMAD.IADD R0, R5.reuse, 0x1, -R2 ;  /* 0x0000000105007824 */ /* 0x040fe200078e0a02 */
[-C--:B------:R-:W-:Y:S02]  /*da70*/  LEA.HI.X.SX32 R19, R2, R211.reuse, 0x2, P1 ;  /* 0x000000d302137211 */ /* 0x080fe400008f16ff */
[----:B------:R-:W-:Y:S01]  /*da80*/  LEA.HI.X.SX32 R23, R5, R211, 0x2, P0 ;  /* 0x000000d305177211 */ /* 0x000fe200000f16ff */
[----:B------:R-:W-:Y:S02]  /*da90*/  IMAD R0, R0, R3, -0x80 ;  /* 0xffffff8000007424 */ /* 0x000fe400078e0203 */
[----:B------:R-:W2:Y:S02]  /*daa0*/  LDG.E R7, desc[UR6][R18.64] ;  /* 0x0000000612077981 */ /* 0x000ea4000c1e1900 */
[----:B------:R-:W-:Y:S01]  /*dab0*/  IMAD.WIDE.U32 R20, R0, UR14, RZ ;  /* 0x0000000e00147c25 */ /* 0x000fe2000f8e00ff */
[----:B------:R-:W-:Y:S01]  /*dac0*/  SHF.R.S32.HI R5, RZ, 0x1f, R0 ;  /* 0x0000001fff057819 */ /* 0x000fe20000011400 */
[----:B------:R-:W2:Y:S02]  /*dad0*/  LDG.E R4, desc[UR6][R22.64] ;  /* 0x0000000616047981 */ /* 0x000ea4000c1e1900 */
[----:B--2---:R-:W-:Y:S02]  /*dae0*/  IADD3 R7, PT, PT, R7, -R4, RZ ;  /* 0x8000000407077210 */ /* 0x004fe40007ffe0ff */
[C---:B------:R-:W-:Y:S02]  /*daf0*/  IMAD R4, R5.reuse, UR14, RZ ;  /* 0x0000000e05047c24 */ /* 0x040fe4000f8e02ff */
[----:B------:R-:W-:Y:S01]  /*db00*/  IMAD R5, R5, UR4, RZ ;  /* 0x0000000405057c24 */ /* 0x000fe2000f8e02ff */
[----:B------:R-:W-:Y:S01]  /*db10*/  SHF.R.S32.HI R6, RZ, 0x1f, R7 ;  /* 0x0000001fff067819 */ /* 0x000fe20000011407 */
[C---:B------:R-:W-:Y:S04]  /*db20*/  IMAD.WIDE.U32 R18, R7.reuse, UR8, RZ ;  /* 0x0000000807127c25 */ /* 0x040fe8000f8e00ff */
[----:B------:R-:W-:Y:S02]  /*db30*/  IMAD R2, R6, UR8, RZ ;  /* 0x0000000806027c24 */ /* 0x000fe4000f8e02ff */
[----:B------:R-:W-:Y:S02]  /*db40*/  IMAD R4, R0, UR15, R4 ;  /* 0x0000000f00047c24 */ /* 0x000fe4000f8e0204 */
[----:B------:R-:W-:Y:S02]  /*db50*/  IMAD R2, R7, UR9, R2 ;  /* 0x0000000907027c24 */ /* 0x000fe4000f8e0202 */
[----:B------:R-:W-:Y:S02]  /*db60*/  IMAD.IADD R21, R21, 0x1, R4 ;  /* 0x0000000115157824 */ /* 0x000fe400078e0204 */
[----:B------:R-:W-:Y:S01]  /*db70*/  IMAD R6, R6, UR10, RZ ;  /* 0x0000000a06067c24 */ /* 0x000fe2000f8e02ff */
[----:B------:R-:W-:Y:S01]  /*db80*/  IADD3 R19, PT, PT, R19, R2, RZ ;  /* 0x0000000213137210 */ /* 0x000fe20007ffe0ff */
[C---:B------:R-:W-:Y:S04]  /*db90*/  IMAD.WIDE.U32 R20, R7.reuse, UR10, R20 ;  /* 0x0000000a07147c25 */ /* 0x040fe8000f8e0014 */
[----:B------:R-:W-:Y:S01]  /*dba0*/  IMAD.WIDE.U32 R18, R0, UR4, R18 ;  /* 0x0000000400127c25 */ /* 0x000fe2000f8e0012 */
[----:B------:R-:W-:Y:S03]  /*dbb0*/  LEA R80, P1, R20, R80, 0x1 ;  /* 0x0000005014507211 */ /* 0x000fe600078208ff */
[----:B------:R-:W-:Y:S01]  /*dbc0*/  IMAD R6, R7, UR11, R6 ;  /* 0x0000000b07067c24 */ /* 0x000fe2000f8e0206 */
[----:B------:R-:W-:Y:S01]  /*dbd0*/  LEA R82, P0, R18, R82, 0x1 ;  /* 0x0000005212527211 */ /* 0x000fe200078008ff */
[----:B------:R-:W-:Y:S02]  /*dbe0*/  IMAD R5, R0, UR5, R5 ;  /* 0x0000000500057c24 */ /* 0x000fe4000f8e0205 */
[----:B------:R-:W-:Y:S03]  /*dbf0*/  IMAD.IADD R6, R21, 0x1, R6 ;  /* 0x0000000115067824 */ /* 0x000fe600078e0206 */
[----:B------:R-:W-:Y:S02]  /*dc00*/  IADD3 R5, PT, PT, R19, R5, RZ ;  /* 0x0000000513057210 */ /* 0x000fe40007ffe0ff */
[----:B------:R-:W-:Y:S02]  /*dc10*/  LEA.HI.X R79, R20, R79, R6, 0x1, P1 ;  /* 0x0000004f144f7211 */ /* 0x000fe400008f0c06 */
[----:B------:R-:W-:Y:S07]  /*dc20*/  LEA.HI.X R83, R18, R83, R5, 0x1, P0 ;  /* 0x0000005312537211 */ /* 0x000fee00000f0c05 */
.L_x_794:
[----:B------:R-:W-:Y:S02]  /*dc30*/  IADD3 R84, P1, PT, R84, R91, RZ ;  /* 0x0000005b54547210 */ /* 0x000fe40007f3e0ff */
[----:B------:R-:W-:Y:S03]  /*dc40*/  IADD3 R10, P0, PT, R10, R93, RZ ;  /* 0x0000005d0a0a7210 */ /* 0x000fe60007f1e0ff */
[----:B------:R-:W-:Y:S02]  /*dc50*/  IMAD.X R85, R85, 0x1, R90, P1 ;  /* 0x0000000155557824 */ /* 0x000fe400008e065a */
[----:B------:R-:W-:Y:S01]  /*dc60*/  IMAD.X R11, R11, 0x1, R92, P0 ;  /* 0x000000010b0b7824 */ /* 0x000fe200000e065c */
[----:B------:R-:W-:Y:S07]  /*dc70*/  @P2 BRA `(.L_x_795) ;  /* 0xffffff4800042947 */ /* 0x000fee000383ffff */
.L_x_695:
[----:B-----5:R-:W1:Y:S01]  /*dc80*/  LDC R0, c[0x0][0x450] ;  /* 0x00011400ff007b82 */ /* 0x020e620000000800 */
[----:B------:R-:W-:Y:S01]  /*dc90*/  LOP3.LUT R4, R67, 0x1f8, RZ, 0xc0, !PT ;  /* 0x000001f843047812 */ /* 0x000fe200078ec0ff */
[----:B------:R-:W-:Y:S01]  /*dca0*/  UMOV UR4, 0x400 ;  /* 0x0000040000047882 */ /* 0x000fe20000000000 */
[----:B------:R-:W-:Y:S02]  /*dcb0*/  BSSY.RECONVERGENT B3, `(.L_x_796) ;  /* 0x000055e000037945 */ /* 0x000fe40003800200 */
[----:B------:R-:W-:-:S03]  /*dcc0*/  LOP3.LUT R4, R4, 0x38, R65, 0x78, !PT ;  /* 0x0000003804047812 */ /* 0x000fc600078e7841 */
[----:B------:R-:W2:Y:S01]  /*dcd0*/  S2UR UR5, SR_CgaCtaId ;  /* 0x00000000000579c3 */ /* 0x000ea20000008800 */
[----:B------:R-:W-:-:S07]  /*dce0*/  LOP3.LUT R67, R4, 0x1e00, R67, 0xf8, !PT ;  /* 0x00001e0004437812 */ /* 0x000fce00078ef843 */
[----:B------:R-:W3:Y:S08]  /*dcf0*/  LDC.64 R2, c[0x0][0x3b0] ;  /* 0x0000ec00ff027b82 */ /* 0x000ef00000000a00 */
[----:B------:R-:W-:Y:S01]  /*dd00*/  BAR.SYNC.DEFER_BLOCKING 0x0 ;  /* 0x0000000000007b1d */ /* 0x000fe20000010000 */
[----:B-1----:R-:W-:Y:S01]  /*dd10*/  ISETP.NE.AND P0, PT, R0, RZ, PT ;  /* 0x000000ff0000720c */ /* 0x002fe20003f05270 */
[----:B--2---:R-:W-:-:S06]  /*dd20*/  ULEA UR5, UR5, UR4, 0x18 ;  /* 0x0000000405057291 */ /* 0x004fcc000f8ec0ff */
[----:B------:R-:W-:Y:S02]  /*dd30*/  LEA R213, R67, UR5, 0x1 ;  /* 0x0000000543d57c11 */ /* 0x000fe4000f8e08ff */
[C---:B---3--:R-:W-:Y:S01]  /*dd40*/  SHF.L.U64.HI R31, R2.reuse, 0x4, R3 ;  /* 0x00000004021f7819 */ /* 0x048fe20000010203 */
[----:B------:R-:W-:-:S03]  /*dd50*/  IMAD.SHL.U32 R37, R2, 0x10, RZ ;  /* 0x0000001002257824 */ /* 0x000fc600078e00ff */
[----:B------:R-:W-:Y:S05]  /*dd60*/  @P0 BRA `(.L_x_797) ;  /* 0x0000000400480947 */ /* 0x000fea0003800000 */
[----:B------:R-:W1:Y:S01]  /*dd70*/  LDCU.64 UR8, c[0x0][0x380] ;  /* 0x00007000ff0877ac */ /* 0x000e620008000a00 */
[----:B------:R-:W-:Y:S01]  /*dd80*/  IMAD.IADD R0, R205, 0x1, -R70 ;  /* 0x00000001cd007824 */ /* 0x000fe200078e0a46 */
[----:B------:R-:W-:Y:S01]  /*dd90*/  BSSY.RECONVERGENT B0, `(.L_x_798) ;  /* 0x000001a000007945 */ /* 0x000fe20003800200 */
[C---:B------:R-:W-:Y:S02]  /*dda0*/  VIADD R13, R126.reuse, 0x10 ;  /* 0x000000107e0d7836 */ /* 0x040fe40000000000 */
[C---:B------:R-:W-:Y:S01]  /*ddb0*/  VIADD R29, R126.reuse, 0x20 ;  /* 0x000000207e1d7836 */ /* 0x040fe20000000000 */
[CC--:B------:R-:W-:Y:S01]  /*ddc0*/  ISETP.GE.AND P1, PT, R126.reuse, R0.reuse, PT ;  /* 0x000000007e00720c */ /* 0x0c0fe20003f26270 */
[----:B------:R-:W-:Y:S01]  /*ddd0*/  VIADD R39, R126, 0x30 ;  /* 0x000000307e277836 */ /* 0x000fe20000000000 */
[-C--:B------:R-:W-:Y:S02]  /*dde0*/  ISETP.GE.AND P4, PT, R13, R0.reuse, PT ;  /* 0x000000000d00720c */ /* 0x080fe40003f86270 */
[----:B------:R-:W-:-:S02]  /*ddf0*/  ISETP.GE.AND P3, PT, R29, R0, PT ;  /* 0x000000001d00720c */ /* 0x000fc40003f66270 */
[----:B------:R-:W-:Y:S02]  /*de00*/  ISETP.GE.AND P2, PT, R39, R0, PT ;  /* 0x000000002700720c */ /* 0x000fe40003f46270 */
[----:B-1----:R-:W-:-:S04]  /*de10*/  LEA R4, P0, R124, UR8, 0x1 ;  /* 0x000000087c047c11 */ /* 0x002fc8000f8008ff */
[----:B------:R-:W-:Y:S02]  /*de20*/  LEA.HI.X R5, R124, UR9, R78, 0x1, P0 ;  /* 0x000000097c057c11 */ /* 0x000fe400080f0c4e */
[----:B------:R-:W-:-:S04]  /*de30*/  LEA R6, P0, R37, R4, 0x1 ;  /* 0x0000000425067211 */ /* 0x000fc800078008ff */
[----:B------:R-:W-:Y:S01]  /*de40*/  LEA.HI.X R7, R37, R5, R31, 0x1, P0 ;  /* 0x0000000525077211 */ /* 0x000fe200000f0c1f */
[----:B------:R-:W-:Y:S08]  /*de50*/  @P1 BRA `(.L_x_799) ;  /* 0x0000000000341947 */ /* 0x000ff00003800000 */
[----:B------:R-:W1:Y:S02]  /*de60*/  LDCU UR4, c[0x0][0x440] ;  /* 0x00008800ff0477ac */ /* 0x000e640008000800 */
[----:B-1----:R-:W-:Y:S02]  /*de70*/  ISETP.GE.AND P1, PT, R14, UR4, PT ;  /* 0x000000040e007c0c */ /* 0x002fe4000bf26270 */
[----:B------:R-:W-:-:S11]  /*de80*/  ISETP.GE.AND P0, PT, R9, UR4, PT ;  /* 0x0000000409007c0c */ /* 0x000fd6000bf06270 */
        /* <DEDUP_REMOVED lines=10> */
.L_x_799:
[----:B------:R-:W-:Y:S05]  /*df30*/  BSYNC.RECONVERGENT B0 ;  /* 0x0000000000007941 */ /* 0x000fea0003800200 */
.L_x_798:
[----:B------:R-:W-:Y:S04]  /*df40*/  BSSY.RECONVERGENT B0, `(.L_x_800) ;  /* 0x0000011000007945 */ /* 0x000fe80003800200 */
[----:B------:R-:W-:Y:S05]  /*df50*/  @P4 BRA `(.L_x_801) ;  /* 0x00000000003c4947 */ /* 0x000fea0003800000 */
[----:B------:R-:W2:Y:S02]  /*df60*/  LDCU UR4, c[0x0][0x440] ;  /* 0x00008800ff0477ac */ /* 0x000ea40008000800 */
[----:B--2---:R-:W-:Y:S02]  /*df70*/  ISETP.GE.AND P0, PT, R9, UR4, PT ;  /* 0x0000000409007c0c */ /* 0x004fe4000bf06270 */
[----:B------:R-:W-:-:S11]  /*df80*/  ISETP.GE.AND P1, PT, R14, UR4, PT ;  /* 0x000000040e007c0c */ /* 0x000fd6000bf26270 */
[----:B-1----:R-:W-:Y:S02]  /*df90*/  @!P0 IMAD.MOV.U32 R4, RZ, RZ, R6 ;  /* 0x000000ffff048224 */ /* 0x002fe400078e0006 */
[----:B------:R-:W-:Y:S01]  /*dfa0*/  @!P0 IMAD.MOV.U32 R5, RZ, RZ, R7 ;  /* 0x000000ffff058224 */ /* 0x000fe200078e0007 */
        /* <DEDUP_REMOVED lines=10> */
.L_x_801:
[----:B------:R-:W-:Y:S05]  /*e050*/  BSYNC.RECONVERGENT B0 ;  /* 0x0000000000007941 */ /* 0x000fea0003800200 */
.L_x_800:
[----:B------:R-:W-:Y:S04]  /*e060*/  BSSY.RECONVERGENT B0, `(.L_x_802) ;  /* 0x0000011000007945 */ /* 0x000fe80003800200 */
[----:B------:R-:W-:Y:S05]  /*e070*/  @P3 BRA `(.L_x_803) ;  /* 0x00000000003c3947 */ /* 0x000fea0003800000 */
[----:B------:R-:W3:Y:S01]  /*e080*/  LDCU UR4, c[0x0][0x440] ;  /* 0x00008800ff0477ac */ /* 0x000ee20008000800 */
[----:B-12---:R-:W-:-:S04]  /*e090*/  LEA R4, P3, R2, R6, 0x5 ;  /* 0x0000000602047211 */ /* 0x006fc800078628ff */
[----:B------:R-:W-:Y:S02]  /*e0a0*/  LEA.HI.X R5, R2, R7, R3, 0x5, P3 ;  /* 0x0000000702057211 */ /* 0x000fe400018f2c03 */
        /* <DEDUP_REMOVED lines=12> */
.L_x_803:
[----:B------:R-:W-:Y:S05]  /*e170*/  BSYNC.RECONVERGENT B0 ;  /* 0x0000000000007941 */ /* 0x000fea0003800200 */
.L_x_802:
[----:B------:R-:W-:Y:S05]  /*e180*/  @P2 BRA `(.L_x_804) ;  /* 0x0000005000402947 */ /* 0x000fea0003800000 */
[----:B------:R-:W4:Y:S01]  /*e190*/  LDCU UR4, c[0x0][0x440] ;  /* 0x00008800ff0477ac */ /* 0x000f220008000800 */
[----:B-123--:R-:W-:-:S04]  /*e1a0*/  LEA R4, P2, R2, R6, 0x6 ;  /* 0x0000000602047211 */ /* 0x00efc800078430ff */
        /* <DEDUP_REMOVED lines=14> */
.L_x_797:
[----:B------:R-:W1:Y:S01]  /*e290*/  LDCU.64 UR8, c[0x0][0x470] ;  /* 0x00008e00ff0877ac */ /* 0x000e620008000a00 */
[----:B------:R-:W-:Y:S01]  /*e2a0*/  IMAD.MOV.U32 R4, RZ, RZ, RZ ;  /* 0x000000ffff047224 */ /* 0x000fe200078e00ff */
[----:B-1----:R-:W-:-:S04]  /*e2b0*/  ISETP.NE.U32.AND P0, PT, RZ, UR8, PT ;  /* 0x00000008ff007c0c */ /* 0x002fc8000bf05070 */
[----:B------:R-:W-:Y:S01]  /*e2c0*/  ISETP.NE.AND.EX P0, PT, RZ, UR9, PT, P0 ;  /* 0x00000009ff007c0c */ /* 0x000fe2000bf05300 */
[----:B------:R-:W1:Y:S01]  /*e2d0*/  LDCU.U8 UR4, c[0x0][0x533] ;  /* 0x0000a660ff0477ac */ /* 0x000e620008000000 */
[----:B------:R-:W2:Y:S11]  /*e2e0*/  LDCU.64 UR8, c[0x0][0x380] ;  /* 0x00007000ff0877ac */ /* 0x000eb60008000a00 */
[----:B------:R-:W3:Y:S01]  /*e2f0*/  @P0 LDG.E R4, desc[UR6][R128.64] ;  /* 0x0000000680040981 */ /* 0x000ee2000c1e1900 */
[----:B------:R-:W-:Y:S01]  /*e300*/  IMAD.SHL.U32 R29, R12, 0x10, RZ ;  /* 0x000000100c1d7824 */ /* 0x000fe200078e00ff */
[----:B-1----:R-:W-:Y:S01]  /*e310*/  UISETP.NE.AND UP0, UPT, UR4, URZ, UPT ;  /* 0x000000ff0400728c */ /* 0x002fe2000bf05270 */
[----:B--2---:R-:W-:-:S04]  /*e320*/  LEA R26, P0, R124, UR8, 0x1 ;  /* 0x000000087c1a7c11 */ /* 0x004fc8000f8008ff */
[----:B------:R-:W-:Y:S02]  /*e330*/  LEA.HI.X R27, R124, UR9, R78, 0x1, P0 ;  /* 0x000000097c1b7c11 */ /* 0x000fe400080f0c4e */
[----:B---3--:R-:W-:-:S05]  /*e340*/  IADD3 R69, PT, PT, R4, R69, R70 ;  /* 0x0000004504457210 */ /* 0x008fca0007ffe046 */
[----:B------:R-:W-:-:S05]  /*e350*/  IMAD R4, R12, R69, RZ ;  /* 0x000000450c047224 */ /* 0x000fca00078e02ff */
[-C--:B------:R-:W-:Y:S02]  /*e360*/  IADD3 R20, P2, PT, R121, R4.reuse, RZ ;  /* 0x0000000479147210 */ /* 0x080fe40007f5e0ff */
[----:B------:R-:W-:Y:S02]  /*e370*/  IADD3 R8, P1, PT, R120, R4, RZ ;  /* 0x0000000478087210 */ /* 0x000fe40007f3e0ff */
[----:B------:R-:W-:-:S05]  /*e380*/  SHF.R.S32.HI R4, RZ, 0x1f, R4 ;  /* 0x0000001fff047819 */ /* 0x000fca0000011404 */
[--C-:B------:R-:W-:Y:S02]  /*e390*/  IMAD.X R22, R104, 0x1, R4.reuse, P2 ;  /* 0x0000000168167824 */ /* 0x100fe400010e0604 */
[----:B------:R-:W-:Y:S01]  /*e3a0*/  IMAD.X R10, R103, 0x1, R4, P1 ;  /* 0x00000001670a7824 */ /* 0x000fe200008e0604 */
[----:B------:R-:W-:Y:S06]  /*e3b0*/  BRA.U !UP0, `(.L_x_805) ;  /* 0x0000001d08e07547 */ /* 0x000fec000b800000 */
[----:B------:R-:W-:Y:S01]  /*e3c0*/  IADD3 R8, PT, PT, -R70, R205, RZ ;  /* 0x000000cd46087210 */ /* 0x000fe20007ffe1ff */
[----:B------:R-:W-:Y:S03]  /*e3d0*/  BSSY.RECONVERGENT B2, `(.L_x_806) ;  /* 0x0000077000027945 */ /* 0x000fe60003800200 */
[----:B------:R-:W-:-:S13]  /*e3e0*/  ISETP.GE.AND P0, PT, R126, R8, PT ;  /* 0x000000087e00720c */ /* 0x000fda0003f06270 */
[----:B------:R-:W-:Y:S05]  /*e3f0*/  @P0 BRA `(.L_x_807) ;  /* 0x0000000400d00947 */ /* 0x000fea0003800000 */
[----:B------:R-:W1:Y:S01]  /*e400*/  LDC R10, c[0x0][0x440] ;  /* 0x00011000ff0a7b82 */ /* 0x000e620000000800 */
[----:B------:R-:W2:Y:S01]  /*e410*/  LDCU.64 UR10, c[0x0][0x4c8] ;  /* 0x00009900ff0a77ac */ /* 0x000ea20008000a00 */
[C---:B------:R-:W-:Y:S01]  /*e420*/  IMAD.SHL.U32 R32, R20.reuse, 0x2, RZ ;  /* 0x0000000214207824 */ /* 0x040fe200078e00ff */
[----:B------:R-:W-:Y:S01]  /*e430*/  SHF.L.U64.HI R4, R20, 0x1, R22 ;  /* 0x0000000114047819 */ /* 0x000fe20000010216 */
[----:B------:R-:W-:Y:S01]  /*e440*/  BSSY.RECONVERGENT B1, `(.L_x_808) ;  /* 0x000003b000017945 */ /* 0x000fe20003800200 */
[----:B------:R-:W3:Y:S01]  /*e450*/  LDCU.64 UR8, c[0x0][0x4d0] ;  /* 0x00009a00ff0877ac */ /* 0x000ee20008000a00 */
[----:B------:R-:W-:Y:S02]  /*e460*/  CS2R R6, SRZ ;  /* 0x0000000000067805 */ /* 0x000fe4000001ff00 */
[C---:B--2---:R-:W-:Y:S02]  /*e470*/  IADD3 R24, P2, PT, R32.reuse, UR10, RZ ;  /* 0x0000000a20187c10 */ /* 0x044fe4000ff5e0ff */
[----:B---3--:R-:W-:-:S02]  /*e480*/  IADD3 R32, P1, PT, R32, UR8, RZ ;  /* 0x0000000820207c10 */ /* 0x008fc4000ff3e0ff */
[----:B-1----:R-:W-:Y:S02]  /*e490*/  ISETP.GE.AND P0, PT, R14, R10, PT ;  /* 0x0000000a0e00720c */ /* 0x002fe40003f06270 */
[C---:B------:R-:W-:Y:S02]  /*e4a0*/  IADD3.X R25, PT, PT, R4.reuse, UR11, RZ, P2, !PT ;  /* 0x0000000b04197c10 */ /* 0x040fe400097fe4ff */
[----:B------:R-:W-:Y:S02]  /*e4b0*/  IADD3.X R33, PT, PT, R4, UR9, RZ, P1, !PT ;  /* 0x0000000904217c10 */ /* 0x000fe40008ffe4ff */
[----:B------:R-:W-:-:S07]  /*e4c0*/  CS2R R4, SRZ ;  /* 0x0000000000047805 */ /* 0x000fce000001ff00 */
[----:B------:R-:W-:Y:S05]  /*e4d0*/  @P0 BRA `(.L_x_809) ;  /* 0x0000000000c40947 */ /* 0x000fea0003800000 */
[----:B------:R1:W5:Y:S01]  /*e4e0*/  LDG.E.128 R16, desc[UR6][R26.64] ;  /* 0x000000061a107981 */ /* 0x000362000c1e1d00 */
[----:B------:R-:W-:Y:S01]  /*e4f0*/  ISETP.GE.AND P0, PT, R14, R0, PT ;  /* 0x000000000e00720c */ /* 0x000fe20003f06270 */
[----:B------:R-:W-:-:S12]  /*e500*/  BSSY.RECONVERGENT B0, `(.L_x_810) ;  /* 0x000002a000007945 */ /* 0x000fd80003800200 */
[----:B------:R-:W-:Y:S05]  /*e510*/  @P0 BRA `(.L_x_811) ;  /* 0x0000000000a00947 */ /* 0x000fea0003800000 */
[----:B------:R-:W2:Y:S04]  /*e520*/  LDG.E.64 R4, desc[UR6][R32.64] ;  /* 0x0000000620047981 */ /* 0x000ea8000c1e1b00 */
[----:B------:R-:W3:Y:S01]  /*e530*/  LDG.E.64 R6, desc[UR6][R24.64] ;  /* 0x0000000618067981 */ /* 0x000ee2000c1e1b00 */
[----:B-----5:R-:W-:Y:S01]  /*e540*/  HADD2.F32 R28, -RZ, R19.H1_H1 ;  /* 0x30000013ff1c7230 */ /* 0x020fe20000004100 */
[----:B------:R-:W-:Y:S01]  /*e550*/  MOV R21, R18 ;  /* 0x0000001200157202 */ /* 0x000fe20000000f00 */
[--C-:B------:R-:W-:Y:S02]  /*e560*/  HADD2.F32 R34, -RZ, R17.reuse.H1_H1 ;  /* 0x30000011ff227230 */ /* 0x100fe40000004100 */
[----:B------:R-:W-:Y:S02]  /*e570*/  HADD2.F32 R23, -RZ, R17.H0_H0 ;  /* 0x20000011ff177230 */ /* 0x000fe40000004100 */
[----:B------:R-:W-:-:S02]  /*e580*/  HADD2.F32 R19, -RZ, R19.H0_H0 ;  /* 0x20000013ff137230 */ /* 0x000fc40000004100 */
[----:B--2---:R-:W-:Y:S02]  /*e590*/  HADD2.F32 R11, -RZ, R5.H1_H1 ;  /* 0x30000005ff0b7230 */ /* 0x004fe40000004100 */
[----:B------:R-:W-:Y:S02]  /*e5a0*/  HADD2.F32 R13, -RZ, R4.H1_H1 ;  /* 0x30000004ff0d7230 */ /* 0x000fe40000004100 */
[----:B---3--:R-:W-:Y:S02]  /*e5b0*/  HADD2.F32 R17, -RZ, R7.H1_H1 ;  /* 0x30000007ff117230 */ /* 0x008fe40000004100 */
[----:B------:R-:W-:Y:S01]  /*e5c0*/  FMUL.FTZ R30, R28, R11 ;  /* 0x0000000b1c1e7220 */ /* 0x000fe20000410000 */
[--C-:B------:R-:W-:Y:S02]  /*e5d0*/  HADD2.F32 R18, -RZ, R6.reuse.H1_H1 ;  /* 0x30000006ff127230 */ /* 0x100fe40000004100 */
[----:B------:R-:W-:Y:S01]  /*e5e0*/  FMUL.FTZ R36, R34, R13 ;  /* 0x0000000d22247220 */ /* 0x000fe20000410000 */
[----:B------:R-:W-:-:S02]  /*e5f0*/  HADD2.F32 R6, -RZ, R6.H0_H0 ;  /* 0x20000006ff067230 */ /* 0x000fc40000004100 */
[-C--:B------:R-:W-:Y:S01]  /*e600*/  FMUL.FTZ R28, R28, R17.reuse ;  /* 0x000000111c1c7220 */ /* 0x080fe20000410000 */
[----:B------:R-:W-:Y:S01]  /*e610*/  FFMA.FTZ R30, R19, R17, -R30 ;  /* 0x00000011131e7223 */ /* 0x000fe2000001081e */
[-C--:B------:R-:W-:Y:S01]  /*e620*/  FMUL.FTZ R34, R34, R18.reuse ;  /* 0x0000001222227220 */ /* 0x080fe20000410000 */
[----:B------:R-:W-:Y:S01]  /*e630*/  FFMA.FTZ R36, R23, R18, -R36 ;  /* 0x0000001217247223 */ /* 0x000fe20000010824 */
[----:B------:R-:W-:Y:S02]  /*e640*/  HADD2.F32 R17, -RZ, R16.H1_H1 ;  /* 0x30000010ff117230 */ /* 0x000fe40000004100 */
[----:B------:R-:W-:Y:S01]  /*e650*/  FFMA.FTZ R11, R19, R11, R28 ;  /* 0x0000000b130b7223 */ /* 0x000fe2000001001c */
[----:B------:R-:W-:Y:S02]  /*e660*/  HADD2.F32 R4, -RZ, R4.H0_H0 ;  /* 0x20000004ff047230 */ /* 0x000fe40000004100 */
[----:B------:R-:W-:Y:S01]  /*e670*/  FFMA.FTZ R13, R23, R13, R34 ;  /* 0x0000000d170d7223 */ /* 0x000fe20000010022 */
[----:B------:R-:W-:-:S02]  /*e680*/  HADD2.F32 R5, -RZ, R5.H0_H0 ;  /* 0x20000005ff057230 */ /* 0x000fc40000004100 */
[----:B------:R-:W-:Y:S02]  /*e690*/  HADD2.F32 R18, -RZ, R21.H1_H1 ;  /* 0x30000015ff127230 */ /* 0x000fe40000004100 */
[----:B------:R-:W-:Y:S01]  /*e6a0*/  HADD2.F32 R7, -RZ, R7.H0_H0 ;  /* 0x20000007ff077230 */ /* 0x000fe20000004100 */
[----:B------:R-:W-:Y:S01]  /*e6b0*/  F2FP.F16.F32.PACK_AB R13, R13, R36 ;  /* 0x000000240d0d723e */ /* 0x000fe200000000ff */
[----:B------:R-:W-:Y:S02]  /*e6c0*/  HADD2.F32 R19, -RZ, R16.H0_H0 ;  /* 0x20000010ff137230 */ /* 0x000fe40000004100 */
[C---:B------:R-:W-:Y:S01]  /*e6d0*/  FMUL.FTZ R16, R17.reuse, R4 ;  /* 0x0000000411107220 */ /* 0x040fe20000410000 */
[----:B------:R-:W-:Y:S02]  /*e6e0*/  HADD2.F32 R28, -RZ, R21.H0_H0 ;  /* 0x20000015ff1c7230 */ /* 0x000fe40000004100 */
[-C--:B------:R-:W-:Y:S01]  /*e6f0*/  FMUL.FTZ R21, R17, R6.reuse ;  /* 0x0000000611157220 */ /* 0x080fe20000410000 */
[C---:B------:R-:W-:Y:S01]  /*e700*/  FMUL.FTZ R17, R18.reuse, R5 ;  /* 0x0000000512117220 */ /* 0x040fe20000410000 */
[-C--:B------:R-:W-:Y:S01]  /*e710*/  FMUL.FTZ R18, R18, R7.reuse ;  /* 0x0000000712127220 */ /* 0x080fe20000410000 */
[C---:B------:R-:W-:Y:S01]  /*e720*/  FFMA.FTZ R16, R19.reuse, R6, -R16 ;  /* 0x0000000613107223 */ /* 0x040fe20000010810 */
[----:B------:R-:W-:Y:S01]  /*e730*/  FFMA.FTZ R21, R19, R4, R21 ;  /* 0x0000000413157223 */ /* 0x000fe20000010015 */
[C---:B------:R-:W-:Y:S01]  /*e740*/  FFMA.FTZ R17, R28.reuse, R7, -R17 ;  /* 0x000000071c117223 */ /* 0x040fe20000010811 */
[----:B------:R-:W-:Y:S01]  /*e750*/  FFMA.FTZ R18, R28, R5, R18 ;  /* 0x000000051c127223 */ /* 0x000fe20000010012 */
[----:B------:R-:W-:-:S02]  /*e760*/  F2FP.F16.F32.PACK_AB R19, R11, R30 ;  /* 0x0000001e0b13723e */ /* 0x000fc400000000ff */
[----:B------:R-:W-:Y:S02]  /*e770*/  F2FP.F16.F32.PACK_AB R16, R21, R16 ;  /* 0x000000101510723e */ /* 0x000fe400000000ff */
[----:B------:R-:W-:Y:S02]  /*e780*/  F2FP.F16.F32.PACK_AB R18, R18, R17 ;  /* 0x000000111212723e */ /* 0x000fe400000000ff */
[----:B------:R-:W-:Y:S02]  /*e790*/  MOV R17, R13 ;  /* 0x0000000d00117202 */ /* 0x000fe40000000f00 */
.L_x_811:
[----:B------:R-:W-:Y:S05]  /*e7a0*/  BSYNC.RECONVERGENT B0 ;  /* 0x0000000000007941 */ /* 0x000fea0003800200 */
.L_x_810:
[----:B-----5:R-:W-:Y:S01]  /*e7b0*/  IMAD.MOV.U32 R6, RZ, RZ, R18 ;  /* 0x000000ffff067224 */ /* 0x020fe200078e0012 */
[----:B------:R-:W-:Y:S01]  /*e7c0*/  MOV R4, R16 ;  /* 0x0000001000047202 */ /* 0x000fe20000000f00 */
[----:B------:R-:W-:Y:S01]  /*e7d0*/  IMAD.MOV.U32 R7, RZ, RZ, R19 ;  /* 0x000000ffff077224 */ /* 0x000fe200078e0013 */
[----:B------:R-:W-:Y:S02]  /*e7e0*/  MOV R5, R17 ;  /* 0x0000001100057202 */ /* 0x000fe40000000f00 */
.L_x_809:
[----:B------:R-:W-:Y:S05]  /*e7f0*/  BSYNC.RECONVERGENT B1 ;  /* 0x0000000000017941 */ /* 0x000fea0003800200 */
.L_x_808:
[----:B------:R-:W-:Y:S01]  /*e800*/  ISETP.GE.AND P0, PT, R9, R10, PT ;  /* 0x0000000a0900720c */ /* 0x000fe20003f06270 */
[----:B------:R2:W-:-:S12]  /*e810*/  STS.128 [R213], R4 ;  /* 0x00000004d5007388 */ /* 0x0005d80000000c00 */
[----:B------:R2:W-:Y:S01]  /*e820*/  @P0 STS.128 [R213+0x2000], RZ ;  /* 0x002000ffd5000388 */ /* 0x0005e20000000c00 */
[----:B------:R-:W-:Y:S05]  /*e830*/  @P0 BRA `(.L_x_807) ;  /* 0x0000000000c00947 */ /* 0x000fea0003800000 */
[----:B------:R-:W-:Y:S01]  /*e840*/  IMAD.MOV.U32 R16, RZ, RZ, R26 ;  /* 0x000000ffff107224 */ /* 0x000fe200078e001a */
[----:B------:R-:W-:-:S06]  /*e850*/  MOV R17, R27 ;  /* 0x0000001b00117202 */ /* 0x000fcc0000000f00 */
[----:B------:R-:W5:Y:S01]  /*e860*/  LDG.E.128 R16, desc[UR6][R16.64+0x80] ;  /* 0x0000800610107981 */ /* 0x000f62000c1e1d00 */
[----:B------:R-:W-:Y:S01]  /*e870*/  ISETP.GE.AND P0, PT, R9, R0, PT ;  /* 0x000000000900720c */ /* 0x000fe20003f06270 */
[----:B------:R-:W-:-:S12]  /*e880*/  BSSY.RECONVERGENT B0, `(.L_x_812) ;  /* 0x000002a000007945 */ /* 0x000fd80003800200 */
[----:B------:R-:W-:Y:S05]  /*e890*/  @P0 BRA `(.L_x_813) ;  /* 0x0000000000a00947 */ /* 0x000fea0003800000 */
[----:B--2---:R-:W2:Y:S04]  /*e8a0*/  LDG.E.64 R4, desc[UR6][R32.64+0x40] ;  /* 0x0000400620047981 */ /* 0x004ea8000c1e1b00 */
[----:B------:R-:W3:Y:S01]  /*e8b0*/  LDG.E.64 R6, desc[UR6][R24.64+0x40] ;  /* 0x0000400618067981 */ /* 0x000ee2000c1e1b00 */
[--C-:B-----5:R-:W-:Y:S01]  /*e8c0*/  HADD2.F32 R28, -RZ, R17.reuse.H0_H0 ;  /* 0x20000011ff1c7230 */ /* 0x120fe20000004100 */
[----:B------:R-:W-:Y:S01]  /*e8d0*/  MOV R21, R18 ;  /* 0x0000001200157202 */ /* 0x000fe20000000f00 */
[----:B------:R-:W-:Y:S02]  /*e8e0*/  HADD2.F32 R30, -RZ, R17.H1_H1 ;  /* 0x30000011ff1e7230 */ /* 0x000fe40000004100 */
[--C-:B------:R-:W-:Y:S02]  /*e8f0*/  HADD2.F32 R18, -RZ, R19.reuse.H1_H1 ;  /* 0x30000013ff127230 */ /* 0x100fe40000004100 */
[----:B------:R-:W-:-:S02]  /*e900*/  HADD2.F32 R23, -RZ, R19.H0_H0 ;  /* 0x20000013ff177230 */ /* 0x000fc40000004100 */
[----:B--2---:R-:W-:Y:S02]  /*e910*/  HADD2.F32 R11, -RZ, R4.H1_H1 ;  /* 0x30000004ff0b7230 */ /* 0x004fe40000004100 */
[----:B------:R-:W-:Y:S02]  /*e920*/  HADD2.F32 R10, -RZ, R5.H1_H1 ;  /* 0x30000005ff0a7230 */ /* 0x000fe40000004100 */
[--C-:B---3--:R-:W-:Y:S02]  /*e930*/  HADD2.F32 R17, -RZ, R6.reuse.H1_H1 ;  /* 0x30000006ff117230 */ /* 0x108fe40000004100 */
[----:B------:R-:W-:Y:S01]  /*e940*/  FMUL.FTZ R19, R30, R11 ;  /* 0x0000000b1e137220 */ /* 0x000fe20000410000 */
[----:B------:R-:W-:Y:S02]  /*e950*/  HADD2.F32 R13, -RZ, R7.H1_H1 ;  /* 0x30000007ff0d7230 */ /* 0x000fe40000004100 */
[----:B------:R-:W-:Y:S01]  /*e960*/  FMUL.FTZ R24, R18, R10 ;  /* 0x0000000a12187220 */ /* 0x000fe20000410000 */
[----:B------:R-:W-:-:S02]  /*e970*/  HADD2.F32 R6, -RZ, R6.H0_H0 ;  /* 0x20000006ff067230 */ /* 0x000fc40000004100 */
[----:B------:R-:W-:Y:S01]  /*e980*/  FMUL.FTZ R30, R30, R17 ;  /* 0x000000111e1e7220 */ /* 0x000fe20000410000 */
[----:B------:R-:W-:Y:S02]  /*e990*/  HADD2.F32 R4, -RZ, R4.H0_H0 ;  /* 0x20000004ff047230 */ /* 0x000fe40000004100 */
[----:B------:R-:W-:Y:S01]  /*e9a0*/  FMUL.FTZ R25, R18, R13 ;  /* 0x0000000d12197220 */ /* 0x000fe20000410000 */
[----:B------:R-:W-:Y:S02]  /*e9b0*/  HADD2.F32 R5, -RZ, R5.H0_H0 ;  /* 0x20000005ff057230 */ /* 0x000fe40000004100 */
[----:B------:R-:W-:Y:S01]  /*e9c0*/  FFMA.FTZ R30, R28, R11, R30 ;  /* 0x0000000b1c1e7223 */ /* 0x000fe2000001001e */
[----:B------:R-:W-:Y:S02]  /*e9d0*/  HADD2.F32 R11, -RZ, R16.H1_H1 ;  /* 0x30000010ff0b7230 */ /* 0x000fe40000004100 */
[----:B------:R-:W-:Y:S01]  /*e9e0*/  FFMA.FTZ R25, R23, R10, R25 ;  /* 0x0000000a17197223 */ /* 0x000fe20000010019 */
[----:B------:R-:W-:-:S02]  /*e9f0*/  HADD2.F32 R10, -RZ, R21.H1_H1 ;  /* 0x30000015ff0a7230 */ /* 0x000fc40000004100 */
[----:B------:R-:W-:Y:S01]  /*ea00*/  FFMA.FTZ R24, R23, R13, -R24 ;  /* 0x0000000d17187223 */ /* 0x000fe20000010818 */
[----:B------:R-:W-:Y:S02]  /*ea10*/  HADD2.F32 R7, -RZ, R7.H0_H0 ;  /* 0x20000007ff077230 */ /* 0x000fe40000004100 */
[----:B------:R-:W-:Y:S01]  /*ea20*/  FFMA.FTZ R19, R28, R17, -R19 ;  /* 0x000000111c137223 */ /* 0x000fe20000010813 */
[----:B------:R-:W-:Y:S02]  /*ea30*/  HADD2.F32 R13, -RZ, R16.H0_H0 ;  /* 0x20000010ff0d7230 */ /* 0x000fe40000004100 */
[C---:B------:R-:W-:Y:S01]  /*ea40*/  FMUL.FTZ R16, R11.reuse, R4 ;  /* 0x000000040b107220 */ /* 0x040fe20000410000 */
[-C--:B------:R-:W-:Y:S01]  /*ea50*/  FMUL.FTZ R17, R11, R6.reuse ;  /* 0x000000060b117220 */ /* 0x080fe20000410000 */
[----:B------:R-:W-:Y:S02]  /*ea60*/  HADD2.F32 R18, -RZ, R21.H0_H0 ;  /* 0x20000015ff127230 */ /* 0x000fe40000004100 */
        /* <DEDUP_REMOVED lines=9> */
[----:B------:R-:W-:Y:S02]  /*eb00*/  F2FP.F16.F32.PACK_AB R18, R10, R11 ;  /* 0x0000000b0a12723e */ /* 0x000fe400000000ff */
[----:B------:R-:W-:Y:S02]  /*eb10*/  MOV R17, R30 ;  /* 0x0000001e00117202 */ /* 0x000fe40000000f00 */
.L_x_813:
[----:B------:R-:W-:Y:S05]  /*eb20*/  BSYNC.RECONVERGENT B0 ;  /* 0x0000000000007941 */ /* 0x000fea0003800200 */
.L_x_812:
[----:B-----5:R3:W-:Y:S02]  /*eb30*/  STS.128 [R213+0x2000], R16 ;  /* 0x00200010d5007388 */ /* 0x0207e40000000c00 */
.L_x_807:
[----:B------:R-:W-:Y:S05]  /*eb40*/  BSYNC.RECONVERGENT B2 ;  /* 0x0000000000027941 */ /* 0x000fea0003800200 */
.L_x_806:
[----:B------:R-:W-:Y:S01]  /*eb50*/  IADD3 R13, PT, PT, R126, 0x10, RZ ;  /* 0x000000107e0d7810 */ /* 0x000fe20007ffe0ff */
[----:B------:R-:W-:Y:S03]  /*eb60*/  BSSY.RECONVERGENT B2, `(.L_x_814) ;  /* 0x000007c000027945 */ /* 0x000fe60003800200 */
[----:B------:R-:W-:-:S13]  /*eb70*/  ISETP.GE.AND P0, PT, R13, R8, PT ;  /* 0x000000080d00720c */ /* 0x000fda0003f06270 */
[----:B------:R-:W-:Y:S05]  /*eb80*/  @P0 BRA `(.L_x_815) ;  /* 0x0000000400e40947 */ /* 0x000fea0003800000 */
[----:B------:R-:W4:Y:S01]  /*eb90*/  LDC R10, c[0x0][0x440] ;  /* 0x00011000ff0a7b82 */ /* 0x000f220000000800 */
[C---:B------:R-:W-:Y:S01]  /*eba0*/  LEA R30, P0, R37.reuse, R26, 0x1 ;  /* 0x0000001a251e7211 */ /* 0x040fe200078008ff */
[----:B------:R-:W-:Y:S03]  /*ebb0*/  BSSY.RECONVERGENT B1, `(.L_x_816) ;  /* 0x000003c000017945 */ /* 0x000fe60003800200 */
[----:B------:R-:W-:Y:S02]  /*ebc0*/  LEA.HI.X R31, R37, R27, R31, 0x1, P0 ;  /* 0x0000001b251f7211 */ /* 0x000fe400000f0c1f */
[----:B----4-:R-:W-:-:S13]  /*ebd0*/  ISETP.GE.AND P1, PT, R14, R10, PT ;  /* 0x0000000a0e00720c */ /* 0x010fda0003f26270 */
[----:B------:R4:W-:Y:S01]  /*ebe0*/  @P1 STS.128 [R213+0x800], RZ ;  /* 0x000800ffd5001388 */ /* 0x0009e20000000c00 */
[----:B------:R-:W-:Y:S05]  /*ebf0*/  @P1 BRA `(.L_x_817) ;  /* 0x0000000000dc1947 */ /* 0x000fea0003800000 */
[----:B---3--:R3:W5:Y:S01]  /*ec00*/  LDG.E.128 R16, desc[UR6][R30.64] ;  /* 0x000000061e107981 */ /* 0x008762000c1e1d00 */
[----:B------:R-:W-:Y:S01]  /*ec10*/  ISETP.GE.AND P0, PT, R14, R0, PT ;  /* 0x000000000e00720c */ /* 0x000fe20003f06270 */
[----:B------:R-:W-:-:S12]  /*ec20*/  BSSY.RECONVERGENT B0, `(.L_x_818) ;  /* 0x0000033000007945 */ /* 0x000fd80003800200 */
[----:B------:R-:W-:Y:S05]  /*ec30*/  @P0 BRA `(.L_x_819) ;  /* 0x0000000000c40947 */ /* 0x000fea0003800000 */
[----:B------:R-:W1:Y:S01]  /*ec40*/  LDCU.64 UR10, c[0x0][0x4c8] ;  /* 0x00009900ff0a77ac */ /* 0x000e620008000a00 */
[C---:B--2---:R-:W-:Y:S01]  /*ec50*/  IADD3 R5, P0, PT, R29.reuse, R20, RZ ;  /* 0x000000141d057210 */ /* 0x044fe20007f1e0ff */
[----:B------:R-:W2:Y:S03]  /*ec60*/  LDCU.64 UR8, c[0x0][0x4d0] ;  /* 0x00009a00ff0877ac */ /* 0x000ea60008000a00 */
[----:B------:R-:W-:Y:S02]  /*ec70*/  LEA.HI.X.SX32 R4, R29, R22, 0x1, P0 ;  /* 0x000000161d047211 */ /* 0x000fe400000f0eff */
[C---:B------:R-:W-:Y:S02]  /*ec80*/  SHF.L.U32 R6, R5.reuse, 0x1, RZ ;  /* 0x0000000105067819 */ /* 0x040fe400000006ff */
[----:B------:R-:W-:Y:S02]  /*ec90*/  SHF.L.U64.HI R4, R5, 0x1, R4 ;  /* 0x0000000105047819 */ /* 0x000fe40000010204 */
[----:B-1----:R-:W-:-:S02]  /*eca0*/  IADD3 R34, P1, PT, R6, UR10, RZ ;  /* 0x0000000a06227c10 */ /* 0x002fc4000ff3e0ff */
[----:B--2---:R-:W-:Y:S02]  /*ecb0*/  IADD3 R36, P0, PT, R6, UR8, RZ ;  /* 0x0000000806247c10 */ /* 0x004fe4000ff1e0ff */
[C---:B------:R-:W-:Y:S02]  /*ecc0*/  IADD3.X R35, PT, PT, R4.reuse, UR11, RZ, P1, !PT ;  /* 0x0000000b04237c10 */ /* 0x040fe40008ffe4ff */
[----:B------:R-:W-:-:S03]  /*ecd0*/  IADD3.X R37, PT, PT, R4, UR9, RZ, P0, !PT ;  /* 0x0000000904257c10 */ /* 0x000fc600087fe4ff */
[----:B------:R1:W2:Y:S04]  /*ece0*/  LDG.E.64 R6, desc[UR6][R34.64] ;  /* 0x0000000622067981 */ /* 0x0002a8000c1e1b00 */
[----:B------:R-:W4:Y:S01]  /*ecf0*/  LDG.E.64 R4, desc[UR6][R36.64] ;  /* 0x0000000624047981 */ /* 0x000f22000c1e1b00 */
[----:B-----5:R-:W-:Y:S01]  /*ed00*/  MOV R24, R18 ;  /* 0x0000001200187202 */ /* 0x020fe20000000f00 */
[----:B------:R-:W-:Y:S02]  /*ed10*/  HADD2.F32 R23, -RZ, R19.H1_H1 ;  /* 0x30000013ff177230 */ /* 0x000fe40000004100 */
[--C-:B------:R-:W-:Y:S02]  /*ed20*/  HADD2.F32 R28, -RZ, R17.reuse.H0_H0 ;  /* 0x20000011ff1c7230 */ /* 0x100fe40000004100 */
[----:B------:R-:W-:-:S02]  /*ed30*/  HADD2.F32 R32, -RZ, R17.H1_H1 ;  /* 0x30000011ff207230 */ /* 0x000fc40000004100 */
[----:B-1----:R-:W-:Y:S02]  /*ed40*/  HADD2.F32 R34, -RZ, R19.H0_H0 ;  /* 0x20000013ff227230 */ /* 0x002fe40000004100 */
[----:B--2---:R-:W-:Y:S02]  /*ed50*/  HADD2.F32 R18, -RZ, R7.H1_H1 ;  /* 0x30000007ff127230 */ /* 0x004fe40000004100 */
[----:B----4-:R-:W-:Y:S02]  /*ed60*/  HADD2.F32 R11, -RZ, R5.H1_H1 ;  /* 0x30000005ff0b7230 */ /* 0x010fe40000004100 */
[----:B------:R-:W-:Y:S02]  /*ed70*/  HADD2.F32 R17, -RZ, R4.H1_H1 ;  /* 0x30000004ff117230 */ /* 0x000fe40000004100 */
[CC--:B------:R-:W-:Y:S01]  /*ed80*/  FMUL.FTZ R36, R23.reuse, R18.reuse ;  /* 0x0000001217247220 */ /* 0x0c0fe20000410000 */
[--C-:B------:R-:W-:Y:S02]  /*ed90*/  HADD2.F32 R21, -RZ, R6.reuse.H1_H1 ;  /* 0x30000006ff157230 */ /* 0x100fe40000004100 */
[----:B------:R-:W-:Y:S01]  /*eda0*/  FMUL.FTZ R19, R23, R11 ;  /* 0x0000000b17137220 */ /* 0x000fe20000410000 */
[----:B------:R-:W-:Y:S01]  /*edb0*/  FMUL.FTZ R25, R32, R17 ;  /* 0x0000001120197220 */ /* 0x000fe20000410000 */
[----:B------:R-:W-:Y:S01]  /*edc0*/  FFMA.FTZ R36, R34, R11, R36 ;  /* 0x0000000b22247223 */ /* 0x000fe20000010024 */
[----:B------:R-:W-:Y:S01]  /*edd0*/  FMUL.FTZ R32, R32, R21 ;  /* 0x0000001520207220 */ /* 0x000fe20000410000 */
[----:B------:R-:W-:Y:S01]  /*ede0*/  FFMA.FTZ R19, R34, R18, -R19 ;  /* 0x0000001222137223 */ /* 0x000fe20000010813 */
[----:B------:R-:W-:-:S02]  /*edf0*/  HADD2.F32 R6, -RZ, R6.H0_H0 ;  /* 0x20000006ff067230 */ /* 0x000fc40000004100 */
[----:B------:R-:W-:Y:S02]  /*ee00*/  HADD2.F32 R11, -RZ, R16.H1_H1 ;  /* 0x30000010ff0b7230 */ /* 0x000fe40000004100 */
[----:B------:R-:W-:Y:S02]  /*ee10*/  HADD2.F32 R4, -RZ, R4.H0_H0 ;  /* 0x20000004ff047230 */ /* 0x000fe40000004100 */
[----:B------:R-:W-:Y:S02]  /*ee20*/  HADD2.F32 R5, -RZ, R5.H0_H0 ;  /* 0x20000005ff057230 */ /* 0x000fe40000004100 */
[----:B------:R-:W-:Y:S02]  /*ee30*/  HADD2.F32 R18, -RZ, R24.H1_H1 ;  /* 0x30000018ff127230 */ /* 0x000fe40000004100 */
[C---:B------:R-:W-:Y:S01]  /*ee40*/  FFMA.FTZ R32, R28.reuse, R17, R32 ;  /* 0x000000111c207223 */ /* 0x040fe20000010020 */
[----:B------:R-:W-:Y:S02]  /*ee50*/  HADD2.F32 R7, -RZ, R7.H0_H0 ;  /* 0x20000007ff077230 */ /* 0x000fe40000004100 */
[----:B------:R-:W-:Y:S01]  /*ee60*/  FFMA.FTZ R25, R28, R21, -R25 ;  /* 0x000000151c197223 */ /* 0x000fe20000010819 */
[----:B------:R-:W-:-:S02]  /*ee70*/  HADD2.F32 R17, -RZ, R16.H0_H0 ;  /* 0x20000010ff117230 */ /* 0x000fc40000004100 */
        /* <DEDUP_REMOVED lines=13> */
.L_x_819:
[----:B------:R-:W-:Y:S05]  /*ef50*/  BSYNC.RECONVERGENT B0 ;  /* 0x0000000000007941 */ /* 0x000fea0003800200 */
.L_x_818:
[----:B-----5:R1:W-:Y:S02]  /*ef60*/  STS.128 [R213+0x800], R16 ;  /* 0x00080010d5007388 */ /* 0x0203e40000000c00 */
.L_x_817:
[----:B------:R-:W-:Y:S05]  /*ef70*/  BSYNC.RECONVERGENT B1 ;  /* 0x0000000000017941 */ /* 0x000fea0003800200 */
.L_x_816:
[----:B------:R-:W-:-:S13]  /*ef80*/  ISETP.GE.AND P0, PT, R9, R10, PT ;  /* 0x0000000a0900720c */ /* 0x000fda0003f06270 */
[----:B------:R1:W-:Y:S01]  /*ef90*/  @P0 STS.128 [R213+0x2800], RZ ;  /* 0x002800ffd5000388 */ /* 0x0003e20000000c00 */
[----:B------:R-:W-:Y:S05]  /*efa0*/  @P0 BRA `(.L_x_815) ;  /* 0x0000000000dc0947 */ /* 0x000fea0003800000 */
[----:B-1-3--:R1:W5:Y:S01]  /*efb0*/  LDG.E.128 R16, desc[UR6][R30.64+0x80] ;  /* 0x000080061e107981 */ /* 0x00a362000c1e1d00 */
[----:B------:R-:W-:Y:S01]  /*efc0*/  ISETP.GE.AND P0, PT, R9, R0, PT ;  /* 0x000000000900720c */ /* 0x000fe20003f06270 */
[----:B------:R-:W-:-:S12]  /*efd0*/  BSSY.RECONVERGENT B0, `(.L_x_820) ;  /* 0x0000033000007945 */ /* 0x000fd80003800200 */
[----:B------:R-:W-:Y:S05]  /*efe0*/  @P0 BRA `(.L_x_821) ;  /* 0x0000000000c40947 */ /* 0x000fea0003800000 */
[----:B------:R-:W3:Y:S01]  /*eff0*/  LDCU.64 UR8, c[0x0][0x4d0] ;  /* 0x00009a00ff0877ac */ /* 0x000ee20008000a00 */
[C---:B--2---:R-:W-:Y:S01]  /*f000*/  IADD3 R4, P0, PT, R29.reuse, R20, RZ ;  /* 0x000000141d047210 */ /* 0x044fe20007f1e0ff */
[----:B------:R-:W2:Y:S03]  /*f010*/  LDCU.64 UR10, c[0x0][0x4c8] ;  /* 0x00009900ff0a77ac */ /* 0x000ea60008000a00 */
[----:B------:R-:W-:Y:S02]  /*f020*/  LEA.HI.X.SX32 R29, R29, R22, 0x1, P0 ;  /* 0x000000161d1d7211 */ /* 0x000fe400000f0eff */
[C---:B------:R-:W-:Y:S02]  /*f030*/  SHF.L.U32 R5, R4.reuse, 0x1, RZ ;  /* 0x0000000104057819 */ /* 0x040fe400000006ff */
[----:B------:R-:W-:Y:S02]  /*f040*/  SHF.L.U64.HI R29, R4, 0x1, R29 ;  /* 0x00000001041d7819 */ /* 0x000fe4000001021d */
[----:B---3--:R-:W-:-:S02]  /*f050*/  IADD3 R4, P0, PT, R5, UR8, RZ ;  /* 0x0000000805047c10 */ /* 0x008fc4000ff1e0ff */
[----:B--2---:R-:W-:Y:S02]  /*f060*/  IADD3 R6, P1, PT, R5, UR10, RZ ;  /* 0x0000000a05067c10 */ /* 0x004fe4000ff3e0ff */
[C---:B------:R-:W-:Y:S02]  /*f070*/  IADD3.X R5, PT, PT, R29.reuse, UR9, RZ, P0, !PT ;  /* 0x000000091d057c10 */ /* 0x040fe400087fe4ff */
[----:B------:R-:W-:-:S04]  /*f080*/  IADD3.X R7, PT, PT, R29, UR11, RZ, P1, !PT ;  /* 0x0000000b1d077c10 */ /* 0x000fc80008ffe4ff */
[----:B------:R-:W2:Y:S04]  /*f090*/  LDG.E.64 R4, desc[UR6][R4.64+0x40] ;  /* 0x0000400604047981 */ /* 0x000ea8000c1e1b00 */
[----:B------:R-:W3:Y:S01]  /*f0a0*/  LDG.E.64 R6, desc[UR6][R6.64+0x40] ;  /* 0x0000400606067981 */ /* 0x000ee2000c1e1b00 */
[----:B-----5:R-:W-:Y:S01]  /*f0b0*/  MOV R23, R18 ;  /* 0x0000001200177202 */ /* 0x020fe20000000f00 */
[--C-:B-1----:R-:W-:Y:S02]  /*f0c0*/  HADD2.F32 R30, -RZ, R17.reuse.H1_H1 ;  /* 0x30000011ff1e7230 */ /* 0x102fe40000004100 */
[----:B------:R-:W-:Y:S02]  /*f0d0*/  HADD2.F32 R24, -RZ, R17.H0_H0 ;  /* 0x20000011ff187230 */ /* 0x000fe40000004100 */
[----:B------:R-:W-:-:S02]  /*f0e0*/  HADD2.F32 R21, -RZ, R19.H1_H1 ;  /* 0x30000013ff157230 */ /* 0x000fc40000004100 */
[----:B------:R-:W-:Y:S02]  /*f0f0*/  HADD2.F32 R25, -RZ, R19.H0_H0 ;  /* 0x20000013ff197230 */ /* 0x000fe40000004100 */
        /* <DEDUP_REMOVED lines=32> */
.L_x_821:
[----:B------:R-:W-:Y:S05]  /*f300*/  BSYNC.RECONVERGENT B0 ;  /* 0x0000000000007941 */ /* 0x000fea0003800200 */
.L_x_820:
[----:B-----5:R3:W-:Y:S02]  /*f310*/  STS.128 [R213+0x2800], R16 ;  /* 0x00280010d5007388 */ /* 0x0207e40000000c00 */
.L_x_815:
[----:B------:R-:W-:Y:S05]  /*f320*/  BSYNC.RECONVERGENT B2 ;  /* 0x0000000000027941 */ /* 0x000fea0003800200 */
.L_x_814:
[----:B------:R-:W-:Y:S01]  /*f330*/  IADD3 R29, PT, PT, R126, 0x20, RZ ;  /* 0x000000207e1d7810 */ /* 0x000fe20007ffe0ff */
[----:B------:R-:W-:Y:S03]  /*f340*/  BSSY.RECONVERGENT B2, `(.L_x_822) ;  /* 0x0000080000027945 */ /* 0x000fe60003800200 */
[----:B------:R-:W-:-:S13]  /*f350*/  ISETP.GE.AND P0, PT, R29, R8, PT ;  /* 0x000000081d00720c */ /* 0x000fda0003f06270 */
[----:B------:R-:W-:Y:S05]  /*f360*/  @P0 BRA `(.L_x_823) ;  /* 0x0000000400f40947 */ /* 0x000fea0003800000 */
[----:B------:R-:W5:Y:S01]  /*f370*/  LDC R10, c[0x0][0x440] ;  /* 0x00011000ff0a7b82 */ /* 0x000f620000000800 */
[----:B------:R-:W-:Y:S01]  /*f380*/  LEA R34, P1, R2, R26, 0x6 ;  /* 0x0000001a02227211 */ /* 0x000fe200078230ff */
[----:B------:R-:W-:Y:S01]  /*f390*/  BSSY.RECONVERGENT B1, `(.L_x_824) ;  /* 0x0000040000017945 */ /* 0x000fe20003800200 */
[----:B------:R-:W-:Y:S02]  /*f3a0*/  IMAD.SHL.U32 R11, R12, 0x20, RZ ;  /* 0x000000200c0b7824 */ /* 0x000fe400078e00ff */
[----:B------:R-:W-:Y:S02]  /*f3b0*/  LEA.HI.X R35, R2, R27, R3, 0x6, P1 ;  /* 0x0000001b02237211 */ /* 0x000fe400008f3403 */
[----:B-----5:R-:W-:-:S13]  /*f3c0*/  ISETP.GE.AND P0, PT, R14, R10, PT ;  /* 0x0000000a0e00720c */ /* 0x020fda0003f06270 */
        /* <DEDUP_REMOVED lines=15> */
[----:B------:R-:W-:-:S03]  /*f4c0*/  IADD3.X R37, PT, PT, R4, UR9, RZ, P0, !PT ;  /* 0x0000000904257c10 */ /* 0x000fc600087fe4ff */
[----:B------:R2:W3:Y:S04]  /*f4d0*/  LDG.E.64 R6, desc[UR6][R32.64] ;  /* 0x0000000620067981 */ /* 0x0004e8000c1e1b00 */
[----:B------:R-:W4:Y:S01]  /*f4e0*/  LDG.E.64 R4, desc[UR6][R36.64] ;  /* 0x0000000624047981 */ /* 0x000f22000c1e1b00 */
[----:B-----5:R-:W-:Y:S01]  /*f4f0*/  MOV R25, R18 ;  /* 0x0000001200197202 */ /* 0x020fe20000000f00 */
[--C-:B------:R-:W-:Y:S02]  /*f500*/  HADD2.F32 R28, -RZ, R17.reuse.H0_H0 ;  /* 0x20000011ff1c7230 */ /* 0x100fe40000004100 */
[----:B------:R-:W-:Y:S02]  /*f510*/  HADD2.F32 R30, -RZ, R17.H1_H1 ;  /* 0x30000011ff1e7230 */ /* 0x000fe40000004100 */
[----:B------:R-:W-:-:S02]  /*f520*/  HADD2.F32 R24, -RZ, R19.H1_H1 ;  /* 0x30000013ff187230 */ /* 0x000fc40000004100 */
[----:B--2---:R-:W-:Y:S02]  /*f530*/  HADD2.F32 R33, -RZ, R19.H0_H0 ;  /* 0x20000013ff217230 */ /* 0x004fe40000004100 */
[----:B---3--:R-:W-:Y:S02]  /*f540*/  HADD2.F32 R23, -RZ, R6.H1_H1 ;  /* 0x30000006ff177230 */ /* 0x008fe40000004100 */
[----:B------:R-:W-:Y:S02]  /*f550*/  HADD2.F32 R21, -RZ, R7.H1_H1 ;  /* 0x30000007ff157230 */ /* 0x000fe40000004100 */
[----:B----4-:R-:W-:Y:S02]  /*f560*/  HADD2.F32 R18, -RZ, R4.H1_H1 ;  /* 0x30000004ff127230 */ /* 0x010fe40000004100 */
[----:B------:R-:W-:Y:S02]  /*f570*/  HADD2.F32 R17, -RZ, R5.H1_H1 ;  /* 0x30000005ff117230 */ /* 0x000fe40000004100 */
[C---:B------:R-:W-:Y:S01]  /*f580*/  FMUL.FTZ R19, R30.reuse, R23 ;  /* 0x000000171e137220 */ /* 0x040fe20000410000 */
[----:B------:R-:W-:-:S02]  /*f590*/  FMUL.FTZ R31, R30, R18 ;  /* 0x000000121e1f7220 */ /* 0x000fc40000410000 */
[C---:B------:R-:W-:Y:S01]  /*f5a0*/  FMUL.FTZ R30, R24.reuse, R17 ;  /* 0x00000011181e7220 */ /* 0x040fe20000410000 */
[----:B------:R-:W-:Y:S01]  /*f5b0*/  FMUL.FTZ R24, R24, R21 ;  /* 0x0000001518187220 */ /* 0x000fe20000410000 */
[----:B------:R-:W-:Y:S01]  /*f5c0*/  FFMA.FTZ R18, R28, R18, R19 ;  /* 0x000000121c127223 */ /* 0x000fe20000010013 */
[----:B------:R-:W-:Y:S02]  /*f5d0*/  HADD2.F32 R6, -RZ, R6.H0_H0 ;  /* 0x20000006ff067230 */ /* 0x000fe40000004100 */
[----:B------:R-:W-:Y:S01]  /*f5e0*/  FFMA.FTZ R17, R33, R17, R24 ;  /* 0x0000001121117223 */ /* 0x000fe20000010018 */
[----:B------:R-:W-:Y:S02]  /*f5f0*/  HADD2.F32 R19, -RZ, R16.H1_H1 ;  /* 0x30000010ff137230 */ /* 0x000fe40000004100 */
[----:B------:R-:W-:Y:S02]  /*f600*/  HADD2.F32 R4, -RZ, R4.H0_H0 ;  /* 0x20000004ff047230 */ /* 0x000fe40000004100 */
[----:B------:R-:W-:-:S02]  /*f610*/  HADD2.F32 R5, -RZ, R5.H0_H0 ;  /* 0x20000005ff057230 */ /* 0x000fc40000004100 */
[----:B------:R-:W-:Y:S02]  /*f620*/  HADD2.F32 R24, -RZ, R25.H1_H1 ;  /* 0x30000019ff187230 */ /* 0x000fe40000004100 */
[----:B------:R-:W-:Y:S01]  /*f630*/  FFMA.FTZ R30, R33, R21, -R30 ;  /* 0x00000015211e7223 */ /* 0x000fe2000001081e */
[----:B------:R-:W-:Y:S02]  /*f640*/  HADD2.F32 R7, -RZ, R7.H0_H0 ;  /* 0x20000007ff077230 */ /* 0x000fe40000004100 */
[----:B------:R-:W-:Y:S01]  /*f650*/  FFMA.FTZ R31, R28, R23, -R31 ;  /* 0x000000171c1f7223 */ /* 0x000fe2000001081f */
[----:B------:R-:W-:Y:S02]  /*f660*/  HADD2.F32 R21, -RZ, R16.H0_H0 ;  /* 0x20000010ff157230 */ /* 0x000fe40000004100 */
[C---:B------:R-:W-:Y:S01]  /*f670*/  FMUL.FTZ R16, R19.reuse, R4 ;  /* 0x0000000413107220 */ /* 0x040fe20000410000 */
[----:B------:R-:W-:Y:S01]  /*f680*/  FMUL.FTZ R23, R19, R6 ;  /* 0x0000000613177220 */ /* 0x000fe20000410000 */
[----:B------:R-:W-:-:S02]  /*f690*/  HADD2.F32 R28, -RZ, R25.H0_H0 ;  /* 0x20000019ff1c7230 */ /* 0x000fc40000004100 */
[C---:B------:R-:W-:Y:S01]  /*f6a0*/  FMUL.FTZ R19, R24.reuse, R5 ;  /* 0x0000000518137220 */ /* 0x040fe20000410000 */
[----:B------:R-:W-:-:S03]  /*f6b0*/  FMUL.FTZ R24, R24, R7 ;  /* 0x0000000718187220 */ /* 0x000fc60000410000 */
[C---:B------:R-:W-:Y:S01]  /*f6c0*/  FFMA.FTZ R19, R28.reuse, R7, -R19 ;  /* 0x000000071c137223 */ /* 0x040fe20000010813 */
[----:B------:R-:W-:Y:S01]  /*f6d0*/  FFMA.FTZ R24, R28, R5, R24 ;  /* 0x000000051c187223 */ /* 0x000fe20000010018 */
[C---:B------:R-:W-:Y:S01]  /*f6e0*/  FFMA.FTZ R16, R21.reuse, R6, -R16 ;  /* 0x0000000615107223 */ /* 0x040fe20000010810 */
[----:B------:R-:W-:Y:S01]  /*f6f0*/  FFMA.FTZ R23, R21, R4, R23 ;  /* 0x0000000415177223 */ /* 0x000fe20000010017 */
[----:B------:R-:W-:Y:S02]  /*f700*/  F2FP.F16.F32.PACK_AB R18, R18, R31 ;  /* 0x0000001f1212723e */ /* 0x000fe400000000ff */
[----:B------:R-:W-:Y:S02]  /*f710*/  F2FP.F16.F32.PACK_AB R30, R17, R30 ;  /* 0x0000001e111e723e */ /* 0x000fe400000000ff */
[----:B------:R-:W-:Y:S02]  /*f720*/  F2FP.F16.F32.PACK_AB R5, R24, R19 ;  /* 0x000000131805723e */ /* 0x000fe400000000ff */
[----:B------:R-:W-:-:S02]  /*f730*/  MOV R17, R18 ;  /* 0x0000001200117202 */ /* 0x000fc40000000f00 */
[----:B------:R-:W-:Y:S02]  /*f740*/  F2FP.F16.F32.PACK_AB R16, R23, R16 ;  /* 0x000000101710723e */ /* 0x000fe400000000ff */
[----:B------:R-:W-:Y:S02]  /*f750*/  MOV R18, R5 ;  /* 0x0000000500127202 */ /* 0x000fe40000000f00 */
[----:B------:R-:W-:Y:S02]  /*f760*/  MOV R19, R30 ;  /* 0x0000001e00137202 */ /* 0x000fe40000000f00 */
.L_x_827:
[----:B------:R-:W-:Y:S05]  /*f770*/  BSYNC.RECONVERGENT B0 ;  /* 0x0000000000007941 */ /* 0x000fea0003800200 */
.L_x_826:
[----:B-----5:R3:W-:Y:S02]  /*f780*/  STS.128 [R213+0x1000], R16 ;  /* 0x00100010d5007388 */ /* 0x0207e40000000c00 */
.L_x_825:
[----:B------:R-:W-:Y:S05]  /*f790*/  BSYNC.RECONVERGENT B1 ;  /* 0x0000000000017941 */ /* 0x000fea0003800200 */
.L_x_824:
        /* <DEDUP_REMOVED lines=20> */
[--C-:B------:R-:W-:Y:S02]  /*f8e0*/  HADD2.F32 R30, -RZ, R17.reuse.H1_H1 ;  /* 0x30000011ff1e7230 */ /* 0x100fe40000004100 */
        /* <DEDUP_REMOVED lines=35> */
.L_x_829:
[----:B------:R-:W-:Y:S05]  /*fb20*/  BSYNC.RECONVERGENT B0 ;  /* 0x0000000000007941 */ /* 0x000fea0003800200 */
.L_x_828:
[----:B-----5:R3:W-:Y:S02]  /*fb30*/  STS.128 [R213+0x3000], R16 ;  /* 0x00300010d5007388 */ /* 0x0207e40000000c00 */
.L_x_823:
[----:B------:R-:W-:Y:S05]  /*fb40*/  BSYNC.RECONVERGENT B2 ;  /* 0x0000000000027941 */ /* 0x000fea0003800200 */
.L_x_822:
[----:B------:R-:W-:-:S04]  /*fb50*/  IADD3 R39, PT, PT, R126, 0x30, RZ ;  /* 0x000000307e277810 */ /* 0x000fc80007ffe0ff */
[----:B------:R-:W-:-:S13]  /*fb60*/  ISETP.GE.AND P0, PT, R39, R8, PT ;  /* 0x000000082700720c */ /* 0x000fda0003f06270 */
[----:B------:R-:W-:Y:S05]  /*fb70*/  @P0 BRA `(.L_x_804) ;  /* 0x0000003400c40947 */ /* 0x000fea0003800000 */
[----:B--2---:R-:W2:Y:S01]  /*fb80*/  LDC R6, c[0x0][0x440] ;  /* 0x00011000ff067b82 */ /* 0x004ea20000000800 */
[----:B------:R-:W-:Y:S01]  /*fb90*/  IMAD R3, R3, 0x60, RZ ;  /* 0x0000006003037824 */ /* 0x000fe200078e02ff */
[----:B------:R-:W-:Y:S01]  /*fba0*/  BSSY.RECONVERGENT B1, `(.L_x_830) ;  /* 0x000003e000017945 */ /* 0x000fe20003800200 */
[----:B------:R-:W-:-:S04]  /*fbb0*/  IMAD.WIDE.U32 R24, R2, 0x60, R26 ;  /* 0x0000006002187825 */ /* 0x000fc800078e001a */
[----:B------:R-:W-:Y:S01]  /*fbc0*/  IMAD R7, R12, 0x30, RZ ;  /* 0x000000300c077824 */ /* 0x000fe200078e02ff */
[----:B------:R-:W-:Y:S02]  /*fbd0*/  IADD3 R25, PT, PT, R25, R3, RZ ;  /* 0x0000000319197210 */ /* 0x000fe40007ffe0ff */
[----:B--2---:R-:W-:-:S13]  /*fbe0*/  ISETP.GE.AND P0, PT, R14, R6, PT ;  /* 0x000000060e00720c */ /* 0x004fda0003f06270 */
[----:B------:R2:W-:Y:S01]  /*fbf0*/  @P0 STS.128 [R213+0x1800], RZ ;  /* 0x001800ffd5000388 */ /* 0x0005e20000000c00 */
[----:B------:R-:W-:Y:S05]  /*fc00*/  @P0 BRA `(.L_x_831) ;  /* 0x0000000000dc0947 */ /* 0x000fea0003800000 */
[----:B-1-3--:R1:W5:Y:S01]  /*fc10*/  LDG.E.128 R16, desc[UR6][R24.64] ;  /* 0x0000000618107981 */ /* 0x00a362000c1e1d00 */
[----:B------:R-:W-:Y:S01]  /*fc20*/  ISETP.GE.AND P0, PT, R14, R0, PT ;  /* 0x000000000e00720c */ /* 0x000fe20003f06270 */
[----:B------:R-:W-:-:S12]  /*fc30*/  BSSY.RECONVERGENT B0, `(.L_x_832) ;  /* 0x0000033000007945 */ /* 0x000fd80003800200 */
[----:B------:R-:W-:Y:S05]  /*fc40*/  @P0 BRA `(.L_x_833) ;  /* 0x0000000000c40947 */ /* 0x000fea0003800000 */
[----:B------:R-:W3:Y:S01]  /*fc50*/  LDCU.64 UR8, c[0x0][0x4d0] ;  /* 0x00009a00ff0877ac */ /* 0x000ee20008000a00 */
[C---:B------:R-:W-:Y:S01]  /*fc60*/  IADD3 R3, P0, PT, R7.reuse, R20, RZ ;  /* 0x0000001407037210 */ /* 0x040fe20007f1e0ff */
        /* <DEDUP_REMOVED lines=8> */
[----:B------:R-:W2:Y:S04]  /*fcf0*/  LDG.E.64 R2, desc[UR6][R32.64] ;  /* 0x0000000620027981 */ /* 0x000ea8000c1e1b00 */
[----:B------:R-:W3:Y:S01]  /*fd00*/  LDG.E.64 R4, desc[UR6][R30.64] ;  /* 0x000000061e047981 */ /* 0x000ee2000c1e1b00 */
[--C-:B-----5:R-:W-:Y:S02]  /*fd10*/  HADD2.F32 R21, -RZ, R17.reuse.H0_H0 ;  /* 0x20000011ff157230 */ /* 0x120fe40000004100 */
[----:B------:R-:W-:Y:S02]  /*fd20*/  HADD2.F32 R27, -RZ, R17.H1_H1 ;  /* 0x30000011ff1b7230 */ /* 0x000fe40000004100 */
[--C-:B------:R-:W-:Y:S02]  /*fd30*/  HADD2.F32 R17, -RZ, R19.reuse.H1_H1 ;  /* 0x30000013ff117230 */ /* 0x100fe40000004100 */
        /* <DEDUP_REMOVED lines=10> */
[----:B------:R-:W-:Y:S01]  /*fde0*/  FMUL.FTZ R19, R27, R12 ;  /* 0x0000000c1b137220 */ /* 0x000fe20000410000 */
[----:B------:R-:W-:Y:S02]  /*fdf0*/  HADD2.F32 R11, -RZ, R16.H1_H1 ;  /* 0x30000010ff0b7230 */ /* 0x000fe40000004100 */
[----:B------:R-:W-:Y:S01]  /*fe00*/  FFMA.FTZ R17, R23, R8, R17 ;  /* 0x0000000817117223 */ /* 0x000fe20000010011 */
[----:B------:R-:W-:Y:S02]  /*fe10*/  HADD2.F32 R2, -RZ, R2.H0_H0 ;  /* 0x20000002ff027230 */ /* 0x000fe40000004100 */
[C---:B------:R-:W-:Y:S01]  /*fe20*/  FFMA.FTZ R19, R21.reuse, R10, R19 ;  /* 0x0000000a15137223 */ /* 0x040fe20000010013 */
[----:B------:R-:W-:Y:S02]  /*fe30*/  HADD2.F32 R3, -RZ, R3.H0_H0 ;  /* 0x20000003ff037230 */ /* 0x000fe40000004100 */
[----:B------:R-:W-:Y:S01]  /*fe40*/  FFMA.FTZ R28, R21, R12, -R28 ;  /* 0x0000000c151c7223 */ /* 0x000fe2000001081c */
[----:B------:R-:W-:-:S02]  /*fe50*/  HADD2.F32 R8, -RZ, R18.H1_H1 ;  /* 0x30000012ff087230 */ /* 0x000fc40000004100 */
[C---:B------:R-:W-:Y:S01]  /*fe60*/  FMUL.FTZ R10, R11.reuse, R2 ;  /* 0x000000020b0a7220 */ /* 0x040fe20000410000 */
[----:B------:R-:W-:Y:S02]  /*fe70*/  HADD2.F32 R5, -RZ, R5.H0_H0 ;  /* 0x20000005ff057230 */ /* 0x000fe40000004100 */
[----:B------:R-:W-:Y:S01]  /*fe80*/  FMUL.FTZ R23, R11, R4 ;  /* 0x000000040b177220 */ /* 0x000fe20000410000 */
[----:B------:R-:W-:Y:S02]  /*fe90*/  HADD2.F32 R21, -RZ, R16.H0_H0 ;  /* 0x20000010ff157230 */ /* 0x000fe40000004100 */
[C---:B------:R-:W-:Y:S01]  /*fea0*/  FMUL.FTZ R11, R8.reuse, R3 ;  /* 0x00000003080b7220 */ /* 0x040fe20000410000 */
[----:B------:R-:W-:Y:S02]  /*feb0*/  HADD2.F32 R18, -RZ, R18.H0_H0 ;  /* 0x20000012ff127230 */ /* 0x000fe40000004100 */
[-C--:B------:R-:W-:Y:S01]  /*fec0*/  FMUL.FTZ R8, R8, R5.reuse ;  /* 0x0000000508087220 */ /* 0x080fe20000410000 */
[----:B------:R-:W-:Y:S01]  /*fed0*/  F2FP.F16.F32.PACK_AB R28, R19, R28 ;  /* 0x0000001c131c723e */ /* 0x000fe200000000ff */
        /* <DEDUP_REMOVED lines=8> */
.L_x_833:
[----:B------:R-:W-:Y:S05]  /*ff60*/  BSYNC.RECONVERGENT B0 ;  /* 0x0000000000007941 */ /* 0x000fea0003800200 */
.L_x_832:
[----:B-----5:R3:W-:Y:S02]  /*ff70*/  STS.128 [R213+0x1800], R16 ;  /* 0x00180010d5007388 */ /* 0x0207e40000000c00 */
.L_x_831:
[----:B------:R-:W-:Y:S05]  /*ff80*/  BSYNC.RECONVERGENT B1 ;  /* 0x0000000000017941 */ /* 0x000fea0003800200 */
.L_x_830:
        /* <DEDUP_REMOVED lines=19> */
[----:B-----5:R-:W-:Y:S02]  /*100c0*/  HADD2.F32 R10, -RZ, R19.H1_H1 ;  /* 0x30000013ff0a7230 */ /* 0x020fe40000004100 */
[--C-:B------:R-:W-:Y:S02]  /*100d0*/  HADD2.F32 R11, -RZ, R17.reuse.H0_H0 ;  /* 0x20000011ff0b7230 */ /* 0x100fe40000004100 */
[----:B------:R-:W-:Y:S02]  /*100e0*/  HADD2.F32 R17, -RZ, R17.H1_H1 ;  /* 0x30000011ff117230 */ /* 0x000fe40000004100 */
        /* <DEDUP_REMOVED lines=14> */
[C---:B------:R-:W-:Y:S01]  /*101d0*/  FFMA.FTZ R20, R11.reuse, R8, -R20 ;  /* 0x000000080b147223 */ /* 0x040fe20000010814 */
[----:B------:R-:W-:Y:S02]  /*101e0*/  HADD2.F32 R3, -RZ, R3.H0_H0 ;  /* 0x20000003ff037230 */ /* 0x000fe40000004100 */
[----:B------:R-:W-:Y:S01]  /*101f0*/  FFMA.FTZ R17, R11, R6, R17 ;  /* 0x000000060b117223 */ /* 0x000fe20000010011 */
        /* <DEDUP_REMOVED lines=17> */
.L_x_835:
[----:B------:R-:W-:Y:S05]  /*10310*/  BSYNC.RECONVERGENT B0 ;  /* 0x0000000000007941 */ /* 0x000fea0003800200 */
.L_x_834:
[----:B-----5:R3:W-:Y:S01]  /*10320*/  STS.128 [R213+0x3800], R16 ;  /* 0x00380010d5007388 */ /* 0x0207e20000000c00 */
[----:B------:R-:W-:Y:S05]  /*10330*/  BRA `(.L_x_804) ;  /* 0x0000002c00d47947 */ /* 0x000fea0003800000 */
.L_x_805:
[----:B------:R-:W-:Y:S01]  /*10340*/  IMAD.IADD R28, R205, 0x1, -R70 ;  /* 0x00000001cd1c7824 */ /* 0x000fe200078e0a46 */
[----:B------:R-:W-:Y:S01]  /*10350*/  LEA.HI R25, R0, R0, RZ, 0x1 ;  /* 0x0000000000197211 */ /* 0x000fe200078f08ff */
[----:B------:R-:W-:Y:S01]  /*10360*/  BSSY.RECONVERGENT B2, `(.L_x_836) ;  /* 0x00000c1000027945 */ /* 0x000fe20003800200 */
[----:B------:R-:W-:Y:S02]  /*10370*/  SHF.R.U32.HI R24, RZ, 0x1, R0 ;  /* 0x00000001ff187819 */ /* 0x000fe40000011600 */
[----:B------:R-:W-:Y:S02]  /*10380*/  ISETP.GE.AND P0, PT, R126, R28, PT ;  /* 0x0000001c7e00720c */ /* 0x000fe40003f06270 */
[----:B------:R-:W-:-:S05]  /*10390*/  SHF.R.S32.HI R25, RZ, 0x1, R25 ;  /* 0x00000001ff197819 */ /* 0x000fca0000011419 */
[----:B------:R-:W-:-:S05]  /*103a0*/  IMAD.MOV R11, RZ, RZ, -R25 ;  /* 0x000000ffff0b7224 */ /* 0x000fca00078e0a19 */
[----:B------:R-:W-:Y:S01]  /*103b0*/  SHF.R.S32.HI R12, RZ, 0x1f, R11 ;  /* 0x0000001fff0c7819 */ /* 0x000fe2000001140b */
[----:B------:R-:W-:Y:S06]  /*103c0*/  @P0 BRA `(.L_x_837) ;  /* 0x0000000800e80947 */ /* 0x000fec0003800000 */
[----:B------:R-:W1:Y:S01]  /*103d0*/  LDC R13, c[0x0][0x440] ;  /* 0x00011000ff0d7b82 */ /* 0x000e620000000800 */
[----:B------:R-:W-:Y:S01]  /*103e0*/  BSSY.RECONVERGENT B1, `(.L_x_838) ;  /* 0x000005e000017945 */ /* 0x000fe20003800200 */
[----:B------:R-:W-:Y:S02]  /*103f0*/  CS2R R4, SRZ ;  /* 0x0000000000047805 */ /* 0x000fe4000001ff00 */
[----:B------:R-:W-:Y:S02]  /*10400*/  CS2R R6, SRZ ;  /* 0x0000000000067805 */ /* 0x000fe4000001ff00 */
[----:B-1----:R-:W-:-:S13]  /*10410*/  ISETP.GE.AND P0, PT, R14, R13, PT ;  /* 0x0000000d0e00720c */ /* 0x002fda0003f06270 */
[----:B------:R-:W-:Y:S05]  /*10420*/  @P0 BRA `(.L_x_839) ;  /* 0x0000000400640947 */ /* 0x000fea0003800000 */
[----:B------:R-:W-:Y:S01]  /*10430*/  IMAD.MOV.U32 R18, RZ, RZ, R26 ;  /* 0x000000ffff127224 */ /* 0x000fe200078e001a */
[----:B------:R-:W-:-:S05]  /*10440*/  MOV R19, R27 ;  /* 0x0000001b00137202 */ /* 0x000fca0000000f00 */
[----:B------:R1:W5:Y:S01]  /*10450*/  LDG.E.128 R32, desc[UR6][R18.64] ;  /* 0x0000000612207981 */ /* 0x000362000c1e1d00 */
[----:B------:R-:W-:Y:S01]  /*10460*/  ISETP.GE.AND P0, PT, R14, R0, PT ;  /* 0x000000000e00720c */ /* 0x000fe20003f06270 */
[----:B------:R-:W-:-:S12]  /*10470*/  BSSY.RECONVERGENT B0, `(.L_x_840) ;  /* 0x0000050000007945 */ /* 0x000fd80003800200 */
[----:B------:R-:W-:Y:S05]  /*10480*/  @P0 BRA `(.L_x_841) ;  /* 0x0000000400380947 */ /* 0x000fea0003800000 */
[----:B------:R-:W2:Y:S01]  /*10490*/  LDCU.64 UR8, c[0x0][0x4d0] ;  /* 0x00009a00ff0877ac */ /* 0x000ea20008000a00 */
[----:B------:R-:W-:-:S04]  /*104a0*/  ISETP.GE.U32.AND P1, PT, R14, R24, PT ;  /* 0x000000180e00720c */ /* 0x000fc80003f26070 */
[----:B------:R-:W-:Y:S02]  /*104b0*/  SEL R5, R11, RZ, P1 ;  /* 0x000000ff0b057207 */ /* 0x000fe40000800000 */
[----:B------:R-:W-:Y:S02]  /*104c0*/  SEL R7, R12, RZ, P1 ;  /* 0x000000ff0c077207 */ /* 0x000fe40000800000 */
[----:B------:R-:W-:Y:S02]  /*104d0*/  IADD3 R5, P0, PT, R5, R8, RZ ;  /* 0x0000000805057210 */ /* 0x000fe40007f1e0ff */
[----:B------:R-:W-:Y:S02]  /*104e0*/  SEL R4, R24, R11, !P1 ;  /* 0x0000000b18047207 */ /* 0x000fe40004800000 */
[----:B------:R-:W-:Y:S02]  /*104f0*/  IADD3.X R16, PT, PT, R7, R10, RZ, P0, !PT ;  /* 0x0000000a07107210 */ /* 0x000fe400007fe4ff */
[C---:B------:R-:W-:Y:S01]  /*10500*/  SHF.L.U32 R17, R5.reuse, 0x1, RZ ;  /* 0x0000000105117819 */ /* 0x040fe200000006ff */
[----:B------:R-:W-:Y:S01]  /*10510*/  IMAD.WIDE R20, R4, 0x2, R18 ;  /* 0x0000000204147825 */ /* 0x000fe200078e0212 */
[----:B------:R-:W-:-:S02]  /*10520*/  SHF.L.U64.HI R16, R5, 0x1, R16 ;  /* 0x0000000105107819 */ /* 0x000fc40000010210 */
[----:B--2---:R-:W-:-:S03]  /*10530*/  IADD3 R4, P0, PT, R17, UR8, RZ ;  /* 0x0000000811047c10 */ /* 0x004fc6000ff1e0ff */
[----:B------:R-:W2:Y:S01]  /*10540*/  LDG.E.128 R20, desc[UR6][R20.64] ;  /* 0x0000000614147981 */ /* 0x000ea2000c1e1d00 */
[----:B------:R-:W-:Y:S01]  /*10550*/  IADD3.X R5, PT, PT, R16, UR9, RZ, P0, !PT ;  /* 0x0000000910057c10 */ /* 0x000fe200087fe4ff */
[----:B------:R-:W1:Y:S05]  /*10560*/  LDCU.64 UR8, c[0x0][0x4c8] ;  /* 0x00009900ff0877ac */ /* 0x000e6a0008000a00 */
[----:B------:R-:W3:Y:S01]  /*10570*/  LDG.E.128 R4, desc[UR6][R4.64] ;  /* 0x0000000604047981 */ /* 0x000ee2000c1e1d00 */
[----:B-1----:R-:W-:-:S04]  /*10580*/  IADD3 R18, P0, PT, R17, UR8, RZ ;  /* 0x0000000811127c10 */ /* 0x002fc8000ff1e0ff */
[----:B------:R-:W-:-:S06]  /*10590*/  IADD3.X R19, PT, PT, R16, UR9, RZ, P0, !PT ;  /* 0x0000000910137c10 */ /* 0x000fcc00087fe4ff */
[----:B------:R-:W4:Y:S01]  /*105a0*/  LDG.E.128 R16, desc[UR6][R18.64] ;  /* 0x0000000612107981 */ /* 0x000f22000c1e1d00 */
[--C-:B--2---:R-:W-:Y:S02]  /*105b0*/  HADD2.F32 R30, -RZ, R20.reuse.H0_H0 ;  /* 0x20000014ff1e7230 */ /* 0x104fe40000004100 */
[----:B------:R-:W-:Y:S02]  /*105c0*/  HADD2.F32 R36, -RZ, R20.H1_H1 ;  /* 0x30000014ff247230 */ /* 0x000fe40000004100 */
[--C-:B------:R-:W-:Y:S02]  /*105d0*/  HADD2.F32 R20, -RZ, R21.reuse.H0_H0 ;  /* 0x20000015ff147230 */ /* 0x100fe40000004100 */
[----:B------:R-:W-:Y:S02]  /*105e0*/  HADD2.F32 R38, -RZ, R21.H1_H1 ;  /* 0x30000015ff267230 */ /* 0x000fe40000004100 */
[--C-:B------:R-:W-:Y:S02]  /*105f0*/  HADD2.F32 R21, -RZ, R22.reuse.H0_H0 ;  /* 0x20000016ff157230 */ /* 0x100fe40000004100 */
[----:B------:R-:W-:-:S02]  /*10600*/  HADD2.F32 R39, -RZ, R22.H1_H1 ;  /* 0x30000016ff277230 */ /* 0x000fc40000004100 */
[--C-:B------:R-:W-:Y:S02]  /*10610*/  HADD2.F32 R22, -RZ, R23.reuse.H0_H0 ;  /* 0x20000017ff167230 */ /* 0x100fe40000004100 */
[----:B------:R-:W-:Y:S02]  /*10620*/  HADD2.F32 R40, -RZ, R23.H1_H1 ;  /* 0x30000017ff287230 */ /* 0x000fe40000004100 */
[--C-:B---3--:R-:W-:Y:S02]  /*10630*/  HADD2.F32 R23, -RZ, R4.reuse.H0_H0 ;  /* 0x20000004ff177230 */ /* 0x108fe40000004100 */
[----:B------:R-:W-:Y:S02]  /*10640*/  HADD2.F32 R43, -RZ, R4.H1_H1 ;  /* 0x30000004ff2b7230 */ /* 0x000fe40000004100 */
[----:B------:R-:W-:Y:S02]  /*10650*/  HADD2.F32 R41, -RZ, R5.H0_H0 ;  /* 0x20000005ff297230 */ /* 0x000fe40000004100 */
[----:B------:R-:W-:Y:S01]  /*10660*/  @!P1 FADD.FTZ R23, -R23, -RZ ;  /* 0x800000ff17179221 */ /* 0x000fe20000010100 */
[----:B------:R-:W-:-:S02]  /*10670*/  HADD2.F32 R4, -RZ, R6.H0_H0 ;  /* 0x20000006ff047230 */ /* 0x000fc40000004100 */
[----:B------:R-:W-:Y:S01]  /*10680*/  @!P1 FADD.FTZ R43, -R43, -RZ ;  /* 0x800000ff2b2b9221 */ /* 0x000fe20000010100 */
[----:B------:R-:W-:Y:S02]  /*10690*/  HADD2.F32 R5, -RZ, R5.H1_H1 ;  /* 0x30000005ff057230 */ /* 0x000fe40000004100 */
[----:B------:R-:W-:Y:S01]  /*106a0*/  FMUL.FTZ R30, R30, R23 ;  /* 0x000000171e1e7220 */ /* 0x000fe20000410000 */
[--C-:B------:R-:W-:Y:S02]  /*106b0*/  HADD2.F32 R45, -RZ, R7.reuse.H0_H0 ;  /* 0x20000007ff2d7230 */ /* 0x100fe40000004100 */
[----:B------:R-:W-:Y:S01]  /*106c0*/  @!P1 FADD.FTZ R4, -R4, -RZ ;  /* 0x800000ff04049221 */ /* 0x000fe20000010100 */
[----:B------:R-:W-:Y:S02]  /*106d0*/  HADD2.F32 R6, -RZ, R6.H1_H1 ;  /* 0x30000006ff067230 */ /* 0x000fe40000004100 */
[----:B------:R-:W-:Y:S01]  /*106e0*/  @!P1 FADD.FTZ R5, -R5, -RZ ;  /* 0x800000ff05059221 */ /* 0x000fe20000010100 */
[----:B------:R-:W-:-:S02]  /*106f0*/  HADD2.F32 R7, -RZ, R7.H1_H1 ;  /* 0x30000007ff077230 */ /* 0x000fc40000004100 */
[----:B------:R-:W-:Y:S01]  /*10700*/  FMUL.FTZ R21, R21, R4 ;  /* 0x0000000415157220 */ /* 0x000fe20000410000 */
[----:B----4-:R-:W-:Y:S02]  /*10710*/  HADD2.F32 R4, -RZ, R16.H0_H0 ;  /* 0x20000010ff047230 */ /* 0x010fe40000004100 */
[----:B------:R-:W-:Y:S01]  /*10720*/  FMUL.FTZ R38, R38, R5 ;  /* 0x0000000526267220 */ /* 0x000fe20000410000 */
[--C-:B-----5:R-:W-:Y:S02]  /*10730*/  HADD2.F32 R5, -RZ, R32.reuse.H0_H0 ;  /* 0x20000020ff057230 */ /* 0x120fe40000004100 */
[----:B------:R-:W-:Y:S01]  /*10740*/  @!P1 FADD.FTZ R41, -R41, -RZ ;  /* 0x800000ff29299221 */ /* 0x000fe20000010100 */
[----:B------:R-:W-:Y:S02]  /*10750*/  HADD2.F32 R23, -RZ, R32.H1_H1 ;  /* 0x30000020ff177230 */ /* 0x000fe40000004100 */
[----:B------:R-:W-:Y:S01]  /*10760*/  FMUL.FTZ R36, R36, R43 ;  /* 0x0000002b24247220 */ /* 0x000fe20000410000 */
[----:B------:R-:W-:-:S02]  /*10770*/  HADD2.F32 R16, -RZ, R16.H1_H1 ;  /* 0x30000010ff107230 */ /* 0x000fc40000004100 */
[----:B------:R-:W-:Y:S01]  /*10780*/  @!P1 FADD.FTZ R6, -R6, -RZ ;  /* 0x800000ff06069221 */ /* 0x000fe20000010100 */
[----:B------:R-:W-:Y:S01]  /*10790*/  @!P1 FADD.FTZ R7, -R7, -RZ ;  /* 0x800000ff07079221 */ /* 0x000fe20000010100 */
[----:B------:R-:W-:Y:S01]  /*107a0*/  @!P1 FADD.FTZ R45, -R45, -RZ ;  /* 0x800000ff2d2d9221 */ /* 0x000fe20000010100 */
[----:B------:R-:W-:Y:S01]  /*107b0*/  FMUL.FTZ R20, R20, R41 ;  /* 0x0000002914147220 */ /* 0x000fe20000410000 */
[----:B------:R-:W-:Y:S01]  /*107c0*/  FMUL.FTZ R39, R39, R6 ;  /* 0x0000000627277220 */ /* 0x000fe20000410000 */
[----:B------:R-:W-:Y:S01]  /*107d0*/  FMUL.FTZ R40, R40, R7 ;  /* 0x0000000728287220 */ /* 0x000fe20000410000 */
[----:B------:R-:W-:Y:S01]  /*107e0*/  FFMA.FTZ R4, R5, R4, R30 ;  /* 0x0000000405047223 */ /* 0x000fe2000001001e */
[----:B------:R-:W-:Y:S01]  /*107f0*/  FFMA.FTZ R23, R23, R16, R36 ;  /* 0x0000001017177223 */ /* 0x000fe20000010024 */
[----:B------:R-:W-:Y:S02]  /*10800*/  HADD2.F32 R7, -RZ, R33.H0_H0 ;  /* 0x20000021ff077230 */ /* 0x000fe40000004100 */
[----:B------:R-:W-:Y:S01]  /*10810*/  FMUL.FTZ R22, R22, R45 ;  /* 0x0000002d16167220 */ /* 0x000fe20000410000 */
[----:B------:R-:W-:-:S02]  /*10820*/  HADD2.F32 R6, -RZ, R17.H0_H0 ;  /* 0x20000011ff067230 */ /* 0x000fc40000004100 */
[----:B------:R-:W-:Y:S02]  /*10830*/  HADD2.F32 R32, -RZ, R18.H0_H0 ;  /* 0x20000012ff207230 */ /* 0x000fe40000004100 */
[----:B------:R-:W-:Y:S02]  /*10840*/  HADD2.F32 R41, -RZ, R19.H0_H0 ;  /* 0x20000013ff297230 */ /* 0x000fe40000004100 */
[----:B------:R-:W-:Y:S01]  /*10850*/  FFMA.FTZ R6, R7, R6, R20 ;  /* 0x0000000607067223 */ /* 0x000fe20000010014 */
[----:B------:R-:W-:Y:S02]  /*10860*/  HADD2.F32 R16, -RZ, R34.H0_H0 ;  /* 0x20000022ff107230 */ /* 0x000fe40000004100 */
[----:B------:R-:W-:Y:S02]  /*10870*/  HADD2.F32 R5, -RZ, R35.H0_H0 ;  /* 0x20000023ff057230 */ /* 0x000fe40000004100 */
[----:B------:R-:W-:Y:S02]  /*10880*/  HADD2.F32 R17, -RZ, R17.H1_H1 ;  /* 0x30000011ff117230 */ /* 0x000fe40000004100 */
[----:B------:R-:W-:Y:S01]  /*10890*/  FFMA.FTZ R16, R16, R32, R21 ;  /* 0x0000002010107223 */ /* 0x000fe20000010015 */
[----:B------:R-:W-:-:S02]  /*108a0*/  HADD2.F32 R18, -RZ, R18.H1_H1 ;  /* 0x30000012ff127230 */ /* 0x000fc40000004100 */
[----:B------:R-:W-:Y:S01]  /*108b0*/  FFMA.FTZ R5, R5, R41, R22 ;  /* 0x0000002905057223 */ /* 0x000fe20000010016 */
[----:B------:R-:W-:Y:S01]  /*108c0*/  HADD2.F32 R19, -RZ, R19.H1_H1 ;  /* 0x30000013ff137230 */ /* 0x000fe20000004100 */
[----:B------:R-:W-:Y:S01]  /*108d0*/  F2FP.F16.F32.PACK_AB R32, R23, R4 ;  /* 0x000000041720723e */ /* 0x000fe200000000ff */
[----:B------:R-:W-:Y:S02]  /*108e0*/  HADD2.F32 R33, -RZ, R33.H1_H1 ;  /* 0x30000021ff217230 */ /* 0x000fe40000004100 */
[----:B------:R-:W-:Y:S02]  /*108f0*/  HADD2.F32 R34, -RZ, R34.H1_H1 ;  /* 0x30000022ff227230 */ /* 0x000fe40000004100 */
[----:B------:R-:W-:Y:S02]  /*10900*/  HADD2.F32 R35, -RZ, R35.H1_H1 ;  /* 0x30000023ff237230 */ /* 0x000fe40000004100 */
[----:B------:R-:W-:Y:S01]  /*10910*/  FFMA.FTZ R17, R33, R17, R38 ;  /* 0x0000001121117223 */ /* 0x000fe20000010026 */
[----:B------:R-:W-:-:S02]  /*10920*/  FFMA.FTZ R39, R34, R18, R39 ;  /* 0x0000001222277223 */ /* 0x000fc40000010027 */
[----:B------:R-:W-:Y:S02]  /*10930*/  FFMA.FTZ R40, R35, R19, R40 ;  /* 0x0000001323287223 */ /* 0x000fe40000010028 */
[----:B------:R-:W-:Y:S02]  /*10940*/  F2FP.F16.F32.PACK_AB R33, R17, R6 ;  /* 0x000000061121723e */ /* 0x000fe400000000ff */
[----:B------:R-:W-:Y:S02]  /*10950*/  F2FP.F16.F32.PACK_AB R34, R39, R16 ;  /* 0x000000102722723e */ /* 0x000fe400000000ff */
[----:B------:R-:W-:Y:S02]  /*10960*/  F2FP.F16.F32.PACK_AB R35, R40, R5 ;  /* 0x000000052823723e */ /* 0x000fe400000000ff */
.L_x_841:
[----:B------:R-:W-:Y:S05]  /*10970*/  BSYNC.RECONVERGENT B0 ;  /* 0x0000000000007941 */ /* 0x000fea0003800200 */
.L_x_840:
[----:B-----5:R-:W-:Y:S01]  /*10980*/  IMAD.MOV.U32 R6, RZ, RZ, R34 ;  /* 0x000000ffff067224 */ /* 0x020fe200078e0022 */
[----:B------:R-:W-:Y:S01]  /*10990*/  MOV R4, R32 ;  /* 0x0000002000047202 */ /* 0x000fe20000000f00 */
[----:B------:R-:W-:Y:S01]  /*109a0*/  IMAD.MOV.U32 R7, RZ, RZ, R35 ;  /* 0x000000ffff077224 */ /* 0x000fe200078e0023 */
[----:B------:R-:W-:Y:S02]  /*109b0*/  MOV R5, R33 ;  /* 0x0000002100057202 */ /* 0x000fe40000000f00 */
.L_x_839:
[----:B------:R-:W-:Y:S05]  /*109c0*/  BSYNC.RECONVERGENT B1 ;  /* 0x0000000000017941 */ /* 0x000fea0003800200 */
.L_x_838:
[----:B------:R-:W-:Y:S01]  /*109d0*/  ISETP.GE.AND P0, PT, R9, R13, PT ;  /* 0x0000000d0900720c */ /* 0x000fe20003f06270 */
[----:B------:R2:W-:-:S12]  /*109e0*/  STS.128 [R213], R4 ;  /* 0x00000004d5007388 */ /* 0x0005d80000000c00 */
[----:B------:R2:W-:Y:S01]  /*109f0*/  @P0 STS.128 [R213+0x2000], RZ ;  /* 0x002000ffd5000388 */ /* 0x0005e20000000c00 */
[----:B------:R-:W-:Y:S05]  /*10a00*/  @P0 BRA `(.L_x_837) ;  /* 0x0000000400580947 */ /* 0x000fea0003800000 */
[----:B--2---:R-:W-:Y:S01]  /*10a10*/  IMAD.MOV.U32 R6, RZ, RZ, R26 ;  /* 0x000000ffff067224 */ /* 0x004fe200078e001a */
[----:B------:R-:W-:-:S05]  /*10a20*/  MOV R7, R27 ;  /* 0x0000001b00077202 */ /* 0x000fca0000000f00 */
[----:B------:R2:W5:Y:S01]  /*10a30*/  LDG.E.128 R32, desc[UR6][R6.64+0x80] ;  /* 0x0000800606207981 */ /* 0x000562000c1e1d00 */
[----:B------:R-:W-:Y:S01]  /*10a40*/  ISETP.GE.AND P0, PT, R9, R0, PT ;  /* 0x000000000900720c */ /* 0x000fe20003f06270 */
[----:B------:R-:W-:-:S12]  /*10a50*/  BSSY.RECONVERGENT B0, `(.L_x_842) ;  /* 0x0000050000007945 */ /* 0x000fd80003800200 */
[----:B------:R-:W-:Y:S05]  /*10a60*/  @P0 BRA `(.L_x_843) ;  /* 0x0000000400380947 */ /* 0x000fea0003800000 */
[----:B------:R-:W3:Y:S01]  /*10a70*/  LDCU.64 UR8, c[0x0][0x4d0] ;  /* 0x00009a00ff0877ac */ /* 0x000ee20008000a00 */
        /* <DEDUP_REMOVED lines=9> */
[----:B---3--:R-:W-:-:S03]  /*10b10*/  IADD3 R4, P0, PT, R16, UR8, RZ ;  /* 0x0000000810047c10 */ /* 0x008fc6000ff1e0ff */
[----:B------:R-:W3:Y:S01]  /*10b20*/  LDG.E.128 R20, desc[UR6][R20.64+0x80] ;  /* 0x0000800614147981 */ /* 0x000ee2000c1e1d00 */
[----:B------:R-:W-:Y:S01]  /*10b30*/  IADD3.X R5, PT, PT, R13, UR9, RZ, P0, !PT ;  /* 0x000000090d057c10 */ /* 0x000fe200087fe4ff */
[----:B------:R-:W4:Y:S05]  /*10b40*/  LDCU.64 UR8, c[0x0][0x4c8] ;  /* 0x00009900ff0877ac */ /* 0x000f2a0008000a00 */
[----:B--2---:R-:W2:Y:S01]  /*10b50*/  LDG.E.128 R4, desc[UR6][R4.64+0x80] ;  /* 0x0000800604047981 */ /* 0x004ea2000c1e1d00 */
[----:B----4-:R-:W-:-:S04]  /*10b60*/  IADD3 R16, P0, PT, R16, UR8, RZ ;  /* 0x0000000810107c10 */ /* 0x010fc8000ff1e0ff */
[----:B------:R-:W-:-:S06]  /*10b70*/  IADD3.X R17, PT, PT, R13, UR9, RZ, P0, !PT ;  /* 0x000000090d117c10 */ /* 0x000fcc00087fe4ff */
[----:B-1----:R-:W4:Y:S01]  /*10b80*/  LDG.E.128 R16, desc[UR6][R16.64+0x80] ;  /* 0x0000800610107981 */ /* 0x002f22000c1e1d00 */
[--C-:B---3--:R-:W-:Y:S02]  /*10b90*/  HADD2.F32 R13, -RZ, R20.reuse.H0_H0 ;  /* 0x20000014ff0d7230 */ /* 0x108fe40000004100 */
[----:B------:R-:W-:Y:S02]  /*10ba0*/  HADD2.F32 R30, -RZ, R20.H1_H1 ;  /* 0x30000014ff1e7230 */ /* 0x000fe40000004100 */
[--C-:B------:R-:W-:Y:S02]  /*10bb0*/  HADD2.F32 R20, -RZ, R21.reuse.H0_H0 ;  /* 0x20000015ff147230 */ /* 0x100fe40000004100 */
[----:B------:R-:W-:Y:S02]  /*10bc0*/  HADD2.F32 R36, -RZ, R21.H1_H1 ;  /* 0x30000015ff247230 */ /* 0x000fe40000004100 */
[--C-:B--2---:R-:W-:Y:S02]  /*10bd0*/  HADD2.F32 R40, -RZ, R4.reuse.H0_H0 ;  /* 0x20000004ff287230 */ /* 0x104fe40000004100 */
[----:B------:R-:W-:-:S02]  /*10be0*/  HADD2.F32 R41, -RZ, R4.H1_H1 ;  /* 0x30000004ff297230 */ /* 0x000fc40000004100 */
[--C-:B------:R-:W-:Y:S02]  /*10bf0*/  HADD2.F32 R39, -RZ, R5.reuse.H0_H0 ;  /* 0x20000005ff277230 */ /* 0x100fe40000004100 */
[----:B------:R-:W-:Y:S01]  /*10c00*/  @!P1 FADD.FTZ R40, -R40, -RZ ;  /* 0x800000ff28289221 */ /* 0x000fe20000010100 */
[----:B------:R-:W-:Y:S02]  /*10c10*/  HADD2.F32 R5, -RZ, R5.H1_H1 ;  /* 0x30000005ff057230 */ /* 0x000fe40000004100 */
[----:B------:R-:W-:Y:S01]  /*10c20*/  @!P1 FADD.FTZ R41, -R41, -RZ ;  /* 0x800000ff29299221 */ /* 0x000fe20000010100 */
[--C-:B------:R-:W-:Y:S02]  /*10c30*/  HADD2.F32 R4, -RZ, R6.reuse.H0_H0 ;  /* 0x20000006ff047230 */ /* 0x100fe40000004100 */
[----:B------:R-:W-:Y:S01]  /*10c40*/  @!P1 FADD.FTZ R39, -R39, -RZ ;  /* 0x800000ff27279221 */ /* 0x000fe20000010100 */
[----:B------:R-:W-:Y:S02]  /*10c50*/  HADD2.F32 R45, -RZ, R6.H1_H1 ;  /* 0x30000006ff2d7230 */ /* 0x000fe40000004100 */
[----:B------:R-:W-:Y:S01]  /*10c60*/  @!P1 FADD.FTZ R5, -R5, -RZ ;  /* 0x800000ff05059221 */ /* 0x000fe20000010100 */
[----:B------:R-:W-:-:S02]  /*10c70*/  HADD2.F32 R6, -RZ, R7.H1_H1 ;  /* 0x30000007ff067230 */ /* 0x000fc40000004100 */
[----:B------:R-:W-:Y:S01]  /*10c80*/  @!P1 FADD.FTZ R4, -R4, -RZ ;  /* 0x800000ff04049221 */ /* 0x000fe20000010100 */
[--C-:B------:R-:W-:Y:S02]  /*10c90*/  HADD2.F32 R21, -RZ, R22.reuse.H0_H0 ;  /* 0x20000016ff157230 */ /* 0x100fe40000004100 */
[----:B------:R-:W-:Y:S01]  /*10ca0*/  FMUL.FTZ R36, R36, R5 ;  /* 0x0000000524247220 */ /* 0x000fe20000410000 */
[----:B------:R-:W-:Y:S02]  /*10cb0*/  HADD2.F32 R38, -RZ, R22.H1_H1 ;  /* 0x30000016ff267230 */ /* 0x000fe40000004100 */
[----:B------:R-:W-:Y:S01]  /*10cc0*/  @!P1 FADD.FTZ R6, -R6, -RZ ;  /* 0x800000ff06069221 */ /* 0x000fe20000010100 */
[--C-:B------:R-:W-:Y:S02]  /*10cd0*/  HADD2.F32 R22, -RZ, R23.reuse.H0_H0 ;  /* 0x20000017ff167230 */ /* 0x100fe40000004100 */
[----:B------:R-:W-:Y:S01]  /*10ce0*/  FMUL.FTZ R20, R20, R39 ;  /* 0x0000002714147220 */ /* 0x000fe20000410000 */
[----:B------:R-:W-:-:S02]  /*10cf0*/  HADD2.F32 R23, -RZ, R23.H1_H1 ;  /* 0x30000017ff177230 */ /* 0x000fc40000004100 */
[----:B------:R-:W-:Y:S01]  /*10d00*/  FMUL.FTZ R21, R21, R4 ;  /* 0x0000000415157220 */ /* 0x000fe20000410000 */
[----:B------:R-:W-:Y:S02]  /*10d10*/  HADD2.F32 R43, -RZ, R7.H0_H0 ;  /* 0x20000007ff2b7230 */ /* 0x000fe40000004100 */
[----:B------:R-:W-:Y:S01]  /*10d20*/  FMUL.FTZ R13, R13, R40 ;  /* 0x000000280d0d7220 */ /* 0x000fe20000410000 */
[----:B----4-:R-:W-:Y:S02]  /*10d30*/  HADD2.F32 R5, -RZ, R16.H0_H0 ;  /* 0x20000010ff057230 */ /* 0x010fe40000004100 */
[----:B------:R-:W-:Y:S01]  /*10d40*/  FMUL.FTZ R23, R23, R6 ;  /* 0x0000000617177220 */ /* 0x000fe20000410000 */
[--C-:B-----5:R-:W-:Y:S02]  /*10d50*/  HADD2.F32 R4, -RZ, R32.reuse.H0_H0 ;  /* 0x20000020ff047230 */ /* 0x120fe40000004100 */
[----:B------:R-:W-:Y:S01]  /*10d60*/  @!P1 FADD.FTZ R43, -R43, -RZ ;  /* 0x800000ff2b2b9221 */ /* 0x000fe20000010100 */
[----:B------:R-:W-:-:S02]  /*10d70*/  HADD2.F32 R39, -RZ, R32.H1_H1 ;  /* 0x30000020ff277230 */ /* 0x000fc40000004100 */
[----:B------:R-:W-:Y:S01]  /*10d80*/  FMUL.FTZ R30, R30, R41 ;  /* 0x000000291e1e7220 */ /* 0x000fe20000410000 */
[----:B------:R-:W-:Y:S02]  /*10d90*/  HADD2.F32 R7, -RZ, R33.H0_H0 ;  /* 0x20000021ff077230 */ /* 0x000fe40000004100 */
[----:B------:R-:W-:Y:S01]  /*10da0*/  @!P1 FADD.FTZ R45, -R45, -RZ ;  /* 0x800000ff2d2d9221 */ /* 0x000fe20000010100 */
[----:B------:R-:W-:Y:S02]  /*10db0*/  HADD2.F32 R16, -RZ, R16.H1_H1 ;  /* 0x30000010ff107230 */ /* 0x000fe40000004100 */
[----:B------:R-:W-:Y:S01]  /*10dc0*/  FMUL.FTZ R22, R22, R43 ;  /* 0x0000002b16167220 */ /* 0x000fe20000410000 */
[----:B------:R-:W-:Y:S02]  /*10dd0*/  HADD2.F32 R6, -RZ, R17.H0_H0 ;  /* 0x20000011ff067230 */ /* 0x000fe40000004100 */
[----:B------:R-:W-:Y:S01]  /*10de0*/  FFMA.FTZ R4, R4, R5, R13 ;  /* 0x0000000504047223 */ /* 0x000fe2000001000d */
[----:B------:R-:W-:-:S02]  /*10df0*/  HADD2.F32 R32, -RZ, R18.H0_H0 ;  /* 0x20000012ff207230 */ /* 0x000fc40000004100 */
[----:B------:R-:W-:Y:S01]  /*10e00*/  FFMA.FTZ R39, R39, R16, R30 ;  /* 0x0000001027277223 */ /* 0x000fe2000001001e */
[----:B------:R-:W-:Y:S02]  /*10e10*/  HADD2.F32 R43, -RZ, R18.H1_H1 ;  /* 0x30000012ff2b7230 */ /* 0x000fe40000004100 */
[----:B------:R-:W-:Y:S01]  /*10e20*/  FFMA.FTZ R6, R7, R6, R20 ;  /* 0x0000000607067223 */ /* 0x000fe20000010014 */
[----:B------:R-:W-:Y:S02]  /*10e30*/  HADD2.F32 R17, -RZ, R17.H1_H1 ;  /* 0x30000011ff117230 */ /* 0x000fe40000004100 */
[----:B------:R-:W-:Y:S01]  /*10e40*/  FMUL.FTZ R38, R38, R45 ;  /* 0x0000002d26267220 */ /* 0x000fe20000410000 */
[--C-:B------:R-:W-:Y:S02]  /*10e50*/  HADD2.F32 R41, -RZ, R19.reuse.H0_H0 ;  /* 0x20000013ff297230 */ /* 0x100fe40000004100 */
[----:B------:R-:W-:Y:S02]  /*10e60*/  HADD2.F32 R18, -RZ, R19.H1_H1 ;  /* 0x30000013ff127230 */ /* 0x000fe40000004100 */
[----:B------:R-:W-:-:S02]  /*10e70*/  HADD2.F32 R33, -RZ, R33.H1_H1 ;  /* 0x30000021ff217230 */ /* 0x000fc40000004100 */
[--C-:B------:R-:W-:Y:S02]  /*10e80*/  HADD2.F32 R16, -RZ, R34.reuse.H0_H0 ;  /* 0x20000022ff107230 */ /* 0x100fe40000004100 */
[----:B------:R-:W-:Y:S02]  /*10e90*/  HADD2.F32 R7, -RZ, R34.H1_H1 ;  /* 0x30000022ff077230 */ /* 0x000fe40000004100 */
[----:B------:R-:W-:Y:S01]  /*10ea0*/  FFMA.FTZ R17, R33, R17, R36 ;  /* 0x0000001121117223 */ /* 0x000fe20000010024 */
[--C-:B------:R-:W-:Y:S02]  /*10eb0*/  HADD2.F32 R5, -RZ, R35.reuse.H0_H0 ;  /* 0x20000023ff057230 */ /* 0x100fe40000004100 */
[----:B------:R-:W-:Y:S01]  /*10ec0*/  FFMA.FTZ R16, R16, R32, R21 ;  /* 0x0000002010107223 */ /* 0x000fe20000010015 */
[----:B------:R-:W-:Y:S02]  /*10ed0*/  HADD2.F32 R20, -RZ, R35.H1_H1 ;  /* 0x30000023ff147230 */ /* 0x000fe40000004100 */
[----:B------:R-:W-:Y:S01]  /*10ee0*/  FFMA.FTZ R7, R7, R43, R38 ;  /* 0x0000002b07077223 */ /* 0x000fe20000010026 */
[----:B------:R-:W-:Y:S01]  /*10ef0*/  F2FP.F16.F32.PACK_AB R32, R39, R4 ;  /* 0x000000042720723e */ /* 0x000fe200000000ff */
[----:B------:R-:W-:Y:S01]  /*10f00*/  FFMA.FTZ R5, R5, R41, R22 ;  /* 0x0000002905057223 */ /* 0x000fe20000010016 */
[----:B------:R-:W-:Y:S01]  /*10f10*/  F2FP.F16.F32.PACK_AB R33, R17, R6 ;  /* 0x000000061121723e */ /* 0x000fe200000000ff */
[----:B------:R-:W-:Y:S01]  /*10f20*/  FFMA.FTZ R18, R20, R18, R23 ;  /* 0x0000001214127223 */ /* 0x000fe20000010017 */
[----:B------:R-:W-:-:S04]  /*10f30*/  F2FP.F16.F32.PACK_AB R34, R7, R16 ;  /* 0x000000100722723e */ /* 0x000fc800000000ff */
[----:B------:R-:W-:Y:S02]  /*10f40*/  F2FP.F16.F32.PACK_AB R35, R18, R5 ;  /* 0x000000051223723e */ /* 0x000fe400000000ff */
.L_x_843:
[----:B------:R-:W-:Y:S05]  /*10f50*/  BSYNC.RECONVERGENT B0 ;  /* 0x0000000000007941 */ /* 0x000fea0003800200 */
.L_x_842:
[----:B-----5:R3:W-:Y:S02]  /*10f60*/  STS.128 [R213+0x2000], R32 ;  /* 0x00200020d5007388 */ /* 0x0207e40000000c00 */
.L_x_837:
[----:B------:R-:W-:Y:S05]  /*10f70*/  BSYNC.RECONVERGENT B2 ;  /* 0x0000000000027941 */ /* 0x000fea0003800200 */
.L_x_836:
        /* <DEDUP_REMOVED lines=16> */
[----:B------:R-:W-:Y:S02]  /*11080*/  ISETP.GE.U32.AND P0, PT, R14, R24, PT ;  /* 0x000000180e00720c */ /* 0x000fe40003f06070 */
[--C-:B--2---:R-:W-:Y:S02]  /*11090*/  SHF.R.S32.HI R4, RZ, 0x1f, R29.reuse ;  /* 0x0000001fff047819 */ /* 0x104fe4000001141d */
[----:B------:R-:W-:Y:S02]  /*110a0*/  SEL R16, R11, RZ, P0 ;  /* 0x000000ff0b107207 */ /* 0x000fe40000000000 */
[----:B------:R-:W-:Y:S02]  /*110b0*/  SEL R7, R12, RZ, P0 ;  /* 0x000000ff0c077207 */ /* 0x000fe40000000000 */
[----:B------:R-:W-:Y:S02]  /*110c0*/  IADD3 R16, P2, P1, R16, R8, R29 ;  /* 0x0000000810107210 */ /* 0x000fe4000795e01d */
[----:B------:R-:W-:-:S02]  /*110d0*/  SEL R5, R24, R11, !P0 ;  /* 0x0000000b18057207 */ /* 0x000fc40004000000 */
[----:B------:R-:W-:Y:S02]  /*110e0*/  IADD3.X R7, PT, PT, R7, R10, R4, P2, P1 ;  /* 0x0000000a07077210 */ /* 0x000fe400017e2404 */
[C---:B------:R-:W-:Y:S01]  /*110f0*/  SHF.L.U32 R17, R16.reuse, 0x1, RZ ;  /* 0x0000000110117819 */ /* 0x040fe200000006ff */
[----:B------:R-:W-:Y:S01]  /*11100*/  IMAD.WIDE R20, R5, 0x2, R36 ;  /* 0x0000000205147825 */ /* 0x000fe200078e0224 */
[----:B------:R-:W-:Y:S02]  /*11110*/  SHF.L.U64.HI R16, R16, 0x1, R7 ;  /* 0x0000000110107819 */ /* 0x000fe40000010207 */
[----:B-1----:R-:W-:-:S03]  /*11120*/  IADD3 R4, P1, PT, R17, UR8, RZ ;  /* 0x0000000811047c10 */ /* 0x002fc6000ff3e0ff */
[----:B------:R-:W2:Y:S01]  /*11130*/  LDG.E.128 R20, desc[UR6][R20.64] ;  /* 0x0000000614147981 */ /* 0x000ea2000c1e1d00 */
[----:B------:R-:W-:Y:S01]  /*11140*/  IADD3.X R5, PT, PT, R16, UR9, RZ, P1, !PT ;  /* 0x0000000910057c10 */ /* 0x000fe20008ffe4ff */
[----:B------:R-:W1:Y:S05]  /*11150*/  LDCU.64 UR8, c[0x0][0x4c8] ;  /* 0x00009900ff0877ac */ /* 0x000e6a0008000a00 */
[----:B------:R-:W4:Y:S01]  /*11160*/  LDG.E.128 R4, desc[UR6][R4.64] ;  /* 0x0000000604047981 */ /* 0x000f22000c1e1d00 */
[----:B-1----:R-:W-:-:S04]  /*11170*/  IADD3 R18, P1, PT, R17, UR8, RZ ;  /* 0x0000000811127c10 */ /* 0x002fc8000ff3e0ff */
[----:B------:R-:W-:-:S06]  /*11180*/  IADD3.X R19, PT, PT, R16, UR9, RZ, P1, !PT ;  /* 0x0000000910137c10 */ /* 0x000fcc0008ffe4ff */
[----:B------:R-:W3:Y:S01]  /*11190*/  LDG.E.128 R16, desc[UR6][R18.64] ;  /* 0x0000000612107981 */ /* 0x000ee2000c1e1d00 */
[--C-:B--2---:R-:W-:Y:S02]  /*111a0*/  HADD2.F32 R31, -RZ, R20.reuse.H0_H0 ;  /* 0x20000014ff1f7230 */ /* 0x104fe40000004100 */
[----:B------:R-:W-:Y:S02]  /*111b0*/  HADD2.F32 R38, -RZ, R20.H1_H1 ;  /* 0x30000014ff267230 */ /* 0x000fe40000004100 */
[--C-:B------:R-:W-:Y:S02]  /*111c0*/  HADD2.F32 R20, -RZ, R21.reuse.H0_H0 ;  /* 0x20000015ff147230 */ /* 0x100fe40000004100 */
[----:B------:R-:W-:Y:S02]  /*111d0*/  HADD2.F32 R39, -RZ, R21.H1_H1 ;  /* 0x30000015ff277230 */ /* 0x000fe40000004100 */
[--C-:B----4-:R-:W-:Y:S02]  /*111e0*/  HADD2.F32 R42, -RZ, R4.reuse.H0_H0 ;  /* 0x20000004ff2a7230 */ /* 0x110fe40000004100 */
        /* <DEDUP_REMOVED lines=8> */
[----:B------:R-:W-:Y:S01]  /*11270*/  FMUL.FTZ R38, R38, R43 ;  /* 0x0000002b26267220 */ /* 0x000fe20000410000 */
        /* <DEDUP_REMOVED lines=8> */
[----:B------:R-:W-:-:S02]  /*11300*/  HADD2.F32 R22, -RZ, R23.H0_H0 ;  /* 0x20000017ff167230 */ /* 0x000fc40000004100 */
[----:B------:R-:W-:Y:S01]  /*11310*/  FMUL.FTZ R21, R21, R4 ;  /* 0x0000000415157220 */ /* 0x000fe20000410000 */
[----:B------:R-:W-:Y:S02]  /*11320*/  HADD2.F32 R23, -RZ, R23.H1_H1 ;  /* 0x30000017ff177230 */ /* 0x000fe40000004100 */
[----:B------:R-:W-:Y:S01]  /*11330*/  FMUL.FTZ R31, R31, R42 ;  /* 0x0000002a1f1f7220 */ /* 0x000fe20000410000 */
[----:B-----5:R-:W-:Y:S02]  /*11340*/  HADD2.F32 R41, -RZ, R32.H1_H1 ;  /* 0x30000020ff297230 */ /* 0x020fe40000004100 */
[----:B------:R-:W-:Y:S01]  /*11350*/  FMUL.FTZ R22, R22, R5 ;  /* 0x0000000516167220 */ /* 0x000fe20000410000 */
[----:B---3--:R-:W-:Y:S02]  /*11360*/  HADD2.F32 R5, -RZ, R16.H0_H0 ;  /* 0x20000010ff057230 */ /* 0x008fe40000004100 */
[----:B------:R-:W-:Y:S01]  /*11370*/  FMUL.FTZ R23, R23, R6 ;  /* 0x0000000617177220 */ /* 0x000fe20000410000 */
[----:B------:R-:W-:-:S02]  /*11380*/  HADD2.F32 R7, -RZ, R33.H0_H0 ;  /* 0x20000021ff077230 */ /* 0x000fc40000004100 */
[----:B------:R-:W-:Y:S01]  /*11390*/  @!P0 FADD.FTZ R44, -R44, -RZ ;  /* 0x800000ff2c2c8221 */ /* 0x000fe20000010100 */
[----:B------:R-:W-:Y:S02]  /*113a0*/  HADD2.F32 R16, -RZ, R16.H1_H1 ;  /* 0x30000010ff107230 */ /* 0x000fe40000004100 */
[----:B------:R-:W-:Y:S01]  /*113b0*/  @!P0 FADD.FTZ R45, -R45, -RZ ;  /* 0x800000ff2d2d8221 */ /* 0x000fe20000010100 */
[--C-:B------:R-:W-:Y:S02]  /*113c0*/  HADD2.F32 R6, -RZ, R17.reuse.H0_H0 ;  /* 0x20000011ff067230 */ /* 0x100fe40000004100 */
[----:B------:R-:W-:Y:S01]  /*113d0*/  FMUL.FTZ R39, R39, R44 ;  /* 0x0000002c27277220 */ /* 0x000fe20000410000 */
[----:B------:R-:W-:Y:S02]  /*113e0*/  HADD2.F32 R4, -RZ, R32.H0_H0 ;  /* 0x20000020ff047230 */ /* 0x000fe40000004100 */
[----:B------:R-:W-:Y:S01]  /*113f0*/  FFMA.FTZ R41, R41, R16, R38 ;  /* 0x0000001029297223 */ /* 0x000fe20000010026 */
[----:B------:R-:W-:-:S02]  /*11400*/  HADD2.F32 R42, -RZ, R17.H1_H1 ;  /* 0x30000011ff2a7230 */ /* 0x000fc40000004100 */
[----:B------:R-:W-:Y:S01]  /*11410*/  FFMA.FTZ R6, R7, R6, R20 ;  /* 0x0000000607067223 */ /* 0x000fe20000010014 */
[--C-:B------:R-:W-:Y:S02]  /*11420*/  HADD2.F32 R32, -RZ, R18.reuse.H0_H0 ;  /* 0x20000012ff207230 */ /* 0x100fe40000004100 */
[----:B------:R-:W-:Y:S01]  /*11430*/  FFMA.FTZ R4, R4, R5, R31 ;  /* 0x0000000504047223 */ /* 0x000fe2000001001f */
[----:B------:R-:W-:Y:S02]  /*11440*/  HADD2.F32 R43, -RZ, R18.H1_H1 ;  /* 0x30000012ff2b7230 */ /* 0x000fe40000004100 */
[----:B------:R-:W-:Y:S01]  /*11450*/  FMUL.FTZ R40, R40, R45 ;  /* 0x0000002d28287220 */ /* 0x000fe20000410000 */
[--C-:B------:R-:W-:Y:S02]  /*11460*/  HADD2.F32 R16, -RZ, R34.reuse.H0_H0 ;  /* 0x20000022ff107230 */ /* 0x100fe40000004100 */
[----:B------:R-:W-:Y:S02]  /*11470*/  HADD2.F32 R7, -RZ, R34.H1_H1 ;  /* 0x30000022ff077230 */ /* 0x000fe40000004100 */
[----:B------:R-:W-:-:S02]  /*11480*/  HADD2.F32 R17, -RZ, R19.H0_H0 ;  /* 0x20000013ff117230 */ /* 0x000fc40000004100 */
[----:B------:R-:W-:Y:S01]  /*11490*/  FFMA.FTZ R16, R16, R32, R21 ;  /* 0x0000002010107223 */ /* 0x000fe20000010015 */
[----:B------:R-:W-:Y:S02]  /*114a0*/  HADD2.F32 R18, -RZ, R19.H1_H1 ;  /* 0x30000013ff127230 */ /* 0x000fe40000004100 */
[----:B------:R-:W-:Y:S01]  /*114b0*/  FFMA.FTZ R7, R7, R43, R40 ;  /* 0x0000002b07077223 */ /* 0x000fe20000010028 */
[----:B------:R-:W-:Y:S01]  /*114c0*/  HADD2.F32 R20, -RZ, R33.H1_H1 ;  /* 0x30000021ff147230 */ /* 0x000fe20000004100 */
[----:B------:R-:W-:Y:S01]  /*114d0*/  F2FP.F16.F32.PACK_AB R32, R41, R4 ;  /* 0x000000042920723e */ /* 0x000fe200000000ff */
[--C-:B------:R-:W-:Y:S02]  /*114e0*/  HADD2.F32 R5, -RZ, R35.reuse.H0_H0 ;  /* 0x20000023ff057230 */ /* 0x100fe40000004100 */
[----:B------:R-:W-:Y:S02]  /*114f0*/  HADD2.F32 R34, -RZ, R35.H1_H1 ;  /* 0x30000023ff227230 */ /* 0x000fe40000004100 */
[----:B------:R-:W-:Y:S01]  /*11500*/  FFMA.FTZ R39, R20, R42, R39 ;  /* 0x0000002a14277223 */ /* 0x000fe20000010027 */
[----:B------:R-:W-:-:S02]  /*11510*/  FFMA.FTZ R5, R5, R17, R22 ;  /* 0x0000001105057223 */ /* 0x000fc40000010016 */
[----:B------:R-:W-:Y:S02]  /*11520*/  FFMA.FTZ R18, R34, R18, R23 ;  /* 0x0000001222127223 */ /* 0x000fe40000010017 */
[----:B------:R-:W-:Y:S02]  /*11530*/  F2FP.F16.F32.PACK_AB R33, R39, R6 ;  /* 0x000000062721723e */ /* 0x000fe400000000ff */
[----:B------:R-:W-:Y:S02]  /*11540*/  F2FP.F16.F32.PACK_AB R34, R7, R16 ;  /* 0x000000100722723e */ /* 0x000fe400000000ff */
[----:B------:R-:W-:Y:S02]  /*11550*/  F2FP.F16.F32.PACK_AB R35, R18, R5 ;  /* 0x000000051223723e */ /* 0x000fe400000000ff */
.L_x_849:
[----:B------:R-:W-:Y:S05]  /*11560*/  BSYNC.RECONVERGENT B0 ;  /* 0x0000000000007941 */ /* 0x000fea0003800200 */
.L_x_848:
[----:B-----5:R1:W-:Y:S02]  /*11570*/  STS.128 [R213+0x800], R32 ;  /* 0x00080020d5007388 */ /* 0x0203e40000000c00 */
.L_x_847:
[----:B------:R-:W-:Y:S05]  /*11580*/  BSYNC.RECONVERGENT B1 ;  /* 0x0000000000017941 */ /* 0x000fea0003800200 */
.L_x_846:
        /* <DEDUP_REMOVED lines=8> */
[----:B------:R-:W-:Y:S02]  /*11610*/  ISETP.GE.U32.AND P0, PT, R9, R24, PT ;  /* 0x000000180900720c */ /* 0x000fe40003f06070 */
[--C-:B--2---:R-:W-:Y:S02]  /*11620*/  SHF.R.S32.HI R5, RZ, 0x1f, R29.reuse ;  /* 0x0000001fff057819 */ /* 0x104fe4000001141d */
[----:B------:R-:W-:Y:S02]  /*11630*/  SEL R17, R11, RZ, P0 ;  /* 0x000000ff0b117207 */ /* 0x000fe40000000000 */
[----:B------:R-:W-:Y:S02]  /*11640*/  SEL R4, R12, RZ, P0 ;  /* 0x000000ff0c047207 */ /* 0x000fe40000000000 */
[----:B------:R-:W-:Y:S02]  /*11650*/  IADD3 R17, P2, P1, R17, R8, R29 ;  /* 0x0000000811117210 */ /* 0x000fe4000795e01d */
[----:B------:R-:W-:-:S02]  /*11660*/  SEL R7, R24, R11, !P0 ;  /* 0x0000000b18077207 */ /* 0x000fc40004000000 */
[----:B------:R-:W-:Y:S02]  /*11670*/  IADD3.X R4, PT, PT, R4, R10, R5, P2, P1 ;  /* 0x0000000a04047210 */ /* 0x000fe400017e2405 */
[----:B------:R-:W-:Y:S01]  /*11680*/  SHF.L.U32 R16, R17, 0x1, RZ ;  /* 0x0000000111107819 */ /* 0x000fe200000006ff */
[----:B------:R-:W-:Y:S01]  /*11690*/  IMAD.WIDE R20, R7, 0x2, R36 ;  /* 0x0000000207147825 */ /* 0x000fe200078e0224 */
[----:B------:R-:W-:Y:S02]  /*116a0*/  SHF.L.U64.HI R17, R17, 0x1, R4 ;  /* 0x0000000111117819 */ /* 0x000fe40000010204 */
[----:B---3--:R-:W-:-:S03]  /*116b0*/  IADD3 R4, P1, PT, R16, UR8, RZ ;  /* 0x0000000810047c10 */ /* 0x008fc6000ff3e0ff */
[----:B------:R-:W2:Y:S01]  /*116c0*/  LDG.E.128 R20, desc[UR6][R20.64+0x80] ;  /* 0x0000800614147981 */ /* 0x000ea2000c1e1d00 */
[----:B------:R-:W-:Y:S01]  /*116d0*/  IADD3.X R5, PT, PT, R17, UR9, RZ, P1, !PT ;  /* 0x0000000911057c10 */ /* 0x000fe20008ffe4ff */
[----:B------:R-:W3:Y:S05]  /*116e0*/  LDCU.64 UR8, c[0x0][0x4c8] ;  /* 0x00009900ff0877ac */ /* 0x000eea0008000a00 */
[----:B------:R-:W4:Y:S01]  /*116f0*/  LDG.E.128 R4, desc[UR6][R4.64+0x80] ;  /* 0x0000800604047981 */ /* 0x000f22000c1e1d00 */
[----:B---3--:R-:W-:-:S04]  /*11700*/  IADD3 R16, P1, PT, R16, UR8, RZ ;  /* 0x0000000810107c10 */ /* 0x008fc8000ff3e0ff */
        /* <DEDUP_REMOVED lines=8> */
[--C-:B-1----:R-:W-:Y:S02]  /*11790*/  HADD2.F32 R37, -RZ, R5.reuse.H0_H0 ;  /* 0x20000005ff257230 */ /* 0x102fe40000004100 */
        /* <DEDUP_REMOVED lines=19> */
[----:B-----5:R-:W-:Y:S02]  /*118d0*/  HADD2.F32 R4, -RZ, R32.H0_H0 ;  /* 0x20000020ff047230 */ /* 0x020fe40000004100 */
[----:B------:R-:W-:Y:S01]  /*118e0*/  FMUL.FTZ R22, R22, R5 ;  /* 0x0000000516167220 */ /* 0x000fe20000410000 */
[----:B---3--:R-:W-:Y:S02]  /*118f0*/  HADD2.F32 R5, -RZ, R16.H0_H0 ;  /* 0x20000010ff057230 */ /* 0x008fe40000004100 */
[----:B------:R-:W-:Y:S01]  /*11900*/  FMUL.FTZ R23, R23, R6 ;  /* 0x0000000617177220 */ /* 0x000fe20000410000 */
[----:B------:R-:W-:-:S02]  /*11910*/  HADD2.F32 R37, -RZ, R32.H1_H1 ;  /* 0x30000020ff257230 */ /* 0x000fc40000004100 */
[----:B------:R-:W-:Y:S01]  /*11920*/  @!P0 FADD.FTZ R40, -R40, -RZ ;  /* 0x800000ff28288221 */ /* 0x000fe20000010100 */
[----:B------:R-:W-:Y:S02]  /*11930*/  HADD2.F32 R7, -RZ, R33.H0_H0 ;  /* 0x20000021ff077230 */ /* 0x000fe40000004100 */
[----:B------:R-:W-:Y:S01]  /*11940*/  @!P0 FADD.FTZ R41, -R41, -RZ ;  /* 0x800000ff29298221 */ /* 0x000fe20000010100 */
[----:B------:R-:W-:Y:S02]  /*11950*/  HADD2.F32 R16, -RZ, R16.H1_H1 ;  /* 0x30000010ff107230 */ /* 0x000fe40000004100 */
[----:B------:R-:W-:Y:S01]  /*11960*/  FFMA.FTZ R4, R4, R5, R29 ;  /* 0x0000000504047223 */ /* 0x000fe2000001001d */
[--C-:B------:R-:W-:Y:S02]  /*11970*/  HADD2.F32 R6, -RZ, R17.reuse.H0_H0 ;  /* 0x20000011ff067230 */ /* 0x100fe40000004100 */
[----:B------:R-:W-:Y:S01]  /*11980*/  FMUL.FTZ R31, R31, R40 ;  /* 0x000000281f1f7220 */ /* 0x000fe20000410000 */
        /* <DEDUP_REMOVED lines=22> */
.L_x_851:
[----:B------:R-:W-:Y:S05]  /*11af0*/  BSYNC.RECONVERGENT B0 ;  /* 0x0000000000007941 */ /* 0x000fea0003800200 */
.L_x_850:
[----:B-----5:R3:W-:Y:S02]  /*11b00*/  STS.128 [R213+0x2800], R32 ;  /* 0x00280020d5007388 */ /* 0x0207e40000000c00 */
.L_x_845:
[----:B------:R-:W-:Y:S05]  /*11b10*/  BSYNC.RECONVERGENT B2 ;  /* 0x0000000000027941 */ /* 0x000fea0003800200 */
.L_x_844:
[----:B------:R-:W-:Y:S01]  /*11b20*/  IADD3 R29, PT, PT, R126, 0x20, RZ ;  /* 0x000000207e1d7810 */ /* 0x000fe20007ffe0ff */
[----:B------:R-:W-:Y:S03]  /*11b30*/  BSSY.RECONVERGENT B2, `(.L_x_852) ;  /* 0x00000ba000027945 */ /* 0x000fe60003800200 */
[----:B------:R-:W-:-:S13]  /*11b40*/  ISETP.GE.AND P0, PT, R29, R28, PT ;  /* 0x0000001c1d00720c */ /* 0x000fda0003f06270 */
[----:B------:R-:W-:Y:S05]  /*11b50*/  @P0 BRA `(.L_x_853) ;  /* 0x0000000800dc0947 */ /* 0x000fea0003800000 */
[----:B------:R-:W5:Y:S01]  /*11b60*/  LDC R30, c[0x0][0x440] ;  /* 0x00011000ff1e7b82 */ /* 0x000f620000000800 */
[C---:B------:R-:W-:Y:S01]  /*11b70*/  LEA R38, P0, R2.reuse, R26, 0x6 ;  /* 0x0000001a02267211 */ /* 0x040fe200078030ff */
        /* <DEDUP_REMOVED lines=29> */
[----:B-----5:R-:W-:Y:S01]  /*11d50*/  MOV R36, R34 ;  /* 0x0000002200247202 */ /* 0x020fe20000000f00 */
[--C-:B--2---:R-:W-:Y:S02]  /*11d60*/  HADD2.F32 R34, -RZ, R20.reuse.H0_H0 ;  /* 0x20000014ff227230 */ /* 0x104fe40000004100 */
[----:B------:R-:W-:Y:S02]  /*11d70*/  HADD2.F32 R37, -RZ, R20.H1_H1 ;  /* 0x30000014ff257230 */ /* 0x000fe40000004100 */
[--C-:B------:R-:W-:Y:S02]  /*11d80*/  HADD2.F32 R20, -RZ, R21.reuse.H0_H0 ;  /* 0x20000015ff147230 */ /* 0x100fe40000004100 */
[----:B------:R-:W-:Y:S02]  /*11d90*/  HADD2.F32 R40, -RZ, R21.H1_H1 ;  /* 0x30000015ff287230 */ /* 0x000fe40000004100 */
[----:B------:R-:W-:-:S02]  /*11da0*/  HADD2.F32 R21, -RZ, R22.H0_H0 ;  /* 0x20000016ff157230 */ /* 0x000fc40000004100 */
[----:B------:R-:W-:Y:S02]  /*11db0*/  HADD2.F32 R41, -RZ, R22.H1_H1 ;  /* 0x30000016ff297230 */ /* 0x000fe40000004100 */
[--C-:B------:R-:W-:Y:S02]  /*11dc0*/  HADD2.F32 R22, -RZ, R23.reuse.H0_H0 ;  /* 0x20000017ff167230 */ /* 0x100fe40000004100 */
[----:B------:R-:W-:Y:S02]  /*11dd0*/  HADD2.F32 R42, -RZ, R23.H1_H1 ;  /* 0x30000017ff2a7230 */ /* 0x000fe40000004100 */
[--C-:B----4-:R-:W-:Y:S02]  /*11de0*/  HADD2.F32 R23, -RZ, R4.reuse.H0_H0 ;  /* 0x20000004ff177230 */ /* 0x110fe40000004100 */
[----:B------:R-:W-:Y:S02]  /*11df0*/  HADD2.F32 R43, -RZ, R5.H0_H0 ;  /* 0x20000005ff2b7230 */ /* 0x000fe40000004100 */
[----:B------:R-:W-:-:S02]  /*11e00*/  HADD2.F32 R4, -RZ, R4.H1_H1 ;  /* 0x30000004ff047230 */ /* 0x000fc40000004100 */
[----:B------:R-:W-:Y:S01]  /*11e10*/  @!P0 FADD.FTZ R23, -R23, -RZ ;  /* 0x800000ff17178221 */ /* 0x000fe20000010100 */
[----:B------:R-:W-:Y:S02]  /*11e20*/  HADD2.F32 R5, -RZ, R5.H1_H1 ;  /* 0x30000005ff057230 */ /* 0x000fe40000004100 */
[----:B------:R-:W-:Y:S01]  /*11e30*/  @!P0 FADD.FTZ R43, -R43, -RZ ;  /* 0x800000ff2b2b8221 */ /* 0x000fe20000010100 */
[--C-:B------:R-:W-:Y:S02]  /*11e40*/  HADD2.F32 R44, -RZ, R6.reuse.H0_H0 ;  /* 0x20000006ff2c7230 */ /* 0x100fe40000004100 */
[----:B------:R-:W-:Y:S01]  /*11e50*/  @!P0 FADD.FTZ R4, -R4, -RZ ;  /* 0x800000ff04048221 */ /* 0x000fe20000010100 */
[----:B------:R-:W-:Y:S02]  /*11e60*/  HADD2.F32 R45, -RZ, R7.H0_H0 ;  /* 0x20000007ff2d7230 */ /* 0x000fe40000004100 */
[----:B------:R-:W-:Y:S01]  /*11e70*/  @!P0 FADD.FTZ R5, -R5, -RZ ;  /* 0x800000ff05058221 */ /* 0x000fe20000010100 */
[----:B------:R-:W-:-:S02]  /*11e80*/  HADD2.F32 R6, -RZ, R6.H1_H1 ;  /* 0x30000006ff067230 */ /* 0x000fc40000004100 */
[----:B------:R-:W-:Y:S01]  /*11e90*/  FMUL.FTZ R37, R37, R4 ;  /* 0x0000000425257220 */ /* 0x000fe20000410000 */
[----:B------:R-:W-:Y:S02]  /*11ea0*/  HADD2.F32 R7, -RZ, R7.H1_H1 ;  /* 0x30000007ff077230 */ /* 0x000fe40000004100 */
[----:B------:R-:W-:Y:S01]  /*11eb0*/  FMUL.FTZ R40, R40, R5 ;  /* 0x0000000528287220 */ /* 0x000fe20000410000 */
[----:B------:R-:W-:Y:S02]  /*11ec0*/  HADD2.F32 R5, -RZ, R32.H0_H0 ;  /* 0x20000020ff057230 */ /* 0x000fe40000004100 */
[----:B------:R-:W-:Y:S01]  /*11ed0*/  FMUL.FTZ R34, R34, R23 ;  /* 0x0000001722227220 */ /* 0x000fe20000410000 */
[----:B---3--:R-:W-:Y:S02]  /*11ee0*/  HADD2.F32 R4, -RZ, R16.H0_H0 ;  /* 0x20000010ff047230 */ /* 0x008fe40000004100 */
[----:B------:R-:W-:Y:S01]  /*11ef0*/  @!P0 FADD.FTZ R44, -R44, -RZ ;  /* 0x800000ff2c2c8221 */ /* 0x000fe20000010100 */
[----:B------:R-:W-:-:S02]  /*11f00*/  HADD2.F32 R32, -RZ, R32.H1_H1 ;  /* 0x30000020ff207230 */ /* 0x000fc40000004100 */
[----:B------:R-:W-:Y:S01]  /*11f10*/  @!P0 FADD.FTZ R6, -R6, -RZ ;  /* 0x800000ff06068221 */ /* 0x000fe20000010100 */
[----:B------:R-:W-:Y:S02]  /*11f20*/  HADD2.F32 R16, -RZ, R16.H1_H1 ;  /* 0x30000010ff107230 */ /* 0x000fe40000004100 */
[----:B------:R-:W-:Y:S01]  /*11f30*/  @!P0 FADD.FTZ R7, -R7, -RZ ;  /* 0x800000ff07078221 */ /* 0x000fe20000010100 */
[----:B------:R-:W-:Y:S01]  /*11f40*/  @!P0 FADD.FTZ R45, -R45, -RZ ;  /* 0x800000ff2d2d8221 */ /* 0x000fe20000010100 */
[----:B------:R-:W-:Y:S01]  /*11f50*/  FMUL.FTZ R21, R21, R44 ;  /* 0x0000002c15157220 */ /* 0x000fe20000410000 */
[----:B------:R-:W-:Y:S01]  /*11f60*/  FMUL.FTZ R41, R41, R6 ;  /* 0x0000000629297220 */ /* 0x000fe20000410000 */
[----:B------:R-:W-:Y:S01]  /*11f70*/  FMUL.FTZ R42, R42, R7 ;  /* 0x000000072a2a7220 */ /* 0x000fe20000410000 */
[----:B------:R-:W-:Y:S01]  /*11f80*/  FFMA.FTZ R4, R5, R4, R34 ;  /* 0x0000000405047223 */ /* 0x000fe20000010022 */
[----:B------:R-:W-:Y:S01]  /*11f90*/  FFMA.FTZ R37, R32, R16, R37 ;  /* 0x0000001020257223 */ /* 0x000fe20000010025 */
[----:B------:R-:W-:-:S02]  /*11fa0*/  HADD2.F32 R7, -RZ, R33.H0_H0 ;  /* 0x20000021ff077230 */ /* 0x000fc40000004100 */
[----:B------:R-:W-:Y:S01]  /*11fb0*/  FMUL.FTZ R20, R20, R43 ;  /* 0x0000002b14147220 */ /* 0x000fe20000410000 */
[----:B------:R-:W-:Y:S02]  /*11fc0*/  HADD2.F32 R6, -RZ, R17.H0_H0 ;  /* 0x20000011ff067230 */ /* 0x000fe40000004100 */
[----:B------:R-:W-:Y:S01]  /*11fd0*/  FMUL.FTZ R22, R22, R45 ;  /* 0x0000002d16167220 */ /* 0x000fe20000410000 */
[----:B------:R-:W-:Y:S01]  /*11fe0*/  HADD2.F32 R44, -RZ, R18.H0_H0 ;  /* 0x20000012ff2c7230 */ /* 0x000fe20000004100 */
[----:B------:R-:W-:Y:S01]  /*11ff0*/  F2FP.F16.F32.PACK_AB R32, R37, R4 ;  /* 0x000000042520723e */ /* 0x000fe200000000ff */
[----:B------:R-:W-:Y:S02]  /*12000*/  HADD2.F32 R23, -RZ, R19.H0_H0 ;  /* 0x20000013ff177230 */ /* 0x000fe40000004100 */
[----:B------:R-:W-:Y:S01]  /*12010*/  FFMA.FTZ R6, R7, R6, R20 ;  /* 0x0000000607067223 */ /* 0x000fe20000010014 */
[----:B------:R-:W-:Y:S02]  /*12020*/  HADD2.F32 R16, -RZ, R36.H0_H0 ;  /* 0x20000024ff107230 */ /* 0x000fe40000004100 */
[----:B------:R-:W-:-:S02]  /*12030*/  HADD2.F32 R5, -RZ, R35.H0_H0 ;  /* 0x20000023ff057230 */ /* 0x000fc40000004100 */
[----:B------:R-:W-:Y:S02]  /*12040*/  HADD2.F32 R17, -RZ, R17.H1_H1 ;  /* 0x30000011ff117230 */ /* 0x000fe40000004100 */
[----:B------:R-:W-:Y:S01]  /*12050*/  FFMA.FTZ R16, R16, R44, R21 ;  /* 0x0000002c10107223 */ /* 0x000fe20000010015 */
[----:B------:R-:W-:Y:S02]  /*12060*/  HADD2.F32 R18, -RZ, R18.H1_H1 ;  /* 0x30000012ff127230 */ /* 0x000fe40000004100 */
[----:B------:R-:W-:Y:S01]  /*12070*/  FFMA.FTZ R5, R5, R23, R22 ;  /* 0x0000001705057223 */ /* 0x000fe20000010016 */
[----:B------:R-:W-:Y:S02]  /*12080*/  HADD2.F32 R19, -RZ, R19.H1_H1 ;  /* 0x30000013ff137230 */ /* 0x000fe40000004100 */
[----:B------:R-:W-:Y:S02]  /*12090*/  HADD2.F32 R33, -RZ, R33.H1_H1 ;  /* 0x30000021ff217230 */ /* 0x000fe40000004100 */
[----:B------:R-:W-:-:S02]  /*120a0*/  HADD2.F32 R36, -RZ, R36.H1_H1 ;  /* 0x30000024ff247230 */ /* 0x000fc40000004100 */
[----:B------:R-:W-:Y:S02]  /*120b0*/  HADD2.F32 R35, -RZ, R35.H1_H1 ;  /* 0x30000023ff237230 */ /* 0x000fe40000004100 */
[----:B------:R-:W-:Y:S01]  /*120c0*/  FFMA.FTZ R17, R33, R17, R40 ;  /* 0x0000001121117223 */ /* 0x000fe20000010028 */
[----:B------:R-:W-:Y:S02]  /*120d0*/  FFMA.FTZ R41, R36, R18, R41 ;  /* 0x0000001224297223 */ /* 0x000fe40000010029 */
[----:B------:R-:W-:Y:S02]  /*120e0*/  FFMA.FTZ R42, R35, R19, R42 ;  /* 0x00000013232a7223 */ /* 0x000fe4000001002a */
[----:B------:R-:W-:Y:S02]  /*120f0*/  F2FP.F16.F32.PACK_AB R33, R17, R6 ;  /* 0x000000061121723e */ /* 0x000fe400000000ff */
[----:B------:R-:W-:Y:S02]  /*12100*/  F2FP.F16.F32.PACK_AB R34, R41, R16 ;  /* 0x000000102922723e */ /* 0x000fe400000000ff */
[----:B------:R-:W-:-:S02]  /*12110*/  F2FP.F16.F32.PACK_AB R35, R42, R5 ;  /* 0x000000052a23723e */ /* 0x000fc400000000ff */
.L_x_857:
[----:B------:R-:W-:Y:S05]  /*12120*/  BSYNC.RECONVERGENT B0 ;  /* 0x0000000000007941 */ /* 0x000fea0003800200 */
.L_x_856:
[----:B-----5:R3:W-:Y:S02]  /*12130*/  STS.128 [R213+0x1000], R32 ;  /* 0x00100020d5007388 */ /* 0x0207e40000000c00 */
.L_x_855:
[----:B------:R-:W-:Y:S05]  /*12140*/  BSYNC.RECONVERGENT B1 ;  /* 0x0000000000017941 */ /* 0x000fea0003800200 */
.L_x_854:
        /* <DEDUP_REMOVED lines=30> */
[--C-:B------:R-:W-:Y:S02]  /*12330*/  HADD2.F32 R21, -RZ, R22.reuse.H0_H0 ;  /* 0x20000016ff157230 */ /* 0x100fe40000004100 */
[----:B------:R-:W-:-:S02]  /*12340*/  HADD2.F32 R37, -RZ, R22.H1_H1 ;  /* 0x30000016ff257230 */ /* 0x000fc40000004100 */
[--C-:B------:R-:W-:Y:S02]  /*12350*/  HADD2.F32 R22, -RZ, R23.reuse.H0_H0 ;  /* 0x20000017ff167230 */ /* 0x100fe40000004100 */
[----:B-1----:R-:W-:Y:S02]  /*12360*/  HADD2.F32 R38, -RZ, R23.H1_H1 ;  /* 0x30000017ff267230 */ /* 0x002fe40000004100 */
[--C-:B----4-:R-:W-:Y:S02]  /*12370*/  HADD2.F32 R23, -RZ, R4.reuse.H0_H0 ;  /* 0x20000004ff177230 */ /* 0x110fe40000004100 */
[--C-:B------:R-:W-:Y:S02]  /*12380*/  HADD2.F32 R39, -RZ, R5.reuse.H0_H0 ;  /* 0x20000005ff277230 */ /* 0x100fe40000004100 */
[----:B------:R-:W-:Y:S02]  /*12390*/  HADD2.F32 R4, -RZ, R4.H1_H1 ;  /* 0x30000004ff047230 */ /* 0x000fe40000004100 */
[----:B------:R-:W-:Y:S01]  /*123a0*/  @!P0 FADD.FTZ R23, -R23, -RZ ;  /* 0x800000ff17178221 */ /* 0x000fe20000010100 */
[----:B------:R-:W-:-:S02]  /*123b0*/  HADD2.F32 R5, -RZ, R5.H1_H1 ;  /* 0x30000005ff057230 */ /* 0x000fc40000004100 */
[----:B------:R-:W-:Y:S01]  /*123c0*/  @!P0 FADD.FTZ R39, -R39, -RZ ;  /* 0x800000ff27278221 */ /* 0x000fe20000010100 */
[--C-:B------:R-:W-:Y:S02]  /*123d0*/  HADD2.F32 R40, -RZ, R6.reuse.H0_H0 ;  /* 0x20000006ff287230 */ /* 0x100fe40000004100 */
[----:B------:R-:W-:Y:S01]  /*123e0*/  @!P0 FADD.FTZ R4, -R4, -RZ ;  /* 0x800000ff04048221 */ /* 0x000fe20000010100 */
[--C-:B------:R-:W-:Y:S02]  /*123f0*/  HADD2.F32 R41, -RZ, R7.reuse.H0_H0 ;  /* 0x20000007ff297230 */ /* 0x100fe40000004100 */
[----:B------:R-:W-:Y:S01]  /*12400*/  @!P0 FADD.FTZ R5, -R5, -RZ ;  /* 0x800000ff05058221 */ /* 0x000fe20000010100 */
[----:B------:R-:W-:Y:S02]  /*12410*/  HADD2.F32 R6, -RZ, R6.H1_H1 ;  /* 0x30000006ff067230 */ /* 0x000fe40000004100 */
[----:B------:R-:W-:Y:S01]  /*12420*/  FMUL.FTZ R31, R31, R4 ;  /* 0x000000041f1f7220 */ /* 0x000fe20000410000 */
[----:B------:R-:W-:-:S02]  /*12430*/  HADD2.F32 R7, -RZ, R7.H1_H1 ;  /* 0x30000007ff077230 */ /* 0x000fc40000004100 */
[----:B------:R-:W-:Y:S01]  /*12440*/  FMUL.FTZ R36, R36, R5 ;  /* 0x0000000524247220 */ /* 0x000fe20000410000 */
[----:B-----5:R-:W-:Y:S02]  /*12450*/  HADD2.F32 R5, -RZ, R32.H0_H0 ;  /* 0x20000020ff057230 */ /* 0x020fe40000004100 */
[----:B------:R-:W-:Y:S01]  /*12460*/  FMUL.FTZ R30, R30, R23 ;  /* 0x000000171e1e7220 */ /* 0x000fe20000410000 */
[----:B---3--:R-:W-:Y:S02]  /*12470*/  HADD2.F32 R4, -RZ, R16.H0_H0 ;  /* 0x20000010ff047230 */ /* 0x008fe40000004100 */
[----:B------:R-:W-:Y:S01]  /*12480*/  @!P0 FADD.FTZ R40, -R40, -RZ ;  /* 0x800000ff28288221 */ /* 0x000fe20000010100 */
[----:B------:R-:W-:Y:S02]  /*12490*/  HADD2.F32 R32, -RZ, R32.H1_H1 ;  /* 0x30000020ff207230 */ /* 0x000fe40000004100 */
[----:B------:R-:W-:Y:S01]  /*124a0*/  @!P0 FADD.FTZ R6, -R6, -RZ ;  /* 0x800000ff06068221 */ /* 0x000fe20000010100 */
[----:B------:R-:W-:-:S02]  /*124b0*/  HADD2.F32 R16, -RZ, R16.H1_H1 ;  /* 0x30000010ff107230 */ /* 0x000fc40000004100 */
        /* <DEDUP_REMOVED lines=10> */
[----:B------:R-:W-:Y:S01]  /*12560*/  FMUL.FTZ R22, R22, R41 ;  /* 0x0000002916167220 */ /* 0x000fe20000410000 */
[----:B------:R-:W-:Y:S01]  /*12570*/  HADD2.F32 R40, -RZ, R18.H0_H0 ;  /* 0x20000012ff287230 */ /* 0x000fe20000004100 */
[----:B------:R-:W-:Y:S01]  /*12580*/  F2FP.F16.F32.PACK_AB R32, R31, R4 ;  /* 0x000000041f20723e */ /* 0x000fe200000000ff */
[----:B------:R-:W-:Y:S02]  /*12590*/  HADD2.F32 R23, -RZ, R19.H0_H0 ;  /* 0x20000013ff177230 */ /* 0x000fe40000004100 */
[----:B------:R-:W-:Y:S01]  /*125a0*/  FFMA.FTZ R6, R7, R6, R20 ;  /* 0x0000000607067223 */ /* 0x000fe20000010014 */
[----:B------:R-:W-:Y:S02]  /*125b0*/  HADD2.F32 R16, -RZ, R34.H0_H0 ;  /* 0x20000022ff107230 */ /* 0x000fe40000004100 */
[----:B------:R-:W-:Y:S02]  /*125c0*/  HADD2.F32 R5, -RZ, R35.H0_H0 ;  /* 0x20000023ff057230 */ /* 0x000fe40000004100 */
[----:B------:R-:W-:-:S02]  /*125d0*/  HADD2.F32 R17, -RZ, R17.H1_H1 ;  /* 0x30000011ff117230 */ /* 0x000fc40000004100 */
[----:B------:R-:W-:Y:S01]  /*125e0*/  FFMA.FTZ R16, R16, R40, R21 ;  /* 0x0000002810107223 */ /* 0x000fe20000010015 */
[----:B------:R-:W-:Y:S02]  /*125f0*/  HADD2.F32 R18, -RZ, R18.H1_H1 ;  /* 0x30000012ff127230 */ /* 0x000fe40000004100 */
[----:B------:R-:W-:Y:S01]  /*12600*/  FFMA.FTZ R5, R5, R23, R22 ;  /* 0x0000001705057223 */ /* 0x000fe20000010016 */
[----:B------:R-:W-:Y:S02]  /*12610*/  HADD2.F32 R19, -RZ, R19.H1_H1 ;  /* 0x30000013ff137230 */ /* 0x000fe40000004100 */
[----:B------:R-:W-:Y:S02]  /*12620*/  HADD2.F32 R33, -RZ, R33.H1_H1 ;  /* 0x30000021ff217230 */ /* 0x000fe40000004100 */
[----:B------:R-:W-:Y:S02]  /*12630*/  HADD2.F32 R34, -RZ, R34.H1_H1 ;  /* 0x30000022ff227230 */ /* 0x000fe40000004100 */
[----:B------:R-:W-:-:S02]  /*12640*/  HADD2.F32 R35, -RZ, R35.H1_H1 ;  /* 0x30000023ff237230 */ /* 0x000fc40000004100 */
[----:B------:R-:W-:Y:S01]  /*12650*/  FFMA.FTZ R17, R33, R17, R36 ;  /* 0x0000001121117223 */ /* 0x000fe20000010024 */
[----:B------:R-:W-:Y:S02]  /*12660*/  FFMA.FTZ R37, R34, R18, R37 ;  /* 0x0000001222257223 */ /* 0x000fe40000010025 */
[----:B------:R-:W-:Y:S02]  /*12670*/  FFMA.FTZ R38, R35, R19, R38 ;  /* 0x0000001323267223 */ /* 0x000fe40000010026 */
[----:B------:R-:W-:Y:S02]  /*12680*/  F2FP.F16.F32.PACK_AB R33, R17, R6 ;  /* 0x000000061121723e */ /* 0x000fe400000000ff */
[----:B------:R-:W-:Y:S02]  /*12690*/  F2FP.F16.F32.PACK_AB R34, R37, R16 ;  /* 0x000000102522723e */ /* 0x000fe400000000ff */
[----:B------:R-:W-:Y:S02]  /*126a0*/  F2FP.F16.F32.PACK_AB R35, R38, R5 ;  /* 0x000000052623723e */ /* 0x000fe400000000ff */
.L_x_859:
[----:B------:R-:W-:Y:S05]  /*126b0*/  BSYNC.RECONVERGENT B0 ;  /* 0x0000000000007941 */ /* 0x000fea0003800200 */
.L_x_858:
[----:B-----5:R3:W-:Y:S02]  /*126c0*/  STS.128 [R213+0x3000], R32 ;  /* 0x00300020d5007388 */ /* 0x0207e40000000c00 */
.L_x_853:
[----:B------:R-:W-:Y:S05]  /*126d0*/  BSYNC.RECONVERGENT B2 ;  /* 0x0000000000027941 */ /* 0x000fea0003800200 */
.L_x_852:
[----:B-1----:R-:W-:-:S04]  /*126e0*/  IADD3 R39, PT, PT, R126, 0x30, RZ ;  /* 0x000000307e277810 */ /* 0x002fc80007ffe0ff */
[----:B------:R-:W-:-:S13]  /*126f0*/  ISETP.GE.AND P0, PT, R39, R28, PT ;  /* 0x0000001c2700720c */ /* 0x000fda0003f06270 */
[----:B------:R-:W-:Y:S05]  /*12700*/  @P0 BRA `(.L_x_804) ;  /* 0x0000000800e00947 */ /* 0x000fea0003800000 */
[----:B------:R-:W1:Y:S01]  /*12710*/  LDC R28, c[0x0][0x440] ;  /* 0x00011000ff1c7b82 */ /* 0x000e620000000800 */
[----:B------:R-:W-:Y:S01]  /*12720*/  IMAD R3, R3, 0x60, RZ ;  /* 0x0000006003037824 */ /* 0x000fe200078e02ff */
[----:B------:R-:W-:Y:S01]  /*12730*/  BSSY.RECONVERGENT B1, `(.L_x_860) ;  /* 0x000005d000017945 */ /* 0x000fe20003800200 */
[----:B------:R-:W-:-:S04]  /*12740*/  IMAD.WIDE.U32 R26, R2, 0x60, R26 ;  /* 0x00000060021a7825 */ /* 0x000fc800078e001a */
[----:B------:R-:W-:Y:S01]  /*12750*/  IMAD R25, R25, 0x30, RZ ;  /* 0x0000003019197824 */ /* 0x000fe200078e02ff */
[----:B------:R-:W-:Y:S02]  /*12760*/  IADD3 R3, PT, PT, R27, R3, RZ ;  /* 0x000000031b037210 */ /* 0x000fe40007ffe0ff */
[----:B------:R-:W-:Y:S02]  /*12770*/  MOV R2, R26 ;  /* 0x0000001a00027202 */ /* 0x000fe40000000f00 */
[----:B-1----:R-:W-:-:S13]  /*12780*/  ISETP.GE.AND P0, PT, R14, R28, PT ;  /* 0x0000001c0e00720c */ /* 0x002fda0003f06270 */
        /* <DEDUP_REMOVED lines=85> */
.L_x_863:
[----:B------:R-:W-:Y:S05]  /*12ce0*/  BSYNC.RECONVERGENT B0 ;  /* 0x0000000000007941 */ /* 0x000fea0003800200 */
.L_x_862:
[----:B-----5:R1:W-:Y:S02]  /*12cf0*/  STS.128 [R213+0x1800], R32 ;  /* 0x00180020d5007388 */ /* 0x0203e40000000c00 */
.L_x_861:
[----:B------:R-:W-:Y:S05]  /*12d00*/  BSYNC.RECONVERGENT B1 ;  /* 0x0000000000017941 */ /* 0x000fea0003800200 */
.L_x_860:
        /* <DEDUP_REMOVED lines=17> */
[----:B-1----:R-:W-:Y:S02]  /*12e20*/  SHF.L.U64.HI R2, R8, 0x1, R5 ;  /* 0x0000000108027819 */ /* 0x002fe40000010205 */
[----:B---3--:R-:W-:-:S03]  /*12e30*/  IADD3 R4, P1, PT, R0, UR8, RZ ;  /* 0x0000000800047c10 */ /* 0x008fc6000ff3e0ff */
[----:B------:R-:W2:Y:S01]  /*12e40*/  LDG.E.128 R20, desc[UR6][R20.64+0x80] ;  /* 0x0000800614147981 */ /* 0x000ea2000c1e1d00 */
[----:B------:R-:W-:Y:S01]  /*12e50*/  IADD3.X R5, PT, PT, R2, UR9, RZ, P1, !PT ;  /* 0x0000000902057c10 */ /* 0x000fe20008ffe4ff */
[----:B------:R-:W1:Y:S05]  /*12e60*/  LDCU.64 UR8, c[0x0][0x4c8] ;  /* 0x00009900ff0877ac */ /* 0x000e6a0008000a00 */
[----:B------:R-:W3:Y:S01]  /*12e70*/  LDG.E.128 R4, desc[UR6][R4.64+0x80] ;  /* 0x0000800604047981 */ /* 0x000ee2000c1e1d00 */
[----:B-1----:R-:W-:-:S04]  /*12e80*/  IADD3 R16, P1, PT, R0, UR8, RZ ;  /* 0x0000000800107c10 */ /* 0x002fc8000ff3e0ff */
[----:B------:R-:W-:-:S06]  /*12e90*/  IADD3.X R17, PT, PT, R2, UR9, RZ, P1, !PT ;  /* 0x0000000902117c10 */ /* 0x000fcc0008ffe4ff */
[----:B------:R-:W4:Y:S01]  /*12ea0*/  LDG.E.128 R16, desc[UR6][R16.64+0x80] ;  /* 0x0000800610107981 */ /* 0x000f22000c1e1d00 */
[----:B--2---:R-:W-:Y:S02]  /*12eb0*/  HADD2.F32 R3, -RZ, R22.H0_H0 ;  /* 0x20000016ff037230 */ /* 0x004fe40000004100 */
[--C-:B------:R-:W-:Y:S02]  /*12ec0*/  HADD2.F32 R8, -RZ, R23.reuse.H0_H0 ;  /* 0x20000017ff087230 */ /* 0x100fe40000004100 */
[----:B------:R-:W-:Y:S02]  /*12ed0*/  HADD2.F32 R0, -RZ, R20.H0_H0 ;  /* 0x20000014ff007230 */ /* 0x000fe40000004100 */
[----:B------:R-:W-:Y:S02]  /*12ee0*/  HADD2.F32 R23, -RZ, R23.H1_H1 ;  /* 0x30000017ff177230 */ /* 0x000fe40000004100 */
[--C-:B---3--:R-:W-:Y:S02]  /*12ef0*/  HADD2.F32 R11, -RZ, R4.reuse.H0_H0 ;  /* 0x20000004ff0b7230 */ /* 0x108fe40000004100 */
        /* <DEDUP_REMOVED lines=12> */
[----:B------:R-:W-:Y:S01]  /*12fc0*/  @!P0 FADD.FTZ R10, -R10, -RZ ;  /* 0x800000ff0a0a8221 */ /* 0x000fe20000010100 */
[----:B------:R-:W-:Y:S02]  /*12fd0*/  HADD2.F32 R20, -RZ, R20.H1_H1 ;  /* 0x30000014ff147230 */ /* 0x000fe40000004100 */
[----:B------:R-:W-:Y:S01]  /*12fe0*/  @!P0 FADD.FTZ R5, -R5, -RZ ;  /* 0x800000ff05058221 */ /* 0x000fe20000010100 */
[--C-:B------:R-:W-:Y:S02]  /*12ff0*/  HADD2.F32 R2, -RZ, R21.reuse.H0_H0 ;  /* 0x20000015ff027230 */ /* 0x100fe40000004100 */
[----:B------:R-:W-:Y:S01]  /*13000*/  @!P0 FADD.FTZ R6, -R6, -RZ ;  /* 0x800000ff06068221 */ /* 0x000fe20000010100 */
[----:B------:R-:W-:Y:S01]  /*13010*/  FMUL.FTZ R3, R3, R4 ;  /* 0x0000000403037220 */ /* 0x000fe20000410000 */
[----:B------:R-:W-:-:S02]  /*13020*/  HADD2.F32 R21, -RZ, R21.H1_H1 ;  /* 0x30000015ff157230 */ /* 0x000fc40000004100 */
[----:B------:R-:W-:Y:S01]  /*13030*/  FMUL.FTZ R8, R8, R5 ;  /* 0x0000000508087220 */ /* 0x000fe20000410000 */
[----:B------:R-:W-:Y:S01]  /*13040*/  FMUL.FTZ R23, R23, R6 ;  /* 0x0000000617177220 */ /* 0x000fe20000410000 */
[----:B----4-:R-:W-:Y:S02]  /*13050*/  HADD2.F32 R4, -RZ, R16.H0_H0 ;  /* 0x20000010ff047230 */ /* 0x010fe40000004100 */
[----:B------:R-:W-:Y:S01]  /*13060*/  FMUL.FTZ R20, R20, R27 ;  /* 0x0000001b14147220 */ /* 0x000fe20000410000 */
[--C-:B-----5:R-:W-:Y:S02]  /*13070*/  HADD2.F32 R5, -RZ, R32.reuse.H0_H0 ;  /* 0x20000020ff057230 */ /* 0x120fe40000004100 */
[----:B------:R-:W-:Y:S01]  /*13080*/  FMUL.FTZ R2, R2, R25 ;  /* 0x0000001902027220 */ /* 0x000fe20000410000 */
[----:B------:R-:W-:Y:S02]  /*13090*/  HADD2.F32 R11, -RZ, R32.H1_H1 ;  /* 0x30000020ff0b7230 */ /* 0x000fe40000004100 */
[----:B------:R-:W-:Y:S01]  /*130a0*/  @!P0 FADD.FTZ R31, -R31, -RZ ;  /* 0x800000ff1f1f8221 */ /* 0x000fe20000010100 */
[----:B------:R-:W-:-:S02]  /*130b0*/  HADD2.F32 R7, -RZ, R33.H0_H0 ;  /* 0x20000021ff077230 */ /* 0x000fc40000004100 */
[----:B------:R-:W-:Y:S01]  /*130c0*/  FMUL.FTZ R21, R21, R10 ;  /* 0x0000000a15157220 */ /* 0x000fe20000410000 */
[----:B------:R-:W-:Y:S02]  /*130d0*/  HADD2.F32 R16, -RZ, R16.H1_H1 ;  /* 0x30000010ff107230 */ /* 0x000fe40000004100 */
[----:B------:R-:W-:Y:S01]  /*130e0*/  FFMA.FTZ R0, R5, R4, R0 ;  /* 0x0000000405007223 */ /* 0x000fe20000010000 */
[--C-:B------:R-:W-:Y:S02]  /*130f0*/  HADD2.F32 R6, -RZ, R17.reuse.H0_H0 ;  /* 0x20000011ff067230 */ /* 0x100fe40000004100 */
[----:B------:R-:W-:Y:S02]  /*13100*/  HADD2.F32 R22, -RZ, R22.H1_H1 ;  /* 0x30000016ff167230 */ /* 0x000fe40000004100 */
[----:B------:R-:W-:Y:S01]  /*13110*/  FFMA.FTZ R11, R11, R16, R20 ;  /* 0x000000100b0b7223 */ /* 0x000fe20000010014 */
[----:B------:R-:W-:Y:S02]  /*13120*/  HADD2.F32 R12, -RZ, R17.H1_H1 ;  /* 0x30000011ff0c7230 */ /* 0x000fe40000004100 */
[----:B------:R-:W-:Y:S01]  /*13130*/  FFMA.FTZ R2, R7, R6, R2 ;  /* 0x0000000607027223 */ /* 0x000fe20000010002 */
[----:B------:R-:W-:-:S02]  /*13140*/  HADD2.F32 R10, -RZ, R18.H0_H0 ;  /* 0x20000012ff0a7230 */ /* 0x000fc40000004100 */
[----:B------:R-:W-:Y:S01]  /*13150*/  FMUL.FTZ R22, R22, R31 ;  /* 0x0000001f16167220 */ /* 0x000fe20000410000 */
[----:B------:R-:W-:Y:S01]  /*13160*/  HADD2.F32 R25, -RZ, R18.H1_H1 ;  /* 0x30000012ff197230 */ /* 0x000fe20000004100 */
[----:B------:R-:W-:Y:S01]  /*13170*/  F2FP.F16.F32.PACK_AB R32, R11, R0 ;  /* 0x000000000b20723e */ /* 0x000fe200000000ff */
[--C-:B------:R-:W-:Y:S02]  /*13180*/  HADD2.F32 R17, -RZ, R19.reuse.H0_H0 ;  /* 0x20000013ff117230 */ /* 0x100fe40000004100 */
[----:B------:R-:W-:Y:S02]  /*13190*/  HADD2.F32 R18, -RZ, R19.H1_H1 ;  /* 0x30000013ff127230 */ /* 0x000fe40000004100 */
[----:B------:R-:W-:Y:S02]  /*131a0*/  HADD2.F32 R6, -RZ, R33.H1_H1 ;  /* 0x30000021ff067230 */ /* 0x000fe40000004100 */
[--C-:B------:R-:W-:Y:S02]  /*131b0*/  HADD2.F32 R4, -RZ, R34.reuse.H0_H0 ;  /* 0x20000022ff047230 */ /* 0x100fe40000004100 */
[----:B------:R-:W-:-:S02]  /*131c0*/  HADD2.F32 R7, -RZ, R34.H1_H1 ;  /* 0x30000022ff077230 */ /* 0x000fc40000004100 */
[----:B------:R-:W-:Y:S01]  /*131d0*/  FFMA.FTZ R21, R6, R12, R21 ;  /* 0x0000000c06157223 */ /* 0x000fe20000010015 */
[--C-:B------:R-:W-:Y:S02]  /*131e0*/  HADD2.F32 R5, -RZ, R35.reuse.H0_H0 ;  /* 0x20000023ff057230 */ /* 0x100fe40000004100 */
[----:B------:R-:W-:Y:S01]  /*131f0*/  FFMA.FTZ R3, R4, R10, R3 ;  /* 0x0000000a04037223 */ /* 0x000fe20000010003 */
[----:B------:R-:W-:Y:S02]  /*13200*/  HADD2.F32 R16, -RZ, R35.H1_H1 ;  /* 0x30000023ff107230 */ /* 0x000fe40000004100 */
[----:B------:R-:W-:Y:S01]  /*13210*/  FFMA.FTZ R22, R7, R25, R22 ;  /* 0x0000001907167223 */ /* 0x000fe20000010016 */
[----:B------:R-:W-:Y:S01]  /*13220*/  F2FP.F16.F32.PACK_AB R33, R21, R2 ;  /* 0x000000021521723e */ /* 0x000fe200000000ff */
[----:B------:R-:W-:Y:S01]  /*13230*/  FFMA.FTZ R5, R5, R17, R8 ;  /* 0x0000001105057223 */ /* 0x000fe20000010008 */
[----:B------:R-:W-:Y:S02]  /*13240*/  FFMA.FTZ R16, R16, R18, R23 ;  /* 0x0000001210107223 */ /* 0x000fe40000010017 */
[----:B------:R-:W-:-:S03]  /*13250*/  F2FP.F16.F32.PACK_AB R34, R22, R3 ;  /* 0x000000031622723e */ /* 0x000fc600000000ff */
[----:B------:R-:W-:-:S03]  /*13260*/  F2FP.F16.F32.PACK_AB R35, R16, R5 ;  /* 0x000000051023723e */ /* 0x000fc600000000ff */
.L_x_865:
[----:B------:R-:W-:Y:S05]  /*13270*/  BSYNC.RECONVERGENT B0 ;  /* 0x0000000000007941 */ /* 0x000fea0003800200 */
.L_x_864:
[----:B-----5:R3:W-:Y:S02]  /*13280*/  STS.128 [R213+0x3800], R32 ;  /* 0x00380020d5007388 */ /* 0x0207e40000000c00 */
.L_x_804:
[----:B------:R-:W-:Y:S05]  /*13290*/  BSYNC.RECONVERGENT B3 ;  /* 0x0000000000037941 */ /* 0x000fea0003800200 */
.L_x_796:
[----:B------:R-:W4:Y:S01]  /*132a0*/  LDC.64 R134, c[0x0][0x3b8] ;  /* 0x0000ee00ff867b82 */ /* 0x000f220000000a00 */
[----:B-1-3--:R-:W-:Y:S01]  /*132b0*/  IMAD.IADD R2, R66, 0x1, -R77 ;  /* 0x0000000142027824 */ /* 0x00afe200078e0a4d */
[----:B------:R-:W-:Y:S01]  /*132c0*/  BSSY.RECONVERGENT B0, `(.L_x_866) ;  /* 0x0000018000007945 */ /* 0x000fe20003800200 */
[C---:B------:R-:W-:Y:S02]  /*132d0*/  VIADD R17, R126.reuse, 0x40 ;  /* 0x000000407e117836 */ /* 0x040fe40000000000 */
[C---:B--2---:R-:W-:Y:S01]  /*132e0*/  VIADD R7, R126.reuse, 0x50 ;  /* 0x000000507e077836 */ /* 0x044fe20000000000 */
[-C--:B------:R-:W-:Y:S02]  /*132f0*/  ISETP.GE.AND P6, PT, R126, R2.reuse, PT ;  /* 0x000000027e00720c */ /* 0x080fe40003fc6270 */
[-C--:B------:R-:W-:Y:S02]  /*13300*/  ISETP.GE.AND P0, PT, R13, R2.reuse, PT ;  /* 0x000000020d00720c */ /* 0x080fe40003f06270 */
[----:B------:R-:W-:-:S02]  /*13310*/  ISETP.GE.AND P5, PT, R29, R2, PT ;  /* 0x000000021d00720c */ /* 0x000fc40003fa6270 */
[-C--:B------:R-:W-:Y:S02]  /*13320*/  ISETP.GE.AND P4, PT, R39, R2.reuse, PT ;  /* 0x000000022700720c */ /* 0x080fe40003f86270 */
[----:B------:R-:W-:-:S05]  /*13330*/  ISETP.GE.AND P3, PT, R17, R2, PT ;  /* 0x000000021100720c */ /* 0x000fca0003f66270 */
[----:B------:R-:W-:Y:S05]  /*13340*/  @P6 BRA `(.L_x_867) ;  /* 0x00000000003c6947 */ /* 0x000fea0003800000 */
[----:B------:R-:W1:Y:S02]  /*13350*/  LDCU UR4, c[0x0][0x440] ;  /* 0x00008800ff0477ac */ /* 0x000e640008000800 */
[----:B-1----:R-:W-:Y:S02]  /*13360*/  ISETP.GE.AND P2, PT, R14, UR4, PT ;  /* 0x000000040e007c0c */ /* 0x002fe4000bf46270 */
        /* <DEDUP_REMOVED lines=13> */
.L_x_867:
[----:B------:R-:W-:Y:S05]  /*13440*/  BSYNC.RECONVERGENT B0 ;  /* 0x0000000000007941 */ /* 0x000fea0003800200 */
.L_x_866:
[----:B------:R-:W-:Y:S01]  /*13450*/  LEA R10, P1, R71, R206, 0x1 ;  /* 0x000000ce470a7211 */ /* 0x000fe200078208ff */
[----:B------:R-:W-:Y:S01]  /*13460*/  BSSY.RECONVERGENT B0, `(.L_x_868) ;  /* 0x0000012000007945 */ /* 0x000fe20003800200 */
[----:B------:R-:W-:Y:S01]  /*13470*/  ISETP.GE.AND P2, PT, R7, R2, PT ;  /* 0x000000020700720c */ /* 0x000fe20003f46270 */
[----:B-1--4-:R-:W-:Y:S01]  /*13480*/  VIADD R5, R126, 0x60 ;  /* 0x000000607e057836 */ /* 0x012fe20000000000 */
[----:B------:R-:W-:Y:S01]  /*13490*/  LEA.HI.X R11, R71, R207, R72, 0x1, P1 ;  /* 0x000000cf470b7211 */ /* 0x000fe200008f0c48 */
[----:B------:R-:W-:Y:S10]  /*134a0*/  @P0 BRA `(.L_x_869) ;  /* 0x0000000000340947 */ /* 0x000ff40003800000 */
[----:B------:R-:W1:Y:S02]  /*134b0*/  LDCU UR4, c[0x0][0x440] ;  /* 0x00008800ff0477ac */ /* 0x000e640008000800 */
[----:B-1----:R-:W-:Y:S02]  /*134c0*/  ISETP.GE.AND P1, PT, R14, UR4, PT ;  /* 0x000000040e007c0c */ /* 0x002fe4000bf26270 */
        /* <DEDUP_REMOVED lines=11> */
.L_x_869:
[----:B------:R-:W-:Y:S05]  /*13580*/  BSYNC.RECONVERGENT B0 ;  /* 0x0000000000007941 */ /* 0x000fea0003800200 */
.L_x_868:
[----:B------:R-:W-:Y:S04]  /*13590*/  BSSY.RECONVERGENT B0, `(.L_x_870) ;  /* 0x0000013000007945 */ /* 0x000fe80003800200 */
[----:B------:R-:W-:Y:S05]  /*135a0*/  @P5 BRA `(.L_x_871) ;  /* 0x0000000000445947 */ /* 0x000fea0003800000 */
[----:B------:R-:W2:Y:S01]  /*135b0*/  LDCU UR4, c[0x0][0x440] ;  /* 0x00008800ff0477ac */ /* 0x000ea20008000800 */
[----:B------:R-:W-:-:S04]  /*135c0*/  IMAD.WIDE.U32 R18, R134, 0x20, RZ ;  /* 0x0000002086127825 */ /* 0x000fc800078e00ff */
[----:B------:R-:W-:Y:S01]  /*135d0*/  IMAD.SHL.U32 R0, R135, 0x20, RZ ;  /* 0x0000002087007824 */ /* 0x000fe200078e00ff */
[----:B------:R-:W-:-:S04]  /*135e0*/  IADD3 R18, P5, PT, R10, R18, RZ ;  /* 0x000000120a127210 */ /* 0x000fc80007fbe0ff */
[----:B------:R-:W-:Y:S02]  /*135f0*/  IADD3.X R19, PT, PT, R11, R19, R0, P5, !PT ;  /* 0x000000130b137210 */ /* 0x000fe40002ffe400 */
        /* <DEDUP_REMOVED lines=12> */
.L_x_871:
[----:B------:R-:W-:Y:S05]  /*136c0*/  BSYNC.RECONVERGENT B0 ;  /* 0x0000000000007941 */ /* 0x000fea0003800200 */
.L_x_870:
[----:B------:R-:W-:Y:S01]  /*136d0*/  BSSY.RECONVERGENT B0, `(.L_x_872) ;  /* 0x0000013000007945 */ /* 0x000fe20003800200 */
[----:B------:R-:W-:Y:S02]  /*136e0*/  ISETP.GE.AND P0, PT, R5, R2, PT ;  /* 0x000000020500720c */ /* 0x000fe40003f06270 */
[----:B------:R-:W-:Y:S01]  /*136f0*/  IADD3 R127, PT, PT, R126, 0x70, RZ ;  /* 0x000000707e7f7810 */ /* 0x000fe20007ffe0ff */
[----:B------:R-:W-:Y:S05]  /*13700*/  @P4 BRA `(.L_x_873) ;  /* 0x00000000003c4947 */ /* 0x000fea0003800000 */
[----:B------:R-:W3:Y:S01]  /*13710*/  LDCU UR4, c[0x0][0x440] ;  /* 0x00008800ff0477ac */ /* 0x000ee20008000800 */
[----:B--2---:R-:W-:-:S04]  /*13720*/  LEA R18, P5, R134, R10, 0x6 ;  /* 0x0000000a86127211 */ /* 0x004fc800078a30ff */
        /* <DEDUP_REMOVED lines=13> */
.L_x_873:
[----:B------:R-:W-:Y:S05]  /*13800*/  BSYNC.RECONVERGENT B0 ;  /* 0x0000000000007941 */ /* 0x000fea0003800200 */
.L_x_872:
[----:B------:R-:W-:Y:S01]  /*13810*/  BSSY.RECONVERGENT B0, `(.L_x_874) ;  /* 0x0000015000007945 */ /* 0x000fe20003800200 */
[----:B------:R-:W-:-:S03]  /*13820*/  ISETP.GE.AND P1, PT, R127, R2, PT ;  /* 0x000000027f00720c */ /* 0x000fc60003f26270 */
[----:B------:R-:W-:Y:S10]  /*13830*/  @P3 BRA `(.L_x_875) ;  /* 0x0000000000483947 */ /* 0x000ff40003800000 */
[----:B------:R-:W4:Y:S01]  /*13840*/  LDCU UR4, c[0x0][0x440] ;  /* 0x00008800ff0477ac */ /* 0x000f220008000800 */
[----:B--23--:R-:W-:Y:S01]  /*13850*/  MOV R18, R10 ;  /* 0x0000000a00127202 */ /* 0x00cfe20000000f00 */
[----:B------:R-:W-:Y:S01]  /*13860*/  IMAD R0, R135, 0x60, RZ ;  /* 0x0000006087007824 */ /* 0x000fe200078e02ff */
[----:B------:R-:W-:-:S03]  /*13870*/  MOV R19, R11 ;  /* 0x0000000b00137202 */ /* 0x000fc60000000f00 */
[----:B------:R-:W-:-:S05]  /*13880*/  IMAD.WIDE.U32 R18, R134, 0x60, R18 ;  /* 0x0000006086127825 */ /* 0x000fca00078e0012 */
[----:B------:R-:W-:Y:S02]  /*13890*/  IADD3 R19, PT, PT, R0, R19, RZ ;  /* 0x0000001300137210 */ /* 0x000fe40007ffe0ff */
        /* <DEDUP_REMOVED lines=12> */
.L_x_875:
[----:B------:R-:W-:Y:S05]  /*13960*/  BSYNC.RECONVERGENT B0 ;  /* 0x0000000000007941 */ /* 0x000fea0003800200 */
.L_x_874:
[----:B------:R-:W-:Y:S04]  /*13970*/  BSSY.RECONVERGENT B0, `(.L_x_876) ;  /* 0x0000011000007945 */ /* 0x000fe80003800200 */
[----:B------:R-:W-:Y:S05]  /*13980*/  @P2 BRA `(.L_x_877) ;  /* 0x00000000003c2947 */ /* 0x000fea0003800000 */
[----:B------:R-:W5:Y:S01]  /*13990*/  LDCU UR4, c[0x0][0x440] ;  /* 0x00008800ff0477ac */ /* 0x000f620008000800 */
[----:B--234-:R-:W-:-:S04]  /*139a0*/  LEA R18, P4, R134, R10, 0x7 ;  /* 0x0000000a86127211 */ /* 0x01cfc800078838ff */
        /* <DEDUP_REMOVED lines=13> */
.L_x_877:
[----:B------:R-:W-:Y:S05]  /*13a80*/  BSYNC.RECONVERGENT B0 ;  /* 0x0000000000007941 */ /* 0x000fea0003800200 */
.L_x_876:
[----:B------:R-:W-:Y:S04]  /*13a90*/  BSSY.RECONVERGENT B0, `(.L_x_878) ;  /* 0x0000014000007945 */ /* 0x000fe80003800200 */
[----:B------:R-:W-:Y:S05]  /*13aa0*/  @P0 BRA `(.L_x_879) ;  /* 0x0000000000480947 */ /* 0x000fea0003800000 */
[----:B------:R-:W5:Y:S01]  /*13ab0*/  LDCU UR4, c[0x0][0x440] ;  /* 0x00008800ff0477ac */ /* 0x000f620008000800 */
[----:B--234-:R-:W-:Y:S01]  /*13ac0*/  MOV R18, R10 ;  /* 0x0000000a00127202 */ /* 0x01cfe20000000f00 */
        /* <DEDUP_REMOVED lines=16> */
.L_x_879:
[----:B------:R-:W-:Y:S05]  /*13bd0*/  BSYNC.RECONVERGENT B0 ;  /* 0x0000000000007941 */ /* 0x000fea0003800200 */
.L_x_878:
[----:B------:R-:W-:Y:S04]  /*13be0*/  BSSY.RECONVERGENT B0, `(.L_x_880) ;  /* 0x0000012000007945 */ /* 0x000fe80003800200 */
[----:B------:R-:W-:Y:S05]  /*13bf0*/  @P1 BRA `(.L_x_881) ;  /* 0x0000000000401947 */ /* 0x000fea0003800000 */
[----:B------:R-:W5:Y:S01]  /*13c00*/  LDCU UR4, c[0x0][0x440] ;  /* 0x00008800ff0477ac */ /* 0x000f620008000800 */
[----:B------:R-:W-:Y:S02]  /*13c10*/  IMAD R0, R135, 0xc0, RZ ;  /* 0x000000c087007824 */ /* 0x000fe400078e02ff */
[----:B-1----:R-:W-:-:S05]  /*13c20*/  IMAD.WIDE.U32 R10, R134, 0xc0, R10 ;  /* 0x000000c0860a7825 */ /* 0x002fca00078e000a */
        /* <DEDUP_REMOVED lines=13> */
.L_x_881:
[----:B------:R-:W-:Y:S05]  /*13d00*/  BSYNC.RECONVERGENT B0 ;  /* 0x0000000000007941 */ /* 0x000fea0003800200 */
.L_x_880:
[----:B------:R-:W0:Y:S01]  /*13d10*/  LDGDEPBAR ;  /* 0x00000000000079af */ /* 0x000e220000000000 */
[----:B------:R-:W5:Y:S01]  /*13d20*/  LDCU UR4, c[0x0][0x508] ;  /* 0x0000a100ff0477ac */ /* 0x000f620008000800 */
[--C-:B------:R-:W-:Y:S01]  /*13d30*/  SHF.R.U32.HI R198, RZ, 0x1, R65.reuse ;  /* 0x00000001ffc67819 */ /* 0x100fe20000011641 */
[----:B------:R-:W-:Y:S01]  /*13d40*/  BSSY.RECONVERGENT B0, `(.L_x_882) ;  /* 0x000001c000007945 */ /* 0x000fe20003800200 */
[----:B------:R-:W-:Y:S02]  /*13d50*/  SHF.R.U32.HI R65, RZ, 0x2, R65 ;  /* 0x00000002ff417819 */ /* 0x000fe40000011641 */
[----:B------:R-:W-:Y:S02]  /*13d60*/  LOP3.LUT R3, R198, 0x1f0, RZ, 0xc0, !PT ;  /* 0x000001f0c6037812 */ /* 0x000fe400078ec0ff */
[----:B------:R-:W-:Y:S02]  /*13d70*/  LOP3.LUT R65, R65, 0x7, RZ, 0xc0, !PT ;  /* 0x0000000741417812 */ /* 0x000fe400078ec0ff */
[----:B------:R-:W-:-:S04]  /*13d80*/  IADD3 R70, PT, PT, R3, 0x1, R70 ;  /* 0x0000000103467810 */ /* 0x000fc80007ffe046 */
[----:B------:R-:W-:-:S04]  /*13d90*/  IADD3 R3, PT, PT, -R205, R70, R65 ;  /* 0x00000046cd037210 */ /* 0x000fc80007ffe141 */
[----:B-----5:R-:W-:Y:S01]  /*13da0*/  IADD3 R3, PT, PT, R3, UR4, R66 ;  /* 0x0000000403037c10 */ /* 0x020fe2000fffe042 */
[----:B------:R-:W-:-:S04]  /*13db0*/  DEPBAR.LE SB0, 0x0 ;  /* 0x000080000000791a */ /* 0x000fc80000000000 */
[----:B------:R-:W-:Y:S06]  /*13dc0*/  BAR.SYNC.DEFER_BLOCKING 0x0 ;  /* 0x0000000000007b1d */ /* 0x000fec0000010000 */
[----:B------:R-:W-:Y:S05]  /*13dd0*/  @P6 BRA `(.L_x_883) ;  /* 0x0000000000406947 */ /* 0x000fea0003800000 */
[----:B------:R-:W5:Y:S02]  /*13de0*/  LDCU UR4, c[0x0][0x440] ;  /* 0x00008800ff0477ac */ /* 0x000f640008000800 */
[----:B-----5:R-:W-:Y:S02]  /*13df0*/  ISETP.GE.AND P1, PT, R14, UR4, PT ;  /* 0x000000040e007c0c */ /* 0x020fe4000bf26270 */
[----:B------:R-:W-:-:S11]  /*13e00*/  ISETP.GE.AND P0, PT, R9, UR4, PT ;  /* 0x0000000409007c0c */ /* 0x000fd6000bf06270 */
[----:B-1----:R-:W-:Y:S02]  /*13e10*/  @!P1 IMAD.MOV.U32 R10, RZ, RZ, R208 ;  /* 0x000000ffff0a9224 */ /* 0x002fe400078e00d0 */
        /* <DEDUP_REMOVED lines=12> */
.L_x_883:
[----:B------:R1:W-:Y:S04]  /*13ee0*/  STS.128 [R213+0xc000], RZ ;  /* 0x00c000ffd5007388 */ /* 0x0003e80000000c00 */
[----:B------:R1:W-:Y:S02]  /*13ef0*/  STS.128 [R213+0x10000], RZ ;  /* 0x010000ffd5007388 */ /* 0x0003e40000000c00 */
.L_x_884:
[----:B------:R-:W-:Y:S05]  /*13f00*/  BSYNC.RECONVERGENT B0 ;  /* 0x0000000000007941 */ /* 0x000fea0003800200 */
.L_x_882:
[----:B------:R-:W5:Y:S01]  /*13f10*/  S2R R197, SR_TID.X ;  /* 0x0000000000c57919 */ /* 0x000f620000002100 */
[----:B------:R-:W-:Y:S01]  /*13f20*/  ISETP.GE.AND P2, PT, R13, R2, PT ;  /* 0x000000020d00720c */ /* 0x000fe20003f46270 */
[----:B-1----:R-:W1:Y:S01]  /*13f30*/  LDC.64 R10, c[0x0][0x3c0] ;  /* 0x0000f000ff0a7b82 */ /* 0x002e620000000a00 */
[----:B------:R-:W-:Y:S01]  /*13f40*/  LEA R4, P1, R63, R208, 0x1 ;  /* 0x000000d03f047211 */ /* 0x000fe200078208ff */
[----:B------:R-:W-:Y:S01]  /*13f50*/  BSSY.RECONVERGENT B0, `(.L_x_885) ;  /* 0x0000020000007945 */ /* 0x000fe20003800200 */
[-C--:B------:R-:W-:Y:S02]  /*13f60*/  ISETP.GE.AND P4, PT, R5, R2.reuse, PT ;  /* 0x000000020500720c */ /* 0x080fe40003f86270 */
[----:B------:R-:W-:Y:S02]  /*13f70*/  LEA.HI.X R5, R63, R209, R68, 0x1, P1 ;  /* 0x000000d13f057211 */ /* 0x000fe400008f0c44 */
[-C--:B------:R-:W-:Y:S02]  /*13f80*/  ISETP.GE.AND P3, PT, R29, R2.reuse, PT ;  /* 0x000000021d00720c */ /* 0x080fe40003f66270 */
[----:B------:R-:W-:-:S02]  /*13f90*/  ISETP.GE.AND P0, PT, R39, R2, PT ;  /* 0x000000022700720c */ /* 0x000fc40003f06270 */
[-C--:B------:R-:W-:Y:S01]  /*13fa0*/  ISETP.GE.AND P6, PT, R17, R2.reuse, PT ;  /* 0x000000021100720c */ /* 0x080fe20003fc6270 */
[----:B------:R1:W-:Y:S01]  /*13fb0*/  @P2 STS.128 [R213+0xc800], RZ ;  /* 0x00c800ffd5002388 */ /* 0x0003e20000000c00 */
[----:B------:R-:W-:-:S03]  /*13fc0*/  ISETP.GE.AND P5, PT, R7, R2, PT ;  /* 0x000000020700720c */ /* 0x000fc60003fa6270 */
[----:B------:R1:W-:Y:S01]  /*13fd0*/  @P2 STS.128 [R213+0x10800], RZ ;  /* 0x010800ffd5002388 */ /* 0x0003e20000000c00 */
[C---:B-----5:R-:W-:Y:S01]  /*13fe0*/  IMAD.SHL.U32 R0, R197.reuse, 0x40, RZ ;  /* 0x00000040c5007824 */ /* 0x060fe200078e00ff */
[C---:B------:R-:W-:Y:S01]  /*13ff0*/  LOP3.LUT R13, R197.reuse, 0x8, RZ, 0xc0, !PT ;  /* 0x00000008c50d7812 */ /* 0x040fe200078ec0ff */
[C---:B------:R-:W-:Y:S02]  /*14000*/  IMAD.SHL.U32 R196, R197.reuse, 0x8, RZ ;  /* 0x00000008c5c47824 */ /* 0x040fe400078e00ff */
[----:B------:R-:W-:Y:S01]  /*14010*/  IMAD.SHL.U32 R199, R197, 0x20, RZ ;  /* 0x00000020c5c77824 */ /* 0x000fe200078e00ff */
[----:B------:R-:W-:Y:S02]  /*14020*/  LOP3.LUT R63, R0, 0x1c0, RZ, 0xc0, !PT ;  /* 0x000001c0003f7812 */ /* 0x000fe400078ec0ff */
[----:B------:R-:W-:Y:S02]  /*14030*/  LOP3.LUT R196, R196, 0x38, RZ, 0xc0, !PT ;  /* 0x00000038c4c47812 */ /* 0x000fe400078ec0ff */
[----:B------:R-:W-:-:S02]  /*14040*/  LOP3.LUT R13, R13, 0x1c0, R0, 0xf8, !PT ;  /* 0x000001c00d0d7812 */ /* 0x000fc400078ef800 */
[----:B------:R-:W-:Y:S02]  /*14050*/  LOP3.LUT R199, R199, 0x7c00, RZ, 0xc0, !PT ;  /* 0x00007c00c7c77812 */ /* 0x000fe400078ec0ff */
[----:B------:R-:W-:Y:S01]  /*14060*/  LOP3.LUT R63, R63, 0x8, R198, 0xf8, !PT ;  /* 0x000000083f3f7812 */ /* 0x000fe200078ef8c6 */
[----:B------:R-:W-:Y:S06]  /*14070*/  @P2 BRA `(.L_x_886) ;  /* 0x0000000000342947 */ /* 0x000fec0003800000 */
        /* <DEDUP_REMOVED lines=13> */
.L_x_886:
[----:B------:R-:W-:Y:S05]  /*14150*/  BSYNC.RECONVERGENT B0 ;  /* 0x0000000000007941 */ /* 0x000fea0003800200 */
.L_x_885:
[----:B------:R1:W-:Y:S01]  /*14160*/  @P3 STS.128 [R213+0xd000], RZ ;  /* 0x00d000ffd5003388 */ /* 0x0003e20000000c00 */
[----:B------:R-:W-:Y:S01]  /*14170*/  BSSY.RECONVERGENT B0, `(.L_x_887) ;  /* 0x0000016000007945 */ /* 0x000fe20003800200 */
[----:B------:R-:W-:Y:S02]  /*14180*/  LOP3.LUT R6, R64, R199, RZ, 0xfc, !PT ;  /* 0x000000c740067212 */ /* 0x000fe400078efcff */
[----:B------:R1:W-:Y:S01]  /*14190*/  @P3 STS.128 [R213+0x11000], RZ ;  /* 0x011000ffd5003388 */ /* 0x0003e20000000c00 */
[----:B------:R-:W-:Y:S01]  /*141a0*/  LOP3.LUT R63, R63, R196, RZ, 0x3c, !PT ;  /* 0x000000c43f3f7212 */ /* 0x000fe200078e3cff */
[----:B------:R-:W-:Y:S05]  /*141b0*/  @P3 BRA `(.L_x_888) ;  /* 0x0000000000443947 */ /* 0x000fea0003800000 */
[----:B------:R-:W5:Y:S01]  /*141c0*/  LDCU UR4, c[0x0][0x440] ;  /* 0x00008800ff0477ac */ /* 0x000f620008000800 */
[----:B-1----:R-:W-:-:S04]  /*141d0*/  IMAD.WIDE.U32 R16, R10, 0x20, RZ ;  /* 0x000000200a107825 */ /* 0x002fc800078e00ff */
        /* <DEDUP_REMOVED lines=15> */
.L_x_888:
[----:B------:R-:W-:Y:S05]  /*142d0*/  BSYNC.RECONVERGENT B0 ;  /* 0x0000000000007941 */ /* 0x000fea0003800200 */
.L_x_887:
[----:B------:R1:W-:Y:S01]  /*142e0*/  @P0 STS.128 [R213+0xd800], RZ ;  /* 0x00d800ffd5000388 */ /* 0x0003e20000000c00 */
[----:B------:R-:W-:Y:S01]  /*142f0*/  LOP3.LUT R188, R0, 0x400, RZ, 0xc0, !PT ;  /* 0x0000040000bc7812 */ /* 0x000fe200078ec0ff */
[----:B------:R-:W-:Y:S01]  /*14300*/  IMAD.IADD R6, R6, 0x1, R63 ;  /* 0x0000000106067824 */ /* 0x000fe200078e023f */
[----:B------:R-:W-:Y:S01]  /*14310*/  LOP3.LUT R13, R13, R196, RZ, 0x3c, !PT ;  /* 0x000000c40d0d7212 */ /* 0x000fe200078e3cff */
[----:B------:R1:W-:Y:S01]  /*14320*/  @P0 STS.128 [R213+0x11800], RZ ;  /* 0x011800ffd5000388 */ /* 0x0003e20000000c00 */
[----:B------:R-:W-:Y:S01]  /*14330*/  BSSY.RECONVERGENT B0, `(.L_x_889) ;  /* 0x0000014000007945 */ /* 0x000fe20003800200 */
[----:B------:R-:W-:Y:S02]  /*14340*/  ISETP.GE.AND P3, PT, R127, R2, PT ;  /* 0x000000027f00720c */ /* 0x000fe40003f66270 */
[----:B------:R-:W-:Y:S01]  /*14350*/  IMAD R188, R13, 0x2, R188 ;  /* 0x000000020dbc7824 */ /* 0x000fe200078e02bc */
[----:B------:R-:W-:Y:S01]  /*14360*/  LEA R65, R6, UR5, 0x1 ;  /* 0x0000000506417c11 */ /* 0x000fe2000f8e08ff */
[----:B------:R-:W-:Y:S09]  /*14370*/  @P0 BRA `(.L_x_890) ;  /* 0x00000000003c0947 */ /* 0x000ff20003800000 */
        /* <DEDUP_REMOVED lines=15> */
.L_x_890:
[----:B------:R-:W-:Y:S05]  /*14470*/  BSYNC.RECONVERGENT B0 ;  /* 0x0000000000007941 */ /* 0x000fea0003800200 */
.L_x_889:
        /* <DEDUP_REMOVED lines=22> */
.L_x_892:
[----:B------:R-:W-:Y:S05]  /*145e0*/  BSYNC.RECONVERGENT B0 ;  /* 0x0000000000007941 */ /* 0x000fea0003800200 */
.L_x_891:
        /* <DEDUP_REMOVED lines=19> */
.L_x_894:
[----:B------:R-:W-:Y:S05]  /*14720*/  BSYNC.RECONVERGENT B0 ;  /* 0x0000000000007941 */ /* 0x000fea0003800200 */
.L_x_893:
        /* <DEDUP_REMOVED lines=22> */
.L_x_896:
[----:B------:R-:W-:Y:S05]  /*14890*/  BSYNC.RECONVERGENT B0 ;  /* 0x0000000000007941 */ /* 0x000fea0003800200 */
.L_x_895:
        /* <DEDUP_REMOVED lines=20> */
.L_x_898:
[----:B------:R-:W-:Y:S05]  /*149e0*/  BSYNC.RECONVERGENT B0 ;  /* 0x0000000000007941 */ /* 0x000fea0003800200 */
.L_x_897:
[----:B------:R-:W-:Y:S01]  /*149f0*/  LDSM.16.M88.4 R80, [R65] ;  /* 0x000000004150783b */ /* 0x000fe20000000200 */
[----:B------:R-:W-:Y:S01]  /*14a00*/  IMAD.MOV.U32 R200, RZ, RZ, 0x20 ;  /* 0x00000020ffc87424 */ /* 0x000fe200078e00ff */
[C---:B------:R-:W-:Y:S01]  /*14a10*/  LOP3.LUT P6, RZ, R197.reuse, 0x2, RZ, 0xc0, !PT ;  /* 0x00000002c5ff7812 */ /* 0x040fe200078cc0ff */
[----:B------:R-:W-:Y:S01]  /*14a20*/  VIADD R53, R188, UR5 ;  /* 0x00000005bc357c36 */ /* 0x000fe20008000000 */
[----:B------:R-:W5:Y:S01]  /*14a30*/  LDSM.16.M88.4 R24, [R188+UR5+0x4000] ;  /* 0x00400005bc18783b */ /* 0x000f620008000200 */
[----:B------:R-:W-:Y:S02]  /*14a40*/  MOV R52, 0x40 ;  /* 0x0000004000347802 */ /* 0x000fe40000000f00 */
[----:B------:R-:W-:Y:S01]  /*14a50*/  SEL R8, R200, 0xffffffe0, !P6 ;  /* 0xffffffe0c8087807 */ /* 0x000fe20007000000 */
[----:B-1234-:R-:W1:Y:S01]  /*14a60*/  LDSM.16.M88.4 R16, [R188+UR5+0x4800] ;  /* 0x00480005bc10783b */ /* 0x01ee620008000200 */
[----:B------:R-:W-:Y:S02]  /*14a70*/  LOP3.LUT P0, RZ, R197, 0x4, RZ, 0xc0, !PT ;  /* 0x00000004c5ff7812 */ /* 0x000fe4000780c0ff */
[----:B------:R-:W-:Y:S01]  /*14a80*/  ISETP.NE.AND P5, PT, R61, 0x1, PT ;  /* 0x000000013d00780c */ /* 0x000fe20003fa5270 */
[--C-:B------:R-:W-:Y:S01]  /*14a90*/  IMAD.IADD R60, R65, 0x1, R8.reuse ;  /* 0x00000001413c7824 */ /* 0x100fe200078e0208 */
[----:B------:R-:W2:Y:S01]  /*14aa0*/  LDSM.16.M88.4 R4, [R188+UR5+0x5000] ;  /* 0x00500005bc04783b */ /* 0x000ea20008000200 */
[----:B------:R-:W-:Y:S01]  /*14ab0*/  IMAD.IADD R55, R53, 0x1, R8 ;  /* 0x0000000135377824 */ /* 0x000fe200078e0208 */
[----:B------:R-:W-:-:S02]  /*14ac0*/  SEL R52, R52, 0xffffffc0, !P0 ;  /* 0xffffffc034347807 */ /* 0x000fc40004000000 */
[----:B------:R-:W3:Y:S03]  /*14ad0*/  LDSM.16.M88.4 R112, [R188+UR5+0x5800] ;  /* 0x00580005bc70783b */ /* 0x000ee60008000200 */
[--C-:B------:R-:W-:Y:S01]  /*14ae0*/  IMAD.IADD R145, R65, 0x1, R52.reuse ;  /* 0x0000000141917824 */ /* 0x100fe200078e0234 */
[----:B------:R-:W4:Y:S01]  /*14af0*/  LDSM.16.M88.4 R104, [R188+UR5+0x6000] ;  /* 0x00600005bc68783b */ /* 0x000f220008000200 */
[----:B------:R-:W-:-:S03]  /*14b00*/  IMAD.IADD R53, R53, 0x1, R52 ;  /* 0x0000000135357824 */ /* 0x000fc600078e0234 */
[----:B------:R-:W4:Y:S01]  /*14b10*/  LDSM.16.M88.4 R96, [R188+UR5+0x6800] ;  /* 0x00680005bc60783b */ /* 0x000f220008000200 */
[C---:B------:R-:W-:Y:S01]  /*14b20*/  IADD3 R54, PT, PT, R8.reuse, R145, RZ ;  /* 0x0000009108367210 */ /* 0x040fe20007ffe0ff */
[----:B------:R-:W-:Y:S02]  /*14b30*/  IMAD.IADD R2, R8, 0x1, R53 ;  /* 0x0000000108027824 */ /* 0x000fe400078e0235 */
        /* <DEDUP_REMOVED lines=10> */
[C---:B-1----:R-:W-:Y:S03]  /*14be0*/  HMMA.16816.F32 R20, R80.reuse, R16, RZ ;  /* 0x000000105014723c */ /* 0x042fe600000018ff */
[----:B------:R-:W-:Y:S04]  /*14bf0*/  LDSM.16.M88.4 R48, [R53+0x4000] ;  /* 0x004000003530783b */ /* 0x000fe80000000200 */
[----:B------:R-:W-:Y:S01]  /*14c00*/  LDSM.16.M88.4 R120, [R55+0x6800] ;  /* 0x006800003778783b */ /* 0x000fe20000000200 */
[C---:B--2---:R-:W-:Y:S03]  /*14c10*/  HMMA.16816.F32 R12, R80.reuse, R4, RZ ;  /* 0x00000004500c723c */ /* 0x044fe600000018ff */
[----:B------:R-:W-:Y:S04]  /*14c20*/  LDSM.16.M88.4 R76, [R55+0x7000] ;  /* 0x00700000374c783b */ /* 0x000fe80000000200 */
[----:B------:R-:W-:Y:S01]  /*14c30*/  LDSM.16.M88.4 R124, [R65+0x2000] ;  /* 0x00200000417c783b */ /* 0x000fe20000000200 */
[C---:B---3--:R-:W-:Y:S03]  /*14c40*/  HMMA.16816.F32 R116, R80.reuse, R112, RZ ;  /* 0x000000705074723c */ /* 0x048fe600000018ff */
[----:B------:R-:W-:Y:S04]  /*14c50*/  LDSM.16.M88.4 R136, [R188+UR5+0xb000] ;  /* 0x00b00005bc88783b */ /* 0x000fe80008000200 */
[----:B------:R-:W-:Y:S01]  /*14c60*/  LDSM.16.M88.4 R128, [R188+UR5+0xb800] ;  /* 0x00b80005bc80783b */ /* 0x000fe20008000200 */
[C---:B----4-:R-:W-:Y:S03]  /*14c70*/  HMMA.16816.F32 R108, R80.reuse, R104, RZ ;  /* 0x00000068506c723c */ /* 0x050fe600000018ff */
[----:B------:R-:W-:Y:S04]  /*14c80*/  LDSM.16.M88.4 R144, [R145+0x2000] ;  /* 0x002000009190783b */ /* 0x000fe80000000200 */
[----:B------:R-:W-:Y:S01]  /*14c90*/  LDSM.16.M88.4 R140, [R53+0x9800] ;  /* 0x00980000358c783b */ /* 0x000fe20000000200 */
[C---:B------:R-:W-:Y:S03]  /*14ca0*/  HMMA.16816.F32 R100, R80.reuse, R96, RZ ;  /* 0x000000605064723c */ /* 0x040fe600000018ff */
[----:B------:R-:W0:Y:S05]  /*14cb0*/  LDGDEPBAR ;  /* 0x00000000000079af */ /* 0x000e2a0000000000 */
        /* <DEDUP_REMOVED lines=22> */
[C---:B--2---:R-:W-:Y:S08]  /*14e20*/  HMMA.16816.F32 R108, R56.reuse, R32, R108 ;  /* 0x00000020386c723c */ /* 0x044ff0000000186c */
[C---:B------:R-:W-:Y:S01]  /*14e30*/  HMMA.16816.F32 R104, R56.reuse, R34, R104 ;  /* 0x000000223868723c */ /* 0x040fe20000001868 */
[----:B------:R-:W2:Y:S07]  /*14e40*/  LDSM.16.M88.4 R32, [R53+0x6000] ;  /* 0x006000003520783b */ /* 0x000eae0000000200 */
[C---:B------:R-:W-:Y:S08]  /*14e50*/  HMMA.16816.F32 R84, R56.reuse, R72, R84 ;  /* 0x000000483854723c */ /* 0x040ff00000001854 */
[----:B------:R-:W-:Y:S01]  /*14e60*/  HMMA.16816.F32 R80, R56, R74, R80 ;  /* 0x0000004a3850723c */ /* 0x000fe20000001850 */
[----:B------:R-:W-:Y:S07]  /*14e70*/  LDSM.16.M88.4 R72, [R53+0x7800] ;  /* 0x007800003548783b */ /* 0x000fee0000000200 */
[C---:B------:R-:W-:Y:S08]  /*14e80*/  HMMA.16816.F32 R28, R68.reuse, R48, R28 ;  /* 0x00000030441c723c */ /* 0x040ff0000000181c */
[C---:B------:R-:W-:Y:S01]  /*14e90*/  HMMA.16816.F32 R24, R68.reuse, R50, R24 ;  /* 0x000000324418723c */ /* 0x040fe20000001818 */
[----:B------:R-:W5:Y:S07]  /*14ea0*/  LDSM.16.M88.4 R48, [R53+0x6800] ;  /* 0x006800003530783b */ /* 0x000f6e0000000200 */
[C---:B---3--:R-:W-:Y:S08]  /*14eb0*/  HMMA.16816.F32 R20, R68.reuse, R44, R20 ;  /* 0x0000002c4414723c */ /* 0x048ff00000001814 */
[C---:B------:R-:W-:Y:S01]  /*14ec0*/  HMMA.16816.F32 R16, R68.reuse, R46, R16 ;  /* 0x0000002e4410723c */ /* 0x040fe20000001810 */
[----:B------:R-:W-:Y:S07]  /*14ed0*/  LDSM.16.M88.4 R44, [R54] ;  /* 0x00000000362c783b */ /* 0x000fee0000000200 */
[C---:B----4-:R-:W-:Y:S08]  /*14ee0*/  HMMA.16816.F32 R12, R68.reuse, R40, R12 ;  /* 0x00000028440c723c */ /* 0x050ff0000000180c */
[C---:B------:R-:W-:Y:S01]  /*14ef0*/  HMMA.16816.F32 R4, R68.reuse, R42, R4 ;  /* 0x0000002a4404723c */ /* 0x040fe20000001804 */
[----:B------:R-:W3:Y:S07]  /*14f00*/  LDSM.16.M88.4 R40, [R53+0x7000] ;  /* 0x007000003528783b */ /* 0x000eee0000000200 */
[C---:B-1----:R-:W-:Y:S08]  /*14f10*/  HMMA.16816.F32 R116, R68.reuse, R36, R116 ;  /* 0x000000244474723c */ /* 0x042ff00000001874 */
[C---:B------:R-:W-:Y:S01]  /*14f20*/  HMMA.16816.F32 R112, R68.reuse, R38, R112 ;  /* 0x000000264470723c */ /* 0x040fe20000001870 */
[----:B------:R-:W1:Y:S07]  /*14f30*/  LDSM.16.M88.4 R36, [R2+0x4000] ;  /* 0x004000000224783b */ /* 0x000e6e0000000200 */
[C---:B--2---:R-:W-:Y:S08]  /*14f40*/  HMMA.16816.F32 R108, R68.reuse, R32, R108 ;  /* 0x00000020446c723c */ /* 0x044ff0000000186c */
[----:B------:R-:W-:Y:S01]  /*14f50*/  HMMA.16816.F32 R104, R68, R34, R104 ;  /* 0x000000224468723c */ /* 0x000fe20000001868 */
[----:B------:R-:W2:Y:S07]  /*14f60*/  LDSM.16.M88.4 R32, [R2+0x4800] ;  /* 0x004800000220783b */ /* 0x000eae0000000200 */
        /* <DEDUP_REMOVED lines=10> */
[C---:B---3--:R-:W-:Y:S08]  /*15010*/  HMMA.16816.F32 R92, R68.reuse, R40, R92 ;  /* 0x00000028445c723c */ /* 0x048ff0000000185c */
[C---:B------:R-:W-:Y:S01]  /*15020*/  HMMA.16816.F32 R88, R68.reuse, R42, R88 ;  /* 0x0000002a4458723c */ /* 0x040fe20000001858 */
[----:B------:R-:W3:Y:S07]  /*15030*/  LDSM.16.M88.4 R40, [R2+0x6000] ;  /* 0x006000000228783b */ /* 0x000eee0000000200 */
[C---:B------:R-:W-:Y:S08]  /*15040*/  HMMA.16816.F32 R84, R68.reuse, R72, R84 ;  /* 0x000000484454723c */ /* 0x040ff00000001854 */
[----:B------:R-:W-:Y:S01]  /*15050*/  HMMA.16816.F32 R80, R68, R74, R80 ;  /* 0x0000004a4450723c */ /* 0x000fe20000001850 */
[----:B------:R-:W3:Y:S04]  /*15060*/  LDSM.16.M88.4 R72, [R2+0x7800] ;  /* 0x007800000248783b */ /* 0x000ee80000000200 */
[----:B------:R-:W-:Y:S03]  /*15070*/  LDSM.16.M88.4 R68, [R188+UR5+0x9000] ;  /* 0x00900005bc44783b */ /* 0x000fe60008000200 */
[C---:B-1----:R-:W-:Y:S08]  /*15080*/  HMMA.16816.F32 R28, R44.reuse, R36, R28 ;  /* 0x000000242c1c723c */ /* 0x042ff0000000181c */
[C---:B------:R-:W-:Y:S01]  /*15090*/  HMMA.16816.F32 R24, R44.reuse, R38, R24 ;  /* 0x000000262c18723c */ /* 0x040fe20000001818 */
[----:B------:R-:W1:Y:S07]  /*150a0*/  LDSM.16.M88.4 R36, [R188+UR5+0x8000] ;  /* 0x00800005bc24783b */ /* 0x000e6e0008000200 */
[C---:B--2---:R-:W-:Y:S08]  /*150b0*/  HMMA.16816.F32 R20, R44.reuse, R32, R20 ;  /* 0x000000202c14723c */ /* 0x044ff00000001814 */
[C---:B------:R-:W-:Y:S01]  /*150c0*/  HMMA.16816.F32 R16, R44.reuse, R34, R16 ;  /* 0x000000222c10723c */ /* 0x040fe20000001810 */
[----:B------:R-:W2:Y:S07]  /*150d0*/  LDSM.16.M88.4 R32, [R188+UR5+0x8800] ;  /* 0x00880005bc20783b */ /* 0x000eae0008000200 */
[C---:B----4-:R-:W-:Y:S08]  /*150e0*/  HMMA.16816.F32 R12, R44.reuse, R56, R12 ;  /* 0x000000382c0c723c */ /* 0x050ff0000000180c */
[C---:B------:R-:W-:Y:S01]  /*150f0*/  HMMA.16816.F32 R4, R44.reuse, R58, R4 ;  /* 0x0000003a2c04723c */ /* 0x040fe20000001804 */
[----:B------:R-:W4:Y:S07]  /*15100*/  LDSM.16.M88.4 R56, [R188+UR5+0x9800] ;  /* 0x00980005bc38783b */ /* 0x000f2e0008000200 */
[C---:B-----5:R-:W-:Y:S08]  /*15110*/  HMMA.16816.F32 R116, R44.reuse, R48, R116 ;  /* 0x000000302c74723c */ /* 0x060ff00000001874 */
[C---:B------:R-:W-:Y:S01]  /*15120*/  HMMA.16816.F32 R112, R44.reuse, R50, R112 ;  /* 0x000000322c70723c */ /* 0x040fe20000001870 */
[----:B------:R-:W5:Y:S07]  /*15130*/  LDSM.16.M88.4 R48, [R188+UR5+0xa000] ;  /* 0x00a00005bc30783b */ /* 0x000f6e0008000200 */
[C---:B---3--:R-:W-:Y:S08]  /*15140*/  HMMA.16816.F32 R108, R44.reuse, R40, R108 ;  /* 0x000000282c6c723c */ /* 0x048ff0000000186c */
[C---:B------:R-:W-:Y:S01]  /*15150*/  HMMA.16816.F32 R104, R44.reuse, R42, R104 ;  /* 0x0000002a2c68723c */ /* 0x040fe20000001868 */
[----:B------:R-:W3:Y:S07]  /*15160*/  LDSM.16.M88.4 R40, [R188+UR5+0xa800] ;  /* 0x00a80005bc28783b */ /* 0x000eee0008000200 */
        /* <DEDUP_REMOVED lines=8> */
[----:B------:R4:W-:Y:S04]  /*151f0*/  LDSM.16.M88.4 R44, [R60+0x2000] ;  /* 0x002000003c2c783b */ /* 0x0009e80000000200 */
[----:B------:R-:W-:Y:S03]  /*15200*/  LDSM.16.M88.4 R72, [R55+0xa000] ;  /* 0x00a000003748783b */ /* 0x000fe60000000200 */
[C---:B-1----:R-:W-:Y:S08]  /*15210*/  HMMA.16816.F32 R28, R124.reuse, R36, R28 ;  /* 0x000000247c1c723c */ /* 0x042ff0000000181c */
[C---:B------:R-:W-:Y:S01]  /*15220*/  HMMA.16816.F32 R24, R124.reuse, R38, R24 ;  /* 0x000000267c18723c */ /* 0x040fe20000001818 */
[----:B------:R-:W1:Y:S07]  /*15230*/  LDSM.16.M88.4 R36, [R55+0x9000] ;  /* 0x009000003724783b */ /* 0x000e6e0000000200 */
[----:B--2---:R-:W-:Y:S01]  /*15240*/  HMMA.16816.F32 R20, R124, R32, R20 ;  /* 0x000000207c14723c */ /* 0x004fe20000001814 */
[----:B----4-:R-:W-:-:S07]  /*15250*/  VIADDMNMX R60, R3, 0x8, R66, PT ;  /* 0x00000008033c7846 */ /* 0x010fce0003800142 */
[C---:B------:R-:W-:Y:S01]  /*15260*/  HMMA.16816.F32 R16, R124.reuse, R34, R16 ;  /* 0x000000227c10723c */ /* 0x040fe20000001810 */
[----:B------:R-:W2:Y:S07]  /*15270*/  LDSM.16.M88.4 R32, [R55+0x9800] ;  /* 0x009800003720783b */ /* 0x000eae0000000200 */
[C---:B------:R-:W-:Y:S08]  /*15280*/  HMMA.16816.F32 R12, R124.reuse, R68, R12 ;  /* 0x000000447c0c723c */ /* 0x040ff0000000180c */
[C---:B------:R-:W-:Y:S01]  /*15290*/  HMMA.16816.F32 R4, R124.reuse, R70, R4 ;  /* 0x000000467c04723c */ /* 0x040fe20000001804 */
[----:B------:R-:W4:Y:S07]  /*152a0*/  LDSM.16.M88.4 R68, [R55+0xa800] ;  /* 0x00a800003744783b */ /* 0x000f2e0000000200 */
[C---:B------:R-:W-:Y:S08]  /*152b0*/  HMMA.16816.F32 R116, R124.reuse, R56, R116 ;  /* 0x000000387c74723c */ /* 0x040ff00000001874 */
[C---:B------:R-:W-:Y:S01]  /*152c0*/  HMMA.16816.F32 R112, R124.reuse, R58, R112 ;  /* 0x0000003a7c70723c */ /* 0x040fe20000001870 */
[----:B------:R-:W4:Y:S07]  /*152d0*/  LDSM.16.M88.4 R56, [R55+0xb000] ;  /* 0x00b000003738783b */ /* 0x000f2e0000000200 */
[C---:B-----5:R-:W-:Y:S08]  /*152e0*/  HMMA.16816.F32 R108, R124.reuse, R48, R108 ;  /* 0x000000307c6c723c */ /* 0x060ff0000000186c */
[C---:B------:R-:W-:Y:S01]  /*152f0*/  HMMA.16816.F32 R104, R124.reuse, R50, R104 ;  /* 0x000000327c68723c */ /* 0x040fe20000001868 */
[----:B------:R-:W5:Y:S07]  /*15300*/  LDSM.16.M88.4 R48, [R55+0xb800] ;  /* 0x00b800003730783b */ /* 0x000f6e0000000200 */
[C---:B---3--:R-:W-:Y:S08]  /*15310*/  HMMA.16816.F32 R100, R124.reuse, R40, R100 ;  /* 0x000000287c64723c */ /* 0x048ff00000001864 */
[----:B------:R-:W-:Y:S01]  /*15320*/  HMMA.16816.F32 R96, R124, R42, R96 ;  /* 0x0000002a7c60723c */ /* 0x000fe20000001860 */
        /* <DEDUP_REMOVED lines=9> */
[----:B------:R-:W2:Y:S07]  /*153c0*/  LDSM.16.M88.4 R136, [R53+0xa000] ;  /* 0x00a000003588783b */ /* 0x000eae0000000200 */
[C---:B------:R-:W-:Y:S08]  /*153d0*/  HMMA.16816.F32 R84, R124.reuse, R128, R84 ;  /* 0x000000807c54723c */ /* 0x040ff00000001854 */
[----:B------:R-:W-:Y:S01]  /*153e0*/  HMMA.16816.F32 R80, R124, R130, R80 ;  /* 0x000000827c50723c */ /* 0x000fe20000001850 */
[----:B------:R-:W2:Y:S04]  /*153f0*/  LDSM.16.M88.4 R128, [R53+0xa800] ;  /* 0x00a800003580783b */ /* 0x000ea80000000200 */
[----:B------:R-:W2:Y:S03]  /*15400*/  LDSM.16.M88.4 R124, [R53+0xb000] ;  /* 0x00b00000357c783b */ /* 0x000ea60000000200 */
[C---:B------:R-:W-:Y:S08]  /*15410*/  HMMA.16816.F32 R28, R44.reuse, R120, R28 ;  /* 0x000000782c1c723c */ /* 0x040ff0000000181c */
[C---:B------:R-:W-:Y:S01]  /*15420*/  HMMA.16816.F32 R24, R44.reuse, R122, R24 ;  /* 0x0000007a2c18723c */ /* 0x040fe20000001818 */
[----:B------:R-:W2:Y:S07]  /*15430*/  LDSM.16.M88.4 R120, [R53+0xb800] ;  /* 0x00b800003578783b */ /* 0x000eae0000000200 */
[C---:B------:R-:W-:Y:S08]  /*15440*/  HMMA.16816.F32 R20, R44.reuse, R76, R20 ;  /* 0x0000004c2c14723c */ /* 0x040ff00000001814 */
[C---:B------:R-:W-:Y:S01]  /*15450*/  HMMA.16816.F32 R16, R44.reuse, R78, R16 ;  /* 0x0000004e2c10723c */ /* 0x040fe20000001810 */
[----:B------:R-:W-:Y:S07]  /*15460*/  LDSM.16.M88.4 R76, [R54+0x2000] ;  /* 0x00200000364c783b */ /* 0x000fee0000000200 */
[C---:B------:R-:W-:Y:S08]  /*15470*/  HMMA.16816.F32 R108, R44.reuse, R72, R108 ;  /* 0x000000482c6c723c */ /* 0x040ff0000000186c */
[C---:B------:R-:W-:Y:S01]  /*15480*/  HMMA.16816.F32 R104, R44.reuse, R74, R104 ;  /* 0x0000004a2c68723c */ /* 0x040fe20000001868 */
[----:B------:R-:W2:Y:S07]  /*15490*/  LDSM.16.M88.4 R72, [R2+0x8000] ;  /* 0x008000000248783b */ /* 0x000eae0000000200 */
[C---:B----4-:R-:W-:Y:S08]  /*154a0*/  HMMA.16816.F32 R100, R44.reuse, R68, R100 ;  /* 0x000000442c64723c */ /* 0x050ff00000001864 */
[C---:B------:R-:W-:Y:S01]  /*154b0*/  HMMA.16816.F32 R96, R44.reuse, R70, R96 ;  /* 0x000000462c60723c */ /* 0x040fe20000001860 */
[----:B------:R-:W4:Y:S07]  /*154c0*/  LDSM.16.M88.4 R68, [R2+0x8800] ;  /* 0x008800000244783b */ /* 0x000f2e0000000200 */
[C---:B------:R-:W-:Y:S08]  /*154d0*/  HMMA.16816.F32 R92, R44.reuse, R56, R92 ;  /* 0x000000382c5c723c */ /* 0x040ff0000000185c */
[C---:B------:R-:W-:Y:S01]  /*154e0*/  HMMA.16816.F32 R88, R44.reuse, R58, R88 ;  /* 0x0000003a2c58723c */ /* 0x040fe20000001858 */
[----:B------:R-:W4:Y:S07]  /*154f0*/  LDSM.16.M88.4 R56, [R2+0x9000] ;  /* 0x009000000238783b */ /* 0x000f2e0000000200 */
[C---:B-----5:R-:W-:Y:S08]  /*15500*/  HMMA.16816.F32 R84, R44.reuse, R48, R84 ;  /* 0x000000302c54723c */ /* 0x060ff00000001854 */
[----:B------:R-:W-:Y:S01]  /*15510*/  HMMA.16816.F32 R80, R44, R50, R80 ;  /* 0x000000322c50723c */ /* 0x000fe20000001850 */
[----:B------:R-:W5:Y:S04]  /*15520*/  LDSM.16.M88.4 R48, [R2+0x9800] ;  /* 0x009800000230783b */ /* 0x000f680000000200 */
[----:B------:R-:W5:Y:S03]  /*15530*/  LDSM.16.M88.4 R44, [R2+0xa000] ;  /* 0x00a00000022c783b */ /* 0x000f660000000200 */
[C---:B---3--:R-:W-:Y:S08]  /*15540*/  HMMA.16816.F32 R28, R144.reuse, R40, R28 ;  /* 0x00000028901c723c */ /* 0x048ff0000000181c */
[C---:B------:R-:W-:Y:S01]  /*15550*/  HMMA.16816.F32 R24, R144.reuse, R42, R24 ;  /* 0x0000002a9018723c */ /* 0x040fe20000001818 */
[----:B------:R-:W3:Y:S07]  /*15560*/  LDSM.16.M88.4 R40, [R2+0xa800] ;  /* 0x00a800000228783b */ /* 0x000eee0000000200 */
[C---:B-1----:R-:W-:Y:S08]  /*15570*/  HMMA.16816.F32 R20, R144.reuse, R36, R20 ;  /* 0x000000249014723c */ /* 0x042ff00000001814 */
[C---:B------:R-:W-:Y:S01]  /*15580*/  HMMA.16816.F32 R16, R144.reuse, R38, R16 ;  /* 0x000000269010723c */ /* 0x040fe20000001810 */
[----:B------:R-:W1:Y:S07]  /*15590*/  LDSM.16.M88.4 R36, [R2+0xb000] ;  /* 0x00b000000224783b */ /* 0x000e6e0000000200 */
[C---:B--2---:R-:W-:Y:S08]  /*155a0*/  HMMA.16816.F32 R12, R144.reuse, R32, R12 ;  /* 0x00000020900c723c */ /* 0x044ff0000000180c */
[----:B------:R-:W-:Y:S01]  /*155b0*/  HMMA.16816.F32 R4, R144, R34, R4 ;  /* 0x000000229004723c */ /* 0x000fe20000001804 */
[----:B------:R2:W1:Y:S01]  /*155c0*/  LDSM.16.M88.4 R32, [R2+0xb800] ;  /* 0x00b800000220783b */ /* 0x0004620000000200 */
[----:B------:R-:W-:-:S06]  /*155d0*/  DEPBAR.LE SB0, 0x0 ;  /* 0x000080000000791a */ /* 0x000fcc0000000000 */
[C---:B------:R-:W-:Y:S08]  /*155e0*/  HMMA.16816.F32 R116, R144.reuse, R140, R116 ;  /* 0x0000008c9074723c */ /* 0x040ff00000001874 */
[C---:B------:R-:W-:Y:S08]  /*155f0*/  HMMA.16816.F32 R112, R144.reuse, R142, R112 ;  /* 0x0000008e9070723c */ /* 0x040ff00000001870 */
[----:B------:R-:W-:Y:S01]  /*15600*/  HMMA.16816.F32 R108, R144, R136, R108 ;  /* 0x00000088906c723c */ /* 0x000fe2000000186c */
[----:B--2---:R-:W-:-:S07]  /*15610*/  VIMNMX R2, PT, PT, R3, R66, PT ;  /* 0x0000004203027248 */ /* 0x004fce0003fe0100 */
        /* <DEDUP_REMOVED lines=9> */
[C---:B----4-:R-:W-:Y:S08]  /*156b0*/  HMMA.16816.F32 R20, R76.reuse, R68, R20 ;  /* 0x000000444c14723c */ /* 0x050ff00000001814 */
[C---:B------:R-:W-:Y:S08]  /*156c0*/  HMMA.16816.F32 R16, R76.reuse, R70, R16 ;  /* 0x000000464c10723c */ /* 0x040ff00000001810 */
[C---:B------:R-:W-:Y:S08]  /*156d0*/  HMMA.16816.F32 R12, R76.reuse, R56, R12 ;  /* 0x000000384c0c723c */ /* 0x040ff0000000180c */
[C---:B------:R-:W-:Y:S08]  /*156e0*/  HMMA.16816.F32 R4, R76.reuse, R58, R4 ;  /* 0x0000003a4c04723c */ /* 0x040ff00000001804 */
[C---:B-----5:R-:W-:Y:S08]  /*156f0*/  HMMA.16816.F32 R116, R76.reuse, R48, R116 ;  /* 0x000000304c74723c */ /* 0x060ff00000001874 */
[C---:B------:R-:W-:Y:S08]  /*15700*/  HMMA.16816.F32 R112, R76.reuse, R50, R112 ;  /* 0x000000324c70723c */ /* 0x040ff00000001870 */
[C---:B------:R-:W-:Y:S08]  /*15710*/  HMMA.16816.F32 R108, R76.reuse, R44, R108 ;  /* 0x0000002c4c6c723c */ /* 0x040ff0000000186c */
[C---:B------:R-:W-:Y:S08]  /*15720*/  HMMA.16816.F32 R104, R76.reuse, R46, R104 ;  /* 0x0000002e4c68723c */ /* 0x040ff00000001868 */
[C---:B---3--:R-:W-:Y:S08]  /*15730*/  HMMA.16816.F32 R100, R76.reuse, R40, R100 ;  /* 0x000000284c64723c */ /* 0x048ff00000001864 */
[C---:B------:R-:W-:Y:S08]  /*15740*/  HMMA.16816.F32 R96, R76.reuse, R42, R96 ;  /* 0x0000002a4c60723c */ /* 0x040ff00000001860 */
[C---:B-1----:R-:W-:Y:S08]  /*15750*/  HMMA.16816.F32 R92, R76.reuse, R36, R92 ;  /* 0x000000244c5c723c */ /* 0x042ff0000000185c */
[C---:B------:R-:W-:Y:S08]  /*15760*/  HMMA.16816.F32 R88, R76.reuse, R38, R88 ;  /* 0x000000264c58723c */ /* 0x040ff00000001858 */
[C---:B------:R-:W-:Y:S08]  /*15770*/  HMMA.16816.F32 R84, R76.reuse, R32, R84 ;  /* 0x000000204c54723c */ /* 0x040ff00000001854 */
        /* <DEDUP_REMOVED lines=14> */
.L_x_900:
[----:B------:R-:W1:Y:S01]  /*15860*/  LDC R32, c[0x0][0x4f0] ;  /* 0x00013c00ff207b82 */ /* 0x000e620000000800 */
[C---:B------:R-:W-:Y:S01]  /*15870*/  IADD3 R39, PT, PT, R62.reuse, -0x100, RZ ;  /* 0xffffff003e277810 */ /* 0x040fe20007ffe0ff */
[----:B------:R-:W-:Y:S01]  /*15880*/  VIADD R33, R62, 0xffffff80 ;  /* 0xffffff803e217836 */ /* 0x000fe20000000000 */
[----:B------:R-:W2:Y:S02]  /*15890*/  LDCU.64 UR8, c[0x0][0x3a0] ;  /* 0x00007400ff0877ac */ /* 0x000ea40008000a00 */
[----:B------:R-:W-:Y:S02]  /*158a0*/  IABS R35, R39 ;  /* 0x0000002700237213 */ /* 0x000fe40000000000 */
[----:B------:R-:W-:Y:S02]  /*158b0*/  IABS R37, R33 ;  /* 0x0000002100257213 */ /* 0x000fe40000000000 */
[-C--:B-1----:R-:W-:Y:S02]  /*158c0*/  IABS R3, R32.reuse ;  /* 0x0000002000037213 */ /* 0x082fe40000000000 */
[----:B------:R-:W-:-:S02]  /*158d0*/  LOP3.LUT R39, R39, R32, RZ, 0x3c, !PT ;  /* 0x0000002027277212 */ /* 0x000fc400078e3cff */
[----:B------:R-:W1:Y:S01]  /*158e0*/  I2F.RP R34, R3 ;  /* 0x0000000300227306 */ /* 0x000e620000209400 */
[----:B------:R-:W-:-:S07]  /*158f0*/  LOP3.LUT R33, R33, R32, RZ, 0x3c, !PT ;  /* 0x0000002021217212 */ /* 0x000fce00078e3cff */
[----:B-1----:R-:W1:Y:S02]  /*15900*/  MUFU.RCP R42, R34 ;  /* 0x00000022002a7308 */ /* 0x002e640000001000 */
[----:B-1----:R-:W-:-:S06]  /*15910*/  VIADD R42, R42, 0xffffffe ;  /* 0x0ffffffe2a2a7836 */ /* 0x002fcc0000000000 */
[----:B------:R-:W1:Y:S02]  /*15920*/  F2I.FTZ.U32.TRUNC.NTZ R43, R42 ;  /* 0x0000002a002b7305 */ /* 0x000e64000021f000 */
[----:B-1----:R-:W-:Y:S01]  /*15930*/  IMAD.MOV R40, RZ, RZ, -R43 ;  /* 0x000000ffff287224 */ /* 0x002fe200078e0a2b */
[----:B------:R-:W-:-:S03]  /*15940*/  MOV R42, RZ ;  /* 0x000000ff002a7202 */ /* 0x000fc60000000f00 */
        /* <DEDUP_REMOVED lines=17> */
[----:B------:R-:W-:-:S02]  /*15a60*/  ISETP.GE.AND P2, PT, R33, RZ, PT ;  /* 0x000000ff2100720c */ /* 0x000fc40003f46270 */
[----:B------:R-:W-:-:S05]  /*15a70*/  LOP3.LUT R3, RZ, R32, RZ, 0x33, !PT ;  /* 0x00000020ff037212 */ /* 0x000fca00078e33ff */
[----:B------:R-:W-:Y:S01]  /*15a80*/  @P3 VIADD R38, R38, 0x1 ;  /* 0x0000000126263836 */ /* 0x000fe20000000000 */
[----:B------:R-:W-:Y:S02]  /*15a90*/  ISETP.NE.AND P3, PT, R32, RZ, PT ;  /* 0x000000ff2000720c */ /* 0x000fe40003f65270 */
[----:B------:R-:W-:Y:S01]  /*15aa0*/  @P4 IADD3 R40, PT, PT, R40, 0x1, RZ ;  /* 0x0000000128284810 */ /* 0x000fe20007ffe0ff */
[----:B------:R-:W-:-:S03]  /*15ab0*/  @!P1 IMAD.MOV R38, RZ, RZ, -R38 ;  /* 0x000000ffff269224 */ /* 0x000fc600078e0a26 */
[----:B------:R-:W-:Y:S02]  /*15ac0*/  @!P2 IADD3 R40, PT, PT, -R40, RZ, RZ ;  /* 0x000000ff2828a210 */ /* 0x000fe40007ffe1ff */
        /* <DEDUP_REMOVED lines=10> */
[C---:B------:R-:W-:Y:S01]  /*15b70*/  IMAD R32, R3.reuse, R135, R32 ;  /* 0x0000008703207224 */ /* 0x040fe200078e0220 */
        /* <DEDUP_REMOVED lines=9> */
[----:B------:R-:W-:-:S07]  /*15c10*/  LEA.HI.X R207, R34, R207, R32, 0x1, P1 ;  /* 0x000000cf22cf7211 */ /* 0x000fce00008f0c20 */
.L_x_901:
        /* <DEDUP_REMOVED lines=12> */
[----:B------:R-:W-:Y:S01]  /*15ce0*/  @!PT LDS RZ, [RZ] ;  /* 0x00000000fffff984 */ /* 0x000fe20000000800 */
[----:B------:R-:W-:Y:S01]  /*15cf0*/  @!PT LDS RZ, [RZ] ;  /* 0x00000000fffff984 */ /* 0x000fe20000000800 */
[----:B------:R-:W-:Y:S01]  /*15d00*/  @!PT LDS RZ, [RZ] ;  /* 0x00000000fffff984 */ /* 0x000fe20000000800 */
[----:B------:R-:W-:Y:S02]  /*15d10*/  @!P2 LDGSTS.E.BYPASS.LTC128B.128 [R213+0x4000], desc[UR6][R206.64] ;  /* 0x04000000ced5afae */ /* 0x000fe4000b981a06 */
[--C-:B------:R-:W-:Y:S01]  /*15d20*/  IMAD.X R41, R43, 0x1, R32.reuse, P3 ;  /* 0x000000012b297824 */ /* 0x100fe200018e0620 */
[-C--:B------:R-:W-:Y:S01]  /*15d30*/  IADD3 R38, P3, PT, R40, R3.reuse, RZ ;  /* 0x0000000328267210 */ /* 0x080fe20007f7e0ff */
[----:B------:R1:W-:Y:S03]  /*15d40*/  @P2 STS.128 [R213+0x4000], RZ ;  /* 0x004000ffd5002388 */ /* 0x0003e60000000c00 */
[----:B------:R-:W-:Y:S01]  /*15d50*/  IADD3 R36, P4, PT, R38, R3, RZ ;  /* 0x0000000326247210 */ /* 0x000fe20007f9e0ff */
[----:B------:R-:W-:Y:S01]  /*15d60*/  @!PT LDS RZ, [RZ] ;  /* 0x00000000fffff984 */ /* 0x000fe20000000800 */
[----:B------:R-:W-:Y:S01]  /*15d70*/  @!PT LDS RZ, [RZ] ;  /* 0x00000000fffff984 */ /* 0x000fe20000000800 */
[----:B------:R-:W-:Y:S01]  /*15d80*/  @!PT LDS RZ, [RZ] ;  /* 0x00000000fffff984 */ /* 0x000fe20000000800 */
[----:B------:R-:W-:Y:S01]  /*15d90*/  @!P1 LDGSTS.E.BYPASS.LTC128B.128 [R213+0x8000], desc[UR6][R206.64+0x80] ;  /* 0x08000080ced59fae */ /* 0x000fe2000b981a06 */
[----:B------:R-:W-:-:S03]  /*15da0*/  IMAD.X R39, R41, 0x1, R32, P3 ;  /* 0x0000000129277824 */ /* 0x000fc600018e0620 */
[----:B------:R1:W-:Y:S01]  /*15db0*/  @P1 STS.128 [R213+0x8000], RZ ;  /* 0x008000ffd5001388 */ /* 0x0003e20000000c00 */
[----:B------:R-:W-:-:S03]  /*15dc0*/  IMAD.X R37, R39, 0x1, R32, P4 ;  /* 0x0000000127257824 */ /* 0x000fc600020e0620 */
[----:B------:R-:W-:Y:S01]  /*15dd0*/  @!PT LDS RZ, [RZ] ;  /* 0x00000000fffff984 */ /* 0x000fe20000000800 */
[----:B------:R-:W-:Y:S01]  /*15de0*/  @!PT LDS RZ, [RZ] ;  /* 0x00000000fffff984 */ /* 0x000fe20000000800 */
[----:B------:R-:W-:Y:S01]  /*15df0*/  @!PT LDS RZ, [RZ] ;  /* 0x00000000fffff984 */ /* 0x000fe20000000800 */
[----:B------:R-:W-:Y:S01]  /*15e00*/  @!P2 LDGSTS.E.BYPASS.LTC128B.128 [R213+0x4800], desc[UR6][R34.64] ;  /* 0x0480000022d5afae */ /* 0x000fe2000b981a06 */
[----:B------:R-:W-:-:S03]  /*15e10*/  @!P1 IMAD.MOV.U32 R33, RZ, RZ, R37 ;  /* 0x000000ffff219224 */ /* 0x000fc600078e0025 */
        /* <DEDUP_REMOVED lines=11> */
[----:B--2---:R-:W-:Y:S01]  /*15ed0*/  @!P1 MOV R34, R44 ;  /* 0x0000002c00229202 */ /* 0x004fe20000000f00 */
[----:B------:R-:W-:-:S05]  /*15ee0*/  @!P1 IMAD.MOV.U32 R35, RZ, RZ, R45 ;  /* 0x000000ffff239224 */ /* 0x000fca00078e002d */
        /* <DEDUP_REMOVED lines=13> */
[----:B--2---:R-:W-:Y:S01]  /*15fc0*/  @!P1 IMAD.MOV.U32 R34, RZ, RZ, R42 ;  /* 0x000000ffff229224 */ /* 0x004fe200078e002a */
        /* <DEDUP_REMOVED lines=20> */
[----:B--2---:R-:W-:Y:S01]  /*16110*/  @!P1 MOV R34, R38 ;  /* 0x0000002600229202 */ /* 0x004fe20000000f00 */
        /* <DEDUP_REMOVED lines=28> */
.L_x_899:
[----:B-1----:R-:W-:Y:S01]  /*162e0*/  IMAD.SHL.U32 R32, R61, 0x80, RZ ;  /* 0x000000803d207824 */ /* 0x002fe200078e00ff */
[----:B------:R-:W1:Y:S01]  /*162f0*/  LDCU UR4, c[0x0][0x45c] ;  /* 0x00008b80ff0477ac */ /* 0x000e620008000800 */
[----:B------:R-:W-:Y:S02]  /*16300*/  IMAD.SHL.U32 R3, R197, 0x2, RZ ;  /* 0x00000002c5037824 */ /* 0x000fe400078e00ff */
[----:B------:R-:W-:Y:S02]  /*16310*/  IMAD.IADD R137, R64, 0x1, R63 ;  /* 0x0000000140897824 */ /* 0x000fe400078e023f */
[----:B------:R-:W-:Y:S01]  /*16320*/  IMAD.MOV.U32 R212, RZ, RZ, -0x1 ;  /* 0xffffffffffd47424 */ /* 0x000fe200078e00ff */
[----:B------:R-:W-:Y:S02]  /*16330*/  LOP3.LUT R32, R32, 0x6, R3, 0xf8, !PT ;  /* 0x0000000620207812 */ /* 0x000fe400078ef803 */
[----:B------:R-:W-:-:S03]  /*16340*/  LEA R137, R137, UR5, 0x1 ;  /* 0x0000000589897c11 */ /* 0x000fc6000f8e08ff */
[C---:B------:R-:W-:Y:S02]  /*16350*/  VIADD R33, R32.reuse, 0xffffff80 ;  /* 0xffffff8020217836 */ /* 0x040fe40000000000 */
[C---:B------:R-:W-:Y:S02]  /*16360*/  VIADD R3, R32.reuse, 0xffffff81 ;  /* 0xffffff8120037836 */ /* 0x040fe40000000000 */
[C---:B------:R-:W-:Y:S01]  /*16370*/  VIADD R69, R32.reuse, 0xffffffe1 ;  /* 0xffffffe120457836 */ /* 0x040fe20000000000 */
[C---:B------:R-:W-:Y:S01]  /*16380*/  ISETP.GE.AND P2, PT, R33.reuse, R2, PT ;  /* 0x000000022100720c */ /* 0x040fe20003f46270 */
[C---:B------:R-:W-:Y:S01]  /*16390*/  VIADD R67, R32.reuse, 0xffffffe8 ;  /* 0xffffffe820437836 */ /* 0x040fe20000000000 */
[----:B------:R-:W-:Y:S01]  /*163a0*/  ISETP.GE.AND P3, PT, R33, R60, PT ;  /* 0x0000003c2100720c */ /* 0x000fe20003f66270 */
[C---:B------:R-:W-:Y:S01]  /*163b0*/  VIADD R33, R32.reuse, 0xffffff88 ;  /* 0xffffff8820217836 */ /* 0x040fe20000000000 */
[C---:B------:R-:W-:Y:S01]  /*163c0*/  ISETP.GE.AND P4, PT, R3.reuse, R2, PT ;  /* 0x000000020300720c */ /* 0x040fe20003f86270 */
[----:B------:R-:W-:Y:S01]  /*163d0*/  VIADD R65, R32, 0xffffffe9 ;  /* 0xffffffe920417836 */ /* 0x000fe20000000000 */
[----:B------:R-:W-:Y:S01]  /*163e0*/  ISETP.GE.AND P1, PT, R3, R60, PT ;  /* 0x0000003c0300720c */ /* 0x000fe20003f26270 */
[----:B------:R-:W-:Y:S01]  /*163f0*/  IMAD.IADD R141, R8, 0x1, R137 ;  /* 0x00000001088d7824 */ /* 0x000fe200078e0289 */
[----:B------:R-:W-:-:S02]  /*16400*/  FSEL R3, R28, -INF , !P2 ;  /* 0xff8000001c037808 */ /* 0x000fc40005000000 */
[----:B------:R-:W-:Y:S02]  /*16410*/  FSEL R53, R30, -INF , !P3 ;  /* 0xff8000001e357808 */ /* 0x000fe40005800000 */
[C---:B------:R-:W-:Y:S01]  /*16420*/  ISETP.GE.AND P2, PT, R33.reuse, R2, PT ;  /* 0x000000022100720c */ /* 0x040fe20003f46270 */
[----:B------:R-:W-:Y:S01]  /*16430*/  LDSM.16.MT88.4 R76, [R141+0xc000] ;  /* 0x00c000008d4c783b */ /* 0x000fe20000004200 */
[-C--:B------:R-:W-:Y:S01]  /*16440*/  ISETP.GE.AND P3, PT, R33, R60.reuse, PT ;  /* 0x0000003c2100720c */ /* 0x080fe20003f66270 */
[C---:B------:R-:W-:Y:S01]  /*16450*/  VIADD R33, R32.reuse, 0xffffff89 ;  /* 0xffffff8920217836 */ /* 0x040fe20000000000 */
[----:B------:R-:W-:Y:S01]  /*16460*/  FSEL R59, R29, -INF , !P4 ;  /* 0xff8000001d3b7808 */ /* 0x000fe20006000000 */
[C---:B------:R-:W-:Y:S01]  /*16470*/  VIADD R29, R32.reuse, 0xffffff90 ;  /* 0xffffff90201d7836 */ /* 0x040fe20000000000 */
[----:B------:R-:W-:Y:S01]  /*16480*/  FSEL R45, R31, -INF , !P1 ;  /* 0xff8000001f2d7808 */ /* 0x000fe20004800000 */
[----:B------:R-:W-:Y:S01]  /*16490*/  VIADD R31, R32, 0xffffff99 ;  /* 0xffffff99201f7836 */ /* 0x000fe20000000000 */
[----:B------:R-:W-:-:S02]  /*164a0*/  ISETP.GE.AND P1, PT, R33, R60, PT ;  /* 0x0000003c2100720c */ /* 0x000fc40003f26270 */
[----:B------:R-:W-:Y:S02]  /*164b0*/  FSEL R57, R24, -INF , !P2 ;  /* 0xff80000018397808 */ /* 0x000fe40005000000 */
[----:B------:R-:W-:Y:S02]  /*164c0*/  FSEL R49, R26, -INF , !P3 ;  /* 0xff8000001a317808 */ /* 0x000fe40005800000 */
[C---:B------:R-:W-:Y:S02]  /*164d0*/  ISETP.GE.AND P2, PT, R29.reuse, R2, PT ;  /* 0x000000021d00720c */ /* 0x040fe40003f46270 */
[----:B------:R-:W-:Y:S01]  /*164e0*/  ISETP.GE.AND P3, PT, R29, R60, PT ;  /* 0x0000003c1d00720c */ /* 0x000fe20003f66270 */
[C---:B------:R-:W-:Y:S01]  /*164f0*/  VIADD R29, R32.reuse, 0xffffff91 ;  /* 0xffffff91201d7836 */ /* 0x040fe20000000000 */
[----:B------:R-:W-:Y:S01]  /*16500*/  ISETP.GE.AND P4, PT, R33, R2, PT ;  /* 0x000000022100720c */ /* 0x000fe20003f86270 */
[C---:B------:R-:W-:Y:S01]  /*16510*/  VIADD R33, R32.reuse, 0xffffffa9 ;  /* 0xffffffa920217836 */ /* 0x040fe20000000000 */
[----:B------:R-:W-:Y:S01]  /*16520*/  FSEL R51, R27, -INF , !P1 ;  /* 0xff8000001b337808 */ /* 0x000fe20004800000 */
[----:B------:R-:W-:Y:S01]  /*16530*/  VIADD R27, R32, 0xffffff98 ;  /* 0xffffff98201b7836 */ /* 0x000fe20000000000 */
[----:B------:R-:W-:-:S02]  /*16540*/  FSEL R55, R25, -INF , !P4 ;  /* 0xff80000019377808 */ /* 0x000fc40006000000 */
[C---:B------:R-:W-:Y:S02]  /*16550*/  ISETP.GE.AND P4, PT, R29.reuse, R2, PT ;  /* 0x000000021d00720c */ /* 0x040fe40003f86270 */
[----:B------:R-:W-:Y:S01]  /*16560*/  ISETP.GE.AND P1, PT, R29, R60, PT ;  /* 0x0000003c1d00720c */ /* 0x000fe20003f26270 */
        /* <DEDUP_REMOVED lines=12> */
[C---:B------:R-:W-:Y:S02]  /*16630*/  ISETP.GE.AND P2, PT, R29.reuse, R2, PT ;  /* 0x000000021d00720c */ /* 0x040fe40003f46270 */
[----:B------:R-:W-:Y:S01]  /*16640*/  ISETP.GE.AND P3, PT, R29, R60, PT ;  /* 0x0000003c1d00720c */ /* 0x000fe20003f66270 */
[----:B------:R-:W-:Y:S01]  /*16650*/  VIADD R29, R32, 0xffffffa8 ;  /* 0xffffffa8201d7836 */ /* 0x000fe20000000000 */
[----:B------:R-:W-:Y:S02]  /*16660*/  FSEL R17, R17, -INF , !P4 ;  /* 0xff80000011117808 */ /* 0x000fe40006000000 */
[----:B------:R-:W-:Y:S02]  /*16670*/  ISETP.GE.AND P4, PT, R31, R2, PT ;  /* 0x000000021f00720c */ /* 0x000fe40003f86270 */
[----:B------:R-:W-:Y:S02]  /*16680*/  FSEL R19, R19, -INF , !P1 ;  /* 0xff80000013137808 */ /* 0x000fe40004800000 */
[----:B------:R-:W-:-:S02]  /*16690*/  ISETP.GE.AND P1, PT, R31, R60, PT ;  /* 0x0000003c1f00720c */ /* 0x000fc40003f26270 */
[----:B------:R-:W-:Y:S02]  /*166a0*/  FSEL R37, R12, -INF , !P2 ;  /* 0xff8000000c257808 */ /* 0x000fe40005000000 */
[----:B------:R-:W-:Y:S02]  /*166b0*/  FSEL R31, R14, -INF , !P3 ;  /* 0xff8000000e1f7808 */ /* 0x000fe40005800000 */
[----:B------:R-:W-:Y:S01]  /*166c0*/  FSEL R35, R13, -INF , !P4 ;  /* 0xff8000000d237808 */ /* 0x000fe20006000000 */
[----:B------:R-:W-:Y:S01]  /*166d0*/  VIADD R13, R32, 0xffffffb0 ;  /* 0xffffffb0200d7836 */ /* 0x000fe20000000000 */
[C---:B------:R-:W-:Y:S02]  /*166e0*/  ISETP.GE.AND P2, PT, R29.reuse, R2, PT ;  /* 0x000000021d00720c */ /* 0x040fe40003f46270 */
[----:B------:R-:W-:Y:S02]  /*166f0*/  ISETP.GE.AND P3, PT, R29, R60, PT ;  /* 0x0000003c1d00720c */ /* 0x000fe40003f66270 */
[----:B------:R-:W-:-:S02]  /*16700*/  ISETP.GE.AND P4, PT, R33, R2, PT ;  /* 0x000000022100720c */ /* 0x000fc40003f86270 */
[----:B------:R-:W-:Y:S01]  /*16710*/  FSEL R29, R15, -INF , !P1 ;  /* 0xff8000000f1d7808 */ /* 0x000fe20004800000 */
[----:B------:R-:W-:Y:S01]  /*16720*/  VIADD R15, R32, 0xfffffff0 ;  /* 0xfffffff0200f7836 */ /* 0x000fe20000000000 */
[----:B------:R-:W-:Y:S02]  /*16730*/  ISETP.GE.AND P1, PT, R33, R60, PT ;  /* 0x0000003c2100720c */ /* 0x000fe40003f26270 */
[----:B------:R-:W-:Y:S02]  /*16740*/  FSEL R33, R4, -INF , !P2 ;  /* 0xff80000004217808 */ /* 0x000fe40005000000 */
[----:B------:R-:W-:Y:S02]  /*16750*/  FSEL R41, R6, -INF , !P3 ;  /* 0xff80000006297808 */ /* 0x000fe40005800000 */
[C---:B------:R-:W-:Y:S02]  /*16760*/  ISETP.GE.AND P2, PT, R13.reuse, R2, PT ;  /* 0x000000020d00720c */ /* 0x040fe40003f46270 */
[----:B------:R-:W-:Y:S01]  /*16770*/  ISETP.GE.AND P3, PT, R13, R60, PT ;  /* 0x0000003c0d00720c */ /* 0x000fe20003f66270 */
[C---:B------:R-:W-:Y:S01]  /*16780*/  VIADD R13, R32.reuse, 0xffffffb1 ;  /* 0xffffffb1200d7836 */ /* 0x040fe20000000000 */
[----:B------:R-:W-:Y:S01]  /*16790*/  FSEL R43, R5, -INF , !P4 ;  /* 0xff800000052b7808 */ /* 0x000fe20006000000 */
[----:B------:R-:W-:Y:S01]  /*167a0*/  VIADD R5, R32, 0xffffffb8 ;  /* 0xffffffb820057836 */ /* 0x000fe20000000000 */
[----:B------:R-:W-:-:S02]  /*167b0*/  FMNMX3.FTZ R4, R3, R59, R57, !PT ;  /* 0x0000003b03047276 */ /* 0x000fc40007810039 */
[----:B------:R-:W-:Y:S01]  /*167c0*/  FSEL R235, R7, -INF , !P1 ;  /* 0xff80000007eb7808 */ /* 0x000fe20004800000 */
[----:B------:R-:W-:Y:S01]  /*167d0*/  VIADD R7, R32, 0xffffffb9 ;  /* 0xffffffb920077836 */ /* 0x000fe20000000000 */
[----:B------:R-:W-:Y:S02]  /*167e0*/  FSEL R233, R116, -INF , !P2 ;  /* 0xff80000074e97808 */ /* 0x000fe40005000000 */
[----:B------:R-:W-:Y:S02]  /*167f0*/  FSEL R225, R118, -INF , !P3 ;  /* 0xff80000076e17808 */ /* 0x000fe40005800000 */
[C---:B------:R-:W-:Y:S02]  /*16800*/  ISETP.GE.AND P4, PT, R13.reuse, R2, PT ;  /* 0x000000020d00720c */ /* 0x040fe40003f86270 */
[----:B------:R-:W-:Y:S01]  /*16810*/  ISETP.GE.AND P1, PT, R13, R60, PT ;  /* 0x0000003c0d00720c */ /* 0x000fe20003f26270 */
[----:B------:R-:W-:Y:S01]  /*16820*/  VIADD R13, R32, 0xfffffff1 ;  /* 0xfffffff1200d7836 */ /* 0x000fe20000000000 */
[----:B------:R-:W-:-:S02]  /*16830*/  ISETP.GE.AND P2, PT, R5, R2, PT ;  /* 0x000000020500720c */ /* 0x000fc40003f46270 */
[----:B------:R-:W-:Y:S01]  /*16840*/  ISETP.GE.AND P3, PT, R5, R60, PT ;  /* 0x0000003c0500720c */ /* 0x000fe20003f66270 */
[----:B------:R-:W-:Y:S01]  /*16850*/  VIADD R5, R32, 0xffffffc0 ;  /* 0xffffffc020057836 */ /* 0x000fe20000000000 */
[----:B------:R-:W-:Y:S02]  /*16860*/  FMNMX3.FTZ R4, R4, R55, R47, !PT ;  /* 0x0000003704047276 */ /* 0x000fe4000781002f */
[----:B------:R-:W-:Y:S02]  /*16870*/  FSEL R231, R117, -INF , !P4 ;  /* 0xff80000075e77808 */ /* 0x000fe40006000000 */
[----:B------:R-:W-:Y:S02]  /*16880*/  FSEL R157, R119, -INF , !P1 ;  /* 0xff800000779d7808 */ /* 0x000fe40004800000 */
[C---:B------:R-:W-:Y:S02]  /*16890*/  ISETP.GE.AND P4, PT, R7.reuse, R2, PT ;  /* 0x000000020700720c */ /* 0x040fe40003f86270 */
[----:B------:R-:W-:Y:S01]  /*168a0*/  ISETP.GE.AND P1, PT, R7, R60, PT ;  /* 0x0000003c0700720c */ /* 0x000fe20003f26270 */
[----:B------:R-:W-:Y:S01]  /*168b0*/  VIADD R7, R32, 0xffffffc1 ;  /* 0xffffffc120077836 */ /* 0x000fe20000000000 */
[----:B------:R-:W-:-:S02]  /*168c0*/  FSEL R229, R112, -INF , !P2 ;  /* 0xff80000070e57808 */ /* 0x000fc40005000000 */
[----:B------:R-:W-:Y:S02]  /*168d0*/  FSEL R223, R114, -INF , !P3 ;  /* 0xff80000072df7808 */ /* 0x000fe40005800000 */
[----:B------:R-:W-:Y:S02]  /*168e0*/  FMNMX3.FTZ R4, R4, R27, R21, !PT ;  /* 0x0000001b04047276 */ /* 0x000fe40007810015 */
[C---:B------:R-:W-:Y:S02]  /*168f0*/  ISETP.GE.AND P2, PT, R5.reuse, R2, PT ;  /* 0x000000020500720c */ /* 0x040fe40003f46270 */
[----:B------:R-:W-:Y:S01]  /*16900*/  ISETP.GE.AND P3, PT, R5, R60, PT ;  /* 0x0000003c0500720c */ /* 0x000fe20003f66270 */
[----:B------:R-:W-:Y:S01]  /*16910*/  VIADD R5, R32, 0xffffffc8 ;  /* 0xffffffc820057836 */ /* 0x000fe20000000000 */
[----:B------:R-:W-:Y:S02]  /*16920*/  FMNMX3.FTZ R4, R4, R17, R37, !PT ;  /* 0x0000001104047276 */ /* 0x000fe40007810025 */
[----:B------:R-:W-:-:S02]  /*16930*/  FSEL R227, R113, -INF , !P4 ;  /* 0xff80000071e37808 */ /* 0x000fc40006000000 */
[----:B------:R-:W-:Y:S02]  /*16940*/  FSEL R159, R115, -INF , !P1 ;  /* 0xff800000739f7808 */ /* 0x000fe40004800000 */
[C---:B------:R-:W-:Y:S02]  /*16950*/  ISETP.GE.AND P4, PT, R7.reuse, R2, PT ;  /* 0x000000020700720c */ /* 0x040fe40003f86270 */
[----:B------:R-:W-:Y:S01]  /*16960*/  ISETP.GE.AND P1, PT, R7, R60, PT ;  /* 0x0000003c0700720c */ /* 0x000fe20003f26270 */
[----:B------:R-:W-:Y:S01]  /*16970*/  VIADD R7, R32, 0xffffffc9 ;  /* 0xffffffc920077836 */ /* 0x000fe20000000000 */
        /* <DEDUP_REMOVED lines=15> */
[----:B------:R-:W-:Y:S02]  /*16a70*/  FMNMX3.FTZ R4, R4, R43, R233, !PT ;  /* 0x0000002b04047276 */ /* 0x000fe400078100e9 */
        /* <DEDUP_REMOVED lines=19> */
[-C--:B------:R-:W-:Y:S02]  /*16bb0*/  ISETP.GE.AND P4, PT, R7, R2.reuse, PT ;  /* 0x000000020700720c */ /* 0x080fe40003f86270 */
[----:B------:R-:W-:Y:S02]  /*16bc0*/  FSEL R195, R96, -INF , !P2 ;  /* 0xff80000060c37808 */ /* 0x000fe40005000000 */
[----:B------:R-:W-:Y:S02]  /*16bd0*/  FMNMX3.FTZ R4, R4, R177, R219, !PT ;  /* 0x000000b104047276 */ /* 0x000fe400078100db */
[----:B------:R-:W-:Y:S02]  /*16be0*/  FMNMX3.FTZ R6, R6, R29, R41, !PT ;  /* 0x0000001d06067276 */ /* 0x000fe40007810029 */
[----:B------:R-:W-:Y:S02]  /*16bf0*/  ISETP.GE.AND P2, PT, R5, R2, PT ;  /* 0x000000020500720c */ /* 0x000fe40003f46270 */
[----:B------:R-:W-:-:S02]  /*16c00*/  FSEL R191, R97, -INF , !P4 ;  /* 0xff80000061bf7808 */ /* 0x000fc40006000000 */
[----:B------:R-:W-:Y:S02]  /*16c10*/  FMNMX3.FTZ R4, R4, R181, R203, !PT ;  /* 0x000000b504047276 */ /* 0x000fe400078100cb */
[----:B------:R-:W-:Y:S02]  /*16c20*/  FMNMX3.FTZ R6, R6, R235, R225, !PT ;  /* 0x000000eb06067276 */ /* 0x000fe400078100e1 */
[-C--:B------:R-:W-:Y:S02]  /*16c30*/  ISETP.GE.AND P4, PT, R69, R2.reuse, PT ;  /* 0x000000024500720c */ /* 0x080fe40003f86270 */
[----:B------:R-:W-:Y:S02]  /*16c40*/  FSEL R175, R92, -INF , !P2 ;  /* 0xff8000005caf7808 */ /* 0x000fe40005000000 */
[----:B------:R-:W-:Y:S02]  /*16c50*/  ISETP.GE.AND P2, PT, R67, R2, PT ;  /* 0x000000024300720c */ /* 0x000fe40003f46270 */
[----:B------:R-:W-:-:S02]  /*16c60*/  FMNMX3.FTZ R4, R4, R201, R195, !PT ;  /* 0x000000c904047276 */ /* 0x000fc400078100c3 */
[----:B------:R-:W-:Y:S02]  /*16c70*/  FMNMX3.FTZ R6, R6, R157, R223, !PT ;  /* 0x0000009d06067276 */ /* 0x000fe400078100df */
[----:B------:R-:W-:Y:S02]  /*16c80*/  FSEL R185, R103, -INF , !P1 ;  /* 0xff80000067b97808 */ /* 0x000fe40004800000 */
[----:B------:R-:W-:Y:S01]  /*16c90*/  FSEL R173, R93, -INF , !P4 ;  /* 0xff8000005dad7808 */ /* 0x000fe20006000000 */
[----:B------:R-:W-:Y:S01]  /*16ca0*/  LDSM.16.MT88.4 R100, [R137+0x10000] ;  /* 0x010000008964783b */ /* 0x000fe20000004200 */
[----:B------:R-:W-:Y:S01]  /*16cb0*/  ISETP.GE.AND P1, PT, R7, R60, PT ;  /* 0x0000003c0700720c */ /* 0x000fe20003f26270 */
[----:B------:R-:W-:Y:S01]  /*16cc0*/  VIADD R7, R32, 0xfffffff8 ;  /* 0xfffffff820077836 */ /* 0x000fe20000000000 */
[----:B------:R-:W-:Y:S02]  /*16cd0*/  ISETP.GE.AND P4, PT, R65, R2, PT ;  /* 0x000000024100720c */ /* 0x000fe40003f86270 */
[----:B------:R-:W-:-:S02]  /*16ce0*/  FSEL R171, R88, -INF , !P2 ;  /* 0xff80000058ab7808 */ /* 0x000fc40005000000 */
[----:B------:R-:W-:Y:S02]  /*16cf0*/  ISETP.GE.AND P2, PT, R15, R2, PT ;  /* 0x000000020f00720c */ /* 0x000fe40003f46270 */
[----:B------:R-:W-:Y:S02]  /*16d00*/  FMNMX3.FTZ R4, R4, R191, R175, !PT ;  /* 0x000000bf04047276 */ /* 0x000fe400078100af */
[----:B------:R-:W-:Y:S02]  /*16d10*/  FMNMX3.FTZ R6, R6, R159, R217, !PT ;  /* 0x0000009f06067276 */ /* 0x000fe400078100d9 */
[----:B------:R-:W-:Y:S02]  /*16d20*/  FSEL R183, R98, -INF , !P3 ;  /* 0xff80000062b77808 */ /* 0x000fe40005800000 */
[----:B------:R-:W-:Y:S01]  /*16d30*/  ISETP.GE.AND P3, PT, R5, R60, PT ;  /* 0x0000003c0500720c */ /* 0x000fe20003f66270 */
[----:B------:R-:W-:Y:S01]  /*16d40*/  VIADD R5, R32, 0xfffffff9 ;  /* 0xfffffff920057836 */ /* 0x000fe20000000000 */
[----:B------:R-:W-:-:S02]  /*16d50*/  FSEL R169, R89, -INF , !P4 ;  /* 0xff80000059a97808 */ /* 0x000fc40006000000 */
[-C--:B------:R-:W-:Y:S02]  /*16d60*/  ISETP.GE.AND P4, PT, R13, R2.reuse, PT ;  /* 0x000000020d00720c */ /* 0x080fe40003f86270 */
[----:B------:R-:W-:Y:S02]  /*16d70*/  FSEL R155, R84, -INF , !P2 ;  /* 0xff800000549b7808 */ /* 0x000fe40005000000 */
[----:B------:R-:W-:Y:S02]  /*16d80*/  ISETP.GE.AND P2, PT, R7, R2, PT ;  /* 0x000000020700720c */ /* 0x000fe40003f46270 */
[----:B------:R-:W-:Y:S02]  /*16d90*/  FMNMX3.FTZ R4, R4, R173, R171, !PT ;  /* 0x000000ad04047276 */ /* 0x000fe400078100ab */
[----:B------:R-:W-:Y:S02]  /*16da0*/  FMNMX3.FTZ R6, R6, R187, R215, !PT ;  /* 0x000000bb06067276 */ /* 0x000fe400078100d7 */
[----:B------:R-:W-:-:S02]  /*16db0*/  FSEL R153, R85, -INF , !P4 ;  /* 0xff80000055997808 */ /* 0x000fc40006000000 */
[----:B------:R-:W-:Y:S02]  /*16dc0*/  ISETP.GE.AND P4, PT, R5, R2, PT ;  /* 0x000000020500720c */ /* 0x000fe40003f86270 */
[----:B------:R-:W-:Y:S02]  /*16dd0*/  FSEL R151, R80, -INF , !P2 ;  /* 0xff80000050977808 */ /* 0x000fe40005000000 */
[----:B------:R-:W-:Y:S02]  /*16de0*/  FMNMX3.FTZ R4, R4, R169, R155, !PT ;  /* 0x000000a904047276 */ /* 0x000fe4000781009b */
[----:B------:R-:W-:Y:S02]  /*16df0*/  FMNMX3.FTZ R6, R6, R193, R189, !PT ;  /* 0x000000c106067276 */ /* 0x000fe400078100bd */
[----:B------:R-:W-:Y:S02]  /*16e00*/  FSEL R179, R99, -INF , !P1 ;  /* 0xff80000063b37808 */ /* 0x000fe40004800000 */
[----:B------:R-:W-:-:S02]  /*16e10*/  ISETP.GE.AND P2, PT, R69, R60, PT ;  /* 0x0000003c4500720c */ /* 0x000fc40003f46270 */
[----:B------:R-:W-:Y:S01]  /*16e20*/  FSEL R149, R81, -INF , !P4 ;  /* 0xff80000051957808 */ /* 0x000fe20006000000 */
[----:B------:R-:W-:Y:S01]  /*16e30*/  LDSM.16.MT88.4 R68, [R137+0xc000] ;  /* 0x00c000008944783b */ /* 0x000fe20000004200 */
[----:B------:R-:W-:Y:S02]  /*16e40*/  FMNMX3.FTZ R4, R4, R153, R151, !PT ;  /* 0x0000009904047276 */ /* 0x000fe40007810097 */
[----:B------:R-:W-:Y:S02]  /*16e50*/  ISETP.GE.AND P1, PT, R67, R60, PT ;  /* 0x0000003c4300720c */ /* 0x000fe40003f26270 */
[----:B------:R-:W-:Y:S02]  /*16e60*/  FSEL R167, R94, -INF , !P3 ;  /* 0xff8000005ea77808 */ /* 0x000fe40005800000 */
[----:B------:R-:W-:Y:S02]  /*16e70*/  FMNMX3.FTZ R6, R6, R185, R183, !PT ;  /* 0x000000b906067276 */ /* 0x000fe400078100b7 */
[----:B------:R-:W-:-:S02]  /*16e80*/  FMNMX.FTZ R4, R149, R4, !PT ;  /* 0x0000000495047209 */ /* 0x000fc40007810000 */
[-C--:B------:R-:W-:Y:S02]  /*16e90*/  ISETP.GE.AND P4, PT, R65, R60.reuse, PT ;  /* 0x0000003c4100720c */ /* 0x080fe40003f86270 */
[-C--:B------:R-:W-:Y:S02]  /*16ea0*/  ISETP.GE.AND P3, PT, R15, R60.reuse, PT ;  /* 0x0000003c0f00720c */ /* 0x080fe40003f66270 */
[----:B------:R-:W-:Y:S01]  /*16eb0*/  FSEL R165, R95, -INF , !P2 ;  /* 0xff8000005fa57808 */ /* 0x000fe20005000000 */
[----:B------:R-:W2:Y:S01]  /*16ec0*/  SHFL.BFLY PT, R15, R4, 0x2, 0x1f ;  /* 0x0c401f00040f7f89 */ /* 0x000ea200000e0000 */
        /* <DEDUP_REMOVED lines=13> */
[----:B--2---:R-:W-:Y:S02]  /*16fa0*/  FMNMX.FTZ R15, R4, R15, !PT ;  /* 0x0000000f040f7209 */ /* 0x004fe40007810000 */
[----:B------:R-:W-:-:S03]  /*16fb0*/  FMNMX.FTZ R6, R139, R6, !PT ;  /* 0x000000068b067209 */ /* 0x000fc60007810000 */
[----:B------:R-:W2:Y:S04]  /*16fc0*/  SHFL.BFLY PT, R132, R15, 0x1, 0x1f ;  /* 0x0c201f000f847f89 */ /* 0x000ea800000e0000 */
[----:B------:R-:W3:Y:S01]  /*16fd0*/  SHFL.BFLY PT, R5, R6, 0x2, 0x1f ;  /* 0x0c401f0006057f89 */ /* 0x000ee200000e0000 */
[----:B--2---:R-:W-:-:S03]  /*16fe0*/  FMNMX.FTZ R132, R15, R132, !PT ;  /* 0x000000840f847209 */ /* 0x004fc60007810000 */
[----:B------:R-:W-:Y:S01]  /*16ff0*/  LDSM.16.MT88.4 R12, [R137+0xc800] ;  /* 0x00c80000890c783b */ /* 0x000fe20000004200 */
[----:B---3--:R-:W-:Y:S01]  /*17000*/  FMNMX.FTZ R5, R6, R5, !PT ;  /* 0x0000000506057209 */ /* 0x008fe20007810000 */
[C---:B-1----:R-:W-:Y:S01]  /*17010*/  FMUL.FTZ R142, R132.reuse, UR4 ;  /* 0x00000004848e7c20 */ /* 0x042fe20008410000 */
[----:B------:R-:W-:-:S03]  /*17020*/  FSETP.NEU.FTZ.AND P1, PT, R132, -INF , PT ;  /* 0xff8000008400780b */ /* 0x000fc60003f3d000 */
[----:B------:R-:W1:Y:S01]  /*17030*/  SHFL.BFLY PT, R4, R5, 0x1, 0x1f ;  /* 0x0c201f0005047f89 */ /* 0x000e6200000e0000 */
        /* <DEDUP_REMOVED lines=11> */
[--C-:B------:R-:W-:Y:S01]  /*170f0*/  FFMA.FTZ R43, R43, UR4, -R142.reuse ;  /* 0x000000042b2b7c23 */ /* 0x100fe2000801088e */
[--C-:B------:R-:W-:Y:S01]  /*17100*/  FFMA.FTZ R40, R233, UR4, -R142.reuse ;  /* 0x00000004e9287c23 */ /* 0x100fe2000801088e */
[--C-:B------:R-:W-:Y:S01]  /*17110*/  FFMA.FTZ R146, R221, UR4, -R142.reuse ;  /* 0x00000004dd927c23 */ /* 0x100fe2000801088e */
[--C-:B------:R-:W-:Y:S01]  /*17120*/  FFMA.FTZ R177, R177, UR4, -R142.reuse ;  /* 0x00000004b1b17c23 */ /* 0x100fe2000801088e */
[----:B------:R-:W2:Y:S01]  /*17130*/  MUFU.EX2 R67, R67 ;  /* 0x0000004300437308 */ /* 0x000ea20000000800 */
[--C-:B------:R-:W-:Y:S01]  /*17140*/  FFMA.FTZ R148, R219, UR4, -R142.reuse ;  /* 0x00000004db947c23 */ /* 0x100fe2000801088e */
[--C-:B------:R-:W-:Y:S01]  /*17150*/  FFMA.FTZ R181, R181, UR4, -R142.reuse ;  /* 0x00000004b5b57c23 */ /* 0x100fe2000801088e */
[--C-:B------:R-:W-:Y:S01]  /*17160*/  FFMA.FTZ R158, R175, UR4, -R142.reuse ;  /* 0x00000004af9e7c23 */ /* 0x100fe2000801088e */
[----:B-1----:R-:W-:Y:S01]  /*17170*/  FMNMX.FTZ R3, R5, R4, !PT ;  /* 0x0000000405037209 */ /* 0x002fe20007810000 */
[--C-:B------:R-:W-:Y:S01]  /*17180*/  FFMA.FTZ R173, R173, UR4, -R142.reuse ;  /* 0x00000004adad7c23 */ /* 0x100fe2000801088e */
[--C-:B------:R-:W-:Y:S01]  /*17190*/  FFMA.FTZ R160, R171, UR4, -R142.reuse ;  /* 0x00000004aba07c23 */ /* 0x100fe2000801088e */
[--C-:B------:R-:W-:Y:S01]  /*171a0*/  FFMA.FTZ R169, R169, UR4, -R142.reuse ;  /* 0x00000004a9a97c23 */ /* 0x100fe2000801088e */
[C---:B------:R-:W-:Y:S01]  /*171b0*/  FSETP.NEU.FTZ.AND P1, PT, R3.reuse, -INF , PT ;  /* 0xff8000000300780b */ /* 0x040fe20003f3d000 */
[----:B------:R-:W-:Y:S01]  /*171c0*/  FMUL.FTZ R140, R3, UR4 ;  /* 0x00000004038c7c20 */ /* 0x000fe20008410000 */
[----:B------:R-:W-:Y:S01]  /*171d0*/  MUFU.EX2 R66, R66 ;  /* 0x0000004200427308 */ /* 0x000fe20000000800 */
[----:B------:R-:W-:-:S03]  /*171e0*/  FFMA.FTZ R221, R149, UR4, -R142 ;  /* 0x0000000495dd7c23 */ /* 0x000fc6000801088e */
[----:B------:R-:W-:Y:S02]  /*171f0*/  FSEL R140, R140, RZ, P1 ;  /* 0x000000ff8c8c7208 */ /* 0x000fe40000800000 */
[----:B--2---:R-:W-:Y:S02]  /*17200*/  F2FP.F16.F32.PACK_AB R116, R67, R136 ;  /* 0x000000884374723e */ /* 0x004fe400000000ff */
[----:B------:R-:W1:Y:S01]  /*17210*/  MUFU.EX2 R65, R65 ;  /* 0x0000004100417308 */ /* 0x000e620000000800 */
[--C-:B------:R-:W-:Y:S01]  /*17220*/  FFMA.FTZ R133, R45, UR4, -R140.reuse ;  /* 0x000000042d857c23 */ /* 0x100fe2000801088c */
[----:B------:R-:W-:Y:S02]  /*17230*/  IMAD.IADD R45, R52, 0x1, R137 ;  /* 0x00000001342d7824 */ /* 0x000fe400078e0289 */
[--C-:B------:R-:W-:Y:S01]  /*17240*/  FFMA.FTZ R138, R53, UR4, -R140.reuse ;  /* 0x00000004358a7c23 */ /* 0x100fe2000801088c */
[--C-:B------:R-:W-:Y:S01]  /*17250*/  FFMA.FTZ R64, R49, UR4, -R140.reuse ;  /* 0x0000000431407c23 */ /* 0x100fe2000801088c */
[--C-:B------:R-:W-:Y:S01]  /*17260*/  FFMA.FTZ R59, R51, UR4, -R140.reuse ;  /* 0x00000004333b7c23 */ /* 0x100fe2000801088c */
[----:B------:R-:W-:Y:S01]  /*17270*/  IMAD.IADD R8, R8, 0x1, R45 ;  /* 0x0000000108087824 */ /* 0x000fe200078e022d */
[----:B------:R-:W2:Y:S01]  /*17280*/  LDSM.16.MT88.4 R84, [R45+0xc000] ;  /* 0x00c000002d54783b */ /* 0x000ea20000004200 */
[----:B------:R-:W-:Y:S01]  /*17290*/  MUFU.EX2 R133, R133 ;  /* 0x0000008500857308 */ /* 0x000fe20000000800 */
[----:B------:R-:W-:Y:S01]  /*172a0*/  FFMA.FTZ R55, R23, UR4, -R140 ;  /* 0x0000000417377c23 */ /* 0x000fe2000801088c */
[----:B------:R-:W-:Y:S01]  /*172b0*/  FFMA.FTZ R53, R17, UR4, -R142 ;  /* 0x0000000411357c23 */ /* 0x000fe2000801088e */
[----:B------:R-:W3:Y:S01]  /*172c0*/  LDSM.16.MT88.4 R92, [R8+0xc000] ;  /* 0x00c00000085c783b */ /* 0x000ee20000004200 */
[--C-:B------:R-:W-:Y:S01]  /*172d0*/  FFMA.FTZ R56, R25, UR4, -R140.reuse ;  /* 0x0000000419387c23 */ /* 0x100fe2000801088c */
[--C-:B------:R-:W-:Y:S01]  /*172e0*/  FFMA.FTZ R51, R39, UR4, -R140.reuse ;  /* 0x0000000427337c23 */ /* 0x100fe2000801088c */
[----:B------:R-:W-:Y:S01]  /*172f0*/  FFMA.FTZ R50, R19, UR4, -R140 ;  /* 0x0000000413327c23 */ /* 0x000fe2000801088c */
[----:B------:R-:W4:Y:S01]  /*17300*/  LDSM.16.MT88.4 R112, [R45+0x10000] ;  /* 0x010000002d70783b */ /* 0x000f220000004200 */
[----:B------:R-:W5:Y:S01]  /*17310*/  MUFU.EX2 R138, R138 ;  /* 0x0000008a008a7308 */ /* 0x000f620000000800 */
[----:B-1----:R-:W-:Y:S01]  /*17320*/  F2FP.F16.F32.PACK_AB R118, R65, R66 ;  /* 0x000000424176723e */ /* 0x002fe200000000ff */
[----:B------:R-:W-:Y:S01]  /*17330*/  FFMA.FTZ R49, R37, UR4, -R142 ;  /* 0x0000000425317c23 */ /* 0x000fe2000801088e */
[----:B------:R-:W1:Y:S01]  /*17340*/  LDSM.16.MT88.4 R4, [R8+0x10000] ;  /* 0x010000000804783b */ /* 0x000e620000004200 */
[--C-:B------:R-:W-:Y:S01]  /*17350*/  FFMA.FTZ R42, R41, UR4, -R140.reuse ;  /* 0x00000004292a7c23 */ /* 0x100fe2000801088c */
[--C-:B------:R-:W-:Y:S01]  /*17360*/  FFMA.FTZ R47, R31, UR4, -R140.reuse ;  /* 0x000000041f2f7c23 */ /* 0x100fe2000801088c */
[--C-:B------:R-:W-:Y:S01]  /*17370*/  FFMA.FTZ R46, R29, UR4, -R140.reuse ;  /* 0x000000041d2e7c23 */ /* 0x100fe2000801088c */
[----:B------:R-:W1:Y:S01]  /*17380*/  LDSM.16.MT88.4 R20, [R141+0xc800] ;  /* 0x00c800008d14783b */ /* 0x000e620000004200 */
[----:B------:R-:W-:Y:S01]  /*17390*/  MUFU.EX2 R64, R64 ;  /* 0x0000004000407308 */ /* 0x000fe20000000800 */
[--C-:B------:R-:W-:Y:S01]  /*173a0*/  FFMA.FTZ R41, R235, UR4, -R140.reuse ;  /* 0x00000004eb297c23 */ /* 0x100fe2000801088c */
[--C-:B------:R-:W-:Y:S01]  /*173b0*/  FFMA.FTZ R157, R157, UR4, -R140.reuse ;  /* 0x000000049d9d7c23 */ /* 0x100fe2000801088c */
[----:B------:R-:W1:Y:S01]  /*173c0*/  LDSM.16.MT88.4 R24, [R141+0x10800] ;  /* 0x010800008d18783b */ /* 0x000e620000004200 */
[--C-:B------:R-:W-:Y:S01]  /*173d0*/  FFMA.FTZ R144, R223, UR4, -R140.reuse ;  /* 0x00000004df907c23 */ /* 0x100fe2000801088c */
[--C-:B------:R-:W-:Y:S01]  /*173e0*/  FFMA.FTZ R159, R159, UR4, -R140.reuse ;  /* 0x000000049f9f7c23 */ /* 0x100fe2000801088c */
[--C-:B------:R-:W-:Y:S01]  /*173f0*/  FFMA.FTZ R150, R217, UR4, -R140.reuse ;  /* 0x00000004d9967c23 */ /* 0x100fe2000801088c */
[----:B------:R-:W1:Y:S01]  /*17400*/  LDSM.16.MT88.4 R16, [R45+0xc800] ;  /* 0x00c800002d10783b */ /* 0x000e620000004200 */
[----:B------:R-:W2:Y:S01]  /*17410*/  MUFU.EX2 R59, R59 ;  /* 0x0000003b003b7308 */ /* 0x000ea20000000800 */
[----:B-----5:R-:W-:Y:S01]  /*17420*/  F2FP.F16.F32.PACK_AB R117, R133, R138 ;  /* 0x0000008a8575723e */ /* 0x020fe200000000ff */
[--C-:B------:R-:W-:Y:S01]  /*17430*/  FFMA.FTZ R187, R187, UR4, -R140.reuse ;  /* 0x00000004bbbb7c23 */ /* 0x100fe2000801088c */
[----:B------:R-:W-:Y:S01]  /*17440*/  LDSM.16.MT88.4 R36, [R137+0x10800] ;  /* 0x010800008924783b */ /* 0x000fe20000004200 */
[--C-:B------:R-:W-:Y:S01]  /*17450*/  FFMA.FTZ R152, R215, UR4, -R140.reuse ;  /* 0x00000004d7987c23 */ /* 0x100fe2000801088c */
[--C-:B------:R-:W-:Y:S01]  /*17460*/  FFMA.FTZ R193, R193, UR4, -R140.reuse ;  /* 0x00000004c1c17c23 */ /* 0x100fe2000801088c */
[--C-:B------:R-:W-:Y:S01]  /*17470*/  FFMA.FTZ R154, R189, UR4, -R140.reuse ;  /* 0x00000004bd9a7c23 */ /* 0x100fe2000801088c */
[----:B------:R-:W-:Y:S01]  /*17480*/  LDSM.16.MT88.4 R32, [R45+0x10800] ;  /* 0x010800002d20783b */ /* 0x000fe20000004200 */
[----:B------:R-:W-:Y:S01]  /*17490*/  MUFU.EX2 R58, R58 ;  /* 0x0000003a003a7308 */ /* 0x000fe20000000800 */
[--C-:B------:R-:W-:Y:S01]  /*174a0*/  FFMA.FTZ R185, R185, UR4, -R140.reuse ;  /* 0x00000004b9b97c23 */ /* 0x100fe2000801088c */
[--C-:B------:R-:W-:Y:S01]  /*174b0*/  FFMA.FTZ R156, R183, UR4, -R140.reuse ;  /* 0x00000004b79c7c23 */ /* 0x100fe2000801088c */
[----:B------:R-:W-:Y:S01]  /*174c0*/  LDSM.16.MT88.4 R28, [R141+0xd000] ;  /* 0x00d000008d1c783b */ /* 0x000fe20000004200 */
[--C-:B------:R-:W-:Y:S01]  /*174d0*/  FFMA.FTZ R179, R179, UR4, -R140.reuse ;  /* 0x00000004b3b37c23 */ /* 0x100fe2000801088c */
[--C-:B------:R-:W-:Y:S01]  /*174e0*/  FFMA.FTZ R162, R167, UR4, -R140.reuse ;  /* 0x00000004a7a27c23 */ /* 0x100fe2000801088c */
[--C-:B------:R-:W-:Y:S01]  /*174f0*/  FFMA.FTZ R165, R165, UR4, -R140.reuse ;  /* 0x00000004a5a57c23 */ /* 0x100fe2000801088c */
[--C-:B------:R-:W-:Y:S01]  /*17500*/  FFMA.FTZ R163, R163, UR4, -R140.reuse ;  /* 0x00000004a3a37c23 */ /* 0x100fe2000801088c */
[----:B------:R-:W5:Y:S01]  /*17510*/  MUFU.EX2 R57, R57 ;  /* 0x0000003900397308 */ /* 0x000f620000000800 */
[----:B--2---:R-:W-:Y:S01]  /*17520*/  F2FP.F16.F32.PACK_AB R119, R59, R64 ;  /* 0x000000403b77723e */ /* 0x004fe200000000ff */
[--C-:B------:R-:W-:Y:S01]  /*17530*/  FFMA.FTZ R164, R161, UR4, -R140.reuse ;  /* 0x00000004a1a47c23 */ /* 0x100fe2000801088c */
[----:B------:R-:W-:Y:S01]  /*17540*/  FADD.FTZ R67, R136, R67 ;  /* 0x0000004388437221 */ /* 0x000fe20000010000 */
[----:B------:R-:W-:Y:S01]  /*17550*/  FADD.FTZ R133, R138, R133 ;  /* 0x000000858a857221 */ /* 0x000fe20000010000 */
[----:B------:R-:W-:-:S02]  /*17560*/  FFMA.FTZ R143, R143, UR4, -R140 ;  /* 0x000000048f8f7c23 */ /* 0x000fc4000801088c */
[----:B------:R-:W-:Y:S01]  /*17570*/  FADD.FTZ R66, R66, R67 ;  /* 0x0000004342427221 */ /* 0x000fe20000010000 */
[----:B------:R-:W-:Y:S01]  /*17580*/  MUFU.EX2 R54, R54 ;  /* 0x0000003600367308 */ /* 0x000fe20000000800 */
[----:B------:R-:W-:Y:S01]  /*17590*/  HMMA.16816.F32 R128, R116, R68, RZ ;  /* 0x000000447480723c */ /* 0x000fe200000018ff */
[----:B------:R-:W-:Y:S01]  /*175a0*/  FADD.FTZ R64, R64, R133 ;  /* 0x0000008540407221 */ /* 0x000fe20000010000 */
[----:B------:R-:W-:-:S03]  /*175b0*/  FADD.FTZ R65, R65, R66 ;  /* 0x0000004241417221 */ /* 0x000fc60000010000 */
[----:B------:R-:W-:Y:S02]  /*175c0*/  FADD.FTZ R59, R59, R64 ;  /* 0x000000403b3b7221 */ /* 0x000fe40000010000 */
[----:B------:R-:W-:Y:S01]  /*175d0*/  MUFU.EX2 R53, R53 ;  /* 0x0000003500357308 */ /* 0x000fe20000000800 */
[C---:B------:R-:W-:Y:S07]  /*175e0*/  HMMA.16816.F32 R68, R116.reuse, R70, RZ ;  /* 0x000000467444723c */ /* 0x040fee00000018ff */
[----:B------:R-:W-:Y:S01]  /*175f0*/  MUFU.EX2 R56, R56 ;  /* 0x0000003800387308 */ /* 0x000fe20000000800 */
[C---:B------:R-:W-:Y:S07]  /*17600*/  HMMA.16816.F32 R72, R116.reuse, R76, RZ ;  /* 0x0000004c7448723c */ /* 0x040fee00000018ff */
[----:B------:R-:W2:Y:S01]  /*17610*/  MUFU.EX2 R55, R55 ;  /* 0x0000003700377308 */ /* 0x000ea20000000800 */
[C---:B------:R-:W-:Y:S07]  /*17620*/  HMMA.16816.F32 R76, R116.reuse, R78, RZ ;  /* 0x0000004e744c723c */ /* 0x040fee00000018ff */
[----:B------:R-:W-:Y:S01]  /*17630*/  MUFU.EX2 R51, R51 ;  /* 0x0000003300337308 */ /* 0x000fe20000000800 */
[C---:B------:R-:W-:Y:S07]  /*17640*/  HMMA.16816.F32 R104, R116.reuse, R108, RZ ;  /* 0x0000006c7468723c */ /* 0x040fee00000018ff */
[----:B------:R-:W2:Y:S01]  /*17650*/  MUFU.EX2 R50, R50 ;  /* 0x0000003200327308 */ /* 0x000ea20000000800 */
[C---:B------:R-:W-:Y:S07]  /*17660*/  HMMA.16816.F32 R80, R116.reuse, R84, RZ ;  /* 0x000000547450723c */ /* 0x040fee00000018ff */
[----:B------:R-:W-:Y:S01]  /*17670*/  MUFU.EX2 R49, R49 ;  /* 0x0000003100317308 */ /* 0x000fe20000000800 */
[C---:B---3--:R-:W-:Y:S07]  /*17680*/  HMMA.16816.F32 R88, R116.reuse, R92, RZ ;  /* 0x0000005c7458723c */ /* 0x048fee00000018ff */
[----:B------:R-:W3:Y:S01]  /*17690*/  MUFU.EX2 R48, R48 ;  /* 0x0000003000307308 */ /* 0x000ee20000000800 */
[C---:B------:R-:W-:Y:S07]  /*176a0*/  HMMA.16816.F32 R96, R116.reuse, R100, RZ ;  /* 0x000000647460723c */ /* 0x040fee00000018ff */
[----:B------:R-:W-:Y:S01]  /*176b0*/  MUFU.EX2 R44, R44 ;  /* 0x0000002c002c7308 */ /* 0x000fe20000000800 */
[C---:B----4-:R-:W-:Y:S07]  /*176c0*/  HMMA.16816.F32 R124, R116.reuse, R112, RZ ;  /* 0x00000070747c723c */ /* 0x050fee00000018ff */
        /* <DEDUP_REMOVED lines=8> */
[----:B------:R-:W4:Y:S01]  /*17750*/  MUFU.EX2 R41, R41 ;  /* 0x0000002900297308 */ /* 0x000f220000000800 */
[C---:B------:R-:W-:Y:S07]  /*17760*/  HMMA.16816.F32 R112, R116.reuse, R114, RZ ;  /* 0x000000727470723c */ /* 0x040fee00000018ff */
[----:B------:R-:W-:Y:S01]  /*17770*/  MUFU.EX2 R40, R40 ;  /* 0x0000002800287308 */ /* 0x000fe20000000800 */
[----:B-1----:R-:W-:Y:S01]  /*17780*/  HMMA.16816.F32 R120, R116, R4, RZ ;  /* 0x000000047478723c */ /* 0x002fe200000018ff */
[----:B-----5:R-:W-:Y:S01]  /*17790*/  F2FP.F16.F32.PACK_AB R4, R57, R58 ;  /* 0x0000003a3904723e */ /* 0x020fe200000000ff */
[----:B------:R-:W-:Y:S01]  /*177a0*/  FADD.FTZ R58, R58, R65 ;  /* 0x000000413a3a7221 */ /* 0x000fe20000010000 */
[----:B--2---:R-:W-:-:S03]  /*177b0*/  F2FP.F16.F32.PACK_AB R5, R55, R56 ;  /* 0x000000383705723e */ /* 0x004fc600000000ff */
[----:B------:R-:W-:Y:S01]  /*177c0*/  FADD.FTZ R57, R57, R58 ;  /* 0x0000003a39397221 */ /* 0x000fe20000010000 */
[----:B------:R-:W-:Y:S01]  /*177d0*/  MUFU.EX2 R157, R157 ;  /* 0x0000009d009d7308 */ /* 0x000fe20000000800 */
[----:B------:R-:W-:Y:S01]  /*177e0*/  HMMA.16816.F32 R116, R116, R6, RZ ;  /* 0x000000067474723c */ /* 0x000fe200000018ff */
[----:B------:R-:W-:Y:S01]  /*177f0*/  F2FP.F16.F32.PACK_AB R6, R53, R54 ;  /* 0x000000363506723e */ /* 0x000fe200000000ff */
[----:B------:R-:W-:Y:S01]  /*17800*/  FADD.FTZ R54, R54, R57 ;  /* 0x0000003936367221 */ /* 0x000fe20000010000 */
[----:B------:R-:W-:-:S04]  /*17810*/  F2FP.F16.F32.PACK_AB R7, R50, R51 ;  /* 0x000000333207723e */ /* 0x000fc800000000ff */
        /* <DEDUP_REMOVED lines=9> */
[----:B------:R-:W2:Y:S04]  /*178b0*/  LDSM.16.MT88.4 R20, [R8+0xc800] ;  /* 0x00c800000814783b */ /* 0x000ea80000004200 */
[----:B------:R-:W-:Y:S03]  /*178c0*/  MUFU.EX2 R148, R148 ;  /* 0x0000009400947308 */ /* 0x000fe60000000800 */
[C---:B------:R-:W-:Y:S05]  /*178d0*/  HMMA.16816.F32 R104, R4.reuse, R24, R104 ;  /* 0x000000180468723c */ /* 0x040fea0000001868 */
[----:B------:R-:W-:Y:S03]  /*178e0*/  MUFU.EX2 R181, R181 ;  /* 0x000000b500b57308 */ /* 0x000fe60000000800 */
[C---:B------:R-:W-:Y:S01]  /*178f0*/  HMMA.16816.F32 R108, R4.reuse, R26, R108 ;  /* 0x0000001a046c723c */ /* 0x040fe2000000186c */
[----:B------:R-:W-:Y:S04]  /*17900*/  LDSM.16.MT88.4 R24, [R137+0xd000] ;  /* 0x00d000008918783b */ /* 0x000fe80000004200 */
[----:B------:R-:W-:Y:S03]  /*17910*/  MUFU.EX2 R150, R150 ;  /* 0x0000009600967308 */ /* 0x000fe60000000800 */
[C---:B------:R-:W-:Y:S05]  /*17920*/  HMMA.16816.F32 R80, R4.reuse, R16, R80 ;  /* 0x000000100450723c */ /* 0x040fea0000001850 */
[----:B------:R-:W-:Y:S03]  /*17930*/  MUFU.EX2 R187, R187 ;  /* 0x000000bb00bb7308 */ /* 0x000fe60000000800 */
[C---:B------:R-:W-:Y:S01]  /*17940*/  HMMA.16816.F32 R84, R4.reuse, R18, R84 ;  /* 0x000000120454723c */ /* 0x040fe20000001854 */
[----:B------:R-:W5:Y:S04]  /*17950*/  LDSM.16.MT88.4 R16, [R141+0x11000] ;  /* 0x011000008d10783b */ /* 0x000f680000004200 */
[----:B------:R-:W-:Y:S03]  /*17960*/  MUFU.EX2 R152, R152 ;  /* 0x0000009800987308 */ /* 0x000fe60000000800 */
[C---:B-1----:R-:W-:Y:S05]  /*17970*/  HMMA.16816.F32 R120, R4.reuse, R12, R120 ;  /* 0x0000000c0478723c */ /* 0x042fea0000001878 */
[----:B------:R-:W-:Y:S03]  /*17980*/  MUFU.EX2 R193, R193 ;  /* 0x000000c100c17308 */ /* 0x000fe60000000800 */
[C---:B------:R-:W-:Y:S01]  /*17990*/  HMMA.16816.F32 R116, R4.reuse, R14, R116 ;  /* 0x0000000e0474723c */ /* 0x040fe20000001874 */
[----:B------:R-:W1:Y:S04]  /*179a0*/  LDSM.16.MT88.4 R12, [R8+0xd000] ;  /* 0x00d00000080c783b */ /* 0x000e680000004200 */
[----:B------:R-:W-:Y:S03]  /*179b0*/  MUFU.EX2 R154, R154 ;  /* 0x0000009a009a7308 */ /* 0x000fe60000000800 */
[C---:B--2---:R-:W-:Y:S05]  /*179c0*/  HMMA.16816.F32 R88, R4.reuse, R20, R88 ;  /* 0x000000140458723c */ /* 0x044fea0000001858 */
[----:B------:R-:W-:Y:S03]  /*179d0*/  MUFU.EX2 R185, R185 ;  /* 0x000000b900b97308 */ /* 0x000fe60000000800 */
[C---:B------:R-:W-:Y:S01]  /*179e0*/  HMMA.16816.F32 R92, R4.reuse, R22, R92 ;  /* 0x00000016045c723c */ /* 0x040fe2000000185c */
[----:B------:R-:W2:Y:S04]  /*179f0*/  LDSM.16.MT88.4 R20, [R45+0xd000] ;  /* 0x00d000002d14783b */ /* 0x000ea80000004200 */
[----:B------:R-:W-:Y:S03]  /*17a00*/  MUFU.EX2 R156, R156 ;  /* 0x0000009c009c7308 */ /* 0x000fe60000000800 */
[----:B------:R-:W-:Y:S01]  /*17a10*/  HMMA.16816.F32 R96, R4, R36, R96 ;  /* 0x000000240460723c */ /* 0x000fe20000001860 */
[--C-:B------:R-:W-:Y:S01]  /*17a20*/  FFMA.FTZ R37, R229, UR4, -R142.reuse ;  /* 0x00000004e5257c23 */ /* 0x100fe2000801088e */
[----:B------:R-:W-:-:S03]  /*17a30*/  FFMA.FTZ R36, R227, UR4, -R142 ;  /* 0x00000004e3247c23 */ /* 0x000fc6000801088e */
[----:B------:R-:W-:Y:S03]  /*17a40*/  MUFU.EX2 R179, R179 ;  /* 0x000000b300b37308 */ /* 0x000fe60000000800 */
[----:B------:R-:W-:Y:S01]  /*17a50*/  HMMA.16816.F32 R100, R4, R38, R100 ;  /* 0x000000260464723c */ /* 0x000fe20000001864 */
[----:B------:R-:W-:Y:S01]  /*17a60*/  FFMA.FTZ R39, R231, UR4, -R142 ;  /* 0x00000004e7277c23 */ /* 0x000fe2000801088e */
[----:B------:R-:W-:-:S03]  /*17a70*/  FFMA.FTZ R38, R225, UR4, -R140 ;  /* 0x00000004e1267c23 */ /* 0x000fc6000801088c */
[----:B------:R-:W-:Y:S03]  /*17a80*/  MUFU.EX2 R37, R37 ;  /* 0x0000002500257308 */ /* 0x000fe60000000800 */
[C---:B------:R-:W-:Y:S05]  /*17a90*/  HMMA.16816.F32 R124, R4.reuse, R32, R124 ;  /* 0x00000020047c723c */ /* 0x040fea000000187c */
[----:B------:R-:W2:Y:S03]  /*17aa0*/  MUFU.EX2 R39, R39 ;  /* 0x0000002700277308 */ /* 0x000ea60000000800 */
[----:B------:R-:W-:Y:S01]  /*17ab0*/  HMMA.16816.F32 R112, R4, R34, R112 ;  /* 0x000000220470723c */ /* 0x000fe20000001870 */
[----:B---3--:R-:W-:Y:S01]  /*17ac0*/  F2FP.F16.F32.PACK_AB R4, R48, R49 ;  /* 0x000000313004723e */ /* 0x008fe200000000ff */
[----:B------:R-:W-:Y:S01]  /*17ad0*/  LDSM.16.MT88.4 R32, [R45+0x11000] ;  /* 0x011000002d20783b */ /* 0x000fe20000004200 */
[----:B----4-:R-:W-:-:S02]  /*17ae0*/  F2FP.F16.F32.PACK_AB R5, R46, R47 ;  /* 0x0000002f2e05723e */ /* 0x010fc400000000ff */
[----:B------:R-:W-:Y:S01]  /*17af0*/  F2FP.F16.F32.PACK_AB R6, R43, R44 ;  /* 0x0000002c2b06723e */ /* 0x000fe200000000ff */
[----:B------:R-:W-:Y:S01]  /*17b00*/  MUFU.EX2 R36, R36 ;  /* 0x0000002400247308 */ /* 0x000fe20000000800 */
[----:B------:R-:W-:-:S07]  /*17b10*/  F2FP.F16.F32.PACK_AB R7, R41, R42 ;  /* 0x0000002a2907723e */ /* 0x000fce00000000ff */
[C---:B-----5:R-:W-:Y:S01]  /*17b20*/  HMMA.16816.F32 R104, R4.reuse, R16, R104 ;  /* 0x000000100468723c */ /* 0x060fe20000001868 */
[----:B------:R-:W3:Y:S07]  /*17b30*/  MUFU.EX2 R38, R38 ;  /* 0x0000002600267308 */ /* 0x000eee0000000800 */
[C---:B------:R-:W-:Y:S01]  /*17b40*/  HMMA.16816.F32 R108, R4.reuse, R18, R108 ;  /* 0x00000012046c723c */ /* 0x040fe2000000186c */
[----:B------:R-:W4:Y:S01]  /*17b50*/  LDSM.16.MT88.4 R16, [R137+0x11000] ;  /* 0x011000008910783b */ /* 0x000f220000004200 */
[----:B------:R-:W-:Y:S06]  /*17b60*/  MUFU.EX2 R158, R158 ;  /* 0x0000009e009e7308 */ /* 0x000fec0000000800 */
[C---:B------:R-:W-:Y:S02]  /*17b70*/  HMMA.16816.F32 R128, R4.reuse, R24, R128 ;  /* 0x000000180480723c */ /* 0x040fe40000001880 */
[----:B------:R-:W-:Y:S06]  /*17b80*/  MUFU.EX2 R173, R173 ;  /* 0x000000ad00ad7308 */ /* 0x000fec0000000800 */
[C---:B------:R-:W-:Y:S01]  /*17b90*/  HMMA.16816.F32 R68, R4.reuse, R26, R68 ;  /* 0x0000001a0444723c */ /* 0x040fe20000001844 */
[----:B------:R-:W5:Y:S01]  /*17ba0*/  LDSM.16.MT88.4 R24, [R8+0x11000] ;  /* 0x011000000818783b */ /* 0x000f620000004200 */
[----:B------:R-:W-:Y:S06]  /*17bb0*/  MUFU.EX2 R160, R160 ;  /* 0x000000a000a07308 */ /* 0x000fec0000000800 */
[C---:B-1----:R-:W-:Y:S02]  /*17bc0*/  HMMA.16816.F32 R88, R4.reuse, R12, R88 ;  /* 0x0000000c0458723c */ /* 0x042fe40000001858 */
[----:B------:R-:W-:Y:S06]  /*17bd0*/  MUFU.EX2 R169, R169 ;  /* 0x000000a900a97308 */ /* 0x000fec0000000800 */
[C---:B------:R-:W-:Y:S01]  /*17be0*/  HMMA.16816.F32 R92, R4.reuse, R14, R92 ;  /* 0x0000000e045c723c */ /* 0x040fe2000000185c */
[----:B------:R-:W1:Y:S01]  /*17bf0*/  LDSM.16.MT88.4 R12, [R137+0xd800] ;  /* 0x00d80000890c783b */ /* 0x000e620000004200 */
[----:B------:R-:W-:Y:S06]  /*17c00*/  MUFU.EX2 R162, R162 ;  /* 0x000000a200a27308 */ /* 0x000fec0000000800 */
[C---:B--2---:R-:W-:Y:S02]  /*17c10*/  HMMA.16816.F32 R80, R4.reuse, R20, R80 ;  /* 0x000000140450723c */ /* 0x044fe40000001850 */
[----:B------:R-:W-:Y:S06]  /*17c20*/  MUFU.EX2 R165, R165 ;  /* 0x000000a500a57308 */ /* 0x000fec0000000800 */
[C---:B------:R-:W-:Y:S01]  /*17c30*/  HMMA.16816.F32 R84, R4.reuse, R22, R84 ;  /* 0x000000160454723c */ /* 0x040fe20000001854 */
[----:B------:R-:W2:Y:S01]  /*17c40*/  LDSM.16.MT88.4 R20, [R141+0xd800] ;  /* 0x00d800008d14783b */ /* 0x000ea20000004200 */
[----:B------:R-:W-:Y:S06]  /*17c50*/  MUFU.EX2 R163, R163 ;  /* 0x000000a300a37308 */ /* 0x000fec0000000800 */
[C---:B------:R-:W-:Y:S02]  /*17c60*/  HMMA.16816.F32 R72, R4.reuse, R28, R72 ;  /* 0x0000001c0448723c */ /* 0x040fe40000001848 */
[----:B------:R-:W-:Y:S06]  /*17c70*/  MUFU.EX2 R164, R164 ;  /* 0x000000a400a47308 */ /* 0x000fec0000000800 */
[C---:B------:R-:W-:Y:S01]  /*17c80*/  HMMA.16816.F32 R76, R4.reuse, R30, R76 ;  /* 0x0000001e044c723c */ /* 0x040fe2000000184c */
[----:B------:R-:W-:Y:S01]  /*17c90*/  LDSM.16.MT88.4 R28, [R141+0x11800] ;  /* 0x011800008d1c783b */ /* 0x000fe20000004200 */
[----:B------:R-:W-:Y:S06]  /*17ca0*/  MUFU.EX2 R221, R221 ;  /* 0x000000dd00dd7308 */ /* 0x000fec0000000800 */
[C---:B----4-:R-:W-:Y:S02]  /*17cb0*/  HMMA.16816.F32 R96, R4.reuse, R16, R96 ;  /* 0x000000100460723c */ /* 0x050fe40000001860 */
[----:B------:R-:W-:Y:S06]  /*17cc0*/  MUFU.EX2 R143, R143 ;  /* 0x0000008f008f7308 */ /* 0x000fec0000000800 */
        /* <DEDUP_REMOVED lines=20> */
[----:B------:R-:W3:Y:S07]  /*17e10*/  LDSM.16.MT88.4 R16, [R8+0x11800] ;  /* 0x011800000810783b */ /* 0x000eee0000004200 */
[C---:B-----5:R-:W-:Y:S08]  /*17e20*/  HMMA.16816.F32 R88, R4.reuse, R24, R88 ;  /* 0x000000180458723c */ /* 0x060ff00000001858 */
[C---:B-1----:R-:W-:Y:S08]  /*17e30*/  HMMA.16816.F32 R124, R4.reuse, R12, R124 ;  /* 0x0000000c047c723c */ /* 0x042ff0000000187c */
[C---:B------:R-:W-:Y:S01]  /*17e40*/  HMMA.16816.F32 R112, R4.reuse, R14, R112 ;  /* 0x0000000e0470723c */ /* 0x040fe20000001870 */
[----:B------:R-:W1:Y:S07]  /*17e50*/  LDSM.16.MT88.4 R12, [R45+0xe000] ;  /* 0x00e000002d0c783b */ /* 0x000e6e0000004200 */
[C---:B--2---:R-:W-:Y:S08]  /*17e60*/  HMMA.16816.F32 R96, R4.reuse, R20, R96 ;  /* 0x000000140460723c */ /* 0x044ff00000001860 */
[C---:B------:R-:W-:Y:S01]  /*17e70*/  HMMA.16816.F32 R100, R4.reuse, R22, R100 ;  /* 0x000000160464723c */ /* 0x040fe20000001864 */
[----:B------:R-:W2:Y:S07]  /*17e80*/  LDSM.16.MT88.4 R20, [R8+0xe000] ;  /* 0x00e000000814783b */ /* 0x000eae0000004200 */
[C---:B------:R-:W-:Y:S01]  /*17e90*/  HMMA.16816.F32 R92, R4.reuse, R26, R92 ;  /* 0x0000001a045c723c */ /* 0x040fe2000000185c */
[----:B------:R-:W4:Y:S07]  /*17ea0*/  LDSM.16.MT88.4 R24, [R137+0xe000] ;  /* 0x00e000008918783b */ /* 0x000f2e0000004200 */
[C---:B------:R-:W-:Y:S08]  /*17eb0*/  HMMA.16816.F32 R104, R4.reuse, R28, R104 ;  /* 0x0000001c0468723c */ /* 0x040ff00000001868 */
[C---:B------:R-:W-:Y:S01]  /*17ec0*/  HMMA.16816.F32 R108, R4.reuse, R30, R108 ;  /* 0x0000001e046c723c */ /* 0x040fe2000000186c */
[----:B------:R-:W-:Y:S07]  /*17ed0*/  LDSM.16.MT88.4 R28, [R141+0x12000] ;  /* 0x012000008d1c783b */ /* 0x000fee0000004200 */
[C---:B---3--:R-:W-:Y:S08]  /*17ee0*/  HMMA.16816.F32 R120, R4.reuse, R16, R120 ;  /* 0x000000100478723c */ /* 0x048ff00000001878 */
[----:B------:R-:W-:Y:S01]  /*17ef0*/  HMMA.16816.F32 R116, R4, R18, R116 ;  /* 0x000000120474723c */ /* 0x000fe20000001874 */
[----:B------:R-:W-:Y:S01]  /*17f00*/  F2FP.F16.F32.PACK_AB R4, R177, R146 ;  /* 0x00000092b104723e */ /* 0x000fe200000000ff */
[----:B------:R-:W3:Y:S01]  /*17f10*/  LDSM.16.MT88.4 R16, [R137+0x12000] ;  /* 0x012000008910783b */ /* 0x000ee20000004200 */
[----:B------:R-:W-:-:S02]  /*17f20*/  F2FP.F16.F32.PACK_AB R5, R187, R150 ;  /* 0x00000096bb05723e */ /* 0x000fc400000000ff */
        /* <DEDUP_REMOVED lines=10> */
[----:B------:R-:W4:Y:S07]  /*17fd0*/  LDSM.16.MT88.4 R24, [R137+0xe800] ;  /* 0x00e800008918783b */ /* 0x000f2e0000004200 */
[----:B------:R-:W-:Y:S01]  /*17fe0*/  HMMA.16816.F32 R72, R4, R32, R72 ;  /* 0x000000200448723c */ /* 0x000fe20000001848 */
[--C-:B------:R-:W-:Y:S01]  /*17ff0*/  FFMA.FTZ R32, R203, UR4, -R142.reuse ;  /* 0x00000004cb207c23 */ /* 0x100fe2000801088e */
[----:B------:R-:W-:-:S05]  /*18000*/  FFMA.FTZ R33, R201, UR4, -R142 ;  /* 0x00000004c9217c23 */ /* 0x000fca000801088e */
[----:B------:R-:W-:Y:S01]  /*18010*/  MUFU.EX2 R32, R32 ;  /* 0x0000002000207308 */ /* 0x000fe20000000800 */
[----:B------:R-:W-:Y:S01]  /*18020*/  HMMA.16816.F32 R76, R4, R34, R76 ;  /* 0x00000022044c723c */ /* 0x000fe2000000184c */
[--C-:B------:R-:W-:Y:S01]  /*18030*/  FFMA.FTZ R34, R195, UR4, -R142.reuse ;  /* 0x00000004c3227c23 */ /* 0x100fe2000801088e */
[----:B------:R-:W-:-:S05]  /*18040*/  FFMA.FTZ R35, R191, UR4, -R142 ;  /* 0x00000004bf237c23 */ /* 0x000fca000801088e */
[----:B------:R-:W5:Y:S01]  /*18050*/  MUFU.EX2 R33, R33 ;  /* 0x0000002100217308 */ /* 0x000f620000000800 */
[C---:B---3--:R-:W-:Y:S07]  /*18060*/  HMMA.16816.F32 R96, R4.reuse, R16, R96 ;  /* 0x000000100460723c */ /* 0x048fee0000001860 */
[----:B------:R-:W-:Y:S01]  /*18070*/  MUFU.EX2 R34, R34 ;  /* 0x0000002200227308 */ /* 0x000fe20000000800 */
[C---:B------:R-:W-:Y:S01]  /*18080*/  HMMA.16816.F32 R100, R4.reuse, R18, R100 ;  /* 0x000000120464723c */ /* 0x040fe20000001864 */
[----:B------:R-:W3:Y:S06]  /*18090*/  LDSM.16.MT88.4 R16, [R141+0x12800] ;  /* 0x012800008d10783b */ /* 0x000eec0000004200 */
[----:B------:R-:W4:Y:S01]  /*180a0*/  MUFU.EX2 R35, R35 ;  /* 0x0000002300237308 */ /* 0x000f220000000800 */
[C---:B-1----:R-:W-:Y:S08]  /*180b0*/  HMMA.16816.F32 R124, R4.reuse, R12, R124 ;  /* 0x0000000c047c723c */ /* 0x042ff0000000187c */
[C---:B------:R-:W-:Y:S01]  /*180c0*/  HMMA.16816.F32 R112, R4.reuse, R14, R112 ;  /* 0x0000000e0470723c */ /* 0x040fe20000001870 */
[----:B------:R-:W1:Y:S07]  /*180d0*/  LDSM.16.MT88.4 R12, [R45+0xe800] ;  /* 0x00e800002d0c783b */ /* 0x000e6e0000004200 */
[C---:B--2---:R-:W-:Y:S08]  /*180e0*/  HMMA.16816.F32 R120, R4.reuse, R20, R120 ;  /* 0x000000140478723c */ /* 0x044ff00000001878 */
[C---:B------:R-:W-:Y:S01]  /*180f0*/  HMMA.16816.F32 R116, R4.reuse, R22, R116 ;  /* 0x000000160474723c */ /* 0x040fe20000001874 */
[----:B------:R-:W2:Y:S07]  /*18100*/  LDSM.16.MT88.4 R20, [R8+0xe800] ;  /* 0x00e800000814783b */ /* 0x000eae0000004200 */
[C---:B------:R-:W-:Y:S08]  /*18110*/  HMMA.16816.F32 R104, R4.reuse, R28, R104 ;  /* 0x0000001c0468723c */ /* 0x040ff00000001868 */
[----:B------:R-:W-:Y:S01]  /*18120*/  HMMA.16816.F32 R108, R4, R30, R108 ;  /* 0x0000001e046c723c */ /* 0x000fe2000000186c */
[----:B-----5:R-:W-:Y:S01]  /*18130*/  F2FP.F16.F32.PACK_AB R4, R33, R32 ;  /* 0x000000202104723e */ /* 0x020fe200000000ff */
[----:B------:R-:W-:Y:S01]  /*18140*/  LDSM.16.MT88.4 R28, [R141+0xe800] ;  /* 0x00e800008d1c783b */ /* 0x000fe20000004200 */
[----:B------:R-:W-:-:S02]  /*18150*/  F2FP.F16.F32.PACK_AB R5, R185, R154 ;  /* 0x0000009ab905723e */ /* 0x000fc400000000ff */
[----:B----4-:R-:W-:Y:S02]  /*18160*/  F2FP.F16.F32.PACK_AB R6, R35, R34 ;  /* 0x000000222306723e */ /* 0x010fe400000000ff */
[----:B------:R-:W-:-:S07]  /*18170*/  F2FP.F16.F32.PACK_AB R7, R179, R156 ;  /* 0x0000009cb307723e */ /* 0x000fce00000000ff */
[C---:B------:R-:W-:Y:S08]  /*18180*/  HMMA.16816.F32 R128, R4.reuse, R24, R128 ;  /* 0x000000180480723c */ /* 0x040ff00000001880 */
[C---:B------:R-:W-:Y:S01]  /*18190*/  HMMA.16816.F32 R68, R4.reuse, R26, R68 ;  /* 0x0000001a0444723c */ /* 0x040fe20000001844 */
[----:B------:R-:W4:Y:S07]  /*181a0*/  LDSM.16.MT88.4 R24, [R45+0x12800] ;  /* 0x012800002d18783b */ /* 0x000f2e0000004200 */
[C---:B---3--:R-:W-:Y:S08]  /*181b0*/  HMMA.16816.F32 R104, R4.reuse, R16, R104 ;  /* 0x000000100468723c */ /* 0x048ff00000001868 */
        /* <DEDUP_REMOVED lines=14> */
[C---:B---3--:R-:W-:Y:S08]  /*182a0*/  HMMA.16816.F32 R96, R4.reuse, R16, R96 ;  /* 0x000000100460723c */ /* 0x048ff00000001860 */
[C---:B------:R-:W-:Y:S01]  /*182b0*/  HMMA.16816.F32 R100, R4.reuse, R18, R100 ;  /* 0x000000120464723c */ /* 0x040fe20000001864 */
[----:B------:R-:W3:Y:S07]  /*182c0*/  LDSM.16.MT88.4 R16, [R137+0xf000] ;  /* 0x00f000008910783b */ /* 0x000eee0000004200 */
        /* <DEDUP_REMOVED lines=10> */
[C---:B----4-:R-:W-:Y:S08]  /*18370*/  HMMA.16816.F32 R80, R4.reuse, R24, R80 ;  /* 0x000000180450723c */ /* 0x050ff00000001850 */
        /* <DEDUP_REMOVED lines=21> */
[----:B----4-:R-:W-:Y:S01]  /*184d0*/  HMMA.16816.F32 R120, R4, R24, R120 ;  /* 0x000000180478723c */ /* 0x010fe20000001878 */
[----:B------:R-:W-:-:S04]  /*184e0*/  FADD.FTZ R24, R56, R59 ;  /* 0x0000003b38187221 */ /* 0x000fc80000010000 */
[----:B------:R-:W-:Y:S02]  /*184f0*/  FADD.FTZ R24, R55, R24 ;  /* 0x0000001837187221 */ /* 0x000fe40000010000 */
[----:B------:R-:W4:Y:S01]  /*18500*/  MUFU.EX2 R30, R30 ;  /* 0x0000001e001e7308 */ /* 0x000f220000000800 */
[----:B---3--:R-:W-:Y:S01]  /*18510*/  HMMA.16816.F32 R124, R4, R16, R124 ;  /* 0x00000010047c723c */ /* 0x008fe2000000187c */
[----:B------:R-:W-:Y:S01]  /*18520*/  FADD.FTZ R51, R51, R24 ;  /* 0x0000001833337221 */ /* 0x000fe20000010000 */
[----:B------:R-:W-:-:S03]  /*18530*/  FADD.FTZ R24, R53, R54 ;  /* 0x0000003635187221 */ /* 0x000fc60000010000 */
[----:B------:R-:W-:Y:S01]  /*18540*/  FADD.FTZ R50, R50, R51 ;  /* 0x0000003332327221 */ /* 0x000fe20000010000 */
[----:B------:R-:W-:Y:S01]  /*18550*/  FADD.FTZ R25, R49, R24 ;  /* 0x0000001831197221 */ /* 0x000fe20000010000 */
[----:B------:R-:W-:Y:S01]  /*18560*/  MUFU.EX2 R31, R31 ;  /* 0x0000001f001f7308 */ /* 0x000fe20000000800 */
[----:B------:R-:W-:Y:S01]  /*18570*/  HMMA.16816.F32 R112, R4, R18, R112 ;  /* 0x000000120470723c */ /* 0x000fe20000001870 */
[----:B------:R-:W3:Y:S01]  /*18580*/  LDSM.16.MT88.4 R16, [R137+0xf800] ;  /* 0x00f800008910783b */ /* 0x000ee20000004200 */
[----:B------:R-:W-:-:S04]  /*18590*/  FADD.FTZ R25, R48, R25 ;  /* 0x0000001930197221 */ /* 0x000fc80000010000 */
[----:B------:R-:W-:Y:S01]  /*185a0*/  FADD.FTZ R44, R44, R25 ;  /* 0x000000192c2c7221 */ /* 0x000fe20000010000 */
[----:B------:R-:W1:Y:S01]  /*185b0*/  MUFU.EX2 R142, R142 ;  /* 0x0000008e008e7308 */ /* 0x000e620000000800 */
[----:B------:R-:W-:Y:S01]  /*185c0*/  HMMA.16816.F32 R116, R4, R26, R116 ;  /* 0x0000001a0474723c */ /* 0x000fe20000001874 */
[----:B-----5:R-:W-:Y:S01]  /*185d0*/  F2FP.F16.F32.PACK_AB R4, R29, R28 ;  /* 0x0000001c1d04723e */ /* 0x020fe200000000ff */
[----:B------:R-:W-:Y:S01]  /*185e0*/  FADD.FTZ R27, R47, R50 ;  /* 0x000000322f1b7221 */ /* 0x000fe20000010000 */
[----:B----4-:R-:W-:Y:S01]  /*185f0*/  F2FP.F16.F32.PACK_AB R6, R221, R30 ;  /* 0x0000001edd06723e */ /* 0x010fe200000000ff */
[----:B------:R-:W-:Y:S02]  /*18600*/  FADD.FTZ R43, R43, R44 ;  /* 0x0000002c2b2b7221 */ /* 0x000fe40000010000 */
[----:B------:R-:W-:Y:S01]  /*18610*/  FADD.FTZ R27, R46, R27 ;  /* 0x0000001b2e1b7221 */ /* 0x000fe20000010000 */
[----:B------:R-:W4:Y:S01]  /*18620*/  MUFU.EX2 R140, R140 ;  /* 0x0000008c008c7308 */ /* 0x000f220000000800 */
[----:B------:R-:W-:-:S02]  /*18630*/  FADD.FTZ R24, R40, R43 ;  /* 0x0000002b28187221 */ /* 0x000fc40000010000 */
[----:B------:R-:W-:Y:S02]  /*18640*/  FADD.FTZ R42, R42, R27 ;  /* 0x0000001b2a2a7221 */ /* 0x000fe40000010000 */
[----:B------:R-:W-:Y:S02]  /*18650*/  FADD.FTZ R24, R39, R24 ;  /* 0x0000001827187221 */ /* 0x000fe40000010000 */
[----:B------:R-:W-:Y:S01]  /*18660*/  FADD.FTZ R41, R41, R42 ;  /* 0x0000002a29297221 */ /* 0x000fe20000010000 */
[----:B-1----:R-:W-:Y:S01]  /*18670*/  F2FP.F16.F32.PACK_AB R5, R142, R31 ;  /* 0x0000001f8e05723e */ /* 0x002fe200000000ff */
[----:B------:R-:W-:Y:S02]  /*18680*/  FADD.FTZ R25, R37, R24 ;  /* 0x0000001825197221 */ /* 0x000fe40000010000 */
[----:B------:R-:W-:Y:S02]  /*18690*/  FADD.FTZ R38, R38, R41 ;  /* 0x0000002926267221 */ /* 0x000fe40000010000 */
[----:B------:R-:W-:-:S02]  /*186a0*/  FADD.FTZ R25, R36, R25 ;  /* 0x0000001924197221 */ /* 0x000fc40000010000 */
[----:B------:R-:W-:Y:S01]  /*186b0*/  FADD.FTZ R157, R157, R38 ;  /* 0x000000269d9d7221 */ /* 0x000fe20000010000 */
[----:B----4-:R-:W-:Y:S01]  /*186c0*/  F2FP.F16.F32.PACK_AB R7, R140, R143 ;  /* 0x0000008f8c07723e */ /* 0x010fe200000000ff */
        /* <DEDUP_REMOVED lines=9> */
[----:B------:R-:W-:Y:S01]  /*18760*/  HMMA.16816.F32 R76, R4, R14, R76 ;  /* 0x0000000e044c723c */ /* 0x000fe2000000184c */
[----:B------:R-:W1:Y:S01]  /*18770*/  LDSM.16.MT88.4 R12, [R137+0x13800] ;  /* 0x01380000890c783b */ /* 0x000e620000004200 */
[----:B------:R-:W-:Y:S01]  /*18780*/  FADD.FTZ R32, R32, R181 ;  /* 0x000000b520207221 */ /* 0x000fe20000010000 */
[----:B------:R-:W-:-:S03]  /*18790*/  FADD.FTZ R152, R152, R187 ;  /* 0x000000bb98987221 */ /* 0x000fc60000010000 */
[----:B------:R-:W-:Y:S01]  /*187a0*/  FADD.FTZ R33, R33, R32 ;  /* 0x0000002021217221 */ /* 0x000fe20000010000 */
[----:B------:R-:W-:Y:S01]  /*187b0*/  FADD.FTZ R193, R193, R152 ;  /* 0x00000098c1c17221 */ /* 0x000fe20000010000 */
[----:B--2---:R-:W-:Y:S02]  /*187c0*/  HMMA.16816.F32 R104, R4, R20, R104 ;  /* 0x000000140468723c */ /* 0x004fe40000001868 */
[----:B------:R-:W-:Y:S01]  /*187d0*/  FADD.FTZ R34, R34, R33 ;  /* 0x0000002122227221 */ /* 0x000fe20000010000 */
[----:B------:R-:W-:-:S03]  /*187e0*/  FADD.FTZ R154, R154, R193 ;  /* 0x000000c19a9a7221 */ /* 0x000fc60000010000 */
[----:B------:R-:W-:Y:S01]  /*187f0*/  FADD.FTZ R35, R35, R34 ;  /* 0x0000002223237221 */ /* 0x000fe20000010000 */
[----:B------:R-:W-:Y:S01]  /*18800*/  FADD.FTZ R185, R185, R154 ;  /* 0x0000009ab9b97221 */ /* 0x000fe20000010000 */
[----:B------:R-:W-:Y:S01]  /*18810*/  HMMA.16816.F32 R108, R4, R22, R108 ;  /* 0x00000016046c723c */ /* 0x000fe2000000186c */
[----:B------:R-:W2:Y:S01]  /*18820*/  LDSM.16.MT88.4 R20, [R45+0xf800] ;  /* 0x00f800002d14783b */ /* 0x000ea20000004200 */
[----:B------:R-:W-:Y:S01]  /*18830*/  FADD.FTZ R158, R158, R35 ;  /* 0x000000239e9e7221 */ /* 0x000fe20000010000 */
[----:B------:R-:W-:-:S03]  /*18840*/  FADD.FTZ R156, R156, R185 ;  /* 0x000000b99c9c7221 */ /* 0x000fc60000010000 */
[----:B------:R-:W-:Y:S01]  /*18850*/  FADD.FTZ R173, R173, R158 ;  /* 0x0000009eadad7221 */ /* 0x000fe20000010000 */
[----:B------:R-:W-:Y:S01]  /*18860*/  FADD.FTZ R179, R179, R156 ;  /* 0x0000009cb3b37221 */ /* 0x000fe20000010000 */
[----:B---3--:R-:W-:Y:S02]  /*18870*/  HMMA.16816.F32 R128, R4, R16, R128 ;  /* 0x000000100480723c */ /* 0x008fe40000001880 */
[----:B------:R-:W-:-:S04]  /*18880*/  FADD.FTZ R160, R160, R173 ;  /* 0x000000ada0a07221 */ /* 0x000fc80000010000 */
[----:B------:R-:W-:Y:S02]  /*18890*/  FADD.FTZ R169, R169, R160 ;  /* 0x000000a0a9a97221 */ /* 0x000fe40000010000 */
[----:B------:R-:W-:Y:S01]  /*188a0*/  HMMA.16816.F32 R68, R4, R18, R68 ;  /* 0x000000120444723c */ /* 0x000fe20000001844 */
[----:B------:R-:W3:Y:S01]  /*188b0*/  LDSM.16.MT88.4 R16, [R45+0x13800] ;  /* 0x013800002d10783b */ /* 0x000ee20000004200 */
[----:B------:R-:W-:-:S04]  /*188c0*/  FADD.FTZ R28, R28, R169 ;  /* 0x000000a91c1c7221 */ /* 0x000fc80000010000 */
[----:B------:R-:W-:Y:S02]  /*188d0*/  FADD.FTZ R29, R29, R28 ;  /* 0x0000001c1d1d7221 */ /* 0x000fe40000010000 */
[----:B-1----:R-:W-:Y:S02]  /*188e0*/  HMMA.16816.F32 R96, R4, R12, R96 ;  /* 0x0000000c0460723c */ /* 0x002fe40000001860 */
[----:B------:R-:W-:-:S04]  /*188f0*/  FADD.FTZ R30, R30, R29 ;  /* 0x0000001d1e1e7221 */ /* 0x000fc80000010000 */
[----:B------:R-:W-:Y:S02]  /*18900*/  FADD.FTZ R221, R221, R30 ;  /* 0x0000001edddd7221 */ /* 0x000fe40000010000 */
[C---:B------:R-:W-:Y:S01]  /*18910*/  HMMA.16816.F32 R100, R4.reuse, R14, R100 ;  /* 0x0000000e0464723c */ /* 0x040fe20000001864 */
[----:B------:R-:W1:Y:S07]  /*18920*/  LDSM.16.MT88.4 R12, [R8+0xf800] ;  /* 0x00f80000080c783b */ /* 0x000e6e0000004200 */
[C---:B--2---:R-:W-:Y:S08]  /*18930*/  HMMA.16816.F32 R80, R4.reuse, R20, R80 ;  /* 0x000000140450723c */ /* 0x044ff00000001850 */
[C---:B------:R-:W-:Y:S01]  /*18940*/  HMMA.16816.F32 R84, R4.reuse, R22, R84 ;  /* 0x000000160454723c */ /* 0x040fe20000001854 */
[----:B------:R2:W4:Y:S07]  /*18950*/  LDSM.16.MT88.4 R20, [R8+0x13800] ;  /* 0x013800000814783b */ /* 0x00052e0000004200 */
[C---:B---3--:R-:W-:Y:S08]  /*18960*/  HMMA.16816.F32 R124, R4.reuse, R16, R124 ;  /* 0x00000010047c723c */ /* 0x048ff0000000187c */
[----:B------:R-:W-:Y:S01]  /*18970*/  HMMA.16816.F32 R112, R4, R18, R112 ;  /* 0x000000120470723c */ /* 0x000fe20000001870 */
[----:B--2---:R-:W-:-:S07]  /*18980*/  FADD.FTZ R8, R162, R179 ;  /* 0x000000b3a2087221 */ /* 0x004fce0000010000 */
[----:B-1----:R-:W-:Y:S01]  /*18990*/  HMMA.16816.F32 R88, R4, R12, R88 ;  /* 0x0000000c0458723c */ /* 0x002fe20000001858 */
        /* <DEDUP_REMOVED lines=9> */
[----:B------:R-:W-:Y:S01]  /*18a30*/  FADD.FTZ R219, R140, R143 ;  /* 0x0000008f8cdb7221 */ /* 0x000fe20000010000 */
[----:B------:R-:W-:-:S03]  /*18a40*/  NOP ;  /* 0x0000000000007918 */ /* 0x000fc60000000000 */
[----:B------:R-:W-:-:S15]  /*18a50*/  @!P5 BRA `(.L_x_902) ;  /* 0x000000500008d947 */ /* 0x000fde0003800000 */
[----:B------:R-:W-:-:S04]  /*18a60*/  DEPBAR.LE SB0, 0x0 ;  /* 0x000080000000791a */ /* 0x000fc80000000000 */
[----:B------:R-:W-:-:S04]  /*18a70*/  UISETP.NE.U32.AND UP0, UPT, UR12, URZ, UPT ;  /* 0x000000ff0c00728c */ /* 0x000fc8000bf05070 */
[----:B------:R-:W-:Y:S01]  /*18a80*/  UISETP.NE.AND.EX UP0, UPT, UR13, URZ, UPT, UP0 ;  /* 0x000000ff0d00728c */ /* 0x000fe2000bf05300 */
[----:B------:R-:W-:Y:S08]  /*18a90*/  BAR.SYNC.DEFER_BLOCKING 0x0 ;  /* 0x0000000000007b1d */ /* 0x000ff00000010000 */
[----:B------:R-:W-:Y:S05]  /*18aa0*/  BRA.U !UP0, `(.L_x_903) ;  /* 0x0000000108f87547 */ /* 0x000fea000b800000 */
        /* <DEDUP_REMOVED lines=19> */
[----:B------:R-:W-:Y:S01]  /*18be0*/  IMAD.HI.U32 R5, R5, R7, RZ ;  /* 0x0000000705057227 */ /* 0x000fe200078e00ff */
[----:B------:R-:W-:-:S03]  /*18bf0*/  IADD3 R17, PT, PT, -R14, RZ, RZ ;  /* 0x000000ff0e117210 */ /* 0x000fc60007ffe1ff */
[----:B------:R-:W-:Y:S02]  /*18c00*/  IMAD.MOV R4, RZ, RZ, -R5 ;  /* 0x000000ffff047224 */ /* 0x000fe400078e0a05 */
[C---:B------:R-:W-:Y:S02]  /*18c10*/  IMAD R17, R6.reuse, R17, R12 ;  /* 0x0000001106117224 */ /* 0x040fe400078e020c */
[----:B------:R-:W-:-:S03]  /*18c20*/  IMAD R7, R6, R4, R7 ;  /* 0x0000000406077224 */ /* 0x000fc600078e0207 */
[C---:B------:R-:W-:Y:S02]  /*18c30*/  ISETP.GT.U32.AND P4, PT, R6.reuse, R17, PT ;  /* 0x000000110600720c */ /* 0x040fe40003f84070 */
[----:B------:R-:W-:-:S11]  /*18c40*/  ISETP.GT.U32.AND P3, PT, R6, R7, PT ;  /* 0x000000070600720c */ /* 0x000fd60003f64070 */
[-C--:B------:R-:W-:Y:S01]  /*18c50*/  @!P4 IADD3 R17, PT, PT, R17, -R6.reuse, RZ ;  /* 0x800000061111c210 */ /* 0x080fe20007ffe0ff */
[----:B------:R-:W-:Y:S01]  /*18c60*/  @!P4 VIADD R14, R14, 0x1 ;  /* 0x000000010e0ec836 */ /* 0x000fe20000000000 */
[----:B------:R-:W-:Y:S01]  /*18c70*/  @!P3 IADD3 R5, PT, PT, R5, 0x1, RZ ;  /* 0x000000010505b810 */ /* 0x000fe20007ffe0ff */
[----:B------:R-:W-:Y:S01]  /*18c80*/  @!P3 IMAD.IADD R7, R7, 0x1, -R6 ;  /* 0x000000010707b824 */ /* 0x000fe200078e0a06 */
[-C--:B------:R-:W-:Y:S02]  /*18c90*/  ISETP.GE.U32.AND P5, PT, R17, R6.reuse, PT ;  /* 0x000000061100720c */ /* 0x080fe40003fa6070 */
[----:B------:R-:W-:Y:S02]  /*18ca0*/  ISETP.GE.AND P3, PT, R15, RZ, PT ;  /* 0x000000ff0f00720c */ /* 0x000fe40003f66270 */
[----:B------:R-:W-:-:S09]  /*18cb0*/  ISETP.GE.U32.AND P2, PT, R7, R6, PT ;  /* 0x000000060700720c */ /* 0x000fd20003f46070 */
[----:B------:R-:W-:-:S04]  /*18cc0*/  @P5 IADD3 R14, PT, PT, R14, 0x1, RZ ;  /* 0x000000010e0e5810 */ /* 0x000fc80007ffe0ff */
[----:B------:R-:W-:Y:S01]  /*18cd0*/  @P2 VIADD R5, R5, 0x1 ;  /* 0x0000000105052836 */ /* 0x000fe20000000000 */
[----:B------:R-:W-:Y:S01]  /*18ce0*/  ISETP.NE.AND P2, PT, R8, RZ, PT ;  /* 0x000000ff0800720c */ /* 0x000fe20003f45270 */
[----:B------:R-:W-:-:S03]  /*18cf0*/  @!P3 IMAD.MOV R14, RZ, RZ, -R14 ;  /* 0x000000ffff0eb224 */ /* 0x000fc600078e0a0e */
[----:B------:R-:W-:Y:S02]  /*18d00*/  MOV R4, R5 ;  /* 0x0000000500047202 */ /* 0x000fe40000000f00 */
[----:B------:R-:W-:Y:S02]  /*18d10*/  LOP3.LUT R5, RZ, R8, RZ, 0x33, !PT ;  /* 0x00000008ff057212 */ /* 0x000fe400078e33ff */
        /* <DEDUP_REMOVED lines=23> */
.L_x_903:
[----:B------:R-:W-:Y:S01]  /*18e90*/  UMOV UR4, URZ ;  /* 0x000000ff00047c82 */ /* 0x000fe20008000000 */
[----:B------:R-:W-:Y:S01]  /*18ea0*/  IMAD.SHL.U32 R4, R10, 0x80, RZ ;  /* 0x000000800a047824 */ /* 0x000fe200078e00ff */
[----:B------:R-:W-:-:S05]  /*18eb0*/  IADD3 R5, P1, PT, RZ, -UR4, RZ ;  /* 0x80000004ff057c10 */ /* 0x000fca000ff3e0ff */
[----:B------:R-:W-:-:S05]  /*18ec0*/  IMAD.X R4, RZ, RZ, ~R4, P1 ;  /* 0x000000ffff047224 */ /* 0x000fca00008e0e04 */
[----:B------:R-:W-:-:S04]  /*18ed0*/  SHF.R.S64 R5, R5, 0x1f, R4 ;  /* 0x0000001f05057819 */ /* 0x000fc80000001004 */
[----:B------:R-:W-:-:S04]  /*18ee0*/  IADD3 R208, P1, PT, R5, R208, RZ ;  /* 0x000000d005d07210 */ /* 0x000fc80007f3e0ff */
[----:B------:R-:W-:-:S09]  /*18ef0*/  LEA.HI.X.SX32 R209, R4, R209, 0x1, P1 ;  /* 0x000000d104d17211 */ /* 0x000fd200008f0eff */
.L_x_904:
        /* <DEDUP_REMOVED lines=8> */
[----:B------:R-:W-:-:S02]  /*18f80*/  LOP3.LUT R199, R199, 0x7c00, RZ, 0xc0, !PT ;  /* 0x00007c00c7c77812 */ /* 0x000fc400078ec0ff */
[--C-:B------:R-:W-:Y:S02]  /*18f90*/  LOP3.LUT R63, R63, 0x1c0, R0.reuse, 0xf8, !PT ;  /* 0x000001c03f3f7812 */ /* 0x100fe400078ef800 */
[----:B------:R-:W-:Y:S02]  /*18fa0*/  LOP3.LUT R4, R199, 0x200, R0, 0xf8, !PT ;  /* 0x00000200c7047812 */ /* 0x000fe400078ef800 */
[----:B------:R-:W-:Y:S02]  /*18fb0*/  LOP3.LUT R63, R63, R196, RZ, 0x3c, !PT ;  /* 0x000000c43f3f7212 */ /* 0x000fe400078e3cff */
[----:B-1----:R-:W-:Y:S02]  /*18fc0*/  ISETP.GE.AND P3, PT, R196, UR4, PT ;  /* 0x00000004c4007c0c */ /* 0x002fe4000bf66270 */
[----:B------:R-:W-:Y:S01]  /*18fd0*/  ISETP.GE.AND P2, PT, R9, UR4, PT ;  /* 0x0000000409007c0c */ /* 0x000fe2000bf46270 */
[----:B------:R-:W-:Y:S01]  /*18fe0*/  IMAD.X R9, R10, 0x1, R209, P1 ;  /* 0x000000010a097824 */ /* 0x000fe200008e06d1 */
[----:B------:R-:W-:-:S02]  /*18ff0*/  IADD3 R14, P1, PT, R8, R5, RZ ;  /* 0x00000005080e7210 */ /* 0x000fc40007f3e0ff */
[----:B------:R-:W-:Y:S02]  /*19000*/  LOP3.LUT R4, R4, R63, RZ, 0xfc, !PT ;  /* 0x0000003f04047212 */ /* 0x000fe400078efcff */
[----:B------:R-:W-:Y:S01]  /*19010*/  SEL R133, R200, 0xffffffe0, !P6 ;  /* 0xffffffe0c8857807 */ /* 0x000fe20007000000 */
[--C-:B------:R-:W-:Y:S01]  /*19020*/  IMAD.X R15, R9, 0x1, R10.reuse, P1 ;  /* 0x00000001090f7824 */ /* 0x100fe200008e060a */
[-C--:B------:R-:W-:Y:S02]  /*19030*/  IADD3 R6, P1, PT, R14, R5.reuse, RZ ;  /* 0x000000050e067210 */ /* 0x080fe40007f3e0ff */
[----:B------:R-:W-:Y:S01]  /*19040*/  LEA R189, R4, UR5, 0x1 ;  /* 0x0000000504bd7c11 */ /* 0x000fe2000f8e08ff */
[----:B------:R-:W-:Y:S01]  /*19050*/  @!PT LDS RZ, [RZ] ;  /* 0x00000000fffff984 */ /* 0x000fe20000000800 */
[----:B------:R-:W-:Y:S01]  /*19060*/  @!PT LDS RZ, [RZ] ;  /* 0x00000000fffff984 */ /* 0x000fe20000000800 */
[----:B------:R-:W-:Y:S01]  /*19070*/  @!PT LDS RZ, [RZ] ;  /* 0x00000000fffff984 */ /* 0x000fe20000000800 */
[----:B------:R-:W-:Y:S01]  /*19080*/  @!P3 LDGSTS.E.BYPASS.LTC128B.128 [R213+0xc000], desc[UR6][R208.64] ;  /* 0x0c000000d0d5bfae */ /* 0x000fe2000b981a06 */
[----:B------:R-:W-:Y:S02]  /*19090*/  IMAD.IADD R203, R202, 0x1, R133 ;  /* 0x00000001cacb7824 */ /* 0x000fe400078e0285 */
[----:B------:R-:W-:Y:S01]  /*190a0*/  IMAD.X R7, R15, 0x1, R10, P1 ;  /* 0x000000010f077824 */ /* 0x000fe200008e060a */
[----:B------:R-:W-:Y:S01]  /*190b0*/  @P3 STS.128 [R213+0xc000], RZ ;  /* 0x00c000ffd5003388 */ /* 0x000fe20000000c00 */
[----:B------:R-:W-:Y:S01]  /*190c0*/  IADD3 R12, P1, PT, R6, R5, RZ ;  /* 0x00000005060c7210 */ /* 0x000fe20007f3e0ff */
[----:B------:R-:W-:-:S02]  /*190d0*/  IMAD.IADD R228, R133, 0x1, R189 ;  /* 0x0000000185e47824 */ /* 0x000fc400078e02bd */
[----:B------:R-:W-:Y:S01]  /*190e0*/  @!PT LDS RZ, [RZ] ;  /* 0x00000000fffff984 */ /* 0x000fe20000000800 */
[----:B------:R-:W-:Y:S01]  /*190f0*/  @!PT LDS RZ, [RZ] ;  /* 0x00000000fffff984 */ /* 0x000fe20000000800 */
[----:B------:R-:W-:Y:S01]  /*19100*/  @!PT LDS RZ, [RZ] ;  /* 0x00000000fffff984 */ /* 0x000fe20000000800 */
[----:B------:R-:W-:Y:S01]  /*19110*/  @!P2 LDGSTS.E.BYPASS.LTC128B.128 [R213+0x10000], desc[UR6][R208.64+0x80] ;  /* 0x10000080d0d5afae */ /* 0x000fe2000b981a06 */
[----:B------:R-:W-:Y:S02]  /*19120*/  IMAD.IADD R212, R52, 0x1, R189 ;  /* 0x0000000134d47824 */ /* 0x000fe400078e02bd */
[----:B------:R-:W-:Y:S01]  /*19130*/  IMAD.X R13, R7, 0x1, R10, P1 ;  /* 0x00000001070d7824 */ /* 0x000fe200008e060a */
        /* <DEDUP_REMOVED lines=27> */
[----:B------:R3:W-:Y:S01]  /*192f0*/  @!P3 LDGSTS.E.BYPASS.LTC128B.128 [R213+0xd800], desc[UR6][R6.64] ;  /* 0x0d80000006d5bfae */ /* 0x0007e2000b981a06 */
[----:B-1----:R-:W-:-:S03]  /*19300*/  IADD3 R8, P1, PT, R12, R5, RZ ;  /* 0x000000050c087210 */ /* 0x002fc60007f3e0ff */
[----:B------:R-:W-:Y:S02]  /*19310*/  @P3 STS.128 [R213+0xd800], RZ ;  /* 0x00d800ffd5003388 */ /* 0x000fe40000000c00 */
[----:B------:R-:W-:Y:S02]  /*19320*/  IMAD.X R9, R13, 0x1, R10, P1 ;  /* 0x000000010d097824 */ /* 0x000fe400008e060a */
[----:B--2---:R-:W-:Y:S02]  /*19330*/  @!P2 IMAD.MOV.U32 R14, RZ, RZ, R6 ;  /* 0x000000ffff0ea224 */ /* 0x004fe400078e0006 */
[----:B------:R-:W-:-:S05]  /*19340*/  @!P2 IMAD.MOV.U32 R15, RZ, RZ, R7 ;  /* 0x000000ffff0fa224 */ /* 0x000fca00078e0007 */
[----:B------:R-:W-:Y:S01]  /*19350*/  @!PT LDS RZ, [RZ] ;  /* 0x00000000fffff984 */ /* 0x000fe20000000800 */
[----:B------:R-:W-:Y:S01]  /*19360*/  @!PT LDS RZ, [RZ] ;  /* 0x00000000fffff984 */ /* 0x000fe20000000800 */
[----:B------:R-:W-:Y:S01]  /*19370*/  @!PT LDS RZ, [RZ] ;  /* 0x00000000fffff984 */ /* 0x000fe20000000800 */
[----:B------:R-:W-:Y:S01]  /*19380*/  @!P2 LDGSTS.E.BYPASS.LTC128B.128 [R213+0x11800], desc[UR6][R14.64+0x80] ;  /* 0x118000800ed5afae */ /* 0x000fe2000b981a06 */
[----:B---3--:R-:W-:-:S03]  /*19390*/  IADD3 R6, P4, PT, R8, R5, RZ ;  /* 0x0000000508067210 */ /* 0x008fc60007f9e0ff */
[----:B------:R-:W-:Y:S01]  /*193a0*/  @P2 STS.128 [R213+0x11800], RZ ;  /* 0x011800ffd5002388 */ /* 0x000fe20000000c00 */
[----:B------:R-:W-:Y:S01]  /*193b0*/  IADD3 R16, P1, PT, R6, R5, RZ ;  /* 0x0000000506107210 */ /* 0x000fe20007f3e0ff */
[--C-:B------:R-:W-:Y:S02]  /*193c0*/  IMAD.X R7, R9, 0x1, R10.reuse, P4 ;  /* 0x0000000109077824 */ /* 0x100fe400020e060a */
[----:B------:R-:W-:Y:S01]  /*193d0*/  @!PT LDS RZ, [RZ] ;  /* 0x00000000fffff984 */ /* 0x000fe20000000800 */
[----:B------:R-:W-:Y:S01]  /*193e0*/  @!PT LDS RZ, [RZ] ;  /* 0x00000000fffff984 */ /* 0x000fe20000000800 */
[----:B------:R-:W-:Y:S01]  /*193f0*/  @!PT LDS RZ, [RZ] ;  /* 0x00000000fffff984 */ /* 0x000fe20000000800 */
[----:B------:R-:W-:Y:S02]  /*19400*/  @!P3 LDGSTS.E.BYPASS.LTC128B.128 [R213+0xe000], desc[UR6][R12.64] ;  /* 0x0e0000000cd5bfae */ /* 0x000fe4000b981a06 */
[----:B------:R-:W-:Y:S02]  /*19410*/  IMAD.X R17, R7, 0x1, R10, P1 ;  /* 0x0000000107117824 */ /* 0x000fe400008e060a */
        /* <DEDUP_REMOVED lines=38> */
[----:B------:R-:W5:Y:S04]  /*19680*/  LDSM.16.M88.4 R28, [R188+UR5+0x4800] ;  /* 0x00480005bc1c783b */ /* 0x000f680008000200 */
[----:B------:R-:W3:Y:S04]  /*19690*/  LDSM.16.M88.4 R20, [R188+UR5+0x5000] ;  /* 0x00500005bc14783b */ /* 0x000ee80008000200 */
[----:B-1----:R-:W1:Y:S04]  /*196a0*/  LDSM.16.M88.4 R12, [R188+UR5+0x5800] ;  /* 0x00580005bc0c783b */ /* 0x002e680008000200 */
[----:B------:R-:W1:Y:S04]  /*196b0*/  LDSM.16.M88.4 R176, [R188+UR5+0x6000] ;  /* 0x00600005bcb0783b */ /* 0x000e680008000200 */
[----:B------:R-:W1:Y:S04]  /*196c0*/  LDSM.16.M88.4 R168, [R188+UR5+0x6800] ;  /* 0x00680005bca8783b */ /* 0x000e680008000200 */
[----:B------:R-:W1:Y:S04]  /*196d0*/  LDSM.16.M88.4 R160, [R188+UR5+0x7000] ;  /* 0x00700005bca0783b */ /* 0x000e680008000200 */
[----:B------:R-:W1:Y:S04]  /*196e0*/  LDSM.16.M88.4 R44, [R188+UR5+0x7800] ;  /* 0x00780005bc2c783b */ /* 0x000e680008000200 */
[----:B------:R-:W-:Y:S04]  /*196f0*/  LDSM.16.M88.4 R48, [R228] ;  /* 0x00000000e430783b */ /* 0x000fe80000000200 */
[----:B--2---:R-:W2:Y:S01]  /*19700*/  LDSM.16.M88.4 R4, [R203+0x4000] ;  /* 0x00400000cb04783b */ /* 0x004ea20000000200 */
[C---:B----4-:R-:W-:Y:S03]  /*19710*/  HMMA.16816.F32 R40, R152.reuse, R36, RZ ;  /* 0x000000249828723c */ /* 0x050fe600000018ff */
[----:B------:R-:W4:Y:S04]  /*19720*/  LDSM.16.M88.4 R148, [R203+0x4800] ;  /* 0x00480000cb94783b */ /* 0x000f280000000200 */
[----:B------:R-:W4:Y:S01]  /*19730*/  LDSM.16.M88.4 R8, [R203+0x6000] ;  /* 0x00600000cb08783b */ /* 0x000f220000000200 */
[C---:B------:R-:W-:Y:S03]  /*19740*/  HMMA.16816.F32 R36, R152.reuse, R38, RZ ;  /* 0x000000269824723c */ /* 0x040fe600000018ff */
[----:B------:R-:W-:Y:S04]  /*19750*/  LDSM.16.M88.4 R52, [R212] ;  /* 0x00000000d434783b */ /* 0x000fe80000000200 */
[----:B------:R-:W-:Y:S01]  /*19760*/  LDSM.16.M88.4 R144, [R203+0x5000] ;  /* 0x00500000cb90783b */ /* 0x000fe20000000200 */
[C---:B-----5:R-:W-:Y:S03]  /*19770*/  HMMA.16816.F32 R32, R152.reuse, R28, RZ ;  /* 0x0000001c9820723c */ /* 0x060fe600000018ff */
[----:B------:R-:W-:Y:S04]  /*19780*/  LDSM.16.M88.4 R56, [R203+0x6800] ;  /* 0x00680000cb38783b */ /* 0x000fe80000000200 */
[----:B------:R-:W-:Y:S01]  /*19790*/  LDSM.16.M88.4 R140, [R203+0x5800] ;  /* 0x00580000cb8c783b */ /* 0x000fe20000000200 */
[C---:B---3--:R-:W-:Y:S03]  /*197a0*/  HMMA.16816.F32 R24, R152.reuse, R20, RZ ;  /* 0x000000149818723c */ /* 0x048fe600000018ff */
[----:B------:R-:W-:Y:S04]  /*197b0*/  LDSM.16.M88.4 R136, [R203+0x7000] ;  /* 0x00700000cb88783b */ /* 0x000fe80000000200 */
[----:B------:R-:W-:Y:S01]  /*197c0*/  LDSM.16.M88.4 R64, [R203+0x7800] ;  /* 0x00780000cb40783b */ /* 0x000fe20000000200 */
[C---:B-1----:R-:W-:Y:S03]  /*197d0*/  HMMA.16816.F32 R16, R152.reuse, R12, RZ ;  /* 0x0000000c9810723c */ /* 0x042fe600000018ff */
        /* <DEDUP_REMOVED lines=18> */
[C---:B--2---:R-:W-:Y:S08]  /*19900*/  HMMA.16816.F32 R40, R48.reuse, R4, R40 ;  /* 0x000000043028723c */ /* 0x044ff00000001828 */
[C---:B------:R-:W-:Y:S01]  /*19910*/  HMMA.16816.F32 R36, R48.reuse, R6, R36 ;  /* 0x000000063024723c */ /* 0x040fe20000001824 */
[----:B------:R-:W2:Y:S07]  /*19920*/  LDSM.16.M88.4 R4, [R202+0x4800] ;  /* 0x00480000ca04783b */ /* 0x000eae0000000200 */
[C---:B----4-:R-:W-:Y:S08]  /*19930*/  HMMA.16816.F32 R32, R48.reuse, R148, R32 ;  /* 0x000000943020723c */ /* 0x050ff00000001820 */
[C---:B------:R-:W-:Y:S01]  /*19940*/  HMMA.16816.F32 R28, R48.reuse, R150, R28 ;  /* 0x00000096301c723c */ /* 0x040fe2000000181c */
[----:B------:R-:W-:Y:S07]  /*19950*/  LDSM.16.M88.4 R148, [R202+0x6800] ;  /* 0x00680000ca94783b */ /* 0x000fee0000000200 */
[C---:B------:R-:W-:Y:S08]  /*19960*/  HMMA.16816.F32 R180, R48.reuse, R8, R180 ;  /* 0x0000000830b4723c */ /* 0x040ff000000018b4 */
[----:B------:R-:W-:Y:S01]  /*19970*/  HMMA.16816.F32 R176, R48, R10, R176 ;  /* 0x0000000a30b0723c */ /* 0x000fe200000018b0 */
[----:B------:R-:W3:Y:S07]  /*19980*/  LDSM.16.M88.4 R8, [R202+0x5000] ;  /* 0x00500000ca08783b */ /* 0x000eee0000000200 */
[C---:B-1----:R-:W-:Y:S08]  /*19990*/  HMMA.16816.F32 R40, R52.reuse, R44, R40 ;  /* 0x0000002c3428723c */ /* 0x042ff00000001828 */
[C---:B------:R-:W-:Y:S01]  /*199a0*/  HMMA.16816.F32 R36, R52.reuse, R46, R36 ;  /* 0x0000002e3424723c */ /* 0x040fe20000001824 */
[----:B------:R-:W-:Y:S07]  /*199b0*/  LDSM.16.M88.4 R44, [R214] ;  /* 0x00000000d62c783b */ /* 0x000fee0000000200 */
[C---:B--2---:R-:W-:Y:S08]  /*199c0*/  HMMA.16816.F32 R32, R52.reuse, R4, R32 ;  /* 0x000000043420723c */ /* 0x044ff00000001820 */
[----:B------:R-:W-:Y:S01]  /*199d0*/  HMMA.16816.F32 R28, R52, R6, R28 ;  /* 0x00000006341c723c */ /* 0x000fe2000000181c */
[----:B------:R-:W1:Y:S07]  /*199e0*/  LDSM.16.M88.4 R4, [R201+0x4000] ;  /* 0x00400000c904783b */ /* 0x000e6e0000000200 */
[C---:B------:R-:W-:Y:S08]  /*199f0*/  HMMA.16816.F32 R24, R48.reuse, R144, R24 ;  /* 0x000000903018723c */ /* 0x040ff00000001818 */
[C---:B------:R-:W-:Y:S01]  /*19a00*/  HMMA.16816.F32 R20, R48.reuse, R146, R20 ;  /* 0x000000923014723c */ /* 0x040fe20000001814 */
[----:B------:R-:W-:Y:S07]  /*19a10*/  LDSM.16.M88.4 R144, [R202+0x7000] ;  /* 0x00700000ca90783b */ /* 0x000fee0000000200 */
[C---:B------:R-:W-:Y:S08]  /*19a20*/  HMMA.16816.F32 R172, R48.reuse, R56, R172 ;  /* 0x0000003830ac723c */ /* 0x040ff000000018ac */
[C---:B------:R-:W-:Y:S01]  /*19a30*/  HMMA.16816.F32 R168, R48.reuse, R58, R168 ;  /* 0x0000003a30a8723c */ /* 0x040fe200000018a8 */
[----:B------:R-:W2:Y:S07]  /*19a40*/  LDSM.16.M88.4 R56, [R202+0x5800] ;  /* 0x00580000ca38783b */ /* 0x000eae0000000200 */
        /* <DEDUP_REMOVED lines=10> */
[C---:B---3--:R-:W-:Y:S08]  /*19af0*/  HMMA.16816.F32 R24, R52.reuse, R8, R24 ;  /* 0x000000083418723c */ /* 0x048ff00000001818 */
[----:B------:R-:W-:Y:S01]  /*19b00*/  HMMA.16816.F32 R20, R52, R10, R20 ;  /* 0x0000000a3414723c */ /* 0x000fe20000001814 */
[----:B------:R-:W3:Y:S07]  /*19b10*/  LDSM.16.M88.4 R8, [R201+0x6000] ;  /* 0x00600000c908783b */ /* 0x000eee0000000200 */
[C---:B-1----:R-:W-:Y:S08]  /*19b20*/  HMMA.16816.F32 R40, R44.reuse, R4, R40 ;  /* 0x000000042c28723c */ /* 0x042ff00000001828 */
[----:B------:R-:W-:Y:S01]  /*19b30*/  HMMA.16816.F32 R36, R44, R6, R36 ;  /* 0x000000062c24723c */ /* 0x000fe20000001824 */
[----:B------:R-:W1:Y:S07]  /*19b40*/  LDSM.16.M88.4 R4, [R201+0x7000] ;  /* 0x00700000c904783b */ /* 0x000e6e0000000200 */
[C---:B--2---:R-:W-:Y:S08]  /*19b50*/  HMMA.16816.F32 R16, R52.reuse, R56, R16 ;  /* 0x000000383410723c */ /* 0x044ff00000001810 */
[C---:B------:R-:W-:Y:S01]  /*19b60*/  HMMA.16816.F32 R12, R52.reuse, R58, R12 ;  /* 0x0000003a340c723c */ /* 0x040fe2000000180c */
[----:B------:R-:W2:Y:S07]  /*19b70*/  LDSM.16.M88.4 R56, [R201+0x6800] ;  /* 0x00680000c938783b */ /* 0x000eae0000000200 */
        /* <DEDUP_REMOVED lines=16> */
[C---:B---3--:R-:W-:Y:S08]  /*19c80*/  HMMA.16816.F32 R180, R44.reuse, R8, R180 ;  /* 0x000000082cb4723c */ /* 0x048ff000000018b4 */
[C---:B------:R-:W-:Y:S01]  /*19c90*/  HMMA.16816.F32 R176, R44.reuse, R10, R176 ;  /* 0x0000000a2cb0723c */ /* 0x040fe200000018b0 */
[----:B------:R-:W3:Y:S07]  /*19ca0*/  LDSM.16.M88.4 R8, [R188+UR5+0x8000] ;  /* 0x00800005bc08783b */ /* 0x000eee0008000200 */
[C---:B-1----:R-:W-:Y:S08]  /*19cb0*/  HMMA.16816.F32 R164, R44.reuse, R4, R164 ;  /* 0x000000042ca4723c */ /* 0x042ff000000018a4 */
[C---:B------:R-:W-:Y:S01]  /*19cc0*/  HMMA.16816.F32 R160, R44.reuse, R6, R160 ;  /* 0x000000062ca0723c */ /* 0x040fe200000018a0 */
[----:B------:R-:W1:Y:S07]  /*19cd0*/  LDSM.16.M88.4 R4, [R188+UR5+0xa800] ;  /* 0x00a80005bc04783b */ /* 0x000e6e0008000200 */
[C---:B--2---:R-:W-:Y:S08]  /*19ce0*/  HMMA.16816.F32 R172, R44.reuse, R56, R172 ;  /* 0x000000382cac723c */ /* 0x044ff000000018ac */
[C---:B------:R-:W-:Y:S01]  /*19cf0*/  HMMA.16816.F32 R168, R44.reuse, R58, R168 ;  /* 0x0000003a2ca8723c */ /* 0x040fe200000018a8 */
[----:B------:R-:W-:Y:S07]  /*19d00*/  LDSM.16.M88.4 R56, [R188+UR5+0xb000] ;  /* 0x00b00005bc38783b */ /* 0x000fee0008000200 */
[C---:B------:R-:W-:Y:S08]  /*19d10*/  HMMA.16816.F32 R32, R44.reuse, R136, R32 ;  /* 0x000000882c20723c */ /* 0x040ff00000001820 */
[C---:B------:R-:W-:Y:S01]  /*19d20*/  HMMA.16816.F32 R28, R44.reuse, R138, R28 ;  /* 0x0000008a2c1c723c */ /* 0x040fe2000000181c */
[----:B------:R-:W2:Y:S07]  /*19d30*/  LDSM.16.M88.4 R136, [R188+UR5+0x9800] ;  /* 0x00980005bc88783b */ /* 0x000eae0008000200 */
[C---:B------:R-:W-:Y:S08]  /*19d40*/  HMMA.16816.F32 R24, R44.reuse, R64, R24 ;  /* 0x000000402c18723c */ /* 0x040ff00000001818 */
[C---:B------:R-:W-:Y:S01]  /*19d50*/  HMMA.16816.F32 R20, R44.reuse, R66, R20 ;  /* 0x000000422c14723c */ /* 0x040fe20000001814 */
[----:B------:R-:W5:Y:S07]  /*19d60*/  LDSM.16.M88.4 R64, [R188+UR5+0xa000] ;  /* 0x00a00005bc40783b */ /* 0x000f6e0008000200 */
[C---:B----4-:R-:W-:Y:S08]  /*19d70*/  HMMA.16816.F32 R156, R44.reuse, R52, R156 ;  /* 0x000000342c9c723c */ /* 0x050ff0000000189c */
[----:B------:R-:W-:Y:S01]  /*19d80*/  HMMA.16816.F32 R152, R44, R54, R152 ;  /* 0x000000362c98723c */ /* 0x000fe20000001898 */
[----:B------:R-:W4:Y:S04]  /*19d90*/  LDSM.16.M88.4 R52, [R188+UR5+0xb800] ;  /* 0x00b80005bc34783b */ /* 0x000f280008000200 */
[----:B------:R-:W4:Y:S03]  /*19da0*/  LDSM.16.M88.4 R44, [R203+0x8000] ;  /* 0x00800000cb2c783b */ /* 0x000f260000000200 */
[C---:B---3--:R-:W-:Y:S01]  /*19db0*/  HMMA.16816.F32 R40, R48.reuse, R8, R40 ;  /* 0x000000083028723c */ /* 0x048fe20000001828 */
[----:B------:R-:W-:Y:S07]  /*19dc0*/  LDSM.16.M88.4 R188, [R203+0xb000] ;  /* 0x00b00000cbbc783b */ /* 0x000fee0000000200 */
[C---:B------:R-:W-:Y:S01]  /*19dd0*/  HMMA.16816.F32 R36, R48.reuse, R10, R36 ;  /* 0x0000000a3024723c */ /* 0x040fe20000001824 */
[----:B------:R-:W3:Y:S07]  /*19de0*/  LDSM.16.M88.4 R8, [R203+0x8800] ;  /* 0x00880000cb08783b */ /* 0x000eee0000000200 */
        /* <DEDUP_REMOVED lines=9> */
[C---:B--2---:R-:W-:Y:S08]  /*19e80*/  HMMA.16816.F32 R16, R48.reuse, R136, R16 ;  /* 0x000000883010723c */ /* 0x044ff00000001810 */
        /* <DEDUP_REMOVED lines=10> */
[----:B------:R-:W2:Y:S04]  /*19f30*/  LDSM.16.M88.4 R48, [R202+0xb000] ;  /* 0x00b00000ca30783b */ /* 0x000ea80000000200 */
[----:B------:R-:W-:Y:S03]  /*19f40*/  LDSM.16.M88.4 R52, [R202+0xa800] ;  /* 0x00a80000ca34783b */ /* 0x000fe60000000200 */
[C---:B------:R-:W-:Y:S08]  /*19f50*/  HMMA.16816.F32 R40, R228.reuse, R44, R40 ;  /* 0x0000002ce428723c */ /* 0x040ff00000001828 */
[C---:B------:R-:W-:Y:S01]  /*19f60*/  HMMA.16816.F32 R36, R228.reuse, R46, R36 ;  /* 0x0000002ee424723c */ /* 0x040fe20000001824 */
[----:B------:R-:W4:Y:S07]  /*19f70*/  LDSM.16.M88.4 R44, [R202+0xb800] ;  /* 0x00b80000ca2c783b */ /* 0x000f2e0000000200 */
[C---:B---3--:R-:W-:Y:S08]  /*19f80*/  HMMA.16816.F32 R32, R228.reuse, R8, R32 ;  /* 0x00000008e420723c */ /* 0x048ff00000001820 */
        /* <DEDUP_REMOVED lines=9> */
[C---:B------:R-:W-:Y:S08]  /*1a020*/  HMMA.16816.F32 R32, R148.reuse, R140, R32 ;  /* 0x0000008c9420723c */ /* 0x040ff00000001820 */
[----:B------:R-:W-:Y:S01]  /*1a030*/  HMMA.16816.F32 R28, R148, R142, R28 ;  /* 0x0000008e941c723c */ /* 0x000fe2000000181c */
[----:B------:R-:W3:Y:S07]  /*1a040*/  LDSM.16.M88.4 R140, [R201+0x8800] ;  /* 0x00880000c98c783b */ /* 0x000eee0000000200 */
[C---:B------:R-:W-:Y:S08]  /*1a050*/  HMMA.16816.F32 R152, R228.reuse, R186, R152 ;  /* 0x000000bae498723c */ /* 0x040ff00000001898 */
[----:B------:R-:W-:Y:S08]  /*1a060*/  HMMA.16816.F32 R16, R228, R232, R16 ;  /* 0x000000e8e410723c */ /* 0x000ff00000001810 */
[----:B--2---:R-:W-:Y:S01]  /*1a070*/  HMMA.16816.F32 R164, R148, R48, R164 ;  /* 0x0000003094a4723c */ /* 0x004fe200000018a4 */
[----:B------:R-:W-:-:S07]  /*1a080*/  IMAD.SHL.U32 R49, R197, 0x2, RZ ;  /* 0x00000002c5317824 */ /* 0x000fce00078e00ff */
[----:B----4-:R-:W-:Y:S01]  /*1a090*/  HMMA.16816.F32 R156, R148, R44, R156 ;  /* 0x0000002c949c723c */ /* 0x010fe2000000189c */
[----:B------:R-:W-:-:S05]  /*1a0a0*/  IMAD.SHL.U32 R44, R61, 0x80, RZ ;  /* 0x000000803d2c7824 */ /* 0x000fca00078e00ff */
[----:B------:R-:W-:Y:S02]  /*1a0b0*/  LOP3.LUT R49, R44, 0x6, R49, 0xf8, !PT ;  /* 0x000000062c317812 */ /* 0x000fe400078ef831 */
[----:B-1----:R-:W-:Y:S03]  /*1a0c0*/  HMMA.16816.F32 R40, R8, R4, R40 ;  /* 0x000000040828723c */ /* 0x002fe60000001828 */
[----:B------:R-:W-:-:S05]  /*1a0d0*/  VIADD R45, R49, 0xffffff00 ;  /* 0xffffff00312d7836 */ /* 0x000fca0000000000 */
[----:B------:R-:W-:Y:S01]  /*1a0e0*/  HMMA.16816.F32 R36, R8, R6, R36 ;  /* 0x000000060824723c */ /* 0x000fe20000001824 */
[----:B------:R-:W1:Y:S01]  /*1a0f0*/  LDSM.16.M88.4 R4, [R201+0x9000] ;  /* 0x00900000c904783b */ /* 0x000e620000000200 */
[C---:B------:R-:W-:Y:S02]  /*1a100*/  ISETP.GE.AND P4, PT, R45.reuse, R2, PT ;  /* 0x000000022d00720c */ /* 0x040fe40003f86270 */
[----:B------:R-:W-:Y:S01]  /*1a110*/  ISETP.GE.AND P1, PT, R45, R60, PT ;  /* 0x0000003c2d00720c */ /* 0x000fe20003f26270 */
[----:B------:R-:W-:-:S03]  /*1a120*/  VIADD R45, R49, 0xffffff08 ;  /* 0xffffff08312d7836 */ /* 0x000fc60000000000 */
[----:B------:R-:W-:Y:S01]  /*1a130*/  HMMA.16816.F32 R152, R148, R46, R152 ;  /* 0x0000002e9498723c */ /* 0x000fe20000001898 */
[----:B------:R-:W-:Y:S02]  /*1a140*/  VIADD R47, R49, 0xffffff01 ;  /* 0xffffff01312f7836 */ /* 0x000fe40000000000 */
[----:B------:R-:W-:Y:S02]  /*1a150*/  FSEL R40, R40, -INF , !P4 ;  /* 0xff80000028287808 */ /* 0x000fe40006000000 */
[----:B------:R-:W-:Y:S02]  /*1a160*/  FSEL R42, R42, -INF , !P1 ;  /* 0xff8000002a2a7808 */ /* 0x000fe40004800000 */
[C---:B------:R-:W-:Y:S01]  /*1a170*/  ISETP.GE.AND P5, PT, R47.reuse, R2, PT ;  /* 0x000000022f00720c */ /* 0x040fe20003fa6270 */
[----:B------:R-:W-:Y:S01]  /*1a180*/  HMMA.16816.F32 R160, R228, R190, R160 ;  /* 0x000000bee4a0723c */ /* 0x000fe200000018a0 */
[----:B------:R-:W-:Y:S02]  /*1a190*/  ISETP.GE.AND P4, PT, R47, R60, PT ;  /* 0x0000003c2f00720c */ /* 0x000fe40003f86270 */
[----:B------:R-:W-:-:S05]  /*1a1a0*/  ISETP.GE.AND P1, PT, R45, R2, PT ;  /* 0x000000022d00720c */ /* 0x000fca0003f26270 */
[----:B------:R-:W-:Y:S08]  /*1a1b0*/  HMMA.16816.F32 R172, R228, R192, R172 ;  /* 0x000000c0e4ac723c */ /* 0x000ff000000018ac */
[----:B------:R-:W-:Y:S01]  /*1a1c0*/  HMMA.16816.F32 R16, R148, R64, R16 ;  /* 0x000000409410723c */ /* 0x000fe20000001810 */
[----:B------:R-:W-:Y:S01]  /*1a1d0*/  FSEL R64, R41, -INF , !P5 ;  /* 0xff80000029407808 */ /* 0x000fe20006800000 */
[----:B------:R-:W-:Y:S01]  /*1a1e0*/  VIADD R41, R49, 0xffffff10 ;  /* 0xffffff1031297836 */ /* 0x000fe20000000000 */
[----:B------:R-:W-:-:S02]  /*1a1f0*/  ISETP.GE.AND P5, PT, R45, R60, PT ;  /* 0x0000003c2d00720c */ /* 0x000fc40003fa6270 */
[----:B------:R-:W2:Y:S03]  /*1a200*/  LDSM.16.M88.4 R44, [R201+0x9800] ;  /* 0x00980000c92c783b */ /* 0x000ea60000000200 */
[C---:B------:R-:W-:Y:S08]  /*1a210*/  HMMA.16816.F32 R12, R228.reuse, R234, R12 ;  /* 0x000000eae40c723c */ /* 0x040ff0000000180c */
[C---:B------:R-:W-:Y:S08]  /*1a220*/  HMMA.16816.F32 R180, R228.reuse, R224, R180 ;  /* 0x000000e0e4b4723c */ /* 0x040ff000000018b4 */
[C---:B------:R-:W-:Y:S08]  /*1a230*/  HMMA.16816.F32 R176, R228.reuse, R226, R176 ;  /* 0x000000e2e4b0723c */ /* 0x040ff000000018b0 */
[----:B------:R-:W-:Y:S08]  /*1a240*/  HMMA.16816.F32 R168, R228, R194, R168 ;  /* 0x000000c2e4a8723c */ /* 0x000ff000000018a8 */
[----:B------:R-:W-:Y:S08]  /*1a250*/  HMMA.16816.F32 R24, R148, R136, R24 ;  /* 0x000000889418723c */ /* 0x000ff00000001818 */
[----:B---3--:R-:W-:Y:S08]  /*1a260*/  HMMA.16816.F32 R32, R8, R140, R32 ;  /* 0x0000008c0820723c */ /* 0x008ff00000001820 */
[C---:B------:R-:W-:Y:S08]  /*1a270*/  HMMA.16816.F32 R20, R148.reuse, R138, R20 ;  /* 0x0000008a9414723c */ /* 0x040ff00000001814 */
[----:B------:R-:W-:Y:S01]  /*1a280*/  HMMA.16816.F32 R160, R148, R50, R160 ;  /* 0x0000003294a0723c */ /* 0x000fe200000018a0 */
[----:B------:R-:W-:-:S07]  /*1a290*/  VIADD R51, R49, 0xffffff09 ;  /* 0xffffff0931337836 */ /* 0x000fce0000000000 */
[----:B------:R-:W-:Y:S08]  /*1a2a0*/  HMMA.16816.F32 R28, R8, R142, R28 ;  /* 0x0000008e081c723c */ /* 0x000ff0000000181c */
[----:B------:R-:W-:Y:S01]  /*1a2b0*/  HMMA.16816.F32 R172, R148, R52, R172 ;  /* 0x0000003494ac723c */ /* 0x000fe200000018ac */
[----:B------:R-:W-:Y:S01]  /*1a2c0*/  FSEL R52, R43, -INF , !P4 ;  /* 0xff8000002b347808 */ /* 0x000fe20006000000 */
[----:B------:R-:W-:Y:S01]  /*1a2d0*/  VIADD R43, R49, 0xffffff11 ;  /* 0xffffff11312b7836 */ /* 0x000fe20000000000 */
[----:B------:R-:W-:-:S04]  /*1a2e0*/  ISETP.GE.AND P4, PT, R51, R2, PT ;  /* 0x000000023300720c */ /* 0x000fc80003f86270 */
[----:B------:R-:W-:Y:S01]  /*1a2f0*/  FSEL R140, R37, -INF , !P4 ;  /* 0xff800000258c7808 */ /* 0x000fe20006000000 */
[----:B------:R-:W-:Y:S01]  /*1a300*/  HMMA.16816.F32 R12, R148, R66, R12 ;  /* 0x00000042940c723c */ /* 0x000fe2000000180c */
[----:B------:R-:W-:Y:S01]  /*1a310*/  FSEL R66, R36, -INF , !P1 ;  /* 0xff80000024427808 */ /* 0x000fe20004800000 */
[----:B------:R-:W-:Y:S01]  /*1a320*/  VIADD R37, R49, 0xffffff18 ;  /* 0xffffff1831257836 */ /* 0x000fe20000000000 */
[-C--:B------:R-:W-:Y:S02]  /*1a330*/  ISETP.GE.AND P1, PT, R51, R60.reuse, PT ;  /* 0x0000003c3300720c */ /* 0x080fe40003f26270 */
[----:B------:R-:W-:-:S03]  /*1a340*/  ISETP.GE.AND P4, PT, R41, R60, PT ;  /* 0x0000003c2900720c */ /* 0x000fc60003f86270 */
[----:B------:R-:W-:Y:S01]  /*1a350*/  HMMA.16816.F32 R180, R148, R56, R180 ;  /* 0x0000003894b4723c */ /* 0x000fe200000018b4 */
[----:B------:R-:W-:Y:S02]  /*1a360*/  FSEL R191, R34, -INF , !P4 ;  /* 0xff80000022bf7808 */ /* 0x000fe40006000000 */
[----:B------:R-:W-:-:S05]  /*1a370*/  ISETP.GE.AND P4, PT, R37, R2, PT ;  /* 0x000000022500720c */ /* 0x000fca0003f86270 */
[----:B------:R-:W-:Y:S01]  /*1a380*/  HMMA.16816.F32 R176, R148, R58, R176 ;  /* 0x0000003a94b0723c */ /* 0x000fe200000018b0 */
[----:B------:R-:W-:-:S07]  /*1a390*/  FSEL R58, R28, -INF , !P4 ;  /* 0xff8000001c3a7808 */ /* 0x000fce0006000000 */
[----:B------:R-:W-:Y:S01]  /*1a3a0*/  HMMA.16816.F32 R168, R148, R54, R168 ;  /* 0x0000003694a8723c */ /* 0x000fe200000018a8 */
[----:B------:R-:W-:Y:S02]  /*1a3b0*/  FSEL R150, R38, -INF , !P5 ;  /* 0xff80000026967808 */ /* 0x000fe40006800000 */
[-C--:B------:R-:W-:Y:S02]  /*1a3c0*/  ISETP.GE.AND P5, PT, R41, R2.reuse, PT ;  /* 0x000000022900720c */ /* 0x080fe40003fa6270 */
[----:B------:R-:W-:Y:S02]  /*1a3d0*/  FSEL R54, R39, -INF , !P1 ;  /* 0xff80000027367808 */ /* 0x000fe40004800000 */
[----:B------:R-:W-:Y:S01]  /*1a3e0*/  ISETP.GE.AND P1, PT, R43, R2, PT ;  /* 0x000000022b00720c */ /* 0x000fe20003f26270 */
[----:B-1----:R-:W-:Y:S01]  /*1a3f0*/  HMMA.16816.F32 R24, R8, R4, R24 ;  /* 0x000000040818723c */ /* 0x002fe20000001818 */
[----:B------:R-:W-:Y:S01]  /*1a400*/  FSEL R50, R32, -INF , !P5 ;  /* 0xff80000020327808 */ /* 0x000fe20006800000 */
[----:B------:R-:W-:Y:S01]  /*1a410*/  VIADD R5, R49, 0xffffff19 ;  /* 0xffffff1931057836 */ /* 0x000fe20000000000 */
[----:B------:R-:W-:-:S02]  /*1a420*/  ISETP.GE.AND P5, PT, R43, R60, PT ;  /* 0x0000003c2b00720c */ /* 0x000fc40003fa6270 */
[----:B------:R-:W-:Y:S02]  /*1a430*/  FSEL R48, R33, -INF , !P1 ;  /* 0xff80000021307808 */ /* 0x000fe40004800000 */
[----:B------:R-:W-:Y:S01]  /*1a440*/  ISETP.GE.AND P1, PT, R37, R60, PT ;  /* 0x0000003c2500720c */ /* 0x000fe20003f26270 */
[C---:B------:R-:W-:Y:S01]  /*1a450*/  HMMA.16816.F32 R20, R8.reuse, R6, R20 ;  /* 0x000000060814723c */ /* 0x040fe20000001814 */
[----:B------:R-:W-:Y:S01]  /*1a460*/  FSEL R189, R35, -INF , !P5 ;  /* 0xff80000023bd7808 */ /* 0x000fe20006800000 */
[----:B------:R-:W1:Y:S01]  /*1a470*/  LDSM.16.M88.4 R36, [R201+0xa000] ;  /* 0x00a00000c924783b */ /* 0x000e620000000200 */
[----:B------:R-:W-:Y:S01]  /*1a480*/  ISETP.GE.AND P5, PT, R5, R2, PT ;  /* 0x000000020500720c */ /* 0x000fe20003fa6270 */
[----:B------:R-:W-:Y:S01]  /*1a490*/  VIADD R7, R49, 0xffffff21 ;  /* 0xffffff2131077836 */ /* 0x000fe20000000000 */
[----:B------:R-:W-:Y:S01]  /*1a4a0*/  ISETP.GE.AND P4, PT, R5, R60, PT ;  /* 0x0000003c0500720c */ /* 0x000fe20003f86270 */
[----:B------:R-:W-:Y:S01]  /*1a4b0*/  VIADD R5, R49, 0xffffff20 ;  /* 0xffffff2031057836 */ /* 0x000fe20000000000 */
[----:B------:R-:W-:Y:S01]  /*1a4c0*/  FSEL R187, R30, -INF , !P1 ;  /* 0xff8000001ebb7808 */ /* 0x000fe20004800000 */
[----:B--2---:R-:W-:Y:S01]  /*1a4d0*/  HMMA.16816.F32 R16, R8, R44, R16 ;  /* 0x0000002c0810723c */ /* 0x004fe20000001810 */
[----:B------:R-:W-:Y:S01]  /*1a4e0*/  FSEL R56, R29, -INF , !P5 ;  /* 0xff8000001d387808 */ /* 0x000fe20006800000 */
[----:B------:R-:W-:Y:S01]  /*1a4f0*/  VIADD R29, R49, 0xffffff29 ;  /* 0xffffff29311d7836 */ /* 0x000fe20000000000 */
[----:B------:R-:W-:-:S02]  /*1a500*/  ISETP.GE.AND P1, PT, R5, R2, PT ;  /* 0x000000020500720c */ /* 0x000fc40003f26270 */
[----:B------:R-:W-:Y:S01]  /*1a510*/  ISETP.GE.AND P5, PT, R5, R60, PT ;  /* 0x0000003c0500720c */ /* 0x000fe20003fa6270 */
[----:B------:R-:W-:Y:S01]  /*1a520*/  VIADD R5, R49, 0xffffff28 ;  /* 0xffffff2831057836 */ /* 0x000fe20000000000 */
[----:B------:R-:W-:Y:S01]  /*1a530*/  FSEL R185, R31, -INF , !P4 ;  /* 0xff8000001fb97808 */ /* 0x000fe20006000000 */
[----:B------:R-:W-:Y:S01]  /*1a540*/  HMMA.16816.F32 R12, R8, R46, R12 ;  /* 0x0000002e080c723c */ /* 0x000fe2000000180c */
[C---:B------:R-:W-:Y:S02]  /*1a550*/  ISETP.GE.AND P4, PT, R7.reuse, R2, PT ;  /* 0x000000020700720c */ /* 0x040fe40003f86270 */
[----:B------:R-:W-:Y:S02]  /*1a560*/  FSEL R252, R24, -INF , !P1 ;  /* 0xff80000018fc7808 */ /* 0x000fe40004800000 */
[----:B------:R-:W-:Y:S02]  /*1a570*/  FSEL R244, R26, -INF , !P5 ;  /* 0xff8000001af47808 */ /* 0x000fe40006800000 */
[----:B------:R-:W-:-:S02]  /*1a580*/  ISETP.GE.AND P1, PT, R7, R60, PT ;  /* 0x0000003c0700720c */ /* 0x000fc40003f26270 */
[----:B------:R-:W-:Y:S02]  /*1a590*/  ISETP.GE.AND P5, PT, R5, R2, PT ;  /* 0x000000020500720c */ /* 0x000fe40003fa6270 */
[----:B------:R-:W-:Y:S01]  /*1a5a0*/  FSEL R248, R25, -INF , !P4 ;  /* 0xff80000019f87808 */ /* 0x000fe20006000000 */
[----:B------:R-:W-:Y:S01]  /*1a5b0*/  VIADD R25, R49, 0xffffff30 ;  /* 0xffffff3031197836 */ /* 0x000fe20000000000 */
[----:B------:R-:W-:Y:S02]  /*1a5c0*/  ISETP.GE.AND P4, PT, R5, R60, PT ;  /* 0x0000003c0500720c */ /* 0x000fe40003f86270 */
[----:B------:R-:W2:Y:S01]  /*1a5d0*/  LDSM.16.M88.4 R4, [R201+0xa800] ;  /* 0x00a80000c904783b */ /* 0x000ea20000000200 */
[----:B------:R-:W-:Y:S01]  /*1a5e0*/  FSEL R240, R27, -INF , !P1 ;  /* 0xff8000001bf07808 */ /* 0x000fe20004800000 */
[----:B------:R-:W-:Y:S01]  /*1a5f0*/  VIADD R27, R49, 0xffffff31 ;  /* 0xffffff31311b7836 */ /* 0x000fe20000000000 */
[----:B------:R-:W-:Y:S02]  /*1a600*/  FSEL R250, R20, -INF , !P5 ;  /* 0xff80000014fa7808 */ /* 0x000fe40006800000 */
[----:B------:R-:W-:-:S02]  /*1a610*/  ISETP.GE.AND P1, PT, R29, R2, PT ;  /* 0x000000021d00720c */ /* 0x000fc40003f26270 */
[-C--:B------:R-:W-:Y:S02]  /*1a620*/  ISETP.GE.AND P5, PT, R29, R60.reuse, PT ;  /* 0x0000003c1d00720c */ /* 0x080fe40003fa6270 */
[----:B------:R-:W-:Y:S01]  /*1a630*/  FSEL R246, R21, -INF , !P1 ;  /* 0xff80000015f67808 */ /* 0x000fe20004800000 */
[----:B------:R-:W-:Y:S01]  /*1a640*/  VIADD R21, R49, 0xffffff38 ;  /* 0xffffff3831157836 */ /* 0x000fe20000000000 */
[----:B------:R-:W-:Y:S01]  /*1a650*/  FSEL R238, R23, -INF , !P5 ;  /* 0xff80000017ee7808 */ /* 0x000fe20006800000 */
[----:B-1----:R-:W-:Y:S01]  /*1a660*/  HMMA.16816.F32 R180, R8, R36, R180 ;  /* 0x0000002408b4723c */ /* 0x002fe200000018b4 */
[----:B------:R-:W-:Y:S02]  /*1a670*/  ISETP.GE.AND P1, PT, R25, R60, PT ;  /* 0x0000003c1900720c */ /* 0x000fe40003f26270 */
[----:B------:R-:W-:Y:S02]  /*1a680*/  ISETP.GE.AND P5, PT, R27, R2, PT ;  /* 0x000000021b00720c */ /* 0x000fe40003fa6270 */
[----:B------:R-:W-:-:S02]  /*1a690*/  FSEL R228, R18, -INF , !P1 ;  /* 0xff80000012e47808 */ /* 0x000fc40004800000 */
[----:B------:R-:W-:Y:S01]  /*1a6a0*/  FSEL R232, R17, -INF , !P5 ;  /* 0xff80000011e87808 */ /* 0x000fe20006800000 */
[----:B------:R-:W-:Y:S01]  /*1a6b0*/  HMMA.16816.F32 R176, R8, R38, R176 ;  /* 0x0000002608b0723c */ /* 0x000fe200000018b0 */
[----:B------:R-:W-:Y:S01]  /*1a6c0*/  FSEL R242, R22, -INF , !P4 ;  /* 0xff80000016f27808 */ /* 0x000fe20006000000 */
[----:B------:R-:W-:Y:S01]  /*1a6d0*/  VIADD R17, R49, 0xffffff40 ;  /* 0xffffff4031117836 */ /* 0x000fe20000000000 */
[C---:B------:R-:W-:Y:S02]  /*1a6e0*/  ISETP.GE.AND P1, PT, R21.reuse, R2, PT ;  /* 0x000000021500720c */ /* 0x040fe40003f26270 */
[----:B------:R-:W-:Y:S02]  /*1a6f0*/  ISETP.GE.AND P5, PT, R21, R60, PT ;  /* 0x0000003c1500720c */ /* 0x000fe40003fa6270 */
[----:B------:R-:W1:Y:S01]  /*1a700*/  LDSM.16.M88.4 R20, [R201+0xb000] ;  /* 0x00b00000c914783b */ /* 0x000e620000000200 */
[----:B------:R-:W-:Y:S01]  /*1a710*/  ISETP.GE.AND P4, PT, R25, R2, PT ;  /* 0x000000021900720c */ /* 0x000fe20003f86270 */
[----:B------:R-:W-:Y:S01]  /*1a720*/  VIADD R25, R49, 0xffffff39 ;  /* 0xffffff3931197836 */ /* 0x000fe20000000000 */
[----:B------:R-:W-:-:S02]  /*1a730*/  FSEL R234, R12, -INF , !P1 ;  /* 0xff8000000cea7808 */ /* 0x000fc40004800000 */
[----:B------:R-:W-:Y:S02]  /*1a740*/  FSEL R236, R16, -INF , !P4 ;  /* 0xff80000010ec7808 */ /* 0x000fe40006000000 */
[-C--:B------:R-:W-:Y:S02]  /*1a750*/  ISETP.GE.AND P4, PT, R27, R60.reuse, PT ;  /* 0x0000003c1b00720c */ /* 0x080fe40003f86270 */
[----:B------:R-:W-:Y:S02]  /*1a760*/  ISETP.GE.AND P1, PT, R25, R60, PT ;  /* 0x0000003c1900720c */ /* 0x000fe40003f26270 */
[----:B------:R-:W-:Y:S01]  /*1a770*/  FSEL R224, R19, -INF , !P4 ;  /* 0xff80000013e07808 */ /* 0x000fe20006000000 */
[----:B------:R-:W-:Y:S01]  /*1a780*/  VIADD R19, R49, 0xffffff41 ;  /* 0xffffff4131137836 */ /* 0x000fe20000000000 */
[----:B------:R-:W-:Y:S01]  /*1a790*/  ISETP.GE.AND P4, PT, R25, R2, PT ;  /* 0x000000021900720c */ /* 0x000fe20003f86270 */
[----:B--2---:R-:W-:Y:S01]  /*1a7a0*/  HMMA.16816.F32 R172, R8, R4, R172 ;  /* 0x0000000408ac723c */ /* 0x004fe200000018ac */
[----:B------:R-:W-:Y:S01]  /*1a7b0*/  FSEL R226, R14, -INF , !P5 ;  /* 0xff8000000ee27808 */ /* 0x000fe20006800000 */
[----:B------:R-:W-:Y:S01]  /*1a7c0*/  VIADD R5, R49, 0xffffff49 ;  /* 0xffffff4931057836 */ /* 0x000fe20000000000 */
[----:B------:R-:W-:-:S02]  /*1a7d0*/  FSEL R230, R13, -INF , !P4 ;  /* 0xff8000000de67808 */ /* 0x000fc40006000000 */
[----:B------:R-:W-:Y:S02]  /*1a7e0*/  FSEL R222, R15, -INF , !P1 ;  /* 0xff8000000fde7808 */ /* 0x000fe40004800000 */
[----:B------:R-:W2:Y:S01]  /*1a7f0*/  LDSM.16.M88.4 R12, [R201+0xb800] ;  /* 0x00b80000c90c783b */ /* 0x000ea20000000200 */
[C---:B------:R-:W-:Y:S01]  /*1a800*/  ISETP.GE.AND P5, PT, R17.reuse, R2, PT ;  /* 0x000000021100720c */ /* 0x040fe20003fa6270 */
[----:B------:R-:W-:Y:S01]  /*1a810*/  HMMA.16816.F32 R168, R8, R6, R168 ;  /* 0x0000000608a8723c */ /* 0x000fe200000018a8 */
[----:B------:R-:W-:Y:S01]  /*1a820*/  ISETP.GE.AND P4, PT, R17, R60, PT ;  /* 0x0000003c1100720c */ /* 0x000fe20003f86270 */
[C---:B------:R-:W-:Y:S01]  /*1a830*/  VIADD R17, R49.reuse, 0xffffff48 ;  /* 0xffffff4831117836 */ /* 0x040fe20000000000 */
[----:B------:R-:W-:Y:S01]  /*1a840*/  FSEL R220, R180, -INF , !P5 ;  /* 0xff800000b4dc7808 */ /* 0x000fe20006800000 */
[----:B------:R-:W-:Y:S01]  /*1a850*/  VIADD R7, R49, 0xffffff51 ;  /* 0xffffff5131077836 */ /* 0x000fe20000000000 */
[----:B------:R-:W-:Y:S01]  /*1a860*/  FSEL R212, R182, -INF , !P4 ;  /* 0xff800000b6d47808 */ /* 0x000fe20006000000 */
[----:B------:R-:W-:-:S04]  /*1a870*/  DEPBAR.LE SB0, 0x0 ;  /* 0x000080000000791a */ /* 0x000fc80000000000 */
[----:B------:R-:W-:Y:S01]  /*1a880*/  BAR.SYNC.DEFER_BLOCKING 0x0 ;  /* 0x0000000000007b1d */ /* 0x000fe20000010000 */
[----:B------:R-:W-:Y:S02]  /*1a890*/  ISETP.GE.AND P5, PT, R19, R60, PT ;  /* 0x0000003c1300720c */ /* 0x000fe40003fa6270 */
[-C--:B------:R-:W-:Y:S02]  /*1a8a0*/  ISETP.GE.AND P4, PT, R17, R2.reuse, PT ;  /* 0x000000021100720c */ /* 0x080fe40003f86270 */
[----:B------:R-:W-:Y:S02]  /*1a8b0*/  ISETP.GE.AND P1, PT, R19, R2, PT ;  /* 0x000000021300720c */ /* 0x000fe40003f26270 */
[----:B------:R-:W-:Y:S01]  /*1a8c0*/  FSEL R194, R183, -INF , !P5 ;  /* 0xff800000b7c27808 */ /* 0x000fe20006800000 */
[----:B-1----:R-:W-:Y:S01]  /*1a8d0*/  HMMA.16816.F32 R164, R8, R20, R164 ;  /* 0x0000001408a4723c */ /* 0x002fe200000018a4 */
[----:B------:R-:W-:Y:S02]  /*1a8e0*/  FSEL R216, R176, -INF , !P4 ;  /* 0xff800000b0d87808 */ /* 0x000fe40006000000 */
[----:B------:R-:W-:-:S02]  /*1a8f0*/  FSEL R218, R181, -INF , !P1 ;  /* 0xff800000b5da7808 */ /* 0x000fc40004800000 */
[C---:B------:R-:W-:Y:S02]  /*1a900*/  ISETP.GE.AND P5, PT, R5.reuse, R2, PT ;  /* 0x000000020500720c */ /* 0x040fe40003fa6270 */
[-C--:B------:R-:W-:Y:S01]  /*1a910*/  ISETP.GE.AND P4, PT, R5, R60.reuse, PT ;  /* 0x0000003c0500720c */ /* 0x080fe20003f86270 */
[----:B------:R-:W-:Y:S01]  /*1a920*/  VIADD R5, R49, 0xffffff50 ;  /* 0xffffff5031057836 */ /* 0x000fe20000000000 */
[----:B------:R-:W-:Y:S01]  /*1a930*/  ISETP.GE.AND P1, PT, R17, R60, PT ;  /* 0x0000003c1100720c */ /* 0x000fe20003f26270 */
[----:B------:R-:W-:Y:S01]  /*1a940*/  HMMA.16816.F32 R20, R8, R22, R160 ;  /* 0x000000160814723c */ /* 0x000fe200000018a0 */
[----:B------:R-:W-:Y:S01]  /*1a950*/  FSEL R214, R177, -INF , !P5 ;  /* 0xff800000b1d67808 */ /* 0x000fe20006800000 */
[----:B------:R-:W-:Y:S01]  /*1a960*/  VIADD R17, R49, 0xffffff68 ;  /* 0xffffff6831117836 */ /* 0x000fe20000000000 */
[----:B------:R-:W-:Y:S02]  /*1a970*/  FSEL R202, R178, -INF , !P1 ;  /* 0xff800000b2ca7808 */ /* 0x000fe40004800000 */
[----:B------:R-:W-:-:S02]  /*1a980*/  ISETP.GE.AND P1, PT, R5, R2, PT ;  /* 0x000000020500720c */ /* 0x000fc40003f26270 */
[----:B------:R-:W-:Y:S01]  /*1a990*/  ISETP.GE.AND P5, PT, R5, R60, PT ;  /* 0x0000003c0500720c */ /* 0x000fe20003fa6270 */
[----:B------:R-:W-:Y:S01]  /*1a9a0*/  VIADD R5, R49, 0xffffff58 ;  /* 0xffffff5831057836 */ /* 0x000fe20000000000 */
[----:B------:R-:W-:Y:S01]  /*1a9b0*/  FSEL R192, R179, -INF , !P4 ;  /* 0xff800000b3c07808 */ /* 0x000fe20006000000 */
[----:B--2---:R-:W-:Y:S01]  /*1a9c0*/  HMMA.16816.F32 R152, R8, R14, R152 ;  /* 0x0000000e0898723c */ /* 0x004fe20000001898 */
[C---:B------:R-:W-:Y:S02]  /*1a9d0*/  ISETP.GE.AND P4, PT, R7.reuse, R2, PT ;  /* 0x000000020700720c */ /* 0x040fe40003f86270 */
[----:B------:R-:W-:Y:S02]  /*1a9e0*/  FSEL R190, R172, -INF , !P1 ;  /* 0xff800000acbe7808 */ /* 0x000fe40004800000 */
[----:B------:R-:W-:Y:S01]  /*1a9f0*/  ISETP.GE.AND P1, PT, R7, R60, PT ;  /* 0x0000003c0700720c */ /* 0x000fe20003f26270 */
[----:B------:R-:W-:Y:S01]  /*1aa00*/  VIADD R7, R49, 0xffffff59 ;  /* 0xffffff5931077836 */ /* 0x000fe20000000000 */
        /* <DEDUP_REMOVED lines=15> */
[----:B------:R-:W-:Y:S02]  /*1ab00*/  ISETP.GE.AND P1, PT, R5, R60, PT ;  /* 0x0000003c0500720c */ /* 0x000fe40003f26270 */
[C---:B------:R-:W-:Y:S02]  /*1ab10*/  ISETP.GE.AND P5, PT, R7.reuse, R2, PT ;  /* 0x000000020700720c */ /* 0x040fe40003fa6270 */
[----:B------:R-:W-:Y:S02]  /*1ab20*/  ISETP.GE.AND P4, PT, R7, R60, PT ;  /* 0x0000003c0700720c */ /* 0x000fe40003f86270 */
[----:B------:R-:W-:Y:S01]  /*1ab30*/  HMMA.16816.F32 R4, R8, R12, R156 ;  /* 0x0000000c0804723c */ /* 0x000fe2000000189c */
[----:B------:R-:W-:Y:S01]  /*1ab40*/  FSEL R164, R166, -INF , !P1 ;  /* 0xff800000a6a47808 */ /* 0x000fe20004800000 */
[----:B------:R-:W-:Y:S01]  /*1ab50*/  VIADD R13, R49, 0xffffff69 ;  /* 0xffffff69310d7836 */ /* 0x000fe20000000000 */
[----:B------:R-:W-:Y:S01]  /*1ab60*/  ISETP.GE.AND P1, PT, R17, R2, PT ;  /* 0x000000021100720c */ /* 0x000fe20003f26270 */
[----:B------:R-:W-:Y:S01]  /*1ab70*/  VIADD R9, R49, 0xffffff71 ;  /* 0xffffff7131097836 */ /* 0x000fe20000000000 */
[----:B------:R-:W-:-:S02]  /*1ab80*/  FSEL R162, R167, -INF , !P4 ;  /* 0xff800000a7a27808 */ /* 0x000fc40006000000 */
[----:B------:R-:W-:Y:S02]  /*1ab90*/  FSEL R168, R20, -INF , !P1 ;  /* 0xff80000014a87808 */ /* 0x000fe40004800000 */
[----:B------:R-:W-:Y:S02]  /*1aba0*/  FSEL R170, R165, -INF , !P5 ;  /* 0xff800000a5aa7808 */ /* 0x000fe40006800000 */
[C---:B------:R-:W-:Y:S02]  /*1abb0*/  ISETP.GE.AND P4, PT, R13.reuse, R2, PT ;  /* 0x000000020d00720c */ /* 0x040fe40003f86270 */
[-C--:B------:R-:W-:Y:S01]  /*1abc0*/  ISETP.GE.AND P1, PT, R13, R60.reuse, PT ;  /* 0x0000003c0d00720c */ /* 0x080fe20003f26270 */
[----:B------:R-:W-:Y:S01]  /*1abd0*/  VIADD R13, R49, 0xffffff70 ;  /* 0xffffff70310d7836 */ /* 0x000fe20000000000 */
[----:B------:R-:W-:Y:S02]  /*1abe0*/  ISETP.GE.AND P5, PT, R17, R60, PT ;  /* 0x0000003c1100720c */ /* 0x000fe40003fa6270 */
[----:B------:R-:W-:-:S02]  /*1abf0*/  FSEL R158, R23, -INF , !P1 ;  /* 0xff800000179e7808 */ /* 0x000fc40004800000 */
[----:B------:R-:W-:Y:S02]  /*1ac00*/  FSEL R160, R22, -INF , !P5 ;  /* 0xff80000016a07808 */ /* 0x000fe40006800000 */
[-C--:B------:R-:W-:Y:S02]  /*1ac10*/  ISETP.GE.AND P5, PT, R13, R2.reuse, PT ;  /* 0x000000020d00720c */ /* 0x080fe40003fa6270 */
[C---:B------:R-:W-:Y:S02]  /*1ac20*/  ISETP.GE.AND P1, PT, R9.reuse, R2, PT ;  /* 0x000000020900720c */ /* 0x040fe40003f26270 */
[----:B------:R-:W-:Y:S02]  /*1ac30*/  FSEL R138, R4, -INF , !P5 ;  /* 0xff800000048a7808 */ /* 0x000fe40006800000 */
[----:B------:R-:W-:Y:S01]  /*1ac40*/  ISETP.GE.AND P5, PT, R9, R60, PT ;  /* 0x0000003c0900720c */ /* 0x000fe20003fa6270 */
[----:B------:R-:W-:Y:S01]  /*1ac50*/  VIADD R9, R49, 0xffffff78 ;  /* 0xffffff7831097836 */ /* 0x000fe20000000000 */
[----:B------:R-:W-:Y:S01]  /*1ac60*/  FSEL R137, R5, -INF , !P1 ;  /* 0xff80000005897808 */ /* 0x000fe20004800000 */
[----:B------:R-:W-:Y:S01]  /*1ac70*/  VIADD R49, R49, 0xffffff79 ;  /* 0xffffff7931317836 */ /* 0x000fe20000000000 */
[----:B------:R-:W-:-:S02]  /*1ac80*/  FSEL R166, R21, -INF , !P4 ;  /* 0xff80000015a67808 */ /* 0x000fc40006000000 */
[----:B------:R-:W-:Y:S02]  /*1ac90*/  ISETP.GE.AND P4, PT, R13, R60, PT ;  /* 0x0000003c0d00720c */ /* 0x000fe40003f86270 */
[-C--:B------:R-:W-:Y:S02]  /*1aca0*/  ISETP.GE.AND P1, PT, R49, R2.reuse, PT ;  /* 0x000000023100720c */ /* 0x080fe40003f26270 */
[----:B------:R-:W-:Y:S02]  /*1acb0*/  FSEL R136, R6, -INF , !P4 ;  /* 0xff80000006887808 */ /* 0x000fe40006000000 */
[----:B------:R-:W-:Y:S02]  /*1acc0*/  FSEL R143, R153, -INF , !P1 ;  /* 0xff800000998f7808 */ /* 0x000fe40004800000 */
[----:B------:R-:W-:Y:S02]  /*1acd0*/  ISETP.GE.AND P1, PT, R61, 0x3, PT ;  /* 0x000000033d00780c */ /* 0x000fe40003f26270 */
[----:B------:R-:W-:-:S02]  /*1ace0*/  ISETP.GE.AND P4, PT, R9, R2, PT ;  /* 0x000000020900720c */ /* 0x000fc40003f86270 */
[----:B------:R-:W-:Y:S02]  /*1acf0*/  FSEL R139, R7, -INF , !P5 ;  /* 0xff800000078b7808 */ /* 0x000fe40006800000 */
[----:B------:R-:W-:Y:S02]  /*1ad00*/  FSEL R2, R152, -INF , !P4 ;  /* 0xff80000098027808 */ /* 0x000fe40006000000 */
[-C--:B------:R-:W-:Y:S02]  /*1ad10*/  ISETP.GE.AND P5, PT, R9, R60.reuse, PT ;  /* 0x0000003c0900720c */ /* 0x080fe40003fa6270 */
[----:B------:R-:W-:Y:S02]  /*1ad20*/  ISETP.GE.AND P4, PT, R49, R60, PT ;  /* 0x0000003c3100720c */ /* 0x000fe40003f86270 */
[----:B------:R-:W-:Y:S02]  /*1ad30*/  FSEL R141, R154, -INF , !P5 ;  /* 0xff8000009a8d7808 */ /* 0x000fe40006800000 */
        /* <DEDUP_REMOVED lines=65> */
.L_x_906:
[----:B------:R-:W-:Y:S01]  /*1b150*/  UMOV UR4, URZ ;  /* 0x000000ff00047c82 */ /* 0x000fe20008000000 */
[----:B------:R-:W-:Y:S01]  /*1b160*/  IMAD.SHL.U32 R4, R134, 0x80, RZ ;  /* 0x0000008086047824 */ /* 0x000fe200078e00ff */
[----:B------:R-:W-:-:S05]  /*1b170*/  IADD3 R5, P1, PT, RZ, -UR4, RZ ;  /* 0x80000004ff057c10 */ /* 0x000fca000ff3e0ff */
[----:B------:R-:W-:-:S05]  /*1b180*/  IMAD.X R4, RZ, RZ, ~R4, P1 ;  /* 0x000000ffff047224 */ /* 0x000fca00008e0e04 */
[----:B------:R-:W-:-:S04]  /*1b190*/  SHF.R.S64 R5, R5, 0x1f, R4 ;  /* 0x0000001f05057819 */ /* 0x000fc80000001004 */
[----:B------:R-:W-:-:S04]  /*1b1a0*/  IADD3 R206, P1, PT, R5, R206, RZ ;  /* 0x000000ce05ce7210 */ /* 0x000fc80007f3e0ff */
[----:B------:R-:W-:-:S09]  /*1b1b0*/  LEA.HI.X.SX32 R207, R4, R207, 0x1, P1 ;  /* 0x000000cf04cf7211 */ /* 0x000fd200008f0eff */
.L_x_907:
[C---:B------:R-:W-:Y:S01]  /*1b1c0*/  LEA R6, P1, R134.reuse, R206, 0x5 ;  /* 0x000000ce86067211 */ /* 0x040fe200078228ff */
[C---:B------:R-:W-:Y:S01]  /*1b1d0*/  IMAD.SHL.U32 R4, R134.reuse, 0x20, RZ ;  /* 0x0000002086047824 */ /* 0x040fe200078e00ff */
[C-C-:B------:R-:W-:Y:S01]  /*1b1e0*/  SHF.L.U64.HI R5, R134.reuse, 0x5, R135.reuse ;  /* 0x0000000586057819 */ /* 0x140fe20000010287 */
[----:B------:R-:W-:Y:S01]  /*1b1f0*/  @!PT LDS RZ, [RZ] ;  /* 0x00000000fffff984 */ /* 0x000fe20000000800 */
[----:B------:R-:W-:Y:S01]  /*1b200*/  @!PT LDS RZ, [RZ] ;  /* 0x00000000fffff984 */ /* 0x000fe20000000800 */
[----:B------:R-:W-:Y:S01]  /*1b210*/  @!PT LDS RZ, [RZ] ;  /* 0x00000000fffff984 */ /* 0x000fe20000000800 */
[----:B------:R-:W-:Y:S01]  /*1b220*/  @!P3 LDGSTS.E.BYPASS.LTC128B.128 [R213+0x4000], desc[UR6][R206.64] ;  /* 0x04000000ced5bfae */ /* 0x000fe2000b981a06 */
[----:B------:R-:W-:Y:S02]  /*1b230*/  LEA.HI.X R7, R134, R207, R135, 0x5, P1 ;  /* 0x000000cf86077211 */ /* 0x000fe400008f2c87 */
[-C--:B------:R-:W-:Y:S01]  /*1b240*/  IADD3 R10, P1, PT, R6, R4.reuse, RZ ;  /* 0x00000004060a7210 */ /* 0x080fe20007f3e0ff */
[----:B------:R1:W-:Y:S04]  /*1b250*/  @P3 STS.128 [R213+0x4000], RZ ;  /* 0x004000ffd5003388 */ /* 0x0003e80000000c00 */
[--C-:B------:R-:W-:Y:S01]  /*1b260*/  IMAD.X R11, R7, 0x1, R5.reuse, P1 ;  /* 0x00000001070b7824 */ /* 0x100fe200008e0605 */
[-C--:B------:R-:W-:Y:S01]  /*1b270*/  IADD3 R8, P1, PT, R10, R4.reuse, RZ ;  /* 0x000000040a087210 */ /* 0x080fe20007f3e0ff */
[----:B------:R-:W-:Y:S01]  /*1b280*/  @!PT LDS RZ, [RZ] ;  /* 0x00000000fffff984 */ /* 0x000fe20000000800 */
[----:B------:R-:W-:Y:S01]  /*1b290*/  @!PT LDS RZ, [RZ] ;  /* 0x00000000fffff984 */ /* 0x000fe20000000800 */
[----:B------:R-:W-:Y:S01]  /*1b2a0*/  @!PT LDS RZ, [RZ] ;  /* 0x00000000fffff984 */ /* 0x000fe20000000800 */
[----:B------:R-:W-:Y:S04]  /*1b2b0*/  @!P2 LDGSTS.E.BYPASS.LTC128B.128 [R213+0x8000], desc[UR6][R206.64+0x80] ;  /* 0x08000080ced5afae */ /* 0x000fe8000b981a06 */
[----:B------:R1:W-:Y:S01]  /*1b2c0*/  @P2 STS.128 [R213+0x8000], RZ ;  /* 0x008000ffd5002388 */ /* 0x0003e20000000c00 */
[----:B------:R-:W-:Y:S01]  /*1b2d0*/  IMAD.X R9, R11, 0x1, R5, P1 ;  /* 0x000000010b097824 */ /* 0x000fe200008e0605 */
[----:B------:R-:W-:-:S02]  /*1b2e0*/  IADD3 R12, P1, PT, R8, R4, RZ ;  /* 0x00000004080c7210 */ /* 0x000fc40007f3e0ff */
[----:B------:R-:W-:Y:S01]  /*1b2f0*/  @!PT LDS RZ, [RZ] ;  /* 0x00000000fffff984 */ /* 0x000fe20000000800 */
[----:B------:R-:W-:Y:S01]  /*1b300*/  @!PT LDS RZ, [RZ] ;  /* 0x00000000fffff984 */ /* 0x000fe20000000800 */
[----:B------:R-:W-:Y:S01]  /*1b310*/  @!PT LDS RZ, [RZ] ;  /* 0x00000000fffff984 */ /* 0x000fe20000000800 */
[----:B------:R-:W-:Y:S03]  /*1b320*/  @!P3 LDGSTS.E.BYPASS.LTC128B.128 [R213+0x4800], desc[UR6][R6.64] ;  /* 0x0480000006d5bfae */ /* 0x000fe6000b981a06 */
[----:B------:R-:W-:Y:S01]  /*1b330*/  IMAD.X R13, R9, 0x1, R5, P1 ;  /* 0x00000001090d7824 */ /* 0x000fe200008e0605 */
[----:B------:R1:W-:Y:S01]  /*1b340*/  @P3 STS.128 [R213+0x4800], RZ ;  /* 0x004800ffd5003388 */ /* 0x0003e20000000c00 */
[----:B------:R-:W-:-:S03]  /*1b350*/  IADD3 R14, P1, PT, R12, R4, RZ ;  /* 0x000000040c0e7210 */ /* 0x000fc60007f3e0ff */
[----:B------:R-:W-:Y:S01]  /*1b360*/  @!PT LDS RZ, [RZ] ;  /* 0x00000000fffff984 */ /* 0x000fe20000000800 */
[----:B------:R-:W-:Y:S01]  /*1b370*/  @!PT LDS RZ, [RZ] ;  /* 0x00000000fffff984 */ /* 0x000fe20000000800 */
[----:B------:R-:W-:Y:S01]  /*1b380*/  @!PT LDS RZ, [RZ] ;  /* 0x00000000fffff984 */ /* 0x000fe20000000800 */
[----:B------:R2:W-:Y:S01]  /*1b390*/  @!P2 LDGSTS.E.BYPASS.LTC128B.128 [R213+0x8800], desc[UR6][R6.64+0x80] ;  /* 0x0880008006d5afae */ /* 0x0005e2000b981a06 */
[-C--:B------:R-:W-:Y:S01]  /*1b3a0*/  IADD3 R16, P4, PT, R14, R4.reuse, RZ ;  /* 0x000000040e107210 */ /* 0x080fe20007f9e0ff */
[--C-:B------:R-:W-:Y:S02]  /*1b3b0*/  IMAD.X R15, R13, 0x1, R5.reuse, P1 ;  /* 0x000000010d0f7824 */ /* 0x100fe400008e0605 */
[----:B------:R1:W-:Y:S01]  /*1b3c0*/  @P2 STS.128 [R213+0x8800], RZ ;  /* 0x008800ffd5002388 */ /* 0x0003e20000000c00 */
[----:B------:R-:W-:Y:S01]  /*1b3d0*/  IADD3 R4, P1, PT, R16, R4, RZ ;  /* 0x0000000410047210 */ /* 0x000fe20007f3e0ff */
[--C-:B------:R-:W-:Y:S02]  /*1b3e0*/  IMAD.X R17, R15, 0x1, R5.reuse, P4 ;  /* 0x000000010f117824 */ /* 0x100fe400020e0605 */
[----:B------:R-:W-:Y:S01]  /*1b3f0*/  @!PT LDS RZ, [RZ] ;  /* 0x00000000fffff984 */ /* 0x000fe20000000800 */
[----:B------:R-:W-:Y:S01]  /*1b400*/  @!PT LDS RZ, [RZ] ;  /* 0x00000000fffff984 */ /* 0x000fe20000000800 */
[----:B------:R-:W-:Y:S01]  /*1b410*/  @!PT LDS RZ, [RZ] ;  /* 0x00000000fffff984 */ /* 0x000fe20000000800 */
[----:B------:R-:W-:Y:S02]  /*1b420*/  @!P3 LDGSTS.E.BYPASS.LTC128B.128 [R213+0x5000], desc[UR6][R10.64] ;  /* 0x050000000ad5bfae */ /* 0x000fe4000b981a06 */
[----:B------:R-:W-:-:S02]  /*1b430*/  IMAD.X R5, R17, 0x1, R5, P1 ;  /* 0x0000000111057824 */ /* 0x000fc400008e0605 */
[----:B------:R1:W-:Y:S01]  /*1b440*/  @P3 STS.128 [R213+0x5000], RZ ;  /* 0x005000ffd5003388 */ /* 0x0003e20000000c00 */
[----:B--2---:R-:W-:Y:S01]  /*1b450*/  @!P2 MOV R6, R10 ;  /* 0x0000000a0006a202 */ /* 0x004fe20000000f00 */
        /* <DEDUP_REMOVED lines=63> */
.L_x_905:
[----:B-1----:R-:W-:Y:S01]  /*1b850*/  FMNMX3.FTZ R5, R3, R42, R52, !PT ;  /* 0x0000002a03057276 */ /* 0x002fe20007810034 */
        /* <DEDUP_REMOVED lines=32> */
[----:B------:R-:W-:Y:S01]  /*1ba60*/  VIMNMX R61, PT, PT, R61, 0x2, !PT ;  /* 0x000000023d3d7848 */ /* 0x000fe20007fe0100 */
[----:B------:R-:W2:Y:S04]  /*1ba70*/  SHFL.BFLY PT, R5, R6, 0x2, 0x1f ;  /* 0x0c401f0006057f89 */ /* 0x000ea800000e0000 */
[----:B------:R-:W3:Y:S01]  /*1ba80*/  SHFL.BFLY PT, R4, R7, 0x2, 0x1f ;  /* 0x0c401f0007047f89 */ /* 0x000ee200000e0000 */
[----:B--2---:R-:W-:-:S02]  /*1ba90*/  FMNMX.FTZ R5, R6, R5, !PT ;  /* 0x0000000506057209 */ /* 0x004fc40007810000 */
[----:B---3--:R-:W-:-:S03]  /*1baa0*/  FMNMX.FTZ R4, R7, R4, !PT ;  /* 0x0000000407047209 */ /* 0x008fc60007810000 */
[----:B------:R-:W2:Y:S04]  /*1bab0*/  SHFL.BFLY PT, R148, R5, 0x1, 0x1f ;  /* 0x0c201f0005947f89 */ /* 0x000ea800000e0000 */
[----:B------:R-:W3:Y:S01]  /*1bac0*/  SHFL.BFLY PT, R149, R4, 0x1, 0x1f ;  /* 0x0c201f0004957f89 */ /* 0x000ee200000e0000 */
[----:B--2---:R-:W-:-:S04]  /*1bad0*/  FMNMX.FTZ R148, R5, R148, !PT ;  /* 0x0000009405947209 */ /* 0x004fc80007810000 */
[C---:B------:R-:W-:Y:S01]  /*1bae0*/  FSETP.NEU.FTZ.AND P1, PT, R148.reuse, -INF , PT ;  /* 0xff8000009400780b */ /* 0x040fe20003f3d000 */
[----:B-1----:R-:W-:Y:S01]  /*1baf0*/  FMUL.FTZ R135, R148, UR4 ;  /* 0x0000000494877c20 */ /* 0x002fe20008410000 */
[----:B---3--:R-:W-:Y:S02]  /*1bb00*/  FMNMX.FTZ R149, R4, R149, !PT ;  /* 0x0000009504957209 */ /* 0x008fe40007810000 */
[----:B------:R-:W-:Y:S02]  /*1bb10*/  LOP3.LUT R4, R63, 0x200, R0, 0xf8, !PT ;  /* 0x000002003f047812 */ /* 0x000fe400078ef800 */
[----:B------:R-:W-:Y:S01]  /*1bb20*/  FSEL R135, R135, RZ, P1 ;  /* 0x000000ff87877208 */ /* 0x000fe20000800000 */
[C---:B------:R-:W-:Y:S01]  /*1bb30*/  FMUL.FTZ R147, R149.reuse, UR4 ;  /* 0x0000000495937c20 */ /* 0x040fe20008410000 */
[C---:B------:R-:W-:Y:S02]  /*1bb40*/  FSETP.NEU.FTZ.AND P2, PT, R149.reuse, -INF , PT ;  /* 0xff8000009500780b */ /* 0x040fe40003f5d000 */
[----:B------:R-:W-:Y:S01]  /*1bb50*/  FSEL R6, R148, RZ, P1 ;  /* 0x000000ff94067208 */ /* 0x000fe20000800000 */
[--C-:B------:R-:W-:Y:S01]  /*1bb60*/  FFMA.FTZ R62, R150, UR4, -R135.reuse ;  /* 0x00000004963e7c23 */ /* 0x100fe20008010887 */
[----:B------:R-:W-:Y:S01]  /*1bb70*/  LEA R150, R4, UR5, 0x1 ;  /* 0x0000000504967c11 */ /* 0x000fe2000f8e08ff */
[--C-:B------:R-:W-:Y:S01]  /*1bb80*/  FFMA.FTZ R134, R52, UR4, -R135.reuse ;  /* 0x0000000434867c23 */ /* 0x100fe20008010887 */
[----:B------:R-:W-:Y:S01]  /*1bb90*/  FSEL R5, R149, RZ, P2 ;  /* 0x000000ff95057208 */ /* 0x000fe20001000000 */
[----:B------:R-:W-:Y:S01]  /*1bba0*/  FADD.FTZ R6, R3, -R6 ;  /* 0x8000000603067221 */ /* 0x000fe20000010000 */
[----:B------:R-:W-:Y:S01]  /*1bbb0*/  IADD3 R3, PT, PT, R133, R150, RZ ;  /* 0x0000009685037210 */ /* 0x000fe20007ffe0ff */
[----:B------:R-:W-:Y:S01]  /*1bbc0*/  FFMA.FTZ R151, R54, UR4, -R135 ;  /* 0x0000000436977c23 */ /* 0x000fe20008010887 */
[----:B------:R-:W-:Y:S01]  /*1bbd0*/  LDSM.16.MT88.4 R44, [R150+0x10000] ;  /* 0x01000000962c783b */ /* 0x000fe20000004200 */
[----:B------:R-:W-:Y:S01]  /*1bbe0*/  FADD.FTZ R4, R132, -R5 ;  /* 0x8000000584047221 */ /* 0x000fe20000010000 */
[----:B------:R-:W-:Y:S01]  /*1bbf0*/  FMUL.FTZ R132, R6, UR4 ;  /* 0x0000000406847c20 */ /* 0x000fe20008410000 */
[----:B------:R-:W-:Y:S01]  /*1bc00*/  FSEL R147, R147, RZ, P2 ;  /* 0x000000ff93937208 */ /* 0x000fe20001000000 */
[----:B------:R-:W1:Y:S01]  /*1bc10*/  LDSM.16.MT88.4 R20, [R3+0xc000] ;  /* 0x00c000000314783b */ /* 0x000e620000004200 */
[----:B------:R-:W-:Y:S01]  /*1bc20*/  FMUL.FTZ R152, R4, UR4 ;  /* 0x0000000404987c20 */ /* 0x000fe20008410000 */
[----:B------:R-:W-:Y:S01]  /*1bc30*/  IADD3 R16, PT, PT, R150, 0xc000, RZ ;  /* 0x0000c00096107810 */ /* 0x000fe20007ffe0ff */
[----:B------:R-:W-:Y:S01]  /*1bc40*/  MUFU.EX2 R134, R134 ;  /* 0x0000008600867308 */ /* 0x000fe20000000800 */
[----:B------:R-:W2:Y:S01]  /*1bc50*/  LDSM.16.MT88.4 R52, [R3+0x10000] ;  /* 0x010000000334783b */ /* 0x000ea20000004200 */
[--C-:B------:R-:W-:Y:S01]  /*1bc60*/  FFMA.FTZ R142, R140, UR4, -R147.reuse ;  /* 0x000000048c8e7c23 */ /* 0x100fe20008010893 */
[--C-:B------:R-:W-:Y:S01]  /*1bc70*/  FFMA.FTZ R146, R40, UR4, -R147.reuse ;  /* 0x0000000428927c23 */ /* 0x100fe20008010893 */
[--C-:B------:R-:W-:Y:S01]  /*1bc80*/  FFMA.FTZ R144, R64, UR4, -R147.reuse ;  /* 0x0000000440907c23 */ /* 0x100fe20008010893 */
[----:B------:R-:W-:Y:S01]  /*1bc90*/  FFMA.FTZ R145, R66, UR4, -R147 ;  /* 0x0000000442917c23 */ /* 0x000fe20008010893 */
[----:B------:R-:W-:Y:S01]  /*1bca0*/  FFMA.FTZ R140, R42, UR4, -R135 ;  /* 0x000000042a8c7c23 */ /* 0x000fe20008010887 */
[----:B------:R-:W3:Y:S01]  /*1bcb0*/  LDSM.16.MT88.4 R12, [R150+0xc000] ;  /* 0x00c00000960c783b */ /* 0x000ee20000004200 */
[----:B------:R-:W4:Y:S01]  /*1bcc0*/  MUFU.EX2 R152, R152 ;  /* 0x0000009800987308 */ /* 0x000f220000000800 */
[----:B------:R-:W-:Y:S01]  /*1bcd0*/  IADD3 R154, PT, PT, R150, 0xc040, RZ ;  /* 0x0000c040969a7810 */ /* 0x000fe20007ffe0ff */
[--C-:B------:R-:W-:Y:S01]  /*1bce0*/  FFMA.FTZ R156, R50, UR4, -R147.reuse ;  /* 0x00000004329c7c23 */ /* 0x100fe20008010893 */
[----:B------:R-:W-:Y:S01]  /*1bcf0*/  @P0 IADD3 R154, PT, PT, R16, -0x40, RZ ;  /* 0xffffffc0109a0810 */ /* 0x000fe20007ffe0ff */
[----:B------:R-:W-:Y:S01]  /*1bd00*/  FFMA.FTZ R153, R48, UR4, -R147 ;  /* 0x0000000430997c23 */ /* 0x000fe20008010893 */
[----:B------:R-:W-:Y:S01]  /*1bd10*/  FFMA.FTZ R174, R222, UR4, -R135 ;  /* 0x00000004deae7c23 */ /* 0x000fe20008010887 */
[--C-:B------:R-:W-:Y:S01]  /*1bd20*/  FFMA.FTZ R155, R220, UR4, -R147.reuse ;  /* 0x00000004dc9b7c23 */ /* 0x100fe20008010893 */
[----:B------:R-:W-:Y:S01]  /*1bd30*/  IADD3 R133, PT, PT, R133, R154, RZ ;  /* 0x0000009a85857210 */ /* 0x000fe20007ffe0ff */
[----:B------:R-:W5:Y:S01]  /*1bd40*/  MUFU.EX2 R132, R132 ;  /* 0x0000008400847308 */ /* 0x000f620000000800 */
[----:B------:R-:W3:Y:S01]  /*1bd50*/  LDSM.16.MT88.4 R28, [R154] ;  /* 0x000000009a1c783b */ /* 0x000ee20000004200 */
[--C-:B------:R-:W-:Y:S01]  /*1bd60*/  FFMA.FTZ R218, R218, UR4, -R147.reuse ;  /* 0x00000004dada7c23 */ /* 0x100fe20008010893 */
[--C-:B------:R-:W-:Y:S01]  /*1bd70*/  FFMA.FTZ R216, R216, UR4, -R147.reuse ;  /* 0x00000004d8d87c23 */ /* 0x100fe20008010893 */
[----:B------:R-:W-:Y:S01]  /*1bd80*/  FFMA.FTZ R157, R214, UR4, -R147 ;  /* 0x00000004d69d7c23 */ /* 0x000fe20008010893 */
[----:B------:R-:W3:Y:S01]  /*1bd90*/  LDSM.16.MT88.4 R36, [R133] ;  /* 0x000000008524783b */ /* 0x000ee20000004200 */
[--C-:B------:R-:W-:Y:S01]  /*1bda0*/  FFMA.FTZ R159, R212, UR4, -R135.reuse ;  /* 0x00000004d49f7c23 */ /* 0x100fe20008010887 */
[----:B------:R-:W-:Y:S01]  /*1bdb0*/  FFMA.FTZ R194, R194, UR4, -R135 ;  /* 0x00000004c2c27c23 */ /* 0x000fe20008010887 */
[----:B------:R-:W-:Y:S01]  /*1bdc0*/  MUFU.EX2 R146, R146 ;  /* 0x0000009200927308 */ /* 0x000fe20000000800 */
[-C--:B----4-:R-:W-:Y:S01]  /*1bdd0*/  FMUL.FTZ R16, R72, R152.reuse ;  /* 0x0000009848107220 */ /* 0x090fe20000410000 */
[-C--:B------:R-:W-:Y:S01]  /*1bde0*/  FMUL.FTZ R17, R73, R152.reuse ;  /* 0x0000009849117220 */ /* 0x080fe20000410000 */
[----:B------:R-:W4:Y:S01]  /*1bdf0*/  LDSM.16.MT88.4 R64, [R154+0x4000] ;  /* 0x004000009a40783b */ /* 0x000f220000004200 */
[-C--:B------:R-:W-:Y:S01]  /*1be00*/  FMUL.FTZ R32, R88, R152.reuse ;  /* 0x0000009858207220 */ /* 0x080fe20000410000 */
[-C--:B------:R-:W-:Y:S01]  /*1be10*/  FMUL.FTZ R33, R89, R152.reuse ;  /* 0x0000009859217220 */ /* 0x080fe20000410000 */
[-C--:B------:R-:W-:Y:S01]  /*1be20*/  FMUL.FTZ R76, R76, R152.reuse ;  /* 0x000000984c4c7220 */ /* 0x080fe20000410000 */
[----:B------:R-:W-:Y:S01]  /*1be30*/  FMUL.FTZ R77, R77, R152 ;  /* 0x000000984d4d7220 */ /* 0x000fe20000410000 */
[----:B------:R-:W1:Y:S01]  /*1be40*/  MUFU.EX2 R144, R144 ;  /* 0x0000009000907308 */ /* 0x000e620000000800 */
[-C--:B-----5:R-:W-:Y:S01]  /*1be50*/  FMUL.FTZ R18, R74, R132.reuse ;  /* 0x000000844a127220 */ /* 0x0a0fe20000410000 */
[-C--:B------:R-:W-:Y:S01]  /*1be60*/  FMUL.FTZ R19, R75, R132.reuse ;  /* 0x000000844b137220 */ /* 0x080fe20000410000 */
[-C--:B------:R-:W-:Y:S01]  /*1be70*/  FMUL.FTZ R34, R90, R132.reuse ;  /* 0x000000845a227220 */ /* 0x080fe20000410000 */
[----:B------:R-:W5:Y:S01]  /*1be80*/  LDSM.16.MT88.4 R72, [R133+0x4000] ;  /* 0x004000008548783b */ /* 0x000f620000004200 */
[-C--:B------:R-:W-:Y:S01]  /*1be90*/  FMUL.FTZ R35, R91, R132.reuse ;  /* 0x000000845b237220 */ /* 0x080fe20000410000 */
[-C--:B------:R-:W-:Y:S01]  /*1bea0*/  FMUL.FTZ R78, R78, R132.reuse ;  /* 0x000000844e4e7220 */ /* 0x080fe20000410000 */
[----:B------:R-:W-:Y:S01]  /*1beb0*/  FMUL.FTZ R79, R79, R132 ;  /* 0x000000844f4f7220 */ /* 0x000fe20000410000 */
[----:B------:R-:W-:Y:S01]  /*1bec0*/  MUFU.EX2 R145, R145 ;  /* 0x0000009100917308 */ /* 0x000fe20000000800 */
[----:B------:R-:W5:Y:S01]  /*1bed0*/  LDSM.16.MT88.4 R88, [R150+0xc800] ;  /* 0x00c800009658783b */ /* 0x000f620000004200 */
[-C--:B------:R-:W-:Y:S01]  /*1bee0*/  FMUL.FTZ R40, R96, R152.reuse ;  /* 0x0000009860287220 */ /* 0x080fe20000410000 */
[----:B------:R-:W-:Y:S01]  /*1bef0*/  FMUL.FTZ R41, R97, R152 ;  /* 0x0000009861297220 */ /* 0x000fe20000410000 */
[-C--:B------:R-:W-:Y:S01]  /*1bf00*/  FMUL.FTZ R42, R98, R132.reuse ;  /* 0x00000084622a7220 */ /* 0x080fe20000410000 */
[----:B------:R-:W-:Y:S01]  /*1bf10*/  FMUL.FTZ R43, R99, R132 ;  /* 0x00000084632b7220 */ /* 0x000fe20000410000 */
[-C--:B------:R-:W-:Y:S01]  /*1bf20*/  FMUL.FTZ R48, R104, R152.reuse ;  /* 0x0000009868307220 */ /* 0x080fe20000410000 */
[----:B------:R-:W-:Y:S01]  /*1bf30*/  FMUL.FTZ R49, R105, R152 ;  /* 0x0000009869317220 */ /* 0x000fe20000410000 */
[----:B------:R-:W2:Y:S01]  /*1bf40*/  MUFU.EX2 R142, R142 ;  /* 0x0000008e008e7308 */ /* 0x000ea20000000800 */
[----:B-1----:R-:W-:Y:S01]  /*1bf50*/  F2FP.F16.F32.PACK_AB R4, R144, R146 ;  /* 0x000000929004723e */ /* 0x002fe200000000ff */
[-C--:B------:R-:W-:Y:S01]  /*1bf60*/  FMUL.FTZ R50, R106, R132.reuse ;  /* 0x000000846a327220 */ /* 0x080fe20000410000 */
[----:B------:R-:W-:Y:S01]  /*1bf70*/  FMUL.FTZ R51, R107, R132 ;  /* 0x000000846b337220 */ /* 0x000fe20000410000 */
[-C--:B------:R-:W-:Y:S01]  /*1bf80*/  FMUL.FTZ R100, R100, R152.reuse ;  /* 0x0000009864647220 */ /* 0x080fe20000410000 */
[----:B------:R-:W-:Y:S01]  /*1bf90*/  FMUL.FTZ R101, R101, R152 ;  /* 0x0000009865657220 */ /* 0x000fe20000410000 */
[-C--:B------:R-:W-:Y:S01]  /*1bfa0*/  FMUL.FTZ R102, R102, R132.reuse ;  /* 0x0000008466667220 */ /* 0x080fe20000410000 */
[----:B------:R-:W-:Y:S01]  /*1bfb0*/  FMUL.FTZ R103, R103, R132 ;  /* 0x0000008467677220 */ /* 0x000fe20000410000 */
[----:B------:R-:W1:Y:S01]  /*1bfc0*/  MUFU.EX2 R140, R140 ;  /* 0x0000008c008c7308 */ /* 0x000e620000000800 */
[-C--:B------:R-:W-:Y:S01]  /*1bfd0*/  FMUL.FTZ R108, R108, R152.reuse ;  /* 0x000000986c6c7220 */ /* 0x080fe20000410000 */
[----:B------:R-:W-:Y:S01]  /*1bfe0*/  FMUL.FTZ R109, R109, R152 ;  /* 0x000000986d6d7220 */ /* 0x000fe20000410000 */
[-C--:B------:R-:W-:Y:S01]  /*1bff0*/  FMUL.FTZ R110, R110, R132.reuse ;  /* 0x000000846e6e7220 */ /* 0x080fe20000410000 */
[----:B------:R-:W-:Y:S01]  /*1c000*/  FMUL.FTZ R111, R111, R132 ;  /* 0x000000846f6f7220 */ /* 0x000fe20000410000 */
[--C-:B------:R-:W-:Y:S01]  /*1c010*/  FFMA.FTZ R105, R58, UR4, -R147.reuse ;  /* 0x000000043a697c23 */ /* 0x100fe20008010893 */
[----:B------:R-:W-:Y:S01]  /*1c020*/  FFMA.FTZ R104, R56, UR4, -R147 ;  /* 0x0000000438687c23 */ /* 0x000fe20008010893 */
[--C-:B------:R-:W-:Y:S01]  /*1c030*/  FFMA.FTZ R107, R187, UR4, -R135.reuse ;  /* 0x00000004bb6b7c23 */ /* 0x100fe20008010887 */
[----:B------:R-:W-:Y:S01]  /*1c040*/  MUFU.EX2 R62, R62 ;  /* 0x0000003e003e7308 */ /* 0x000fe20000000800 */
[----:B--2---:R-:W-:Y:S01]  /*1c050*/  F2FP.F16.F32.PACK_AB R6, R142, R145 ;  /* 0x000000918e06723e */ /* 0x004fe200000000ff */
[----:B------:R-:W-:Y:S01]  /*1c060*/  FFMA.FTZ R106, R185, UR4, -R135 ;  /* 0x00000004b96a7c23 */ /* 0x000fe20008010887 */
[-C--:B------:R-:W-:Y:S01]  /*1c070*/  FMUL.FTZ R8, R128, R152.reuse ;  /* 0x0000009880087220 */ /* 0x080fe20000410000 */
[----:B------:R-:W-:Y:S01]  /*1c080*/  FMUL.FTZ R9, R129, R152 ;  /* 0x0000009881097220 */ /* 0x000fe20000410000 */
[-C--:B------:R-:W-:Y:S01]  /*1c090*/  FMUL.FTZ R10, R130, R132.reuse ;  /* 0x00000084820a7220 */ /* 0x080fe20000410000 */
[----:B------:R-:W-:Y:S01]  /*1c0a0*/  FMUL.FTZ R11, R131, R132 ;  /* 0x00000084830b7220 */ /* 0x000fe20000410000 */
[----:B------:R-:W-:Y:S01]  /*1c0b0*/  FMUL.FTZ R68, R68, R152 ;  /* 0x0000009844447220 */ /* 0x000fe20000410000 */
[----:B------:R-:W2:Y:S01]  /*1c0c0*/  MUFU.EX2 R151, R151 ;  /* 0x0000009700977308 */ /* 0x000ea20000000800 */
[----:B-1----:R-:W-:Y:S01]  /*1c0d0*/  F2FP.F16.F32.PACK_AB R5, R134, R140 ;  /* 0x0000008c8605723e */ /* 0x002fe200000000ff */
[----:B------:R-:W-:Y:S01]  /*1c0e0*/  FMUL.FTZ R69, R69, R152 ;  /* 0x0000009845457220 */ /* 0x000fe20000410000 */
[-C--:B------:R-:W-:Y:S01]  /*1c0f0*/  FMUL.FTZ R70, R70, R132.reuse ;  /* 0x0000008446467220 */ /* 0x080fe20000410000 */
[----:B------:R-:W-:Y:S01]  /*1c100*/  FMUL.FTZ R71, R71, R132 ;  /* 0x0000008447477220 */ /* 0x000fe20000410000 */
[-C--:B------:R-:W-:Y:S01]  /*1c110*/  FMUL.FTZ R24, R80, R152.reuse ;  /* 0x0000009850187220 */ /* 0x080fe20000410000 */
[----:B------:R-:W-:Y:S01]  /*1c120*/  FMUL.FTZ R25, R81, R152 ;  /* 0x0000009851197220 */ /* 0x000fe20000410000 */
[-C--:B------:R-:W-:Y:S01]  /*1c130*/  FMUL.FTZ R26, R82, R132.reuse ;  /* 0x00000084521a7220 */ /* 0x080fe20000410000 */
[----:B------:R-:W-:Y:S01]  /*1c140*/  FMUL.FTZ R27, R83, R132 ;  /* 0x00000084531b7220 */ /* 0x000fe20000410000 */
[----:B------:R-:W-:Y:S01]  /*1c150*/  MUFU.EX2 R156, R156 ;  /* 0x0000009c009c7308 */ /* 0x000fe20000000800 */
[----:B------:R-:W-:Y:S01]  /*1c160*/  LDSM.16.MT88.4 R80, [R133+0x800] ;  /* 0x000800008550783b */ /* 0x000fe20000004200 */
[-C--:B------:R-:W-:Y:S01]  /*1c170*/  FMUL.FTZ R84, R84, R152.reuse ;  /* 0x0000009854547220 */ /* 0x080fe20000410000 */
[----:B------:R-:W-:Y:S01]  /*1c180*/  FMUL.FTZ R85, R85, R152 ;  /* 0x0000009855557220 */ /* 0x000fe20000410000 */
[-C--:B------:R-:W-:Y:S01]  /*1c190*/  FMUL.FTZ R86, R86, R132.reuse ;  /* 0x0000008456567220 */ /* 0x080fe20000410000 */
[----:B------:R-:W-:Y:S01]  /*1c1a0*/  FMUL.FTZ R87, R87, R132 ;  /* 0x0000008457577220 */ /* 0x000fe20000410000 */
[-C--:B------:R-:W-:Y:S01]  /*1c1b0*/  FMUL.FTZ R56, R124, R152.reuse ;  /* 0x000000987c387220 */ /* 0x080fe20000410000 */
[----:B------:R-:W-:Y:S01]  /*1c1c0*/  FMUL.FTZ R57, R125, R152 ;  /* 0x000000987d397220 */ /* 0x000fe20000410000 */
[----:B--2---:R-:W-:Y:S01]  /*1c1d0*/  F2FP.F16.F32.PACK_AB R7, R151, R62 ;  /* 0x0000003e9707723e */ /* 0x004fe200000000ff */
[----:B------:R-:W1:Y:S01]  /*1c1e0*/  MUFU.EX2 R153, R153 ;  /* 0x0000009900997308 */ /* 0x000e620000000800 */
[-C--:B------:R-:W-:Y:S01]  /*1c1f0*/  FMUL.FTZ R58, R126, R132.reuse ;  /* 0x000000847e3a7220 */ /* 0x080fe20000410000 */
[----:B------:R-:W-:Y:S01]  /*1c200*/  FMUL.FTZ R59, R127, R132 ;  /* 0x000000847f3b7220 */ /* 0x000fe20000410000 */
[-C--:B------:R-:W-:Y:S01]  /*1c210*/  FMUL.FTZ R92, R92, R152.reuse ;  /* 0x000000985c5c7220 */ /* 0x080fe20000410000 */
[----:B------:R-:W-:Y:S01]  /*1c220*/  FMUL.FTZ R93, R93, R152 ;  /* 0x000000985d5d7220 */ /* 0x000fe20000410000 */
[-C--:B------:R-:W-:Y:S01]  /*1c230*/  FMUL.FTZ R94, R94, R132.reuse ;  /* 0x000000845e5e7220 */ /* 0x080fe20000410000 */
[C---:B------:R-:W-:Y:S01]  /*1c240*/  HMMA.16816.F32 R16, R4.reuse, R20, R16 ;  /* 0x000000140410723c */ /* 0x040fe20000001810 */
[----:B------:R-:W-:Y:S01]  /*1c250*/  FMUL.FTZ R95, R95, R132 ;  /* 0x000000845f5f7220 */ /* 0x000fe20000410000 */
[----:B------:R-:W-:Y:S01]  /*1c260*/  MUFU.EX2 R105, R105 ;  /* 0x0000006900697308 */ /* 0x000fe20000000800 */
[-C--:B------:R-:W-:Y:S01]  /*1c270*/  FMUL.FTZ R112, R112, R152.reuse ;  /* 0x0000009870707220 */ /* 0x080fe20000410000 */
[----:B------:R-:W-:Y:S01]  /*1c280*/  FMUL.FTZ R113, R113, R152 ;  /* 0x0000009871717220 */ /* 0x000fe20000410000 */
[-C--:B------:R-:W-:Y:S01]  /*1c290*/  FMUL.FTZ R114, R114, R132.reuse ;  /* 0x0000008472727220 */ /* 0x080fe20000410000 */
[----:B------:R-:W-:Y:S01]  /*1c2a0*/  FMUL.FTZ R115, R115, R132 ;  /* 0x0000008473737220 */ /* 0x000fe20000410000 */
[-C--:B------:R-:W-:Y:S01]  /*1c2b0*/  FMUL.FTZ R116, R116, R152.reuse ;  /* 0x0000009874747220 */ /* 0x080fe20000410000 */
[C---:B------:R-:W-:Y:S01]  /*1c2c0*/  HMMA.16816.F32 R20, R4.reuse, R22, R76 ;  /* 0x000000160414723c */ /* 0x040fe2000000184c */
[----:B------:R-:W2:Y:S01]  /*1c2d0*/  LDSM.16.MT88.4 R76, [R154+0x800] ;  /* 0x000800009a4c783b */ /* 0x000ea20000004200 */
[----:B------:R-:W-:Y:S01]  /*1c2e0*/  MUFU.EX2 R104, R104 ;  /* 0x0000006800687308 */ /* 0x000fe20000000800 */
[----:B------:R-:W-:Y:S01]  /*1c2f0*/  FMUL.FTZ R117, R117, R152 ;  /* 0x0000009875757220 */ /* 0x000fe20000410000 */
[-C--:B------:R-:W-:Y:S01]  /*1c300*/  FMUL.FTZ R118, R118, R132.reuse ;  /* 0x0000008476767220 */ /* 0x080fe20000410000 */
[----:B------:R-:W-:Y:S01]  /*1c310*/  FMUL.FTZ R119, R119, R132 ;  /* 0x0000008477777220 */ /* 0x000fe20000410000 */
[----:B------:R-:W-:Y:S01]  /*1c320*/  LDSM.16.MT88.4 R96, [R3+0x10800] ;  /* 0x010800000360783b */ /* 0x000fe20000004200 */
[----:B------:R-:W-:Y:S01]  /*1c330*/  FFMA.FTZ R124, R234, UR4, -R147 ;  /* 0x00000004ea7c7c23 */ /* 0x000fe20008010893 */
[C---:B------:R-:W-:Y:S01]  /*1c340*/  HMMA.16816.F32 R40, R4.reuse, R44, R40 ;  /* 0x0000002c0428723c */ /* 0x040fe20000001828 */
[--C-:B------:R-:W-:Y:S01]  /*1c350*/  FFMA.FTZ R125, R228, UR4, -R135.reuse ;  /* 0x00000004e47d7c23 */ /* 0x100fe20008010887 */
[----:B------:R-:W-:Y:S01]  /*1c360*/  MUFU.EX2 R107, R107 ;  /* 0x0000006b006b7308 */ /* 0x000fe20000000800 */
[--C-:B------:R-:W-:Y:S01]  /*1c370*/  FFMA.FTZ R126, R224, UR4, -R135.reuse ;  /* 0x00000004e07e7c23 */ /* 0x100fe20008010887 */
[--C-:B------:R-:W-:Y:S01]  /*1c380*/  FFMA.FTZ R127, R226, UR4, -R135.reuse ;  /* 0x00000004e27f7c23 */ /* 0x100fe20008010887 */
[--C-:B------:R-:W-:Y:S01]  /*1c390*/  FFMA.FTZ R161, R202, UR4, -R135.reuse ;  /* 0x00000004caa17c23 */ /* 0x100fe20008010887 */
[----:B------:R-:W-:Y:S01]  /*1c3a0*/  FFMA.FTZ R192, R192, UR4, -R135 ;  /* 0x00000004c0c07c23 */ /* 0x000fe20008010887 */
[--C-:B------:R-:W-:Y:S01]  /*1c3b0*/  FFMA.FTZ R163, R190, UR4, -R147.reuse ;  /* 0x00000004bea37c23 */ /* 0x100fe20008010893 */
[C---:B------:R-:W-:Y:S01]  /*1c3c0*/  HMMA.16816.F32 R48, R4.reuse, R52, R48 ;  /* 0x000000340430723c */ /* 0x040fe20000001830 */
[--C-:B------:R-:W-:Y:S01]  /*1c3d0*/  FFMA.FTZ R188, R188, UR4, -R147.reuse ;  /* 0x00000004bcbc7c23 */ /* 0x100fe20008010893 */
[----:B------:R-:W-:Y:S01]  /*1c3e0*/  MUFU.EX2 R106, R106 ;  /* 0x0000006a006a7308 */ /* 0x000fe20000000800 */
[--C-:B------:R-:W-:Y:S01]  /*1c3f0*/  FFMA.FTZ R186, R186, UR4, -R147.reuse ;  /* 0x00000004baba7c23 */ /* 0x100fe20008010893 */
[----:B------:R-:W-:Y:S01]  /*1c400*/  FFMA.FTZ R165, R184, UR4, -R147 ;  /* 0x00000004b8a57c23 */ /* 0x000fe20008010893 */
[--C-:B------:R-:W-:Y:S01]  /*1c410*/  FFMA.FTZ R167, R182, UR4, -R135.reuse ;  /* 0x00000004b6a77c23 */ /* 0x100fe20008010887 */
[--C-:B------:R-:W-:Y:S01]  /*1c420*/  FFMA.FTZ R180, R180, UR4, -R135.reuse ;  /* 0x00000004b4b47c23 */ /* 0x100fe20008010887 */
[--C-:B------:R-:W-:Y:S01]  /*1c430*/  FFMA.FTZ R169, R178, UR4, -R135.reuse ;  /* 0x00000004b2a97c23 */ /* 0x100fe20008010887 */
[C---:B------:R-:W-:Y:S01]  /*1c440*/  HMMA.16816.F32 R44, R4.reuse, R46, R100 ;  /* 0x0000002e042c723c */ /* 0x040fe20000001864 */
[--C-:B------:R-:W-:Y:S01]  /*1c450*/  FFMA.FTZ R101, R191, UR4, -R135.reuse ;  /* 0x00000004bf657c23 */ /* 0x100fe20008010887 */
[----:B------:R-:W-:Y:S01]  /*1c460*/  MUFU.EX2 R124, R124 ;  /* 0x0000007c007c7308 */ /* 0x000fe20000000800 */
[----:B------:R-:W-:Y:S01]  /*1c470*/  FFMA.FTZ R176, R176, UR4, -R135 ;  /* 0x00000004b0b07c23 */ /* 0x000fe20008010887 */
[--C-:B------:R-:W-:Y:S01]  /*1c480*/  FFMA.FTZ R171, R172, UR4, -R147.reuse ;  /* 0x00000004acab7c23 */ /* 0x100fe20008010893 */
[--C-:B------:R-:W-:Y:S01]  /*1c490*/  FFMA.FTZ R170, R170, UR4, -R147.reuse ;  /* 0x00000004aaaa7c23 */ /* 0x100fe20008010893 */
[--C-:B------:R-:W-:Y:S01]  /*1c4a0*/  FFMA.FTZ R173, R168, UR4, -R147.reuse ;  /* 0x00000004a8ad7c23 */ /* 0x100fe20008010893 */
[----:B------:R-:W-:Y:S01]  /*1c4b0*/  FFMA.FTZ R166, R166, UR4, -R147 ;  /* 0x00000004a6a67c23 */ /* 0x000fe20008010893 */
[C---:B------:R-:W-:Y:S01]  /*1c4c0*/  HMMA.16816.F32 R52, R4.reuse, R54, R108 ;  /* 0x000000360434723c */ /* 0x040fe2000000186c */
[----:B------:R-:W-:Y:S01]  /*1c4d0*/  FFMA.FTZ R108, R189, UR4, -R135 ;  /* 0x00000004bd6c7c23 */ /* 0x000fe20008010887 */
[----:B------:R-:W-:Y:S01]  /*1c4e0*/  MUFU.EX2 R101, R101 ;  /* 0x0000006500657308 */ /* 0x000fe20000000800 */
[--C-:B------:R-:W-:Y:S01]  /*1c4f0*/  FFMA.FTZ R111, R252, UR4, -R147.reuse ;  /* 0x00000004fc6f7c23 */ /* 0x100fe20008010893 */
[--C-:B------:R-:W-:Y:S01]  /*1c500*/  FFMA.FTZ R110, R248, UR4, -R147.reuse ;  /* 0x00000004f86e7c23 */ /* 0x100fe20008010893 */
[----:B------:R-:W-:Y:S01]  /*1c510*/  FFMA.FTZ R109, R246, UR4, -R147 ;  /* 0x00000004f66d7c23 */ /* 0x000fe20008010893 */
[--C-:B------:R-:W-:Y:S01]  /*1c520*/  FFMA.FTZ R164, R164, UR4, -R135.reuse ;  /* 0x00000004a4a47c23 */ /* 0x100fe20008010887 */
[--C-:B------:R-:W-:Y:S01]  /*1c530*/  FFMA.FTZ R175, R162, UR4, -R135.reuse ;  /* 0x00000004a2af7c23 */ /* 0x100fe20008010887 */
[C---:B---3--:R-:W-:Y:S01]  /*1c540*/  HMMA.16816.F32 R8, R4.reuse, R12, R8 ;  /* 0x0000000c0408723c */ /* 0x048fe20000001808 */
[--C-:B------:R-:W-:Y:S01]  /*1c550*/  FFMA.FTZ R160, R160, UR4, -R135.reuse ;  /* 0x00000004a0a07c23 */ /* 0x100fe20008010887 */
[----:B------:R-:W3:Y:S01]  /*1c560*/  MUFU.EX2 R108, R108 ;  /* 0x0000006c006c7308 */ /* 0x000ee20000000800 */
[----:B------:R-:W-:Y:S01]  /*1c570*/  FFMA.FTZ R177, R158, UR4, -R135 ;  /* 0x000000049eb17c23 */ /* 0x000fe20008010887 */
[--C-:B------:R-:W-:Y:S01]  /*1c580*/  FFMA.FTZ R138, R138, UR4, -R147.reuse ;  /* 0x000000048a8a7c23 */ /* 0x100fe20008010893 */
[--C-:B------:R-:W-:Y:S01]  /*1c590*/  FFMA.FTZ R137, R137, UR4, -R147.reuse ;  /* 0x0000000489897c23 */ /* 0x100fe20008010893 */
[--C-:B------:R-:W-:Y:S01]  /*1c5a0*/  FFMA.FTZ R2, R2, UR4, -R147.reuse ;  /* 0x0000000402027c23 */ /* 0x100fe20008010893 */
[----:B------:R-:W-:Y:S01]  /*1c5b0*/  FFMA.FTZ R143, R143, UR4, -R147 ;  /* 0x000000048f8f7c23 */ /* 0x000fe20008010893 */
[C---:B------:R-:W-:Y:S01]  /*1c5c0*/  HMMA.16816.F32 R12, R4.reuse, R14, R68 ;  /* 0x0000000e040c723c */ /* 0x040fe20000001844 */
[-C--:B------:R-:W-:Y:S01]  /*1c5d0*/  FMUL.FTZ R68, R120, R152.reuse ;  /* 0x0000009878447220 */ /* 0x080fe20000410000 */
[----:B------:R-:W-:Y:S01]  /*1c5e0*/  FMUL.FTZ R69, R121, R152 ;  /* 0x0000009879457220 */ /* 0x000fe20000410000 */
[-C--:B------:R-:W-:Y:S01]  /*1c5f0*/  FMUL.FTZ R70, R122, R132.reuse ;  /* 0x000000847a467220 */ /* 0x080fe20000410000 */
[----:B------:R-:W-:Y:S01]  /*1c600*/  FMUL.FTZ R71, R123, R132 ;  /* 0x000000847b477220 */ /* 0x000fe20000410000 */
[----:B------:R-:W-:Y:S01]  /*1c610*/  MUFU.EX2 R111, R111 ;  /* 0x0000006f006f7308 */ /* 0x000fe20000000800 */
[--C-:B------:R-:W-:Y:S01]  /*1c620*/  FFMA.FTZ R136, R136, UR4, -R135.reuse ;  /* 0x0000000488887c23 */ /* 0x100fe20008010887 */
[--C-:B------:R-:W-:Y:S01]  /*1c630*/  FFMA.FTZ R139, R139, UR4, -R135.reuse ;  /* 0x000000048b8b7c23 */ /* 0x100fe20008010887 */
[C---:B------:R-:W-:Y:S01]  /*1c640*/  HMMA.16816.F32 R24, R4.reuse, R28, R24 ;  /* 0x0000001c0418723c */ /* 0x040fe20000001818 */
[--C-:B------:R-:W-:Y:S01]  /*1c650*/  FFMA.FTZ R141, R141, UR4, -R135.reuse ;  /* 0x000000048d8d7c23 */ /* 0x100fe20008010887 */
[----:B------:R-:W-:Y:S01]  /*1c660*/  FFMA.FTZ R60, R60, UR4, -R135 ;  /* 0x000000043c3c7c23 */ /* 0x000fe20008010887 */
[----:B------:R-:W-:Y:S01]  /*1c670*/  FFMA.FTZ R221, R221, R152, R146 ;  /* 0x00000098dddd7223 */ /* 0x000fe20000010092 */
[----:B------:R-:W-:Y:S01]  /*1c680*/  FFMA.FTZ R219, R219, R132, R140 ;  /* 0x00000084dbdb7223 */ /* 0x000fe2000001008c */
[----:B------:R-:W2:Y:S01]  /*1c690*/  MUFU.EX2 R110, R110 ;  /* 0x0000006e006e7308 */ /* 0x000ea20000000800 */
[----:B------:R-:W-:Y:S01]  /*1c6a0*/  IADD3 R212, PT, PT, R61, -0x3, RZ ;  /* 0xfffffffd3dd47810 */ /* 0x000fe20007ffe0ff */
[----:B------:R-:W-:Y:S01]  /*1c6b0*/  FADD.FTZ R144, R144, R221 ;  /* 0x000000dd90907221 */ /* 0x000fe20000010000 */
[C---:B------:R-:W-:Y:S01]  /*1c6c0*/  HMMA.16816.F32 R28, R4.reuse, R30, R84 ;  /* 0x0000001e041c723c */ /* 0x040fe20000001854 */
[----:B------:R-:W2:Y:S01]  /*1c6d0*/  LDSM.16.MT88.4 R84, [R3+0xc800] ;  /* 0x00c800000354783b */ /* 0x000ea20000004200 */
[----:B------:R-:W-:Y:S01]  /*1c6e0*/  FADD.FTZ R219, R134, R219 ;  /* 0x000000db86db7221 */ /* 0x000fe20000010000 */
[----:B------:R-:W-:Y:S01]  /*1c6f0*/  FADD.FTZ R145, R145, R144 ;  /* 0x0000009091917221 */ /* 0x000fe20000010000 */
[----:B------:R-:W-:Y:S01]  /*1c700*/  MOV R132, R149 ;  /* 0x0000009500847202 */ /* 0x000fe20000000f00 */
[----:B------:R-:W-:Y:S01]  /*1c710*/  MUFU.EX2 R109, R109 ;  /* 0x0000006d006d7308 */ /* 0x000fe20000000800 */
[----:B------:R-:W-:Y:S01]  /*1c720*/  FADD.FTZ R62, R62, R219 ;  /* 0x000000db3e3e7221 */ /* 0x000fe20000010000 */
[----:B------:R-:W-:Y:S01]  /*1c730*/  FADD.FTZ R145, R142, R145 ;  /* 0x000000918e917221 */ /* 0x000fe20000010000 */
[----:B------:R-:W-:Y:S02]  /*1c740*/  HMMA.16816.F32 R32, R4, R36, R32 ;  /* 0x000000240420723c */ /* 0x000fe40000001820 */
[----:B------:R-:W-:-:S03]  /*1c750*/  FADD.FTZ R62, R151, R62 ;  /* 0x0000003e973e7221 */ /* 0x000fc60000010000 */
[----:B------:R-:W-:Y:S03]  /*1c760*/  MUFU.EX2 R125, R125 ;  /* 0x0000007d007d7308 */ /* 0x000fe60000000800 */
[C---:B----4-:R-:W-:Y:S05]  /*1c770*/  HMMA.16816.F32 R56, R4.reuse, R64, R56 ;  /* 0x000000400438723c */ /* 0x050fea0000001838 */
[----:B------:R-:W-:Y:S03]  /*1c780*/  MUFU.EX2 R126, R126 ;  /* 0x0000007e007e7308 */ /* 0x000fe60000000800 */
[C---:B------:R-:W-:Y:S01]  /*1c790*/  HMMA.16816.F32 R36, R4.reuse, R38, R92 ;  /* 0x000000260424723c */ /* 0x040fe2000000185c */
[----:B------:R-:W-:Y:S04]  /*1c7a0*/  LDSM.16.MT88.4 R92, [R154+0x4800] ;  /* 0x004800009a5c783b */ /* 0x000fe80000004200 */
[----:B------:R-:W-:Y:S03]  /*1c7b0*/  MUFU.EX2 R127, R127 ;  /* 0x0000007f007f7308 */ /* 0x000fe60000000800 */
[C---:B------:R-:W-:Y:S01]  /*1c7c0*/  HMMA.16816.F32 R64, R4.reuse, R66, R112 ;  /* 0x000000420440723c */ /* 0x040fe20000001870 */
[----:B------:R-:W-:Y:S01]  /*1c7d0*/  FFMA.FTZ R112, R250, UR4, -R147 ;  /* 0x00000004fa707c23 */ /* 0x000fe20008010893 */
[--C-:B------:R-:W-:Y:S01]  /*1c7e0*/  FFMA.FTZ R114, R244, UR4, -R135.reuse ;  /* 0x00000004f4727c23 */ /* 0x100fe20008010887 */
[--C-:B------:R-:W-:Y:S01]  /*1c7f0*/  FFMA.FTZ R113, R240, UR4, -R135.reuse ;  /* 0x00000004f0717c23 */ /* 0x100fe20008010887 */
[----:B------:R-:W-:Y:S01]  /*1c800*/  FFMA.FTZ R115, R238, UR4, -R135 ;  /* 0x00000004ee737c23 */ /* 0x000fe20008010887 */
[----:B------:R-:W-:Y:S03]  /*1c810*/  MUFU.EX2 R174, R174 ;  /* 0x000000ae00ae7308 */ /* 0x000fe60000000800 */
[----:B-----5:R-:W-:Y:S01]  /*1c820*/  HMMA.16816.F32 R68, R4, R72, R68 ;  /* 0x000000480444723c */ /* 0x020fe20000001844 */
[----:B-1----:R-:W-:Y:S01]  /*1c830*/  F2FP.F16.F32.PACK_AB R72, R153, R156 ;  /* 0x0000009c9948723e */ /* 0x002fe200000000ff */
[----:B------:R-:W-:Y:S01]  /*1c840*/  FADD.FTZ R156, R156, R145 ;  /* 0x000000919c9c7221 */ /* 0x000fe20000010000 */
[----:B---3--:R-:W-:-:S02]  /*1c850*/  F2FP.F16.F32.PACK_AB R73, R108, R101 ;  /* 0x000000656c49723e */ /* 0x008fc400000000ff */
[----:B------:R-:W-:Y:S01]  /*1c860*/  MUFU.EX2 R112, R112 ;  /* 0x0000007000707308 */ /* 0x000fe20000000800 */
[----:B------:R-:W-:Y:S02]  /*1c870*/  FADD.FTZ R156, R153, R156 ;  /* 0x0000009c999c7221 */ /* 0x000fe40000010000 */
[----:B------:R-:W-:Y:S01]  /*1c880*/  HMMA.16816.F32 R4, R4, R74, R116 ;  /* 0x0000004a0404723c */ /* 0x000fe20000001874 */
[----:B------:R-:W-:Y:S01]  /*1c890*/  F2FP.F16.F32.PACK_AB R74, R104, R105 ;  /* 0x00000069684a723e */ /* 0x000fe200000000ff */
[----:B------:R-:W-:Y:S01]  /*1c8a0*/  FFMA.FTZ R116, R242, UR4, -R135 ;  /* 0x00000004f2747c23 */ /* 0x000fe20008010887 */
[----:B------:R-:W-:Y:S01]  /*1c8b0*/  F2FP.F16.F32.PACK_AB R75, R106, R107 ;  /* 0x0000006b6a4b723e */ /* 0x000fe200000000ff */
[--C-:B------:R-:W-:Y:S01]  /*1c8c0*/  FFMA.FTZ R117, R236, UR4, -R147.reuse ;  /* 0x00000004ec757c23 */ /* 0x100fe20008010893 */
[----:B------:R-:W-:Y:S01]  /*1c8d0*/  MUFU.EX2 R114, R114 ;  /* 0x0000007200727308 */ /* 0x000fe20000000800 */
[--C-:B------:R-:W-:Y:S01]  /*1c8e0*/  FFMA.FTZ R118, R232, UR4, -R147.reuse ;  /* 0x00000004e8767c23 */ /* 0x100fe20008010893 */
[----:B------:R-:W-:Y:S01]  /*1c8f0*/  FFMA.FTZ R119, R230, UR4, -R147 ;  /* 0x00000004e6777c23 */ /* 0x000fe20008010893 */
[----:B------:R-:W-:-:S02]  /*1c900*/  FADD.FTZ R105, R105, R156 ;  /* 0x0000009c69697221 */ /* 0x000fc40000010000 */
[C---:B------:R-:W-:Y:S02]  /*1c910*/  HMMA.16816.F32 R8, R72.reuse, R88, R8 ;  /* 0x000000584808723c */ /* 0x040fe40000001808 */
[----:B------:R-:W-:Y:S01]  /*1c920*/  FADD.FTZ R104, R104, R105 ;  /* 0x0000006968687221 */ /* 0x000fe20000010000 */
[----:B------:R-:W1:Y:S05]  /*1c930*/  MUFU.EX2 R113, R113 ;  /* 0x0000007100717308 */ /* 0x000e6a0000000800 */
[C---:B------:R-:W-:Y:S01]  /*1c940*/  HMMA.16816.F32 R12, R72.reuse, R90, R12 ;  /* 0x0000005a480c723c */ /* 0x040fe2000000180c */
[----:B------:R-:W3:Y:S02]  /*1c950*/  LDSM.16.MT88.4 R88, [R150+0x10800] ;  /* 0x010800009658783b */ /* 0x000ee40000004200 */
[----:B------:R-:W-:Y:S05]  /*1c960*/  MUFU.EX2 R116, R116 ;  /* 0x0000007400747308 */ /* 0x000fea0000000800 */
[C---:B--2---:R-:W-:Y:S03]  /*1c970*/  HMMA.16816.F32 R24, R72.reuse, R76, R24 ;  /* 0x0000004c4818723c */ /* 0x044fe60000001818 */
[----:B------:R-:W2:Y:S05]  /*1c980*/  MUFU.EX2 R115, R115 ;  /* 0x0000007300737308 */ /* 0x000eaa0000000800 */
[C---:B------:R-:W-:Y:S01]  /*1c990*/  HMMA.16816.F32 R28, R72.reuse, R78, R28 ;  /* 0x0000004e481c723c */ /* 0x040fe2000000181c */
[----:B------:R-:W4:Y:S02]  /*1c9a0*/  LDSM.16.MT88.4 R76, [R133+0x4800] ;  /* 0x00480000854c783b */ /* 0x000f240000004200 */
[----:B------:R-:W-:Y:S05]  /*1c9b0*/  MUFU.EX2 R117, R117 ;  /* 0x0000007500757308 */ /* 0x000fea0000000800 */
[C---:B------:R-:W-:Y:S03]  /*1c9c0*/  HMMA.16816.F32 R32, R72.reuse, R80, R32 ;  /* 0x000000504820723c */ /* 0x040fe60000001820 */
[----:B------:R-:W5:Y:S05]  /*1c9d0*/  MUFU.EX2 R118, R118 ;  /* 0x0000007600767308 */ /* 0x000f6a0000000800 */
[C---:B------:R-:W-:Y:S01]  /*1c9e0*/  HMMA.16816.F32 R36, R72.reuse, R82, R36 ;  /* 0x000000524824723c */ /* 0x040fe20000001824 */
[----:B------:R-:W5:Y:S02]  /*1c9f0*/  LDSM.16.MT88.4 R80, [R3+0xd000] ;  /* 0x00d000000350783b */ /* 0x000f640000004200 */
[----:B------:R-:W5:Y:S05]  /*1ca00*/  MUFU.EX2 R119, R119 ;  /* 0x0000007700777308 */ /* 0x000f6a0000000800 */
[C---:B------:R-:W-:Y:S03]  /*1ca10*/  HMMA.16816.F32 R16, R72.reuse, R84, R16 ;  /* 0x000000544810723c */ /* 0x040fe60000001810 */
[----:B------:R-:W-:Y:S05]  /*1ca20*/  MUFU.EX2 R155, R155 ;  /* 0x0000009b009b7308 */ /* 0x000fea0000000800 */
[C---:B------:R-:W-:Y:S01]  /*1ca30*/  HMMA.16816.F32 R20, R72.reuse, R86, R20 ;  /* 0x000000564814723c */ /* 0x040fe20000001814 */
[----:B------:R-:W5:Y:S02]  /*1ca40*/  LDSM.16.MT88.4 R84, [R150+0xd000] ;  /* 0x00d000009654783b */ /* 0x000f640000004200 */
[----:B------:R-:W5:Y:S05]  /*1ca50*/  MUFU.EX2 R218, R218 ;  /* 0x000000da00da7308 */ /* 0x000f6a0000000800 */
[C---:B---3--:R-:W-:Y:S03]  /*1ca60*/  HMMA.16816.F32 R40, R72.reuse, R88, R40 ;  /* 0x000000584828723c */ /* 0x048fe60000001828 */
[----:B------:R-:W-:Y:S05]  /*1ca70*/  MUFU.EX2 R216, R216 ;  /* 0x000000d800d87308 */ /* 0x000fea0000000800 */
[C---:B------:R-:W-:Y:S01]  /*1ca80*/  HMMA.16816.F32 R44, R72.reuse, R90, R44 ;  /* 0x0000005a482c723c */ /* 0x040fe2000000182c */
[----:B------:R-:W3:Y:S02]  /*1ca90*/  LDSM.16.MT88.4 R88, [R154+0x1000] ;  /* 0x001000009a58783b */ /* 0x000ee40000004200 */
[----:B------:R-:W-:Y:S05]  /*1caa0*/  MUFU.EX2 R157, R157 ;  /* 0x0000009d009d7308 */ /* 0x000fea0000000800 */
[C---:B------:R-:W-:Y:S03]  /*1cab0*/  HMMA.16816.F32 R48, R72.reuse, R96, R48 ;  /* 0x000000604830723c */ /* 0x040fe60000001830 */
[----:B------:R-:W-:Y:S05]  /*1cac0*/  MUFU.EX2 R159, R159 ;  /* 0x0000009f009f7308 */ /* 0x000fea0000000800 */
[C---:B------:R-:W-:Y:S01]  /*1cad0*/  HMMA.16816.F32 R52, R72.reuse, R98, R52 ;  /* 0x000000624834723c */ /* 0x040fe20000001834 */
[----:B------:R-:W-:Y:S02]  /*1cae0*/  LDSM.16.MT88.4 R96, [R150+0xd800] ;  /* 0x00d800009660783b */ /* 0x000fe40000004200 */
[----:B------:R-:W3:Y:S05]  /*1caf0*/  MUFU.EX2 R194, R194 ;  /* 0x000000c200c27308 */ /* 0x000eea0000000800 */
[C---:B------:R-:W-:Y:S03]  /*1cb00*/  HMMA.16816.F32 R56, R72.reuse, R92, R56 ;  /* 0x0000005c4838723c */ /* 0x040fe60000001838 */
[----:B------:R-:W-:Y:S05]  /*1cb10*/  MUFU.EX2 R161, R161 ;  /* 0x000000a100a17308 */ /* 0x000fea0000000800 */
[C---:B------:R-:W-:Y:S01]  /*1cb20*/  HMMA.16816.F32 R64, R72.reuse, R94, R64 ;  /* 0x0000005e4840723c */ /* 0x040fe20000001840 */
[----:B------:R-:W3:Y:S02]  /*1cb30*/  LDSM.16.MT88.4 R92, [R133+0x1000] ;  /* 0x00100000855c783b */ /* 0x000ee40000004200 */
[----:B------:R-:W3:Y:S05]  /*1cb40*/  MUFU.EX2 R192, R192 ;  /* 0x000000c000c07308 */ /* 0x000eea0000000800 */
[C---:B----4-:R-:W-:Y:S03]  /*1cb50*/  HMMA.16816.F32 R68, R72.reuse, R76, R68 ;  /* 0x0000004c4844723c */ /* 0x050fe60000001844 */
[----:B------:R-:W-:Y:S05]  /*1cb60*/  MUFU.EX2 R163, R163 ;  /* 0x000000a300a37308 */ /* 0x000fea0000000800 */
[----:B------:R-:W-:Y:S01]  /*1cb70*/  HMMA.16816.F32 R4, R72, R78, R4 ;  /* 0x0000004e4804723c */ /* 0x000fe20000001804 */
[----:B------:R-:W-:Y:S01]  /*1cb80*/  F2FP.F16.F32.PACK_AB R72, R110, R111 ;  /* 0x0000006f6e48723e */ /* 0x000fe200000000ff */
[----:B------:R-:W4:Y:S01]  /*1cb90*/  LDSM.16.MT88.4 R76, [R150+0x11000] ;  /* 0x01100000964c783b */ /* 0x000f220000004200 */
[----:B-1----:R-:W-:Y:S01]  /*1cba0*/  F2FP.F16.F32.PACK_AB R73, R113, R114 ;  /* 0x000000727149723e */ /* 0x002fe200000000ff */
[----:B------:R-:W1:Y:S01]  /*1cbb0*/  MUFU.EX2 R188, R188 ;  /* 0x000000bc00bc7308 */ /* 0x000e620000000800 */
[----:B------:R-:W-:Y:S01]  /*1cbc0*/  F2FP.F16.F32.PACK_AB R74, R109, R112 ;  /* 0x000000706d4a723e */ /* 0x000fe200000000ff */
[----:B------:R-:W-:Y:S01]  /*1cbd0*/  FADD.FTZ R111, R111, R104 ;  /* 0x000000686f6f7221 */ /* 0x000fe20000010000 */
[----:B--2---:R-:W-:-:S03]  /*1cbe0*/  F2FP.F16.F32.PACK_AB R75, R115, R116 ;  /* 0x00000074734b723e */ /* 0x004fc600000000ff */
[----:B------:R-:W-:Y:S02]  /*1cbf0*/  FADD.FTZ R111, R110, R111 ;  /* 0x0000006f6e6f7221 */ /* 0x000fe40000010000 */
[----:B------:R-:W-:Y:S02]  /*1cc00*/  MUFU.EX2 R186, R186 ;  /* 0x000000ba00ba7308 */ /* 0x000fe40000000800 */
[----:B-----5:R-:W-:Y:S01]  /*1cc10*/  HMMA.16816.F32 R16, R72, R80, R16 ;  /* 0x000000504810723c */ /* 0x020fe20000001810 */
[----:B------:R-:W-:-:S04]  /*1cc20*/  FADD.FTZ R112, R112, R111 ;  /* 0x0000006f70707221 */ /* 0x000fc80000010000 */
[----:B------:R-:W-:Y:S01]  /*1cc30*/  FADD.FTZ R112, R109, R112 ;  /* 0x000000706d707221 */ /* 0x000fe20000010000 */
[----:B------:R-:W-:Y:S02]  /*1cc40*/  MUFU.EX2 R165, R165 ;  /* 0x000000a500a57308 */ /* 0x000fe40000000800 */
[C---:B------:R-:W-:Y:S01]  /*1cc50*/  HMMA.16816.F32 R20, R72.reuse, R82, R20 ;  /* 0x000000524814723c */ /* 0x040fe20000001814 */
[----:B------:R-:W2:Y:S05]  /*1cc60*/  LDSM.16.MT88.4 R80, [R3+0x11000] ;  /* 0x011000000350783b */ /* 0x000eaa0000004200 */
[----:B------:R-:W-:Y:S02]  /*1cc70*/  MUFU.EX2 R167, R167 ;  /* 0x000000a700a77308 */ /* 0x000fe40000000800 */
[C---:B------:R-:W-:Y:S06]  /*1cc80*/  HMMA.16816.F32 R8, R72.reuse, R84, R8 ;  /* 0x000000544808723c */ /* 0x040fec0000001808 */
[----:B------:R-:W5:Y:S02]  /*1cc90*/  MUFU.EX2 R180, R180 ;  /* 0x000000b400b47308 */ /* 0x000f640000000800 */
[C---:B------:R-:W-:Y:S01]  /*1cca0*/  HMMA.16816.F32 R12, R72.reuse, R86, R12 ;  /* 0x00000056480c723c */ /* 0x040fe2000000180c */
[----:B------:R-:W-:Y:S05]  /*1ccb0*/  LDSM.16.MT88.4 R84, [R133+0x5000] ;  /* 0x005000008554783b */ /* 0x000fea0000004200 */
[----:B------:R-:W-:Y:S02]  /*1ccc0*/  MUFU.EX2 R169, R169 ;  /* 0x000000a900a97308 */ /* 0x000fe40000000800 */
[C---:B---3--:R-:W-:Y:S06]  /*1ccd0*/  HMMA.16816.F32 R24, R72.reuse, R88, R24 ;  /* 0x000000584818723c */ /* 0x048fec0000001818 */
[----:B------:R-:W3:Y:S02]  /*1cce0*/  MUFU.EX2 R176, R176 ;  /* 0x000000b000b07308 */ /* 0x000ee40000000800 */
[C---:B------:R-:W-:Y:S01]  /*1ccf0*/  HMMA.16816.F32 R28, R72.reuse, R90, R28 ;  /* 0x0000005a481c723c */ /* 0x040fe2000000181c */
[----:B------:R-:W1:Y:S05]  /*1cd00*/  LDSM.16.MT88.4 R88, [R154+0x5000] ;  /* 0x005000009a58783b */ /* 0x000e6a0000004200 */
[----:B------:R-:W-:Y:S02]  /*1cd10*/  MUFU.EX2 R171, R171 ;  /* 0x000000ab00ab7308 */ /* 0x000fe40000000800 */
[C---:B------:R-:W-:Y:S06]  /*1cd20*/  HMMA.16816.F32 R32, R72.reuse, R92, R32 ;  /* 0x0000005c4820723c */ /* 0x040fec0000001820 */
[----:B------:R-:W3:Y:S02]  /*1cd30*/  MUFU.EX2 R170, R170 ;  /* 0x000000aa00aa7308 */ /* 0x000ee40000000800 */
        /* <DEDUP_REMOVED lines=8> */
[C---:B--2---:R-:W-:Y:S06]  /*1cdc0*/  HMMA.16816.F32 R48, R72.reuse, R80, R48 ;  /* 0x000000504830723c */ /* 0x044fec0000001830 */
[----:B------:R-:W2:Y:S02]  /*1cdd0*/  MUFU.EX2 R175, R175 ;  /* 0x000000af00af7308 */ /* 0x000ea40000000800 */
[C---:B------:R-:W-:Y:S01]  /*1cde0*/  HMMA.16816.F32 R52, R72.reuse, R82, R52 ;  /* 0x000000524834723c */ /* 0x040fe20000001834 */
[----:B------:R-:W3:Y:S05]  /*1cdf0*/  LDSM.16.MT88.4 R80, [R133+0x1800] ;  /* 0x001800008550783b */ /* 0x000eea0000004200 */
[----:B------:R-:W-:Y:S02]  /*1ce00*/  MUFU.EX2 R160, R160 ;  /* 0x000000a000a07308 */ /* 0x000fe40000000800 */
[C---:B-1----:R-:W-:Y:S06]  /*1ce10*/  HMMA.16816.F32 R56, R72.reuse, R88, R56 ;  /* 0x000000584838723c */ /* 0x042fec0000001838 */
[----:B------:R-:W1:Y:S02]  /*1ce20*/  MUFU.EX2 R177, R177 ;  /* 0x000000b100b17308 */ /* 0x000e640000000800 */
[C---:B------:R-:W-:Y:S01]  /*1ce30*/  HMMA.16816.F32 R64, R72.reuse, R90, R64 ;  /* 0x0000005a4840723c */ /* 0x040fe20000001840 */
[----:B------:R-:W-:Y:S05]  /*1ce40*/  LDSM.16.MT88.4 R88, [R133+0x5800] ;  /* 0x005800008558783b */ /* 0x000fea0000004200 */
[----:B------:R-:W-:Y:S02]  /*1ce50*/  MUFU.EX2 R138, R138 ;  /* 0x0000008a008a7308 */ /* 0x000fe40000000800 */
[C---:B------:R-:W-:Y:S06]  /*1ce60*/  HMMA.16816.F32 R68, R72.reuse, R84, R68 ;  /* 0x000000544844723c */ /* 0x040fec0000001844 */
[----:B------:R-:W1:Y:S02]  /*1ce70*/  MUFU.EX2 R137, R137 ;  /* 0x0000008900897308 */ /* 0x000e640000000800 */
[----:B------:R-:W-:Y:S01]  /*1ce80*/  HMMA.16816.F32 R4, R72, R86, R4 ;  /* 0x000000564804723c */ /* 0x000fe20000001804 */
[----:B------:R-:W-:Y:S01]  /*1ce90*/  F2FP.F16.F32.PACK_AB R72, R118, R117 ;  /* 0x000000757648723e */ /* 0x000fe200000000ff */
[----:B------:R-:W2:Y:S01]  /*1cea0*/  LDSM.16.MT88.4 R84, [R150+0x11800] ;  /* 0x011800009654783b */ /* 0x000ea20000004200 */
        /* <DEDUP_REMOVED lines=14> */
[----:B------:R-:W4:Y:S06]  /*1cf90*/  MUFU.EX2 R139, R139 ;  /* 0x0000008b008b7308 */ /* 0x000f2c0000000800 */
[C---:B------:R-:W-:Y:S01]  /*1cfa0*/  HMMA.16816.F32 R28, R72.reuse, R78, R28 ;  /* 0x0000004e481c723c */ /* 0x040fe2000000181c */
[----:B------:R-:W5:Y:S01]  /*1cfb0*/  LDSM.16.MT88.4 R76, [R3+0x11800] ;  /* 0x01180000034c783b */ /* 0x000f620000004200 */
[----:B------:R-:W-:Y:S06]  /*1cfc0*/  MUFU.EX2 R141, R141 ;  /* 0x0000008d008d7308 */ /* 0x000fec0000000800 */
[C---:B---3--:R-:W-:Y:S02]  /*1cfd0*/  HMMA.16816.F32 R32, R72.reuse, R80, R32 ;  /* 0x000000504820723c */ /* 0x048fe40000001820 */
[----:B------:R-:W3:Y:S06]  /*1cfe0*/  MUFU.EX2 R60, R60 ;  /* 0x0000003c003c7308 */ /* 0x000eec0000000800 */
        /* <DEDUP_REMOVED lines=28> */
[C---:B--2---:R-:W-:Y:S08]  /*1d1b0*/  HMMA.16816.F32 R24, R72.reuse, R84, R24 ;  /* 0x000000544818723c */ /* 0x044ff00000001818 */
[C---:B------:R-:W-:Y:S01]  /*1d1c0*/  HMMA.16816.F32 R28, R72.reuse, R86, R28 ;  /* 0x00000056481c723c */ /* 0x040fe2000000181c */
[----:B------:R-:W2:Y:S07]  /*1d1d0*/  LDSM.16.MT88.4 R84, [R3+0x12000] ;  /* 0x012000000354783b */ /* 0x000eae0000004200 */
[C---:B-----5:R-:W-:Y:S08]  /*1d1e0*/  HMMA.16816.F32 R32, R72.reuse, R76, R32 ;  /* 0x0000004c4820723c */ /* 0x060ff00000001820 */
[C---:B------:R-:W-:Y:S01]  /*1d1f0*/  HMMA.16816.F32 R36, R72.reuse, R78, R36 ;  /* 0x0000004e4824723c */ /* 0x040fe20000001824 */
[----:B------:R-:W5:Y:S07]  /*1d200*/  LDSM.16.MT88.4 R76, [R3+0xe800] ;  /* 0x00e80000034c783b */ /* 0x000f6e0000004200 */
[C---:B------:R-:W-:Y:S08]  /*1d210*/  HMMA.16816.F32 R8, R72.reuse, R96, R8 ;  /* 0x000000604808723c */ /* 0x040ff00000001808 */
[C---:B-1----:R-:W-:Y:S08]  /*1d220*/  HMMA.16816.F32 R40, R72.reuse, R80, R40 ;  /* 0x000000504828723c */ /* 0x042ff00000001828 */
[C---:B------:R-:W-:Y:S01]  /*1d230*/  HMMA.16816.F32 R44, R72.reuse, R82, R44 ;  /* 0x00000052482c723c */ /* 0x040fe2000000182c */
[----:B------:R-:W1:Y:S07]  /*1d240*/  LDSM.16.MT88.4 R80, [R154+0x2800] ;  /* 0x002800009a50783b */ /* 0x000e6e0000004200 */
[C---:B------:R-:W-:Y:S01]  /*1d250*/  HMMA.16816.F32 R12, R72.reuse, R98, R12 ;  /* 0x00000062480c723c */ /* 0x040fe2000000180c */
[----:B------:R-:W-:Y:S07]  /*1d260*/  LDSM.16.MT88.4 R96, [R150+0xe800] ;  /* 0x00e800009660783b */ /* 0x000fee0000004200 */
        /* <DEDUP_REMOVED lines=16> */
[----:B-----5:R-:W-:Y:S02]  /*1d370*/  HMMA.16816.F32 R16, R72, R76, R16 ;  /* 0x0000004c4810723c */ /* 0x020fe40000001810 */
[----:B------:R-:W-:-:S06]  /*1d380*/  FADD.FTZ R186, R165, R186 ;  /* 0x000000baa5ba7221 */ /* 0x000fcc0000010000 */
[C---:B------:R-:W-:Y:S01]  /*1d390*/  HMMA.16816.F32 R20, R72.reuse, R78, R20 ;  /* 0x0000004e4814723c */ /* 0x040fe20000001814 */
[----:B------:R-:W5:Y:S07]  /*1d3a0*/  LDSM.16.MT88.4 R76, [R150+0x12800] ;  /* 0x01280000964c783b */ /* 0x000f6e0000004200 */
[C---:B-1----:R-:W-:Y:S08]  /*1d3b0*/  HMMA.16816.F32 R24, R72.reuse, R80, R24 ;  /* 0x000000504818723c */ /* 0x042ff00000001818 */
[C---:B------:R-:W-:Y:S01]  /*1d3c0*/  HMMA.16816.F32 R28, R72.reuse, R82, R28 ;  /* 0x00000052481c723c */ /* 0x040fe2000000181c */
[----:B------:R-:W1:Y:S07]  /*1d3d0*/  LDSM.16.MT88.4 R80, [R3+0x12800] ;  /* 0x012800000350783b */ /* 0x000e6e0000004200 */
[C---:B--2---:R-:W-:Y:S08]  /*1d3e0*/  HMMA.16816.F32 R32, R72.reuse, R84, R32 ;  /* 0x000000544820723c */ /* 0x044ff00000001820 */
[C---:B------:R-:W-:Y:S01]  /*1d3f0*/  HMMA.16816.F32 R36, R72.reuse, R86, R36 ;  /* 0x000000564824723c */ /* 0x040fe20000001824 */
[----:B------:R-:W2:Y:S07]  /*1d400*/  LDSM.16.MT88.4 R84, [R3+0xf000] ;  /* 0x00f000000354783b */ /* 0x000eae0000004200 */
[C---:B------:R-:W-:Y:S08]  /*1d410*/  HMMA.16816.F32 R8, R72.reuse, R96, R8 ;  /* 0x000000604808723c */ /* 0x040ff00000001808 */
[C---:B-----5:R-:W-:Y:S08]  /*1d420*/  HMMA.16816.F32 R40, R72.reuse, R76, R40 ;  /* 0x0000004c4828723c */ /* 0x060ff00000001828 */
[C---:B------:R-:W-:Y:S01]  /*1d430*/  HMMA.16816.F32 R44, R72.reuse, R78, R44 ;  /* 0x0000004e482c723c */ /* 0x040fe2000000182c */
[----:B------:R-:W5:Y:S07]  /*1d440*/  LDSM.16.MT88.4 R76, [R154+0x3000] ;  /* 0x003000009a4c783b */ /* 0x000f6e0000004200 */
[C---:B-1----:R-:W-:Y:S08]  /*1d450*/  HMMA.16816.F32 R48, R72.reuse, R80, R48 ;  /* 0x000000504830723c */ /* 0x042ff00000001830 */
[C---:B------:R-:W-:Y:S01]  /*1d460*/  HMMA.16816.F32 R52, R72.reuse, R82, R52 ;  /* 0x000000524834723c */ /* 0x040fe20000001834 */
[----:B------:R-:W1:Y:S07]  /*1d470*/  LDSM.16.MT88.4 R80, [R133+0x3000] ;  /* 0x003000008550783b */ /* 0x000e6e0000004200 */
        /* <DEDUP_REMOVED lines=19> */
[C---:B-----5:R-:W-:Y:S08]  /*1d5b0*/  HMMA.16816.F32 R24, R72.reuse, R76, R24 ;  /* 0x0000004c4818723c */ /* 0x060ff00000001818 */
[C---:B------:R-:W-:Y:S01]  /*1d5c0*/  HMMA.16816.F32 R28, R72.reuse, R78, R28 ;  /* 0x0000004e481c723c */ /* 0x040fe2000000181c */
[----:B------:R-:W5:Y:S07]  /*1d5d0*/  LDSM.16.MT88.4 R76, [R133+0x7000] ;  /* 0x00700000854c783b */ /* 0x000f6e0000004200 */
[C---:B-1----:R-:W-:Y:S08]  /*1d5e0*/  HMMA.16816.F32 R32, R72.reuse, R80, R32 ;  /* 0x000000504820723c */ /* 0x042ff00000001820 */
[C---:B------:R-:W-:Y:S01]  /*1d5f0*/  HMMA.16816.F32 R36, R72.reuse, R82, R36 ;  /* 0x000000524824723c */ /* 0x040fe20000001824 */
[----:B------:R-:W1:Y:S07]  /*1d600*/  LDSM.16.MT88.4 R80, [R150+0xf800] ;  /* 0x00f800009650783b */ /* 0x000e6e0000004200 */
[C---:B----4-:R-:W-:Y:S08]  /*1d610*/  HMMA.16816.F32 R12, R72.reuse, R98, R12 ;  /* 0x00000062480c723c */ /* 0x050ff0000000180c */
[C---:B------:R-:W-:Y:S08]  /*1d620*/  HMMA.16816.F32 R8, R72.reuse, R96, R8 ;  /* 0x000000604808723c */ /* 0x040ff00000001808 */
[----:B--2---:R-:W-:Y:S01]  /*1d630*/  HMMA.16816.F32 R96, R72, R84, R40 ;  /* 0x000000544860723c */ /* 0x004fe20000001828 */
[----:B------:R-:W-:Y:S01]  /*1d640*/  F2FP.F16.F32.PACK_AB R40, R137, R138 ;  /* 0x0000008a8928723e */ /* 0x000fe200000000ff */
[----:B------:R-:W-:Y:S01]  /*1d650*/  FADD.FTZ R138, R138, R173 ;  /* 0x000000ad8a8a7221 */ /* 0x000fe20000010000 */
[----:B------:R-:W-:-:S02]  /*1d660*/  F2FP.F16.F32.PACK_AB R41, R139, R136 ;  /* 0x000000888b29723e */ /* 0x000fc400000000ff */
[----:B------:R-:W-:Y:S01]  /*1d670*/  F2FP.F16.F32.PACK_AB R42, R143, R2 ;  /* 0x000000028f2a723e */ /* 0x000fe200000000ff */
[----:B------:R-:W-:Y:S01]  /*1d680*/  FADD.FTZ R137, R137, R138 ;  /* 0x0000008a89897221 */ /* 0x000fe20000010000 */
[----:B---3--:R-:W-:Y:S01]  /*1d690*/  F2FP.F16.F32.PACK_AB R43, R60, R141 ;  /* 0x0000008d3c2b723e */ /* 0x008fe200000000ff */
[----:B-----5:R-:W-:Y:S02]  /*1d6a0*/  HMMA.16816.F32 R120, R72, R76, R68 ;  /* 0x0000004c4878723c */ /* 0x020fe40000001844 */
[----:B------:R-:W-:-:S04]  /*1d6b0*/  FADD.FTZ R2, R2, R137 ;  /* 0x0000008902027221 */ /* 0x000fc80000010000 */
[----:B------:R-:W-:Y:S02]  /*1d6c0*/  FADD.FTZ R221, R143, R2 ;  /* 0x000000028fdd7221 */ /* 0x000fe40000010000 */
[----:B------:R-:W-:Y:S01]  /*1d6d0*/  HMMA.16816.F32 R44, R72, R86, R44 ;  /* 0x00000056482c723c */ /* 0x000fe2000000182c */
[----:B------:R-:W2:Y:S07]  /*1d6e0*/  LDSM.16.MT88.4 R84, [R150+0x13800] ;  /* 0x013800009654783b */ /* 0x000eae0000004200 */
[----:B-1----:R-:W-:Y:S01]  /*1d6f0*/  HMMA.16816.F32 R68, R40, R82, R12 ;  /* 0x000000522844723c */ /* 0x002fe2000000180c */
[----:B------:R-:W-:-:S04]  /*1d700*/  FADD.FTZ R13, R101, R62 ;  /* 0x0000003e650d7221 */ /* 0x000fc80000010000 */
[----:B------:R-:W-:Y:S02]  /*1d710*/  FADD.FTZ R108, R108, R13 ;  /* 0x0000000d6c6c7221 */ /* 0x000fe40000010000 */
[----:B------:R-:W-:Y:S01]  /*1d720*/  LDSM.16.MT88.4 R12, [R154+0x7800] ;  /* 0x007800009a0c783b */ /* 0x000fe20000004200 */
[----:B------:R-:W-:Y:S01]  /*1d730*/  HMMA.16816.F32 R56, R72, R88, R56 ;  /* 0x000000584838723c */ /* 0x000fe20000001838 */
        /* <DEDUP_REMOVED lines=9> */
[----:B------:R-:W-:Y:S01]  /*1d7d0*/  HMMA.16816.F32 R52, R72, R94, R52 ;  /* 0x0000005e4834723c */ /* 0x000fe20000001834 */
[----:B------:R-:W-:Y:S01]  /*1d7e0*/  FADD.FTZ R125, R125, R116 ;  /* 0x000000747d7d7221 */ /* 0x000fe20000010000 */
[----:B------:R-:W3:Y:S03]  /*1d7f0*/  LDSM.16.MT88.4 R92, [R133+0x3800] ;  /* 0x00380000855c783b */ /* 0x000ee60000004200 */
[----:B------:R-:W-:Y:S01]  /*1d800*/  FADD.FTZ R126, R126, R125 ;  /* 0x0000007d7e7e7221 */ /* 0x000fe20000010000 */
[----:B------:R-:W-:Y:S02]  /*1d810*/  LDSM.16.MT88.4 R116, [R133+0x7800] ;  /* 0x007800008574783b */ /* 0x000fe40000004200 */
[----:B--2---:R-:W-:Y:S01]  /*1d820*/  HMMA.16816.F32 R96, R40, R84, R96 ;  /* 0x000000542860723c */ /* 0x004fe20000001860 */
[----:B------:R-:W-:-:S04]  /*1d830*/  FADD.FTZ R127, R127, R126 ;  /* 0x0000007e7f7f7221 */ /* 0x000fc80000010000 */
[----:B------:R-:W-:-:S03]  /*1d840*/  FADD.FTZ R174, R174, R127 ;  /* 0x0000007faeae7221 */ /* 0x000fc60000010000 */
[----:B------:R-:W-:Y:S01]  /*1d850*/  HMMA.16816.F32 R100, R40, R86, R44 ;  /* 0x000000562864723c */ /* 0x000fe2000000182c */
[----:B------:R-:W-:Y:S01]  /*1d860*/  FADD.FTZ R159, R159, R174 ;  /* 0x000000ae9f9f7221 */ /* 0x000fe20000010000 */
[----:B------:R-:W2:Y:S03]  /*1d870*/  LDSM.16.MT88.4 R84, [R154+0x3800] ;  /* 0x003800009a54783b */ /* 0x000ea60000004200 */
[----:B------:R-:W-:-:S03]  /*1d880*/  FADD.FTZ R194, R194, R159 ;  /* 0x0000009fc2c27221 */ /* 0x000fc60000010000 */
[----:B------:R-:W-:Y:S01]  /*1d890*/  HMMA.16816.F32 R128, R40, R80, R8 ;  /* 0x000000502880723c */ /* 0x000fe20000001808 */
[----:B------:R4:W5:Y:S01]  /*1d8a0*/  LDSM.16.MT88.4 R8, [R3+0x13800] ;  /* 0x013800000308783b */ /* 0x0009620000004200 */
[----:B------:R-:W-:-:S04]  /*1d8b0*/  FADD.FTZ R161, R161, R194 ;  /* 0x000000c2a1a17221 */ /* 0x000fc80000010000 */
[----:B------:R-:W-:Y:S02]  /*1d8c0*/  FADD.FTZ R192, R192, R161 ;  /* 0x000000a1c0c07221 */ /* 0x000fe40000010000 */
[----:B------:R-:W-:Y:S02]  /*1d8d0*/  HMMA.16816.F32 R4, R72, R78, R4 ;  /* 0x0000004e4804723c */ /* 0x000fe40000001804 */
[----:B------:R-:W-:-:S04]  /*1d8e0*/  FADD.FTZ R167, R167, R192 ;  /* 0x000000c0a7a77221 */ /* 0x000fc80000010000 */
[----:B------:R-:W-:Y:S02]  /*1d8f0*/  FADD.FTZ R180, R180, R167 ;  /* 0x000000a7b4b47221 */ /* 0x000fe40000010000 */
[----:B-1----:R-:W-:Y:S02]  /*1d900*/  HMMA.16816.F32 R72, R40, R88, R16 ;  /* 0x000000582848723c */ /* 0x002fe40000001810 */
[----:B------:R-:W-:-:S04]  /*1d910*/  FADD.FTZ R169, R169, R180 ;  /* 0x000000b4a9a97221 */ /* 0x000fc80000010000 */
[----:B------:R-:W-:Y:S02]  /*1d920*/  FADD.FTZ R169, R176, R169 ;  /* 0x000000a9b0a97221 */ /* 0x000fe40000010000 */
[----:B------:R-:W-:Y:S01]  /*1d930*/  HMMA.16816.F32 R76, R40, R90, R20 ;  /* 0x0000005a284c723c */ /* 0x000fe20000001814 */
[----:B----4-:R-:W-:Y:S01]  /*1d940*/  MOV R3, R148 ;  /* 0x0000009400037202 */ /* 0x010fe20000000f00 */
[----:B------:R-:W-:-:S04]  /*1d950*/  FADD.FTZ R164, R164, R169 ;  /* 0x000000a9a4a47221 */ /* 0x000fc80000010000 */
[----:B------:R-:W-:Y:S02]  /*1d960*/  FADD.FTZ R175, R175, R164 ;  /* 0x000000a4afaf7221 */ /* 0x000fe40000010000 */
[----:B---3--:R-:W-:Y:S02]  /*1d970*/  HMMA.16816.F32 R88, R40, R92, R32 ;  /* 0x0000005c2858723c */ /* 0x008fe40000001820 */
[----:B------:R-:W-:-:S04]  /*1d980*/  FADD.FTZ R160, R160, R175 ;  /* 0x000000afa0a07221 */ /* 0x000fc80000010000 */
[----:B------:R-:W-:Y:S02]  /*1d990*/  FADD.FTZ R177, R177, R160 ;  /* 0x000000a0b1b17221 */ /* 0x000fe40000010000 */
[----:B--2---:R-:W-:Y:S02]  /*1d9a0*/  HMMA.16816.F32 R80, R40, R84, R24 ;  /* 0x000000542850723c */ /* 0x004fe40000001818 */
[----:B------:R-:W-:-:S04]  /*1d9b0*/  FADD.FTZ R136, R136, R177 ;  /* 0x000000b188887221 */ /* 0x000fc80000010000 */
[----:B------:R-:W-:Y:S02]  /*1d9c0*/  FADD.FTZ R136, R139, R136 ;  /* 0x000000888b887221 */ /* 0x000fe40000010000 */
[----:B------:R-:W-:Y:S02]  /*1d9d0*/  HMMA.16816.F32 R120, R40, R116, R120 ;  /* 0x000000742878723c */ /* 0x000fe40000001878 */
[----:B------:R-:W-:-:S04]  /*1d9e0*/  FADD.FTZ R141, R141, R136 ;  /* 0x000000888d8d7221 */ /* 0x000fc80000010000 */
[----:B------:R-:W-:Y:S02]  /*1d9f0*/  FADD.FTZ R219, R60, R141 ;  /* 0x0000008d3cdb7221 */ /* 0x000fe40000010000 */
[C---:B-----5:R-:W-:Y:S08]  /*1da00*/  HMMA.16816.F32 R104, R40.reuse, R8, R48 ;  /* 0x000000082868723c */ /* 0x060ff00000001830 */
[C---:B------:R-:W-:Y:S08]  /*1da10*/  HMMA.16816.F32 R108, R40.reuse, R10, R52 ;  /* 0x0000000a286c723c */ /* 0x040ff00000001834 */
[C---:B------:R-:W-:Y:S08]  /*1da20*/  HMMA.16816.F32 R84, R40.reuse, R86, R28 ;  /* 0x000000562854723c */ /* 0x040ff0000000181c */
[C---:B------:R-:W-:Y:S08]  /*1da30*/  HMMA.16816.F32 R124, R40.reuse, R12, R56 ;  /* 0x0000000c287c723c */ /* 0x040ff00000001838 */
[C---:B------:R-:W-:Y:S08]  /*1da40*/  HMMA.16816.F32 R112, R40.reuse, R14, R64 ;  /* 0x0000000e2870723c */ /* 0x040ff00000001840 */
[C---:B------:R-:W-:Y:S08]  /*1da50*/  HMMA.16816.F32 R92, R40.reuse, R94, R36 ;  /* 0x0000005e285c723c */ /* 0x040ff00000001824 */
[----:B------:R-:W-:-:S15]  /*1da60*/  HMMA.16816.F32 R116, R40, R118, R4 ;  /* 0x000000762874723c */ /* 0x000fde0000001804 */
[----:B------:R-:W-:-:S05]  /*1da70*/  NOP ;  /* 0x0000000000007918 */ /* 0x000fca0000000000 */
.L_x_902:
[----:B------:R-:W-:-:S13]  /*1da80*/  ISETP.GE.AND P1, PT, R212, RZ, PT ;  /* 0x000000ffd400720c */ /* 0x000fda0003f26270 */
[----:B------:R-:W-:Y:S05]  /*1da90*/  @!P1 BRA `(.L_x_908) ;  /* 0x0000004400f09947 */ /* 0x000fea0003800000 */
[----:B------:R-:W1:Y:S01]  /*1daa0*/  S2UR UR14, SR_CgaCtaId ;  /* 0x00000000000e79c3 */ /* 0x000e620000008800 */
[----:B------:R-:W-:Y:S01]  /*1dab0*/  UISETP.NE.U32.AND UP0, UPT, UR12, URZ, UPT ;  /* 0x000000ff0c00728c */ /* 0x000fe2000bf05070 */
[----:B------:R-:W-:Y:S01]  /*1dac0*/  LOP3.LUT R202, R63, 0x200, R0, 0xf8, !PT ;  /* 0x000002003fca7812 */ /* 0x000fe200078ef800 */
[----:B------:R-:W-:Y:S01]  /*1dad0*/  IMAD.MOV.U32 R0, RZ, RZ, R3 ;  /* 0x000000ffff007224 */ /* 0x000fe200078e0003 */
[----:B------:R-:W-:Y:S01]  /*1dae0*/  SEL R201, R200, 0xffffffe0, !P6 ;  /* 0xffffffe0c8c97807 */ /* 0x000fe20007000000 */
[----:B------:R-:W-:Y:S01]  /*1daf0*/  UISETP.NE.AND.EX UP0, UPT, UR13, URZ, UPT, UP0 ;  /* 0x000000ff0d00728c */ /* 0x000fe2000bf05300 */
[----:B------:R-:W-:Y:S01]  /*1db00*/  LEA R202, R202, UR5, 0x1 ;  /* 0x00000005caca7c11 */ /* 0x000fe2000f8e08ff */
[----:B------:R-:W-:Y:S01]  /*1db10*/  IMAD.MOV.U32 R133, RZ, RZ, R132 ;  /* 0x000000ffff857224 */ /* 0x000fe200078e0084 */
[C---:B------:R-:W-:Y:S01]  /*1db20*/  LEA R214, R212.reuse, 0x80, 0x7 ;  /* 0x00000080d4d67811 */ /* 0x040fe200078e38ff */
[----:B------:R-:W-:Y:S01]  /*1db30*/  VIADD R212, R212, 0x1 ;  /* 0x00000001d4d47836 */ /* 0x000fe20000000000 */
[----:B------:R-:W-:Y:S01]  /*1db40*/  MOV R215, RZ ;  /* 0x000000ff00d77202 */ /* 0x000fe20000000f00 */
[----:B------:R-:W-:Y:S01]  /*1db50*/  IMAD.IADD R201, R201, 0x1, R202 ;  /* 0x00000001c9c97824 */ /* 0x000fe200078e02ca */
[----:B------:R-:W-:Y:S01]  /*1db60*/  PLOP3.LUT P3, PT, PT, PT, UP0, 0x80, 0x8 ;  /* 0x000000000008781c */ /* 0x000fe20003f6f008 */
[C---:B------:R-:W-:Y:S01]  /*1db70*/  VIADD R217, R202.reuse, 0xc000 ;  /* 0x0000c000cad97836 */ /* 0x040fe20000000000 */
[----:B------:R-:W-:Y:S01]  /*1db80*/  IADD3 R216, PT, PT, R202, 0xc040, RZ ;  /* 0x0000c040cad87810 */ /* 0x000fe20007ffe0ff */
[----:B------:R-:W-:Y:S01]  /*1db90*/  UMOV UR13, 0x400 ;  /* 0x00000400000d7882 */ /* 0x000fe20000000000 */
[----:B------:R-:W2:Y:S01]  /*1dba0*/  LDCU UR12, c[0x0][0x440] ;  /* 0x00008800ff0c77ac */ /* 0x000ea20008000800 */
[----:B------:R-:W3:Y:S01]  /*1dbb0*/  LDCU UR4, c[0x0][0x45c] ;  /* 0x00008b80ff0477ac */ /* 0x000ee20008000800 */
[----:B------:R-:W4:Y:S01]  /*1dbc0*/  LDCU.64 UR8, c[0x0][0x3a0] ;  /* 0x00007400ff0877ac */ /* 0x000f220008000a00 */
[----:B------:R-:W2:Y:S01]  /*1dbd0*/  LDCU.64 UR10, c[0x0][0x3a8] ;  /* 0x00007500ff0a77ac */ /* 0x000ea20008000a00 */
[----:B-1----:R-:W-:-:S12]  /*1dbe0*/  ULEA UR5, UR14, UR13, 0x18 ;  /* 0x0000000d0e057291 */ /* 0x002fd8000f8ec0ff */
.L_x_912:
[----:B------:R-:W-:Y:S01]  /*1dbf0*/  @!P3 IADD3 R5, P0, PT, RZ, -R215, RZ ;  /* 0x800000d7ff05b210 */ /* 0x000fe20007f1e0ff */
[----:B------:R-:W-:Y:S01]  /*1dc00*/  IMAD.SHL.U32 R196, R197, 0x8, RZ ;  /* 0x00000008c5c47824 */ /* 0x000fe200078e00ff */
[----:B------:R-:W1:Y:S01]  /*1dc10*/  @!P3 LDC R4, c[0x0][0x3c0] ;  /* 0x0000f000ff04bb82 */ /* 0x000e620000000800 */
[----:B------:R-:W-:Y:S04]  /*1dc20*/  DEPBAR.LE SB0, 0x0 ;  /* 0x000080000000791a */ /* 0x000fe80000000000 */
[----:B------:R-:W-:Y:S03]  /*1dc30*/  LOP3.LUT R2, R196, 0x1f8, RZ, 0xc0, !PT ;  /* 0x000001f8c4027812 */ /* 0x000fe600078ec0ff */
[----:B------:R-:W3:Y:S08]  /*1dc40*/  LDC R7, c[0x0][0x3c4] ;  /* 0x0000f100ff077b82 */ /* 0x000ef00000000800 */
[----:B------:R-:W-:Y:S01]  /*1dc50*/  BAR.SYNC.DEFER_BLOCKING 0x0 ;  /* 0x0000000000007b1d */ /* 0x000fe20000010000 */
[----:B------:R-:W-:Y:S04]  /*1dc60*/  LOP3.LUT R213, R2, 0x38, R197, 0x78, !PT ;  /* 0x0000003802d57812 */ /* 0x000fe800078e78c5 */
[----:B------:R-:W-:Y:S02]  /*1dc70*/  LOP3.LUT R213, R213, 0x1e00, R196, 0xf8, !PT ;  /* 0x00001e00d5d57812 */ /* 0x000fe400078ef8c4 */
[----:B------:R-:W-:Y:S04]  /*1dc80*/  LOP3.LUT R196, R196, 0x38, RZ, 0xc0, !PT ;  /* 0x00000038c4c47812 */ /* 0x000fe800078ec0ff */
[C---:B------:R-:W-:Y:S02]  /*1dc90*/  LOP3.LUT R6, R196.reuse, 0x40, RZ, 0xfc, !PT ;  /* 0x00000040c4067812 */ /* 0x040fe400078efcff */
[----:B--2---:R-:W-:Y:S02]  /*1dca0*/  ISETP.GE.AND P2, PT, R196, UR12, PT ;  /* 0x0000000cc4007c0c */ /* 0x004fe4000bf46270 */
[----:B------:R-:W-:Y:S01]  /*1dcb0*/  ISETP.GE.AND P1, PT, R6, UR12, PT ;  /* 0x0000000c06007c0c */ /* 0x000fe2000bf26270 */
[----:B-1----:R-:W-:Y:S02]  /*1dcc0*/  @!P3 IMAD.SHL.U32 R8, R4, 0x80, RZ ;  /* 0x000000800408b824 */ /* 0x002fe400078e00ff */
[----:B------:R-:W-:Y:S02]  /*1dcd0*/  IMAD.MOV.U32 R6, RZ, RZ, R208 ;  /* 0x000000ffff067224 */ /* 0x000fe400078e00d0 */
[----:B------:R-:W-:Y:S05]  /*1dce0*/  @!P3 IMAD.X R8, RZ, RZ, ~R8, P0 ;  /* 0x000000ffff08b224 */ /* 0x000fea00000e0e08 */
[----:B------:R-:W-:Y:S01]  /*1dcf0*/  @!P3 SHF.R.S64 R5, R5, 0x1f, R8 ;  /* 0x0000001f0505b819 */ /* 0x000fe20000001008 */
[----:B------:R-:W1:Y:S03]  /*1dd00*/  S2R R197, SR_TID.X ;  /* 0x0000000000c57919 */ /* 0x000e660000002100 */
[----:B------:R-:W-:Y:S02]  /*1dd10*/  @!P3 IADD3 R208, P0, PT, R208, R5, RZ ;  /* 0x00000005d0d0b210 */ /* 0x000fe40007f1e0ff */
[----:B-1----:R-:W-:Y:S01]  /*1dd20*/  SHF.R.U32.HI R198, RZ, 0x1, R197 ;  /* 0x00000001ffc67819 */ /* 0x002fe200000116c5 */
[C---:B------:R-:W-:Y:S02]  /*1dd30*/  IMAD.SHL.U32 R199, R197.reuse, 0x20, RZ ;  /* 0x00000020c5c77824 */ /* 0x040fe400078e00ff */
[----:B------:R-:W-:Y:S01]  /*1dd40*/  IMAD.SHL.U32 R2, R197, 0x40, RZ ;  /* 0x00000040c5027824 */ /* 0x000fe200078e00ff */
[----:B------:R-:W-:Y:S02]  /*1dd50*/  LOP3.LUT R3, R198, 0x8, RZ, 0xc0, !PT ;  /* 0x00000008c6037812 */ /* 0x000fe400078ec0ff */
[----:B------:R-:W-:Y:S02]  /*1dd60*/  LOP3.LUT R199, R199, 0x7c00, RZ, 0xc0, !PT ;  /* 0x00007c00c7c77812 */ /* 0x000fe400078ec0ff */
[--C-:B------:R-:W-:Y:S02]  /*1dd70*/  LOP3.LUT R3, R3, 0x1c0, R2.reuse, 0xf8, !PT ;  /* 0x000001c003037812 */ /* 0x100fe400078ef802 */
[----:B------:R-:W-:Y:S02]  /*1dd80*/  LOP3.LUT R180, R199, 0x200, R2, 0xf8, !PT ;  /* 0x00000200c7b47812 */ /* 0x000fe400078ef802 */
[----:B------:R-:W-:Y:S02]  /*1dd90*/  LOP3.LUT R132, R2, 0x1c0, RZ, 0xc0, !PT ;  /* 0x000001c002847812 */ /* 0x000fe400078ec0ff */
[----:B------:R-:W-:Y:S01]  /*1dda0*/  LOP3.LUT R180, R180, R3, R196, 0xf6, !PT ;  /* 0x00000003b4b47212 */ /* 0x000fe200078ef6c4 */
[----:B------:R-:W-:Y:S01]  /*1ddb0*/  IMAD.MOV.U32 R3, RZ, RZ, R209 ;  /* 0x000000ffff037224 */ /* 0x000fe200078e00d1 */
[----:B------:R-:W-:Y:S01]  /*1ddc0*/  @!P3 LEA.HI.X.SX32 R209, R8, R209, 0x1, P0 ;  /* 0x000000d108d1b211 */ /* 0x000fe200000f0eff */
[----:B---3--:R-:W-:Y:S06]  /*1ddd0*/  @!P3 BRA `(.L_x_909) ;  /* 0x0000000000f4b947 */ /* 0x008fec0003800000 */
[----:B------:R-:W-:Y:S01]  /*1dde0*/  VIADD R8, R214, 0xffffff80 ;  /* 0xffffff80d6087836 */ /* 0x000fe20000000000 */
[----:B------:R-:W1:Y:S01]  /*1ddf0*/  LDC R9, c[0x0][0x4f0] ;  /* 0x00013c00ff097b82 */ /* 0x000e620000000800 */
[----:B------:R-:W-:Y:S03]  /*1de00*/  IABS R12, R214 ;  /* 0x000000d6000c7213 */ /* 0x000fe60000000000 */
[----:B------:R-:W-:Y:S02]  /*1de10*/  IABS R10, R8 ;  /* 0x00000008000a7213 */ /* 0x000fe40000000000 */
[-C--:B-1----:R-:W-:Y:S02]  /*1de20*/  IABS R4, R9.reuse ;  /* 0x0000000900047213 */ /* 0x082fe40000000000 */
[----:B------:R-:W-:Y:S02]  /*1de30*/  LOP3.LUT R8, R8, R9, RZ, 0x3c, !PT ;  /* 0x0000000908087212 */ /* 0x000fe400078e3cff */
[----:B------:R-:W1:Y:S10]  /*1de40*/  I2F.RP R11, R4 ;  /* 0x00000004000b7306 */ /* 0x000e740000209400 */
[----:B-1----:R-:W1:Y:S02]  /*1de50*/  MUFU.RCP R5, R11 ;  /* 0x0000000b00057308 */ /* 0x002e640000001000 */
[----:B-1----:R-:W-:Y:S08]  /*1de60*/  VIADD R14, R5, 0xffffffe ;  /* 0x0ffffffe050e7836 */ /* 0x002ff00000000000 */
[----:B------:R-:W1:Y:S02]  /*1de70*/  F2I.FTZ.U32.TRUNC.NTZ R15, R14 ;  /* 0x0000000e000f7305 */ /* 0x000e64000021f000 */
        /* <DEDUP_REMOVED lines=19> */
[-C--:B------:R-:W-:Y:S04]  /*1dfb0*/  LOP3.LUT R4, R214, R9.reuse, RZ, 0x3c, !PT ;  /* 0x00000009d6047212 */ /* 0x080fe800078e3cff */
[----:B------:R-:W-:Y:S02]  /*1dfc0*/  ISETP.GE.AND P4, PT, R4, RZ, PT ;  /* 0x000000ff0400720c */ /* 0x000fe40003f86270 */
[----:B------:R-:W-:Y:S03]  /*1dfd0*/  LOP3.LUT R4, RZ, R9, RZ, 0x33, !PT ;  /* 0x00000009ff047212 */ /* 0x000fe600078e33ff */
[----:B------:R-:W-:Y:S02]  /*1dfe0*/  @P5 IADD3 R13, PT, PT, R13, 0x1, RZ ;  /* 0x000000010d0d5810 */ /* 0x000fe40007ffe0ff */
[----:B------:R-:W-:Y:S01]  /*1dff0*/  @P6 VIADD R14, R14, 0x1 ;  /* 0x000000010e0e6836 */ /* 0x000fe20000000000 */
[----:B------:R-:W-:Y:S02]  /*1e000*/  ISETP.NE.AND P5, PT, R9, RZ, PT ;  /* 0x000000ff0900720c */ /* 0x000fe40003fa5270 */
[----:B------:R-:W-:Y:S03]  /*1e010*/  @!P0 IMAD.MOV R13, RZ, RZ, -R13 ;  /* 0x000000ffff0d8224 */ /* 0x000fe600078e0a0d */
[----:B------:R-:W-:Y:S02]  /*1e020*/  @!P4 IADD3 R14, PT, PT, -R14, RZ, RZ ;  /* 0x000000ff0e0ec210 */ /* 0x000fe40007ffe1ff */
[C---:B------:R-:W-:Y:S02]  /*1e030*/  SEL R15, R4.reuse, R13, !P5 ;  /* 0x0000000d040f7207 */ /* 0x040fe40006800000 */
[----:B------:R-:W-:Y:S02]  /*1e040*/  SEL R13, R4, R14, !P5 ;  /* 0x0000000e040d7207 */ /* 0x000fe40006800000 */
[-C--:B------:R-:W-:Y:S01]  /*1e050*/  LEA R18, P4, R15, R210.reuse, 0x2 ;  /* 0x000000d20f127211 */ /* 0x080fe200078810ff */
[----:B------:R-:W1:Y:S01]  /*1e060*/  LDC.64 R4, c[0x0][0x3c0] ;  /* 0x0000f000ff047b82 */ /* 0x000e620000000a00 */
[C---:B------:R-:W-:Y:S01]  /*1e070*/  LEA R16, P0, R13.reuse, R210, 0x2 ;  /* 0x000000d20d107211 */ /* 0x040fe200078010ff */
[----:B------:R-:W-:Y:S01]  /*1e080*/  IMAD.IADD R10, R13, 0x1, -R15 ;  /* 0x000000010d0a7824 */ /* 0x000fe200078e0a0f */
[-C--:B------:R-:W-:Y:S02]  /*1e090*/  LEA.HI.X.SX32 R19, R15, R211.reuse, 0x2, P4 ;  /* 0x000000d30f137211 */ /* 0x080fe400020f16ff */
[----:B------:R-:W-:Y:S01]  /*1e0a0*/  LEA.HI.X.SX32 R17, R13, R211, 0x2, P0 ;  /* 0x000000d30d117211 */ /* 0x000fe200000f16ff */
[----:B------:R-:W-:Y:S02]  /*1e0b0*/  IMAD R9, R10, R9, -0x80 ;  /* 0xffffff800a097424 */ /* 0x000fe400078e0209 */
[----:B------:R-:W2:Y:S03]  /*1e0c0*/  LDG.E R11, desc[UR6][R18.64] ;  /* 0x00000006120b7981 */ /* 0x000ea6000c1e1900 */
[----:B------:R-:W-:Y:S01]  /*1e0d0*/  SHF.R.S32.HI R13, RZ, 0x1f, R9 ;  /* 0x0000001fff0d7819 */ /* 0x000fe20000011409 */
[----:B------:R-:W2:Y:S04]  /*1e0e0*/  LDG.E R8, desc[UR6][R16.64] ;  /* 0x0000000610087981 */ /* 0x000ea8000c1e1900 */
[-C--:B-1----:R-:W-:Y:S02]  /*1e0f0*/  IMAD R10, R13, R4.reuse, RZ ;  /* 0x000000040d0a7224 */ /* 0x082fe400078e02ff */
[C---:B------:R-:W-:Y:S04]  /*1e100*/  IMAD.WIDE.U32 R12, R9.reuse, R4, RZ ;  /* 0x00000004090c7225 */ /* 0x040fe800078e00ff */
[----:B------:R-:W-:Y:S05]  /*1e110*/  IMAD R10, R9, R5, R10 ;  /* 0x00000005090a7224 */ /* 0x000fea00078e020a */
[----:B------:R-:W-:Y:S01]  /*1e120*/  IADD3 R13, PT, PT, R13, R10, RZ ;  /* 0x0000000a0d0d7210 */ /* 0x000fe20007ffe0ff */
[----:B--2---:R-:W-:Y:S04]  /*1e130*/  IMAD.IADD R11, R11, 0x1, -R8 ;  /* 0x000000010b0b7824 */ /* 0x004fe800078e0a08 */
[----:B------:R-:W-:Y:S01]  /*1e140*/  IMAD.WIDE.U32 R12, R11, UR10, R12 ;  /* 0x0000000a0b0c7c25 */ /* 0x000fe2000f8e000c */
[----:B------:R-:W-:Y:S02]  /*1e150*/  SHF.R.S32.HI R5, RZ, 0x1f, R11 ;  /* 0x0000001fff057819 */ /* 0x000fe4000001140b */
[C---:B------:R-:W-:Y:S03]  /*1e160*/  LEA R208, P0, R12.reuse, R6, 0x1 ;  /* 0x000000060cd07211 */ /* 0x040fe600078008ff */
[----:B------:R-:W-:Y:S04]  /*1e170*/  IMAD R8, R5, UR10, RZ ;  /* 0x0000000a05087c24 */ /* 0x000fe8000f8e02ff */
[----:B------:R-:W-:Y:S04]  /*1e180*/  IMAD R8, R11, UR11, R8 ;  /* 0x0000000b0b087c24 */ /* 0x000fe8000f8e0208 */
[----:B------:R-:W-:Y:S05]  /*1e190*/  IMAD.IADD R8, R13, 0x1, R8 ;  /* 0x000000010d087824 */ /* 0x000fea00078e0208 */
[----:B------:R-:W-:Y:S07]  /*1e1a0*/  LEA.HI.X R209, R12, R3, R8, 0x1, P0 ;  /* 0x000000030cd17211 */ /* 0x000fee00000f0c08 */
.L_x_909:
[----:B------:R-:W-:Y:S01]  /*1e1b0*/  LEA R213, R213, UR5, 0x1 ;  /* 0x00000005d5d57c11 */ /* 0x000fe2000f8e08ff */
[C---:B------:R-:W-:Y:S01]  /*1e1c0*/  IMAD.SHL.U32 R5, R4.reuse, 0x20, RZ ;  /* 0x0000002004057824 */ /* 0x040fe200078e00ff */
[----:B------:R-:W-:Y:S01]  /*1e1d0*/  SHF.L.U64.HI R4, R4, 0x5, R7 ;  /* 0x0000000504047819 */ /* 0x000fe20000010207 */
[----:B------:R-:W-:Y:S01]  /*1e1e0*/  IMAD.MOV.U32 R157, RZ, RZ, 0x40 ;  /* 0x00000040ff9d7424 */ /* 0x000fe200078e00ff */
[----:B------:R-:W-:Y:S01]  /*1e1f0*/  LOP3.LUT R3, R132, 0x8, R197, 0xf8, !PT ;  /* 0x0000000884037812 */ /* 0x000fe200078ef8c5 */
[----:B------:R-:W-:Y:S01]  /*1e200*/  @!PT LDS RZ, [RZ] ;  /* 0x00000000fffff984 */ /* 0x000fe20000000800 */
[----:B------:R-:W-:Y:S01]  /*1e210*/  @!PT LDS RZ, [RZ] ;  /* 0x00000000fffff984 */ /* 0x000fe20000000800 */
[----:B------:R-:W-:Y:S01]  /*1e220*/  @!PT LDS RZ, [RZ] ;  /* 0x00000000fffff984 */ /* 0x000fe20000000800 */
[----:B------:R-:W-:Y:S01]  /*1e230*/  @!P2 LDGSTS.E.BYPASS.LTC128B.128 [R213+0xc000], desc[UR6][R208.64] ;  /* 0x0c000000d0d5afae */ /* 0x000fe2000b981a06 */
[----:B------:R-:W-:Y:S02]  /*1e240*/  IADD3 R6, P0, PT, R5, R208, RZ ;  /* 0x000000d005067210 */ /* 0x000fe40007f1e0ff */
[----:B------:R-:W-:Y:S01]  /*1e250*/  LOP3.LUT R185, R2, 0x400, RZ, 0xc0, !PT ;  /* 0x0000040002b97812 */ /* 0x000fe200078ec0ff */
[----:B------:R-:W-:Y:S01]  /*1e260*/  @P2 STS.128 [R213+0xc000], RZ ;  /* 0x00c000ffd5002388 */ /* 0x000fe20000000c00 */
[----:B------:R-:W-:Y:S01]  /*1e270*/  LOP3.LUT R2, R3, R196, RZ, 0x3c, !PT ;  /* 0x000000c403027212 */ /* 0x000fe200078e3cff */
[----:B------:R-:W-:Y:S01]  /*1e280*/  IMAD.X R7, R4, 0x1, R209, P0 ;  /* 0x0000000104077824 */ /* 0x000fe200000e06d1 */
[-C--:B------:R-:W-:Y:S01]  /*1e290*/  IADD3 R8, P0, PT, R6, R5.reuse, RZ ;  /* 0x0000000506087210 */ /* 0x080fe20007f1e0ff */
[----:B------:R-:W-:Y:S01]  /*1e2a0*/  @!PT LDS RZ, [RZ] ;  /* 0x00000000fffff984 */ /* 0x000fe20000000800 */
[----:B------:R-:W-:Y:S01]  /*1e2b0*/  @!PT LDS RZ, [RZ] ;  /* 0x00000000fffff984 */ /* 0x000fe20000000800 */
[----:B------:R-:W-:Y:S01]  /*1e2c0*/  @!PT LDS RZ, [RZ] ;  /* 0x00000000fffff984 */ /* 0x000fe20000000800 */
[----:B------:R-:W-:Y:S01]  /*1e2d0*/  @!P1 LDGSTS.E.BYPASS.LTC128B.128 [R213+0x10000], desc[UR6][R208.64+0x80] ;  /* 0x10000080d0d59fae */ /* 0x000fe2000b981a06 */
[----:B------:R-:W-:Y:S01]  /*1e2e0*/  LEA R180, R180, UR5, 0x1 ;  /* 0x00000005b4b47c11 */ /* 0x000fe2000f8e08ff */
[----:B------:R-:W-:Y:S01]  /*1e2f0*/  IMAD R185, R2, 0x2, R185 ;  /* 0x0000000202b97824 */ /* 0x000fe200078e02b9 */
[----:B------:R-:W-:Y:S01]  /*1e300*/  ISETP.NE.AND P4, PT, R212, 0x1, PT ;  /* 0x00000001d400780c */ /* 0x000fe20003f85270 */
        /* <DEDUP_REMOVED lines=49> */
[--C-:B------:R-:W-:Y:S01]  /*1e620*/  IMAD.X R9, R7, 0x1, R4.reuse, P0 ;  /* 0x0000000107097824 */ /* 0x100fe200000e0604 */
[----:B------:R-:W-:Y:S02]  /*1e630*/  IADD3 R14, P0, PT, R8, R5, RZ ;  /* 0x00000005080e7210 */ /* 0x000fe40007f1e0ff */
[----:B------:R-:W-:Y:S03]  /*1e640*/  @P1 STS.128 [R213+0x12000], RZ ;  /* 0x012000ffd5001388 */ /* 0x000fe60000000c00 */
[----:B------:R-:W-:Y:S01]  /*1e650*/  IMAD.X R15, R9, 0x1, R4, P0 ;  /* 0x00000001090f7824 */ /* 0x000fe200000e0604 */
[----:B------:R-:W-:Y:S01]  /*1e660*/  @!PT LDS RZ, [RZ] ;  /* 0x00000000fffff984 */ /* 0x000fe20000000800 */
[----:B------:R-:W-:Y:S01]  /*1e670*/  @!PT LDS RZ, [RZ] ;  /* 0x00000000fffff984 */ /* 0x000fe20000000800 */
[----:B------:R-:W-:Y:S01]  /*1e680*/  @!PT LDS RZ, [RZ] ;  /* 0x00000000fffff984 */ /* 0x000fe20000000800 */
[----:B------:R-:W-:Y:S01]  /*1e690*/  @!P2 LDGSTS.E.BYPASS.LTC128B.128 [R213+0xe800], desc[UR6][R6.64] ;  /* 0x0e80000006d5afae */ /* 0x000fe2000b981a06 */
[C---:B------:R-:W-:Y:S03]  /*1e6a0*/  LOP3.LUT P0, RZ, R197.reuse, 0x2, RZ, 0xc0, !PT ;  /* 0x00000002c5ff7812 */ /* 0x040fe6000780c0ff */
[----:B------:R-:W-:Y:S01]  /*1e6b0*/  @P2 STS.128 [R213+0xe800], RZ ;  /* 0x00e800ffd5002388 */ /* 0x000fe20000000c00 */
[----:B------:R-:W-:Y:S02]  /*1e6c0*/  SEL R203, R200, 0xffffffe0, !P0 ;  /* 0xffffffe0c8cb7807 */ /* 0x000fe40004000000 */
[----:B------:R-:W-:Y:S01]  /*1e6d0*/  LOP3.LUT P0, RZ, R197, 0x4, RZ, 0xc0, !PT ;  /* 0x00000004c5ff7812 */ /* 0x000fe2000780c0ff */
[----:B------:R-:W-:Y:S01]  /*1e6e0*/  @!PT LDS RZ, [RZ] ;  /* 0x00000000fffff984 */ /* 0x000fe20000000800 */
[----:B------:R-:W-:Y:S01]  /*1e6f0*/  @!PT LDS RZ, [RZ] ;  /* 0x00000000fffff984 */ /* 0x000fe20000000800 */
[----:B------:R-:W-:Y:S01]  /*1e700*/  @!PT LDS RZ, [RZ] ;  /* 0x00000000fffff984 */ /* 0x000fe20000000800 */
[----:B------:R-:W-:Y:S02]  /*1e710*/  @!P1 LDGSTS.E.BYPASS.LTC128B.128 [R213+0x12800], desc[UR6][R6.64+0x80] ;  /* 0x1280008006d59fae */ /* 0x000fe4000b981a06 */
[--C-:B------:R-:W-:Y:S01]  /*1e720*/  IMAD.IADD R135, R203, 0x1, R180.reuse ;  /* 0x00000001cb877824 */ /* 0x100fe200078e02b4 */
[----:B------:R-:W-:Y:S01]  /*1e730*/  SEL R157, R157, 0xffffffc0, !P0 ;  /* 0xffffffc09d9d7807 */ /* 0x000fe20004000000 */
[----:B------:R-:W-:Y:S01]  /*1e740*/  @P1 STS.128 [R213+0x12800], RZ ;  /* 0x012800ffd5001388 */ /* 0x000fe20000000c00 */
[C---:B------:R-:W-:Y:S03]  /*1e750*/  IMAD.IADD R3, R2.reuse, 0x1, R203 ;  /* 0x0000000102037824 */ /* 0x040fe600078e02cb */
[----:B------:R-:W-:Y:S01]  /*1e760*/  @!PT LDS RZ, [RZ] ;  /* 0x00000000fffff984 */ /* 0x000fe20000000800 */
[----:B------:R-:W-:Y:S01]  /*1e770*/  @!PT LDS RZ, [RZ] ;  /* 0x00000000fffff984 */ /* 0x000fe20000000800 */
[----:B------:R-:W-:Y:S01]  /*1e780*/  @!PT LDS RZ, [RZ] ;  /* 0x00000000fffff984 */ /* 0x000fe20000000800 */
[----:B------:R-:W-:Y:S01]  /*1e790*/  @!P2 LDGSTS.E.BYPASS.LTC128B.128 [R213+0xf000], desc[UR6][R8.64] ;  /* 0x0f00000008d5afae */ /* 0x000fe2000b981a06 */
[----:B------:R-:W-:Y:S02]  /*1e7a0*/  IMAD.IADD R184, R157, 0x1, R180 ;  /* 0x000000019db87824 */ /* 0x000fe400078e02b4 */
[----:B------:R-:W-:Y:S01]  /*1e7b0*/  IMAD.IADD R2, R2, 0x1, R157 ;  /* 0x0000000102027824 */ /* 0x000fe200078e029d */
[----:B------:R-:W-:Y:S01]  /*1e7c0*/  @P2 STS.128 [R213+0xf000], RZ ;  /* 0x00f000ffd5002388 */ /* 0x000fe20000000c00 */
[C---:B------:R-:W-:Y:S02]  /*1e7d0*/  IMAD.IADD R134, R203.reuse, 0x1, R184 ;  /* 0x00000001cb867824 */ /* 0x040fe400078e02b8 */
[----:B------:R-:W-:Y:S01]  /*1e7e0*/  IMAD.IADD R132, R203, 0x1, R2 ;  /* 0x00000001cb847824 */ /* 0x000fe200078e0202 */
        /* <DEDUP_REMOVED lines=16> */
[----:B-1----:R-:W1:Y:S04]  /*1e8f0*/  LDSM.16.M88.4 R8, [R185+UR5+0x4000] ;  /* 0x00400005b908783b */ /* 0x002e680008000200 */
[----:B------:R-:W2:Y:S04]  /*1e900*/  LDSM.16.M88.4 R16, [R185+UR5+0x4800] ;  /* 0x00480005b910783b */ /* 0x000ea80008000200 */
[----:B------:R-:W3:Y:S04]  /*1e910*/  LDSM.16.M88.4 R24, [R185+UR5+0x5000] ;  /* 0x00500005b918783b */ /* 0x000ee80008000200 */
[----:B------:R-:W0:Y:S04]  /*1e920*/  LDGDEPBAR ;  /* 0x00000000000079af */ /* 0x000e280000000000 */
[----:B------:R-:W5:Y:S04]  /*1e930*/  LDSM.16.M88.4 R32, [R185+UR5+0x5800] ;  /* 0x00580005b920783b */ /* 0x000f680008000200 */
[----:B------:R-:W4:Y:S04]  /*1e940*/  LDSM.16.M88.4 R40, [R185+UR5+0x6000] ;  /* 0x00600005b928783b */ /* 0x000f280008000200 */
[----:B------:R-:W4:Y:S04]  /*1e950*/  LDSM.16.M88.4 R48, [R185+UR5+0x6800] ;  /* 0x00680005b930783b */ /* 0x000f280008000200 */
[----:B------:R-:W4:Y:S04]  /*1e960*/  LDSM.16.M88.4 R56, [R185+UR5+0x7000] ;  /* 0x00700005b938783b */ /* 0x000f280008000200 */
[----:B------:R-:W4:Y:S04]  /*1e970*/  LDSM.16.M88.4 R136, [R185+UR5+0x7800] ;  /* 0x00780005b988783b */ /* 0x000f280008000200 */
[----:B------:R-:W-:Y:S01]  /*1e980*/  LDSM.16.M88.4 R140, [R135] ;  /* 0x00000000878c783b */ /* 0x000fe20000000200 */
[C---:B-1----:R-:W-:Y:S03]  /*1e990*/  HMMA.16816.F32 R4, R64.reuse, R8, RZ ;  /* 0x000000084004723c */ /* 0x042fe600000018ff */
[----:B------:R-:W1:Y:S04]  /*1e9a0*/  LDSM.16.M88.4 R144, [R3+0x4000] ;  /* 0x004000000390783b */ /* 0x000e680000000200 */
[----:B------:R-:W1:Y:S01]  /*1e9b0*/  LDSM.16.M88.4 R148, [R3+0x4800] ;  /* 0x004800000394783b */ /* 0x000e620000000200 */
[C---:B------:R-:W-:Y:S03]  /*1e9c0*/  HMMA.16816.F32 R8, R64.reuse, R10, RZ ;  /* 0x0000000a4008723c */ /* 0x040fe600000018ff */
[----:B------:R-:W1:Y:S04]  /*1e9d0*/  LDSM.16.M88.4 R152, [R3+0x5000] ;  /* 0x005000000398783b */ /* 0x000e680000000200 */
[----:B------:R-:W-:Y:S01]  /*1e9e0*/  LDSM.16.M88.4 R156, [R3+0x7000] ;  /* 0x00700000039c783b */ /* 0x000fe20000000200 */
[C---:B--2---:R-:W-:Y:S03]  /*1e9f0*/  HMMA.16816.F32 R12, R64.reuse, R16, RZ ;  /* 0x00000010400c723c */ /* 0x044fe600000018ff */
[----:B------:R-:W-:Y:S04]  /*1ea00*/  LDSM.16.M88.4 R160, [R3+0x7800] ;  /* 0x0078000003a0783b */ /* 0x000fe80000000200 */
[----:B------:R-:W-:Y:S01]  /*1ea10*/  LDSM.16.M88.4 R164, [R184] ;  /* 0x00000000b8a4783b */ /* 0x000fe20000000200 */
[C---:B------:R-:W-:Y:S03]  /*1ea20*/  HMMA.16816.F32 R16, R64.reuse, R18, RZ ;  /* 0x000000124010723c */ /* 0x040fe600000018ff */
[----:B------:R-:W-:Y:S04]  /*1ea30*/  LDSM.16.M88.4 R168, [R2+0x4000] ;  /* 0x0040000002a8783b */ /* 0x000fe80000000200 */
[----:B------:R-:W-:Y:S01]  /*1ea40*/  LDSM.16.M88.4 R172, [R2+0x6000] ;  /* 0x0060000002ac783b */ /* 0x000fe20000000200 */
[C---:B---3--:R-:W-:Y:S03]  /*1ea50*/  HMMA.16816.F32 R20, R64.reuse, R24, RZ ;  /* 0x000000184014723c */ /* 0x048fe600000018ff */
[----:B------:R-:W-:Y:S04]  /*1ea60*/  LDSM.16.M88.4 R176, [R185+UR5+0xa000] ;  /* 0x00a00005b9b0783b */ /* 0x000fe80008000200 */
[----:B------:R-:W-:Y:S01]  /*1ea70*/  LDSM.16.M88.4 R188, [R2+0x8000] ;  /* 0x0080000002bc783b */ /* 0x000fe20000000200 */
[C---:B------:R-:W-:Y:S03]  /*1ea80*/  HMMA.16816.F32 R24, R64.reuse, R26, RZ ;  /* 0x0000001a4018723c */ /* 0x040fe600000018ff */
[----:B------:R-:W-:Y:S05]  /*1ea90*/  LDSM.16.M88.4 R192, [R132+0xb000] ;  /* 0x00b0000084c0783b */ /* 0x000fea0000000200 */
[C---:B-----5:R-:W-:Y:S08]  /*1eaa0*/  HMMA.16816.F32 R28, R64.reuse, R32, RZ ;  /* 0x00000020401c723c */ /* 0x060ff000000018ff */
[C---:B------:R-:W-:Y:S08]  /*1eab0*/  HMMA.16816.F32 R32, R64.reuse, R34, RZ ;  /* 0x000000224020723c */ /* 0x040ff000000018ff */
[C---:B----4-:R-:W-:Y:S08]  /*1eac0*/  HMMA.16816.F32 R36, R64.reuse, R40, RZ ;  /* 0x000000284024723c */ /* 0x050ff000000018ff */
[C---:B------:R-:W-:Y:S08]  /*1ead0*/  HMMA.16816.F32 R40, R64.reuse, R42, RZ ;  /* 0x0000002a4028723c */ /* 0x040ff000000018ff */
[C---:B------:R-:W-:Y:S08]  /*1eae0*/  HMMA.16816.F32 R44, R64.reuse, R48, RZ ;  /* 0x00000030402c723c */ /* 0x040ff000000018ff */
[C---:B------:R-:W-:Y:S08]  /*1eaf0*/  HMMA.16816.F32 R48, R64.reuse, R50, RZ ;  /* 0x000000324030723c */ /* 0x040ff000000018ff */
[C---:B------:R-:W-:Y:S08]  /*1eb00*/  HMMA.16816.F32 R52, R64.reuse, R56, RZ ;  /* 0x000000384034723c */ /* 0x040ff000000018ff */
[C---:B------:R-:W-:Y:S08]  /*1eb10*/  HMMA.16816.F32 R56, R64.reuse, R58, RZ ;  /* 0x0000003a4038723c */ /* 0x040ff000000018ff */
[C---:B------:R-:W-:Y:S08]  /*1eb20*/  HMMA.16816.F32 R60, R64.reuse, R136, RZ ;  /* 0x00000088403c723c */ /* 0x040ff000000018ff */
[----:B------:R-:W-:Y:S01]  /*1eb30*/  HMMA.16816.F32 R64, R64, R138, RZ ;  /* 0x0000008a4040723c */ /* 0x000fe200000018ff */
        /* <DEDUP_REMOVED lines=9> */
[----:B------:R-:W4:Y:S07]  /*1ebd0*/  LDSM.16.M88.4 R152, [R2+0x4800] ;  /* 0x004800000298783b */ /* 0x000f2e0000000200 */
        /* <DEDUP_REMOVED lines=8> */
[----:B------:R-:W-:Y:S07]  /*1ec60*/  LDSM.16.M88.4 R148, [R134] ;  /* 0x000000008694783b */ /* 0x000fee0000000200 */
[C---:B------:R-:W-:Y:S08]  /*1ec70*/  HMMA.16816.F32 R52, R140.reuse, R156, R52 ;  /* 0x0000009c8c34723c */ /* 0x040ff00000001834 */
[C---:B------:R-:W-:Y:S01]  /*1ec80*/  HMMA.16816.F32 R56, R140.reuse, R158, R56 ;  /* 0x0000009e8c38723c */ /* 0x040fe20000001838 */
[----:B------:R-:W-:Y:S07]  /*1ec90*/  LDSM.16.M88.4 R156, [R132+0x4800] ;  /* 0x00480000849c783b */ /* 0x000fee0000000200 */
[C---:B------:R-:W-:Y:S08]  /*1eca0*/  HMMA.16816.F32 R60, R140.reuse, R160, R60 ;  /* 0x000000a08c3c723c */ /* 0x040ff0000000183c */
[----:B------:R-:W-:Y:S01]  /*1ecb0*/  HMMA.16816.F32 R64, R140, R162, R64 ;  /* 0x000000a28c40723c */ /* 0x000fe20000001840 */
[----:B------:R-:W3:Y:S04]  /*1ecc0*/  LDSM.16.M88.4 R140, [R2+0x6800] ;  /* 0x00680000028c783b */ /* 0x000ee80000000200 */
[----:B------:R-:W-:Y:S03]  /*1ecd0*/  LDSM.16.M88.4 R160, [R132+0x5000] ;  /* 0x0050000084a0783b */ /* 0x000fe60000000200 */
[C---:B------:R-:W-:Y:S08]  /*1ece0*/  HMMA.16816.F32 R4, R164.reuse, R168, R4 ;  /* 0x000000a8a404723c */ /* 0x040ff00000001804 */
[C---:B------:R-:W-:Y:S01]  /*1ecf0*/  HMMA.16816.F32 R8, R164.reuse, R170, R8 ;  /* 0x000000aaa408723c */ /* 0x040fe20000001808 */
[----:B------:R-:W-:Y:S07]  /*1ed00*/  LDSM.16.M88.4 R168, [R185+UR5+0x8000] ;  /* 0x00800005b9a8783b */ /* 0x000fee0008000200 */
[C---:B----4-:R-:W-:Y:S08]  /*1ed10*/  HMMA.16816.F32 R12, R164.reuse, R152, R12 ;  /* 0x00000098a40c723c */ /* 0x050ff0000000180c */
        /* <DEDUP_REMOVED lines=8> */
[C---:B------:R-:W-:Y:S08]  /*1eda0*/  HMMA.16816.F32 R36, R164.reuse, R172, R36 ;  /* 0x000000aca424723c */ /* 0x040ff00000001824 */
[C---:B------:R-:W-:Y:S01]  /*1edb0*/  HMMA.16816.F32 R40, R164.reuse, R174, R40 ;  /* 0x000000aea428723c */ /* 0x040fe20000001828 */
[----:B------:R-:W-:Y:S07]  /*1edc0*/  LDSM.16.M88.4 R172, [R185+UR5+0x8800] ;  /* 0x00880005b9ac783b */ /* 0x000fee0008000200 */
[C---:B---3--:R-:W-:Y:S08]  /*1edd0*/  HMMA.16816.F32 R44, R164.reuse, R140, R44 ;  /* 0x0000008ca42c723c */ /* 0x048ff0000000182c */
[C---:B------:R-:W-:Y:S01]  /*1ede0*/  HMMA.16816.F32 R48, R164.reuse, R142, R48 ;  /* 0x0000008ea430723c */ /* 0x040fe20000001830 */
[----:B------:R-:W3:Y:S07]  /*1edf0*/  LDSM.16.M88.4 R140, [R132+0x5800] ;  /* 0x00580000848c783b */ /* 0x000eee0000000200 */
[C---:B--2---:R-:W-:Y:S08]  /*1ee00*/  HMMA.16816.F32 R52, R164.reuse, R136, R52 ;  /* 0x00000088a434723c */ /* 0x044ff00000001834 */
[C---:B------:R-:W-:Y:S01]  /*1ee10*/  HMMA.16816.F32 R56, R164.reuse, R138, R56 ;  /* 0x0000008aa438723c */ /* 0x040fe20000001838 */
[----:B------:R-:W2:Y:S07]  /*1ee20*/  LDSM.16.M88.4 R136, [R132+0x6000] ;  /* 0x006000008488783b */ /* 0x000eae0000000200 */
[C---:B-1----:R-:W-:Y:S08]  /*1ee30*/  HMMA.16816.F32 R60, R164.reuse, R144, R60 ;  /* 0x00000090a43c723c */ /* 0x042ff0000000183c */
[----:B------:R-:W-:Y:S01]  /*1ee40*/  HMMA.16816.F32 R64, R164, R146, R64 ;  /* 0x00000092a440723c */ /* 0x000fe20000001840 */
[----:B------:R-:W1:Y:S04]  /*1ee50*/  LDSM.16.M88.4 R144, [R132+0x6800] ;  /* 0x006800008490783b */ /* 0x000e680000000200 */
[----:B------:R-:W-:Y:S03]  /*1ee60*/  LDSM.16.M88.4 R164, [R180+0x2000] ;  /* 0x00200000b4a4783b */ /* 0x000fe60000000200 */
[C---:B------:R-:W-:Y:S01]  /*1ee70*/  HMMA.16816.F32 R4, R148.reuse, R152, R4 ;  /* 0x000000989404723c */ /* 0x040fe20000001804 */
[----:B------:R-:W-:Y:S07]  /*1ee80*/  LDSM.16.M88.4 R180, [R3+0x9800] ;  /* 0x0098000003b4783b */ /* 0x000fee0000000200 */
        /* <DEDUP_REMOVED lines=8> */
[C---:B---3--:R-:W-:Y:S08]  /*1ef10*/  HMMA.16816.F32 R28, R148.reuse, R140, R28 ;  /* 0x0000008c941c723c */ /* 0x048ff0000000181c */
[C---:B------:R-:W-:Y:S01]  /*1ef20*/  HMMA.16816.F32 R32, R148.reuse, R142, R32 ;  /* 0x0000008e9420723c */ /* 0x040fe20000001820 */
[----:B------:R-:W3:Y:S07]  /*1ef30*/  LDSM.16.M88.4 R140, [R185+UR5+0x9800] ;  /* 0x00980005b98c783b */ /* 0x000eee0008000200 */
[C---:B--2---:R-:W-:Y:S08]  /*1ef40*/  HMMA.16816.F32 R36, R148.reuse, R136, R36 ;  /* 0x000000889424723c */ /* 0x044ff00000001824 */
[C---:B------:R-:W-:Y:S01]  /*1ef50*/  HMMA.16816.F32 R40, R148.reuse, R138, R40 ;  /* 0x0000008a9428723c */ /* 0x040fe20000001828 */
[----:B------:R-:W2:Y:S07]  /*1ef60*/  LDSM.16.M88.4 R136, [R185+UR5+0xa800] ;  /* 0x00a80005b988783b */ /* 0x000eae0008000200 */
[C---:B-1----:R-:W-:Y:S08]  /*1ef70*/  HMMA.16816.F32 R44, R148.reuse, R144, R44 ;  /* 0x00000090942c723c */ /* 0x042ff0000000182c */
[C---:B------:R-:W-:Y:S01]  /*1ef80*/  HMMA.16816.F32 R48, R148.reuse, R146, R48 ;  /* 0x000000929430723c */ /* 0x040fe20000001830 */
[----:B------:R-:W1:Y:S07]  /*1ef90*/  LDSM.16.M88.4 R144, [R185+UR5+0xb000] ;  /* 0x00b00005b990783b */ /* 0x000e6e0008000200 */
        /* <DEDUP_REMOVED lines=17> */
[C---:B---3--:R-:W-:Y:S08]  /*1f0b0*/  HMMA.16816.F32 R28, R164.reuse, R140, R28 ;  /* 0x0000008ca41c723c */ /* 0x048ff0000000181c */
[C---:B------:R-:W-:Y:S01]  /*1f0c0*/  HMMA.16816.F32 R32, R164.reuse, R142, R32 ;  /* 0x0000008ea420723c */ /* 0x040fe20000001820 */
[----:B------:R-:W3:Y:S07]  /*1f0d0*/  LDSM.16.M88.4 R140, [R3+0xa000] ;  /* 0x00a00000038c783b */ /* 0x000eee0000000200 */
[C---:B------:R-:W-:Y:S08]  /*1f0e0*/  HMMA.16816.F32 R36, R164.reuse, R176, R36 ;  /* 0x000000b0a424723c */ /* 0x040ff00000001824 */
[C---:B------:R-:W-:Y:S01]  /*1f0f0*/  HMMA.16816.F32 R40, R164.reuse, R178, R40 ;  /* 0x000000b2a428723c */ /* 0x040fe20000001828 */
[----:B------:R-:W3:Y:S07]  /*1f100*/  LDSM.16.M88.4 R176, [R3+0xb000] ;  /* 0x00b0000003b0783b */ /* 0x000eee0000000200 */
[C---:B--2---:R-:W-:Y:S08]  /*1f110*/  HMMA.16816.F32 R44, R164.reuse, R136, R44 ;  /* 0x00000088a42c723c */ /* 0x044ff0000000182c */
[C---:B------:R-:W-:Y:S01]  /*1f120*/  HMMA.16816.F32 R48, R164.reuse, R138, R48 ;  /* 0x0000008aa430723c */ /* 0x040fe20000001830 */
[----:B------:R-:W2:Y:S07]  /*1f130*/  LDSM.16.M88.4 R136, [R3+0xb800] ;  /* 0x00b800000388783b */ /* 0x000eae0000000200 */
[C---:B-1----:R-:W-:Y:S08]  /*1f140*/  HMMA.16816.F32 R52, R164.reuse, R144, R52 ;  /* 0x00000090a434723c */ /* 0x042ff00000001834 */
[C---:B------:R-:W-:Y:S01]  /*1f150*/  HMMA.16816.F32 R56, R164.reuse, R146, R56 ;  /* 0x00000092a438723c */ /* 0x040fe20000001838 */
[----:B------:R-:W1:Y:S07]  /*1f160*/  LDSM.16.M88.4 R144, [R2+0x8800] ;  /* 0x008800000290783b */ /* 0x000e6e0000000200 */
        /* <DEDUP_REMOVED lines=16> */
[C---:B---3--:R-:W-:Y:S08]  /*1f270*/  HMMA.16816.F32 R36, R152.reuse, R140, R36 ;  /* 0x0000008c9824723c */ /* 0x048ff00000001824 */
        /* <DEDUP_REMOVED lines=9> */
[----:B------:R-:W-:Y:S01]  /*1f310*/  HMMA.16816.F32 R64, R152, R138, R64 ;  /* 0x0000008a9840723c */ /* 0x000fe20000001840 */
[----:B------:R-:W2:Y:S04]  /*1f320*/  LDSM.16.M88.4 R136, [R2+0x9800] ;  /* 0x009800000288783b */ /* 0x000ea80000000200 */
[----:B------:R-:W3:Y:S03]  /*1f330*/  LDSM.16.M88.4 R152, [R2+0xa800] ;  /* 0x00a800000298783b */ /* 0x000ee60000000200 */
[C---:B------:R-:W-:Y:S08]  /*1f340*/  HMMA.16816.F32 R4, R184.reuse, R188, R4 ;  /* 0x000000bcb804723c */ /* 0x040ff00000001804 */
[C---:B------:R-:W-:Y:S01]  /*1f350*/  HMMA.16816.F32 R8, R184.reuse, R190, R8 ;  /* 0x000000beb808723c */ /* 0x040fe20000001808 */
[----:B------:R-:W-:Y:S07]  /*1f360*/  LDSM.16.M88.4 R188, [R132+0xa800] ;  /* 0x00a8000084bc783b */ /* 0x000fee0000000200 */
[C---:B-1----:R-:W-:Y:S08]  /*1f370*/  HMMA.16816.F32 R12, R184.reuse, R144, R12 ;  /* 0x00000090b80c723c */ /* 0x042ff0000000180c */
[C---:B------:R-:W-:Y:S01]  /*1f380*/  HMMA.16816.F32 R16, R184.reuse, R146, R16 ;  /* 0x00000092b810723c */ /* 0x040fe20000001810 */
[----:B------:R-:W1:Y:S07]  /*1f390*/  LDSM.16.M88.4 R144, [R132+0x8800] ;  /* 0x008800008490783b */ /* 0x000e6e0000000200 */
[C---:B----4-:R-:W-:Y:S08]  /*1f3a0*/  HMMA.16816.F32 R20, R184.reuse, R148, R20 ;  /* 0x00000094b814723c */ /* 0x050ff00000001814 */
[C---:B------:R-:W-:Y:S01]  /*1f3b0*/  HMMA.16816.F32 R24, R184.reuse, R150, R24 ;  /* 0x00000096b818723c */ /* 0x040fe20000001818 */
[----:B------:R-:W4:Y:S01]  /*1f3c0*/  LDSM.16.M88.4 R148, [R132+0xb800] ;  /* 0x00b800008494783b */ /* 0x000f220000000200 */
[----:B------:R-:W-:Y:S04]  /*1f3d0*/  DEPBAR.LE SB0, 0x0 ;  /* 0x000080000000791a */ /* 0x000fe80000000000 */
[----:B------:R-:W-:Y:S02]  /*1f3e0*/  BAR.SYNC.DEFER_BLOCKING 0x0 ;  /* 0x0000000000007b1d */ /* 0x000fe40000010000 */
[C---:B--2---:R-:W-:Y:S08]  /*1f3f0*/  HMMA.16816.F32 R28, R184.reuse, R136, R28 ;  /* 0x00000088b81c723c */ /* 0x044ff0000000181c */
[C---:B------:R-:W-:Y:S08]  /*1f400*/  HMMA.16816.F32 R32, R184.reuse, R138, R32 ;  /* 0x0000008ab820723c */ /* 0x040ff00000001820 */
[C---:B------:R-:W-:Y:S08]  /*1f410*/  HMMA.16816.F32 R36, R184.reuse, R140, R36 ;  /* 0x0000008cb824723c */ /* 0x040ff00000001824 */
[C---:B------:R-:W-:Y:S08]  /*1f420*/  HMMA.16816.F32 R40, R184.reuse, R142, R40 ;  /* 0x0000008eb828723c */ /* 0x040ff00000001828 */
[C---:B---3--:R-:W-:Y:S08]  /*1f430*/  HMMA.16816.F32 R44, R184.reuse, R152, R44 ;  /* 0x00000098b82c723c */ /* 0x048ff0000000182c */
[C---:B------:R-:W-:Y:S08]  /*1f440*/  HMMA.16816.F32 R48, R184.reuse, R154, R48 ;  /* 0x0000009ab830723c */ /* 0x040ff00000001830 */
[C---:B------:R-:W-:Y:S08]  /*1f450*/  HMMA.16816.F32 R52, R184.reuse, R156, R52 ;  /* 0x0000009cb834723c */ /* 0x040ff00000001834 */
[C---:B------:R-:W-:Y:S08]  /*1f460*/  HMMA.16816.F32 R56, R184.reuse, R158, R56 ;  /* 0x0000009eb838723c */ /* 0x040ff00000001838 */
[C---:B------:R-:W-:Y:S08]  /*1f470*/  HMMA.16816.F32 R60, R184.reuse, R160, R60 ;  /* 0x000000a0b83c723c */ /* 0x040ff0000000183c */
[----:B------:R-:W-:Y:S08]  /*1f480*/  HMMA.16816.F32 R64, R184, R162, R64 ;  /* 0x000000a2b840723c */ /* 0x000ff00000001840 */
[C---:B------:R-:W-:Y:S08]  /*1f490*/  HMMA.16816.F32 R4, R164.reuse, R168, R4 ;  /* 0x000000a8a404723c */ /* 0x040ff00000001804 */
[C---:B------:R-:W-:Y:S08]  /*1f4a0*/  HMMA.16816.F32 R8, R164.reuse, R170, R8 ;  /* 0x000000aaa408723c */ /* 0x040ff00000001808 */
[C---:B-1----:R-:W-:Y:S08]  /*1f4b0*/  HMMA.16816.F32 R12, R164.reuse, R144, R12 ;  /* 0x00000090a40c723c */ /* 0x042ff0000000180c */
        /* <DEDUP_REMOVED lines=91> */
.L_x_911:
[----:B------:R-:W-:Y:S01]  /*1fa70*/  @!PT LDS RZ, [RZ] ;  /* 0x00000000fffff984 */ /* 0x000fe20000000800 */
[----:B------:R-:W-:Y:S01]  /*1fa80*/  @!PT LDS RZ, [RZ] ;  /* 0x00000000fffff984 */ /* 0x000fe20000000800 */
[----:B------:R-:W-:Y:S01]  /*1fa90*/  @!PT LDS RZ, [RZ] ;  /* 0x00000000fffff984 */ /* 0x000fe20000000800 */
[----:B------:R-:W-:Y:S01]  /*1faa0*/  @!P2 LDGSTS.E.BYPASS.LTC128B.128 [R213+0x4000], desc[UR6][R206.64] ;  /* 0x04000000ced5afae */ /* 0x000fe2000b981a06 */
[C---:B------:R-:W-:Y:S01]  /*1fab0*/  LEA R136, P4, R2.reuse, R206, 0x5 ;  /* 0x000000ce02887211 */ /* 0x040fe200078828ff */
[C---:B------:R-:W-:Y:S01]  /*1fac0*/  IMAD.SHL.U32 R3, R2.reuse, 0x20, RZ ;  /* 0x0000002002037824 */ /* 0x040fe200078e00ff */
[C-C-:B------:R-:W-:Y:S01]  /*1fad0*/  SHF.L.U64.HI R132, R2.reuse, 0x5, R135.reuse ;  /* 0x0000000502847819 */ /* 0x140fe20000010287 */
[----:B------:R1:W-:Y:S01]  /*1fae0*/  @P2 STS.128 [R213+0x4000], RZ ;  /* 0x004000ffd5002388 */ /* 0x0003e20000000c00 */
[----:B------:R-:W-:Y:S02]  /*1faf0*/  LEA.HI.X R137, R2, R207, R135, 0x5, P4 ;  /* 0x000000cf02897211 */ /* 0x000fe400020f2c87 */
[-C--:B------:R-:W-:Y:S01]  /*1fb00*/  IADD3 R134, P5, PT, R136, R3.reuse, RZ ;  /* 0x0000000388867210 */ /* 0x080fe20007fbe0ff */
[----:B------:R-:W-:Y:S01]  /*1fb10*/  @!PT LDS RZ, [RZ] ;  /* 0x00000000fffff984 */ /* 0x000fe20000000800 */
[----:B------:R-:W-:Y:S01]  /*1fb20*/  @!PT LDS RZ, [RZ] ;  /* 0x00000000fffff984 */ /* 0x000fe20000000800 */
[----:B------:R-:W-:Y:S01]  /*1fb30*/  @!PT LDS RZ, [RZ] ;  /* 0x00000000fffff984 */ /* 0x000fe20000000800 */
[----:B------:R-:W-:Y:S03]  /*1fb40*/  @!P1 LDGSTS.E.BYPASS.LTC128B.128 [R213+0x8000], desc[UR6][R206.64+0x80] ;  /* 0x08000080ced59fae */ /* 0x000fe6000b981a06 */
[-C--:B------:R-:W-:Y:S01]  /*1fb50*/  IADD3 R138, P4, PT, R134, R3.reuse, RZ ;  /* 0x00000003868a7210 */ /* 0x080fe20007f9e0ff */
[----:B------:R1:W-:Y:S01]  /*1fb60*/  @P1 STS.128 [R213+0x8000], RZ ;  /* 0x008000ffd5001388 */ /* 0x0003e20000000c00 */
[--C-:B------:R-:W-:Y:S02]  /*1fb70*/  IMAD.X R135, R137, 0x1, R132.reuse, P5 ;  /* 0x0000000189877824 */ /* 0x100fe400028e0684 */
[-C--:B------:R-:W-:Y:S01]  /*1fb80*/  IADD3 R140, P5, PT, R138, R3.reuse, RZ ;  /* 0x000000038a8c7210 */ /* 0x080fe20007fbe0ff */
[----:B------:R-:W-:Y:S01]  /*1fb90*/  @!PT LDS RZ, [RZ] ;  /* 0x00000000fffff984 */ /* 0x000fe20000000800 */
[----:B------:R-:W-:Y:S01]  /*1fba0*/  @!PT LDS RZ, [RZ] ;  /* 0x00000000fffff984 */ /* 0x000fe20000000800 */
[----:B------:R-:W-:Y:S01]  /*1fbb0*/  @!PT LDS RZ, [RZ] ;  /* 0x00000000fffff984 */ /* 0x000fe20000000800 */
[----:B------:R-:W-:Y:S01]  /*1fbc0*/  @!P2 LDGSTS.E.BYPASS.LTC128B.128 [R213+0x4800], desc[UR6][R136.64] ;  /* 0x0480000088d5afae */ /* 0x000fe2000b981a06 */
[--C-:B------:R-:W-:Y:S02]  /*1fbd0*/  IMAD.X R139, R135, 0x1, R132.reuse, P4 ;  /* 0x00000001878b7824 */ /* 0x100fe400020e0684 */
        /* <DEDUP_REMOVED lines=8> */
[--C-:B------:R-:W-:Y:S03]  /*1fc60*/  IMAD.X R143, R141, 0x1, R132.reuse, P4 ;  /* 0x000000018d8f7824 */ /* 0x100fe600020e0684 */
        /* <DEDUP_REMOVED lines=65> */
.L_x_910:
[----:B-1----:R-:W-:Y:S01]  /*20080*/  FMNMX3.FTZ R2, R0, R6, R7, !PT ;  /* 0x0000000600027276 */ /* 0x002fe20007810007 */
        /* <DEDUP_REMOVED lines=541> */
.L_x_908:
[----:B------:R-:W1:Y:S01]  /*22260*/  SHFL.BFLY PT, R8, R221, 0x2, 0x1f ;  /* 0x0c401f00dd087f89 */ /* 0x000e6200000e0000 */
[----:B------:R-:W2:Y:S01]  /*22270*/  S2UR UR8, SR_CTAID.X ;  /* 0x00000000000879c3 */ /* 0x000ea20000002500 */
[----:B------:R-:W-:Y:S02]  /*22280*/  BSSY.RECONVERGENT B0, `(.L_x_913) ;  /* 0x00000d3000007945 */ /* 0x000fe40003800200 */
[----:B------:R-:W3:Y:S01]  /*22290*/  SHFL.BFLY PT, R0, R219, 0x2, 0x1f ;  /* 0x0c401f00db007f89 */ /* 0x000ee200000e0000 */
[----:B-1----:R-:W-:Y:S01]  /*222a0*/  FADD.FTZ R8, R8, R221 ;  /* 0x000000dd08087221 */ /* 0x002fe20000010000 */
[----:B--2---:R-:W-:Y:S01]  /*222b0*/  USHF.L.U32 UR8, UR8, 0x6, URZ ;  /* 0x0000000608087899 */ /* 0x004fe200080006ff */
[----:B---3--:R-:W-:-:S03]  /*222c0*/  FADD.FTZ R9, R0, R219 ;  /* 0x000000db00097221 */ /* 0x008fc60000010000 */
[----:B------:R-:W1:Y:S01]  /*222d0*/  SHFL.BFLY PT, R5, R8, 0x1, 0x1f ;  /* 0x0c201f0008057f89 */ /* 0x000e6200000e0000 */
[----:B------:R-:W-:-:S03]  /*222e0*/  SHF.L.U32 R0, R197, 0x1, RZ ;  /* 0x00000001c5007819 */ /* 0x000fc600000006ff */
[----:B------:R-:W2:Y:S01]  /*222f0*/  SHFL.BFLY PT, R2, R9, 0x1, 0x1f ;  /* 0x0c201f0009027f89 */ /* 0x000ea200000e0000 */
[----:B------:R-:W-:Y:S01]  /*22300*/  LOP3.LUT R199, R199, 0x6, R0, 0xf8, !PT ;  /* 0x00000006c7c77812 */ /* 0x000fe200078ef800 */
[----:B-1----:R-:W-:Y:S01]  /*22310*/  FADD.FTZ R4, R8, R5 ;  /* 0x0000000508047221 */ /* 0x002fe20000010000 */
[----:B------:R-:W-:Y:S01]  /*22320*/  SHF.L.U32 R5, R197, 0x4, RZ ;  /* 0x00000004c5057819 */ /* 0x000fe200000006ff */
[----:B--2---:R-:W-:Y:S02]  /*22330*/  FADD.FTZ R2, R9, R2 ;  /* 0x0000000209027221 */ /* 0x004fe40000010000 */
[----:B------:R-:W1:Y:S01]  /*22340*/  MUFU.RCP R7, R4 ;  /* 0x0000000400077308 */ /* 0x000e620000001000 */
[----:B------:R-:W-:Y:S02]  /*22350*/  LOP3.LUT R5, R5, 0x1c0, RZ, 0xc0, !PT ;  /* 0x000001c005057812 */ /* 0x000fe400078ec0ff */
[----:B------:R-:W-:Y:S02]  /*22360*/  FSETP.NE.FTZ.AND P2, PT, R4, RZ, PT ;  /* 0x000000ff0400720b */ /* 0x000fe40003f55000 */
[----:B------:R-:W-:-:S02]  /*22370*/  FSETP.NE.FTZ.AND P1, PT, R2, RZ, PT ;  /* 0x000000ff0200720b */ /* 0x000fc40003f35000 */
[----:B------:R-:W-:Y:S01]  /*22380*/  LOP3.LUT R0, R5, 0x38, R0, 0xf8, !PT ;  /* 0x0000003805007812 */ /* 0x000fe200078ef800 */
[----:B------:R-:W2:Y:S01]  /*22390*/  MUFU.RCP R6, R2 ;  /* 0x0000000200067308 */ /* 0x000ea20000001000 */
[----:B------:R-:W-:Y:S02]  /*223a0*/  R2P PR, R197, 0x18 ;  /* 0x00000018c5007804 */ /* 0x000fe40000000000 */
[----:B------:R-:W-:Y:S02]  /*223b0*/  LOP3.LUT R0, R199, R0, RZ, 0xfc, !PT ;  /* 0x00000000c7007212 */ /* 0x000fe400078efcff */
[----:B------:R-:W-:Y:S02]  /*223c0*/  MOV R5, 0x10 ;  /* 0x0000001000057802 */ /* 0x000fe40000000f00 */
[----:B------:R-:W-:Y:S01]  /*223d0*/  LEA R9, R0, UR5, 0x1 ;  /* 0x0000000500097c11 */ /* 0x000fe2000f8e08ff */
[----:B------:R-:W-:Y:S01]  /*223e0*/  @P2 MUFU.LG2 R14, R4 ;  /* 0x00000004000e2308 */ /* 0x000fe20000000c00 */
[----:B-1----:R-:W-:Y:S01]  /*223f0*/  FSEL R7, R7, 1, P2 ;  /* 0x3f80000007077808 */ /* 0x002fe20001000000 */
[----:B------:R-:W1:Y:S01]  /*22400*/  LDC.U8 R0, c[0x0][0x548] ;  /* 0x00015200ff007b82 */ /* 0x000e620000000000 */
[----:B------:R-:W-:-:S02]  /*22410*/  SEL R200, R200, 0xffffffe0, !P3 ;  /* 0xffffffe0c8c87807 */ /* 0x000fc40005800000 */
[----:B------:R-:W-:Y:S01]  /*22420*/  SEL R5, R5, 0xfffffff0, !P0 ;  /* 0xfffffff005057807 */ /* 0x000fe20004000000 */
[C---:B------:R-:W-:Y:S01]  /*22430*/  FMUL.FTZ R128, R7.reuse, R128 ;  /* 0x0000008007807220 */ /* 0x040fe20000410000 */
[C---:B------:R-:W-:Y:S01]  /*22440*/  FMUL.FTZ R129, R7.reuse, R129 ;  /* 0x0000008107817220 */ /* 0x040fe20000410000 */
[C---:B------:R-:W-:Y:S01]  /*22450*/  FMUL.FTZ R68, R7.reuse, R68 ;  /* 0x0000004407447220 */ /* 0x040fe20000410000 */
[----:B--2---:R-:W-:Y:S01]  /*22460*/  FSEL R6, R6, 1, P1 ;  /* 0x3f80000006067808 */ /* 0x004fe20000800000 */
        /* <DEDUP_REMOVED lines=11> */
[C---:B------:R-:W-:Y:S01]  /*22520*/  FMUL.FTZ R78, R6.reuse, R78 ;  /* 0x0000004e064e7220 */ /* 0x040fe20000410000 */
[C---:B------:R-:W-:Y:S01]  /*22530*/  FMUL.FTZ R79, R6.reuse, R79 ;  /* 0x0000004f064f7220 */ /* 0x040fe20000410000 */
[----:B------:R-:W-:Y:S01]  /*22540*/  IADD3 R15, PT, PT, R9, 0x40, RZ ;  /* 0x00000040090f7810 */ /* 0x000fe20007ffe0ff */
[C---:B------:R-:W-:Y:S01]  /*22550*/  FMUL.FTZ R80, R7.reuse, R80 ;  /* 0x0000005007507220 */ /* 0x040fe20000410000 */
[C---:B------:R-:W-:Y:S01]  /*22560*/  FMUL.FTZ R81, R7.reuse, R81 ;  /* 0x0000005107517220 */ /* 0x040fe20000410000 */
[C---:B------:R-:W-:Y:S01]  /*22570*/  FMUL.FTZ R82, R6.reuse, R82 ;  /* 0x0000005206527220 */ /* 0x040fe20000410000 */
[----:B------:R-:W-:Y:S01]  /*22580*/  FMUL.FTZ R83, R6, R83 ;  /* 0x0000005306537220 */ /* 0x000fe20000410000 */
[----:B------:R-:W-:Y:S01]  /*22590*/  IADD3 R19, PT, PT, R200, R9, RZ ;  /* 0x00000009c8137210 */ /* 0x000fe20007ffe0ff */
[----:B------:R-:W-:Y:S01]  /*225a0*/  FMUL.FTZ R84, R7, R84 ;  /* 0x0000005407547220 */ /* 0x000fe20000410000 */
[----:B------:R-:W-:Y:S01]  /*225b0*/  @P4 IADD3 R15, PT, PT, R9, -0x40, RZ ;  /* 0xffffffc0090f4810 */ /* 0x000fe20007ffe0ff */
[----:B------:R-:W-:Y:S01]  /*225c0*/  FMUL.FTZ R85, R7, R85 ;  /* 0x0000005507557220 */ /* 0x000fe20000410000 */
[C---:B------:R-:W-:Y:S01]  /*225d0*/  FMUL.FTZ R86, R6.reuse, R86 ;  /* 0x0000005606567220 */ /* 0x040fe20000410000 */
[C---:B------:R-:W-:Y:S01]  /*225e0*/  FMUL.FTZ R87, R6.reuse, R87 ;  /* 0x0000005706577220 */ /* 0x040fe20000410000 */
[----:B------:R-:W-:Y:S01]  /*225f0*/  F2FP.F16.F32.PACK_AB R128, R129, R128 ;  /* 0x000000808180723e */ /* 0x000fe200000000ff */
[----:B------:R-:W-:Y:S01]  /*22600*/  FMUL.FTZ R88, R7, R88 ;  /* 0x0000005807587220 */ /* 0x000fe20000410000 */
[----:B------:R-:W-:Y:S01]  /*22610*/  F2FP.F16.F32.PACK_AB R130, R131, R130 ;  /* 0x000000828382723e */ /* 0x000fe200000000ff */
[----:B------:R-:W-:Y:S01]  /*22620*/  FMUL.FTZ R89, R7, R89 ;  /* 0x0000005907597220 */ /* 0x000fe20000410000 */
[C---:B------:R-:W-:Y:S01]  /*22630*/  FMUL.FTZ R90, R6.reuse, R90 ;  /* 0x0000005a065a7220 */ /* 0x040fe20000410000 */
[C---:B------:R-:W-:Y:S01]  /*22640*/  FMUL.FTZ R91, R6.reuse, R91 ;  /* 0x0000005b065b7220 */ /* 0x040fe20000410000 */
[----:B------:R-:W-:Y:S01]  /*22650*/  F2FP.F16.F32.PACK_AB R68, R69, R68 ;  /* 0x000000444544723e */ /* 0x000fe200000000ff */
[----:B------:R-:W-:Y:S01]  /*22660*/  FMUL.FTZ R92, R7, R92 ;  /* 0x0000005c075c7220 */ /* 0x000fe20000410000 */
[----:B------:R-:W-:Y:S01]  /*22670*/  F2FP.F16.F32.PACK_AB R70, R71, R70 ;  /* 0x000000464746723e */ /* 0x000fe200000000ff */
[----:B------:R-:W-:Y:S01]  /*22680*/  FMUL.FTZ R93, R7, R93 ;  /* 0x0000005d075d7220 */ /* 0x000fe20000410000 */
[----:B------:R-:W-:Y:S01]  /*22690*/  IADD3 R11, PT, PT, R5, R9, RZ ;  /* 0x00000009050b7210 */ /* 0x000fe20007ffe0ff */
        /* <DEDUP_REMOVED lines=13> */
[----:B------:R-:W-:Y:S01]  /*22770*/  FMUL.FTZ R102, R6, R102 ;  /* 0x0000006606667220 */ /* 0x000fe20000410000 */
[----:B------:R-:W-:Y:S01]  /*22780*/  IADD3 R23, PT, PT, R200, R15, RZ ;  /* 0x0000000fc8177210 */ /* 0x000fe20007ffe0ff */
        /* <DEDUP_REMOVED lines=8> */
[----:B------:R-:W-:Y:S01]  /*22810*/  STS [R9], R128 ;  /* 0x0000008009007388 */ /* 0x000fe20000000800 */
[----:B------:R-:W-:Y:S01]  /*22820*/  F2FP.F16.F32.PACK_AB R86, R87, R86 ;  /* 0x000000565756723e */ /* 0x000fe200000000ff */
[----:B------:R-:W-:Y:S01]  /*22830*/  FMUL.FTZ R108, R7, R108 ;  /* 0x0000006c076c7220 */ /* 0x000fe20000410000 */
[----:B------:R-:W-:Y:S01]  /*22840*/  IADD3 R21, PT, PT, R5, R15, RZ ;  /* 0x0000000f05157210 */ /* 0x000fe20007ffe0ff */
[----:B------:R-:W-:Y:S01]  /*22850*/  STS [R9+0x400], R130 ;  /* 0x0004008209007388 */ /* 0x000fe20000000800 */
[----:B------:R-:W-:Y:S01]  /*22860*/  FMUL.FTZ R109, R7, R109 ;  /* 0x0000006d076d7220 */ /* 0x000fe20000410000 */
[C---:B------:R-:W-:Y:S01]  /*22870*/  FMUL.FTZ R110, R6.reuse, R110 ;  /* 0x0000006e066e7220 */ /* 0x040fe20000410000 */
[C---:B------:R-:W-:Y:S01]  /*22880*/  FMUL.FTZ R111, R6.reuse, R111 ;  /* 0x0000006f066f7220 */ /* 0x040fe20000410000 */
[----:B------:R-:W-:Y:S01]  /*22890*/  F2FP.F16.F32.PACK_AB R88, R89, R88 ;  /* 0x000000585958723e */ /* 0x000fe200000000ff */
[----:B------:R-:W-:Y:S01]  /*228a0*/  STS [R11], R68 ;  /* 0x000000440b007388 */ /* 0x000fe20000000800 */
[----:B------:R-:W-:Y:S01]  /*228b0*/  F2FP.F16.F32.PACK_AB R90, R91, R90 ;  /* 0x0000005a5b5a723e */ /* 0x000fe200000000ff */
[C---:B------:R-:W-:Y:S01]  /*228c0*/  FMUL.FTZ R124, R7.reuse, R124 ;  /* 0x0000007c077c7220 */ /* 0x040fe20000410000 */
[----:B------:R-:W-:Y:S01]  /*228d0*/  FMUL.FTZ R125, R7, R125 ;  /* 0x0000007d077d7220 */ /* 0x000fe20000410000 */
[----:B------:R-:W-:Y:S01]  /*228e0*/  STS [R11+0x400], R70 ;  /* 0x000400460b007388 */ /* 0x000fe20000000800 */
        /* <DEDUP_REMOVED lines=15> */
[C---:B------:R-:W-:Y:S01]  /*229e0*/  FMUL.FTZ R121, R7.reuse, R121 ;  /* 0x0000007907797220 */ /* 0x040fe20000410000 */
[----:B------:R-:W-:Y:S01]  /*229f0*/  STS [R17+0x400], R78 ;  /* 0x0004004e11007388 */ /* 0x000fe20000000800 */
[----:B------:R-:W-:Y:S01]  /*22a00*/  FMUL.FTZ R116, R7, R116 ;  /* 0x0000007407747220 */ /* 0x000fe20000410000 */
[C---:B------:R-:W-:Y:S01]  /*22a10*/  FMUL.FTZ R122, R6.reuse, R122 ;  /* 0x0000007a067a7220 */ /* 0x040fe20000410000 */
[C---:B------:R-:W-:Y:S01]  /*22a20*/  FMUL.FTZ R123, R6.reuse, R123 ;  /* 0x0000007b067b7220 */ /* 0x040fe20000410000 */
[----:B------:R-:W-:Y:S01]  /*22a30*/  F2FP.F16.F32.PACK_AB R100, R101, R100 ;  /* 0x000000646564723e */ /* 0x000fe200000000ff */
[----:B------:R-:W-:Y:S01]  /*22a40*/  STS [R15], R80 ;  /* 0x000000500f007388 */ /* 0x000fe20000000800 */
[----:B------:R-:W-:Y:S01]  /*22a50*/  F2FP.F16.F32.PACK_AB R102, R103, R102 ;  /* 0x000000666766723e */ /* 0x000fe200000000ff */
[----:B------:R-:W-:Y:S01]  /*22a60*/  FMUL.FTZ R7, R7, R117 ;  /* 0x0000007507077220 */ /* 0x000fe20000410000 */
[C---:B------:R-:W-:Y:S01]  /*22a70*/  FMUL.FTZ R118, R6.reuse, R118 ;  /* 0x0000007606767220 */ /* 0x040fe20000410000 */
[----:B------:R-:W-:Y:S01]  /*22a80*/  STS [R15+0x400], R82 ;  /* 0x000400520f007388 */ /* 0x000fe20000000800 */
[----:B------:R-:W-:Y:S01]  /*22a90*/  FMUL.FTZ R119, R6, R119 ;  /* 0x0000007706777220 */ /* 0x000fe20000410000 */
[----:B------:R-:W-:Y:S01]  /*22aa0*/  F2FP.F16.F32.PACK_AB R104, R105, R104 ;  /* 0x000000686968723e */ /* 0x000fe200000000ff */
[----:B------:R-:W2:Y:S01]  /*22ab0*/  @P1 LDC R10, c[0x0][0x458] ;  /* 0x00011600ff0a1b82 */ /* 0x000ea20000000800 */
[----:B------:R-:W-:Y:S01]  /*22ac0*/  F2FP.F16.F32.PACK_AB R106, R107, R106 ;  /* 0x0000006a6b6a723e */ /* 0x000fe200000000ff */
[----:B------:R-:W-:Y:S01]  /*22ad0*/  STS [R21], R84 ;  /* 0x0000005415007388 */ /* 0x000fe20000000800 */
[----:B------:R-:W-:Y:S01]  /*22ae0*/  F2FP.F16.F32.PACK_AB R108, R109, R108 ;  /* 0x0000006c6d6c723e */ /* 0x000fe200000000ff */
[----:B------:R-:W3:Y:S01]  /*22af0*/  @P1 MUFU.LG2 R2, R2 ;  /* 0x0000000200021308 */ /* 0x000ee20000000c00 */
[----:B------:R-:W-:Y:S01]  /*22b00*/  F2FP.F16.F32.PACK_AB R110, R111, R110 ;  /* 0x0000006e6f6e723e */ /* 0x000fe200000000ff */
[----:B------:R-:W-:Y:S01]  /*22b10*/  STS [R21+0x400], R86 ;  /* 0x0004005615007388 */ /* 0x000fe20000000800 */
[----:B------:R-:W-:-:S02]  /*22b20*/  F2FP.F16.F32.PACK_AB R124, R125, R124 ;  /* 0x0000007c7d7c723e */ /* 0x000fc400000000ff */
[----:B------:R-:W-:Y:S01]  /*22b30*/  F2FP.F16.F32.PACK_AB R126, R127, R126 ;  /* 0x0000007e7f7e723e */ /* 0x000fe200000000ff */
[----:B------:R-:W-:Y:S01]  /*22b40*/  STS [R23], R88 ;  /* 0x0000005817007388 */ /* 0x000fe20000000800 */
[----:B------:R-:W-:Y:S02]  /*22b50*/  F2FP.F16.F32.PACK_AB R112, R113, R112 ;  /* 0x000000707170723e */ /* 0x000fe400000000ff */
[----:B------:R-:W-:Y:S01]  /*22b60*/  F2FP.F16.F32.PACK_AB R114, R115, R114 ;  /* 0x000000727372723e */ /* 0x000fe200000000ff */
[----:B------:R-:W-:Y:S01]  /*22b70*/  STS [R23+0x400], R90 ;  /* 0x0004005a17007388 */ /* 0x000fe20000000800 */
[----:B------:R-:W-:Y:S02]  /*22b80*/  F2FP.F16.F32.PACK_AB R120, R121, R120 ;  /* 0x000000787978723e */ /* 0x000fe400000000ff */
[----:B------:R-:W-:Y:S01]  /*22b90*/  F2FP.F16.F32.PACK_AB R122, R123, R122 ;  /* 0x0000007a7b7a723e */ /* 0x000fe200000000ff */
[----:B------:R-:W-:Y:S01]  /*22ba0*/  STS [R5], R92 ;  /* 0x0000005c05007388 */ /* 0x000fe20000000800 */
[----:B------:R-:W-:-:S02]  /*22bb0*/  F2FP.F16.F32.PACK_AB R7, R7, R116 ;  /* 0x000000740707723e */ /* 0x000fc400000000ff */
[----:B------:R-:W-:Y:S01]  /*22bc0*/  F2FP.F16.F32.PACK_AB R118, R119, R118 ;  /* 0x000000767776723e */ /* 0x000fe200000000ff */
[----:B------:R-:W-:Y:S01]  /*22bd0*/  STS [R5+0x400], R94 ;  /* 0x0004005e05007388 */ /* 0x000fe20000000800 */
[----:B------:R-:W-:Y:S01]  /*22be0*/  ISETP.NE.AND P3, PT, R204, -0x1, PT ;  /* 0xffffffffcc00780c */ /* 0x000fe20003f65270 */
[----:B---3--:R-:W-:Y:S01]  /*22bf0*/  @P1 FMUL.FTZ R2, R2, 0.69314718246459960938 ;  /* 0x3f31721802021820 */ /* 0x008fe20000410000 */
[----:B-1----:R-:W-:Y:S01]  /*22c00*/  ISETP.NE.AND P4, PT, R0, RZ, PT ;  /* 0x000000ff0000720c */ /* 0x002fe20003f85270 */
[----:B------:R-:W-:Y:S01]  /*22c10*/  STS [R9+0x2000], R96 ;  /* 0x0020006009007388 */ /* 0x000fe20000000800 */
[----:B------:R-:W-:Y:S02]  /*22c20*/  LOP3.LUT P5, RZ, R197, 0x3, RZ, 0xc0, !PT ;  /* 0x00000003c5ff7812 */ /* 0x000fe400078ac0ff */
[C---:B------:R-:W-:Y:S01]  /*22c30*/  ISETP.NE.OR P0, PT, R204.reuse, -0x1, !P4 ;  /* 0xffffffffcc00780c */ /* 0x040fe20006705670 */
[----:B------:R1:W-:Y:S04]  /*22c40*/  STS [R9+0x2400], R98 ;  /* 0x0024006209007388 */ /* 0x0003e80000000800 */
[----:B------:R-:W-:Y:S02]  /*22c50*/  STS [R11+0x2000], R100 ;  /* 0x002000640b007388 */ /* 0x000fe40000000800 */
[----:B------:R-:W3:Y:S02]  /*22c60*/  @!P3 LDC.64 R12, c[0x0][0x400] ;  /* 0x00010000ff0cbb82 */ /* 0x000ee40000000a00 */
[----:B------:R-:W-:Y:S04]  /*22c70*/  STS [R11+0x2400], R102 ;  /* 0x002400660b007388 */ /* 0x000fe80000000800 */
[----:B------:R-:W-:Y:S02]  /*22c80*/  STS [R19+0x2000], R104 ;  /* 0x0020006813007388 */ /* 0x000fe40000000800 */
[----:B------:R-:W4:Y:S02]  /*22c90*/  @!P4 LDC R0, c[0x0][0x3e0] ;  /* 0x0000f800ff00cb82 */ /* 0x000f240000000800 */
[----:B------:R-:W-:Y:S04]  /*22ca0*/  STS [R19+0x2400], R106 ;  /* 0x0024006a13007388 */ /* 0x000fe80000000800 */
[----:B------:R-:W-:Y:S04]  /*22cb0*/  STS [R17+0x2000], R108 ;  /* 0x0020006c11007388 */ /* 0x000fe80000000800 */
[----:B------:R-:W-:Y:S01]  /*22cc0*/  STS [R17+0x2400], R110 ;  /* 0x0024006e11007388 */ /* 0x000fe20000000800 */
[----:B-1----:R-:W1:Y:S03]  /*22cd0*/  @P3 LDC.64 R8, c[0x0][0x408] ;  /* 0x00010200ff083b82 */ /* 0x002e660000000a00 */
[----:B------:R-:W-:Y:S04]  /*22ce0*/  STS [R15+0x2000], R124 ;  /* 0x0020007c0f007388 */ /* 0x000fe80000000800 */
[----:B------:R5:W-:Y:S04]  /*22cf0*/  STS [R15+0x2400], R126 ;  /* 0x0024007e0f007388 */ /* 0x000be80000000800 */
[----:B------:R-:W-:Y:S04]  /*22d00*/  STS [R21+0x2000], R112 ;  /* 0x0020007015007388 */ /* 0x000fe80000000800 */
[----:B------:R2:W-:Y:S04]  /*22d10*/  STS [R21+0x2400], R114 ;  /* 0x0024007215007388 */ /* 0x0005e80000000800 */
[----:B------:R-:W-:Y:S04]  /*22d20*/  STS [R23+0x2000], R120 ;  /* 0x0020007817007388 */ /* 0x000fe80000000800 */
[----:B------:R-:W-:Y:S01]  /*22d30*/  STS [R23+0x2400], R122 ;  /* 0x0024007a17007388 */ /* 0x000fe20000000800 */
[----:B-1----:R-:W-:Y:S01]  /*22d40*/  @P3 IMAD.WIDE.U32 R24, R204, R8, RZ ;  /* 0x00000008cc183225 */ /* 0x002fe200078e00ff */
[----:B------:R-:W-:-:S02]  /*22d50*/  MOV R8, 0x7f800000 ;  /* 0x7f80000000087802 */ /* 0x000fc40000000f00 */
[----:B------:R1:W-:Y:S04]  /*22d60*/  STS [R5+0x2000], R7 ;  /* 0x0020000705007388 */ /* 0x0003e80000000800 */
[----:B------:R3:W-:Y:S01]  /*22d70*/  STS [R5+0x2400], R118 ;  /* 0x0024007605007388 */ /* 0x0007e20000000800 */
[----:B-----5:R-:W5:Y:S08]  /*22d80*/  LDC R15, c[0x0][0x434] ;  /* 0x00010d00ff0f7b82 */ /* 0x020f700000000800 */
[----:B------:R-:W-:Y:S08]  /*22d90*/  BAR.SYNC.DEFER_BLOCKING 0x0 ;  /* 0x0000000000007b1d */ /* 0x000ff00000010000 */
[----:B--2---:R-:W2:Y:S01]  /*22da0*/  @P2 LDC R21, c[0x0][0x458] ;  /* 0x00011600ff152b82 */ /* 0x004ea20000000800 */
[----:B------:R-:W4:Y:S01]  /*22db0*/  S2R R6, SR_CTAID.Y ;  /* 0x0000000000067919 */ /* 0x000f220000002600 */
[----:B------:R-:W5:Y:S06]  /*22dc0*/  S2R R11, SR_CTAID.Z ;  /* 0x00000000000b7919 */ /* 0x000f6c0000002700 */
[----:B-1----:R-:W1:Y:S01]  /*22dd0*/  @P4 LDC R7, c[0x0][0x454] ;  /* 0x00011500ff074b82 */ /* 0x002e620000000800 */
[----:B------:R1:W1:Y:S07]  /*22de0*/  LDS.128 R16, [R213+0x1800] ;  /* 0x00180000d5107984 */ /* 0x00026e0000000c00 */
[----:B---3--:R-:W3:Y:S01]  /*22df0*/  LDC.64 R4, c[0x0][0x408] ;  /* 0x00010200ff047b82 */ /* 0x008ee20000000a00 */
[----:B----4-:R-:W-:Y:S01]  /*22e00*/  @!P3 IMAD.WIDE.U32 R22, R6, R12, RZ ;  /* 0x0000000c0616b225 */ /* 0x010fe200078e00ff */
[----:B------:R-:W-:-:S03]  /*22e10*/  SHF.R.U32.HI R12, RZ, 0x2, R197 ;  /* 0x00000002ff0c7819 */ /* 0x000fc600000116c5 */
[----:B------:R-:W-:Y:S01]  /*22e20*/  @!P3 IMAD R13, R6, R13, R23 ;  /* 0x0000000d060db224 */ /* 0x000fe200078e0217 */
[----:B------:R-:W-:Y:S01]  /*22e30*/  LOP3.LUT R23, R198, 0x30, RZ, 0xc0, !PT ;  /* 0x00000030c6177812 */ /* 0x000fe200078ec0ff */
[----:B------:R-:W-:Y:S01]  /*22e40*/  @P3 IMAD R13, R204, R9, R25 ;  /* 0x00000009cc0d3224 */ /* 0x000fe200078e0219 */
[----:B------:R-:W-:Y:S01]  /*22e50*/  MOV R9, 0x7f800000 ;  /* 0x7f80000000097802 */ /* 0x000fe20000000f00 */
[----:B-----5:R-:W-:Y:S01]  /*22e60*/  @!P4 IMAD R0, R6, R0, R11 ;  /* 0x000000000600c224 */ /* 0x020fe200078e020b */
[----:B------:R-:W-:Y:S01]  /*22e70*/  LOP3.LUT R12, R23, 0x7, R12, 0xf8, !PT ;  /* 0x00000007170c7812 */ /* 0x000fe200078ef80c */
[----:B------:R-:W-:Y:S01]  /*22e80*/  @P2 FMUL.FTZ R23, R14, 0.69314718246459960938 ;  /* 0x3f3172180e172820 */ /* 0x000fe20000410000 */
[-C--:B------:R-:W-:Y:S02]  /*22e90*/  @!P0 IMAD R204, R6, R15.reuse, RZ ;  /* 0x0000000f06cc8224 */ /* 0x080fe400078e02ff */
[----:B------:R-:W-:Y:S01]  /*22ea0*/  @P1 FFMA.FTZ R9, R3, R10, R2 ;  /* 0x0000000a03091223 */ /* 0x000fe20000010002 */
[----:B------:R-:W-:-:S02]  /*22eb0*/  @!P4 IMAD R0, R0, R15, RZ ;  /* 0x0000000f0000c224 */ /* 0x000fc400078e02ff */
[----:B--2---:R-:W-:Y:S01]  /*22ec0*/  @P2 FFMA.FTZ R8, R132, R21, R23 ;  /* 0x0000001584082223 */ /* 0x004fe20000010017 */
[----:B-1----:R-:W-:Y:S01]  /*22ed0*/  @P4 IMAD R0, R11, R7, R204 ;  /* 0x000000070b004224 */ /* 0x002fe200078e02cc */
[----:B------:R-:W-:Y:S06]  /*22ee0*/  @P5 BRA `(.L_x_914) ;  /* 0x0000000000305947 */ /* 0x000fec0003800000 */
[----:B------:R-:W1:Y:S01]  /*22ef0*/  LDCU.64 UR4, c[0x0][0x420] ;  /* 0x00008400ff0477ac */ /* 0x000e620008000a00 */
[----:B------:R-:W-:Y:S02]  /*22f00*/  VIADD R7, R0, UR8 ;  /* 0x0000000800077c36 */ /* 0x000fe40008000000 */
[----:B------:R-:W-:Y:S02]  /*22f10*/  VIADD R3, R205, -UR8 ;  /* 0x80000008cd037c36 */ /* 0x000fe40008000000 */
[C---:B------:R-:W-:Y:S01]  /*22f20*/  VIADD R2, R12.reuse, 0x8 ;  /* 0x000000080c027836 */ /* 0x040fe20000000000 */
[C---:B------:R-:W-:Y:S02]  /*22f30*/  IADD3 R0, P0, PT, R12.reuse, R7, RZ ;  /* 0x000000070c007210 */ /* 0x040fe40007f1e0ff */
[-C--:B------:R-:W-:Y:S02]  /*22f40*/  ISETP.GE.AND P2, PT, R12, R3.reuse, PT ;  /* 0x000000030c00720c */ /* 0x080fe40003f46270 */
[----:B------:R-:W-:-:S02]  /*22f50*/  ISETP.GE.AND P1, PT, R2, R3, PT ;  /* 0x000000030200720c */ /* 0x000fc40003f26270 */
[----:B------:R-:W-:Y:S02]  /*22f60*/  LEA.HI.X.SX32 R7, R7, RZ, 0x1, P0 ;  /* 0x000000ff07077211 */ /* 0x000fe400000f0eff */
[----:B-1----:R-:W-:-:S04]  /*22f70*/  LEA R2, P0, R0, UR4, 0x2 ;  /* 0x0000000400027c11 */ /* 0x002fc8000f8010ff */
[----:B------:R-:W-:-:S05]  /*22f80*/  LEA.HI.X R3, R0, UR5, R7, 0x2, P0 ;  /* 0x0000000500037c11 */ /* 0x000fca00080f1407 */
[----:B------:R1:W-:Y:S04]  /*22f90*/  @!P2 STG.E desc[UR6][R2.64], R8 ;  /* 0x000000080200a986 */ /* 0x0003e8000c101906 */
[----:B------:R1:W-:Y:S02]  /*22fa0*/  @!P1 STG.E desc[UR6][R2.64+0x20], R9 ;  /* 0x0000200902009986 */ /* 0x0003e4000c101906 */
.L_x_914:
[----:B------:R-:W-:Y:S05]  /*22fb0*/  BSYNC.RECONVERGENT B0 ;  /* 0x0000000000007941 */ /* 0x000fea0003800200 */
.L_x_913:
[----:B------:R-:W2:Y:S01]  /*22fc0*/  LDCU.64 UR4, c[0x0][0x410] ;  /* 0x00008200ff0477ac */ /* 0x000ea20008000a00 */
[----:B-1----:R-:W-:Y:S01]  /*22fd0*/  IMAD.MOV.U32 R2, RZ, RZ, R196 ;  /* 0x000000ffff027224 */ /* 0x002fe200078e00c4 */
[----:B------:R-:W-:Y:S01]  /*22fe0*/  @P3 MOV R22, R24 ;  /* 0x0000001800163202 */ /* 0x000fe20000000f00 */
[----:B------:R-:W-:Y:S01]  /*22ff0*/  IMAD.MOV.U32 R3, RZ, RZ, RZ ;  /* 0x000000ffff037224 */ /* 0x000fe200078e00ff */
[----:B------:R-:W-:Y:S01]  /*23000*/  SHF.R.U32.HI R0, RZ, 0x3, R197 ;  /* 0x00000003ff007819 */ /* 0x000fe200000116c5 */
[----:B------:R-:W-:Y:S01]  /*23010*/  BSSY.RECONVERGENT B0, `(.L_x_915) ;  /* 0x000001e000007945 */ /* 0x000fe20003800200 */
[----:B------:R-:W-:Y:S01]  /*23020*/  IADD3 R205, PT, PT, R205, -UR8, RZ ;  /* 0x80000008cdcd7c10 */ /* 0x000fe2000fffe0ff */
[----:B---3--:R-:W-:-:S04]  /*23030*/  IMAD.WIDE.U32 R6, R4, UR8, R2 ;  /* 0x0000000804067c25 */ /* 0x008fc8000f8e0002 */
[----:B------:R-:W-:Y:S01]  /*23040*/  IMAD R2, R5, UR8, R7 ;  /* 0x0000000805027c24 */ /* 0x000fe2000f8e0207 */
[----:B------:R-:W-:Y:S01]  /*23050*/  IADD3 R22, P0, PT, R22, R6, RZ ;  /* 0x0000000616167210 */ /* 0x000fe20007f1e0ff */
[C---:B------:R-:W-:Y:S01]  /*23060*/  VIADD R7, R0.reuse, 0x20 ;  /* 0x0000002000077836 */ /* 0x040fe20000000000 */
[C---:B------:R-:W-:Y:S01]  /*23070*/  IADD3 R6, PT, PT, R0.reuse, 0x30, RZ ;  /* 0x0000003000067810 */ /* 0x040fe20007ffe0ff */
[----:B------:R-:W-:Y:S02]  /*23080*/  VIADD R3, R0, 0x10 ;  /* 0x0000001000037836 */ /* 0x000fe40000000000 */
[----:B------:R-:W-:Y:S01]  /*23090*/  IMAD.X R23, R13, 0x1, R2, P0 ;  /* 0x000000010d177824 */ /* 0x000fe200000e0602 */
[-C--:B------:R-:W-:Y:S01]  /*230a0*/  ISETP.GE.AND P4, PT, R7, R205.reuse, PT ;  /* 0x000000cd0700720c */ /* 0x080fe20003f86270 */
[----:B------:R1:W3:Y:S01]  /*230b0*/  LDS.128 R12, [R213] ;  /* 0x00000000d50c7984 */ /* 0x0002e20000000c00 */
[-C--:B------:R-:W-:Y:S01]  /*230c0*/  ISETP.GE.AND P3, PT, R6, R205.reuse, PT ;  /* 0x000000cd0600720c */ /* 0x080fe20003f66270 */
[----:B--2---:R-:W-:Y:S01]  /*230d0*/  IMAD.WIDE.U32 R6, R11, UR4, R22 ;  /* 0x000000040b067c25 */ /* 0x004fe2000f8e0016 */
[----:B------:R-:W-:-:S02]  /*230e0*/  ISETP.GE.AND P0, PT, R0, R205, PT ;  /* 0x000000cd0000720c */ /* 0x000fc40003f06270 */
[----:B------:R-:W-:Y:S01]  /*230f0*/  ISETP.GE.AND P5, PT, R3, R205, PT ;  /* 0x000000cd0300720c */ /* 0x000fe20003fa6270 */
[----:B------:R-:W-:Y:S01]  /*23100*/  IMAD R23, R11, UR5, R7 ;  /* 0x000000050b177c24 */ /* 0x000fe2000f8e0207 */
[----:B------:R-:W-:Y:S01]  /*23110*/  LOP3.LUT R2, R196, 0x40, RZ, 0xfc, !PT ;  /* 0x00000040c4027812 */ /* 0x000fe200078efcff */
[----:B------:R1:W2:Y:S08]  /*23120*/  LDS.128 R8, [R213+0x2000] ;  /* 0x00200000d5087984 */ /* 0x0002b00000000c00 */
[----:B------:R-:W-:Y:S05]  /*23130*/  @P0 BRA `(.L_x_916) ;  /* 0x00000000002c0947 */ /* 0x000fea0003800000 */
[----:B------:R-:W4:Y:S01]  /*23140*/  LDCU UR8, c[0x0][0x440] ;  /* 0x00008800ff0877ac */ /* 0x000f220008000800 */
[----:B------:R-:W-:Y:S01]  /*23150*/  IMAD.MOV.U32 R22, RZ, RZ, R6 ;  /* 0x000000ffff167224 */ /* 0x000fe200078e0006 */
[----:B------:R-:W5:Y:S03]  /*23160*/  LDCU.64 UR4, c[0x0][0x3f0] ;  /* 0x00007e00ff0477ac */ /* 0x000f660008000a00 */
[----:B------:R-:W-:-:S04]  /*23170*/  IMAD.WIDE.U32 R24, R0, R4, R22 ;  /* 0x0000000400187225 */ /* 0x000fc800078e0016 */
[----:B------:R-:W-:Y:S01]  /*23180*/  IMAD R3, R0, R5, R25 ;  /* 0x0000000500037224 */ /* 0x000fe200078e0219 */
[----:B----4-:R-:W-:Y:S02]  /*23190*/  ISETP.GE.AND P1, PT, R196, UR8, PT ;  /* 0x00000008c4007c0c */ /* 0x010fe4000bf26270 */
[----:B------:R-:W-:Y:S02]  /*231a0*/  ISETP.GE.AND P0, PT, R2, UR8, PT ;  /* 0x0000000802007c0c */ /* 0x000fe4000bf06270 */
[----:B-----5:R-:W-:-:S04]  /*231b0*/  LEA R20, P2, R24, UR4, 0x1 ;  /* 0x0000000418147c11 */ /* 0x020fc8000f8408ff */
[----:B------:R-:W-:-:S05]  /*231c0*/  LEA.HI.X R21, R24, UR5, R3, 0x1, P2 ;  /* 0x0000000518157c11 */ /* 0x000fca00090f0c03 */
[----:B---3--:R4:W-:Y:S04]  /*231d0*/  @!P1 STG.E.128 desc[UR6][R20.64], R12 ;  /* 0x0000000c14009986 */ /* 0x0089e8000c101d06 */
[----:B--2---:R4:W-:Y:S02]  /*231e0*/  @!P0 STG.E.128 desc[UR6][R20.64+0x80], R8 ;  /* 0x0000800814008986 */ /* 0x0049e4000c101d06 */
.L_x_916:
[----:B------:R-:W-:Y:S05]  /*231f0*/  BSYNC.RECONVERGENT B0 ;  /* 0x0000000000007941 */ /* 0x000fea0003800200 */
.L_x_915:
[----:B---34-:R3:W4:Y:S01]  /*23200*/  LDS.128 R12, [R213+0x800] ;  /* 0x00080000d50c7984 */ /* 0x0187220000000c00 */
[----:B------:R-:W-:Y:S03]  /*23210*/  BSSY.RECONVERGENT B0, `(.L_x_917) ;  /* 0x0000013000007945 */ /* 0x000fe60003800200 */
[----:B--2---:R3:W2:Y:S01]  /*23220*/  LDS.128 R8, [R213+0x2800] ;  /* 0x00280000d5087984 */ /* 0x0046a20000000c00 */
[----:B------:R-:W-:Y:S05]  /*23230*/  @P5 BRA `(.L_x_918) ;  /* 0x0000000000405947 */ /* 0x000fea0003800000 */
[----:B------:R-:W5:Y:S01]  /*23240*/  LDCU UR8, c[0x0][0x440] ;  /* 0x00008800ff0877ac */ /* 0x000f620008000800 */
[----:B------:R-:W-:Y:S01]  /*23250*/  IADD3 R3, P0, PT, R0, 0x10, RZ ;  /* 0x0000001000037810 */ /* 0x000fe20007f1e0ff */
[----:B------:R-:W-:Y:S01]  /*23260*/  IMAD.MOV.U32 R24, RZ, RZ, R6 ;  /* 0x000000ffff187224 */ /* 0x000fe200078e0006 */
[----:B------:R-:W-:Y:S01]  /*23270*/  MOV R25, R23 ;  /* 0x0000001700197202 */ /* 0x000fe20000000f00 */
[----:B------:R-:W1:Y:S02]  /*23280*/  LDCU.64 UR4, c[0x0][0x3f0] ;  /* 0x00007e00ff0477ac */ /* 0x000e640008000a00 */
[----:B------:R-:W-:Y:S02]  /*23290*/  IMAD.X R21, RZ, RZ, RZ, P0 ;  /* 0x000000ffff157224 */ /* 0x000fe400000e06ff */
[----:B------:R-:W-:-:S04]  /*232a0*/  IMAD.WIDE.U32 R24, R3, R4, R24 ;  /* 0x0000000403187225 */ /* 0x000fc800078e0018 */
[----:B------:R-:W-:-:S04]  /*232b0*/  IMAD R20, R21, R4, RZ ;  /* 0x0000000415147224 */ /* 0x000fc800078e02ff */
[----:B------:R-:W-:Y:S01]  /*232c0*/  IMAD R20, R3, R5, R20 ;  /* 0x0000000503147224 */ /* 0x000fe200078e0214 */
[----:B-----5:R-:W-:Y:S02]  /*232d0*/  ISETP.GE.AND P1, PT, R196, UR8, PT ;  /* 0x00000008c4007c0c */ /* 0x020fe4000bf26270 */
[----:B------:R-:W-:Y:S01]  /*232e0*/  ISETP.GE.AND P0, PT, R2, UR8, PT ;  /* 0x0000000802007c0c */ /* 0x000fe2000bf06270 */
[----:B------:R-:W-:Y:S01]  /*232f0*/  IMAD.IADD R20, R20, 0x1, R25 ;  /* 0x0000000114147824 */ /* 0x000fe200078e0219 */
[----:B-1----:R-:W-:-:S04]  /*23300*/  LEA R26, P2, R24, UR4, 0x1 ;  /* 0x00000004181a7c11 */ /* 0x002fc8000f8408ff */
[----:B------:R-:W-:-:S05]  /*23310*/  LEA.HI.X R27, R24, UR5, R20, 0x1, P2 ;  /* 0x00000005181b7c11 */ /* 0x000fca00090f0c14 */
[----:B----4-:R1:W-:Y:S04]  /*23320*/  @!P1 STG.E.128 desc[UR6][R26.64], R12 ;  /* 0x0000000c1a009986 */ /* 0x0103e8000c101d06 */
[----:B--2---:R1:W-:Y:S02]  /*23330*/  @!P0 STG.E.128 desc[UR6][R26.64+0x80], R8 ;  /* 0x000080081a008986 */ /* 0x0043e4000c101d06 */
.L_x_918:
[----:B------:R-:W-:Y:S05]  /*23340*/  BSYNC.RECONVERGENT B0 ;  /* 0x0000000000007941 */ /* 0x000fea0003800200 */
.L_x_917:
[----:B-1--4-:R1:W4:Y:S01]  /*23350*/  LDS.128 R12, [R213+0x1000] ;  /* 0x00100000d50c7984 */ /* 0x0123220000000c00 */
[----:B------:R-:W-:Y:S03]  /*23360*/  BSSY.RECONVERGENT B0, `(.L_x_919) ;  /* 0x0000013000007945 */ /* 0x000fe60003800200 */
[----:B--2---:R1:W2:Y:S01]  /*23370*/  LDS.128 R8, [R213+0x3000] ;  /* 0x00300000d5087984 */ /* 0x0042a20000000c00 */
[----:B------:R-:W-:Y:S05]  /*23380*/  @P4 BRA `(.L_x_920) ;  /* 0x0000000000404947 */ /* 0x000fea0003800000 */
[----:B------:R-:W5:Y:S01]  /*23390*/  LDCU UR8, c[0x0][0x440] ;  /* 0x00008800ff0877ac */ /* 0x000f620008000800 */
[----:B------:R-:W-:Y:S01]  /*233a0*/  IADD3 R3, P0, PT, R0, 0x20, RZ ;  /* 0x0000002000037810 */ /* 0x000fe20007f1e0ff */
[----:B------:R-:W-:Y:S01]  /*233b0*/  IMAD.MOV.U32 R24, RZ, RZ, R6 ;  /* 0x000000ffff187224 */ /* 0x000fe200078e0006 */
[----:B------:R-:W-:Y:S01]  /*233c0*/  MOV R25, R23 ;  /* 0x0000001700197202 */ /* 0x000fe20000000f00 */
[----:B------:R-:W3:Y:S02]  /*233d0*/  LDCU.64 UR4, c[0x0][0x3f0] ;  /* 0x00007e00ff0477ac */ /* 0x000ee40008000a00 */
[----:B------:R-:W-:Y:S02]  /*233e0*/  IMAD.X R21, RZ, RZ, RZ, P0 ;  /* 0x000000ffff157224 */ /* 0x000fe400000e06ff */
[----:B------:R-:W-:-:S04]  /*233f0*/  IMAD.WIDE.U32 R24, R3, R4, R24 ;  /* 0x0000000403187225 */ /* 0x000fc800078e0018 */
[----:B------:R-:W-:-:S04]  /*23400*/  IMAD R20, R21, R4, RZ ;  /* 0x0000000415147224 */ /* 0x000fc800078e02ff */
[----:B------:R-:W-:Y:S01]  /*23410*/  IMAD R20, R3, R5, R20 ;  /* 0x0000000503147224 */ /* 0x000fe200078e0214 */
[----:B-----5:R-:W-:Y:S02]  /*23420*/  ISETP.GE.AND P1, PT, R196, UR8, PT ;  /* 0x00000008c4007c0c */ /* 0x020fe4000bf26270 */
[----:B------:R-:W-:Y:S01]  /*23430*/  ISETP.GE.AND P0, PT, R2, UR8, PT ;  /* 0x0000000802007c0c */ /* 0x000fe2000bf06270 */
[----:B------:R-:W-:Y:S01]  /*23440*/  IMAD.IADD R20, R20, 0x1, R25 ;  /* 0x0000000114147824 */ /* 0x000fe200078e0219 */
[----:B---3--:R-:W-:-:S04]  /*23450*/  LEA R26, P2, R24, UR4, 0x1 ;  /* 0x00000004181a7c11 */ /* 0x008fc8000f8408ff */
[----:B------:R-:W-:-:S05]  /*23460*/  LEA.HI.X R27, R24, UR5, R20, 0x1, P2 ;  /* 0x00000005181b7c11 */ /* 0x000fca00090f0c14 */
[----:B----4-:R3:W-:Y:S04]  /*23470*/  @!P1 STG.E.128 desc[UR6][R26.64], R12 ;  /* 0x0000000c1a009986 */ /* 0x0107e8000c101d06 */
[----:B--2---:R3:W-:Y:S02]  /*23480*/  @!P0 STG.E.128 desc[UR6][R26.64+0x80], R8 ;  /* 0x000080081a008986 */ /* 0x0047e4000c101d06 */
.L_x_920:
[----:B------:R-:W-:Y:S05]  /*23490*/  BSYNC.RECONVERGENT B0 ;  /* 0x0000000000007941 */ /* 0x000fea0003800200 */
.L_x_919:
[----:B------:R-:W-:Y:S05]  /*234a0*/  @P3 EXIT ;  /* 0x000000000000394d */ /* 0x000fea0003800000 */
[----:B--23--:R2:W3:Y:S01]  /*234b0*/  LDS.128 R8, [R213+0x3800] ;  /* 0x00380000d5087984 */ /* 0x00c4e20000000c00 */
        /* <DEDUP_REMOVED lines=15> */
[----:B---3--:R-:W-:Y:S01]  /*235b0*/  STG.E.128 desc[UR6][R4.64+0x80], R8 ;  /* 0x0000800804007986 */ /* 0x008fe2000c101d06 */
[----:B------:R-:W-:Y:S05]  /*235c0*/  EXIT ;  /* 0x000000000000794d */ /* 0x000fea0003800000 */
.L_x_921:
        /* <DEDUP_REMOVED lines=11> */
.L_x_7212:


//--------------------- .text._ZN5flash24flash_fwd_splitkv_kernelI23Flash_fwd_kernel_traitsILi128ELi64ELi128ELi4ELb0ELb0EN7cutlass6half_tE19Flash_kernel_traitsILi128ELi64ELi128ELi4ES3_EELb1ELb0ELb0ELb0ELb0ELb1ELb0ELb1EEEvNS_16Flash_fwd_paramsE --------------------------
	.section	.text._ZN5flash24flash_fwd_splitkv_kernelI23Flash_fwd_kernel_traitsILi128ELi64ELi128ELi4ELb0ELb0EN7cutlass6half_tE19Flash_kernel_traitsILi128ELi64ELi128ELi4ES3_EELb1ELb0ELb0ELb0ELb0ELb1ELb0ELb1EEEvNS_16Flash_fwd_paramsE,"ax",@progbits
	.align	128
        .global         _ZN5flash24flash_fwd_splitkv_kernelI23Flash_fwd_kernel_traitsILi128ELi64ELi128ELi4ELb0ELb0EN7cutlass6half_tE19Flash_kernel_traitsILi128ELi64ELi128ELi4ES3_EELb1ELb0ELb0ELb0ELb0ELb1ELb0ELb1EEEvNS_16Flash_fwd_paramsE
        .type           _ZN5flash24flash_fwd_splitkv_kernelI23Flash_fwd_kernel_traitsILi128ELi64ELi128ELi4ELb0ELb0EN7cutlass6half_tE19Flash_kernel_traitsILi128ELi64ELi128ELi4ES3_EELb1ELb0ELb0ELb0ELb0ELb1ELb0ELb1EEEvNS_16Flash_fwd_paramsE,@function
        .size           _ZN5flash24flash_fwd_splitkv_kernelI23Flash_fwd_kernel_traitsILi128ELi64ELi128ELi4ELb0ELb0EN7cutlass6half_tE19Flash_kernel_traitsILi128ELi64ELi128ELi4ES3_EELb1ELb0ELb0ELb0ELb0ELb1ELb0ELb1EEEvNS_16Flash_fwd_paramsE,(.L_x_7213 - _ZN5flash24flash_fwd_splitkv_kernelI23Flash_fwd_kernel_traitsILi128ELi64ELi128ELi4ELb0ELb0EN7cutlass6half_tE19Flash_kernel_traitsILi128ELi64ELi128ELi4ES3_EELb1ELb0ELb0ELb0ELb0ELb1ELb0ELb1EEEvNS_16Flash_fwd_paramsE)
        .other          _ZN5flash24flash_fwd_splitkv_kernelI23Flash_fwd_kernel_traitsILi128ELi64ELi128ELi4ELb0ELb0EN7cutlass6half_tE19Flash_kernel_traitsILi128ELi64ELi128ELi4ES3_EELb1ELb0ELb0ELb0ELb0ELb1ELb0ELb1EEEvNS_16Flash_fwd_paramsE,@"STO_CUDA_ENTRY STV_DEFAULT"
_ZN5flash24flash_fwd_splitkv_kernelI23Flash_fwd_kernel_traitsILi128ELi64ELi128ELi4ELb0ELb0EN7cutlass6half_tE19Flash_kernel_traitsILi128ELi64ELi128ELi4ES3_EELb1ELb0ELb0ELb0ELb0ELb1ELb0ELb1EEEvNS_16Flash_fwd_paramsE:
.text._ZN5flash24flash_fwd_splitkv_kernelI23Flash_fwd_kernel_traitsILi128ELi64ELi128ELi4ELb0ELb0EN7cutlass6half_tE19Flash_kernel_traitsILi128ELi64ELi128ELi4ES3_EELb1ELb0ELb0ELb0ELb0ELb1ELb0ELb1EEEvNS_16Flash_fwd_paramsE:
        /* <DEDUP_REMOVED lines=51> */
.L_x_922:
        /* <DEDUP_REMOVED lines=74> */
.L_x_925:
[----:B------:R-:W-:Y:S05]  /*07d0*/  BSYNC.RECONVERGENT B0 ;  /* 0x0000000000007941 */ /* 0x000fea0003800200 */
.L_x_924:
        /* <DEDUP_REMOVED lines=18> */
.L_x_927:
[----:B------:R-:W-:Y:S05]  /*0900*/  BSYNC.RECONVERGENT B0 ;  /* 0x0000000000007941 */ /* 0x000fea0003800200 */
.L_x_926:
        /* <DEDUP_REMOVED lines=18> */
.L_x_929:
[----:B------:R-:W-:Y:S05]  /*0a30*/  BSYNC.RECONVERGENT B0 ;  /* 0x0000000000007941 */ /* 0x000fea0003800200 */
.L_x_928:
        /* <DEDUP_REMOVED lines=17> */
.L_x_931:
[----:B------:R-:W-:Y:S05]  /*0b50*/  BSYNC.RECONVERGENT B0 ;  /* 0x0000000000007941 */ /* 0x000fea0003800200 */
.L_x_930:
        /* <DEDUP_REMOVED lines=20> */
.L_x_923:
        /* <DEDUP_REMOVED lines=10> */
.L_x_932:
        /* <DEDUP_REMOVED lines=103> */
.L_x_933:
        /* <DEDUP_REMOVED lines=15> */
.L_x_935:
[----:B------:R-:W2:Y:S01]  /*14a0*/  LDC.64 R8, c[0x0][0x3b8] ;  /* 0x0000ee00ff087b82 */ /* 0x000ea20000000a00 */
[----:B-1----:R-:W-:-:S05]  /*14b0*/  IADD3 R4, PT, PT, R0, R11, RZ ;  /* 0x0000000b00047210 */ /* 0x002fca0007ffe0ff */
[C---:B--2---:R-:W-:Y:S02]  /*14c0*/  IMAD R15, R4.reuse, R9, RZ ;  /* 0x00000009040f7224 */ /* 0x044fe400078e02ff */
[----:B------:R-:W-:-:S05]  /*14d0*/  IMAD.WIDE.U32 R4, R4, R8, RZ ;  /* 0x0000000804047225 */ /* 0x000fca00078e00ff */
[----:B------:R-:W-:Y:S02]  /*14e0*/  IADD3 R15, PT, PT, R5, R15, RZ ;  /* 0x0000000f050f7210 */ /* 0x000fe40007ffe0ff */
[----:B------:R-:W-:Y:S02]  /*14f0*/  MOV R14, R4 ;  /* 0x00000004000e7202 */ /* 0x000fe40000000f00 */
.L_x_936:
        /* <DEDUP_REMOVED lines=14> */
.L_x_937:
[----:B------:R-:W1:Y:S01]  /*15e0*/  LDC.64 R4, c[0x0][0x3c0] ;  /* 0x0000f000ff047b82 */ /* 0x000e620000000a00 */
[----:B------:R-:W-:-:S05]  /*15f0*/  IADD3 R0, PT, PT, R0, R11, RZ ;  /* 0x0000000b00007210 */ /* 0x000fca0007ffe0ff */
[C---:B-1----:R-:W-:Y:S02]  /*1600*/  IMAD R19, R0.reuse, R5, RZ ;  /* 0x0000000500137224 */ /* 0x042fe400078e02ff */
[----:B------:R-:W-:-:S05]  /*1610*/  IMAD.WIDE.U32 R10, R0, R4, RZ ;  /* 0x00000004000a7225 */ /* 0x000fca00078e00ff */
[----:B------:R-:W-:Y:S02]  /*1620*/  IADD3 R19, PT, PT, R11, R19, RZ ;  /* 0x000000130b137210 */ /* 0x000fe40007ffe0ff */
[----:B------:R-:W-:-:S07]  /*1630*/  MOV R18, R10 ;  /* 0x0000000a00127202 */ /* 0x000fce0000000f00 */
.L_x_938:
        /* <DEDUP_REMOVED lines=48> */
.L_x_934:
        /* <DEDUP_REMOVED lines=73> */
[C---:B------:R-:W-:Y:S01]  /*1dd0*/  SHF.L.U32 R123, R12.reuse, 0x4, RZ ;  /* 0x000000040c7b7819 */ /* 0x040fe200000006ff */
[----:B------:R-:W-:Y:S01]  /*1de0*/  IMAD.MOV.U32 R15, RZ, RZ, RZ ;  /* 0x000000ffff0f7224 */ /* 0x000fe200078e00ff */
[----:B------:R-:W3:Y:S01]  /*1df0*/  LDCU.128 UR12, c[0x0][0x4c0] ;  /* 0x00009800ff0c77ac */ /* 0x000ee20008000c00 */
[C---:B------:R-:W-:Y:S01]  /*1e00*/  IMAD R114, R12.reuse, 0x30, RZ ;  /* 0x000000300c727824 */ /* 0x040fe200078e02ff */
[----:B------:R-:W-:Y:S01]  /*1e10*/  @!P0 IADD3 R11, PT, PT, -R11, RZ, RZ ;  /* 0x000000ff0b0b8210 */ /* 0x000fe20007ffe1ff */
[----:B------:R-:W4:Y:S01]  /*1e20*/  LDC.64 R2, c[0x0][0x4a8] ;  /* 0x00012a00ff027b82 */ /* 0x000f220000000a00 */
[----:B------:R-:W3:Y:S01]  /*1e30*/  LDCU.128 UR8, c[0x0][0x490] ;  /* 0x00009200ff0877ac */ /* 0x000ee20008000c00 */
[----:B------:R-:W-:Y:S01]  /*1e40*/  IMAD R113, R12, 0x50, RZ ;  /* 0x000000500c717824 */ /* 0x000fe200078e02ff */
[----:B------:R-:W-:Y:S01]  /*1e50*/  SEL R6, R6, R11, !P1 ;  /* 0x0000000b06067207 */ /* 0x000fe20004800000 */
[C---:B------:R-:W-:Y:S01]  /*1e60*/  IMAD R112, R12.reuse, 0x60, RZ ;  /* 0x000000600c707824 */ /* 0x040fe200078e02ff */
[----:B------:R-:W3:Y:S01]  /*1e70*/  LDCU.64 UR4, c[0x0][0x488] ;  /* 0x00009100ff0477ac */ /* 0x000ee20008000a00 */
[C---:B------:R-:W-:Y:S01]  /*1e80*/  IMAD R111, R12.reuse, 0x70, RZ ;  /* 0x000000700c6f7824 */ /* 0x040fe200078e02ff */
[C---:B------:R-:W-:Y:S01]  /*1e90*/  SHF.L.U32 R109, R12.reuse, 0x5, RZ ;  /* 0x000000050c6d7819 */ /* 0x040fe200000006ff */
[----:B------:R-:W-:Y:S01]  /*1ea0*/  IMAD.SHL.U32 R107, R12, 0x40, RZ ;  /* 0x000000400c6b7824 */ /* 0x000fe200078e00ff */
[----:B------:R-:W-:Y:S01]  /*1eb0*/  UMOV UR20, URZ ;  /* 0x000000ff00147c82 */ /* 0x000fe20008000000 */
[----:B------:R-:W-:Y:S01]  /*1ec0*/  VIMNMX R76, PT, PT, RZ, R76, !PT ;  /* 0x0000004cff4c7248 */ /* 0x000fe20007fe0100 */
[C---:B------:R-:W-:Y:S01]  /*1ed0*/  VIADD R75, R126.reuse, 0x10 ;  /* 0x000000107e4b7836 */ /* 0x040fe20000000000 */
[C---:B------:R-:W-:Y:S01]  /*1ee0*/  IADD3 R74, PT, PT, R126.reuse, 0x20, RZ ;  /* 0x000000207e4a7810 */ /* 0x040fe20007ffe0ff */
[C---:B------:R-:W-:Y:S01]  /*1ef0*/  VIADD R73, R126.reuse, 0x30 ;  /* 0x000000307e497836 */ /* 0x040fe20000000000 */
[C---:B------:R-:W-:Y:S01]  /*1f00*/  IADD3 R121, PT, PT, R126.reuse, 0x40, RZ ;  /* 0x000000407e797810 */ /* 0x040fe20007ffe0ff */
[C---:B------:R-:W-:Y:S01]  /*1f10*/  VIADD R119, R126.reuse, 0x50 ;  /* 0x000000507e777836 */ /* 0x040fe20000000000 */
[----:B------:R-:W-:Y:S01]  /*1f20*/  IADD3 R117, PT, PT, R126, 0x60, RZ ;  /* 0x000000607e757810 */ /* 0x000fe20007ffe0ff */
[----:B-1----:R-:W-:Y:S01]  /*1f30*/  IMAD.WIDE.U32 R16, R7, R4, R14 ;  /* 0x0000000407107225 */ /* 0x002fe200078e000e */
[----:B------:R-:W-:-:S02]  /*1f40*/  IADD3 R4, P0, PT, -R69, R126, RZ ;  /* 0x0000007e45047210 */ /* 0x000fc40007f1e1ff */
[----:B------:R-:W-:Y:S01]  /*1f50*/  MOV R106, R77 ;  /* 0x0000004d006a7202 */ /* 0x000fe20000000f00 */
[----:B------:R-:W-:Y:S01]  /*1f60*/  IMAD R17, R7, R5, R17 ;  /* 0x0000000507117224 */ /* 0x000fe200078e0211 */
[----:B------:R-:W-:Y:S01]  /*1f70*/  SHF.R.S32.HI R5, RZ, 0x1f, R6 ;  /* 0x0000001fff057819 */ /* 0x000fe20000011406 */
[----:B------:R-:W-:Y:S01]  /*1f80*/  VIADD R115, R126, 0x70 ;  /* 0x000000707e737836 */ /* 0x000fe20000000000 */
[----:B----4-:R-:W-:Y:S01]  /*1f90*/  SHF.L.U64.HI R94, R2, 0x4, R3 ;  /* 0x00000004025e7819 */ /* 0x010fe20000010203 */
[----:B--2---:R-:W-:Y:S01]  /*1fa0*/  IMAD.WIDE.U32 R18, R77, UR16, R16 ;  /* 0x000000104d127c25 */ /* 0x004fe2000f8e0010 */
[----:B------:R-:W-:Y:S02]  /*1fb0*/  SHF.R.S32.HI R102, RZ, 0x1f, R123 ;  /* 0x0000001fff667819 */ /* 0x000fe4000001147b */
        /* <DEDUP_REMOVED lines=11> */
[----:B------:R-:W1:Y:S03]  /*2070*/  LDCU.64 UR12, c[0x0][0x4e0] ;  /* 0x00009c00ff0c77ac */ /* 0x000e660008000a00 */
[----:B------:R-:W-:Y:S01]  /*2080*/  IMAD R17, R7, UR11, R17 ;  /* 0x0000000b07117c24 */ /* 0x000fe2000f8e0211 */
[----:B------:R-:W2:Y:S01]  /*2090*/  LDCU.64 UR10, c[0x0][0x4d0] ;  /* 0x00009a00ff0a77ac */ /* 0x000ea20008000a00 */
[----:B-----5:R-:W-:Y:S02]  /*20a0*/  IMAD.IADD R7, R77, 0x1, R0 ;  /* 0x000000014d077824 */ /* 0x020fe400078e0200 */
[----:B------:R-:W-:Y:S01]  /*20b0*/  IMAD.IADD R21, R11, 0x1, R20 ;  /* 0x000000010b157824 */ /* 0x000fe200078e0214 */
[----:B------:R-:W-:Y:S01]  /*20c0*/  SHF.R.S32.HI R11, RZ, 0x1f, R69 ;  /* 0x0000001fff0b7819 */ /* 0x000fe20000011445 */
[----:B------:R-:W-:Y:S01]  /*20d0*/  IMAD R5, R5, UR18, RZ ;  /* 0x0000001205057c24 */ /* 0x000fe2000f8e02ff */
[----:B------:R-:W-:Y:S01]  /*20e0*/  MOV R20, R10 ;  /* 0x0000000a00147202 */ /* 0x000fe20000000f00 */
[----:B------:R-:W-:-:S02]  /*20f0*/  IMAD R7, R7, R12, RZ ;  /* 0x0000000c07077224 */ /* 0x000fc400078e02ff */
[----:B------:R-:W-:Y:S02]  /*2100*/  IMAD.X R11, RZ, RZ, ~R11, P0 ;  /* 0x000000ffff0b7224 */ /* 0x000fe400000e0e0b */
[C---:B------:R-:W-:Y:S01]  /*2110*/  IMAD R18, R6.reuse, UR19, R5 ;  /* 0x0000001306127c24 */ /* 0x040fe2000f8e0205 */
[----:B------:R-:W-:Y:S01]  /*2120*/  SHF.R.S32.HI R5, RZ, 0x1f, R7 ;  /* 0x0000001fff057819 */ /* 0x000fe20000011407 */
[----:B------:R-:W-:Y:S01]  /*2130*/  IMAD.WIDE.U32 R16, R77, R2, R16 ;  /* 0x000000024d107225 */ /* 0x000fe200078e0010 */
[C---:B------:R-:W-:Y:S01]  /*2140*/  IADD3 R86, P0, PT, R7.reuse, R116, RZ ;  /* 0x0000007407567210 */ /* 0x040fe20007f1e0ff */
[----:B------:R-:W3:Y:S01]  /*2150*/  LDCU.U8 UR19, c[0x0][0x533] ;  /* 0x0000a660ff1377ac */ /* 0x000ee20008000000 */
[----:B------:R-:W-:Y:S01]  /*2160*/  IADD3 R52, P1, PT, R7, R118, RZ ;  /* 0x0000007607347210 */ /* 0x000fe20007f3e0ff */
[----:B------:R-:W-:Y:S02]  /*2170*/  IMAD R17, R77, R3, R17 ;  /* 0x000000034d117224 */ /* 0x000fe400078e0211 */
[C---:B------:R-:W-:Y:S01]  /*2180*/  IMAD.X R87, R5.reuse, 0x1, R103, P0 ;  /* 0x0000000105577824 */ /* 0x040fe200000e0667 */
[----:B------:R-:W-:Y:S01]  /*2190*/  IADD3.X R5, PT, PT, R5, R104, RZ, P1, !PT ;  /* 0x0000006805057210 */ /* 0x000fe20000ffe4ff */
[----:B------:R-:W-:Y:S01]  /*21a0*/  IMAD.WIDE.U32 R16, R6, UR18, R16 ;  /* 0x0000001206107c25 */ /* 0x000fe2000f8e0010 */
[----:B------:R-:W-:-:S02]  /*21b0*/  USHF.L.U32 UR18, UR16, 0x7, URZ ;  /* 0x0000000710127899 */ /* 0x000fc400080006ff */
[C---:B------:R-:W-:Y:S01]  /*21c0*/  SHF.L.U64.HI R0, R52.reuse, 0x1, R5 ;  /* 0x0000000134007819 */ /* 0x040fe20000010205 */
[----:B------:R-:W-:Y:S01]  /*21d0*/  IMAD R85, R11, UR16, RZ ;  /* 0x000000100b557c24 */ /* 0x000fe2000f8e02ff */
[----:B------:R-:W-:Y:S01]  /*21e0*/  SHF.L.U32 R52, R52, 0x1, RZ ;  /* 0x0000000134347819 */ /* 0x000fe200000006ff */
[----:B------:R-:W-:Y:S01]  /*21f0*/  IMAD.IADD R19, R17, 0x1, R18 ;  /* 0x0000000111137824 */ /* 0x000fe200078e0212 */
[----:B------:R-:W-:Y:S01]  /*2200*/  SHF.L.U64.HI R87, R86, 0x1, R87 ;  /* 0x0000000156577819 */ /* 0x000fe20000010257 */
[----:B------:R-:W-:Y:S01]  /*2210*/  IMAD.MOV.U32 R18, RZ, RZ, R16 ;  /* 0x000000ffff127224 */ /* 0x000fe200078e0010 */
[----:B------:R-:W-:Y:S01]  /*2220*/  IADD3 R16, P0, PT, R52, UR14, RZ ;  /* 0x0000000e34107c10 */ /* 0x000fe2000ff1e0ff */
[----:B------:R-:W-:Y:S01]  /*2230*/  IMAD R85, R4, UR17, R85 ;  /* 0x0000001104557c24 */ /* 0x000fe2000f8e0255 */
[----:B------:R-:W4:Y:S01]  /*2240*/  LDCU UR17, c[0x0][0x450] ;  /* 0x00008a00ff1177ac */ /* 0x000f220008000800 */
[----:B------:R-:W-:Y:S01]  /*2250*/  IMAD.SHL.U32 R86, R86, 0x2, RZ ;  /* 0x0000000256567824 */ /* 0x000fe200078e00ff */
        /* <DEDUP_REMOVED lines=21> */
[----:B------:R-:W-:Y:S01]  /*23b0*/  IMAD R110, R61, -0x80, R69 ;  /* 0xffffff803d6e7824 */ /* 0x000fe200078e0245 */
[----:B------:R-:W-:Y:S01]  /*23c0*/  SHF.R.S64 R91, R93, 0x1f, R90 ;  /* 0x0000001f5d5b7819 */ /* 0x000fe2000000105a */
[----:B------:R-:W-:Y:S01]  /*23d0*/  IMAD R108, R61, -0x80, R66 ;  /* 0xffffff803d6c7824 */ /* 0x000fe200078e0242 */
[----:B------:R-:W-:Y:S01]  /*23e0*/  SHF.R.S64 R93, R93, 0x1f, R92 ;  /* 0x0000001f5d5d7819 */ /* 0x000fe2000000105c */
[----:B------:R-:W-:Y:S01]  /*23f0*/  IMAD.MOV.U32 R105, RZ, RZ, R61 ;  /* 0x000000ffff697224 */ /* 0x000fe200078e003d */
[----:B----4-:R-:W-:Y:S01]  /*2400*/  MOV R13, UR17 ;  /* 0x00000011000d7c02 */ /* 0x010fe20008000f00 */
[----:B---3--:R-:W-:Y:S01]  /*2410*/  UISETP.NE.AND UP0, UPT, UR19, URZ, UPT ;  /* 0x000000ff1300728c */ /* 0x008fe2000bf05270 */
[----:B------:R-:W-:-:S02]  /*2420*/  SHF.R.S32.HI R90, RZ, 0x1f, R90 ;  /* 0x0000001fff5a7819 */ /* 0x000fc4000001145a */
[----:B------:R-:W-:Y:S02]  /*2430*/  SHF.R.S32.HI R92, RZ, 0x1f, R92 ;  /* 0x0000001fff5c7819 */ /* 0x000fe4000001145c */
[----:B------:R-:W-:Y:S02]  /*2440*/  LEA.HI.X R85, R6, UR9, R85, 0x1, P3 ;  /* 0x0000000906557c11 */ /* 0x000fe400098f0c55 */
[----:B------:R-:W-:Y:S01]  /*2450*/  LEA.HI.X R11, R4, UR5, R11, 0x1, P2 ;  /* 0x00000005040b7c11 */ /* 0x000fe200090f0c0b */
[----:B------:R-:W3:Y:S01]  /*2460*/  LDCU.64 UR4, c[0x0][0x3b8] ;  /* 0x00007700ff0477ac */ /* 0x000ee20008000a00 */
[----:B------:R-:W-:Y:S01]  /*2470*/  IADD3.X R87, PT, PT, R87, UR11, RZ, P1, !PT ;  /* 0x0000000b57577c10 */ /* 0x000fe20008ffe4ff */
[----:B-12---:R-:W4:Y:S06]  /*2480*/  LDCU.128 UR8, c[0x0][0x3a0] ;  /* 0x00007400ff0877ac */ /* 0x006f2c0008000c00 */
.L_x_1039:
[----:B------:R-:W-:Y:S01]  /*2490*/  VIADD R108, R108, 0x80 ;  /* 0x000000806c6c7836 */ /* 0x000fe20000000000 */
[----:B------:R-:W-:Y:S01]  /*24a0*/  BSSY.RECONVERGENT B0, `(.L_x_940) ;  /* 0x0000014000007945 */ /* 0x000fe20003800200 */
[----:B------:R-:W-:Y:S03]  /*24b0*/  VIADD R110, R110, 0x80 ;  /* 0x000000806e6e7836 */ /* 0x000fe60000000000 */
[CC--:B------:R-:W-:Y:S02]  /*24c0*/  ISETP.GE.AND P0, PT, R126.reuse, R108.reuse, PT ;  /* 0x0000006c7e00720c */ /* 0x0c0fe40003f06270 */
[C---:B------:R-:W-:Y:S02]  /*24d0*/  ISETP.GE.AND P2, PT, R75.reuse, R108, PT ;  /* 0x0000006c4b00720c */ /* 0x040fe40003f46270 */
[----:B------:R-:W-:Y:S02]  /*24e0*/  ISETP.GE.AND P0, PT, R126, R110, !P0 ;  /* 0x0000006e7e00720c */ /* 0x000fe40004706270 */
[C---:B------:R-:W-:Y:S02]  /*24f0*/  ISETP.GE.AND P1, PT, R74.reuse, R108, PT ;  /* 0x0000006c4a00720c */ /* 0x040fe40003f26270 */
        /* <DEDUP_REMOVED lines=14> */
.L_x_941:
[----:B---34-:R-:W-:Y:S05]  /*25e0*/  BSYNC.RECONVERGENT B0 ;  /* 0x0000000000007941 */ /* 0x018fea0003800200 */
.L_x_940:
        /* <DEDUP_REMOVED lines=13> */
.L_x_943:
[----:B------:R-:W-:Y:S05]  /*26c0*/  BSYNC.RECONVERGENT B0 ;  /* 0x0000000000007941 */ /* 0x000fea0003800200 */
.L_x_942:
        /* <DEDUP_REMOVED lines=14> */
.L_x_945:
[----:B------:R-:W-:Y:S05]  /*27b0*/  BSYNC.RECONVERGENT B0 ;  /* 0x0000000000007941 */ /* 0x000fea0003800200 */
.L_x_944:
[----:B------:R-:W-:Y:S01]  /*27c0*/  ISETP.LT.OR P1, PT, R73, R110, P4 ;  /* 0x0000006e4900720c */ /* 0x000fe20002721670 */
        /* <DEDUP_REMOVED lines=20> */
.L_x_947:
[----:B------:R-:W-:Y:S05]  /*2910*/  BSYNC.RECONVERGENT B0 ;  /* 0x0000000000007941 */ /* 0x000fea0003800200 */
.L_x_946:
        /* <DEDUP_REMOVED lines=17> */
.L_x_949:
[----:B------:R-:W-:Y:S05]  /*2a30*/  BSYNC.RECONVERGENT B0 ;  /* 0x0000000000007941 */ /* 0x000fea0003800200 */
.L_x_948:
[----:B------:R-:W-:Y:S01]  /*2a40*/  ISETP.GE.AND P5, PT, R119, R110, !P5 ;  /* 0x0000006e7700720c */ /* 0x000fe20006fa6270 */
        /* <DEDUP_REMOVED lines=20> */
.L_x_951:
[----:B------:R-:W-:Y:S05]  /*2b90*/  BSYNC.RECONVERGENT B0 ;  /* 0x0000000000007941 */ /* 0x000fea0003800200 */
.L_x_950:
        /* <DEDUP_REMOVED lines=23> */
.L_x_953:
[----:B------:R-:W-:Y:S05]  /*2d10*/  BSYNC.RECONVERGENT B0 ;  /* 0x0000000000007941 */ /* 0x000fea0003800200 */
.L_x_952:
        /* <DEDUP_REMOVED lines=18> */
.L_x_955:
[----:B------:R-:W-:Y:S05]  /*2e40*/  BSYNC.RECONVERGENT B0 ;  /* 0x0000000000007941 */ /* 0x000fea0003800200 */
.L_x_954:
        /* <DEDUP_REMOVED lines=14> */
.L_x_959:
[----:B------:R-:W-:Y:S05]  /*2f30*/  BSYNC.RECONVERGENT B0 ;  /* 0x0000000000007941 */ /* 0x000fea0003800200 */
.L_x_958:
        /* <DEDUP_REMOVED lines=16> */
.L_x_961:
[----:B------:R-:W-:Y:S05]  /*3040*/  BSYNC.RECONVERGENT B0 ;  /* 0x0000000000007941 */ /* 0x000fea0003800200 */
.L_x_960:
        /* <DEDUP_REMOVED lines=18> */
.L_x_963:
[----:B------:R-:W-:Y:S05]  /*3170*/  BSYNC.RECONVERGENT B0 ;  /* 0x0000000000007941 */ /* 0x000fea0003800200 */
.L_x_962:
        /* <DEDUP_REMOVED lines=18> */
.L_x_965:
[----:B------:R-:W-:Y:S05]  /*32a0*/  BSYNC.RECONVERGENT B0 ;  /* 0x0000000000007941 */ /* 0x000fea0003800200 */
.L_x_964:
        /* <DEDUP_REMOVED lines=14> */
.L_x_967:
[----:B------:R-:W-:Y:S05]  /*3390*/  BSYNC.RECONVERGENT B0 ;  /* 0x0000000000007941 */ /* 0x000fea0003800200 */
.L_x_966:
        /* <DEDUP_REMOVED lines=16> */
.L_x_969:
[----:B------:R-:W-:Y:S05]  /*34a0*/  BSYNC.RECONVERGENT B0 ;  /* 0x0000000000007941 */ /* 0x000fea0003800200 */
.L_x_968:
        /* <DEDUP_REMOVED lines=16> */
.L_x_971:
[----:B------:R-:W-:Y:S05]  /*35b0*/  BSYNC.RECONVERGENT B0 ;  /* 0x0000000000007941 */ /* 0x000fea0003800200 */
.L_x_970:
        /* <DEDUP_REMOVED lines=19> */
.L_x_957:
[C---:B------:R-:W-:Y:S04]  /*36f0*/  ISETP.GE.AND P6, PT, R121.reuse, R108, PT ;  /* 0x0000006c7900720c */ /* 0x040fe80003fc6270 */
[----:B------:R-:W-:Y:S01]  /*3700*/  ISETP.GE.AND P6, PT, R121, R110, !P6 ;  /* 0x0000006e7900720c */ /* 0x000fe200077c6270 */
[----:B------:R-:W-:Y:S01]  /*3710*/  @!UPT UIADD3 URZ, UPT, UPT, URZ, URZ, URZ ;  /* 0x000000fffffff290 */ /* 0x000fe2000fffe0ff */
[----:B------:R-:W-:Y:S11]  /*3720*/  BRA.U !UP0, `(.L_x_973) ;  /* 0x0000003d082c7547 */ /* 0x000ff6000b800000 */
        /* <DEDUP_REMOVED lines=57> */
.L_x_977:
[----:B------:R-:W-:Y:S05]  /*3ac0*/  BSYNC.RECONVERGENT B0 ;  /* 0x0000000000007941 */ /* 0x000fea0003800200 */
.L_x_976:
        /* <DEDUP_REMOVED lines=53> */
.L_x_975:
[----:B------:R-:W-:Y:S05]  /*3e20*/  BSYNC.RECONVERGENT B1 ;  /* 0x0000000000017941 */ /* 0x000fea0003800200 */
.L_x_974:
        /* <DEDUP_REMOVED lines=68> */
.L_x_981:
[----:B------:R-:W-:Y:S05]  /*4270*/  BSYNC.RECONVERGENT B0 ;  /* 0x0000000000007941 */ /* 0x000fea0003800200 */
.L_x_980:
        /* <DEDUP_REMOVED lines=53> */
.L_x_979:
[----:B------:R-:W-:Y:S05]  /*45d0*/  BSYNC.RECONVERGENT B1 ;  /* 0x0000000000017941 */ /* 0x000fea0003800200 */
.L_x_978:
[----:B------:R-:W-:Y:S01]  /*45e0*/  ISETP.NE.AND P0, PT, R130, RZ, PT ;  /* 0x000000ff8200720c */ /* 0x000fe20003f05270 */
[----:B------:R-:W-:Y:S11]  /*45f0*/  BSSY.RECONVERGENT B1, `(.L_x_982) ;  /* 0x000007a000017945 */ /* 0x000ff60003800200 */
[----:B------:R-:W-:Y:S01]  /*4600*/  @!UPT UIADD3 URZ, UPT, UPT, URZ, URZ, URZ ;  /* 0x000000fffffff290 */ /* 0x000fe2000fffe0ff */
[----:B------:R-:W-:Y:S05]  /*4610*/  @P0 BRA `(.L_x_983) ;  /* 0x0000000400dc0947 */ /* 0x000fea0003800000 */
        /* <DEDUP_REMOVED lines=65> */
.L_x_985:
[----:B------:R-:W-:Y:S05]  /*4a30*/  BSYNC.RECONVERGENT B0 ;  /* 0x0000000000007941 */ /* 0x000fea0003800200 */
.L_x_984:
        /* <DEDUP_REMOVED lines=53> */
.L_x_983:
[----:B------:R-:W-:Y:S05]  /*4d90*/  BSYNC.RECONVERGENT B1 ;  /* 0x0000000000017941 */ /* 0x000fea0003800200 */
.L_x_982:
        /* <DEDUP_REMOVED lines=71> */
.L_x_989:
[----:B------:R-:W-:Y:S05]  /*5210*/  BSYNC.RECONVERGENT B0 ;  /* 0x0000000000007941 */ /* 0x000fea0003800200 */
.L_x_988:
        /* <DEDUP_REMOVED lines=51> */
.L_x_987:
[----:B------:R-:W-:Y:S05]  /*5550*/  BSYNC.RECONVERGENT B1 ;  /* 0x0000000000017941 */ /* 0x000fea0003800200 */
.L_x_986:
[----:B------:R-:W-:Y:S04]  /*5560*/  BSSY.RECONVERGENT B1, `(.L_x_990) ;  /* 0x0000075000017945 */ /* 0x000fe80003800200 */
[----:B------:R-:W-:Y:S05]  /*5570*/  @!P6 BRA `(.L_x_991) ;  /* 0x0000000400cce947 */ /* 0x000fea0003800000 */
        /* <DEDUP_REMOVED lines=63> */
.L_x_993:
[----:B------:R-:W-:Y:S05]  /*5970*/  BSYNC.RECONVERGENT B0 ;  /* 0x0000000000007941 */ /* 0x000fea0003800200 */
.L_x_992:
        /* <DEDUP_REMOVED lines=51> */
.L_x_991:
[----:B------:R-:W-:Y:S05]  /*5cb0*/  BSYNC.RECONVERGENT B1 ;  /* 0x0000000000017941 */ /* 0x000fea0003800200 */
.L_x_990:
        /* <DEDUP_REMOVED lines=69> */
.L_x_997:
[----:B------:R-:W-:Y:S05]  /*6110*/  BSYNC.RECONVERGENT B0 ;  /* 0x0000000000007941 */ /* 0x000fea0003800200 */
.L_x_996:
        /* <DEDUP_REMOVED lines=51> */
.L_x_995:
[----:B------:R-:W-:Y:S05]  /*6450*/  BSYNC.RECONVERGENT B1 ;  /* 0x0000000000017941 */ /* 0x000fea0003800200 */
.L_x_994:
        /* <DEDUP_REMOVED lines=67> */
.L_x_1001:
[----:B------:R-:W-:Y:S05]  /*6890*/  BSYNC.RECONVERGENT B0 ;  /* 0x0000000000007941 */ /* 0x000fea0003800200 */
.L_x_1000:
        /* <DEDUP_REMOVED lines=51> */
.L_x_999:
[----:B------:R-:W-:Y:S05]  /*6bd0*/  BSYNC.RECONVERGENT B1 ;  /* 0x0000000000017941 */ /* 0x000fea0003800200 */
.L_x_998:
        /* <DEDUP_REMOVED lines=67> */
.L_x_1005:
[----:B------:R-:W-:Y:S05]  /*7010*/  BSYNC.RECONVERGENT B0 ;  /* 0x0000000000007941 */ /* 0x000fea0003800200 */
.L_x_1004:
        /* <DEDUP_REMOVED lines=51> */
.L_x_1003:
[----:B------:R-:W-:Y:S05]  /*7350*/  BSYNC.RECONVERGENT B1 ;  /* 0x0000000000017941 */ /* 0x000fea0003800200 */
.L_x_1002:
        /* <DEDUP_REMOVED lines=8> */
.L_x_973:
        /* <DEDUP_REMOVED lines=99> */
.L_x_1009:
[----:B------:R-:W-:Y:S05]  /*7a10*/  BSYNC.RECONVERGENT B0 ;  /* 0x0000000000007941 */ /* 0x000fea0003800200 */
.L_x_1008:
        /* <DEDUP_REMOVED lines=92> */
.L_x_1007:
[----:B------:R-:W-:Y:S05]  /*7fe0*/  BSYNC.RECONVERGENT B1 ;  /* 0x0000000000017941 */ /* 0x000fea0003800200 */
.L_x_1006:
        /* <DEDUP_REMOVED lines=102> */
.L_x_1013:
[----:B------:R-:W-:Y:S05]  /*8650*/  BSYNC.RECONVERGENT B0 ;  /* 0x0000000000007941 */ /* 0x000fea0003800200 */
.L_x_1012:
        /* <DEDUP_REMOVED lines=92> */
.L_x_1011:
[----:B------:R-:W-:Y:S05]  /*8c20*/  BSYNC.RECONVERGENT B1 ;  /* 0x0000000000017941 */ /* 0x000fea0003800200 */
.L_x_1010:
[----:B------:R-:W-:Y:S01]  /*8c30*/  ISETP.NE.AND P0, PT, R130, RZ, PT ;  /* 0x000000ff8200720c */ /* 0x000fe20003f05270 */
[----:B------:R-:W-:Y:S11]  /*8c40*/  BSSY.RECONVERGENT B1, `(.L_x_1014) ;  /* 0x00000c4000017945 */ /* 0x000ff60003800200 */
[----:B------:R-:W-:Y:S01]  /*8c50*/  @!UPT UIADD3 URZ, UPT, UPT, URZ, URZ, URZ ;  /* 0x000000fffffff290 */ /* 0x000fe2000fffe0ff */
[----:B------:R-:W-:Y:S05]  /*8c60*/  @P0 BRA `(.L_x_1015) ;  /* 0x0000000c00040947 */ /* 0x000fea0003800000 */
        /* <DEDUP_REMOVED lines=100> */
.L_x_1017:
[----:B------:R-:W-:Y:S05]  /*92b0*/  BSYNC.RECONVERGENT B0 ;  /* 0x0000000000007941 */ /* 0x000fea0003800200 */
.L_x_1016:
        /* <DEDUP_REMOVED lines=92> */
.L_x_1015:
[----:B------:R-:W-:Y:S05]  /*9880*/  BSYNC.RECONVERGENT B1 ;  /* 0x0000000000017941 */ /* 0x000fea0003800200 */
.L_x_1014:
        /* <DEDUP_REMOVED lines=22> */
[----:B------:R-:W-:Y:S02]  /*99f0*/  @!P0 SEL R21, R18, R19, !P1 ;  /* 0x0000001312158207 */ /* 0x000fe40004800000 */
[----:B------:R-:W-:Y:S03]  /*9a00*/  @!P0 IADD3 R133, P1, PT, R114, R133, RZ ;  /* 0x0000008572858210 */ /* 0x000fe60007f3e0ff */
[----:B------:R-:W-:Y:S01]  /*9a10*/  @!P0 IMAD.WIDE R22, R21, 0x2, R24 ;  /* 0x0000000215168825 */ /* 0x000fe200078e0218 */
[----:B------:R-:W-:Y:S02]  /*9a20*/  @!P0 IADD3.X R60, PT, PT, R100, R135, RZ, P1, !PT ;  /* 0x00000087643c8210 */ /* 0x000fe40000ffe4ff */
[C---:B------:R-:W-:Y:S02]  /*9a30*/  @!P0 SHF.L.U32 R137, R133.reuse, 0x1, RZ ;  /* 0x0000000185898819 */ /* 0x040fe400000006ff */
[----:B------:R-:W-:Y:S01]  /*9a40*/  @!P0 SHF.L.U64.HI R60, R133, 0x1, R60 ;  /* 0x00000001853c8819 */ /* 0x000fe2000001023c */
[----:B------:R-:W3:Y:S01]  /*9a50*/  @!P0 LDG.E.128 R20, desc[UR6][R22.64] ;  /* 0x0000000616148981 */ /* 0x000ee2000c1e1d00 */
[C---:B------:R-:W-:Y:S04]  /*9a60*/  @!P0 IADD3 R138, P1, PT, R137.reuse, R86, RZ ;  /* 0x00000056898a8210 */ /* 0x040fe80007f3e0ff */
[C---:B------:R-:W-:Y:S02]  /*9a70*/  @!P0 IADD3.X R139, PT, PT, R60.reuse, R87, RZ, P1, !PT ;  /* 0x000000573c8b8210 */ /* 0x040fe40000ffe4ff */
[----:B------:R-:W-:Y:S03]  /*9a80*/  @!P0 IADD3 R38, P1, PT, R137, R88, RZ ;  /* 0x0000005889268210 */ /* 0x000fe60007f3e0ff */
        /* <DEDUP_REMOVED lines=19> */
[--C-:B------:R-:W-:Y:S02]  /*9bc0*/  @!P0 HADD2.F32 R27, -RZ, R22.reuse.H0_H0 ;  /* 0x20000016ff1b8230 */ /* 0x100fe40000004100 */
[----:B------:R-:W-:Y:S01]  /*9bd0*/  @!P0 FMUL.FTZ R2, R31, R34 ;  /* 0x000000221f028220 */ /* 0x000fe20000410000 */
[----:B------:R-:W-:Y:S02]  /*9be0*/  @!P0 HADD2.F32 R26, -RZ, R22.H1_H1 ;  /* 0x30000016ff1a8230 */ /* 0x000fe40000004100 */
[----:B------:R-:W-:Y:S01]  /*9bf0*/  @!P1 FADD.FTZ R37, -R37, -RZ ;  /* 0x800000ff25259221 */ /* 0x000fe20000010100 */
[----:B------:R-:W-:Y:S02]  /*9c00*/  @!P0 HADD2.F32 R29, -RZ, R134.H1_H1 ;  /* 0x30000086ff1d8230 */ /* 0x000fe40000004100 */
[----:B------:R-:W-:Y:S01]  /*9c10*/  @!P1 FADD.FTZ R35, -R35, -RZ ;  /* 0x800000ff23239221 */ /* 0x000fe20000010100 */
[--C-:B-----5:R-:W-:Y:S02]  /*9c20*/  @!P0 HADD2.F32 R38, -RZ, R48.reuse.H0_H0 ;  /* 0x20000030ff268230 */ /* 0x120fe40000004100 */
[----:B------:R-:W-:Y:S01]  /*9c30*/  @!P0 FMUL.FTZ R3, R30, R37 ;  /* 0x000000251e038220 */ /* 0x000fe20000410000 */
        /* <DEDUP_REMOVED lines=24> */
[----:B------:R-:W-:Y:S01]  /*9dc0*/  @!P0 FFMA.FTZ R3, R42, R43, R3 ;  /* 0x0000002b2a038223 */ /* 0x000fe20000010003 */
[--C-:B------:R-:W-:Y:S01]  /*9dd0*/  @!P0 HADD2.F32 R38, -RZ, R49.reuse.H0_H0 ;  /* 0x20000031ff268230 */ /* 0x100fe20000004100 */
[----:B------:R-:W-:Y:S01]  /*9de0*/  @!P0 MOV R56, R60 ;  /* 0x0000003c00388202 */ /* 0x000fe20000000f00 */
        /* <DEDUP_REMOVED lines=19> */
.L_x_1021:
[----:B------:R-:W-:Y:S05]  /*9f20*/  BSYNC.RECONVERGENT B0 ;  /* 0x0000000000007941 */ /* 0x000fea0003800200 */
.L_x_1020:
        /* <DEDUP_REMOVED lines=92> */
.L_x_1019:
[----:B------:R-:W-:Y:S05]  /*a4f0*/  BSYNC.RECONVERGENT B1 ;  /* 0x0000000000017941 */ /* 0x000fea0003800200 */
.L_x_1018:
[----:B------:R-:W-:Y:S04]  /*a500*/  BSSY.RECONVERGENT B1, `(.L_x_1022) ;  /* 0x00000c2000017945 */ /* 0x000fe80003800200 */
[----:B------:R-:W-:Y:S05]  /*a510*/  @!P6 BRA `(.L_x_1023) ;  /* 0x0000000c0000e947 */ /* 0x000fea0003800000 */
        /* <DEDUP_REMOVED lines=99> */
.L_x_1025:
[----:B------:R-:W-:Y:S05]  /*ab50*/  BSYNC.RECONVERGENT B0 ;  /* 0x0000000000007941 */ /* 0x000fea0003800200 */
.L_x_1024:
        /* <DEDUP_REMOVED lines=92> */
.L_x_1023:
[----:B------:R-:W-:Y:S05]  /*b120*/  BSYNC.RECONVERGENT B1 ;  /* 0x0000000000017941 */ /* 0x000fea0003800200 */
.L_x_1022:
        /* <DEDUP_REMOVED lines=103> */
.L_x_1029:
[----:B------:R-:W-:Y:S05]  /*b7a0*/  BSYNC.RECONVERGENT B0 ;  /* 0x0000000000007941 */ /* 0x000fea0003800200 */
.L_x_1028:
        /* <DEDUP_REMOVED lines=92> */
.L_x_1027:
[----:B------:R-:W-:Y:S05]  /*bd70*/  BSYNC.RECONVERGENT B1 ;  /* 0x0000000000017941 */ /* 0x000fea0003800200 */
.L_x_1026:
        /* <DEDUP_REMOVED lines=103> */
.L_x_1033:
[----:B------:R-:W-:Y:S05]  /*c3f0*/  BSYNC.RECONVERGENT B0 ;  /* 0x0000000000007941 */ /* 0x000fea0003800200 */
.L_x_1032:
        /* <DEDUP_REMOVED lines=92> */
.L_x_1031:
[----:B------:R-:W-:Y:S05]  /*c9c0*/  BSYNC.RECONVERGENT B1 ;  /* 0x0000000000017941 */ /* 0x000fea0003800200 */
.L_x_1030:
        /* <DEDUP_REMOVED lines=104> */
.L_x_1037:
[----:B------:R-:W-:Y:S05]  /*d050*/  BSYNC.RECONVERGENT B0 ;  /* 0x0000000000007941 */ /* 0x000fea0003800200 */
.L_x_1036:
        /* <DEDUP_REMOVED lines=90> */
.L_x_1035:
[----:B------:R-:W-:Y:S05]  /*d600*/  BSYNC.RECONVERGENT B1 ;  /* 0x0000000000017941 */ /* 0x000fea0003800200 */
.L_x_1034:
[----:B------:R-:W5:Y:S08]  /*d610*/  LDC R3, c[0x0][0x450] ;  /* 0x00011400ff037b82 */ /* 0x000f700000000800 */
[----:B------:R-:W1:Y:S01]  /*d620*/  LDC R13, c[0x0][0x450] ;  /* 0x00011400ff0d7b82 */ /* 0x000e620000000800 */
[----:B-----5:R-:W-:Y:S05]  /*d630*/  IMAD.U32 R3, R3, -0x40, RZ ;  /* 0xffffffc003037824 */ /* 0x020fea00078e00ff */
[C---:B------:R-:W-:Y:S02]  /*d640*/  LEA R88, P1, R3.reuse, R88, 0x1 ;  /* 0x0000005803587211 */ /* 0x040fe400078208ff */
[C---:B------:R-:W-:Y:S02]  /*d650*/  LEA R86, P0, R3.reuse, R86, 0x1 ;  /* 0x0000005603567211 */ /* 0x040fe400078008ff */
[C---:B------:R-:W-:Y:S02]  /*d660*/  LEA.HI.X.SX32 R89, R3.reuse, R89, 0x1, P1 ;  /* 0x0000005903597211 */ /* 0x040fe400008f0eff */
[----:B-1----:R-:W-:Y:S09]  /*d670*/  LEA.HI.X.SX32 R87, R3, R87, 0x1, P0 ;  /* 0x0000005703577211 */ /* 0x002ff200000f0eff */
.L_x_972:
[----:B------:R-:W-:Y:S05]  /*d680*/  BSYNC.RECONVERGENT B2 ;  /* 0x0000000000027941 */ /* 0x000fea0003800200 */
.L_x_956:
        /* <DEDUP_REMOVED lines=90> */
.L_x_1038:
[----:B------:R-:W-:Y:S02]  /*dc30*/  IADD3 R84, P1, PT, R84, R91, RZ ;  /* 0x0000005b54547210 */ /* 0x000fe40007f3e0ff */
[----:B------:R-:W-:Y:S03]  /*dc40*/  IADD3 R10, P0, PT, R10, R93, RZ ;  /* 0x0000005d0a0a7210 */ /* 0x000fe60007f1e0ff */
[----:B------:R-:W-:Y:S02]  /*dc50*/  IMAD.X R85, R85, 0x1, R90, P1 ;  /* 0x0000000155557824 */ /* 0x000fe400008e065a */
[----:B------:R-:W-:Y:S01]  /*dc60*/  IMAD.X R11, R11, 0x1, R92, P0 ;  /* 0x000000010b0b7824 */ /* 0x000fe200000e065c */
[----:B------:R-:W-:Y:S07]  /*dc70*/  @P2 BRA `(.L_x_1039) ;  /* 0xffffff4800042947 */ /* 0x000fee000383ffff */
.L_x_939:
        /* <DEDUP_REMOVED lines=43> */
.L_x_1043:
[----:B------:R-:W-:Y:S05]  /*df30*/  BSYNC.RECONVERGENT B0 ;  /* 0x0000000000007941 */ /* 0x000fea0003800200 */
.L_x_1042:
        /* <DEDUP_REMOVED lines=17> */
.L_x_1045:
[----:B------:R-:W-:Y:S05]  /*e050*/  BSYNC.RECONVERGENT B0 ;  /* 0x0000000000007941 */ /* 0x000fea0003800200 */
.L_x_1044:
        /* <DEDUP_REMOVED lines=17> */
.L_x_1047:
[----:B------:R-:W-:Y:S05]  /*e170*/  BSYNC.RECONVERGENT B0 ;  /* 0x0000000000007941 */ /* 0x000fea0003800200 */
.L_x_1046:
        /* <DEDUP_REMOVED lines=17> */
.L_x_1041:
        /* <DEDUP_REMOVED lines=81> */
.L_x_1055:
[----:B------:R-:W-:Y:S05]  /*e7a0*/  BSYNC.RECONVERGENT B0 ;  /* 0x0000000000007941 */ /* 0x000fea0003800200 */
.L_x_1054:
[----:B-----5:R-:W-:Y:S01]  /*e7b0*/  IMAD.MOV.U32 R6, RZ, RZ, R18 ;  /* 0x000000ffff067224 */ /* 0x020fe200078e0012 */
[----:B------:R-:W-:Y:S01]  /*e7c0*/  MOV R4, R16 ;  /* 0x0000001000047202 */ /* 0x000fe20000000f00 */
[----:B------:R-:W-:Y:S01]  /*e7d0*/  IMAD.MOV.U32 R7, RZ, RZ, R19 ;  /* 0x000000ffff077224 */ /* 0x000fe200078e0013 */
[----:B------:R-:W-:Y:S02]  /*e7e0*/  MOV R5, R17 ;  /* 0x0000001100057202 */ /* 0x000fe40000000f00 */
.L_x_1053:
[----:B------:R-:W-:Y:S05]  /*e7f0*/  BSYNC.RECONVERGENT B1 ;  /* 0x0000000000017941 */ /* 0x000fea0003800200 */
.L_x_1052:
        /* <DEDUP_REMOVED lines=50> */
.L_x_1057:
[----:B------:R-:W-:Y:S05]  /*eb20*/  BSYNC.RECONVERGENT B0 ;  /* 0x0000000000007941 */ /* 0x000fea0003800200 */
.L_x_1056:
[----:B-----5:R3:W-:Y:S02]  /*eb30*/  STS.128 [R223+0x2000], R16 ;  /* 0x00200010df007388 */ /* 0x0207e40000000c00 */
.L_x_1051:
[----:B------:R-:W-:Y:S05]  /*eb40*/  BSYNC.RECONVERGENT B2 ;  /* 0x0000000000027941 */ /* 0x000fea0003800200 */
.L_x_1050:
        /* <DEDUP_REMOVED lines=64> */
.L_x_1063:
[----:B------:R-:W-:Y:S05]  /*ef50*/  BSYNC.RECONVERGENT B0 ;  /* 0x0000000000007941 */ /* 0x000fea0003800200 */
.L_x_1062:
[----:B-----5:R1:W-:Y:S02]  /*ef60*/  STS.128 [R223+0x800], R16 ;  /* 0x00080010df007388 */ /* 0x0203e40000000c00 */
.L_x_1061:
[----:B------:R-:W-:Y:S05]  /*ef70*/  BSYNC.RECONVERGENT B1 ;  /* 0x0000000000017941 */ /* 0x000fea0003800200 */
.L_x_1060:
        /* <DEDUP_REMOVED lines=56> */
.L_x_1065:
[----:B------:R-:W-:Y:S05]  /*f300*/  BSYNC.RECONVERGENT B0 ;  /* 0x0000000000007941 */ /* 0x000fea0003800200 */
.L_x_1064:
[----:B-----5:R3:W-:Y:S02]  /*f310*/  STS.128 [R223+0x2800], R16 ;  /* 0x00280010df007388 */ /* 0x0207e40000000c00 */
.L_x_1059:
[----:B------:R-:W-:Y:S05]  /*f320*/  BSYNC.RECONVERGENT B2 ;  /* 0x0000000000027941 */ /* 0x000fea0003800200 */
.L_x_1058:
        /* <DEDUP_REMOVED lines=68> */
.L_x_1071:
[----:B------:R-:W-:Y:S05]  /*f770*/  BSYNC.RECONVERGENT B0 ;  /* 0x0000000000007941 */ /* 0x000fea0003800200 */
.L_x_1070:
[----:B-----5:R3:W-:Y:S02]  /*f780*/  STS.128 [R223+0x1000], R16 ;  /* 0x00100010df007388 */ /* 0x0207e40000000c00 */
.L_x_1069:
[----:B------:R-:W-:Y:S05]  /*f790*/  BSYNC.RECONVERGENT B1 ;  /* 0x0000000000017941 */ /* 0x000fea0003800200 */
.L_x_1068:
        /* <DEDUP_REMOVED lines=56> */
.L_x_1073:
[----:B------:R-:W-:Y:S05]  /*fb20*/  BSYNC.RECONVERGENT B0 ;  /* 0x0000000000007941 */ /* 0x000fea0003800200 */
.L_x_1072:
[----:B-----5:R3:W-:Y:S02]  /*fb30*/  STS.128 [R223+0x3000], R16 ;  /* 0x00300010df007388 */ /* 0x0207e40000000c00 */
.L_x_1067:
[----:B------:R-:W-:Y:S05]  /*fb40*/  BSYNC.RECONVERGENT B2 ;  /* 0x0000000000027941 */ /* 0x000fea0003800200 */
.L_x_1066:
        /* <DEDUP_REMOVED lines=65> */
.L_x_1077:
[----:B------:R-:W-:Y:S05]  /*ff60*/  BSYNC.RECONVERGENT B0 ;  /* 0x0000000000007941 */ /* 0x000fea0003800200 */
.L_x_1076:
[----:B-----5:R3:W-:Y:S02]  /*ff70*/  STS.128 [R223+0x1800], R16 ;  /* 0x00180010df007388 */ /* 0x0207e40000000c00 */
.L_x_1075:
[----:B------:R-:W-:Y:S05]  /*ff80*/  BSYNC.RECONVERGENT B1 ;  /* 0x0000000000017941 */ /* 0x000fea0003800200 */
.L_x_1074:
        /* <DEDUP_REMOVED lines=56> */
.L_x_1079:
[----:B------:R-:W-:Y:S05]  /*10310*/  BSYNC.RECONVERGENT B0 ;  /* 0x0000000000007941 */ /* 0x000fea0003800200 */
.L_x_1078:
[----:B-----5:R3:W-:Y:S01]  /*10320*/  STS.128 [R223+0x3800], R16 ;  /* 0x00380010df007388 */ /* 0x0207e20000000c00 */
[----:B------:R-:W-:Y:S05]  /*10330*/  BRA `(.L_x_1048) ;  /* 0x0000002c00d47947 */ /* 0x000fea0003800000 */
.L_x_1049:
        /* <DEDUP_REMOVED lines=99> */
.L_x_1085:
[----:B------:R-:W-:Y:S05]  /*10970*/  BSYNC.RECONVERGENT B0 ;  /* 0x0000000000007941 */ /* 0x000fea0003800200 */
.L_x_1084:
[----:B-----5:R-:W-:Y:S01]  /*10980*/  IMAD.MOV.U32 R6, RZ, RZ, R34 ;  /* 0x000000ffff067224 */ /* 0x020fe200078e0022 */
[----:B------:R-:W-:Y:S01]  /*10990*/  MOV R4, R32 ;  /* 0x0000002000047202 */ /* 0x000fe20000000f00 */
[----:B------:R-:W-:Y:S01]  /*109a0*/  IMAD.MOV.U32 R7, RZ, RZ, R35 ;  /* 0x000000ffff077224 */ /* 0x000fe200078e0023 */
[----:B------:R-:W-:Y:S02]  /*109b0*/  MOV R5, R33 ;  /* 0x0000002100057202 */ /* 0x000fe40000000f00 */
.L_x_1083:
[----:B------:R-:W-:Y:S05]  /*109c0*/  BSYNC.RECONVERGENT B1 ;  /* 0x0000000000017941 */ /* 0x000fea0003800200 */
.L_x_1082:
        /* <DEDUP_REMOVED lines=88> */
.L_x_1087:
[----:B------:R-:W-:Y:S05]  /*10f50*/  BSYNC.RECONVERGENT B0 ;  /* 0x0000000000007941 */ /* 0x000fea0003800200 */
.L_x_1086:
[----:B-----5:R3:W-:Y:S02]  /*10f60*/  STS.128 [R223+0x2000], R32 ;  /* 0x00200020df007388 */ /* 0x0207e40000000c00 */
.L_x_1081:
[----:B------:R-:W-:Y:S05]  /*10f70*/  BSYNC.RECONVERGENT B2 ;  /* 0x0000000000027941 */ /* 0x000fea0003800200 */
.L_x_1080:
        /* <DEDUP_REMOVED lines=94> */
.L_x_1093:
[----:B------:R-:W-:Y:S05]  /*11560*/  BSYNC.RECONVERGENT B0 ;  /* 0x0000000000007941 */ /* 0x000fea0003800200 */
.L_x_1092:
[----:B-----5:R1:W-:Y:S02]  /*11570*/  STS.128 [R223+0x800], R32 ;  /* 0x00080020df007388 */ /* 0x0203e40000000c00 */
.L_x_1091:
[----:B------:R-:W-:Y:S05]  /*11580*/  BSYNC.RECONVERGENT B1 ;  /* 0x0000000000017941 */ /* 0x000fea0003800200 */
.L_x_1090:
        /* <DEDUP_REMOVED lines=86> */
.L_x_1095:
[----:B------:R-:W-:Y:S05]  /*11af0*/  BSYNC.RECONVERGENT B0 ;  /* 0x0000000000007941 */ /* 0x000fea0003800200 */
.L_x_1094:
[----:B-----5:R3:W-:Y:S02]  /*11b00*/  STS.128 [R223+0x2800], R32 ;  /* 0x00280020df007388 */ /* 0x0207e40000000c00 */
.L_x_1089:
[----:B------:R-:W-:Y:S05]  /*11b10*/  BSYNC.RECONVERGENT B2 ;  /* 0x0000000000027941 */ /* 0x000fea0003800200 */
.L_x_1088:
        /* <DEDUP_REMOVED lines=96> */
.L_x_1101:
[----:B------:R-:W-:Y:S05]  /*12120*/  BSYNC.RECONVERGENT B0 ;  /* 0x0000000000007941 */ /* 0x000fea0003800200 */
.L_x_1100:
[----:B-----5:R3:W-:Y:S02]  /*12130*/  STS.128 [R223+0x1000], R32 ;  /* 0x00100020df007388 */ /* 0x0207e40000000c00 */
.L_x_1099:
[----:B------:R-:W-:Y:S05]  /*12140*/  BSYNC.RECONVERGENT B1 ;  /* 0x0000000000017941 */ /* 0x000fea0003800200 */
.L_x_1098:
        /* <DEDUP_REMOVED lines=86> */
.L_x_1103:
[----:B------:R-:W-:Y:S05]  /*126b0*/  BSYNC.RECONVERGENT B0 ;  /* 0x0000000000007941 */ /* 0x000fea0003800200 */
.L_x_1102:
[----:B-----5:R3:W-:Y:S02]  /*126c0*/  STS.128 [R223+0x3000], R32 ;  /* 0x00300020df007388 */ /* 0x0207e40000000c00 */
.L_x_1097:
[----:B------:R-:W-:Y:S05]  /*126d0*/  BSYNC.RECONVERGENT B2 ;  /* 0x0000000000027941 */ /* 0x000fea0003800200 */
.L_x_1096:
        /* <DEDUP_REMOVED lines=96> */
.L_x_1107:
[----:B------:R-:W-:Y:S05]  /*12ce0*/  BSYNC.RECONVERGENT B0 ;  /* 0x0000000000007941 */ /* 0x000fea0003800200 */
.L_x_1106:
[----:B-----5:R1:W-:Y:S02]  /*12cf0*/  STS.128 [R223+0x1800], R32 ;  /* 0x00180020df007388 */ /* 0x0203e40000000c00 */
.L_x_1105:
[----:B------:R-:W-:Y:S05]  /*12d00*/  BSYNC.RECONVERGENT B1 ;  /* 0x0000000000017941 */ /* 0x000fea0003800200 */
.L_x_1104:
        /* <DEDUP_REMOVED lines=86> */
.L_x_1109:
[----:B------:R-:W-:Y:S05]  /*13270*/  BSYNC.RECONVERGENT B0 ;  /* 0x0000000000007941 */ /* 0x000fea0003800200 */
.L_x_1108:
[----:B-----5:R3:W-:Y:S02]  /*13280*/  STS.128 [R223+0x3800], R32 ;  /* 0x00380020df007388 */ /* 0x0207e40000000c00 */
.L_x_1048:
[----:B------:R-:W-:Y:S05]  /*13290*/  BSYNC.RECONVERGENT B3 ;  /* 0x0000000000037941 */ /* 0x000fea0003800200 */
.L_x_1040:
        /* <DEDUP_REMOVED lines=26> */
.L_x_1111:
[----:B------:R-:W-:Y:S05]  /*13440*/  BSYNC.RECONVERGENT B0 ;  /* 0x0000000000007941 */ /* 0x000fea0003800200 */
.L_x_1110:
        /* <DEDUP_REMOVED lines=19> */
.L_x_1113:
[----:B------:R-:W-:Y:S05]  /*13580*/  BSYNC.RECONVERGENT B0 ;  /* 0x0000000000007941 */ /* 0x000fea0003800200 */
.L_x_1112:
        /* <DEDUP_REMOVED lines=19> */
.L_x_1115:
[----:B------:R-:W-:Y:S05]  /*136c0*/  BSYNC.RECONVERGENT B0 ;  /* 0x0000000000007941 */ /* 0x000fea0003800200 */
.L_x_1114:
        /* <DEDUP_REMOVED lines=19> */
.L_x_1117:
[----:B------:R-:W-:Y:S05]  /*13800*/  BSYNC.RECONVERGENT B0 ;  /* 0x0000000000007941 */ /* 0x000fea0003800200 */
.L_x_1116:
        /* <DEDUP_REMOVED lines=21> */
.L_x_1119:
[----:B------:R-:W-:Y:S05]  /*13960*/  BSYNC.RECONVERGENT B0 ;  /* 0x0000000000007941 */ /* 0x000fea0003800200 */
.L_x_1118:
        /* <DEDUP_REMOVED lines=17> */
.L_x_1121:
[----:B------:R-:W-:Y:S05]  /*13a80*/  BSYNC.RECONVERGENT B0 ;  /* 0x0000000000007941 */ /* 0x000fea0003800200 */
.L_x_1120:
        /* <DEDUP_REMOVED lines=20> */
.L_x_1123:
[----:B------:R-:W-:Y:S05]  /*13bd0*/  BSYNC.RECONVERGENT B0 ;  /* 0x0000000000007941 */ /* 0x000fea0003800200 */
.L_x_1122:
        /* <DEDUP_REMOVED lines=18> */
.L_x_1125:
[----:B------:R-:W-:Y:S05]  /*13d00*/  BSYNC.RECONVERGENT B0 ;  /* 0x0000000000007941 */ /* 0x000fea0003800200 */
.L_x_1124:
        /* <DEDUP_REMOVED lines=29> */
.L_x_1127:
[----:B------:R1:W-:Y:S04]  /*13ee0*/  STS.128 [R223+0xc000], RZ ;  /* 0x00c000ffdf007388 */ /* 0x0003e80000000c00 */
[----:B------:R1:W-:Y:S02]  /*13ef0*/  STS.128 [R223+0x10000], RZ ;  /* 0x010000ffdf007388 */ /* 0x0003e40000000c00 */
.L_x_1128:
[----:B------:R-:W-:Y:S05]  /*13f00*/  BSYNC.RECONVERGENT B0 ;  /* 0x0000000000007941 */ /* 0x000fea0003800200 */
.L_x_1126:
        /* <DEDUP_REMOVED lines=36> */
.L_x_1130:
[----:B------:R-:W-:Y:S05]  /*14150*/  BSYNC.RECONVERGENT B0 ;  /* 0x0000000000007941 */ /* 0x000fea0003800200 */
.L_x_1129:
        /* <DEDUP_REMOVED lines=23> */
.L_x_1132:
[----:B------:R-:W-:Y:S05]  /*142d0*/  BSYNC.RECONVERGENT B0 ;  /* 0x0000000000007941 */ /* 0x000fea0003800200 */
.L_x_1131:
        /* <DEDUP_REMOVED lines=25> */
.L_x_1134:
[----:B------:R-:W-:Y:S05]  /*14470*/  BSYNC.RECONVERGENT B0 ;  /* 0x0000000000007941 */ /* 0x000fea0003800200 */
.L_x_1133:
        /* <DEDUP_REMOVED lines=22> */
.L_x_1136:
[----:B------:R-:W-:Y:S05]  /*145e0*/  BSYNC.RECONVERGENT B0 ;  /* 0x0000000000007941 */ /* 0x000fea0003800200 */
.L_x_1135:
        /* <DEDUP_REMOVED lines=19> */
.L_x_1138:
[----:B------:R-:W-:Y:S05]  /*14720*/  BSYNC.RECONVERGENT B0 ;  /* 0x0000000000007941 */ /* 0x000fea0003800200 */
.L_x_1137:
        /* <DEDUP_REMOVED lines=22> */
.L_x_1140:
[----:B------:R-:W-:Y:S05]  /*14890*/  BSYNC.RECONVERGENT B0 ;  /* 0x0000000000007941 */ /* 0x000fea0003800200 */
.L_x_1139:
        /* <DEDUP_REMOVED lines=20> */
.L_x_1142:
[----:B------:R-:W-:Y:S05]  /*149e0*/  BSYNC.RECONVERGENT B0 ;  /* 0x0000000000007941 */ /* 0x000fea0003800200 */
.L_x_1141:
[----:B------:R-:W-:Y:S01]  /*149f0*/  LDSM.16.M88.4 R80, [R126] ;  /* 0x000000007e50783b */ /* 0x000fe20000000200 */
[----:B------:R-:W-:Y:S01]  /*14a00*/  MOV R210, 0x20 ;  /* 0x0000002000d27802 */ /* 0x000fe20000000f00 */
[----:B------:R-:W5:Y:S01]  /*14a10*/  LDCU UR4, c[0x0][0x50c] ;  /* 0x0000a180ff0477ac */ /* 0x000f620008000800 */
[----:B------:R-:W-:Y:S01]  /*14a20*/  LOP3.LUT P6, RZ, R139, 0x2, RZ, 0xc0, !PT ;  /* 0x000000028bff7812 */ /* 0x000fe200078cc0ff */
[----:B------:R-:W5:Y:S01]  /*14a30*/  LDSM.16.M88.4 R40, [R196+UR5+0x4000] ;  /* 0x00400005c428783b */ /* 0x000f620008000200 */
[----:B------:R-:W-:Y:S02]  /*14a40*/  IADD3 R2, PT, PT, R196, UR5, RZ ;  /* 0x00000005c4027c10 */ /* 0x000fe4000fffe0ff */
[----:B------:R-:W-:Y:S01]  /*14a50*/  SEL R125, R210, 0xffffffe0, !P6 ;  /* 0xffffffe0d27d7807 */ /* 0x000fe20007000000 */
[----:B------:R-:W5:Y:S01]  /*14a60*/  LDSM.16.M88.4 R32, [R196+UR5+0x4800] ;  /* 0x00480005c420783b */ /* 0x000f620008000200 */
[----:B------:R-:W-:Y:S02]  /*14a70*/  MOV R137, 0x40 ;  /* 0x0000004000897802 */ /* 0x000fe40000000f00 */
[-C--:B------:R-:W-:Y:S01]  /*14a80*/  IADD3 R65, PT, PT, R126, R125.reuse, RZ ;  /* 0x0000007d7e417210 */ /* 0x080fe20007ffe0ff */
[----:B------:R-:W5:Y:S01]  /*14a90*/  LDSM.16.M88.4 R24, [R196+UR5+0x5000] ;  /* 0x00500005c418783b */ /* 0x000f620008000200 */
[----:B------:R-:W-:-:S02]  /*14aa0*/  IADD3 R8, PT, PT, R2, R125, RZ ;  /* 0x0000007d02087210 */ /* 0x000fc40007ffe0ff */
[----:B------:R-:W-:Y:S01]  /*14ab0*/  LOP3.LUT P0, RZ, R139, 0x4, RZ, 0xc0, !PT ;  /* 0x000000048bff7812 */ /* 0x000fe2000780c0ff */
[----:B-1234-:R-:W1:Y:S01]  /*14ac0*/  LDSM.16.M88.4 R16, [R196+UR5+0x5800] ;  /* 0x00580005c410783b */ /* 0x01ee620008000200 */
[----:B------:R-:W-:Y:S02]  /*14ad0*/  ISETP.NE.AND P5, PT, R61, 0x1, PT ;  /* 0x000000013d00780c */ /* 0x000fe40003fa5270 */
[----:B------:R-:W-:Y:S01]  /*14ae0*/  SEL R137, R137, 0xffffffc0, !P0 ;  /* 0xffffffc089897807 */ /* 0x000fe20004000000 */
[----:B------:R-:W2:Y:S01]  /*14af0*/  LDSM.16.M88.4 R4, [R196+UR5+0x6000] ;  /* 0x00600005c404783b */ /* 0x000ea20008000200 */
[----:B------:R-:W-:Y:S02]  /*14b00*/  VIMNMX R133, PT, PT, R3, R66, PT ;  /* 0x0000004203857248 */ /* 0x000fe40003fe0100 */
[-C--:B------:R-:W-:Y:S01]  /*14b10*/  IADD3 R124, PT, PT, R126, R137.reuse, RZ ;  /* 0x000000897e7c7210 */ /* 0x080fe20007ffe0ff */
[----:B------:R-:W3:Y:S01]  /*14b20*/  LDSM.16.M88.4 R96, [R196+UR5+0x6800] ;  /* 0x00680005c460783b */ /* 0x000ee20008000200 */
[----:B------:R-:W-:-:S02]  /*14b30*/  IADD3 R2, PT, PT, R2, R137, RZ ;  /* 0x0000008902027210 */ /* 0x000fc40007ffe0ff */
[C---:B------:R-:W-:Y:S01]  /*14b40*/  IADD3 R67, PT, PT, R125.reuse, R124, RZ ;  /* 0x0000007c7d437210 */ /* 0x040fe20007ffe0ff */
[----:B------:R-:W4:Y:S01]  /*14b50*/  LDSM.16.M88.4 R88, [R196+UR5+0x7000] ;  /* 0x00700005c458783b */ /* 0x000f220008000200 */
[----:B------:R-:W-:-:S03]  /*14b60*/  IADD3 R60, PT, PT, R125, R2, RZ ;  /* 0x000000027d3c7210 */ /* 0x000fc60007ffe0ff */
        /* <DEDUP_REMOVED lines=12> */
[C---:B------:R-:W-:Y:S03]  /*14c30*/  HMMA.16816.F32 R28, R80.reuse, R24, RZ ;  /* 0x00000018501c723c */ /* 0x040fe600000018ff */
[----:B------:R-:W-:Y:S04]  /*14c40*/  LDSM.16.M88.4 R112, [R8+0x6800] ;  /* 0x006800000870783b */ /* 0x000fe80000000200 */
[----:B------:R-:W-:Y:S01]  /*14c50*/  LDSM.16.M88.4 R108, [R8+0x7000] ;  /* 0x00700000086c783b */ /* 0x000fe20000000200 */
[C---:B-1----:R-:W-:Y:S03]  /*14c60*/  HMMA.16816.F32 R20, R80.reuse, R16, RZ ;  /* 0x000000105014723c */ /* 0x042fe600000018ff */
[----:B------:R-:W0:Y:S05]  /*14c70*/  LDGDEPBAR ;  /* 0x00000000000079af */ /* 0x000e2a0000000000 */
[C---:B--2---:R-:W-:Y:S08]  /*14c80*/  HMMA.16816.F32 R12, R80.reuse, R4, RZ ;  /* 0x00000004500c723c */ /* 0x044ff000000018ff */
[C---:B---3--:R-:W-:Y:S08]  /*14c90*/  HMMA.16816.F32 R100, R80.reuse, R96, RZ ;  /* 0x000000605064723c */ /* 0x048ff000000018ff */
        /* <DEDUP_REMOVED lines=31> */
[C---:B------:R-:W-:Y:S08]  /*14e90*/  HMMA.16816.F32 R12, R116.reuse, R120, R12 ;  /* 0x00000078740c723c */ /* 0x040ff0000000180c */
        /* <DEDUP_REMOVED lines=139> */
[----:B--2---:R-:W-:Y:S02]  /*15750*/  HMMA.16816.F32 R4, R72, R14, R4 ;  /* 0x0000000e4804723c */ /* 0x004fe40000001804 */
[----:B------:R-:W2:Y:S06]  /*15760*/  MUFU.TANH R43, R27 ;  /* 0x0000001b002b7308 */ /* 0x000eac0000002400 */
[----:B------:R-:W-:Y:S01]  /*15770*/  HMMA.16816.F32 R56, R76, R40, R56 ;  /* 0x000000284c38723c */ /* 0x000fe20000001838 */
[----:B------:R-:W-:Y:S01]  /*15780*/  FMUL.FTZ R40, R106, UR4 ;  /* 0x000000046a287c20 */ /* 0x000fe20008410000 */
[----:B------:R-:W-:Y:S01]  /*15790*/  FMUL.FTZ R41, R107, UR4 ;  /* 0x000000046b297c20 */ /* 0x000fe20008410000 */
[----:B------:R-:W2:Y:S05]  /*157a0*/  MUFU.TANH R106, R24 ;  /* 0x00000018006a7308 */ /* 0x000eaa0000002400 */
[----:B------:R-:W-:Y:S03]  /*157b0*/  HMMA.16816.F32 R16, R68, R46, R16 ;  /* 0x0000002e4410723c */ /* 0x000fe60000001810 */
[----:B------:R-:W2:Y:S05]  /*157c0*/  MUFU.TANH R104, R104 ;  /* 0x0000006800687308 */ /* 0x000eaa0000002400 */
[----:B-1----:R-:W-:Y:S03]  /*157d0*/  HMMA.16816.F32 R4, R76, R30, R4 ;  /* 0x0000001e4c04723c */ /* 0x002fe60000001804 */
[----:B------:R-:W1:Y:S05]  /*157e0*/  MUFU.TANH R105, R105 ;  /* 0x0000006900697308 */ /* 0x000e6a0000002400 */
[----:B------:R-:W-:Y:S03]  /*157f0*/  HMMA.16816.F32 R56, R68, R44, R56 ;  /* 0x0000002c4438723c */ /* 0x000fe60000001838 */
[----:B------:R5:W1:Y:S01]  /*15800*/  MUFU.TANH R44, R25 ;  /* 0x00000019002c7308 */ /* 0x000a620000002400 */
[----:B------:R-:W-:Y:S01]  /*15810*/  FMUL.FTZ R16, R16, UR4 ;  /* 0x0000000410107c20 */ /* 0x000fe20008410000 */
[----:B------:R-:W-:Y:S01]  /*15820*/  FMUL.FTZ R17, R17, UR4 ;  /* 0x0000000411117c20 */ /* 0x000fe20008410000 */
[----:B------:R-:W-:Y:S01]  /*15830*/  FMUL.FTZ R213, R18, UR4 ;  /* 0x0000000412d57c20 */ /* 0x000fe20008410000 */
[----:B------:R-:W-:Y:S01]  /*15840*/  FMUL.FTZ R161, R19, UR4 ;  /* 0x0000000413a17c20 */ /* 0x000fe20008410000 */
[----:B------:R-:W-:Y:S01]  /*15850*/  HMMA.16816.F32 R96, R108, R22, R96 ;  /* 0x000000166c60723c */ /* 0x000fe20000001860 */
[----:B------:R-:W3:Y:S02]  /*15860*/  LDSM.16.M88.4 R20, [R8+0xa800] ;  /* 0x00a800000814783b */ /* 0x000ee40000000200 */
[----:B------:R-:W1:Y:S05]  /*15870*/  MUFU.TANH R227, R17 ;  /* 0x0000001100e37308 */ /* 0x000e6a0000002400 */
[----:B----4-:R-:W-:Y:S03]  /*15880*/  HMMA.16816.F32 R4, R68, R38, R4 ;  /* 0x000000264404723c */ /* 0x010fe60000001804 */
[----:B------:R-:W-:Y:S01]  /*15890*/  FMUL.FTZ R46, R57, UR4 ;  /* 0x00000004392e7c20 */ /* 0x000fe20008410000 */
[----:B-----5:R-:W4:Y:S01]  /*158a0*/  LDSM.16.M88.4 R24, [R196+UR5+0xb800] ;  /* 0x00b80005c418783b */ /* 0x020f220008000200 */
[----:B------:R5:W1:Y:S01]  /*158b0*/  MUFU.TANH R57, R16 ;  /* 0x0000001000397308 */ /* 0x000a620000002400 */
[----:B------:R-:W-:Y:S01]  /*158c0*/  FMUL.FTZ R45, R56, UR4 ;  /* 0x00000004382d7c20 */ /* 0x000fe20008410000 */
[----:B------:R-:W-:Y:S01]  /*158d0*/  FMUL.FTZ R47, R58, UR4 ;  /* 0x000000043a2f7c20 */ /* 0x000fe20008410000 */
[----:B------:R-:W-:Y:S01]  /*158e0*/  HMMA.16816.F32 R112, R72, R12, R112 ;  /* 0x0000000c4870723c */ /* 0x000fe20000001870 */
[----:B------:R-:W2:Y:S01]  /*158f0*/  LDSM.16.M88.4 R12, [R2+0xa800] ;  /* 0x00a80000020c783b */ /* 0x000ea20000000200 */
[----:B------:R-:W-:-:S03]  /*15900*/  FMUL.FTZ R56, R59, UR4 ;  /* 0x000000043b387c20 */ /* 0x000fc60008410000 */
[----:B------:R-:W1:Y:S03]  /*15910*/  MUFU.TANH R40, R40 ;  /* 0x0000002800287308 */ /* 0x000e660000002400 */
[C---:B------:R-:W-:Y:S03]  /*15920*/  HMMA.16816.F32 R92, R108.reuse, R32, R92 ;  /* 0x000000206c5c723c */ /* 0x040fe6000000185c */
[----:B------:R-:W-:Y:S01]  /*15930*/  FMUL.FTZ R4, R4, UR4 ;  /* 0x0000000404047c20 */ /* 0x000fe20008410000 */
[----:B------:R-:W-:Y:S01]  /*15940*/  FMUL.FTZ R5, R5, UR4 ;  /* 0x0000000405057c20 */ /* 0x000fe20008410000 */
[----:B------:R-:W-:Y:S01]  /*15950*/  FMUL.FTZ R203, R6, UR4 ;  /* 0x0000000406cb7c20 */ /* 0x000fe20008410000 */
[----:B-----5:R-:W5:Y:S01]  /*15960*/  LDSM.16.M88.4 R16, [R8+0xb000] ;  /* 0x00b000000810783b */ /* 0x020f620000000200 */
[----:B------:R-:W1:Y:S01]  /*15970*/  MUFU.TANH R207, R4 ;  /* 0x0000000400cf7308 */ /* 0x000e620000002400 */
[----:B------:R-:W-:Y:S01]  /*15980*/  HMMA.16816.F32 R88, R108, R34, R88 ;  /* 0x000000226c58723c */ /* 0x000fe20000001858 */
[----:B------:R-:W-:Y:S01]  /*15990*/  FMUL.FTZ R195, R7, UR4 ;  /* 0x0000000407c37c20 */ /* 0x000fe20008410000 */
[----:B------:R-:W1:Y:S05]  /*159a0*/  LDSM.16.M88.4 R32, [R8+0xb800] ;  /* 0x00b800000820783b */ /* 0x000e6a0000000200 */
[----:B------:R4:W1:Y:S01]  /*159b0*/  MUFU.TANH R183, R5 ;  /* 0x0000000500b77308 */ /* 0x0008620000002400 */
[----:B------:R-:W-:Y:S01]  /*159c0*/  HMMA.16816.F32 R112, R76, R28, R112 ;  /* 0x0000001c4c70723c */ /* 0x000fe20000001870 */
[----:B------:R-:W-:Y:S06]  /*159d0*/  LDSM.16.M88.4 R28, [R60+0xa800] ;  /* 0x00a800003c1c783b */ /* 0x000fec0000000200 */
[----:B------:R-:W1:Y:S01]  /*159e0*/  MUFU.TANH R41, R41 ;  /* 0x0000002900297308 */ /* 0x000e620000002400 */
[C---:B---3--:R-:W-:Y:S07]  /*159f0*/  HMMA.16816.F32 R100, R72.reuse, R20, R100 ;  /* 0x000000144864723c */ /* 0x048fee0000001864 */
[----:B------:R-:W3:Y:S01]  /*15a00*/  MUFU.TANH R45, R45 ;  /* 0x0000002d002d7308 */ /* 0x000ee20000002400 */
[----:B------:R-:W-:Y:S01]  /*15a10*/  HMMA.16816.F32 R96, R72, R22, R96 ;  /* 0x000000164860723c */ /* 0x000fe20000001860 */
[----:B------:R-:W3:Y:S04]  /*15a20*/  LDSM.16.M88.4 R20, [R2+0xb000] ;  /* 0x00b000000214783b */ /* 0x000ee80000000200 */
[----:B----4-:R-:W4:Y:S02]  /*15a30*/  LDSM.16.M88.4 R4, [R2+0xb800] ;  /* 0x00b800000204783b */ /* 0x010f240000000200 */
[----:B------:R-:W1:Y:S01]  /*15a40*/  MUFU.TANH R46, R46 ;  /* 0x0000002e002e7308 */ /* 0x000e620000002400 */
[C---:B------:R-:W-:Y:S07]  /*15a50*/  HMMA.16816.F32 R84, R108.reuse, R24, R84 ;  /* 0x000000186c54723c */ /* 0x040fee0000001854 */
[----:B------:R-:W1:Y:S01]  /*15a60*/  MUFU.TANH R47, R47 ;  /* 0x0000002f002f7308 */ /* 0x000e620000002400 */
[----:B------:R-:W-:Y:S07]  /*15a70*/  HMMA.16816.F32 R80, R108, R26, R80 ;  /* 0x0000001a6c50723c */ /* 0x000fee0000001850 */
[----:B------:R-:W1:Y:S01]  /*15a80*/  MUFU.TANH R56, R56 ;  /* 0x0000003800387308 */ /* 0x000e620000002400 */
[C---:B--2---:R-:W-:Y:S07]  /*15a90*/  HMMA.16816.F32 R100, R76.reuse, R12, R100 ;  /* 0x0000000c4c64723c */ /* 0x044fee0000001864 */
[----:B------:R-:W2:Y:S01]  /*15aa0*/  MUFU.TANH R213, R213 ;  /* 0x000000d500d57308 */ /* 0x000ea20000002400 */
[----:B------:R-:W-:Y:S01]  /*15ab0*/  HMMA.16816.F32 R96, R76, R14, R96 ;  /* 0x0000000e4c60723c */ /* 0x000fe20000001860 */
[----:B------:R-:W2:Y:S06]  /*15ac0*/  LDSM.16.M88.4 R12, [R60+0xb000] ;  /* 0x00b000003c0c783b */ /* 0x000eac0000000200 */
[----:B------:R-:W2:Y:S01]  /*15ad0*/  MUFU.TANH R161, R161 ;  /* 0x000000a100a17308 */ /* 0x000ea20000002400 */
[C---:B-----5:R-:W-:Y:S07]  /*15ae0*/  HMMA.16816.F32 R92, R72.reuse, R16, R92 ;  /* 0x00000010485c723c */ /* 0x060fee000000185c */
[----:B------:R-:W2:Y:S01]  /*15af0*/  MUFU.TANH R203, R203 ;  /* 0x000000cb00cb7308 */ /* 0x000ea20000002400 */
[----:B------:R-:W-:Y:S01]  /*15b00*/  HMMA.16816.F32 R88, R72, R18, R88 ;  /* 0x000000124858723c */ /* 0x000fe20000001858 */
[----:B------:R5:W2:Y:S01]  /*15b10*/  LDSM.16.M88.4 R16, [R60+0xb800] ;  /* 0x00b800003c10783b */ /* 0x000aa20000000200 */
[----:B------:R-:W-:-:S05]  /*15b20*/  DEPBAR.LE SB0, 0x0 ;  /* 0x000080000000791a */ /* 0x000fca0000000000 */
[----:B------:R-:W2:Y:S01]  /*15b30*/  MUFU.TANH R195, R195 ;  /* 0x000000c300c37308 */ /* 0x000ea20000002400 */
[C---:B-1----:R-:W-:Y:S08]  /*15b40*/  HMMA.16816.F32 R84, R72.reuse, R32, R84 ;  /* 0x000000204854723c */ /* 0x042ff00000001854 */
[----:B------:R-:W-:Y:S08]  /*15b50*/  HMMA.16816.F32 R80, R72, R34, R80 ;  /* 0x000000224850723c */ /* 0x000ff00000001850 */
[----:B---3--:R-:W-:Y:S01]  /*15b60*/  HMMA.16816.F32 R92, R76, R20, R92 ;  /* 0x000000144c5c723c */ /* 0x008fe2000000185c */
[----:B-----5:R-:W-:-:S07]  /*15b70*/  VIADDMNMX R60, R3, 0x8, R66, PT ;  /* 0x00000008033c7846 */ /* 0x020fce0003800142 */
[C---:B------:R-:W-:Y:S08]  /*15b80*/  HMMA.16816.F32 R88, R76.reuse, R22, R88 ;  /* 0x000000164c58723c */ /* 0x040ff00000001858 */
[C---:B----4-:R-:W-:Y:S08]  /*15b90*/  HMMA.16816.F32 R84, R76.reuse, R4, R84 ;  /* 0x000000044c54723c */ /* 0x050ff00000001854 */
[----:B------:R-:W-:Y:S08]  /*15ba0*/  HMMA.16816.F32 R80, R76, R6, R80 ;  /* 0x000000064c50723c */ /* 0x000ff00000001850 */
[C---:B------:R-:W-:Y:S08]  /*15bb0*/  HMMA.16816.F32 R112, R68.reuse, R36, R112 ;  /* 0x000000244470723c */ /* 0x040ff00000001870 */
[C---:B------:R-:W-:Y:S08]  /*15bc0*/  HMMA.16816.F32 R100, R68.reuse, R28, R100 ;  /* 0x0000001c4464723c */ /* 0x040ff00000001864 */
[C---:B------:R-:W-:Y:S03]  /*15bd0*/  HMMA.16816.F32 R96, R68.reuse, R30, R96 ;  /* 0x0000001e4460723c */ /* 0x040fe60000001860 */
[----:B------:R-:W-:Y:S01]  /*15be0*/  FMUL.FTZ R112, R112, UR4 ;  /* 0x0000000470707c20 */ /* 0x000fe20008410000 */
[----:B------:R-:W-:Y:S01]  /*15bf0*/  FMUL.FTZ R113, R113, UR4 ;  /* 0x0000000471717c20 */ /* 0x000fe20008410000 */
[----:B------:R-:W-:Y:S01]  /*15c00*/  FMUL.FTZ R114, R114, UR4 ;  /* 0x0000000472727c20 */ /* 0x000fe20008410000 */
[----:B------:R-:W-:Y:S01]  /*15c10*/  FMUL.FTZ R115, R115, UR4 ;  /* 0x0000000473737c20 */ /* 0x000fe20008410000 */
[----:B------:R1:W3:Y:S01]  /*15c20*/  MUFU.TANH R211, R112 ;  /* 0x0000007000d37308 */ /* 0x0002e20000002400 */
[C---:B--2---:R-:W-:Y:S03]  /*15c30*/  HMMA.16816.F32 R92, R68.reuse, R12, R92 ;  /* 0x0000000c445c723c */ /* 0x044fe6000000185c */
[----:B------:R-:W-:Y:S01]  /*15c40*/  FMUL.FTZ R100, R100, UR4 ;  /* 0x0000000464647c20 */ /* 0x000fe20008410000 */
[----:B------:R-:W-:Y:S01]  /*15c50*/  FMUL.FTZ R101, R101, UR4 ;  /* 0x0000000465657c20 */ /* 0x000fe20008410000 */
[----:B------:R-:W-:Y:S01]  /*15c60*/  FMUL.FTZ R102, R102, UR4 ;  /* 0x0000000466667c20 */ /* 0x000fe20008410000 */
[----:B------:R-:W-:Y:S01]  /*15c70*/  FMUL.FTZ R103, R103, UR4 ;  /* 0x0000000467677c20 */ /* 0x000fe20008410000 */
[----:B------:R1:W2:Y:S01]  /*15c80*/  MUFU.TANH R179, R113 ;  /* 0x0000007100b37308 */ /* 0x0002a20000002400 */
[C---:B------:R-:W-:Y:S03]  /*15c90*/  HMMA.16816.F32 R88, R68.reuse, R14, R88 ;  /* 0x0000000e4458723c */ /* 0x040fe60000001858 */
[----:B------:R-:W-:Y:S01]  /*15ca0*/  FMUL.FTZ R96, R96, UR4 ;  /* 0x0000000460607c20 */ /* 0x000fe20008410000 */
[----:B------:R-:W-:Y:S01]  /*15cb0*/  FMUL.FTZ R97, R97, UR4 ;  /* 0x0000000461617c20 */ /* 0x000fe20008410000 */
[----:B------:R-:W-:Y:S01]  /*15cc0*/  FMUL.FTZ R98, R98, UR4 ;  /* 0x0000000462627c20 */ /* 0x000fe20008410000 */
[----:B------:R-:W-:Y:S01]  /*15cd0*/  FMUL.FTZ R99, R99, UR4 ;  /* 0x0000000463637c20 */ /* 0x000fe20008410000 */
[----:B------:R1:W4:Y:S01]  /*15ce0*/  MUFU.TANH R205, R114 ;  /* 0x0000007200cd7308 */ /* 0x0003220000002400 */
[C---:B------:R-:W-:Y:S03]  /*15cf0*/  HMMA.16816.F32 R84, R68.reuse, R16, R84 ;  /* 0x000000104454723c */ /* 0x040fe60000001854 */
[----:B------:R-:W-:Y:S01]  /*15d00*/  FMUL.FTZ R92, R92, UR4 ;  /* 0x000000045c5c7c20 */ /* 0x000fe20008410000 */
[----:B------:R-:W-:Y:S01]  /*15d10*/  FMUL.FTZ R93, R93, UR4 ;  /* 0x000000045d5d7c20 */ /* 0x000fe20008410000 */
[----:B------:R-:W-:Y:S01]  /*15d20*/  FMUL.FTZ R94, R94, UR4 ;  /* 0x000000045e5e7c20 */ /* 0x000fe20008410000 */
[----:B------:R-:W-:Y:S01]  /*15d30*/  FMUL.FTZ R95, R95, UR4 ;  /* 0x000000045f5f7c20 */ /* 0x000fe20008410000 */
[----:B------:R1:W1:Y:S01]  /*15d40*/  MUFU.TANH R189, R115 ;  /* 0x0000007300bd7308 */ /* 0x0002620000002400 */
        /* <DEDUP_REMOVED lines=38> */
[----:B--234-:R-:W-:Y:S05]  /*15fb0*/  @!P5 BRA `(.L_x_1143) ;  /* 0x0000000800ccd947 */ /* 0x01cfea0003800000 */
        /* <DEDUP_REMOVED lines=11> */
.L_x_1144:
[----:B------:R-:W2:Y:S01]  /*16070*/  LDC R3, c[0x0][0x4f0] ;  /* 0x00013c00ff037b82 */ /* 0x000ea20000000800 */
[C---:B------:R-:W-:Y:S01]  /*16080*/  IADD3 R14, PT, PT, R62.reuse, -0x100, RZ ;  /* 0xffffff003e0e7810 */ /* 0x040fe20007ffe0ff */
[----:B------:R-:W-:Y:S01]  /*16090*/  VIADD R4, R62, 0xffffff80 ;  /* 0xffffff803e047836 */ /* 0x000fe20000000000 */
[----:B------:R-:W3:Y:S02]  /*160a0*/  LDCU.64 UR8, c[0x0][0x3a0] ;  /* 0x00007400ff0877ac */ /* 0x000ee40008000a00 */
[----:B------:R-:W-:Y:S02]  /*160b0*/  IABS R6, R14 ;  /* 0x0000000e00067213 */ /* 0x000fe40000000000 */
[----:B------:R-:W-:Y:S02]  /*160c0*/  IABS R8, R4 ;  /* 0x0000000400087213 */ /* 0x000fe40000000000 */
[-C--:B--2---:R-:W-:Y:S02]  /*160d0*/  IABS R2, R3.reuse ;  /* 0x0000000300027213 */ /* 0x084fe40000000000 */
[----:B------:R-:W-:-:S02]  /*160e0*/  LOP3.LUT R14, R14, R3, RZ, 0x3c, !PT ;  /* 0x000000030e0e7212 */ /* 0x000fc400078e3cff */
[----:B------:R-:W2:Y:S01]  /*160f0*/  I2F.RP R5, R2 ;  /* 0x0000000200057306 */ /* 0x000ea20000209400 */
[----:B------:R-:W-:-:S07]  /*16100*/  LOP3.LUT R4, R4, R3, RZ, 0x3c, !PT ;  /* 0x0000000304047212 */ /* 0x000fce00078e3cff */
[----:B--2---:R-:W2:Y:S02]  /*16110*/  MUFU.RCP R16, R5 ;  /* 0x0000000500107308 */ /* 0x004ea40000001000 */
[----:B--2---:R-:W-:-:S06]  /*16120*/  VIADD R16, R16, 0xffffffe ;  /* 0x0ffffffe10107836 */ /* 0x004fcc0000000000 */
[----:B------:R-:W2:Y:S02]  /*16130*/  F2I.FTZ.U32.TRUNC.NTZ R17, R16 ;  /* 0x0000001000117305 */ /* 0x000ea4000021f000 */
[----:B--2---:R-:W-:Y:S01]  /*16140*/  IMAD.MOV R13, RZ, RZ, -R17 ;  /* 0x000000ffff0d7224 */ /* 0x004fe200078e0a11 */
        /* <DEDUP_REMOVED lines=29> */
[----:B------:R-:W2:Y:S04]  /*16320*/  LDG.E R7, desc[UR6][R14.64] ;  /* 0x000000060e077981 */ /* 0x000ea8000c1e1900 */
[----:B------:R-:W2:Y:S01]  /*16330*/  LDG.E R2, desc[UR6][R12.64] ;  /* 0x000000060c027981 */ /* 0x000ea2000c1e1900 */
[----:B------:R-:W-:-:S04]  /*16340*/  IMAD.IADD R4, R5, 0x1, -R4 ;  /* 0x0000000105047824 */ /* 0x000fc800078e0a04 */
[----:B------:R-:W-:-:S05]  /*16350*/  IMAD R3, R4, R3, -0x80 ;  /* 0xffffff8004037424 */ /* 0x000fca00078e0203 */
[----:B------:R-:W-:-:S05]  /*16360*/  SHF.R.S32.HI R5, RZ, 0x1f, R3 ;  /* 0x0000001fff057819 */ /* 0x000fca0000011403 */
[----:B------:R-:W-:-:S04]  /*16370*/  IMAD R4, R5, R134, RZ ;  /* 0x0000008605047224 */ /* 0x000fc800078e02ff */
[----:B------:R-:W-:Y:S01]  /*16380*/  IMAD R4, R3, R135, R4 ;  /* 0x0000008703047224 */ /* 0x000fe200078e0204 */
[----:B--2---:R-:W-:Y:S01]  /*16390*/  IADD3 R2, PT, PT, R7, -R2, RZ ;  /* 0x8000000207027210 */ /* 0x004fe20007ffe0ff */
[----:B------:R-:W-:-:S03]  /*163a0*/  IMAD.WIDE.U32 R6, R3, R134, RZ ;  /* 0x0000008603067225 */ /* 0x000fc600078e00ff */
[----:B------:R-:W-:Y:S01]  /*163b0*/  SHF.R.S32.HI R3, RZ, 0x1f, R2 ;  /* 0x0000001fff037819 */ /* 0x000fe20000011402 */
[----:B------:R-:W-:-:S04]  /*163c0*/  IMAD.IADD R7, R7, 0x1, R4 ;  /* 0x0000000107077824 */ /* 0x000fc800078e0204 */
[----:B---3--:R-:W-:Y:S02]  /*163d0*/  IMAD R3, R3, UR8, RZ ;  /* 0x0000000803037c24 */ /* 0x008fe4000f8e02ff */
[----:B------:R-:W-:-:S04]  /*163e0*/  IMAD.WIDE.U32 R6, R2, UR8, R6 ;  /* 0x0000000802067c25 */ /* 0x000fc8000f8e0006 */
[----:B------:R-:W-:Y:S01]  /*163f0*/  IMAD R3, R2, UR9, R3 ;  /* 0x0000000902037c24 */ /* 0x000fe2000f8e0203 */
[----:B------:R-:W-:-:S04]  /*16400*/  LEA R216, P1, R6, R216, 0x1 ;  /* 0x000000d806d87211 */ /* 0x000fc800078208ff */
[----:B------:R-:W-:-:S04]  /*16410*/  IADD3 R3, PT, PT, R7, R3, RZ ;  /* 0x0000000307037210 */ /* 0x000fc80007ffe0ff */
[----:B------:R-:W-:-:S07]  /*16420*/  LEA.HI.X R217, R6, R217, R3, 0x1, P1 ;  /* 0x000000d906d97211 */ /* 0x000fce00008f0c03 */
.L_x_1145:
[----:B------:R-:W2:Y:S01]  /*16430*/  LDCU UR4, c[0x0][0x440] ;  /* 0x00008800ff0477ac */ /* 0x000ea20008000800 */
[C---:B------:R-:W-:Y:S01]  /*16440*/  IMAD.SHL.U32 R3, R134.reuse, 0x20, RZ ;  /* 0x0000002086037824 */ /* 0x040fe200078e00ff */
[----:B------:R-:W-:-:S04]  /*16450*/  SHF.L.U64.HI R2, R134, 0x5, R135 ;  /* 0x0000000586027819 */ /* 0x000fc80000010287 */
[----:B------:R-:W-:-:S05]  /*16460*/  IADD3 R4, P3, PT, R3, R216, RZ ;  /* 0x000000d803047210 */ /* 0x000fca0007f7e0ff */
[----:B------:R-:W-:Y:S01]  /*16470*/  IMAD.X R5, R2, 0x1, R217, P3 ;  /* 0x0000000102057824 */ /* 0x000fe200018e06d9 */
[----:B------:R-:W-:-:S05]  /*16480*/  IADD3 R18, P3, PT, R4, R3, RZ ;  /* 0x0000000304127210 */ /* 0x000fca0007f7e0ff */
[----:B------:R-:W-:Y:S01]  /*16490*/  IMAD.X R19, R5, 0x1, R2, P3 ;  /* 0x0000000105137824 */ /* 0x000fe200018e0602 */
[----:B--2---:R-:W-:Y:S02]  /*164a0*/  ISETP.GE.AND P2, PT, R138, UR4, PT ;  /* 0x000000048a007c0c */ /* 0x004fe4000bf46270 */
        /* <DEDUP_REMOVED lines=34> */
[----:B---3--:R-:W-:Y:S01]  /*166d0*/  @!P1 MOV R4, R18 ;  /* 0x0000001200049202 */ /* 0x008fe20000000f00 */
[----:B------:R-:W-:-:S05]  /*166e0*/  @!P1 IMAD.MOV.U32 R5, RZ, RZ, R19 ;  /* 0x000000ffff059224 */ /* 0x000fca00078e0013 */
[----:B------:R-:W-:Y:S01]  /*166f0*/  @!PT LDS RZ, [RZ] ;  /* 0x00000000fffff984 */ /* 0x000fe20000000800 */
[----:B------:R-:W-:Y:S01]  /*16700*/  @!PT LDS RZ, [RZ] ;  /* 0x00000000fffff984 */ /* 0x000fe20000000800 */
[----:B------:R-:W-:Y:S01]  /*16710*/  @!PT LDS RZ, [RZ] ;  /* 0x00000000fffff984 */ /* 0x000fe20000000800 */
[----:B------:R3:W-:Y:S01]  /*16720*/  @!P1 LDGSTS.E.BYPASS.LTC128B.128 [R223+0x9000], desc[UR6][R4.64+0x80] ;  /* 0x0900008004df9fae */ /* 0x0007e2000b981a06 */
[----:B----4-:R-:W-:Y:S01]  /*16730*/  IADD3 R18, P3, PT, R6, R3, RZ ;  /* 0x0000000306127210 */ /* 0x010fe20007f7e0ff */
[----:B------:R-:W-:Y:S02]  /*16740*/  @!P1 IMAD.MOV.U32 R3, RZ, RZ, R7 ;  /* 0x000000ffff039224 */ /* 0x000fe400078e0007 */
        /* <DEDUP_REMOVED lines=8> */
[----:B---3--:R-:W-:Y:S01]  /*167d0*/  @!P1 IMAD.MOV.U32 R4, RZ, RZ, R16 ;  /* 0x000000ffff049224 */ /* 0x008fe200078e0010 */
        /* <DEDUP_REMOVED lines=20> */
[----:B---3--:R-:W-:Y:S01]  /*16920*/  @!P1 MOV R4, R12 ;  /* 0x0000000c00049202 */ /* 0x008fe20000000f00 */
        /* <DEDUP_REMOVED lines=28> */
.L_x_1143:
[----:B--2---:R-:W-:Y:S01]  /*16af0*/  IMAD.SHL.U32 R2, R61, 0x80, RZ ;  /* 0x000000803d027824 */ /* 0x004fe200078e00ff */
[----:B------:R-:W2:Y:S01]  /*16b00*/  LDCU UR4, c[0x0][0x45c] ;  /* 0x00008b80ff0477ac */ /* 0x000ea20008000800 */
[----:B------:R-:W-:Y:S02]  /*16b10*/  IMAD.SHL.U32 R3, R139, 0x2, RZ ;  /* 0x000000028b037824 */ /* 0x000fe400078e00ff */
[----:B------:R-:W-:Y:S02]  /*16b20*/  IMAD.IADD R140, R64, 0x1, R63 ;  /* 0x00000001408c7824 */ /* 0x000fe400078e023f */
[----:B------:R-:W-:Y:S01]  /*16b30*/  IMAD.MOV.U32 R222, RZ, RZ, -0x1 ;  /* 0xffffffffffde7424 */ /* 0x000fe200078e00ff */
[----:B------:R-:W-:Y:S02]  /*16b40*/  LOP3.LUT R2, R2, 0x6, R3, 0xf8, !PT ;  /* 0x0000000602027812 */ /* 0x000fe400078ef803 */
[----:B------:R-:W-:-:S03]  /*16b50*/  LEA R140, R140, UR5, 0x1 ;  /* 0x000000058c8c7c11 */ /* 0x000fc6000f8e08ff */
[C---:B------:R-:W-:Y:S02]  /*16b60*/  VIADD R4, R2.reuse, 0xffffff81 ;  /* 0xffffff8102047836 */ /* 0x040fe40000000000 */
[C---:B------:R-:W-:Y:S01]  /*16b70*/  VIADD R3, R2.reuse, 0xffffff80 ;  /* 0xffffff8002037836 */ /* 0x040fe20000000000 */
[----:B-1----:R-:W-:Y:S01]  /*16b80*/  LDSM.16.MT88.4 R92, [R140+0x10000] ;  /* 0x010000008c5c783b */ /* 0x002fe20000004200 */
[----:B------:R-:W-:Y:S01]  /*16b90*/  VIADD R6, R2, 0xffffffd9 ;  /* 0xffffffd902067836 */ /* 0x000fe20000000000 */
[-C--:B------:R-:W-:Y:S01]  /*16ba0*/  ISETP.GE.AND P4, PT, R4, R133.reuse, PT ;  /* 0x000000850400720c */ /* 0x080fe20003f86270 */
[----:B------:R-:W-:Y:S01]  /*16bb0*/  VIADD R14, R2, 0xffffffe1 ;  /* 0xffffffe1020e7836 */ /* 0x000fe20000000000 */
[-C--:B------:R-:W-:Y:S01]  /*16bc0*/  ISETP.GE.AND P1, PT, R4, R60.reuse, PT ;  /* 0x0000003c0400720c */ /* 0x080fe20003f26270 */
[C---:B------:R-:W-:Y:S01]  /*16bd0*/  VIADD R4, R2.reuse, 0xffffff89 ;  /* 0xffffff8902047836 */ /* 0x040fe20000000000 */
[----:B------:R-:W-:Y:S01]  /*16be0*/  FSEL R67, R67, -INF , !P4 ;  /* 0xff80000043437808 */ /* 0x000fe20006000000 */
[C---:B------:R-:W-:Y:S01]  /*16bf0*/  VIADD R12, R2.reuse, 0xffffffe8 ;  /* 0xffffffe8020c7836 */ /* 0x040fe20000000000 */
[----:B------:R-:W-:Y:S01]  /*16c00*/  FSEL R5, R117, -INF , !P1 ;  /* 0xff80000075057808 */ /* 0x000fe20004800000 */
[----:B------:R-:W-:Y:S01]  /*16c10*/  VIADD R8, R2, 0xffffffe9 ;  /* 0xffffffe902087836 */ /* 0x000fe20000000000 */
[C---:B------:R-:W-:Y:S01]  /*16c20*/  ISETP.GE.AND P4, PT, R4.reuse, R133, PT ;  /* 0x000000850400720c */ /* 0x040fe20003f86270 */
[----:B------:R-:W-:Y:S01]  /*16c30*/  IMAD.IADD R143, R125, 0x1, R140 ;  /* 0x000000017d8f7824 */ /* 0x000fe200078e028c */
[----:B------:R-:W-:Y:S01]  /*16c40*/  ISETP.GE.AND P1, PT, R4, R60, PT ;  /* 0x0000003c0400720c */ /* 0x000fe20003f26270 */
[----:B------:R-:W-:Y:S01]  /*16c50*/  VIADD R4, R2, 0xffffff91 ;  /* 0xffffff9102047836 */ /* 0x000fe20000000000 */
[----:B------:R-:W-:-:S02]  /*16c60*/  FSEL R119, R119, -INF , !P4 ;  /* 0xff80000077777808 */ /* 0x000fc40006000000 */
[----:B------:R-:W-:Y:S01]  /*16c70*/  FSEL R23, R48, -INF , !P1 ;  /* 0xff80000030177808 */ /* 0x000fe20004800000 */
[----:B------:R-:W-:Y:S01]  /*16c80*/  LDSM.16.MT88.4 R84, [R143+0x10000] ;  /* 0x010000008f54783b */ /* 0x000fe20000004200 */
[CC--:B------:R-:W-:Y:S02]  /*16c90*/  ISETP.GE.AND P4, PT, R4.reuse, R133.reuse, PT ;  /* 0x000000850400720c */ /* 0x0c0fe40003f86270 */
[-C--:B------:R-:W-:Y:S01]  /*16ca0*/  ISETP.GE.AND P1, PT, R4, R60.reuse, PT ;  /* 0x0000003c0400720c */ /* 0x080fe20003f26270 */
[C---:B------:R-:W-:Y:S01]  /*16cb0*/  VIADD R4, R2.reuse, 0xffffff99 ;  /* 0xffffff9902047836 */ /* 0x040fe20000000000 */
        /* <DEDUP_REMOVED lines=27> */
[C---:B------:R-:W-:Y:S01]  /*16e70*/  VIADD R4, R2.reuse, 0xffffffb1 ;  /* 0xffffffb102047836 */ /* 0x040fe20000000000 */
[----:B------:R-:W-:Y:S02]  /*16e80*/  FSEL R49, R49, -INF , !P2 ;  /* 0xff80000031317808 */ /* 0x000fe40005000000 */
[----:B------:R-:W-:Y:S02]  /*16e90*/  FSEL R53, R53, -INF , !P3 ;  /* 0xff80000035357808 */ /* 0x000fe40005800000 */
[C---:B------:R-:W-:Y:S02]  /*16ea0*/  ISETP.GE.AND P2, PT, R3.reuse, R133, PT ;  /* 0x000000850300720c */ /* 0x040fe40003f46270 */
[----:B------:R-:W-:Y:S01]  /*16eb0*/  ISETP.GE.AND P3, PT, R3, R60, PT ;  /* 0x0000003c0300720c */ /* 0x000fe20003f66270 */
[----:B------:R-:W-:Y:S01]  /*16ec0*/  VIADD R3, R2, 0xffffffa0 ;  /* 0xffffffa002037836 */ /* 0x000fe20000000000 */
[----:B------:R-:W-:Y:S01]  /*16ed0*/  FSEL R237, R44, -INF , !P4 ;  /* 0xff8000002ced7808 */ /* 0x000fe20006000000 */
[----:B------:R-:W-:Y:S01]  /*16ee0*/  IMAD.IADD R44, R137, 0x1, R140 ;  /* 0x00000001892c7824 */ /* 0x000fe200078e028c */
[----:B------:R-:W-:-:S02]  /*16ef0*/  FSEL R235, R43, -INF , !P1 ;  /* 0xff8000002beb7808 */ /* 0x000fc40004800000 */
[CC--:B------:R-:W-:Y:S02]  /*16f00*/  ISETP.GE.AND P4, PT, R4.reuse, R133.reuse, PT ;  /* 0x000000850400720c */ /* 0x0c0fe40003f86270 */
[-C--:B------:R-:W-:Y:S01]  /*16f10*/  ISETP.GE.AND P1, PT, R4, R60.reuse, PT ;  /* 0x0000003c0400720c */ /* 0x080fe20003f26270 */
[C---:B------:R-:W-:Y:S01]  /*16f20*/  VIADD R4, R2.reuse, 0xffffffb9 ;  /* 0xffffffb902047836 */ /* 0x040fe20000000000 */
[----:B------:R-:W-:Y:S01]  /*16f30*/  FSEL R51, R51, -INF , !P2 ;  /* 0xff80000033337808 */ /* 0x000fe20005000000 */
[----:B------:R-:W-:Y:S01]  /*16f40*/  LDSM.16.MT88.4 R108, [R44+0xc000] ;  /* 0x00c000002c6c783b */ /* 0x000fe20000004200 */
        /* <DEDUP_REMOVED lines=38> */
[----:B------:R-:W-:Y:S02]  /*171b0*/  ISETP.GE.AND P1, PT, R4, R60, PT ;  /* 0x0000003c0400720c */ /* 0x000fe40003f26270 */
[----:B------:R-:W-:Y:S02]  /*171c0*/  FSEL R229, R57, -INF , !P2 ;  /* 0xff80000039e57808 */ /* 0x000fe40005000000 */
[----:B------:R-:W-:Y:S02]  /*171d0*/  FSEL R213, R213, -INF , !P3 ;  /* 0xff800000d5d57808 */ /* 0x000fe40005800000 */
[----:B------:R-:W-:-:S02]  /*171e0*/  FMNMX3.FTZ R4, R65, R67, R27, !PT ;  /* 0x0000004341047276 */ /* 0x000fc4000781001b */
[C---:B------:R-:W-:Y:S02]  /*171f0*/  ISETP.GE.AND P2, PT, R3.reuse, R133, PT ;  /* 0x000000850300720c */ /* 0x040fe40003f46270 */
[----:B------:R-:W-:Y:S01]  /*17200*/  ISETP.GE.AND P3, PT, R3, R60, PT ;  /* 0x0000003c0300720c */ /* 0x000fe20003f66270 */
[----:B------:R-:W-:Y:S01]  /*17210*/  VIADD R3, R2, 0xffffffc8 ;  /* 0xffffffc802037836 */ /* 0x000fe20000000000 */
[----:B------:R-:W-:Y:S02]  /*17220*/  FMNMX3.FTZ R4, R4, R119, R49, !PT ;  /* 0x0000007704047276 */ /* 0x000fe40007810031 */
[----:B------:R-:W-:Y:S02]  /*17230*/  FMNMX3.FTZ R18, R25, R5, R7, !PT ;  /* 0x0000000519127276 */ /* 0x000fe40007810007 */
[----:B------:R-:W-:Y:S02]  /*17240*/  FSEL R211, R211, -INF , !P2 ;  /* 0xff800000d3d37808 */ /* 0x000fe40005000000 */
[----:B------:R-:W-:-:S02]  /*17250*/  FSEL R205, R205, -INF , !P3 ;  /* 0xff800000cdcd7808 */ /* 0x000fc40005800000 */
[C---:B------:R-:W-:Y:S02]  /*17260*/  ISETP.GE.AND P2, PT, R3.reuse, R133, PT ;  /* 0x000000850300720c */ /* 0x040fe40003f46270 */
[----:B------:R-:W-:Y:S01]  /*17270*/  ISETP.GE.AND P3, PT, R3, R60, PT ;  /* 0x0000003c0300720c */ /* 0x000fe20003f66270 */
[----:B------:R-:W-:Y:S01]  /*17280*/  VIADD R3, R2, 0xffffffd0 ;  /* 0xffffffd002037836 */ /* 0x000fe20000000000 */
[----:B------:R-:W-:Y:S02]  /*17290*/  FMNMX3.FTZ R4, R4, R21, R51, !PT ;  /* 0x0000001504047276 */ /* 0x000fe40007810033 */
[----:B------:R-:W-:Y:S02]  /*172a0*/  FMNMX3.FTZ R18, R18, R23, R53, !PT ;  /* 0x0000001712127276 */ /* 0x000fe40007810035 */
[----:B------:R-:W-:Y:S02]  /*172b0*/  FSEL R207, R207, -INF , !P2 ;  /* 0xff800000cfcf7808 */ /* 0x000fe40005000000 */
[----:B------:R-:W-:-:S02]  /*172c0*/  FSEL R203, R203, -INF , !P3 ;  /* 0xff800000cbcb7808 */ /* 0x000fc40005800000 */
[----:B------:R-:W-:Y:S01]  /*172d0*/  FMNMX3.FTZ R16, R4, R19, R37, !PT ;  /* 0x0000001304107276 */ /* 0x000fe20007810025 */
[C---:B------:R-:W-:Y:S01]  /*172e0*/  VIADD R4, R2.reuse, 0xfffffff1 ;  /* 0xfffffff102047836 */ /* 0x040fe20000000000 */
[C---:B------:R-:W-:Y:S02]  /*172f0*/  ISETP.GE.AND P2, PT, R3.reuse, R133, PT ;  /* 0x000000850300720c */ /* 0x040fe40003f46270 */
[----:B------:R-:W-:Y:S01]  /*17300*/  ISETP.GE.AND P3, PT, R3, R60, PT ;  /* 0x0000003c0300720c */ /* 0x000fe20003f66270 */
[----:B------:R-:W-:Y:S01]  /*17310*/  VIADD R3, R2, 0xffffffd8 ;  /* 0xffffffd802037836 */ /* 0x000fe20000000000 */
[----:B------:R-:W-:Y:S02]  /*17320*/  FMNMX3.FTZ R18, R18, R17, R15, !PT ;  /* 0x0000001112127276 */ /* 0x000fe4000781000f */
[----:B------:R-:W-:Y:S02]  /*17330*/  FMNMX3.FTZ R16, R16, R35, R33, !PT ;  /* 0x0000002310107276 */ /* 0x000fe40007810021 */
[----:B------:R-:W-:-:S02]  /*17340*/  FMNMX3.FTZ R18, R18, R13, R31, !PT ;  /* 0x0000000d12127276 */ /* 0x000fc4000781001f */
[----:B------:R-:W-:Y:S02]  /*17350*/  FSEL R201, R201, -INF , !P2 ;  /* 0xff800000c9c97808 */ /* 0x000fe40005000000 */
[----:B------:R-:W-:Y:S02]  /*17360*/  FSEL R191, R191, -INF , !P3 ;  /* 0xff800000bfbf7808 */ /* 0x000fe40005800000 */
[C---:B------:R-:W-:Y:S02]  /*17370*/  ISETP.GE.AND P2, PT, R3.reuse, R133, PT ;  /* 0x000000850300720c */ /* 0x040fe40003f46270 */
[----:B------:R-:W-:Y:S01]  /*17380*/  ISETP.GE.AND P3, PT, R3, R60, PT ;  /* 0x0000003c0300720c */ /* 0x000fe20003f66270 */
[----:B------:R-:W-:Y:S01]  /*17390*/  VIADD R3, R2, 0xffffffe0 ;  /* 0xffffffe002037836 */ /* 0x000fe20000000000 */
[----:B------:R-:W-:Y:S02]  /*173a0*/  FMNMX3.FTZ R16, R16, R237, R233, !PT ;  /* 0x000000ed10107276 */ /* 0x000fe400078100e9 */
[----:B------:R-:W-:-:S02]  /*173b0*/  FMNMX3.FTZ R18, R18, R29, R41, !PT ;  /* 0x0000001d12127276 */ /* 0x000fc40007810029 */
[----:B------:R-:W-:Y:S02]  /*173c0*/  FSEL R199, R199, -INF , !P4 ;  /* 0xff800000c7c77808 */ /* 0x000fe40006000000 */
        /* <DEDUP_REMOVED lines=20> */
[-C--:B------:R-:W-:Y:S01]  /*17510*/  ISETP.GE.AND P4, PT, R8, R133.reuse, PT ;  /* 0x000000850800720c */ /* 0x080fe20003f86270 */
[----:B------:R-:W-:Y:S01]  /*17520*/  VIADD R2, R2, 0xfffffff9 ;  /* 0xfffffff902027836 */ /* 0x000fe20000000000 */
[----:B------:R-:W-:Y:S02]  /*17530*/  FSEL R173, R173, -INF , !P2 ;  /* 0xff800000adad7808 */ /* 0x000fe40005000000 */
[----:B------:R-:W-:Y:S02]  /*17540*/  ISETP.GE.AND P2, PT, R6, R133, PT ;  /* 0x000000850600720c */ /* 0x000fe40003f46270 */
        /* <DEDUP_REMOVED lines=9> */
[----:B------:R-:W-:Y:S02]  /*175e0*/  FMNMX3.FTZ R16, R16, R193, R177, !PT ;  /* 0x000000c110107276 */ /* 0x000fe400078100b1 */
[----:B------:R-:W-:Y:S02]  /*175f0*/  ISETP.GE.AND P4, PT, R2, R133, PT ;  /* 0x000000850200720c */ /* 0x000fe40003f86270 */
[----:B------:R-:W-:Y:S02]  /*17600*/  FSEL R153, R153, -INF , !P2 ;  /* 0xff80000099997808 */ /* 0x000fe40005000000 */
[----:B------:R-:W-:Y:S02]  /*17610*/  FSEL R181, R181, -INF , !P1 ;  /* 0xff800000b5b57808 */ /* 0x000fe40004800000 */
[----:B------:R-:W-:-:S02]  /*17620*/  ISETP.GE.AND P2, PT, R14, R60, PT ;  /* 0x0000003c0e00720c */ /* 0x000fc40003f46270 */
[-C--:B------:R-:W-:Y:S02]  /*17630*/  ISETP.GE.AND P1, PT, R12, R60.reuse, PT ;  /* 0x0000003c0c00720c */ /* 0x080fe40003f26270 */
[----:B------:R-:W-:Y:S02]  /*17640*/  FSEL R169, R169, -INF , !P3 ;  /* 0xff800000a9a97808 */ /* 0x000fe40005800000 */
[----:B------:R-:W-:Y:S02]  /*17650*/  FMNMX3.FTZ R18, R18, R187, R185, !PT ;  /* 0x000000bb12127276 */ /* 0x000fe400078100b9 */
[----:B------:R-:W-:Y:S02]  /*17660*/  FMNMX3.FTZ R16, R16, R175, R173, !PT ;  /* 0x000000af10107276 */ /* 0x000fe400078100ad */
[----:B------:R-:W-:Y:S02]  /*17670*/  FSEL R151, R151, -INF , !P4 ;  /* 0xff80000097977808 */ /* 0x000fe40006000000 */
[----:B------:R-:W-:-:S02]  /*17680*/  ISETP.GE.AND P4, PT, R8, R60, PT ;  /* 0x0000003c0800720c */ /* 0x000fc40003f86270 */
[-C--:B------:R-:W-:Y:S02]  /*17690*/  ISETP.GE.AND P3, PT, R6, R60.reuse, PT ;  /* 0x0000003c0600720c */ /* 0x080fe40003f66270 */
[----:B------:R-:W-:Y:S02]  /*176a0*/  FSEL R167, R167, -INF , !P2 ;  /* 0xff800000a7a77808 */ /* 0x000fe40005000000 */
[----:B------:R-:W-:Y:S02]  /*176b0*/  FSEL R165, R165, -INF , !P1 ;  /* 0xff800000a5a57808 */ /* 0x000fe40004800000 */
[----:B------:R-:W-:Y:S02]  /*176c0*/  FMNMX3.FTZ R18, R18, R181, R169, !PT ;  /* 0x000000b512127276 */ /* 0x000fe400078100a9 */
[----:B------:R-:W-:Y:S02]  /*176d0*/  FMNMX3.FTZ R16, R16, R171, R157, !PT ;  /* 0x000000ab10107276 */ /* 0x000fe4000781009d */
[----:B------:R-:W-:-:S02]  /*176e0*/  ISETP.GE.AND P2, PT, R4, R60, PT ;  /* 0x0000003c0400720c */ /* 0x000fc40003f46270 */
[-C--:B------:R-:W-:Y:S02]  /*176f0*/  ISETP.GE.AND P1, PT, R3, R60.reuse, PT ;  /* 0x0000003c0300720c */ /* 0x080fe40003f26270 */
[----:B------:R-:W-:Y:S02]  /*17700*/  FSEL R163, R163, -INF , !P4 ;  /* 0xff800000a3a37808 */ /* 0x000fe40006000000 */
[----:B------:R-:W-:Y:S02]  /*17710*/  FSEL R149, R149, -INF , !P3 ;  /* 0xff80000095957808 */ /* 0x000fe40005800000 */
[----:B------:R-:W-:Y:S02]  /*17720*/  FMNMX3.FTZ R18, R18, R167, R165, !PT ;  /* 0x000000a712127276 */ /* 0x000fe400078100a5 */
[----:B------:R-:W-:Y:S02]  /*17730*/  FMNMX3.FTZ R16, R16, R155, R153, !PT ;  /* 0x0000009b10107276 */ /* 0x000fe40007810099 */
[----:B------:R-:W-:-:S02]  /*17740*/  ISETP.GE.AND P3, PT, R2, R60, PT ;  /* 0x0000003c0200720c */ /* 0x000fc40003f66270 */
[----:B------:R-:W-:Y:S02]  /*17750*/  FSEL R147, R147, -INF , !P2 ;  /* 0xff80000093937808 */ /* 0x000fe40005000000 */
[----:B------:R-:W-:Y:S02]  /*17760*/  FSEL R145, R145, -INF , !P1 ;  /* 0xff80000091917808 */ /* 0x000fe40004800000 */
[----:B------:R-:W-:Y:S02]  /*17770*/  FMNMX3.FTZ R18, R18, R163, R149, !PT ;  /* 0x000000a312127276 */ /* 0x000fe40007810095 */
[----:B------:R-:W-:Y:S02]  /*17780*/  FMNMX.FTZ R12, R151, R16, !PT ;  /* 0x00000010970c7209 */ /* 0x000fe40007810000 */
[----:B------:R-:W-:Y:S02]  /*17790*/  FSEL R141, R141, -INF , !P3 ;  /* 0xff8000008d8d7808 */ /* 0x000fe40005800000 */
[----:B------:R-:W-:Y:S01]  /*177a0*/  FMNMX3.FTZ R4, R18, R147, R145, !PT ;  /* 0x0000009312047276 */ /* 0x000fe20007810091 */
[----:B------:R-:W1:Y:S03]  /*177b0*/  SHFL.BFLY PT, R39, R12, 0x2, 0x1f ;  /* 0x0c401f000c277f89 */ /* 0x000e6600000e0000 */
[----:B------:R-:W-:-:S05]  /*177c0*/  FMNMX.FTZ R4, R141, R4, !PT ;  /* 0x000000048d047209 */ /* 0x000fca0007810000 */
[----:B------:R-:W3:Y:S01]  /*177d0*/  SHFL.BFLY PT, R3, R4, 0x2, 0x1f ;  /* 0x0c401f0004037f89 */ /* 0x000ee200000e0000 */
[----:B-1----:R-:W-:-:S05]  /*177e0*/  FMNMX.FTZ R39, R12, R39, !PT ;  /* 0x000000270c277209 */ /* 0x002fca0007810000 */
[----:B------:R-:W1:Y:S01]  /*177f0*/  SHFL.BFLY PT, R132, R39, 0x1, 0x1f ;  /* 0x0c201f0027847f89 */ /* 0x000e6200000e0000 */
[----:B---3--:R-:W-:-:S05]  /*17800*/  FMNMX.FTZ R2, R4, R3, !PT ;  /* 0x0000000304027209 */ /* 0x008fca0007810000 */
[----:B------:R-:W3:Y:S01]  /*17810*/  SHFL.BFLY PT, R3, R2, 0x1, 0x1f ;  /* 0x0c201f0002037f89 */ /* 0x000ee200000e0000 */
[----:B-1----:R-:W-:-:S04]  /*17820*/  FMNMX.FTZ R132, R39, R132, !PT ;  /* 0x0000008427847209 */ /* 0x002fc80007810000 */
[C---:B------:R-:W-:Y:S01]  /*17830*/  FSETP.NEU.FTZ.AND P1, PT, R132.reuse, -INF , PT ;  /* 0xff8000008400780b */ /* 0x040fe20003f3d000 */
[----:B--2---:R-:W-:Y:S01]  /*17840*/  FMUL.FTZ R144, R132, UR4 ;  /* 0x0000000484907c20 */ /* 0x004fe20008410000 */
[----:B---3--:R-:W-:Y:S01]  /*17850*/  FMNMX.FTZ R3, R2, R3, !PT ;  /* 0x0000000302037209 */ /* 0x008fe20007810000 */
[----:B------:R-:W-:-:S03]  /*17860*/  IMAD.IADD R2, R125, 0x1, R44 ;  /* 0x000000017d027824 */ /* 0x000fc600078e022c */
[----:B------:R-:W-:Y:S02]  /*17870*/  FSEL R144, R144, RZ, P1 ;  /* 0x000000ff90907208 */ /* 0x000fe40000800000 */
[C---:B------:R-:W-:Y:S01]  /*17880*/  FSETP.NEU.FTZ.AND P1, PT, R3.reuse, -INF , PT ;  /* 0xff8000000300780b */ /* 0x040fe20003f3d000 */
[----:B------:R-:W-:Y:S01]  /*17890*/  FMUL.FTZ R142, R3, UR4 ;  /* 0x00000004038e7c20 */ /* 0x000fe20008410000 */
[----:B------:R-:W-:Y:S01]  /*178a0*/  LDSM.16.MT88.4 R100, [R2+0xc000] ;  /* 0x00c000000264783b */ /* 0x000fe20000004200 */
[--C-:B------:R-:W-:Y:S01]  /*178b0*/  FFMA.FTZ R66, R65, UR4, -R144.reuse ;  /* 0x0000000441427c23 */ /* 0x100fe20008010890 */
[--C-:B------:R-:W-:Y:S01]  /*178c0*/  FFMA.FTZ R65, R67, UR4, -R144.reuse ;  /* 0x0000000443417c23 */ /* 0x100fe20008010890 */
[--C-:B------:R-:W-:Y:S01]  /*178d0*/  FFMA.FTZ R59, R119, UR4, -R144.reuse ;  /* 0x00000004773b7c23 */ /* 0x100fe20008010890 */
[----:B------:R-:W-:Y:S01]  /*178e0*/  FSEL R142, R142, RZ, P1 ;  /* 0x000000ff8e8e7208 */ /* 0x000fe20000800000 */
[--C-:B------:R-:W-:Y:S01]  /*178f0*/  FFMA.FTZ R27, R27, UR4, -R144.reuse ;  /* 0x000000041b1b7c23 */ /* 0x100fe20008010890 */
[----:B------:R-:W-:Y:S01]  /*17900*/  LDSM.16.MT88.4 R116, [R143+0xc000] ;  /* 0x00c000008f74783b */ /* 0x000fe20000004200 */
[----:B------:R-:W-:Y:S01]  /*17910*/  MUFU.EX2 R66, R66 ;  /* 0x0000004200427308 */ /* 0x000fe20000000800 */
[----:B------:R-:W-:Y:S01]  /*17920*/  FFMA.FTZ R56, R49, UR4, -R144 ;  /* 0x0000000431387c23 */ /* 0x000fe20008010890 */
[--C-:B------:R-:W-:Y:S01]  /*17930*/  FFMA.FTZ R67, R5, UR4, -R142.reuse ;  /* 0x0000000405437c23 */ /* 0x100fe2000801088e */
[--C-:B------:R-:W-:Y:S01]  /*17940*/  FFMA.FTZ R58, R7, UR4, -R142.reuse ;  /* 0x00000004073a7c23 */ /* 0x100fe2000801088e */
[--C-:B------:R-:W-:Y:S01]  /*17950*/  FFMA.FTZ R136, R25, UR4, -R142.reuse ;  /* 0x0000000419887c23 */ /* 0x100fe2000801088e */
[----:B------:R-:W1:Y:S01]  /*17960*/  LDSM.16.MT88.4 R4, [R140+0xc000] ;  /* 0x00c000008c04783b */ /* 0x000e620000004200 */
[--C-:B------:R-:W-:Y:S01]  /*17970*/  FFMA.FTZ R57, R23, UR4, -R142.reuse ;  /* 0x0000000417397c23 */ /* 0x100fe2000801088e */
[--C-:B------:R-:W-:Y:S01]  /*17980*/  FFMA.FTZ R50, R15, UR4, -R142.reuse ;  /* 0x000000040f327c23 */ /* 0x100fe2000801088e */
[----:B------:R-:W2:Y:S01]  /*17990*/  MUFU.EX2 R65, R65 ;  /* 0x0000004100417308 */ /* 0x000ea20000000800 */
[----:B------:R-:W-:Y:S01]  /*179a0*/  FFMA.FTZ R49, R13, UR4, -R142 ;  /* 0x000000040d317c23 */ /* 0x000fe2000801088e */
[--C-:B------:R-:W-:Y:S01]  /*179b0*/  FFMA.FTZ R55, R21, UR4, -R144.reuse ;  /* 0x0000000415377c23 */ /* 0x100fe20008010890 */
[----:B------:R-:W-:Y:S01]  /*179c0*/  LDSM.16.MT88.4 R12, [R140+0xc800] ;  /* 0x00c800008c0c783b */ /* 0x000fe20000004200 */
[----:B------:R-:W-:Y:S01]  /*179d0*/  FFMA.FTZ R52, R51, UR4, -R144 ;  /* 0x0000000433347c23 */ /* 0x000fe20008010890 */
[----:B------:R-:W-:Y:S01]  /*179e0*/  FFMA.FTZ R54, R53, UR4, -R142 ;  /* 0x0000000435367c23 */ /* 0x000fe2000801088e */
[----:B------:R-:W-:Y:S01]  /*179f0*/  FFMA.FTZ R51, R19, UR4, -R144 ;  /* 0x0000000413337c23 */ /* 0x000fe20008010890 */
[----:B------:R-:W-:Y:S01]  /*17a00*/  LDSM.16.MT88.4 R20, [R143+0xc800] ;  /* 0x00c800008f14783b */ /* 0x000fe20000004200 */
[----:B------:R3:W-:Y:S01]  /*17a10*/  MUFU.EX2 R64, R27 ;  /* 0x0000001b00407308 */ /* 0x0007e20000000800 */
[----:B------:R-:W-:Y:S01]  /*17a20*/  FFMA.FTZ R53, R17, UR4, -R142 ;  /* 0x0000000411357c23 */ /* 0x000fe2000801088e */
[--C-:B------:R-:W-:Y:S01]  /*17a30*/  FFMA.FTZ R48, R37, UR4, -R144.reuse ;  /* 0x0000000425307c23 */ /* 0x100fe20008010890 */
[----:B------:R-:W-:Y:S01]  /*17a40*/  LDSM.16.MT88.4 R16, [R44+0xc800] ;  /* 0x00c800002c10783b */ /* 0x000fe20000004200 */
[--C-:B------:R-:W-:Y:S01]  /*17a50*/  FFMA.FTZ R47, R35, UR4, -R144.reuse ;  /* 0x00000004232f7c23 */ /* 0x100fe20008010890 */
[--C-:B------:R-:W-:Y:S01]  /*17a60*/  FFMA.FTZ R43, R33, UR4, -R144.reuse ;  /* 0x00000004212b7c23 */ /* 0x100fe20008010890 */
[----:B------:R-:W-:Y:S01]  /*17a70*/  FFMA.FTZ R42, R237, UR4, -R144 ;  /* 0x00000004ed2a7c23 */ /* 0x000fe20008010890 */
[----:B------:R-:W-:Y:S01]  /*17a80*/  LDSM.16.MT88.4 R36, [R140+0x10800] ;  /* 0x010800008c24783b */ /* 0x000fe20000004200 */
[----:B------:R-:W4:Y:S01]  /*17a90*/  MUFU.EX2 R59, R59 ;  /* 0x0000003b003b7308 */ /* 0x000f220000000800 */
[----:B--2---:R-:W-:Y:S01]  /*17aa0*/  F2FP.F16.F32.PACK_AB R68, R65, R66 ;  /* 0x000000424144723e */ /* 0x004fe200000000ff */
[--C-:B------:R-:W-:Y:S01]  /*17ab0*/  FFMA.FTZ R46, R31, UR4, -R142.reuse ;  /* 0x000000041f2e7c23 */ /* 0x100fe2000801088e */
[----:B------:R-:W-:Y:S01]  /*17ac0*/  LDSM.16.MT88.4 R32, [R44+0x10800] ;  /* 0x010800002c20783b */ /* 0x000fe20000004200 */
[--C-:B------:R-:W-:Y:S01]  /*17ad0*/  FFMA.FTZ R45, R29, UR4, -R142.reuse ;  /* 0x000000041d2d7c23 */ /* 0x100fe2000801088e */
[--C-:B------:R-:W-:Y:S01]  /*17ae0*/  FFMA.FTZ R41, R41, UR4, -R142.reuse ;  /* 0x0000000429297c23 */ /* 0x100fe2000801088e */
[----:B------:R-:W-:Y:S01]  /*17af0*/  FFMA.FTZ R40, R235, UR4, -R142 ;  /* 0x00000004eb287c23 */ /* 0x000fe2000801088e */
[----:B------:R-:W-:Y:S01]  /*17b00*/  LDSM.16.MT88.4 R28, [R143+0xd000] ;  /* 0x00d000008f1c783b */ /* 0x000fe20000004200 */
[----:B------:R-:W-:Y:S01]  /*17b10*/  MUFU.EX2 R136, R136 ;  /* 0x0000008800887308 */ /* 0x000fe20000000800 */
[----:B------:R-:W-:Y:S01]  /*17b20*/  FFMA.FTZ R8, R227, UR4, -R144 ;  /* 0x00000004e3087c23 */ /* 0x000fe20008010890 */
[--C-:B------:R-:W-:Y:S01]  /*17b30*/  FFMA.FTZ R159, R159, UR4, -R142.reuse ;  /* 0x000000049f9f7c23 */ /* 0x100fe2000801088e */
[----:B---3--:R-:W-:Y:S01]  /*17b40*/  LDSM.16.MT88.4 R24, [R143+0x10800] ;  /* 0x010800008f18783b */ /* 0x008fe20000004200 */
[--C-:B------:R-:W-:Y:S01]  /*17b50*/  FFMA.FTZ R146, R213, UR4, -R142.reuse ;  /* 0x00000004d5927c23 */ /* 0x100fe2000801088e */
[----:B------:R-:W-:Y:S01]  /*17b60*/  FFMA.FTZ R161, R161, UR4, -R142 ;  /* 0x00000004a1a17c23 */ /* 0x000fe2000801088e */
[--C-:B------:R-:W-:Y:S01]  /*17b70*/  FFMA.FTZ R148, R211, UR4, -R144.reuse ;  /* 0x00000004d3947c23 */ /* 0x100fe20008010890 */
[--C-:B------:R-:W-:Y:S01]  /*17b80*/  FFMA.FTZ R179, R179, UR4, -R144.reuse ;  /* 0x00000004b3b37c23 */ /* 0x100fe20008010890 */
[----:B------:R-:W2:Y:S01]  /*17b90*/  MUFU.EX2 R67, R67 ;  /* 0x0000004300437308 */ /* 0x000ea20000000800 */
[----:B----4-:R-:W-:Y:S01]  /*17ba0*/  F2FP.F16.F32.PACK_AB R70, R59, R64 ;  /* 0x000000403b46723e */ /* 0x010fe200000000ff */
[--C-:B------:R-:W-:Y:S01]  /*17bb0*/  FFMA.FTZ R150, R207, UR4, -R144.reuse ;  /* 0x00000004cf967c23 */ /* 0x100fe20008010890 */
[----:B------:R-:W-:Y:S01]  /*17bc0*/  FFMA.FTZ R183, R183, UR4, -R144 ;  /* 0x00000004b7b77c23 */ /* 0x000fe20008010890 */
        /* <DEDUP_REMOVED lines=8> */
[----:B------:R-:W-:Y:S01]  /*17c50*/  FFMA.FTZ R181, R181, UR4, -R142 ;  /* 0x00000004b5b57c23 */ /* 0x000fe2000801088e */
[--C-:B------:R-:W-:Y:S01]  /*17c60*/  FFMA.FTZ R160, R177, UR4, -R144.reuse ;  /* 0x00000004b1a07c23 */ /* 0x100fe20008010890 */
[--C-:B------:R-:W-:Y:S01]  /*17c70*/  FFMA.FTZ R175, R175, UR4, -R144.reuse ;  /* 0x00000004afaf7c23 */ /* 0x100fe20008010890 */
[--C-:B------:R-:W-:Y:S01]  /*17c80*/  FFMA.FTZ R162, R173, UR4, -R144.reuse ;  /* 0x00000004ada27c23 */ /* 0x100fe20008010890 */
[----:B------:R-:W3:Y:S01]  /*17c90*/  MUFU.EX2 R57, R57 ;  /* 0x0000003900397308 */ /* 0x000ee20000000800 */
[----:B--2---:R-:W-:Y:S01]  /*17ca0*/  F2FP.F16.F32.PACK_AB R69, R67, R136 ;  /* 0x000000884345723e */ /* 0x004fe200000000ff */
[----:B------:R-:W-:Y:S01]  /*17cb0*/  FFMA.FTZ R171, R171, UR4, -R144 ;  /* 0x00000004abab7c23 */ /* 0x000fe20008010890 */
[--C-:B------:R-:W-:Y:S01]  /*17cc0*/  FFMA.FTZ R164, R169, UR4, -R142.reuse ;  /* 0x00000004a9a47c23 */ /* 0x100fe2000801088e */
[--C-:B------:R-:W-:Y:S01]  /*17cd0*/  FFMA.FTZ R167, R167, UR4, -R142.reuse ;  /* 0x00000004a7a77c23 */ /* 0x100fe2000801088e */
[--C-:B------:R-:W-:Y:S01]  /*17ce0*/  FFMA.FTZ R165, R165, UR4, -R142.reuse ;  /* 0x00000004a5a57c23 */ /* 0x100fe2000801088e */
[--C-:B------:R-:W-:Y:S01]  /*17cf0*/  FFMA.FTZ R166, R163, UR4, -R142.reuse ;  /* 0x00000004a3a67c23 */ /* 0x100fe2000801088e */
[----:B------:R-:W-:Y:S01]  /*17d00*/  FADD.FTZ R65, R66, R65 ;  /* 0x0000004142417221 */ /* 0x000fe20000010000 */
[----:B------:R-:W-:Y:S01]  /*17d10*/  MUFU.EX2 R56, R56 ;  /* 0x0000003800387308 */ /* 0x000fe20000000800 */
[----:B------:R-:W-:Y:S01]  /*17d20*/  FADD.FTZ R67, R136, R67 ;  /* 0x0000004388437221 */ /* 0x000fe20000010000 */
[----:B------:R-:W-:Y:S01]  /*17d30*/  FFMA.FTZ R145, R145, UR4, -R142 ;  /* 0x0000000491917c23 */ /* 0x000fe2000801088e */
[----:B------:R-:W-:-:S04]  /*17d40*/  FADD.FTZ R64, R64, R65 ;  /* 0x0000004140407221 */ /* 0x000fc80000010000 */
[----:B------:R-:W-:Y:S01]  /*17d50*/  FADD.FTZ R59, R59, R64 ;  /* 0x000000403b3b7221 */ /* 0x000fe20000010000 */
[----:B------:R-:W2:Y:S01]  /*17d60*/  MUFU.EX2 R55, R55 ;  /* 0x0000003700377308 */ /* 0x000ea20000000800 */
[----:B---3--:R-:W-:Y:S01]  /*17d70*/  F2FP.F16.F32.PACK_AB R71, R57, R58 ;  /* 0x0000003a3947723e */ /* 0x008fe200000000ff */
[----:B------:R-:W-:-:S04]  /*17d80*/  FADD.FTZ R58, R58, R67 ;  /* 0x000000433a3a7221 */ /* 0x000fc80000010000 */
[----:B------:R-:W-:Y:S02]  /*17d90*/  FADD.FTZ R57, R57, R58 ;  /* 0x0000003a39397221 */ /* 0x000fe40000010000 */
[C---:B-1----:R-:W-:Y:S01]  /*17da0*/  HMMA.16816.F32 R128, R68.reuse, R4, RZ ;  /* 0x000000044480723c */ /* 0x042fe200000018ff */
[----:B------:R-:W-:Y:S07]  /*17db0*/  MUFU.EX2 R52, R52 ;  /* 0x0000003400347308 */ /* 0x000fee0000000800 */
[C---:B------:R-:W-:Y:S01]  /*17dc0*/  HMMA.16816.F32 R124, R68.reuse, R6, RZ ;  /* 0x00000006447c723c */ /* 0x040fe200000018ff */
[----:B------:R-:W1:Y:S01]  /*17dd0*/  LDSM.16.MT88.4 R4, [R2+0x10000] ;  /* 0x010000000204783b */ /* 0x000e620000004200 */
[----:B------:R-:W-:Y:S06]  /*17de0*/  MUFU.EX2 R51, R51 ;  /* 0x0000003300337308 */ /* 0x000fec0000000800 */
[C---:B------:R-:W-:Y:S02]  /*17df0*/  HMMA.16816.F32 R120, R68.reuse, R116, RZ ;  /* 0x000000744478723c */ /* 0x040fe400000018ff */
[----:B------:R-:W-:Y:S06]  /*17e00*/  MUFU.EX2 R54, R54 ;  /* 0x0000003600367308 */ /* 0x000fec0000000800 */
[C---:B------:R-:W-:Y:S02]  /*17e10*/  HMMA.16816.F32 R116, R68.reuse, R118, RZ ;  /* 0x000000764474723c */ /* 0x040fe400000018ff */
[----:B------:R-:W3:Y:S06]  /*17e20*/  MUFU.EX2 R53, R53 ;  /* 0x0000003500357308 */ /* 0x000eec0000000800 */
[C---:B------:R-:W-:Y:S02]  /*17e30*/  HMMA.16816.F32 R88, R68.reuse, R84, RZ ;  /* 0x000000544458723c */ /* 0x040fe400000018ff */
[----:B------:R-:W-:Y:S06]  /*17e40*/  MUFU.EX2 R50, R50 ;  /* 0x0000003200327308 */ /* 0x000fec0000000800 */
[C---:B------:R-:W-:Y:S02]  /*17e50*/  HMMA.16816.F32 R112, R68.reuse, R108, RZ ;  /* 0x0000006c4470723c */ /* 0x040fe400000018ff */
[----:B------:R-:W4:Y:S06]  /*17e60*/  MUFU.EX2 R49, R49 ;  /* 0x0000003100317308 */ /* 0x000f2c0000000800 */
        /* <DEDUP_REMOVED lines=16> */
[----:B-1----:R-:W-:Y:S01]  /*17f70*/  HMMA.16816.F32 R72, R68, R4, RZ ;  /* 0x000000044448723c */ /* 0x002fe200000018ff */
[----:B--2---:R-:W-:Y:S01]  /*17f80*/  F2FP.F16.F32.PACK_AB R4, R55, R56 ;  /* 0x000000383704723e */ /* 0x004fe200000000ff */
[----:B------:R-:W-:Y:S01]  /*17f90*/  MUFU.EX2 R8, R8 ;  /* 0x0000000800087308 */ /* 0x000fe20000000800 */
[----:B---3--:R-:W-:Y:S01]  /*17fa0*/  F2FP.F16.F32.PACK_AB R5, R53, R54 ;  /* 0x000000363505723e */ /* 0x008fe200000000ff */
[----:B------:R-:W-:Y:S01]  /*17fb0*/  FADD.FTZ R56, R56, R59 ;  /* 0x0000003b38387221 */ /* 0x000fe20000010000 */
[----:B------:R-:W-:-:S03]  /*17fc0*/  FADD.FTZ R54, R54, R57 ;  /* 0x0000003936367221 */ /* 0x000fc60000010000 */
[----:B------:R-:W-:Y:S01]  /*17fd0*/  HMMA.16816.F32 R68, R68, R6, RZ ;  /* 0x000000064444723c */ /* 0x000fe200000018ff */
[----:B------:R-:W-:Y:S01]  /*17fe0*/  F2FP.F16.F32.PACK_AB R6, R51, R52 ;  /* 0x000000343306723e */ /* 0x000fe200000000ff */
[----:B------:R-:W-:Y:S01]  /*17ff0*/  MUFU.EX2 R159, R159 ;  /* 0x0000009f009f7308 */ /* 0x000fe20000000800 */
[----:B----4-:R-:W-:Y:S01]  /*18000*/  F2FP.F16.F32.PACK_AB R7, R49, R50 ;  /* 0x000000323107723e */ /* 0x010fe200000000ff */
        /* <DEDUP_REMOVED lines=9> */
[----:B------:R-:W1:Y:S01]  /*180a0*/  LDSM.16.MT88.4 R12, [R2+0x10800] ;  /* 0x01080000020c783b */ /* 0x000e620000004200 */
[----:B------:R-:W-:Y:S06]  /*180b0*/  MUFU.EX2 R161, R161 ;  /* 0x000000a100a17308 */ /* 0x000fec0000000800 */
[C---:B------:R-:W-:Y:S02]  /*180c0*/  HMMA.16816.F32 R120, R4.reuse, R20, R120 ;  /* 0x000000140478723c */ /* 0x040fe40000001878 */
        /* <DEDUP_REMOVED lines=12> */
[----:B------:R-:W3:Y:S01]  /*18190*/  LDSM.16.MT88.4 R16, [R143+0x11000] ;  /* 0x011000008f10783b */ /* 0x000ee20000004200 */
        /* <DEDUP_REMOVED lines=11> */
[C---:B------:R-:W-:Y:S01]  /*18250*/  HMMA.16816.F32 R96, R4.reuse, R36, R96 ;  /* 0x000000240460723c */ /* 0x040fe20000001860 */
[----:B------:R-:W-:Y:S01]  /*18260*/  FFMA.FTZ R37, R229, UR4, -R144 ;  /* 0x00000004e5257c23 */ /* 0x000fe20008010890 */
[----:B------:R-:W-:Y:S01]  /*18270*/  FFMA.FTZ R36, R225, UR4, -R142 ;  /* 0x00000004e1247c23 */ /* 0x000fe2000801088e */
[----:B------:R-:W-:Y:S05]  /*18280*/  MUFU.EX2 R158, R158 ;  /* 0x0000009e009e7308 */ /* 0x000fea0000000800 */
[----:B------:R-:W-:Y:S01]  /*18290*/  HMMA.16816.F32 R92, R4, R38, R92 ;  /* 0x00000026045c723c */ /* 0x000fe2000000185c */
[--C-:B------:R-:W-:Y:S01]  /*182a0*/  FFMA.FTZ R39, R233, UR4, -R144.reuse ;  /* 0x00000004e9277c23 */ /* 0x100fe20008010890 */
[--C-:B------:R-:W-:Y:S01]  /*182b0*/  FFMA.FTZ R38, R231, UR4, -R144.reuse ;  /* 0x00000004e7267c23 */ /* 0x100fe20008010890 */
[----:B------:R-:W-:Y:S01]  /*182c0*/  MUFU.EX2 R37, R37 ;  /* 0x0000002500257308 */ /* 0x000fe20000000800 */
[----:B------:R-:W-:-:S04]  /*182d0*/  FFMA.FTZ R231, R151, UR4, -R144 ;  /* 0x0000000497e77c23 */ /* 0x000fc80008010890 */
[C---:B------:R-:W-:Y:S03]  /*182e0*/  HMMA.16816.F32 R80, R4.reuse, R32, R80 ;  /* 0x000000200450723c */ /* 0x040fe60000001850 */
[----:B------:R-:W-:Y:S05]  /*182f0*/  MUFU.EX2 R39, R39 ;  /* 0x0000002700277308 */ /* 0x000fea0000000800 */
[----:B------:R-:W-:Y:S01]  /*18300*/  HMMA.16816.F32 R76, R4, R34, R76 ;  /* 0x00000022044c723c */ /* 0x000fe2000000184c */
[----:B-----5:R-:W-:Y:S01]  /*18310*/  F2FP.F16.F32.PACK_AB R4, R47, R48 ;  /* 0x000000302f04723e */ /* 0x020fe200000000ff */
[----:B------:R-:W-:Y:S01]  /*18320*/  LDSM.16.MT88.4 R32, [R44+0x11000] ;  /* 0x011000002c20783b */ /* 0x000fe20000004200 */
[----:B------:R-:W-:Y:S01]  /*18330*/  F2FP.F16.F32.PACK_AB R5, R45, R46 ;  /* 0x0000002e2d05723e */ /* 0x000fe200000000ff */
[----:B------:R-:W4:Y:S01]  /*18340*/  MUFU.EX2 R38, R38 ;  /* 0x0000002600267308 */ /* 0x000f220000000800 */
[----:B------:R-:W-:-:S02]  /*18350*/  F2FP.F16.F32.PACK_AB R6, R42, R43 ;  /* 0x0000002b2a06723e */ /* 0x000fc400000000ff */
[----:B------:R-:W-:-:S05]  /*18360*/  F2FP.F16.F32.PACK_AB R7, R40, R41 ;  /* 0x000000292807723e */ /* 0x000fca00000000ff */
[----:B------:R-:W5:Y:S02]  /*18370*/  MUFU.EX2 R36, R36 ;  /* 0x0000002400247308 */ /* 0x000f640000000800 */
[C---:B---3--:R-:W-:Y:S06]  /*18380*/  HMMA.16816.F32 R88, R4.reuse, R16, R88 ;  /* 0x000000100458723c */ /* 0x048fec0000001858 */
[----:B------:R-:W3:Y:S02]  /*18390*/  MUFU.EX2 R181, R181 ;  /* 0x000000b500b57308 */ /* 0x000ee40000000800 */
[C---:B------:R-:W-:Y:S01]  /*183a0*/  HMMA.16816.F32 R84, R4.reuse, R18, R84 ;  /* 0x000000120454723c */ /* 0x040fe20000001854 */
[----:B------:R-:W4:Y:S05]  /*183b0*/  LDSM.16.MT88.4 R16, [R140+0x11000] ;  /* 0x011000008c10783b */ /* 0x000f2a0000004200 */
[----:B------:R-:W-:Y:S02]  /*183c0*/  MUFU.EX2 R160, R160 ;  /* 0x000000a000a07308 */ /* 0x000fe40000000800 */
[C---:B------:R-:W-:Y:S06]  /*183d0*/  HMMA.16816.F32 R128, R4.reuse, R24, R128 ;  /* 0x000000180480723c */ /* 0x040fec0000001880 */
[----:B------:R-:W-:Y:S02]  /*183e0*/  MUFU.EX2 R175, R175 ;  /* 0x000000af00af7308 */ /* 0x000fe40000000800 */
[C---:B------:R-:W-:Y:S01]  /*183f0*/  HMMA.16816.F32 R124, R4.reuse, R26, R124 ;  /* 0x0000001a047c723c */ /* 0x040fe2000000187c */
[----:B------:R-:W5:Y:S05]  /*18400*/  LDSM.16.MT88.4 R24, [R2+0x11000] ;  /* 0x011000000218783b */ /* 0x000f6a0000004200 */
[----:B------:R-:W-:Y:S02]  /*18410*/  MUFU.EX2 R162, R162 ;  /* 0x000000a200a27308 */ /* 0x000fe40000000800 */
[C---:B-1----:R-:W-:Y:S06]  /*18420*/  HMMA.16816.F32 R104, R4.reuse, R12, R104 ;  /* 0x0000000c0468723c */ /* 0x042fec0000001868 */
        /* <DEDUP_REMOVED lines=45> */
[----:B------:R-:W5:Y:S07]  /*18700*/  LDSM.16.MT88.4 R24, [R140+0xe000] ;  /* 0x00e000008c18783b */ /* 0x000f6e0000004200 */
[C---:B------:R-:W-:Y:S08]  /*18710*/  HMMA.16816.F32 R88, R4.reuse, R28, R88 ;  /* 0x0000001c0458723c */ /* 0x040ff00000001858 */
[C---:B------:R-:W-:Y:S01]  /*18720*/  HMMA.16816.F32 R84, R4.reuse, R30, R84 ;  /* 0x0000001e0454723c */ /* 0x040fe20000001854 */
[----:B------:R-:W-:Y:S07]  /*18730*/  LDSM.16.MT88.4 R28, [R143+0x12000] ;  /* 0x012000008f1c783b */ /* 0x000fee0000004200 */
[C---:B----4-:R-:W-:Y:S08]  /*18740*/  HMMA.16816.F32 R72, R4.reuse, R16, R72 ;  /* 0x000000100448723c */ /* 0x050ff00000001848 */
[----:B------:R-:W-:Y:S01]  /*18750*/  HMMA.16816.F32 R68, R4, R18, R68 ;  /* 0x000000120444723c */ /* 0x000fe20000001844 */
[----:B------:R-:W-:Y:S01]  /*18760*/  F2FP.F16.F32.PACK_AB R4, R179, R148 ;  /* 0x00000094b304723e */ /* 0x000fe200000000ff */
[----:B------:R-:W4:Y:S01]  /*18770*/  LDSM.16.MT88.4 R16, [R140+0x12000] ;  /* 0x012000008c10783b */ /* 0x000f220000004200 */
        /* <DEDUP_REMOVED lines=9> */
[C---:B-----5:R-:W-:Y:S08]  /*18810*/  HMMA.16816.F32 R128, R4.reuse, R24, R128 ;  /* 0x000000180480723c */ /* 0x060ff00000001880 */
[C---:B------:R-:W-:Y:S01]  /*18820*/  HMMA.16816.F32 R124, R4.reuse, R26, R124 ;  /* 0x0000001a047c723c */ /* 0x040fe2000000187c */
[----:B------:R-:W-:Y:S07]  /*18830*/  LDSM.16.MT88.4 R24, [R140+0xe800] ;  /* 0x00e800008c18783b */ /* 0x000fee0000004200 */
        /* <DEDUP_REMOVED lines=17> */
[C---:B------:R-:W-:Y:S07]  /*18950*/  HMMA.16816.F32 R88, R4.reuse, R28, R88 ;  /* 0x0000001c0458723c */ /* 0x040fee0000001858 */
[----:B------:R-:W-:Y:S01]  /*18960*/  MUFU.EX2 R34, R34 ;  /* 0x0000002200227308 */ /* 0x000fe20000000800 */
[----:B------:R-:W-:Y:S01]  /*18970*/  HMMA.16816.F32 R84, R4, R30, R84 ;  /* 0x0000001e0454723c */ /* 0x000fe20000001854 */
[----:B------:R-:W-:Y:S01]  /*18980*/  F2FP.F16.F32.PACK_AB R5, R187, R156 ;  /* 0x0000009cbb05723e */ /* 0x000fe200000000ff */
[----:B------:R-:W2:Y:S01]  /*18990*/  LDSM.16.MT88.4 R28, [R143+0xe800] ;  /* 0x00e800008f1c783b */ /* 0x000ea20000004200 */
[----:B---3--:R-:W-:-:S04]  /*189a0*/  F2FP.F16.F32.PACK_AB R7, R181, R158 ;  /* 0x0000009eb507723e */ /* 0x008fc800000000ff */
[----:B------:R-:W3:Y:S01]  /*189b0*/  MUFU.EX2 R35, R35 ;  /* 0x0000002300237308 */ /* 0x000ee20000000800 */
[----:B-----5:R-:W-:Y:S02]  /*189c0*/  F2FP.F16.F32.PACK_AB R4, R33, R32 ;  /* 0x000000202104723e */ /* 0x020fe400000000ff */
[----:B---3--:R-:W-:-:S07]  /*189d0*/  F2FP.F16.F32.PACK_AB R6, R35, R34 ;  /* 0x000000222306723e */ /* 0x008fce00000000ff */
[C---:B----4-:R-:W-:Y:S08]  /*189e0*/  HMMA.16816.F32 R88, R4.reuse, R16, R88 ;  /* 0x000000100458723c */ /* 0x050ff00000001858 */
        /* <DEDUP_REMOVED lines=14> */
[C---:B---3--:R-:W-:Y:S08]  /*18ad0*/  HMMA.16816.F32 R96, R4.reuse, R16, R96 ;  /* 0x000000100460723c */ /* 0x048ff00000001860 */
[C---:B------:R-:W-:Y:S01]  /*18ae0*/  HMMA.16816.F32 R92, R4.reuse, R18, R92 ;  /* 0x00000012045c723c */ /* 0x040fe2000000185c */
[----:B------:R-:W3:Y:S07]  /*18af0*/  LDSM.16.MT88.4 R16, [R140+0xf000] ;  /* 0x00f000008c10783b */ /* 0x000eee0000004200 */
[C---:B----4-:R-:W-:Y:S08]  /*18b00*/  HMMA.16816.F32 R80, R4.reuse, R24, R80 ;  /* 0x000000180450723c */ /* 0x050ff00000001850 */
[C---:B------:R-:W-:Y:S01]  /*18b10*/  HMMA.16816.F32 R76, R4.reuse, R26, R76 ;  /* 0x0000001a044c723c */ /* 0x040fe2000000184c */
[----:B------:R-:W4:Y:S07]  /*18b20*/  LDSM.16.MT88.4 R24, [R44+0xf000] ;  /* 0x00f000002c18783b */ /* 0x000f2e0000004200 */
        /* <DEDUP_REMOVED lines=84> */
[----:B------:R-:W-:Y:S02]  /*19070*/  HMMA.16816.F32 R128, R4, R16, R128 ;  /* 0x000000100480723c */ /* 0x000fe40000001880 */
        /* <DEDUP_REMOVED lines=9> */
[----:B------:R-:W-:Y:S01]  /*19110*/  HMMA.16816.F32 R92, R4, R14, R92 ;  /* 0x0000000e045c723c */ /* 0x000fe2000000185c */
[----:B------:R-:W1:Y:S01]  /*19120*/  LDSM.16.MT88.4 R12, [R2+0xf800] ;  /* 0x00f80000020c783b */ /* 0x000e620000004200 */
[----:B------:R-:W-:-:S06]  /*19130*/  FADD.FTZ R231, R231, R30 ;  /* 0x0000001ee7e77221 */ /* 0x000fcc0000010000 */
        /* <DEDUP_REMOVED lines=29> */
[-C--:B-1----:R-:W-:Y:S02]  /*19310*/  IABS R6, R7.reuse ;  /* 0x0000000700067213 */ /* 0x082fe40000000000 */
[----:B------:R-:W-:Y:S02]  /*19320*/  LOP3.LUT R12, R12, R7, RZ, 0x3c, !PT ;  /* 0x000000070c0c7212 */ /* 0x000fe400078e3cff */
[----:B------:R-:W1:Y:S08]  /*19330*/  I2F.RP R2, R6 ;  /* 0x0000000600027306 */ /* 0x000e700000209400 */
[----:B-1----:R-:W1:Y:S02]  /*19340*/  MUFU.RCP R16, R2 ;  /* 0x0000000200107308 */ /* 0x002e640000001000 */
[----:B-1----:R-:W-:-:S06]  /*19350*/  VIADD R16, R16, 0xffffffe ;  /* 0x0ffffffe10107836 */ /* 0x002fcc0000000000 */
[----:B------:R-:W1:Y:S02]  /*19360*/  F2I.FTZ.U32.TRUNC.NTZ R17, R16 ;  /* 0x0000001000117305 */ /* 0x000e64000021f000 */
[--C-:B-1----:R-:W-:Y:S02]  /*19370*/  IMAD.MOV R5, RZ, RZ, -R17.reuse ;  /* 0x000000ffff057224 */ /* 0x102fe400078e0a11 */
[----:B------:R-:W-:Y:S02]  /*19380*/  IMAD.MOV.U32 R16, RZ, RZ, RZ ;  /* 0x000000ffff107224 */ /* 0x000fe400078e00ff */
[----:B------:R-:W-:Y:S01]  /*19390*/  IMAD R4, R5, R6, RZ ;  /* 0x0000000605047224 */ /* 0x000fe200078e02ff */
[----:B------:R-:W-:Y:S02]  /*193a0*/  IABS R5, R8 ;  /* 0x0000000800057213 */ /* 0x000fe40000000000 */
[----:B------:R-:W-:Y:S01]  /*193b0*/  LOP3.LUT R8, R8, R7, RZ, 0x3c, !PT ;  /* 0x0000000708087212 */ /* 0x000fe200078e3cff */
[----:B------:R-:W-:-:S03]  /*193c0*/  IMAD.HI.U32 R4, R17, R4, R16 ;  /* 0x0000000411047227 */ /* 0x000fc600078e0010 */
[----:B------:R-:W-:-:S03]  /*193d0*/  ISETP.GE.AND P1, PT, R8, RZ, PT ;  /* 0x000000ff0800720c */ /* 0x000fc60003f26270 */
        /* <DEDUP_REMOVED lines=14> */
[----:B------:R-:W-:Y:S02]  /*194c0*/  ISETP.GE.U32.AND P2, PT, R5, R6, PT ;  /* 0x000000060500720c */ /* 0x000fe40003f46070 */
[----:B------:R-:W-:-:S07]  /*194d0*/  LOP3.LUT R5, RZ, R7, RZ, 0x33, !PT ;  /* 0x00000007ff057212 */ /* 0x000fce00078e33ff */
[----:B------:R-:W-:-:S04]  /*194e0*/  @P5 IADD3 R15, PT, PT, R15, 0x1, RZ ;  /* 0x000000010f0f5810 */ /* 0x000fc80007ffe0ff */
[----:B------:R-:W-:Y:S01]  /*194f0*/  @P2 VIADD R4, R4, 0x1 ;  /* 0x0000000104042836 */ /* 0x000fe20000000000 */
[----:B------:R-:W-:Y:S01]  /*19500*/  ISETP.NE.AND P2, PT, R7, RZ, PT ;  /* 0x000000ff0700720c */ /* 0x000fe20003f45270 */
[----:B------:R-:W-:-:S03]  /*19510*/  @!P3 IMAD.MOV R15, RZ, RZ, -R15 ;  /* 0x000000ffff0fb224 */ /* 0x000fc600078e0a0f */
[----:B------:R-:W-:Y:S02]  /*19520*/  MOV R2, R4 ;  /* 0x0000000400027202 */ /* 0x000fe40000000f00 */
[----:B------:R-:W-:Y:S02]  /*19530*/  SEL R4, R5, R15, !P2 ;  /* 0x0000000f05047207 */ /* 0x000fe40005000000 */
[----:B------:R-:W-:-:S03]  /*19540*/  @!P1 IADD3 R2, PT, PT, -R2, RZ, RZ ;  /* 0x000000ff02029210 */ /* 0x000fc60007ffe1ff */
[----:B------:R-:W-:Y:S01]  /*19550*/  IMAD.WIDE R12, R4, 0x4, R220 ;  /* 0x00000004040c7825 */ /* 0x000fe200078e02dc */
[----:B------:R-:W-:-:S05]  /*19560*/  SEL R5, R5, R2, !P2 ;  /* 0x0000000205057207 */ /* 0x000fca0005000000 */
[C---:B------:R-:W-:Y:S01]  /*19570*/  IMAD.WIDE R14, R5.reuse, 0x4, R220 ;  /* 0x00000004050e7825 */ /* 0x040fe200078e02dc */
[----:B------:R-:W3:Y:S04]  /*19580*/  LDG.E R13, desc[UR6][R12.64] ;  /* 0x000000060c0d7981 */ /* 0x000ee8000c1e1900 */
[----:B------:R-:W3:Y:S01]  /*19590*/  LDG.E R2, desc[UR6][R14.64] ;  /* 0x000000060e027981 */ /* 0x000ee2000c1e1900 */
[----:B------:R-:W-:-:S04]  /*195a0*/  IMAD.IADD R4, R5, 0x1, -R4 ;  /* 0x0000000105047824 */ /* 0x000fc800078e0a04 */
[----:B------:R-:W-:-:S05]  /*195b0*/  IMAD R7, R4, R7, -0x80 ;  /* 0xffffff8004077424 */ /* 0x000fca00078e0207 */
[----:B------:R-:W-:-:S05]  /*195c0*/  SHF.R.S32.HI R5, RZ, 0x1f, R7 ;  /* 0x0000001fff057819 */ /* 0x000fca0000011407 */
[----:B------:R-:W-:-:S04]  /*195d0*/  IMAD R4, R5, R10, RZ ;  /* 0x0000000a05047224 */ /* 0x000fc800078e02ff */
[C---:B------:R-:W-:Y:S02]  /*195e0*/  IMAD R4, R7.reuse, R11, R4 ;  /* 0x0000000b07047224 */ /* 0x040fe400078e0204 */
[----:B------:R-:W-:-:S04]  /*195f0*/  IMAD.WIDE.U32 R6, R7, R10, RZ ;  /* 0x0000000a07067225 */ /* 0x000fc800078e00ff */
        /* <DEDUP_REMOVED lines=10> */
.L_x_1147:
[----:B------:R-:W-:Y:S01]  /*196a0*/  UMOV UR4, URZ ;  /* 0x000000ff00047c82 */ /* 0x000fe20008000000 */
[----:B------:R-:W-:Y:S01]  /*196b0*/  IMAD.SHL.U32 R2, R10, 0x80, RZ ;  /* 0x000000800a027824 */ /* 0x000fe200078e00ff */
[----:B------:R-:W-:-:S05]  /*196c0*/  IADD3 R4, P1, PT, RZ, -UR4, RZ ;  /* 0x80000004ff047c10 */ /* 0x000fca000ff3e0ff */
[----:B------:R-:W-:-:S05]  /*196d0*/  IMAD.X R2, RZ, RZ, ~R2, P1 ;  /* 0x000000ffff027224 */ /* 0x000fca00008e0e02 */
[----:B------:R-:W-:-:S04]  /*196e0*/  SHF.R.S64 R5, R4, 0x1f, R2 ;  /* 0x0000001f04057819 */ /* 0x000fc80000001002 */
[----:B------:R-:W-:-:S04]  /*196f0*/  IADD3 R218, P1, PT, R5, R218, RZ ;  /* 0x000000da05da7210 */ /* 0x000fc80007f3e0ff */
[----:B------:R-:W-:-:S09]  /*19700*/  LEA.HI.X.SX32 R219, R2, R219, 0x1, P1 ;  /* 0x000000db02db7211 */ /* 0x000fd200008f0eff */
.L_x_1148:
        /* <DEDUP_REMOVED lines=11> */
[--C-:B------:R-:W-:Y:S02]  /*197c0*/  LOP3.LUT R63, R63, 0x1c0, R0.reuse, 0xf8, !PT ;  /* 0x000001c03f3f7812 */ /* 0x100fe400078ef800 */
[----:B------:R-:W-:Y:S01]  /*197d0*/  LOP3.LUT R2, R209, 0x200, R0, 0xf8, !PT ;  /* 0x00000200d1027812 */ /* 0x000fe200078ef800 */
        /* <DEDUP_REMOVED lines=12> */
[----:B------:R-:W-:Y:S02]  /*198a0*/  @!P3 LDGSTS.E.BYPASS.LTC128B.128 [R223+0xc000], desc[UR6][R218.64] ;  /* 0x0c000000dadfbfae */ /* 0x000fe4000b981a06 */
[----:B------:R-:W-:Y:S01]  /*198b0*/  IMAD.X R9, R7, 0x1, R10, P1 ;  /* 0x0000000107097824 */ /* 0x000fe200008e060a */
[----:B------:R-:W-:Y:S01]  /*198c0*/  LEA R200, R2, UR5, 0x1 ;  /* 0x0000000502c87c11 */ /* 0x000fe2000f8e08ff */
[----:B------:R-:W-:Y:S01]  /*198d0*/  @P3 STS.128 [R223+0xc000], RZ ;  /* 0x00c000ffdf003388 */ /* 0x000fe20000000c00 */
[----:B------:R-:W-:-:S03]  /*198e0*/  SEL R2, R210, 0xffffffe0, !P6 ;  /* 0xffffffe0d2027807 */ /* 0x000fc60007000000 */
[----:B------:R-:W-:Y:S01]  /*198f0*/  @!PT LDS RZ, [RZ] ;  /* 0x00000000fffff984 */ /* 0x000fe20000000800 */
[----:B------:R-:W-:Y:S01]  /*19900*/  @!PT LDS RZ, [RZ] ;  /* 0x00000000fffff984 */ /* 0x000fe20000000800 */
[----:B------:R-:W-:Y:S01]  /*19910*/  @!PT LDS RZ, [RZ] ;  /* 0x00000000fffff984 */ /* 0x000fe20000000800 */
[----:B------:R-:W-:Y:S01]  /*19920*/  @!P2 LDGSTS.E.BYPASS.LTC128B.128 [R223+0x10000], desc[UR6][R218.64+0x80] ;  /* 0x10000080dadfafae */ /* 0x000fe2000b981a06 */
[--C-:B------:R-:W-:Y:S02]  /*19930*/  IMAD.IADD R199, R137, 0x1, R200.reuse ;  /* 0x0000000189c77824 */ /* 0x100fe400078e02c8 */
[----:B------:R-:W-:Y:S01]  /*19940*/  IMAD.IADD R198, R2, 0x1, R200 ;  /* 0x0000000102c67824 */ /* 0x000fe200078e02c8 */
[----:B------:R-:W-:Y:S01]  /*19950*/  @P2 STS.128 [R223+0x10000], RZ ;  /* 0x010000ffdf002388 */ /* 0x000fe20000000c00 */
[C---:B------:R-:W-:Y:S02]  /*19960*/  IMAD.IADD R136, R180.reuse, 0x1, R2 ;  /* 0x00000001b4887824 */ /* 0x040fe400078e0202 */
[----:B------:R-:W-:Y:S01]  /*19970*/  IMAD.IADD R137, R180, 0x1, R137 ;  /* 0x00000001b4897824 */ /* 0x000fe200078e0289 */
[----:B------:R-:W-:Y:S01]  /*19980*/  @!PT LDS RZ, [RZ] ;  /* 0x00000000fffff984 */ /* 0x000fe20000000800 */
[----:B------:R-:W-:Y:S01]  /*19990*/  @!PT LDS RZ, [RZ] ;  /* 0x00000000fffff984 */ /* 0x000fe20000000800 */
[----:B------:R-:W-:Y:S01]  /*199a0*/  @!PT LDS RZ, [RZ] ;  /* 0x00000000fffff984 */ /* 0x000fe20000000800 */
[----:B------:R-:W-:Y:S01]  /*199b0*/  @!P3 LDGSTS.E.BYPASS.LTC128B.128 [R223+0xc800], desc[UR6][R12.64] ;  /* 0x0c8000000cdfbfae */ /* 0x000fe2000b981a06 */
[C---:B------:R-:W-:Y:S02]  /*199c0*/  IMAD.IADD R201, R2.reuse, 0x1, R199 ;  /* 0x0000000102c97824 */ /* 0x040fe400078e02c7 */
[----:B------:R-:W-:Y:S01]  /*199d0*/  IMAD.IADD R197, R2, 0x1, R137 ;  /* 0x0000000102c57824 */ /* 0x000fe200078e0289 */
        /* <DEDUP_REMOVED lines=19> */
[----:B------:R3:W-:Y:S01]  /*19b10*/  @!P3 LDGSTS.E.BYPASS.LTC128B.128 [R223+0xd800], desc[UR6][R6.64] ;  /* 0x0d80000006dfbfae */ /* 0x0007e2000b981a06 */
[----:B--2---:R-:W-:-:S03]  /*19b20*/  @!P2 IMAD.MOV.U32 R12, RZ, RZ, R6 ;  /* 0x000000ffff0ca224 */ /* 0x004fc600078e0006 */
[----:B------:R-:W-:Y:S01]  /*19b30*/  @P3 STS.128 [R223+0xd800], RZ ;  /* 0x00d800ffdf003388 */ /* 0x000fe20000000c00 */
[----:B------:R-:W-:-:S05]  /*19b40*/  @!P2 IMAD.MOV.U32 R13, RZ, RZ, R7 ;  /* 0x000000ffff0da224 */ /* 0x000fca00078e0007 */
        /* <DEDUP_REMOVED lines=14> */
[----:B---3--:R-:W-:-:S03]  /*19c30*/  IADD3 R6, P1, PT, R8, R5, RZ ;  /* 0x0000000508067210 */ /* 0x008fc60007f3e0ff */
[----:B------:R-:W-:Y:S01]  /*19c40*/  @P2 STS.128 [R223+0x12000], RZ ;  /* 0x012000ffdf002388 */ /* 0x000fe20000000c00 */
[----:B------:R-:W-:Y:S01]  /*19c50*/  IADD3 R4, P4, PT, R6, R5, RZ ;  /* 0x0000000506047210 */ /* 0x000fe20007f9e0ff */
[----:B------:R-:W-:-:S03]  /*19c60*/  IMAD.X R7, R9, 0x1, R10, P1 ;  /* 0x0000000109077824 */ /* 0x000fc600008e060a */
[----:B------:R-:W-:Y:S01]  /*19c70*/  IADD3 R16, P1, PT, R4, R5, RZ ;  /* 0x0000000504107210 */ /* 0x000fe20007f3e0ff */
[--C-:B------:R-:W-:Y:S01]  /*19c80*/  IMAD.X R5, R7, 0x1, R10.reuse, P4 ;  /* 0x0000000107057824 */ /* 0x100fe200020e060a */
[----:B------:R-:W-:Y:S01]  /*19c90*/  @!PT LDS RZ, [RZ] ;  /* 0x00000000fffff984 */ /* 0x000fe20000000800 */
[----:B------:R-:W-:Y:S01]  /*19ca0*/  @!PT LDS RZ, [RZ] ;  /* 0x00000000fffff984 */ /* 0x000fe20000000800 */
[----:B------:R-:W-:Y:S01]  /*19cb0*/  @!PT LDS RZ, [RZ] ;  /* 0x00000000fffff984 */ /* 0x000fe20000000800 */
[----:B------:R-:W-:Y:S03]  /*19cc0*/  @!P3 LDGSTS.E.BYPASS.LTC128B.128 [R223+0xe800], desc[UR6][R6.64] ;  /* 0x0e80000006dfbfae */ /* 0x000fe6000b981a06 */
[----:B------:R-:W-:Y:S01]  /*19cd0*/  IMAD.X R17, R5, 0x1, R10, P1 ;  /* 0x0000000105117824 */ /* 0x000fe200008e060a */
        /* <DEDUP_REMOVED lines=33> */
[----:B------:R-:W3:Y:S04]  /*19ef0*/  LDSM.16.M88.4 R12, [R196+UR5+0x6000] ;  /* 0x00600005c40c783b */ /* 0x000ee80008000200 */
[----:B------:R-:W3:Y:S04]  /*19f00*/  LDSM.16.M88.4 R168, [R196+UR5+0x6800] ;  /* 0x00680005c4a8783b */ /* 0x000ee80008000200 */
[----:B------:R-:W3:Y:S04]  /*19f10*/  LDSM.16.M88.4 R160, [R196+UR5+0x7000] ;  /* 0x00700005c4a0783b */ /* 0x000ee80008000200 */
[----:B------:R-:W3:Y:S01]  /*19f20*/  LDSM.16.M88.4 R64, [R196+UR5+0x7800] ;  /* 0x00780005c440783b */ /* 0x000ee20008000200 */
[C---:B----4-:R-:W-:Y:S03]  /*19f30*/  HMMA.16816.F32 R48, R152.reuse, R44, RZ ;  /* 0x0000002c9830723c */ /* 0x050fe600000018ff */
[----:B------:R-:W4:Y:S04]  /*19f40*/  LDSM.16.M88.4 R52, [R136+0x4800] ;  /* 0x004800008834783b */ /* 0x000f280000000200 */
[----:B------:R-:W4:Y:S01]  /*19f50*/  LDSM.16.M88.4 R8, [R136+0x5000] ;  /* 0x005000008808783b */ /* 0x000f220000000200 */
[C---:B------:R-:W-:Y:S03]  /*19f60*/  HMMA.16816.F32 R44, R152.reuse, R46, RZ ;  /* 0x0000002e982c723c */ /* 0x040fe600000018ff */
[----:B------:R-:W4:Y:S04]  /*19f70*/  LDSM.16.M88.4 R176, [R136+0x5800] ;  /* 0x0058000088b0783b */ /* 0x000f280000000200 */
[----:B------:R-:W4:Y:S01]  /*19f80*/  LDSM.16.M88.4 R148, [R136+0x6000] ;  /* 0x006000008894783b */ /* 0x000f220000000200 */
        /* <DEDUP_REMOVED lines=14> */
[C---:B---3--:R-:W-:Y:S08]  /*1a070*/  HMMA.16816.F32 R16, R152.reuse, R12, RZ ;  /* 0x0000000c9810723c */ /* 0x048ff000000018ff */
        /* <DEDUP_REMOVED lines=60> */
[C---:B------:R-:W-:Y:S08]  /*1a440*/  HMMA.16816.F32 R48, R188.reuse, R56, R48 ;  /* 0x00000038bc30723c */ /* 0x040ff00000001830 */
        /* <DEDUP_REMOVED lines=9> */
[----:B------:R-:W-:Y:S08]  /*1a4e0*/  HMMA.16816.F32 R12, R188, R194, R12 ;  /* 0x000000c2bc0c723c */ /* 0x000ff0000000180c */
[C---:B----4-:R-:W-:Y:S08]  /*1a4f0*/  HMMA.16816.F32 R40, R148.reuse, R140, R40 ;  /* 0x0000008c9428723c */ /* 0x050ff00000001828 */
[C---:B------:R-:W-:Y:S08]  /*1a500*/  HMMA.16816.F32 R36, R148.reuse, R142, R36 ;  /* 0x0000008e9424723c */ /* 0x040ff00000001824 */
[C---:B-----5:R-:W-:Y:S08]  /*1a510*/  HMMA.16816.F32 R48, R148.reuse, R144, R48 ;  /* 0x000000909430723c */ /* 0x060ff00000001830 */
[C---:B------:R-:W-:Y:S08]  /*1a520*/  HMMA.16816.F32 R32, R148.reuse, R64, R32 ;  /* 0x000000409420723c */ /* 0x040ff00000001820 */
[C---:B------:R-:W-:Y:S01]  /*1a530*/  HMMA.16816.F32 R140, R148.reuse, R66, R28 ;  /* 0x00000042948c723c */ /* 0x040fe2000000181c */
[----:B------:R-:W-:Y:S04]  /*1a540*/  LDSM.16.M88.4 R64, [R199+0x2000] ;  /* 0x00200000c740783b */ /* 0x000fe80000000200 */
[----:B------:R-:W3:Y:S03]  /*1a550*/  LDSM.16.M88.4 R28, [R137+0x8000] ;  /* 0x00800000891c783b */ /* 0x000ee60000000200 */
[C---:B------:R-:W-:Y:S01]  /*1a560*/  HMMA.16816.F32 R44, R148.reuse, R146, R44 ;  /* 0x00000092942c723c */ /* 0x040fe2000000182c */
[----:B------:R-:W4:Y:S07]  /*1a570*/  LDSM.16.M88.4 R144, [R196+UR5+0xa800] ;  /* 0x00a80005c490783b */ /* 0x000f2e0008000200 */
[C---:B-1----:R-:W-:Y:S08]  /*1a580*/  HMMA.16816.F32 R16, R148.reuse, R52, R16 ;  /* 0x000000349410723c */ /* 0x042ff00000001810 */
[----:B------:R-:W-:Y:S01]  /*1a590*/  HMMA.16816.F32 R12, R148, R54, R12 ;  /* 0x00000036940c723c */ /* 0x000fe2000000180c */
[----:B------:R-:W1:Y:S07]  /*1a5a0*/  LDSM.16.M88.4 R52, [R136+0x8800] ;  /* 0x008800008834783b */ /* 0x000e6e0000000200 */
[C---:B------:R-:W-:Y:S08]  /*1a5b0*/  HMMA.16816.F32 R156, R188.reuse, R176, R156 ;  /* 0x000000b0bc9c723c */ /* 0x040ff0000000189c */
[----:B------:R-:W-:Y:S08]  /*1a5c0*/  HMMA.16816.F32 R152, R188, R178, R152 ;  /* 0x000000b2bc98723c */ /* 0x000ff00000001898 */
[C---:B------:R-:W-:Y:S08]  /*1a5d0*/  HMMA.16816.F32 R24, R148.reuse, R56, R24 ;  /* 0x000000389418723c */ /* 0x040ff00000001818 */
[----:B------:R-:W-:Y:S01]  /*1a5e0*/  HMMA.16816.F32 R20, R148, R58, R20 ;  /* 0x0000003a9414723c */ /* 0x000fe20000001814 */
[----:B------:R-:W-:Y:S07]  /*1a5f0*/  LDSM.16.M88.4 R56, [R201+0x2000] ;  /* 0x00200000c938783b */ /* 0x000fee0000000200 */
[C---:B--2---:R-:W-:Y:S01]  /*1a600*/  HMMA.16816.F32 R176, R8.reuse, R4, R48 ;  /* 0x0000000408b0723c */ /* 0x044fe20000001830 */
[----:B------:R-:W2:Y:S07]  /*1a610*/  LDSM.16.M88.4 R48, [R197+0x8000] ;  /* 0x00800000c530783b */ /* 0x000eae0000000200 */
[----:B------:R-:W-:Y:S01]  /*1a620*/  HMMA.16816.F32 R44, R8, R6, R44 ;  /* 0x00000006082c723c */ /* 0x000fe2000000182c */
[----:B------:R-:W5:Y:S07]  /*1a630*/  LDSM.16.M88.4 R4, [R137+0x8800] ;  /* 0x008800008904783b */ /* 0x000f6e0000000200 */
[C---:B------:R-:W-:Y:S08]  /*1a640*/  HMMA.16816.F32 R172, R188.reuse, R184, R172 ;  /* 0x000000b8bcac723c */ /* 0x040ff000000018ac */
[----:B------:R-:W-:Y:S08]  /*1a650*/  HMMA.16816.F32 R168, R188, R186, R168 ;  /* 0x000000babca8723c */ /* 0x000ff000000018a8 */
[C---:B---3--:R-:W-:Y:S08]  /*1a660*/  HMMA.16816.F32 R176, R64.reuse, R28, R176 ;  /* 0x0000001c40b0723c */ /* 0x048ff000000018b0 */
[----:B------:R-:W-:Y:S01]  /*1a670*/  HMMA.16816.F32 R44, R64, R30, R44 ;  /* 0x0000001e402c723c */ /* 0x000fe2000000182c */
[----:B------:R-:W3:Y:S07]  /*1a680*/  LDSM.16.M88.4 R28, [R196+UR5+0xb000] ;  /* 0x00b00005c41c783b */ /* 0x000eee0008000200 */
[C---:B----4-:R-:W-:Y:S08]  /*1a690*/  HMMA.16816.F32 R172, R148.reuse, R144, R172 ;  /* 0x0000009094ac723c */ /* 0x050ff000000018ac */
[----:B------:R-:W-:Y:S08]  /*1a6a0*/  HMMA.16816.F32 R168, R148, R146, R168 ;  /* 0x0000009294a8723c */ /* 0x000ff000000018a8 */
[C---:B-1----:R-:W-:Y:S01]  /*1a6b0*/  HMMA.16816.F32 R144, R8.reuse, R52, R40 ;  /* 0x000000340890723c */ /* 0x042fe20000001828 */
[----:B------:R-:W-:Y:S07]  /*1a6c0*/  LDSM.16.M88.4 R40, [R197+0x8800] ;  /* 0x00880000c528783b */ /* 0x000fee0000000200 */
[----:B------:R-:W-:Y:S01]  /*1a6d0*/  HMMA.16816.F32 R36, R8, R54, R36 ;  /* 0x000000360824723c */ /* 0x000fe20000001824 */
[----:B------:R-:W1:Y:S07]  /*1a6e0*/  LDSM.16.M88.4 R52, [R136+0x9000] ;  /* 0x009000008834783b */ /* 0x000e6e0000000200 */
[----:B--2---:R-:W-:Y:S08]  /*1a6f0*/  HMMA.16816.F32 R176, R56, R48, R176 ;  /* 0x0000003038b0723c */ /* 0x004ff000000018b0 */
[C---:B------:R-:W-:Y:S08]  /*1a700*/  HMMA.16816.F32 R164, R188.reuse, R180, R164 ;  /* 0x000000b4bca4723c */ /* 0x040ff000000018a4 */
[----:B------:R-:W-:Y:S03]  /*1a710*/  HMMA.16816.F32 R160, R188, R182, R160 ;  /* 0x000000b6bca0723c */ /* 0x000fe600000018a0 */
[----:B------:R-:W-:Y:S01]  /*1a720*/  FMUL.FTZ R176, R176, UR4 ;  /* 0x00000004b0b07c20 */ /* 0x000fe20008410000 */
[----:B------:R-:W-:Y:S01]  /*1a730*/  FMUL.FTZ R177, R177, UR4 ;  /* 0x00000004b1b17c20 */ /* 0x000fe20008410000 */
[----:B------:R-:W-:Y:S01]  /*1a740*/  FMUL.FTZ R178, R178, UR4 ;  /* 0x00000004b2b27c20 */ /* 0x000fe20008410000 */
[----:B------:R-:W-:Y:S01]  /*1a750*/  FMUL.FTZ R179, R179, UR4 ;  /* 0x00000004b3b37c20 */ /* 0x000fe20008410000 */
[----:B------:R-:W2:Y:S01]  /*1a760*/  MUFU.TANH R180, R176 ;  /* 0x000000b000b47308 */ /* 0x000ea20000002400 */
[C---:B-----5:R-:W-:Y:S07]  /*1a770*/  HMMA.16816.F32 R144, R64.reuse, R4, R144 ;  /* 0x000000044090723c */ /* 0x060fee0000001890 */
[----:B------:R-:W-:Y:S01]  /*1a780*/  MUFU.TANH R181, R177 ;  /* 0x000000b100b57308 */ /* 0x000fe20000002400 */
[----:B------:R-:W-:Y:S01]  /*1a790*/  HMMA.16816.F32 R36, R64, R6, R36 ;  /* 0x000000064024723c */ /* 0x000fe20000001824 */
[----:B------:R-:W4:Y:S06]  /*1a7a0*/  LDSM.16.M88.4 R4, [R137+0x9000] ;  /* 0x009000008904783b */ /* 0x000f2c0000000200 */
[----:B------:R-:W5:Y:S01]  /*1a7b0*/  MUFU.TANH R182, R178 ;  /* 0x000000b200b67308 */ /* 0x000f620000002400 */
[C---:B---3--:R-:W-:Y:S07]  /*1a7c0*/  HMMA.16816.F32 R164, R148.reuse, R28, R164 ;  /* 0x0000001c94a4723c */ /* 0x048fee00000018a4 */
[----:B------:R3:W5:Y:S01]  /*1a7d0*/  MUFU.TANH R183, R179 ;  /* 0x000000b300b77308 */ /* 0x0007620000002400 */
[----:B------:R-:W-:Y:S01]  /*1a7e0*/  HMMA.16816.F32 R160, R148, R30, R160 ;  /* 0x0000001e94a0723c */ /* 0x000fe200000018a0 */
[----:B------:R-:W2:Y:S07]  /*1a7f0*/  LDSM.16.M88.4 R28, [R136+0x9800] ;  /* 0x00980000881c783b */ /* 0x000eae0000000200 */
[----:B-1----:R-:W-:Y:S01]  /*1a800*/  HMMA.16816.F32 R32, R8, R52, R32 ;  /* 0x000000340820723c */ /* 0x002fe20000001820 */
[----:B---3--:R-:W1:Y:S07]  /*1a810*/  LDSM.16.M88.4 R176, [R197+0x9000] ;  /* 0x00900000c5b0783b */ /* 0x008e6e0000000200 */
[C---:B------:R-:W-:Y:S08]  /*1a820*/  HMMA.16816.F32 R144, R56.reuse, R40, R144 ;  /* 0x000000283890723c */ /* 0x040ff00000001890 */
[----:B------:R-:W-:Y:S01]  /*1a830*/  HMMA.16816.F32 R36, R56, R42, R36 ;  /* 0x0000002a3824723c */ /* 0x000fe20000001824 */
[----:B------:R-:W3:Y:S07]  /*1a840*/  LDSM.16.M88.4 R40, [R137+0x9800] ;  /* 0x009800008928783b */ /* 0x000eee0000000200 */
[----:B------:R-:W-:Y:S03]  /*1a850*/  HMMA.16816.F32 R140, R8, R54, R140 ;  /* 0x00000036088c723c */ /* 0x000fe6000000188c */
[----:B------:R-:W-:Y:S01]  /*1a860*/  FMUL.FTZ R53, R144, UR4 ;  /* 0x0000000490357c20 */ /* 0x000fe20008410000 */
[----:B------:R-:W-:Y:S01]  /*1a870*/  FMUL.FTZ R52, R145, UR4 ;  /* 0x0000000491347c20 */ /* 0x000fe20008410000 */
[----:B------:R-:W-:Y:S01]  /*1a880*/  FMUL.FTZ R146, R146, UR4 ;  /* 0x0000000492927c20 */ /* 0x000fe20008410000 */
[----:B------:R-:W-:-:S02]  /*1a890*/  FMUL.FTZ R147, R147, UR4 ;  /* 0x0000000493937c20 */ /* 0x000fc40008410000 */
[----:B------:R-:W-:Y:S01]  /*1a8a0*/  HMMA.16816.F32 R44, R56, R50, R44 ;  /* 0x00000032382c723c */ /* 0x000fe2000000182c */
[----:B------:R-:W5:Y:S01]  /*1a8b0*/  LDSM.16.M88.4 R48, [R196+UR5+0xb800] ;  /* 0x00b80005c430783b */ /* 0x000f620008000200 */
[----:B------:R-:W-:Y:S01]  /*1a8c0*/  MUFU.TANH R53, R53 ;  /* 0x0000003500357308 */ /* 0x000fe20000002400 */
[----:B------:R-:W-:Y:S01]  /*1a8d0*/  FMUL.FTZ R36, R36, UR4 ;  /* 0x0000000424247c20 */ /* 0x000fe20008410000 */
[----:B------:R-:W-:Y:S01]  /*1a8e0*/  FMUL.FTZ R37, R37, UR4 ;  /* 0x0000000425257c20 */ /* 0x000fe20008410000 */
[----:B------:R-:W-:Y:S01]  /*1a8f0*/  FMUL.FTZ R38, R38, UR4 ;  /* 0x0000000426267c20 */ /* 0x000fe20008410000 */
[----:B------:R-:W-:Y:S02]  /*1a900*/  FMUL.FTZ R39, R39, UR4 ;  /* 0x0000000427277c20 */ /* 0x000fe40008410000 */
[C---:B----4-:R-:W-:Y:S02]  /*1a910*/  HMMA.16816.F32 R32, R64.reuse, R4, R32 ;  /* 0x000000044020723c */ /* 0x050fe40000001820 */
[----:B------:R-:W-:Y:S06]  /*1a920*/  MUFU.TANH R54, R37 ;  /* 0x0000002500367308 */ /* 0x000fec0000002400 */
[----:B------:R-:W-:Y:S01]  /*1a930*/  HMMA.16816.F32 R140, R64, R6, R140 ;  /* 0x00000006408c723c */ /* 0x000fe2000000188c */
[----:B------:R-:W4:Y:S01]  /*1a940*/  LDSM.16.M88.4 R4, [R197+0x9800] ;  /* 0x00980000c504783b */ /* 0x000f220000000200 */
[----:B------:R-:W-:Y:S01]  /*1a950*/  MUFU.TANH R248, R38 ;  /* 0x0000002600f87308 */ /* 0x000fe20000002400 */
[----:B------:R-:W-:Y:S01]  /*1a960*/  FMUL.FTZ R44, R44, UR4 ;  /* 0x000000042c2c7c20 */ /* 0x000fe20008410000 */
[----:B------:R-:W-:Y:S01]  /*1a970*/  FMUL.FTZ R45, R45, UR4 ;  /* 0x000000042d2d7c20 */ /* 0x000fe20008410000 */
[----:B------:R-:W-:Y:S01]  /*1a980*/  FMUL.FTZ R46, R46, UR4 ;  /* 0x000000042e2e7c20 */ /* 0x000fe20008410000 */
[----:B------:R-:W-:-:S02]  /*1a990*/  FMUL.FTZ R47, R47, UR4 ;  /* 0x000000042f2f7c20 */ /* 0x000fc40008410000 */
[C---:B--2---:R-:W-:Y:S02]  /*1a9a0*/  HMMA.16816.F32 R24, R8.reuse, R28, R24 ;  /* 0x0000001c0818723c */ /* 0x044fe40000001818 */
[----:B------:R-:W-:Y:S06]  /*1a9b0*/  MUFU.TANH R246, R39 ;  /* 0x0000002700f67308 */ /* 0x000fec0000002400 */
[----:B------:R-:W-:Y:S01]  /*1a9c0*/  HMMA.16816.F32 R20, R8, R30, R20 ;  /* 0x0000001e0814723c */ /* 0x000fe20000001814 */
[----:B------:R-:W2:Y:S01]  /*1a9d0*/  LDSM.16.M88.4 R28, [R136+0xa000] ;  /* 0x00a00000881c783b */ /* 0x000ea20000000200 */
[----:B------:R-:W2:Y:S06]  /*1a9e0*/  MUFU.TANH R44, R44 ;  /* 0x0000002c002c7308 */ /* 0x000eac0000002400 */
[----:B-1----:R-:W-:Y:S02]  /*1a9f0*/  HMMA.16816.F32 R32, R56, R176, R32 ;  /* 0x000000b03820723c */ /* 0x002fe40000001820 */
[----:B------:R-:W-:Y:S06]  /*1aa00*/  MUFU.TANH R45, R45 ;  /* 0x0000002d002d7308 */ /* 0x000fec0000002400 */
[----:B---3--:R-:W-:Y:S02]  /*1aa10*/  HMMA.16816.F32 R24, R64, R40, R24 ;  /* 0x000000284018723c */ /* 0x008fe40000001818 */
[----:B------:R-:W1:Y:S06]  /*1aa20*/  MUFU.TANH R46, R46 ;  /* 0x0000002e002e7308 */ /* 0x000e6c0000002400 */
[----:B-----5:R-:W-:Y:S02]  /*1aa30*/  HMMA.16816.F32 R156, R148, R48, R156 ;  /* 0x00000030949c723c */ /* 0x020fe4000000189c */
[----:B------:R3:W-:Y:S01]  /*1aa40*/  MUFU.TANH R49, R36 ;  /* 0x0000002400317308 */ /* 0x0007e20000002400 */
[----:B------:R-:W-:Y:S01]  /*1aa50*/  FMUL.FTZ R244, R32, UR4 ;  /* 0x0000000420f47c20 */ /* 0x000fe20008410000 */
[----:B------:R-:W-:Y:S01]  /*1aa60*/  FMUL.FTZ R240, R33, UR4 ;  /* 0x0000000421f07c20 */ /* 0x000fe20008410000 */
[----:B------:R-:W-:Y:S01]  /*1aa70*/  FMUL.FTZ R236, R34, UR4 ;  /* 0x0000000422ec7c20 */ /* 0x000fe20008410000 */
[----:B------:R-:W-:-:S02]  /*1aa80*/  FMUL.FTZ R234, R35, UR4 ;  /* 0x0000000423ea7c20 */ /* 0x000fc40008410000 */
[----:B------:R-:W5:Y:S01]  /*1aa90*/  LDSM.16.M88.4 R32, [R137+0xa000] ;  /* 0x00a000008920783b */ /* 0x000f620000000200 */
[----:B------:R-:W-:Y:S01]  /*1aaa0*/  HMMA.16816.F32 R20, R64, R42, R20 ;  /* 0x0000002a4014723c */ /* 0x000fe20000001814 */
[----:B------:R-:W1:Y:S02]  /*1aab0*/  MUFU.TANH R47, R47 ;  /* 0x0000002f002f7308 */ /* 0x000e640000002400 */
[----:B------:R-:W-:Y:S05]  /*1aac0*/  LDSM.16.M88.4 R40, [R197+0xa000] ;  /* 0x00a00000c528783b */ /* 0x000fea0000000200 */
[----:B----4-:R-:W-:Y:S01]  /*1aad0*/  HMMA.16816.F32 R24, R56, R4, R24 ;  /* 0x000000043818723c */ /* 0x010fe20000001818 */
[----:B------:R-:W-:Y:S01]  /*1aae0*/  MUFU.TANH R52, R52 ;  /* 0x0000003400347308 */ /* 0x000fe20000002400 */
[----:B---3--:R-:W3:Y:S06]  /*1aaf0*/  LDSM.16.M88.4 R36, [R136+0xa800] ;  /* 0x00a800008824783b */ /* 0x008eec0000000200 */
[C---:B--2---:R-:W-:Y:S01]  /*1ab00*/  HMMA.16816.F32 R16, R8.reuse, R28, R16 ;  /* 0x0000001c0810723c */ /* 0x044fe20000001810 */
[----:B------:R-:W2:Y:S07]  /*1ab10*/  MUFU.TANH R250, R146 ;  /* 0x0000009200fa7308 */ /* 0x000eae0000002400 */
[----:B------:R-:W-:Y:S01]  /*1ab20*/  HMMA.16816.F32 R12, R8, R30, R12 ;  /* 0x0000001e080c723c */ /* 0x000fe2000000180c */
[----:B------:R-:W-:Y:S01]  /*1ab30*/  LDSM.16.M88.4 R28, [R137+0xa800] ;  /* 0x00a80000891c783b */ /* 0x000fe20000000200 */
[----:B------:R-:W4:Y:S01]  /*1ab40*/  MUFU.TANH R252, R147 ;  /* 0x0000009300fc7308 */ /* 0x000f220000002400 */
[----:B------:R-:W-:Y:S01]  /*1ab50*/  FMUL.FTZ R24, R24, UR4 ;  /* 0x0000000418187c20 */ /* 0x000fe20008410000 */
[----:B------:R-:W-:Y:S01]  /*1ab60*/  FMUL.FTZ R25, R25, UR4 ;  /* 0x0000000419197c20 */ /* 0x000fe20008410000 */
[----:B------:R-:W-:Y:S01]  /*1ab70*/  FMUL.FTZ R26, R26, UR4 ;  /* 0x000000041a1a7c20 */ /* 0x000fe20008410000 */
[----:B------:R-:W-:-:S02]  /*1ab80*/  FMUL.FTZ R27, R27, UR4 ;  /* 0x000000041b1b7c20 */ /* 0x000fc40008410000 */
[----:B------:R-:W-:Y:S01]  /*1ab90*/  HMMA.16816.F32 R20, R56, R6, R20 ;  /* 0x000000063814723c */ /* 0x000fe20000001814 */
[----:B------:R-:W1:Y:S01]  /*1aba0*/  LDSM.16.M88.4 R4, [R136+0xb000] ;  /* 0x00b000008804783b */ /* 0x000e620000000200 */
[----:B------:R-:W-:Y:S06]  /*1abb0*/  MUFU.TANH R228, R24 ;  /* 0x0000001800e47308 */ /* 0x000fec0000002400 */
[C---:B-----5:R-:W-:Y:S02]  /*1abc0*/  HMMA.16816.F32 R16, R64.reuse, R32, R16 ;  /* 0x000000204010723c */ /* 0x060fe40000001810 */
[----:B------:R-:W-:Y:S06]  /*1abd0*/  MUFU.TANH R32, R25 ;  /* 0x0000001900207308 */ /* 0x000fec0000002400 */
[----:B------:R-:W-:Y:S02]  /*1abe0*/  HMMA.16816.F32 R12, R64, R34, R12 ;  /* 0x00000022400c723c */ /* 0x000fe4000000180c */
[----:B------:R-:W-:Y:S01]  /*1abf0*/  MUFU.TANH R224, R26 ;  /* 0x0000001a00e07308 */ /* 0x000fe20000002400 */
[----:B------:R-:W-:Y:S01]  /*1ac00*/  FMUL.FTZ R20, R20, UR4 ;  /* 0x0000000414147c20 */ /* 0x000fe20008410000 */
[----:B------:R-:W-:Y:S01]  /*1ac10*/  FMUL.FTZ R21, R21, UR4 ;  /* 0x0000000415157c20 */ /* 0x000fe20008410000 */
[----:B------:R-:W-:Y:S01]  /*1ac20*/  FMUL.FTZ R176, R22, UR4 ;  /* 0x0000000416b07c20 */ /* 0x000fe20008410000 */
[----:B------:R-:W-:-:S02]  /*1ac30*/  FMUL.FTZ R222, R23, UR4 ;  /* 0x0000000417de7c20 */ /* 0x000fc40008410000 */
[C---:B---3--:R-:W-:Y:S02]  /*1ac40*/  HMMA.16816.F32 R172, R8.reuse, R36, R172 ;  /* 0x0000002408ac723c */ /* 0x048fe400000018ac */
[----:B------:R3:W-:Y:S06]  /*1ac50*/  MUFU.TANH R33, R27 ;  /* 0x0000001b00217308 */ /* 0x0007ec0000002400 */
[----:B------:R-:W-:Y:S02]  /*1ac60*/  HMMA.16816.F32 R168, R8, R38, R168 ;  /* 0x0000002608a8723c */ /* 0x000fe400000018a8 */
[----:B------:R-:W-:Y:S06]  /*1ac70*/  MUFU.TANH R36, R20 ;  /* 0x0000001400247308 */ /* 0x000fec0000002400 */
[C---:B------:R-:W-:Y:S02]  /*1ac80*/  HMMA.16816.F32 R12, R56.reuse, R42, R12 ;  /* 0x0000002a380c723c */ /* 0x040fe4000000180c */
[----:B------:R5:W-:Y:S01]  /*1ac90*/  MUFU.TANH R226, R21 ;  /* 0x0000001500e27308 */ /* 0x000be20000002400 */
[----:B---3--:R-:W3:Y:S05]  /*1aca0*/  LDSM.16.M88.4 R24, [R197+0xa800] ;  /* 0x00a80000c518783b */ /* 0x008eea0000000200 */
[----:B------:R-:W-:Y:S02]  /*1acb0*/  HMMA.16816.F32 R16, R56, R40, R16 ;  /* 0x000000283810723c */ /* 0x000fe40000001810 */
[----:B------:R-:W4:Y:S06]  /*1acc0*/  MUFU.TANH R244, R244 ;  /* 0x000000f400f47308 */ /* 0x000f2c0000002400 */
[----:B-1----:R-:W-:Y:S01]  /*1acd0*/  HMMA.16816.F32 R164, R8, R4, R164 ;  /* 0x0000000408a4723c */ /* 0x002fe200000018a4 */
[----:B------:R-:W-:Y:S01]  /*1ace0*/  IMAD.SHL.U32 R5, R61, 0x80, RZ ;  /* 0x000000803d057824 */ /* 0x000fe200078e00ff */
[----:B------:R-:W1:Y:S01]  /*1acf0*/  MUFU.TANH R236, R236 ;  /* 0x000000ec00ec7308 */ /* 0x000e620000002400 */
[----:B------:R-:W-:Y:S01]  /*1ad00*/  FMUL.FTZ R204, R12, UR4 ;  /* 0x000000040ccc7c20 */ /* 0x000fe20008410000 */
[----:B------:R-:W-:Y:S01]  /*1ad10*/  FMUL.FTZ R202, R13, UR4 ;  /* 0x000000040dca7c20 */ /* 0x000fe20008410000 */
[----:B-----5:R-:W5:Y:S01]  /*1ad20*/  LDSM.16.M88.4 R20, [R137+0xb000] ;  /* 0x00b000008914783b */ /* 0x020f620000000200 */
[----:B------:R-:W-:Y:S01]  /*1ad30*/  FMUL.FTZ R196, R14, UR4 ;  /* 0x000000040ec47c20 */ /* 0x000fe20008410000 */
[----:B------:R-:W-:Y:S01]  /*1ad40*/  FMUL.FTZ R194, R15, UR4 ;  /* 0x000000040fc27c20 */ /* 0x000fe20008410000 */
[C---:B------:R-:W-:Y:S01]  /*1ad50*/  HMMA.16816.F32 R172, R64.reuse, R28, R172 ;  /* 0x0000001c40ac723c */ /* 0x040fe200000018ac */
[----:B------:R-:W-:Y:S01]  /*1ad60*/  IMAD.SHL.U32 R28, R139, 0x2, RZ ;  /* 0x000000028b1c7824 */ /* 0x000fe200078e00ff */
[----:B------:R-:W1:Y:S01]  /*1ad70*/  MUFU.TANH R240, R240 ;  /* 0x000000f000f07308 */ /* 0x000e620000002400 */
[----:B------:R-:W-:Y:S01]  /*1ad80*/  FMUL.FTZ R17, R17, UR4 ;  /* 0x0000000411117c20 */ /* 0x000fe20008410000 */
[----:B------:R-:W-:Y:S01]  /*1ad90*/  FMUL.FTZ R16, R16, UR4 ;  /* 0x0000000410107c20 */ /* 0x000fe20008410000 */
[----:B------:R-:W-:Y:S01]  /*1ada0*/  FMUL.FTZ R18, R18, UR4 ;  /* 0x0000000412127c20 */ /* 0x000fe20008410000 */
[----:B------:R-:W-:Y:S01]  /*1adb0*/  LOP3.LUT R28, R5, 0x6, R28, 0xf8, !PT ;  /* 0x00000006051c7812 */ /* 0x000fe200078ef81c */
[----:B------:R-:W-:Y:S01]  /*1adc0*/  FMUL.FTZ R19, R19, UR4 ;  /* 0x0000000413137c20 */ /* 0x000fe20008410000 */
[----:B------:R-:W-:Y:S02]  /*1add0*/  HMMA.16816.F32 R168, R64, R30, R168 ;  /* 0x0000001e40a8723c */ /* 0x000fe400000018a8 */
[----:B------:R2:W-:Y:S01]  /*1ade0*/  MUFU.TANH R206, R17 ;  /* 0x0000001100ce7308 */ /* 0x0005e20000002400 */
[----:B------:R-:W-:-:S02]  /*1adf0*/  VIADD R4, R28, 0xffffff00 ;  /* 0xffffff001c047836 */ /* 0x000fc40000000000 */
[C---:B------:R-:W-:Y:S02]  /*1ae00*/  VIADD R12, R28.reuse, 0xffffff01 ;  /* 0xffffff011c0c7836 */ /* 0x040fe40000000000 */
[----:B------:R-:W-:Y:S01]  /*1ae10*/  VIADD R13, R28, 0xffffff08 ;  /* 0xffffff081c0d7836 */ /* 0x000fe20000000000 */
[----:B------:R-:W-:Y:S01]  /*1ae20*/  HMMA.16816.F32 R160, R8, R6, R160 ;  /* 0x0000000608a0723c */ /* 0x000fe200000018a0 */
[CC--:B------:R-:W-:Y:S01]  /*1ae30*/  ISETP.GE.AND P4, PT, R4.reuse, R133.reuse, PT ;  /* 0x000000850400720c */ /* 0x0c0fe20003f86270 */
[----:B------:R4:W-:Y:S01]  /*1ae40*/  MUFU.TANH R212, R16 ;  /* 0x0000001000d47308 */ /* 0x0009e20000002400 */
[-C--:B------:R-:W-:Y:S02]  /*1ae50*/  ISETP.GE.AND P1, PT, R4, R60.reuse, PT ;  /* 0x0000003c0400720c */ /* 0x080fe40003f26270 */
[----:B------:R-:W1:Y:S01]  /*1ae60*/  LDSM.16.M88.4 R4, [R136+0xb800] ;  /* 0x00b800008804783b */ /* 0x000e620000000200 */
[----:B------:R-:W-:Y:S02]  /*1ae70*/  FSEL R30, R180, -INF , !P4 ;  /* 0xff800000b41e7808 */ /* 0x000fe40006000000 */
[----:B---3--:R-:W-:Y:S01]  /*1ae80*/  HMMA.16816.F32 R172, R56, R24, R172 ;  /* 0x0000001838ac723c */ /* 0x008fe200000018ac */
[----:B------:R-:W-:Y:S01]  /*1ae90*/  FSEL R24, R182, -INF , !P1 ;  /* 0xff800000b6187808 */ /* 0x000fe20004800000 */
[----:B------:R-:W-:Y:S01]  /*1aea0*/  MUFU.TANH R200, R18 ;  /* 0x0000001200c87308 */ /* 0x000fe20000002400 */
[----:B------:R-:W-:Y:S01]  /*1aeb0*/  ISETP.GE.AND P5, PT, R12, R133, PT ;  /* 0x000000850c00720c */ /* 0x000fe20003fa6270 */
[----:B--2---:R-:W-:Y:S01]  /*1aec0*/  VIADD R17, R28, 0xffffff09 ;  /* 0xffffff091c117836 */ /* 0x004fe20000000000 */
[----:B------:R-:W-:-:S02]  /*1aed0*/  ISETP.GE.AND P4, PT, R12, R60, PT ;  /* 0x0000003c0c00720c */ /* 0x000fc40003f86270 */
[-C--:B------:R-:W-:Y:S01]  /*1aee0*/  ISETP.GE.AND P1, PT, R13, R133.reuse, PT ;  /* 0x000000850d00720c */ /* 0x080fe20003f26270 */
[C---:B------:R-:W-:Y:S01]  /*1aef0*/  HMMA.16816.F32 R168, R56.reuse, R26, R168 ;  /* 0x0000001a38a8723c */ /* 0x040fe200000018a8 */
[----:B------:R-:W-:Y:S01]  /*1af00*/  FSEL R34, R181, -INF , !P5 ;  /* 0xff800000b5227808 */ /* 0x000fe20006800000 */
[----:B------:R2:W-:Y:S01]  /*1af10*/  MUFU.TANH R198, R19 ;  /* 0x0000001300c67308 */ /* 0x0005e20000002400 */
[----:B------:R-:W-:Y:S01]  /*1af20*/  FSEL R38, R183, -INF , !P4 ;  /* 0xff800000b7267808 */ /* 0x000fe20006000000 */
[----:B----4-:R-:W-:Y:S01]  /*1af30*/  VIADD R16, R28, 0xffffff10 ;  /* 0xffffff101c107836 */ /* 0x010fe20000000000 */
[----:B------:R-:W-:Y:S02]  /*1af40*/  FSEL R44, R44, -INF , !P1 ;  /* 0xff8000002c2c7808 */ /* 0x000fe40004800000 */
[-C--:B------:R-:W-:Y:S01]  /*1af50*/  ISETP.GE.AND P5, PT, R13, R60.reuse, PT ;  /* 0x0000003c0d00720c */ /* 0x080fe20003fa6270 */
[----:B------:R-:W-:Y:S01]  /*1af60*/  HMMA.16816.F32 R140, R56, R178, R140 ;  /* 0x000000b2388c723c */ /* 0x000fe2000000188c */
[CC--:B------:R-:W-:Y:S01]  /*1af70*/  ISETP.GE.AND P4, PT, R17.reuse, R133.reuse, PT ;  /* 0x000000851100720c */ /* 0x0c0fe20003f86270 */
[----:B------:R-:W3:Y:S01]  /*1af80*/  LDSM.16.M88.4 R12, [R197+0xb000] ;  /* 0x00b00000c50c783b */ /* 0x000ee20000000200 */
[-C--:B------:R-:W-:Y:S01]  /*1af90*/  ISETP.GE.AND P1, PT, R17, R60.reuse, PT ;  /* 0x0000003c1100720c */ /* 0x080fe20003f26270 */
[----:B------:R-:W-:Y:S01]  /*1afa0*/  VIADD R17, R28, 0xffffff11 ;  /* 0xffffff111c117836 */ /* 0x000fe20000000000 */
[----:B------:R-:W-:Y:S01]  /*1afb0*/  FSEL R46, R46, -INF , !P5 ;  /* 0xff8000002e2e7808 */ /* 0x000fe20006800000 */
[----:B------:R-:W4:Y:S01]  /*1afc0*/  MUFU.TANH R234, R234 ;  /* 0x000000ea00ea7308 */ /* 0x000f220000002400 */
[----:B------:R-:W-:Y:S01]  /*1afd0*/  FSEL R40, R45, -INF , !P4 ;  /* 0xff8000002d287808 */ /* 0x000fe20006000000 */
[----:B------:R-:W-:Y:S01]  /*1afe0*/  HMMA.16816.F32 R152, R148, R50, R152 ;  /* 0x000000329498723c */ /* 0x000fe20000001898 */
[CC--:B------:R-:W-:Y:S01]  /*1aff0*/  ISETP.GE.AND P5, PT, R16.reuse, R133.reuse, PT ;  /* 0x000000851000720c */ /* 0x0c0fe20003fa6270 */
[----:B------:R-:W-:Y:S01]  /*1b000*/  FMUL.FTZ R173, R173, UR4 ;  /* 0x00000004adad7c20 */ /* 0x000fe20008410000 */
[-C--:B------:R-:W-:Y:S01]  /*1b010*/  ISETP.GE.AND P4, PT, R16, R60.reuse, PT ;  /* 0x0000003c1000720c */ /* 0x080fe20003f86270 */
[----:B------:R-:W-:Y:S01]  /*1b020*/  VIADD R16, R28, 0xffffff18 ;  /* 0xffffff181c107836 */ /* 0x000fe20000000000 */
[----:B------:R-:W-:Y:S01]  /*1b030*/  FSEL R26, R47, -INF , !P1 ;  /* 0xff8000002f1a7808 */ /* 0x000fe20004800000 */
[----:B------:R-:W-:Y:S01]  /*1b040*/  FMUL.FTZ R182, R175, UR4 ;  /* 0x00000004afb67c20 */ /* 0x000fe20008410000 */
[-C--:B------:R-:W-:Y:S01]  /*1b050*/  ISETP.GE.AND P1, PT, R17, R133.reuse, PT ;  /* 0x000000851100720c */ /* 0x080fe20003f26270 */
[----:B-----5:R-:W-:Y:S01]  /*1b060*/  HMMA.16816.F32 R164, R64, R20, R164 ;  /* 0x0000001440a4723c */ /* 0x020fe200000018a4 */
[----:B------:R-:W-:Y:S01]  /*1b070*/  FSEL R50, R53, -INF , !P5 ;  /* 0xff80000035327808 */ /* 0x000fe20006800000 */
[----:B------:R5:W-:Y:S01]  /*1b080*/  MUFU.TANH R190, R173 ;  /* 0x000000ad00be7308 */ /* 0x000be20000002400 */
[----:B------:R-:W-:Y:S01]  /*1b090*/  FSEL R250, R250, -INF , !P4 ;  /* 0xff800000fafa7808 */ /* 0x000fe20006000000 */
[----:B------:R-:W-:Y:S01]  /*1b0a0*/  FMUL.FTZ R140, R140, UR4 ;  /* 0x000000048c8c7c20 */ /* 0x000fe20008410000 */
[----:B------:R-:W-:Y:S01]  /*1b0b0*/  FSEL R48, R52, -INF , !P1 ;  /* 0xff80000034307808 */ /* 0x000fe20004800000 */
[----:B------:R-:W-:Y:S01]  /*1b0c0*/  FMUL.FTZ R142, R142, UR4 ;  /* 0x000000048e8e7c20 */ /* 0x000fe20008410000 */
[-C--:B------:R-:W-:Y:S01]  /*1b0d0*/  ISETP.GE.AND P5, PT, R17, R60.reuse, PT ;  /* 0x0000003c1100720c */ /* 0x080fe20003fa6270 */
[----:B-1----:R-:W-:Y:S01]  /*1b0e0*/  HMMA.16816.F32 R156, R8, R4, R156 ;  /* 0x00000004089c723c */ /* 0x002fe2000000189c */
[-C--:B------:R-:W-:Y:S01]  /*1b0f0*/  ISETP.GE.AND P4, PT, R16, R133.reuse, PT ;  /* 0x000000851000720c */ /* 0x080fe20003f86270 */
[----:B------:R-:W-:Y:S01]  /*1b100*/  VIADD R5, R28, 0xffffff19 ;  /* 0xffffff191c057836 */ /* 0x000fe20000000000 */
[-C--:B------:R-:W-:Y:S01]  /*1b110*/  ISETP.GE.AND P1, PT, R16, R60.reuse, PT ;  /* 0x0000003c1000720c */ /* 0x080fe20003f26270 */
[----:B------:R-:W1:Y:S01]  /*1b120*/  MUFU.TANH R242, R140 ;  /* 0x0000008c00f27308 */ /* 0x000e620000002400 */
[----:B--2---:R-:W2:Y:S01]  /*1b130*/  LDSM.16.M88.4 R16, [R137+0xb800] ;  /* 0x00b800008910783b */ /* 0x004ea20000000200 */
[----:B------:R-:W-:Y:S01]  /*1b140*/  FMUL.FTZ R141, R141, UR4 ;  /* 0x000000048d8d7c20 */ /* 0x000fe20008410000 */
[----:B------:R-:W-:Y:S01]  /*1b150*/  FSEL R252, R252, -INF , !P5 ;  /* 0xff800000fcfc7808 */ /* 0x000fe20006800000 */
[----:B------:R-:W-:Y:S01]  /*1b160*/  HMMA.16816.F32 R160, R64, R22, R160 ;  /* 0x0000001640a0723c */ /* 0x000fe200000018a0 */
[----:B------:R-:W2:Y:S01]  /*1b170*/  LDSM.16.M88.4 R20, [R197+0xb800] ;  /* 0x00b80000c514783b */ /* 0x000ea20000000200 */
[----:B------:R-:W-:Y:S01]  /*1b180*/  FMUL.FTZ R143, R143, UR4 ;  /* 0x000000048f8f7c20 */ /* 0x000fe20008410000 */
[----:B------:R-:W-:Y:S01]  /*1b190*/  VIADD R4, R28, 0xffffff20 ;  /* 0xffffff201c047836 */ /* 0x000fe20000000000 */
[-C--:B------:R-:W-:Y:S01]  /*1b1a0*/  ISETP.GE.AND P5, PT, R5, R133.reuse, PT ;  /* 0x000000850500720c */ /* 0x080fe20003fa6270 */
[----:B------:R-:W1:Y:S01]  /*1b1b0*/  MUFU.TANH R232, R142 ;  /* 0x0000008e00e87308 */ /* 0x000e620000002400 */
[----:B------:R-:W-:Y:S01]  /*1b1c0*/  FSEL R175, R49, -INF , !P4 ;  /* 0xff80000031af7808 */ /* 0x000fe20006000000 */
[----:B------:R-:W-:Y:S01]  /*1b1d0*/  FMUL.FTZ R170, R170, UR4 ;  /* 0x00000004aaaa7c20 */ /* 0x000fe20008410000 */
[-C--:B------:R-:W-:Y:S01]  /*1b1e0*/  ISETP.GE.AND P4, PT, R5, R60.reuse, PT ;  /* 0x0000003c0500720c */ /* 0x080fe20003f86270 */
[----:B------:R-:W-:Y:S01]  /*1b1f0*/  VIADD R5, R28, 0xffffff21 ;  /* 0xffffff211c057836 */ /* 0x000fe20000000000 */
[----:B------:R-:W-:Y:S01]  /*1b200*/  FSEL R248, R248, -INF , !P1 ;  /* 0xff800000f8f87808 */ /* 0x000fe20004800000 */
[----:B------:R-:W-:Y:S01]  /*1b210*/  HMMA.16816.F32 R152, R8, R6, R152 ;  /* 0x000000060898723c */ /* 0x000fe20000001898 */
[----:B-----5:R-:W-:Y:S01]  /*1b220*/  FSEL R173, R54, -INF , !P5 ;  /* 0xff80000036ad7808 */ /* 0x020fe20006800000 */
[----:B------:R-:W5:Y:S01]  /*1b230*/  MUFU.TANH R238, R141 ;  /* 0x0000008d00ee7308 */ /* 0x000f620000002400 */
[-C--:B------:R-:W-:Y:S01]  /*1b240*/  ISETP.GE.AND P1, PT, R4, R133.reuse, PT ;  /* 0x000000850400720c */ /* 0x080fe20003f26270 */
[----:B------:R-:W-:Y:S01]  /*1b250*/  FMUL.FTZ R174, R174, UR4 ;  /* 0x00000004aeae7c20 */ /* 0x000fe20008410000 */
[-C--:B------:R-:W-:Y:S01]  /*1b260*/  ISETP.GE.AND P5, PT, R4, R60.reuse, PT ;  /* 0x0000003c0400720c */ /* 0x080fe20003fa6270 */
[----:B------:R-:W-:Y:S01]  /*1b270*/  VIADD R4, R28, 0xffffff28 ;  /* 0xffffff281c047836 */ /* 0x000fe20000000000 */
[----:B------:R-:W-:Y:S01]  /*1b280*/  FSEL R246, R246, -INF , !P4 ;  /* 0xff800000f6f67808 */ /* 0x000fe20006000000 */
[----:B------:R-:W-:Y:S01]  /*1b290*/  FMUL.FTZ R172, R172, UR4 ;  /* 0x00000004acac7c20 */ /* 0x000fe20008410000 */
[CC--:B------:R-:W-:Y:S01]  /*1b2a0*/  ISETP.GE.AND P4, PT, R5.reuse, R133.reuse, PT ;  /* 0x000000850500720c */ /* 0x0c0fe20003f86270 */
[----:B------:R-:W5:Y:S01]  /*1b2b0*/  MUFU.TANH R230, R143 ;  /* 0x0000008f00e67308 */ /* 0x000f620000002400 */
[----:B------:R-:W-:Y:S01]  /*1b2c0*/  FSEL R244, R244, -INF , !P1 ;  /* 0xff800000f4f47808 */ /* 0x000fe20004800000 */
[C---:B---3--:R-:W-:Y:S01]  /*1b2d0*/  HMMA.16816.F32 R164, R56.reuse, R12, R164 ;  /* 0x0000000c38a4723c */ /* 0x048fe200000018a4 */
[-C--:B------:R-:W-:Y:S01]  /*1b2e0*/  ISETP.GE.AND P1, PT, R5, R60.reuse, PT ;  /* 0x0000003c0500720c */ /* 0x080fe20003f26270 */
[----:B------:R-:W-:Y:S01]  /*1b2f0*/  VIADD R5, R28, 0xffffff29 ;  /* 0xffffff291c057836 */ /* 0x000fe20000000000 */
[----:B------:R-:W-:Y:S01]  /*1b300*/  FSEL R236, R236, -INF , !P5 ;  /* 0xff800000ecec7808 */ /* 0x000fe20006800000 */
[----:B------:R-:W-:Y:S01]  /*1b310*/  VIADD R12, R28, 0xffffff40 ;  /* 0xffffff401c0c7836 */ /* 0x000fe20000000000 */
[-C--:B------:R-:W-:Y:S01]  /*1b320*/  ISETP.GE.AND P5, PT, R4, R133.reuse, PT ;  /* 0x000000850400720c */ /* 0x080fe20003fa6270 */
[----:B------:R-:W3:Y:S01]  /*1b330*/  MUFU.TANH R176, R176 ;  /* 0x000000b000b07308 */ /* 0x000ee20000002400 */
[----:B------:R-:W-:Y:S01]  /*1b340*/  FSEL R240, R240, -INF , !P4 ;  /* 0xff800000f0f07808 */ /* 0x000fe20006000000 */
[----:B------:R-:W-:Y:S01]  /*1b350*/  VIADD R8, R28, 0xffffff41 ;  /* 0xffffff411c087836 */ /* 0x000fe20000000000 */
[-C--:B------:R-:W-:Y:S01]  /*1b360*/  ISETP.GE.AND P4, PT, R4, R60.reuse, PT ;  /* 0x0000003c0400720c */ /* 0x080fe20003f86270 */
[----:B------:R-:W-:Y:S01]  /*1b370*/  VIADD R4, R28, 0xffffff30 ;  /* 0xffffff301c047836 */ /* 0x000fe20000000000 */
[----:B----4-:R-:W-:Y:S01]  /*1b380*/  FSEL R234, R234, -INF , !P1 ;  /* 0xff800000eaea7808 */ /* 0x010fe20004800000 */
[----:B------:R-:W-:Y:S01]  /*1b390*/  HMMA.16816.F32 R160, R56, R14, R160 ;  /* 0x0000000e38a0723c */ /* 0x000fe200000018a0 */
[----:B-1----:R-:W-:Y:S01]  /*1b3a0*/  FSEL R242, R242, -INF , !P5 ;  /* 0xff800000f2f27808 */ /* 0x002fe20006800000 */
[----:B------:R-:W-:Y:S01]  /*1b3b0*/  MUFU.TANH R222, R222 ;  /* 0x000000de00de7308 */ /* 0x000fe20000002400 */
[CC--:B------:R-:W-:Y:S01]  /*1b3c0*/  ISETP.GE.AND P1, PT, R5.reuse, R133.reuse, PT ;  /* 0x000000850500720c */ /* 0x0c0fe20003f26270 */
[----:B------:R-:W-:Y:S01]  /*1b3d0*/  FMUL.FTZ R168, R168, UR4 ;  /* 0x00000004a8a87c20 */ /* 0x000fe20008410000 */
[-C--:B------:R-:W-:Y:S01]  /*1b3e0*/  ISETP.GE.AND P5, PT, R5, R60.reuse, PT ;  /* 0x0000003c0500720c */ /* 0x080fe20003fa6270 */
[----:B------:R-:W-:Y:S01]  /*1b3f0*/  VIADD R5, R28, 0xffffff31 ;  /* 0xffffff311c057836 */ /* 0x000fe20000000000 */
[----:B------:R-:W-:Y:S01]  /*1b400*/  FSEL R232, R232, -INF , !P4 ;  /* 0xff800000e8e87808 */ /* 0x000fe20006000000 */
[C---:B--2---:R-:W-:Y:S01]  /*1b410*/  HMMA.16816.F32 R156, R64.reuse, R16, R156 ;  /* 0x00000010409c723c */ /* 0x044fe2000000189c */
[-C--:B------:R-:W-:Y:S01]  /*1b420*/  ISETP.GE.AND P4, PT, R4, R133.reuse, PT ;  /* 0x000000850400720c */ /* 0x080fe20003f86270 */
[----:B------:R1:W-:Y:S01]  /*1b430*/  MUFU.TANH R180, R170 ;  /* 0x000000aa00b47308 */ /* 0x0003e20000002400 */
[----:B-----5:R-:W-:Y:S01]  /*1b440*/  FSEL R238, R238, -INF , !P1 ;  /* 0xff800000eeee7808 */ /* 0x020fe20004800000 */
[----:B------:R-:W-:Y:S01]  /*1b450*/  VIADD R7, R28, 0xffffff48 ;  /* 0xffffff481c077836 */ /* 0x000fe20000000000 */
[-C--:B------:R-:W-:Y:S01]  /*1b460*/  ISETP.GE.AND P1, PT, R4, R60.reuse, PT ;  /* 0x0000003c0400720c */ /* 0x080fe20003f26270 */
[----:B------:R-:W-:Y:S01]  /*1b470*/  VIADD R4, R28, 0xffffff38 ;  /* 0xffffff381c047836 */ /* 0x000fe20000000000 */
[----:B------:R-:W-:Y:S01]  /*1b480*/  FSEL R230, R230, -INF , !P5 ;  /* 0xff800000e6e67808 */ /* 0x000fe20006800000 */
[----:B------:R-:W-:Y:S01]  /*1b490*/  HMMA.16816.F32 R152, R64, R18, R152 ;  /* 0x000000124098723c */ /* 0x000fe20000001898 */
[CC--:B------:R-:W-:Y:S01]  /*1b4a0*/  ISETP.GE.AND P5, PT, R5.reuse, R133.reuse, PT ;  /* 0x000000850500720c */ /* 0x0c0fe20003fa6270 */
[----:B------:R-:W-:Y:S01]  /*1b4b0*/  MUFU.TANH R204, R204 ;  /* 0x000000cc00cc7308 */ /* 0x000fe20000002400 */
[----:B------:R-:W-:Y:S01]  /*1b4c0*/  FSEL R228, R228, -INF , !P4 ;  /* 0xff800000e4e47808 */ /* 0x000fe20006000000 */
[C---:B------:R-:W-:Y:S01]  /*1b4d0*/  VIADD R9, R28.reuse, 0xffffff49 ;  /* 0xffffff491c097836 */ /* 0x040fe20000000000 */
[-C--:B------:R-:W-:Y:S01]  /*1b4e0*/  ISETP.GE.AND P4, PT, R5, R60.reuse, PT ;  /* 0x0000003c0500720c */ /* 0x080fe20003f86270 */
[----:B------:R-:W-:Y:S01]  /*1b4f0*/  VIADD R5, R28, 0xffffff39 ;  /* 0xffffff391c057836 */ /* 0x000fe20000000000 */
[----:B------:R-:W-:Y:S01]  /*1b500*/  FSEL R224, R224, -INF , !P1 ;  /* 0xff800000e0e07808 */ /* 0x000fe20004800000 */
[----:B------:R-:W-:Y:S01]  /*1b510*/  FMUL.FTZ R169, R169, UR4 ;  /* 0x00000004a9a97c20 */ /* 0x000fe20008410000 */
[-C--:B------:R-:W-:Y:S01]  /*1b520*/  ISETP.GE.AND P1, PT, R4, R133.reuse, PT ;  /* 0x000000850400720c */ /* 0x080fe20003f26270 */
[----:B------:R-:W2:Y:S01]  /*1b530*/  MUFU.TANH R202, R202 ;  /* 0x000000ca00ca7308 */ /* 0x000ea20000002400 */
[----:B-1----:R-:W-:Y:S01]  /*1b540*/  FSEL R170, R32, -INF , !P5 ;  /* 0xff80000020aa7808 */ /* 0x002fe20006800000 */
[C---:B------:R-:W-:Y:S01]  /*1b550*/  HMMA.16816.F32 R156, R56.reuse, R20, R156 ;  /* 0x00000014389c723c */ /* 0x040fe2000000189c */
[-C--:B------:R-:W-:Y:S01]  /*1b560*/  ISETP.GE.AND P5, PT, R4, R60.reuse, PT ;  /* 0x0000003c0400720c */ /* 0x080fe20003fa6270 */
[----:B------:R-:W-:Y:S01]  /*1b570*/  FMUL.FTZ R171, R171, UR4 ;  /* 0x00000004abab7c20 */ /* 0x000fe20008410000 */
[----:B------:R-:W-:Y:S01]  /*1b580*/  FMUL.FTZ R164, R164, UR4 ;  /* 0x00000004a4a47c20 */ /* 0x000fe20008410000 */
[----:B------:R-:W-:Y:S01]  /*1b590*/  FMUL.FTZ R165, R165, UR4 ;  /* 0x00000004a5a57c20 */ /* 0x000fe20008410000 */
[----:B---3--:R-:W-:Y:S01]  /*1b5a0*/  FSEL R176, R176, -INF , !P5 ;  /* 0xff800000b0b07808 */ /* 0x008fe20006800000 */
[----:B------:R-:W1:Y:S01]  /*1b5b0*/  MUFU.TANH R196, R196 ;  /* 0x000000c400c47308 */ /* 0x000e620000002400 */
[-C--:B------:R-:W-:Y:S01]  /*1b5c0*/  ISETP.GE.AND P5, PT, R12, R133.reuse, PT ;  /* 0x000000850c00720c */ /* 0x080fe20003fa6270 */
[----:B------:R-:W-:Y:S01]  /*1b5d0*/  FMUL.FTZ R166, R166, UR4 ;  /* 0x00000004a6a67c20 */ /* 0x000fe20008410000 */
[----:B------:R-:W-:Y:S01]  /*1b5e0*/  VIADD R11, R28, 0xffffff58 ;  /* 0xffffff581c0b7836 */ /* 0x000fe20000000000 */
[----:B------:R-:W-:Y:S01]  /*1b5f0*/  HMMA.16816.F32 R20, R56, R22, R152 ;  /* 0x000000163814723c */ /* 0x000fe20000001898 */
[----:B------:R-:W-:Y:S01]  /*1b600*/  FSEL R212, R212, -INF , !P5 ;  /* 0xff800000d4d47808 */ /* 0x000fe20006800000 */
[----:B------:R-:W-:Y:S01]  /*1b610*/  FMUL.FTZ R167, R167, UR4 ;  /* 0x00000004a7a77c20 */ /* 0x000fe20008410000 */
[----:B------:R-:W-:Y:S01]  /*1b620*/  ISETP.GE.AND P5, PT, R8, R60, PT ;  /* 0x0000003c0800720c */ /* 0x000fe20003fa6270 */
[----:B------:R3:W-:Y:S01]  /*1b630*/  MUFU.TANH R184, R174 ;  /* 0x000000ae00b87308 */ /* 0x0007e20000002400 */
[----:B------:R-:W-:Y:S01]  /*1b640*/  FMUL.FTZ R160, R160, UR4 ;  /* 0x00000004a0a07c20 */ /* 0x000fe20008410000 */
[----:B------:R-:W-:Y:S01]  /*1b650*/  VIADD R10, R28, 0xffffff59 ;  /* 0xffffff591c0a7836 */ /* 0x000fe20000000000 */
[----:B------:R-:W-:Y:S01]  /*1b660*/  FSEL R198, R198, -INF , !P5 ;  /* 0xff800000c6c67808 */ /* 0x000fe20006800000 */
[----:B------:R-:W-:Y:S01]  /*1b670*/  FMUL.FTZ R162, R162, UR4 ;  /* 0x00000004a2a27c20 */ /* 0x000fe20008410000 */
[----:B------:R-:W-:Y:S01]  /*1b680*/  ISETP.GE.AND P5, PT, R9, R133, PT ;  /* 0x000000850900720c */ /* 0x000fe20003fa6270 */
[----:B------:R-:W-:Y:S01]  /*1b690*/  FMUL.FTZ R143, R156, UR4 ;  /* 0x000000049c8f7c20 */ /* 0x000fe20008410000 */
[----:B------:R-:W-:Y:S01]  /*1b6a0*/  FMUL.FTZ R163, R163, UR4 ;  /* 0x00000004a3a37c20 */ /* 0x000fe20008410000 */
[----:B------:R4:W5:Y:S01]  /*1b6b0*/  MUFU.TANH R192, R172 ;  /* 0x000000ac00c07308 */ /* 0x0009620000002400 */
[----:B--2---:R-:W-:Y:S01]  /*1b6c0*/  FSEL R202, R202, -INF , !P5 ;  /* 0xff800000caca7808 */ /* 0x004fe20006800000 */
[----:B------:R-:W-:Y:S01]  /*1b6d0*/  FMUL.FTZ R142, R157, UR4 ;  /* 0x000000049d8e7c20 */ /* 0x000fe20008410000 */
[----:B------:R-:W-:Y:S01]  /*1b6e0*/  FMUL.FTZ R137, R158, UR4 ;  /* 0x000000049e897c20 */ /* 0x000fe20008410000 */
[----:B------:R-:W-:Y:S01]  /*1b6f0*/  FMUL.FTZ R136, R159, UR4 ;  /* 0x000000049f887c20 */ /* 0x000fe20008410000 */
[----:B------:R-:W-:-:S04]  /*1b700*/  DEPBAR.LE SB0, 0x0 ;  /* 0x000080000000791a */ /* 0x000fc80000000000 */
[----:B---3--:R-:W-:Y:S01]  /*1b710*/  FSEL R174, R33, -INF , !P4 ;  /* 0xff80000021ae7808 */ /* 0x008fe20006000000 */
[----:B------:R-:W2:Y:S01]  /*1b720*/  MUFU.TANH R194, R194 ;  /* 0x000000c200c27308 */ /* 0x000ea20000002400 */
[----:B------:R-:W-:Y:S01]  /*1b730*/  ISETP.GE.AND P4, PT, R5, R133, PT ;  /* 0x000000850500720c */ /* 0x000fe20003f86270 */
[----:B------:R-:W-:Y:S01]  /*1b740*/  FMUL.FTZ R21, R21, UR4 ;  /* 0x0000000415157c20 */ /* 0x000fe20008410000 */
[----:B------:R-:W-:Y:S02]  /*1b750*/  FMUL.FTZ R20, R20, UR4 ;  /* 0x0000000414147c20 */ /* 0x000fe40008410000 */
[----:B------:R-:W-:Y:S02]  /*1b760*/  FSEL R226, R226, -INF , !P4 ;  /* 0xff800000e2e27808 */ /* 0x000fe40006000000 */
[----:B----4-:R-:W-:Y:S01]  /*1b770*/  FSEL R172, R36, -INF , !P1 ;  /* 0xff80000024ac7808 */ /* 0x010fe20004800000 */
[----:B------:R-:W3:Y:S01]  /*1b780*/  MUFU.TANH R182, R182 ;  /* 0x000000b600b67308 */ /* 0x000ee20000002400 */
[----:B------:R-:W-:-:S02]  /*1b790*/  ISETP.GE.AND P1, PT, R5, R60, PT ;  /* 0x0000003c0500720c */ /* 0x000fc40003f26270 */
[----:B------:R-:W-:Y:S02]  /*1b7a0*/  ISETP.GE.AND P4, PT, R12, R60, PT ;  /* 0x0000003c0c00720c */ /* 0x000fe40003f86270 */
[----:B------:R-:W-:Y:S02]  /*1b7b0*/  FSEL R222, R222, -INF , !P1 ;  /* 0xff800000dede7808 */ /* 0x000fe40004800000 */
[-C--:B------:R-:W-:Y:S01]  /*1b7c0*/  ISETP.GE.AND P1, PT, R8, R133.reuse, PT ;  /* 0x000000850800720c */ /* 0x080fe20003f26270 */
[----:B------:R-:W4:Y:S01]  /*1b7d0*/  MUFU.TANH R188, R168 ;  /* 0x000000a800bc7308 */ /* 0x000f220000002400 */
[----:B------:R-:W-:Y:S01]  /*1b7e0*/  FSEL R200, R200, -INF , !P4 ;  /* 0xff800000c8c87808 */ /* 0x000fe20006000000 */
[----:B------:R-:W-:Y:S01]  /*1b7f0*/  VIADD R8, R28, 0xffffff50 ;  /* 0xffffff501c087836 */ /* 0x000fe20000000000 */
[----:B------:R-:W-:Y:S02]  /*1b800*/  ISETP.GE.AND P4, PT, R7, R133, PT ;  /* 0x000000850700720c */ /* 0x000fe40003f86270 */
[----:B------:R-:W-:-:S02]  /*1b810*/  FSEL R206, R206, -INF , !P1 ;  /* 0xff800000cece7808 */ /* 0x000fc40004800000 */
[-C--:B------:R-:W-:Y:S01]  /*1b820*/  ISETP.GE.AND P1, PT, R7, R60.reuse, PT ;  /* 0x0000003c0700720c */ /* 0x080fe20003f26270 */
[----:B------:R-:W4:Y:S01]  /*1b830*/  MUFU.TANH R186, R169 ;  /* 0x000000a900ba7308 */ /* 0x000f220000002400 */
[----:B------:R-:W-:Y:S01]  /*1b840*/  FSEL R204, R204, -INF , !P4 ;  /* 0xff800000cccc7808 */ /* 0x000fe20006000000 */
[----:B------:R-:W-:Y:S01]  /*1b850*/  FMUL.FTZ R7, R161, UR4 ;  /* 0x00000004a1077c20 */ /* 0x000fe20008410000 */
[-C--:B------:R-:W-:Y:S01]  /*1b860*/  ISETP.GE.AND P4, PT, R9, R60.reuse, PT ;  /* 0x0000003c0900720c */ /* 0x080fe20003f86270 */
[----:B------:R-:W-:Y:S01]  /*1b870*/  VIADD R9, R28, 0xffffff51 ;  /* 0xffffff511c097836 */ /* 0x000fe20000000000 */
[----:B-1----:R-:W-:Y:S02]  /*1b880*/  FSEL R196, R196, -INF , !P1 ;  /* 0xff800000c4c47808 */ /* 0x002fe40004800000 */
[C---:B------:R-:W-:Y:S01]  /*1b890*/  ISETP.GE.AND P1, PT, R8.reuse, R133, PT ;  /* 0x000000850800720c */ /* 0x040fe20003f26270 */
[----:B------:R-:W1:Y:S01]  /*1b8a0*/  MUFU.TANH R178, R171 ;  /* 0x000000ab00b27308 */ /* 0x000e620000002400 */
[----:B------:R-:W-:-:S02]  /*1b8b0*/  ISETP.GE.AND P5, PT, R8, R60, PT ;  /* 0x0000003c0800720c */ /* 0x000fc40003fa6270 */
[----:B-----5:R-:W-:Y:S02]  /*1b8c0*/  FSEL R192, R192, -INF , !P1 ;  /* 0xff800000c0c07808 */ /* 0x020fe40004800000 */
[----:B------:R-:W-:Y:S02]  /*1b8d0*/  FSEL R184, R184, -INF , !P5 ;  /* 0xff800000b8b87808 */ /* 0x000fe40006800000 */
[----:B--2---:R-:W-:Y:S01]  /*1b8e0*/  FSEL R194, R194, -INF , !P4 ;  /* 0xff800000c2c27808 */ /* 0x004fe20006000000 */
[----:B------:R-:W2:Y:S01]  /*1b8f0*/  MUFU.TANH R168, R164 ;  /* 0x000000a400a87308 */ /* 0x000ea20000002400 */
[----:B------:R-:W-:Y:S02]  /*1b900*/  ISETP.GE.AND P1, PT, R9, R60, PT ;  /* 0x0000003c0900720c */ /* 0x000fe40003f26270 */
[-C--:B------:R-:W-:Y:S02]  /*1b910*/  ISETP.GE.AND P5, PT, R11, R133.reuse, PT ;  /* 0x000000850b00720c */ /* 0x080fe40003fa6270 */
[----:B------:R-:W-:-:S02]  /*1b920*/  ISETP.GE.AND P4, PT, R9, R133, PT ;  /* 0x000000850900720c */ /* 0x000fc40003f86270 */
[----:B---3--:R-:W-:Y:S01]  /*1b930*/  FSEL R182, R182, -INF , !P1 ;  /* 0xff800000b6b67808 */ /* 0x008fe20004800000 */
[----:B------:R-:W3:Y:S01]  /*1b940*/  MUFU.TANH R4, R165 ;  /* 0x000000a500047308 */ /* 0x000ee20000002400 */
[----:B----4-:R-:W-:Y:S02]  /*1b950*/  FSEL R188, R188, -INF , !P5 ;  /* 0xff800000bcbc7808 */ /* 0x010fe40006800000 */
[----:B------:R-:W-:Y:S02]  /*1b960*/  FSEL R190, R190, -INF , !P4 ;  /* 0xff800000bebe7808 */ /* 0x000fe40006000000 */
[C---:B------:R-:W-:Y:S02]  /*1b970*/  ISETP.GE.AND P1, PT, R10.reuse, R133, PT ;  /* 0x000000850a00720c */ /* 0x040fe40003f26270 */
[-C--:B------:R-:W-:Y:S01]  /*1b980*/  ISETP.GE.AND P5, PT, R10, R60.reuse, PT ;  /* 0x0000003c0a00720c */ /* 0x080fe20003fa6270 */
[----:B------:R3:W-:Y:S01]  /*1b990*/  MUFU.TANH R5, R166 ;  /* 0x000000a600057308 */ /* 0x0007e20000002400 */
[----:B------:R-:W-:Y:S01]  /*1b9a0*/  ISETP.GE.AND P4, PT, R11, R60, PT ;  /* 0x0000003c0b00720c */ /* 0x000fe20003f86270 */
[----:B------:R-:W-:Y:S01]  /*1b9b0*/  VIADD R10, R28, 0xffffff60 ;  /* 0xffffff601c0a7836 */ /* 0x000fe20000000000 */
[----:B------:R-:W-:Y:S01]  /*1b9c0*/  FSEL R186, R186, -INF , !P1 ;  /* 0xff800000baba7808 */ /* 0x000fe20004800000 */
[----:B------:R-:W-:Y:S01]  /*1b9d0*/  VIADD R11, R28, 0xffffff61 ;  /* 0xffffff611c0b7836 */ /* 0x000fe20000000000 */
[----:B------:R-:W-:-:S02]  /*1b9e0*/  FSEL R180, R180, -INF , !P4 ;  /* 0xff800000b4b47808 */ /* 0x000fc40006000000 */
[CC--:B------:R-:W-:Y:S01]  /*1b9f0*/  ISETP.GE.AND P4, PT, R10.reuse, R133.reuse, PT ;  /* 0x000000850a00720c */ /* 0x0c0fe20003f86270 */
[----:B------:R-:W4:Y:S01]  /*1ba00*/  MUFU.TANH R6, R167 ;  /* 0x000000a700067308 */ /* 0x000f220000002400 */
[-C--:B------:R-:W-:Y:S01]  /*1ba10*/  ISETP.GE.AND P1, PT, R10, R60.reuse, PT ;  /* 0x0000003c0a00720c */ /* 0x080fe20003f26270 */
[----:B------:R-:W-:Y:S01]  /*1ba20*/  VIADD R10, R28, 0xffffff68 ;  /* 0xffffff681c0a7836 */ /* 0x000fe20000000000 */
[----:B-1----:R-:W-:Y:S02]  /*1ba30*/  FSEL R178, R178, -INF , !P5 ;  /* 0xff800000b2b27808 */ /* 0x002fe40006800000 */
[C---:B------:R-:W-:Y:S02]  /*1ba40*/  ISETP.GE.AND P5, PT, R11.reuse, R133, PT ;  /* 0x000000850b00720c */ /* 0x040fe40003fa6270 */
[----:B--2---:R-:W-:Y:S01]  /*1ba50*/  FSEL R168, R168, -INF , !P4 ;  /* 0xff800000a8a87808 */ /* 0x004fe20006000000 */
[----:B------:R1:W2:Y:S01]  /*1ba60*/  MUFU.TANH R164, R160 ;  /* 0x000000a000a47308 */ /* 0x0002a20000002400 */
[----:B---3--:R-:W-:Y:S01]  /*1ba70*/  FSEL R166, R4, -INF , !P5 ;  /* 0xff80000004a67808 */ /* 0x008fe20006800000 */
[----:B------:R-:W-:Y:S01]  /*1ba80*/  VIADD R4, R28, 0xffffff69 ;  /* 0xffffff691c047836 */ /* 0x000fe20000000000 */
[----:B------:R-:W-:-:S02]  /*1ba90*/  ISETP.GE.AND P4, PT, R11, R60, PT ;  /* 0x0000003c0b00720c */ /* 0x000fc40003f86270 */
[----:B------:R-:W-:-:S03]  /*1baa0*/  ISETP.GE.AND P5, PT, R10, R60, PT ;  /* 0x0000003c0a00720c */ /* 0x000fc60003fa6270 */
[----:B------:R-:W3:Y:S01]  /*1bab0*/  MUFU.TANH R8, R162 ;  /* 0x000000a200087308 */ /* 0x000ee20000002400 */
[----:B----4-:R-:W-:Y:S01]  /*1bac0*/  FSEL R158, R6, -INF , !P4 ;  /* 0xff800000069e7808 */ /* 0x010fe20006000000 */
[----:B------:R-:W-:Y:S01]  /*1bad0*/  VIADD R6, R28, 0xffffff78 ;  /* 0xffffff781c067836 */ /* 0x000fe20000000000 */
[----:B------:R-:W-:-:S05]  /*1bae0*/  ISETP.GE.AND P4, PT, R4, R133, PT ;  /* 0x000000850400720c */ /* 0x000fca0003f86270 */
[----:B------:R-:W4:Y:S01]  /*1baf0*/  MUFU.TANH R9, R163 ;  /* 0x000000a300097308 */ /* 0x000f220000002400 */
[----:B-1----:R-:W-:Y:S01]  /*1bb00*/  FSEL R160, R5, -INF , !P1 ;  /* 0xff80000005a07808 */ /* 0x002fe20004800000 */
[----:B------:R-:W-:Y:S01]  /*1bb10*/  VIADD R5, R28, 0xffffff70 ;  /* 0xffffff701c057836 */ /* 0x000fe20000000000 */
[----:B------:R-:W-:-:S04]  /*1bb20*/  ISETP.GE.AND P1, PT, R10, R133, PT ;  /* 0x000000850a00720c */ /* 0x000fc80003f26270 */
[----:B--2---:R-:W-:Y:S01]  /*1bb30*/  FSEL R164, R164, -INF , !P1 ;  /* 0xff800000a4a47808 */ /* 0x004fe20004800000 */
[----:B------:R-:W1:Y:S01]  /*1bb40*/  MUFU.TANH R7, R7 ;  /* 0x0000000700077308 */ /* 0x000e620000002400 */
[----:B------:R-:W-:Y:S01]  /*1bb50*/  ISETP.GE.AND P1, PT, R4, R60, PT ;  /* 0x0000003c0400720c */ /* 0x000fe20003f26270 */
[----:B------:R-:W-:Y:S01]  /*1bb60*/  VIADD R4, R28, 0xffffff71 ;  /* 0xffffff711c047836 */ /* 0x000fe20000000000 */
[----:B---3--:R-:W-:Y:S01]  /*1bb70*/  FSEL R156, R8, -INF , !P5 ;  /* 0xff800000089c7808 */ /* 0x008fe20006800000 */
[----:B------:R-:W-:Y:S01]  /*1bb80*/  VIADD R28, R28, 0xffffff79 ;  /* 0xffffff791c1c7836 */ /* 0x000fe20000000000 */
[----:B------:R-:W-:-:S03]  /*1bb90*/  ISETP.GE.AND P5, PT, R5, R133, PT ;  /* 0x000000850500720c */ /* 0x000fc60003fa6270 */
[----:B------:R-:W2:Y:S01]  /*1bba0*/  MUFU.TANH R143, R143 ;  /* 0x0000008f008f7308 */ /* 0x000ea20000002400 */
[----:B----4-:R-:W-:Y:S02]  /*1bbb0*/  FSEL R154, R9, -INF , !P1 ;  /* 0xff800000099a7808 */ /* 0x010fe40004800000 */
[----:B------:R-:W-:-:S05]  /*1bbc0*/  ISETP.GE.AND P1, PT, R4, R133, PT ;  /* 0x000000850400720c */ /* 0x000fca0003f26270 */
[----:B------:R-:W3:Y:S01]  /*1bbd0*/  MUFU.TANH R142, R142 ;  /* 0x0000008e008e7308 */ /* 0x000ee20000002400 */
[----:B-1----:R-:W-:Y:S01]  /*1bbe0*/  FSEL R162, R7, -INF , !P4 ;  /* 0xff80000007a27808 */ /* 0x002fe20006000000 */
[----:B------:R-:W-:Y:S01]  /*1bbf0*/  BAR.SYNC.DEFER_BLOCKING 0x0 ;  /* 0x0000000000007b1d */ /* 0x000fe20000010000 */
[----:B------:R-:W-:Y:S01]  /*1bc00*/  ISETP.GE.AND P4, PT, R5, R60, PT ;  /* 0x0000003c0500720c */ /* 0x000fe20003f86270 */
[----:B------:R-:W-:-:S04]  /*1bc10*/  FMUL.FTZ R5, R22, UR4 ;  /* 0x0000000416057c20 */ /* 0x000fc80008410000 */
[----:B------:R-:W1:Y:S01]  /*1bc20*/  MUFU.TANH R140, R21 ;  /* 0x00000015008c7308 */ /* 0x000e620000002400 */
[----:B--2---:R-:W-:Y:S02]  /*1bc30*/  FSEL R143, R143, -INF , !P5 ;  /* 0xff8000008f8f7808 */ /* 0x004fe40006800000 */
[----:B------:R-:W-:Y:S01]  /*1bc40*/  ISETP.GE.AND P5, PT, R4, R60, PT ;  /* 0x0000003c0400720c */ /* 0x000fe20003fa6270 */
[----:B------:R-:W-:-:S04]  /*1bc50*/  FMUL.FTZ R4, R23, UR4 ;  /* 0x0000000417047c20 */ /* 0x000fc80008410000 */
[----:B------:R-:W2:Y:S01]  /*1bc60*/  MUFU.TANH R137, R137 ;  /* 0x0000008900897308 */ /* 0x000ea20000002400 */
[----:B---3--:R-:W-:Y:S02]  /*1bc70*/  FSEL R142, R142, -INF , !P1 ;  /* 0xff8000008e8e7808 */ /* 0x008fe40004800000 */
[----:B------:R-:W-:-:S05]  /*1bc80*/  ISETP.GE.AND P1, PT, R28, R133, PT ;  /* 0x000000851c00720c */ /* 0x000fca0003f26270 */
[----:B------:R-:W3:Y:S01]  /*1bc90*/  MUFU.TANH R136, R136 ;  /* 0x0000008800887308 */ /* 0x000ee20000002400 */
[----:B-1----:R-:W-:Y:S02]  /*1bca0*/  FSEL R140, R140, -INF , !P1 ;  /* 0xff8000008c8c7808 */ /* 0x002fe40004800000 */
[----:B------:R-:W-:-:S05]  /*1bcb0*/  ISETP.GE.AND P1, PT, R61, 0x3, PT ;  /* 0x000000033d00780c */ /* 0x000fca0003f26270 */
        /* <DEDUP_REMOVED lines=75> */
.L_x_1150:
[----:B------:R-:W-:Y:S01]  /*1c170*/  UMOV UR4, URZ ;  /* 0x000000ff00047c82 */ /* 0x000fe20008000000 */
[----:B------:R-:W-:Y:S01]  /*1c180*/  IMAD.SHL.U32 R4, R134, 0x80, RZ ;  /* 0x0000008086047824 */ /* 0x000fe200078e00ff */
[----:B------:R-:W-:-:S05]  /*1c190*/  IADD3 R5, P1, PT, RZ, -UR4, RZ ;  /* 0x80000004ff057c10 */ /* 0x000fca000ff3e0ff */
[----:B------:R-:W-:-:S05]  /*1c1a0*/  IMAD.X R4, RZ, RZ, ~R4, P1 ;  /* 0x000000ffff047224 */ /* 0x000fca00008e0e04 */
[----:B------:R-:W-:-:S04]  /*1c1b0*/  SHF.R.S64 R5, R5, 0x1f, R4 ;  /* 0x0000001f05057819 */ /* 0x000fc80000001004 */
[----:B------:R-:W-:-:S04]  /*1c1c0*/  IADD3 R216, P1, PT, R5, R216, RZ ;  /* 0x000000d805d87210 */ /* 0x000fc80007f3e0ff */
[----:B------:R-:W-:-:S09]  /*1c1d0*/  LEA.HI.X.SX32 R217, R4, R217, 0x1, P1 ;  /* 0x000000d904d97211 */ /* 0x000fd200008f0eff */
.L_x_1151:
        /* <DEDUP_REMOVED lines=105> */
.L_x_1149:
[----:B-1----:R-:W-:Y:S01]  /*1c870*/  FMNMX3.FTZ R5, R132, R30, R34, !PT ;  /* 0x0000001e84057276 */ /* 0x002fe20007810022 */
[----:B------:R-:W1:Y:S01]  /*1c880*/  LDCU UR4, c[0x0][0x45c] ;  /* 0x00008b80ff0477ac */ /* 0x000e620008000800 */
[----:B------:R-:W-:Y:S02]  /*1c890*/  LOP3.LUT R153, R63, 0x200, R0, 0xf8, !PT ;  /* 0x000002003f997812 */ /* 0x000fe400078ef800 */
[----:B------:R-:W-:Y:S02]  /*1c8a0*/  FMNMX3.FTZ R5, R5, R44, R40, !PT ;  /* 0x0000002c05057276 */ /* 0x000fe40007810028 */
[----:B------:R-:W-:Y:S02]  /*1c8b0*/  LEA R153, R153, UR5, 0x1 ;  /* 0x0000000599997c11 */ /* 0x000fe4000f8e08ff */
[----:B------:R-:W-:Y:S02]  /*1c8c0*/  FMNMX3.FTZ R4, R5, R50, R48, !PT ;  /* 0x0000003205047276 */ /* 0x000fe40007810030 */
[----:B------:R-:W-:Y:S01]  /*1c8d0*/  FMNMX3.FTZ R5, R3, R24, R38, !PT ;  /* 0x0000001803057276 */ /* 0x000fe20007810026 */
[----:B------:R-:W-:Y:S01]  /*1c8e0*/  LDSM.16.MT88.4 R12, [R153+0xc000] ;  /* 0x00c00000990c783b */ /* 0x000fe20000004200 */
        /* <DEDUP_REMOVED lines=26> */
[C---:B------:R-:W-:Y:S01]  /*1ca90*/  IADD3 R16, PT, PT, R153.reuse, 0xc000, RZ ;  /* 0x0000c00099107810 */ /* 0x040fe20007ffe0ff */
[----:B------:R-:W2:Y:S01]  /*1caa0*/  SHFL.BFLY PT, R4, R7, 0x2, 0x1f ;  /* 0x0c401f0007047f89 */ /* 0x000ea200000e0000 */
[----:B------:R-:W-:Y:S02]  /*1cab0*/  FMNMX3.FTZ R6, R6, R137, R136, !PT ;  /* 0x0000008906067276 */ /* 0x000fe40007810088 */
[----:B------:R-:W-:Y:S02]  /*1cac0*/  IADD3 R157, PT, PT, R153, 0xc040, RZ ;  /* 0x0000c040999d7810 */ /* 0x000fe40007ffe0ff */
[----:B------:R-:W-:Y:S02]  /*1cad0*/  FMNMX3.FTZ R6, R6, R133, R60, !PT ;  /* 0x0000008506067276 */ /* 0x000fe4000781003c */
[----:B------:R-:W-:-:S02]  /*1cae0*/  @P0 IADD3 R157, PT, PT, R16, -0x40, RZ ;  /* 0xffffffc0109d0810 */ /* 0x000fc40007ffe0ff */
[----:B------:R-:W-:Y:S01]  /*1caf0*/  VIMNMX R61, PT, PT, R61, 0x2, !PT ;  /* 0x000000023d3d7848 */ /* 0x000fe20007fe0100 */
[----:B------:R-:W3:Y:S04]  /*1cb00*/  SHFL.BFLY PT, R5, R6, 0x2, 0x1f ;  /* 0x0c401f0006057f89 */ /* 0x000ee800000e0000 */
[----:B------:R-:W-:Y:S01]  /*1cb10*/  LDSM.16.MT88.4 R64, [R157+0x4000] ;  /* 0x004000009d40783b */ /* 0x000fe20000004200 */
[----:B--2---:R-:W-:-:S05]  /*1cb20*/  FMNMX.FTZ R4, R7, R4, !PT ;  /* 0x0000000407047209 */ /* 0x004fca0007810000 */
[----:B------:R-:W2:Y:S01]  /*1cb30*/  SHFL.BFLY PT, R151, R4, 0x1, 0x1f ;  /* 0x0c201f0004977f89 */ /* 0x000ea200000e0000 */
[----:B---3--:R-:W-:-:S05]  /*1cb40*/  FMNMX.FTZ R5, R6, R5, !PT ;  /* 0x0000000506057209 */ /* 0x008fca0007810000 */
[----:B------:R-:W3:Y:S01]  /*1cb50*/  SHFL.BFLY PT, R150, R5, 0x1, 0x1f ;  /* 0x0c201f0005967f89 */ /* 0x000ee200000e0000 */
[----:B--2---:R-:W-:-:S04]  /*1cb60*/  FMNMX.FTZ R151, R4, R151, !PT ;  /* 0x0000009704977209 */ /* 0x004fc80007810000 */
[C---:B------:R-:W-:Y:S01]  /*1cb70*/  FSETP.NEU.FTZ.AND P2, PT, R151.reuse, -INF , PT ;  /* 0xff8000009700780b */ /* 0x040fe20003f5d000 */
[----:B-1----:R-:W-:Y:S01]  /*1cb80*/  FMUL.FTZ R149, R151, UR4 ;  /* 0x0000000497957c20 */ /* 0x002fe20008410000 */
[----:B---3--:R-:W-:-:S04]  /*1cb90*/  FMNMX.FTZ R150, R5, R150, !PT ;  /* 0x0000009605967209 */ /* 0x008fc80007810000 */
[----:B------:R-:W-:Y:S02]  /*1cba0*/  FSEL R149, R149, RZ, P2 ;  /* 0x000000ff95957208 */ /* 0x000fe40001000000 */
[C---:B------:R-:W-:Y:S01]  /*1cbb0*/  FSETP.NEU.FTZ.AND P1, PT, R150.reuse, -INF , PT ;  /* 0xff8000009600780b */ /* 0x040fe20003f3d000 */
[----:B------:R-:W-:Y:S01]  /*1cbc0*/  FMUL.FTZ R135, R150, UR4 ;  /* 0x0000000496877c20 */ /* 0x000fe20008410000 */
[----:B------:R-:W-:Y:S01]  /*1cbd0*/  FSEL R5, R151, RZ, P2 ;  /* 0x000000ff97057208 */ /* 0x000fe20001000000 */
[--C-:B------:R-:W-:Y:S01]  /*1cbe0*/  FFMA.FTZ R146, R44, UR4, -R149.reuse ;  /* 0x000000042c927c23 */ /* 0x100fe20008010895 */
[----:B------:R-:W-:Y:S01]  /*1cbf0*/  FSEL R6, R150, RZ, P1 ;  /* 0x000000ff96067208 */ /* 0x000fe20000800000 */
[----:B------:R-:W-:Y:S01]  /*1cc00*/  FFMA.FTZ R148, R30, UR4, -R149 ;  /* 0x000000041e947c23 */ /* 0x000fe20008010895 */
[----:B------:R-:W-:Y:S01]  /*1cc10*/  FSEL R135, R135, RZ, P1 ;  /* 0x000000ff87877208 */ /* 0x000fe20000800000 */
[----:B------:R-:W-:Y:S01]  /*1cc20*/  FADD.FTZ R4, R132, -R5 ;  /* 0x8000000584047221 */ /* 0x000fe20000010000 */
[----:B------:R-:W-:Y:S01]  /*1cc30*/  FFMA.FTZ R147, R34, UR4, -R149 ;  /* 0x0000000422937c23 */ /* 0x000fe20008010895 */
[----:B------:R-:W-:Y:S01]  /*1cc40*/  FADD.FTZ R6, R3, -R6 ;  /* 0x8000000603067221 */ /* 0x000fe20000010000 */
[----:B------:R-:W-:Y:S01]  /*1cc50*/  IADD3 R3, PT, PT, R2, R153, RZ ;  /* 0x0000009902037210 */ /* 0x000fe20007ffe0ff */
[--C-:B------:R-:W-:Y:S01]  /*1cc60*/  FFMA.FTZ R62, R46, UR4, -R135.reuse ;  /* 0x000000042e3e7c23 */ /* 0x100fe20008010887 */
[----:B------:R-:W-:Y:S01]  /*1cc70*/  IADD3 R2, PT, PT, R2, R157, RZ ;  /* 0x0000009d02027210 */ /* 0x000fe20007ffe0ff */
[----:B------:R-:W1:Y:S01]  /*1cc80*/  LDSM.16.MT88.4 R44, [R153+0x10000] ;  /* 0x01000000992c783b */ /* 0x000e620000004200 */
[----:B------:R-:W-:Y:S01]  /*1cc90*/  FFMA.FTZ R134, R38, UR4, -R135 ;  /* 0x0000000426867c23 */ /* 0x000fe20008010887 */
[----:B------:R-:W-:Y:S01]  /*1cca0*/  FFMA.FTZ R145, R40, UR4, -R149 ;  /* 0x0000000428917c23 */ /* 0x000fe20008010895 */
[--C-:B------:R-:W-:Y:S01]  /*1ccb0*/  FFMA.FTZ R144, R24, UR4, -R135.reuse ;  /* 0x0000000418907c23 */ /* 0x100fe20008010887 */
[----:B------:R-:W2:Y:S01]  /*1ccc0*/  LDSM.16.MT88.4 R36, [R2] ;  /* 0x000000000224783b */ /* 0x000ea20000004200 */
[--C-:B------:R-:W-:Y:S01]  /*1ccd0*/  FFMA.FTZ R155, R26, UR4, -R135.reuse ;  /* 0x000000041a9b7c23 */ /* 0x100fe20008010887 */
[----:B------:R-:W-:Y:S01]  /*1cce0*/  FMUL.FTZ R152, R4, UR4 ;  /* 0x0000000404987c20 */ /* 0x000fe20008410000 */
[----:B------:R-:W-:Y:S01]  /*1ccf0*/  FMUL.FTZ R132, R6, UR4 ;  /* 0x0000000406847c20 */ /* 0x000fe20008410000 */
[----:B------:R-:W-:Y:S01]  /*1cd00*/  MUFU.EX2 R148, R148 ;  /* 0x0000009400947308 */ /* 0x000fe20000000800 */
[----:B------:R-:W3:Y:S01]  /*1cd10*/  LDSM.16.MT88.4 R28, [R157] ;  /* 0x000000009d1c783b */ /* 0x000ee20000004200 */
[----:B------:R-:W-:Y:S01]  /*1cd20*/  FFMA.FTZ R165, R176, UR4, -R135 ;  /* 0x00000004b0a57c23 */ /* 0x000fe20008010887 */
[--C-:B------:R-:W-:Y:S01]  /*1cd30*/  FFMA.FTZ R159, R228, UR4, -R149.reuse ;  /* 0x00000004e49f7c23 */ /* 0x100fe20008010895 */
[--C-:B------:R-:W-:Y:S01]  /*1cd40*/  FFMA.FTZ R170, R170, UR4, -R149.reuse ;  /* 0x00000004aaaa7c23 */ /* 0x100fe20008010895 */
[----:B------:R-:W4:Y:S01]  /*1cd50*/  LDSM.16.MT88.4 R20, [R3+0xc000] ;  /* 0x00c000000314783b */ /* 0x000f220000004200 */
[--C-:B------:R-:W-:Y:S01]  /*1cd60*/  FFMA.FTZ R172, R172, UR4, -R149.reuse ;  /* 0x00000004acac7c23 */ /* 0x100fe20008010895 */
[----:B------:R-:W-:Y:S01]  /*1cd70*/  FFMA.FTZ R161, R226, UR4, -R149 ;  /* 0x00000004e2a17c23 */ /* 0x000fe20008010895 */
[----:B------:R-:W5:Y:S01]  /*1cd80*/  MUFU.EX2 R147, R147 ;  /* 0x0000009300937308 */ /* 0x000f620000000800 */
[----:B------:R-:W4:Y:S01]  /*1cd90*/  LDSM.16.MT88.4 R52, [R3+0x10000] ;  /* 0x010000000334783b */ /* 0x000f220000004200 */
[--C-:B------:R-:W-:Y:S01]  /*1cda0*/  FFMA.FTZ R163, R224, UR4, -R135.reuse ;  /* 0x00000004e0a37c23 */ /* 0x100fe20008010887 */
[--C-:B------:R-:W-:Y:S01]  /*1cdb0*/  FFMA.FTZ R174, R174, UR4, -R135.reuse ;  /* 0x00000004aeae7c23 */ /* 0x100fe20008010887 */
[----:B------:R-:W-:Y:S01]  /*1cdc0*/  FFMA.FTZ R176, R222, UR4, -R135 ;  /* 0x00000004deb07c23 */ /* 0x000fe20008010887 */
[--C-:B------:R-:W-:Y:S01]  /*1cdd0*/  FFMA.FTZ R167, R212, UR4, -R149.reuse ;  /* 0x00000004d4a77c23 */ /* 0x100fe20008010895 */
[--C-:B------:R-:W-:Y:S01]  /*1cde0*/  FFMA.FTZ R206, R206, UR4, -R149.reuse ;  /* 0x00000004cece7c23 */ /* 0x100fe20008010895 */
[--C-:B------:R-:W-:Y:S01]  /*1cdf0*/  FFMA.FTZ R204, R204, UR4, -R149.reuse ;  /* 0x00000004cccc7c23 */ /* 0x100fe20008010895 */
[----:B------:R-:W-:Y:S01]  /*1ce00*/  MUFU.EX2 R146, R146 ;  /* 0x0000009200927308 */ /* 0x000fe20000000800 */
[----:B------:R-:W-:Y:S01]  /*1ce10*/  FFMA.FTZ R169, R202, UR4, -R149 ;  /* 0x00000004caa97c23 */ /* 0x000fe20008010895 */
[--C-:B------:R-:W-:Y:S01]  /*1ce20*/  FFMA.FTZ R171, R200, UR4, -R135.reuse ;  /* 0x00000004c8ab7c23 */ /* 0x100fe20008010887 */
[--C-:B------:R-:W-:Y:S01]  /*1ce30*/  FFMA.FTZ R198, R198, UR4, -R135.reuse ;  /* 0x00000004c6c67c23 */ /* 0x100fe20008010887 */
[----:B------:R-:W-:Y:S01]  /*1ce40*/  FFMA.FTZ R194, R194, UR4, -R135 ;  /* 0x00000004c2c27c23 */ /* 0x000fe20008010887 */
[--C-:B------:R-:W-:Y:S01]  /*1ce50*/  FFMA.FTZ R190, R190, UR4, -R149.reuse ;  /* 0x00000004bebe7c23 */ /* 0x100fe20008010895 */
[--C-:B------:R-:W-:Y:S01]  /*1ce60*/  FFMA.FTZ R188, R188, UR4, -R149.reuse ;  /* 0x00000004bcbc7c23 */ /* 0x100fe20008010895 */
[----:B------:R-:W-:Y:S01]  /*1ce70*/  FFMA.FTZ R177, R186, UR4, -R149 ;  /* 0x00000004bab17c23 */ /* 0x000fe20008010895 */
[----:B------:R-:W1:Y:S01]  /*1ce80*/  MUFU.EX2 R145, R145 ;  /* 0x0000009100917308 */ /* 0x000e620000000800 */
[----:B-----5:R-:W-:Y:S01]  /*1ce90*/  F2FP.F16.F32.PACK_AB R4, R147, R148 ;  /* 0x000000949304723e */ /* 0x020fe200000000ff */
        /* <DEDUP_REMOVED lines=14> */
[----:B------:R-:W5:Y:S01]  /*1cf80*/  MUFU.EX2 R134, R134 ;  /* 0x0000008600867308 */ /* 0x000f620000000800 */
[----:B-1----:R-:W-:Y:S01]  /*1cf90*/  F2FP.F16.F32.PACK_AB R6, R145, R146 ;  /* 0x000000929106723e */ /* 0x002fe200000000ff */
        /* <DEDUP_REMOVED lines=8> */
[----:B------:R-:W-:-:S06]  /*1d020*/  IADD3 R222, PT, PT, R61, -0x3, RZ ;  /* 0xfffffffd3dde7810 */ /* 0x000fcc0007ffe0ff */
[----:B------:R-:W1:Y:S01]  /*1d030*/  MUFU.EX2 R155, R155 ;  /* 0x0000009b009b7308 */ /* 0x000e620000000800 */
[----:B-----5:R-:W-:-:S07]  /*1d040*/  F2FP.F16.F32.PACK_AB R5, R134, R144 ;  /* 0x000000908605723e */ /* 0x020fce00000000ff */
[----:B------:R-:W5:Y:S08]  /*1d050*/  MUFU.EX2 R152, R152 ;  /* 0x0000009800987308 */ /* 0x000f700000000800 */
[----:B------:R-:W2:Y:S01]  /*1d060*/  MUFU.EX2 R132, R132 ;  /* 0x0000008400847308 */ /* 0x000ea20000000800 */
[----:B-1----:R-:W-:-:S07]  /*1d070*/  F2FP.F16.F32.PACK_AB R7, R155, R62 ;  /* 0x0000003e9b07723e */ /* 0x002fce00000000ff */
[----:B------:R-:W-:Y:S01]  /*1d080*/  MUFU.EX2 R159, R159 ;  /* 0x0000009f009f7308 */ /* 0x000fe20000000800 */
[-C--:B-----5:R-:W-:Y:S01]  /*1d090*/  FMUL.FTZ R40, R96, R152.reuse ;  /* 0x0000009860287220 */ /* 0x0a0fe20000410000 */
        /* <DEDUP_REMOVED lines=28> */
[--C-:B------:R-:W-:Y:S01]  /*1d260*/  FFMA.FTZ R107, R250, UR4, -R135.reuse ;  /* 0x00000004fa6b7c23 */ /* 0x100fe20008010887 */
[--C-:B------:R-:W-:Y:S01]  /*1d270*/  FFMA.FTZ R106, R252, UR4, -R135.reuse ;  /* 0x00000004fc6a7c23 */ /* 0x100fe20008010887 */
[--C-:B------:R-:W-:Y:S01]  /*1d280*/  FFMA.FTZ R105, R248, UR4, -R135.reuse ;  /* 0x00000004f8697c23 */ /* 0x100fe20008010887 */
[C---:B------:R-:W-:Y:S01]  /*1d290*/  HMMA.16816.F32 R32, R4.reuse, R36, R32 ;  /* 0x000000240420723c */ /* 0x040fe20000001820 */
[----:B------:R-:W-:Y:S01]  /*1d2a0*/  FFMA.FTZ R104, R246, UR4, -R135 ;  /* 0x00000004f6687c23 */ /* 0x000fe20008010887 */
[-C--:B------:R-:W-:Y:S01]  /*1d2b0*/  FMUL.FTZ R8, R128, R152.reuse ;  /* 0x0000009880087220 */ /* 0x080fe20000410000 */
[----:B------:R-:W-:Y:S01]  /*1d2c0*/  FMUL.FTZ R9, R129, R152 ;  /* 0x0000009881097220 */ /* 0x000fe20000410000 */
[-C--:B------:R-:W-:Y:S01]  /*1d2d0*/  FMUL.FTZ R10, R130, R132.reuse ;  /* 0x00000084820a7220 */ /* 0x080fe20000410000 */
[----:B------:R-:W-:Y:S01]  /*1d2e0*/  FMUL.FTZ R11, R131, R132 ;  /* 0x00000084830b7220 */ /* 0x000fe20000410000 */
[-C--:B------:R-:W-:Y:S01]  /*1d2f0*/  FMUL.FTZ R124, R124, R152.reuse ;  /* 0x000000987c7c7220 */ /* 0x080fe20000410000 */
[-C--:B------:R-:W-:Y:S01]  /*1d300*/  FMUL.FTZ R125, R125, R152.reuse ;  /* 0x000000987d7d7220 */ /* 0x080fe20000410000 */
[C---:B------:R-:W-:Y:S01]  /*1d310*/  HMMA.16816.F32 R36, R4.reuse, R38, R100 ;  /* 0x000000260424723c */ /* 0x040fe20000001864 */
[--C-:B------:R-:W-:Y:S01]  /*1d320*/  FFMA.FTZ R101, R50, UR4, -R149.reuse ;  /* 0x0000000432657c23 */ /* 0x100fe20008010895 */
[--C-:B------:R-:W-:Y:S01]  /*1d330*/  FFMA.FTZ R100, R48, UR4, -R149.reuse ;  /* 0x0000000430647c23 */ /* 0x100fe20008010895 */
[----:B------:R-:W-:Y:S01]  /*1d340*/  FMUL.FTZ R48, R88, R152 ;  /* 0x0000009858307220 */ /* 0x000fe20000410000 */
[-C--:B------:R-:W-:Y:S01]  /*1d350*/  FMUL.FTZ R50, R90, R132.reuse ;  /* 0x000000845a327220 */ /* 0x080fe20000410000 */
[--C-:B------:R-:W-:Y:S01]  /*1d360*/  FFMA.FTZ R103, R175, UR4, -R149.reuse ;  /* 0x00000004af677c23 */ /* 0x100fe20008010895 */
[----:B------:R-:W2:Y:S01]  /*1d370*/  LDSM.16.MT88.4 R88, [R153+0xc800] ;  /* 0x00c800009958783b */ /* 0x000ea20000004200 */
[----:B------:R-:W-:Y:S01]  /*1d380*/  FFMA.FTZ R102, R173, UR4, -R149 ;  /* 0x00000004ad667c23 */ /* 0x000fe20008010895 */
[C---:B------:R-:W-:Y:S01]  /*1d390*/  HMMA.16816.F32 R56, R4.reuse, R64, R56 ;  /* 0x000000400438723c */ /* 0x040fe20000001838 */
[-C--:B------:R-:W-:Y:S01]  /*1d3a0*/  FMUL.FTZ R126, R126, R132.reuse ;  /* 0x000000847e7e7220 */ /* 0x080fe20000410000 */
[----:B------:R-:W-:Y:S01]  /*1d3b0*/  FMUL.FTZ R127, R127, R132 ;  /* 0x000000847f7f7220 */ /* 0x000fe20000410000 */
[----:B------:R-:W-:Y:S01]  /*1d3c0*/  MUFU.EX2 R101, R101 ;  /* 0x0000006500657308 */ /* 0x000fe20000000800 */
[-C--:B------:R-:W-:Y:S01]  /*1d3d0*/  FMUL.FTZ R24, R112, R152.reuse ;  /* 0x0000009870187220 */ /* 0x080fe20000410000 */
[----:B------:R-:W-:Y:S01]  /*1d3e0*/  FMUL.FTZ R25, R113, R152 ;  /* 0x0000009871197220 */ /* 0x000fe20000410000 */
[-C--:B------:R-:W-:Y:S01]  /*1d3f0*/  FMUL.FTZ R26, R114, R132.reuse ;  /* 0x00000084721a7220 */ /* 0x080fe20000410000 */
[----:B------:R-:W-:Y:S01]  /*1d400*/  FMUL.FTZ R27, R115, R132 ;  /* 0x00000084731b7220 */ /* 0x000fe20000410000 */
[C---:B------:R-:W-:Y:S01]  /*1d410*/  HMMA.16816.F32 R64, R4.reuse, R66, R76 ;  /* 0x000000420440723c */ /* 0x040fe2000000184c */
[----:B------:R-:W5:Y:S01]  /*1d420*/  LDSM.16.MT88.4 R76, [R157+0x800] ;  /* 0x000800009d4c783b */ /* 0x000f620000004200 */
[-C--:B------:R-:W-:Y:S01]  /*1d430*/  FMUL.FTZ R108, R108, R152.reuse ;  /* 0x000000986c6c7220 */ /* 0x080fe20000410000 */
[----:B------:R-:W1:Y:S01]  /*1d440*/  MUFU.EX2 R100, R100 ;  /* 0x0000006400647308 */ /* 0x000e620000000800 */
[----:B------:R-:W-:Y:S01]  /*1d450*/  FMUL.FTZ R109, R109, R152 ;  /* 0x000000986d6d7220 */ /* 0x000fe20000410000 */
[-C--:B------:R-:W-:Y:S01]  /*1d460*/  FMUL.FTZ R110, R110, R132.reuse ;  /* 0x000000846e6e7220 */ /* 0x080fe20000410000 */
[----:B------:R-:W-:Y:S01]  /*1d470*/  FMUL.FTZ R111, R111, R132 ;  /* 0x000000846f6f7220 */ /* 0x000fe20000410000 */
[-C--:B------:R-:W-:Y:S01]  /*1d480*/  FMUL.FTZ R16, R120, R152.reuse ;  /* 0x0000009878107220 */ /* 0x080fe20000410000 */
[C---:B------:R-:W-:Y:S01]  /*1d490*/  HMMA.16816.F32 R8, R4.reuse, R12, R8 ;  /* 0x0000000c0408723c */ /* 0x040fe20000001808 */
[----:B------:R-:W-:Y:S01]  /*1d4a0*/  FMUL.FTZ R17, R121, R152 ;  /* 0x0000009879117220 */ /* 0x000fe20000410000 */
[-C--:B------:R-:W-:Y:S01]  /*1d4b0*/  FMUL.FTZ R18, R122, R132.reuse ;  /* 0x000000847a127220 */ /* 0x080fe20000410000 */
[----:B------:R-:W-:Y:S01]  /*1d4c0*/  MUFU.EX2 R103, R103 ;  /* 0x0000006700677308 */ /* 0x000fe20000000800 */
        /* <DEDUP_REMOVED lines=16> */
[-C--:B------:R-:W-:Y:S01]  /*1d5d0*/  FMUL.FTZ R68, R68, R152.reuse ;  /* 0x0000009844447220 */ /* 0x080fe20000410000 */
[----:B------:R-:W-:Y:S01]  /*1d5e0*/  FMUL.FTZ R69, R69, R152 ;  /* 0x0000009845457220 */ /* 0x000fe20000410000 */
[-C--:B------:R-:W-:Y:S01]  /*1d5f0*/  FMUL.FTZ R70, R70, R132.reuse ;  /* 0x0000008446467220 */ /* 0x080fe20000410000 */
[----:B------:R-:W-:Y:S01]  /*1d600*/  FMUL.FTZ R71, R71, R132 ;  /* 0x0000008447477220 */ /* 0x000fe20000410000 */
[C---:B---3--:R-:W-:Y:S01]  /*1d610*/  HMMA.16816.F32 R24, R4.reuse, R28, R24 ;  /* 0x0000001c0418723c */ /* 0x048fe20000001818 */
[----:B------:R-:W-:Y:S01]  /*1d620*/  LDSM.16.MT88.4 R80, [R2+0x800] ;  /* 0x000800000250783b */ /* 0x000fe20000004200 */
[--C-:B------:R-:W-:Y:S01]  /*1d630*/  FFMA.FTZ R113, R236, UR4, -R135.reuse ;  /* 0x00000004ec717c23 */ /* 0x100fe20008010887 */
[----:B------:R-:W3:Y:S01]  /*1d640*/  MUFU.EX2 R106, R106 ;  /* 0x0000006a006a7308 */ /* 0x000ee20000000800 */
[--C-:B------:R-:W-:Y:S01]  /*1d650*/  FFMA.FTZ R112, R234, UR4, -R135.reuse ;  /* 0x00000004ea707c23 */ /* 0x100fe20008010887 */
[----:B------:R-:W-:Y:S01]  /*1d660*/  LDSM.16.MT88.4 R96, [R3+0x10800] ;  /* 0x010800000360783b */ /* 0x000fe20000004200 */
[--C-:B------:R-:W-:Y:S01]  /*1d670*/  FFMA.FTZ R115, R232, UR4, -R135.reuse ;  /* 0x00000004e8737c23 */ /* 0x100fe20008010887 */
[----:B------:R-:W-:Y:S01]  /*1d680*/  FFMA.FTZ R114, R230, UR4, -R135 ;  /* 0x00000004e6727c23 */ /* 0x000fe20008010887 */
[C---:B------:R-:W-:Y:S01]  /*1d690*/  HMMA.16816.F32 R28, R4.reuse, R30, R108 ;  /* 0x0000001e041c723c */ /* 0x040fe2000000186c */
[--C-:B------:R-:W-:Y:S01]  /*1d6a0*/  FFMA.FTZ R110, R244, UR4, -R149.reuse ;  /* 0x00000004f46e7c23 */ /* 0x100fe20008010895 */
[--C-:B------:R-:W-:Y:S01]  /*1d6b0*/  FFMA.FTZ R109, R240, UR4, -R149.reuse ;  /* 0x00000004f06d7c23 */ /* 0x100fe20008010895 */
[----:B------:R-:W-:Y:S01]  /*1d6c0*/  MUFU.EX2 R105, R105 ;  /* 0x0000006900697308 */ /* 0x000fe20000000800 */
[--C-:B------:R-:W-:Y:S01]  /*1d6d0*/  FFMA.FTZ R111, R242, UR4, -R149.reuse ;  /* 0x00000004f26f7c23 */ /* 0x100fe20008010895 */
[----:B------:R-:W-:Y:S01]  /*1d6e0*/  FFMA.FTZ R108, R238, UR4, -R149 ;  /* 0x00000004ee6c7c23 */ /* 0x000fe20008010895 */
[----:B------:R-:W-:Y:S01]  /*1d6f0*/  FFMA.FTZ R173, R196, UR4, -R135 ;  /* 0x00000004c4ad7c23 */ /* 0x000fe20008010887 */
[----:B------:R-:W-:Y:S01]  /*1d700*/  FFMA.FTZ R175, R192, UR4, -R149 ;  /* 0x00000004c0af7c23 */ /* 0x000fe20008010895 */
[----:B----4-:R-:W-:Y:S01]  /*1d710*/  HMMA.16816.F32 R16, R4, R20, R16 ;  /* 0x000000140410723c */ /* 0x010fe20000001810 */
[----:B------:R-:W-:Y:S01]  /*1d720*/  LDSM.16.MT88.4 R124, [R153+0xf800] ;  /* 0x00f80000997c783b */ /* 0x000fe20000004200 */
[----:B------:R-:W-:Y:S01]  /*1d730*/  FFMA.FTZ R148, R231, R152, R148 ;  /* 0x00000098e7947223 */ /* 0x000fe20000010094 */
[----:B------:R-:W4:Y:S01]  /*1d740*/  MUFU.EX2 R104, R104 ;  /* 0x0000006800687308 */ /* 0x000f220000000800 */
[----:B------:R-:W-:Y:S01]  /*1d750*/  FFMA.FTZ R229, R229, R132, R144 ;  /* 0x00000084e5e57223 */ /* 0x000fe20000010090 */
[----:B------:R-:W-:Y:S01]  /*1d760*/  MOV R132, R151 ;  /* 0x0000009700847202 */ /* 0x000fe20000000f00 */
[----:B------:R-:W-:-:S02]  /*1d770*/  FADD.FTZ R147, R147, R148 ;  /* 0x0000009493937221 */ /* 0x000fc40000010000 */
[C---:B------:R-:W-:Y:S01]  /*1d780*/  HMMA.16816.F32 R48, R4.reuse, R52, R48 ;  /* 0x000000340430723c */ /* 0x040fe20000001830 */
[----:B------:R-:W-:Y:S01]  /*1d790*/  FADD.FTZ R229, R134, R229 ;  /* 0x000000e586e57221 */ /* 0x000fe20000010000 */
[----:B------:R-:W-:Y:S01]  /*1d7a0*/  FADD.FTZ R146, R146, R147 ;  /* 0x0000009392927221 */ /* 0x000fe20000010000 */
[----:B------:R-:W-:Y:S02]  /*1d7b0*/  MUFU.EX2 R110, R110 ;  /* 0x0000006e006e7308 */ /* 0x000fe40000000800 */
[----:B------:R-:W-:Y:S01]  /*1d7c0*/  FADD.FTZ R62, R62, R229 ;  /* 0x000000e53e3e7221 */ /* 0x000fe20000010000 */
[----:B------:R-:W-:Y:S02]  /*1d7d0*/  FADD.FTZ R146, R145, R146 ;  /* 0x0000009291927221 */ /* 0x000fe40000010000 */
[C---:B------:R-:W-:Y:S01]  /*1d7e0*/  HMMA.16816.F32 R20, R4.reuse, R22, R116 ;  /* 0x000000160414723c */ /* 0x040fe20000001874 */
[----:B------:R-:W-:Y:S01]  /*1d7f0*/  FADD.FTZ R62, R155, R62 ;  /* 0x0000003e9b3e7221 */ /* 0x000fe20000010000 */
[----:B------:R-:W-:Y:S01]  /*1d800*/  LDSM.16.MT88.4 R116, [R3+0xf800] ;  /* 0x00f800000374783b */ /* 0x000fe20000004200 */
[----:B------:R-:W5:Y:S05]  /*1d810*/  MUFU.EX2 R109, R109 ;  /* 0x0000006d006d7308 */ /* 0x000f6a0000000800 */
[C---:B------:R-:W-:Y:S01]  /*1d820*/  HMMA.16816.F32 R52, R4.reuse, R54, R84 ;  /* 0x000000360434723c */ /* 0x040fe20000001854 */
[----:B------:R-:W5:Y:S02]  /*1d830*/  LDSM.16.MT88.4 R84, [R3+0xc800] ;  /* 0x00c800000354783b */ /* 0x000f640000004200 */
[----:B------:R-:W-:Y:S05]  /*1d840*/  MUFU.EX2 R111, R111 ;  /* 0x0000006f006f7308 */ /* 0x000fea0000000800 */
[C---:B-1----:R-:W-:Y:S03]  /*1d850*/  HMMA.16816.F32 R72, R4.reuse, R92, R72 ;  /* 0x0000005c0448723c */ /* 0x042fe60000001848 */
[----:B------:R-:W-:Y:S05]  /*1d860*/  MUFU.EX2 R108, R108 ;  /* 0x0000006c006c7308 */ /* 0x000fea0000000800 */
[----:B------:R-:W-:Y:S01]  /*1d870*/  HMMA.16816.F32 R4, R4, R94, R68 ;  /* 0x0000005e0404723c */ /* 0x000fe20000001844 */
[----:B------:R-:W-:Y:S01]  /*1d880*/  F2FP.F16.F32.PACK_AB R68, R100, R101 ;  /* 0x000000656444723e */ /* 0x000fe200000000ff */
[----:B------:R-:W-:Y:S01]  /*1d890*/  LDSM.16.MT88.4 R92, [R157+0x4800] ;  /* 0x004800009d5c783b */ /* 0x000fe20000004200 */
[----:B---3--:R-:W-:Y:S01]  /*1d8a0*/  F2FP.F16.F32.PACK_AB R69, R106, R107 ;  /* 0x0000006b6a45723e */ /* 0x008fe200000000ff */
[----:B------:R-:W-:Y:S01]  /*1d8b0*/  MUFU.EX2 R113, R113 ;  /* 0x0000007100717308 */ /* 0x000fe20000000800 */
[----:B------:R-:W-:Y:S01]  /*1d8c0*/  F2FP.F16.F32.PACK_AB R70, R102, R103 ;  /* 0x000000676646723e */ /* 0x000fe200000000ff */
[----:B------:R-:W-:Y:S01]  /*1d8d0*/  FADD.FTZ R101, R101, R146 ;  /* 0x0000009265657221 */ /* 0x000fe20000010000 */
[----:B----4-:R-:W-:Y:S01]  /*1d8e0*/  F2FP.F16.F32.PACK_AB R71, R104, R105 ;  /* 0x000000696847723e */ /* 0x010fe200000000ff */
[----:B------:R-:W-:-:S02]  /*1d8f0*/  FADD.FTZ R107, R107, R62 ;  /* 0x0000003e6b6b7221 */ /* 0x000fc40000010000 */
[----:B------:R-:W-:Y:S02]  /*1d900*/  FADD.FTZ R100, R100, R101 ;  /* 0x0000006564647221 */ /* 0x000fe40000010000 */
[----:B------:R-:W1:Y:S01]  /*1d910*/  MUFU.EX2 R112, R112 ;  /* 0x0000007000707308 */ /* 0x000e620000000800 */
[----:B------:R-:W-:Y:S01]  /*1d920*/  FADD.FTZ R106, R106, R107 ;  /* 0x0000006b6a6a7221 */ /* 0x000fe20000010000 */
[C---:B--2---:R-:W-:Y:S01]  /*1d930*/  HMMA.16816.F32 R8, R68.reuse, R88, R8 ;  /* 0x000000584408723c */ /* 0x044fe20000001808 */
[----:B------:R-:W-:Y:S02]  /*1d940*/  FADD.FTZ R103, R103, R100 ;  /* 0x0000006467677221 */ /* 0x000fe40000010000 */
[----:B------:R-:W-:Y:S02]  /*1d950*/  FADD.FTZ R105, R105, R106 ;  /* 0x0000006a69697221 */ /* 0x000fe40000010000 */
[----:B------:R-:W-:Y:S01]  /*1d960*/  FADD.FTZ R103, R102, R103 ;  /* 0x0000006766677221 */ /* 0x000fe20000010000 */
[----:B------:R-:W-:Y:S01]  /*1d970*/  MUFU.EX2 R115, R115 ;  /* 0x0000007300737308 */ /* 0x000fe20000000800 */
[----:B------:R-:W-:Y:S01]  /*1d980*/  FADD.FTZ R104, R104, R105 ;  /* 0x0000006968687221 */ /* 0x000fe20000010000 */
[C---:B------:R-:W-:Y:S01]  /*1d990*/  HMMA.16816.F32 R12, R68.reuse, R90, R12 ;  /* 0x0000005a440c723c */ /* 0x040fe2000000180c */
[----:B------:R-:W2:Y:S05]  /*1d9a0*/  LDSM.16.MT88.4 R88, [R153+0x10800] ;  /* 0x010800009958783b */ /* 0x000eaa0000004200 */
[----:B------:R-:W3:Y:S02]  /*1d9b0*/  MUFU.EX2 R114, R114 ;  /* 0x0000007200727308 */ /* 0x000ee40000000800 */
[C---:B-----5:R-:W-:Y:S06]  /*1d9c0*/  HMMA.16816.F32 R24, R68.reuse, R76, R24 ;  /* 0x0000004c4418723c */ /* 0x060fec0000001818 */
[----:B------:R-:W4:Y:S02]  /*1d9d0*/  MUFU.EX2 R170, R170 ;  /* 0x000000aa00aa7308 */ /* 0x000f240000000800 */
[C---:B------:R-:W-:Y:S01]  /*1d9e0*/  HMMA.16816.F32 R28, R68.reuse, R78, R28 ;  /* 0x0000004e441c723c */ /* 0x040fe2000000181c */
[----:B------:R-:W5:Y:S05]  /*1d9f0*/  LDSM.16.MT88.4 R76, [R2+0x4800] ;  /* 0x00480000024c783b */ /* 0x000f6a0000004200 */
[----:B------:R-:W-:Y:S02]  /*1da00*/  MUFU.EX2 R172, R172 ;  /* 0x000000ac00ac7308 */ /* 0x000fe40000000800 */
[C---:B------:R-:W-:Y:S06]  /*1da10*/  HMMA.16816.F32 R16, R68.reuse, R84, R16 ;  /* 0x000000544410723c */ /* 0x040fec0000001810 */
[----:B------:R-:W-:Y:S02]  /*1da20*/  MUFU.EX2 R161, R161 ;  /* 0x000000a100a17308 */ /* 0x000fe40000000800 */
[C---:B------:R-:W-:Y:S01]  /*1da30*/  HMMA.16816.F32 R20, R68.reuse, R86, R20 ;  /* 0x000000564414723c */ /* 0x040fe20000001814 */
[----:B------:R-:W4:Y:S05]  /*1da40*/  LDSM.16.MT88.4 R84, [R153+0xd000] ;  /* 0x00d000009954783b */ /* 0x000f2a0000004200 */
[----:B------:R-:W-:Y:S02]  /*1da50*/  MUFU.EX2 R163, R163 ;  /* 0x000000a300a37308 */ /* 0x000fe40000000800 */
[C---:B------:R-:W-:Y:S06]  /*1da60*/  HMMA.16816.F32 R32, R68.reuse, R80, R32 ;  /* 0x000000504420723c */ /* 0x040fec0000001820 */
[----:B------:R-:W4:Y:S02]  /*1da70*/  MUFU.EX2 R174, R174 ;  /* 0x000000ae00ae7308 */ /* 0x000f240000000800 */
[C---:B------:R-:W-:Y:S01]  /*1da80*/  HMMA.16816.F32 R36, R68.reuse, R82, R36 ;  /* 0x000000524424723c */ /* 0x040fe20000001824 */
[----:B------:R-:W4:Y:S05]  /*1da90*/  LDSM.16.MT88.4 R80, [R3+0xd000] ;  /* 0x00d000000350783b */ /* 0x000f2a0000004200 */
[----:B------:R-:W-:Y:S02]  /*1daa0*/  MUFU.EX2 R165, R165 ;  /* 0x000000a500a57308 */ /* 0x000fe40000000800 */
[C---:B--2---:R-:W-:Y:S06]  /*1dab0*/  HMMA.16816.F32 R40, R68.reuse, R88, R40 ;  /* 0x000000584428723c */ /* 0x044fec0000001828 */
[----:B------:R-:W2:Y:S02]  /*1dac0*/  MUFU.EX2 R176, R176 ;  /* 0x000000b000b07308 */ /* 0x000ea40000000800 */
[C---:B------:R-:W-:Y:S01]  /*1dad0*/  HMMA.16816.F32 R44, R68.reuse, R90, R44 ;  /* 0x0000005a442c723c */ /* 0x040fe2000000182c */
[----:B------:R-:W2:Y:S05]  /*1dae0*/  LDSM.16.MT88.4 R88, [R157+0x1000] ;  /* 0x001000009d58783b */ /* 0x000eaa0000004200 */
[----:B------:R-:W-:Y:S02]  /*1daf0*/  MUFU.EX2 R167, R167 ;  /* 0x000000a700a77308 */ /* 0x000fe40000000800 */
[C---:B-----5:R-:W-:Y:S06]  /*1db00*/  HMMA.16816.F32 R72, R68.reuse, R76, R72 ;  /* 0x0000004c4448723c */ /* 0x060fec0000001848 */
[----:B------:R-:W5:Y:S02]  /*1db10*/  MUFU.EX2 R206, R206 ;  /* 0x000000ce00ce7308 */ /* 0x000f640000000800 */
[C---:B------:R-:W-:Y:S01]  /*1db20*/  HMMA.16816.F32 R4, R68.reuse, R78, R4 ;  /* 0x0000004e4404723c */ /* 0x040fe20000001804 */
[----:B------:R-:W5:Y:S05]  /*1db30*/  LDSM.16.MT88.4 R76, [R153+0x11000] ;  /* 0x01100000994c783b */ /* 0x000f6a0000004200 */
[----:B------:R-:W-:Y:S02]  /*1db40*/  MUFU.EX2 R204, R204 ;  /* 0x000000cc00cc7308 */ /* 0x000fe40000000800 */
[C---:B------:R-:W-:Y:S06]  /*1db50*/  HMMA.16816.F32 R48, R68.reuse, R96, R48 ;  /* 0x000000604430723c */ /* 0x040fec0000001830 */
[----:B------:R-:W-:Y:S02]  /*1db60*/  MUFU.EX2 R169, R169 ;  /* 0x000000a900a97308 */ /* 0x000fe40000000800 */
[C---:B------:R-:W-:Y:S01]  /*1db70*/  HMMA.16816.F32 R52, R68.reuse, R98, R52 ;  /* 0x000000624434723c */ /* 0x040fe20000001834 */
[----:B------:R-:W-:Y:S05]  /*1db80*/  LDSM.16.MT88.4 R96, [R153+0xd800] ;  /* 0x00d800009960783b */ /* 0x000fea0000004200 */
[----:B------:R-:W-:Y:S02]  /*1db90*/  MUFU.EX2 R171, R171 ;  /* 0x000000ab00ab7308 */ /* 0x000fe40000000800 */
[C---:B------:R-:W-:Y:S06]  /*1dba0*/  HMMA.16816.F32 R56, R68.reuse, R92, R56 ;  /* 0x0000005c4438723c */ /* 0x040fec0000001838 */
[----:B------:R-:W5:Y:S02]  /*1dbb0*/  MUFU.EX2 R198, R198 ;  /* 0x000000c600c67308 */ /* 0x000f640000000800 */
[----:B------:R-:W-:Y:S01]  /*1dbc0*/  HMMA.16816.F32 R64, R68, R94, R64 ;  /* 0x0000005e4440723c */ /* 0x000fe20000001840 */
[----:B------:R-:W5:Y:S01]  /*1dbd0*/  LDSM.16.MT88.4 R92, [R2+0x1000] ;  /* 0x00100000025c783b */ /* 0x000f620000004200 */
[----:B------:R-:W-:Y:S01]  /*1dbe0*/  F2FP.F16.F32.PACK_AB R68, R109, R110 ;  /* 0x0000006e6d44723e */ /* 0x000fe200000000ff */
[----:B------:R-:W-:Y:S01]  /*1dbf0*/  FADD.FTZ R110, R110, R103 ;  /* 0x000000676e6e7221 */ /* 0x000fe20000010000 */
[----:B-1----:R-:W-:Y:S01]  /*1dc00*/  F2FP.F16.F32.PACK_AB R69, R112, R113 ;  /* 0x000000717045723e */ /* 0x002fe200000000ff */
[----:B------:R-:W-:Y:S01]  /*1dc10*/  FADD.FTZ R113, R113, R104 ;  /* 0x0000006871717221 */ /* 0x000fe20000010000 */
[----:B------:R-:W-:Y:S01]  /*1dc20*/  F2FP.F16.F32.PACK_AB R70, R108, R111 ;  /* 0x0000006f6c46723e */ /* 0x000fe200000000ff */
[----:B------:R-:W-:Y:S01]  /*1dc30*/  MUFU.EX2 R173, R173 ;  /* 0x000000ad00ad7308 */ /* 0x000fe20000000800 */
[----:B---3--:R-:W-:Y:S01]  /*1dc40*/  F2FP.F16.F32.PACK_AB R71, R114, R115 ;  /* 0x000000737247723e */ /* 0x008fe200000000ff */
[----:B------:R-:W-:Y:S01]  /*1dc50*/  FADD.FTZ R110, R109, R110 ;  /* 0x0000006e6d6e7221 */ /* 0x000fe20000010000 */
[----:B------:R-:W-:Y:S01]  /*1dc60*/  FADD.FTZ R112, R112, R113 ;  /* 0x0000007170707221 */ /* 0x000fe20000010000 */
[----:B------:R-:W-:Y:S02]  /*1dc70*/  LDSM.16.MT88.4 R100, [R2+0x3800] ;  /* 0x003800000264783b */ /* 0x000fe40000004200 */
[----:B------:R-:W-:Y:S01]  /*1dc80*/  FADD.FTZ R111, R111, R110 ;  /* 0x0000006e6f6f7221 */ /* 0x000fe20000010000 */
[----:B------:R-:W-:Y:S01]  /*1dc90*/  FADD.FTZ R115, R115, R112 ;  /* 0x0000007073737221 */ /* 0x000fe20000010000 */
[----:B----4-:R-:W-:Y:S01]  /*1dca0*/  HMMA.16816.F32 R8, R68, R84, R8 ;  /* 0x000000544408723c */ /* 0x010fe20000001808 */
[----:B------:R-:W1:Y:S01]  /*1dcb0*/  MUFU.EX2 R194, R194 ;  /* 0x000000c200c27308 */ /* 0x000e620000000800 */
[----:B------:R-:W-:Y:S01]  /*1dcc0*/  FADD.FTZ R108, R108, R111 ;  /* 0x0000006f6c6c7221 */ /* 0x000fe20000010000 */
[----:B------:R-:W-:-:S05]  /*1dcd0*/  FADD.FTZ R114, R114, R115 ;  /* 0x0000007372727221 */ /* 0x000fca0000010000 */
[C---:B------:R-:W-:Y:S01]  /*1dce0*/  HMMA.16816.F32 R12, R68.reuse, R86, R12 ;  /* 0x00000056440c723c */ /* 0x040fe2000000180c */
[----:B------:R-:W-:Y:S01]  /*1dcf0*/  LDSM.16.MT88.4 R84, [R2+0x5000] ;  /* 0x005000000254783b */ /* 0x000fe20000004200 */
[----:B------:R-:W-:Y:S06]  /*1dd00*/  MUFU.EX2 R175, R175 ;  /* 0x000000af00af7308 */ /* 0x000fec0000000800 */
[C---:B------:R-:W-:Y:S02]  /*1dd10*/  HMMA.16816.F32 R16, R68.reuse, R80, R16 ;  /* 0x000000504410723c */ /* 0x040fe40000001810 */
[----:B------:R-:W3:Y:S06]  /*1dd20*/  MUFU.EX2 R190, R190 ;  /* 0x000000be00be7308 */ /* 0x000eec0000000800 */
        /* <DEDUP_REMOVED lines=8> */
[C---:B-----5:R-:W-:Y:S02]  /*1ddb0*/  HMMA.16816.F32 R40, R68.reuse, R76, R40 ;  /* 0x0000004c4428723c */ /* 0x060fe40000001828 */
[----:B------:R-:W5:Y:S06]  /*1ddc0*/  MUFU.EX2 R182, R182 ;  /* 0x000000b600b67308 */ /* 0x000f6c0000000800 */
[C---:B------:R-:W-:Y:S01]  /*1ddd0*/  HMMA.16816.F32 R44, R68.reuse, R78, R44 ;  /* 0x0000004e442c723c */ /* 0x040fe2000000182c */
[----:B------:R-:W1:Y:S01]  /*1dde0*/  LDSM.16.MT88.4 R76, [R157+0x1800] ;  /* 0x001800009d4c783b */ /* 0x000e620000004200 */
[----:B------:R-:W-:Y:S06]  /*1ddf0*/  MUFU.EX2 R180, R180 ;  /* 0x000000b400b47308 */ /* 0x000fec0000000800 */
[C---:B------:R-:W-:Y:S02]  /*1de00*/  HMMA.16816.F32 R32, R68.reuse, R92, R32 ;  /* 0x0000005c4420723c */ /* 0x040fe40000001820 */
[----:B------:R-:W5:Y:S06]  /*1de10*/  MUFU.EX2 R181, R181 ;  /* 0x000000b500b57308 */ /* 0x000f6c0000000800 */
[C---:B------:R-:W-:Y:S01]  /*1de20*/  HMMA.16816.F32 R36, R68.reuse, R94, R36 ;  /* 0x0000005e4424723c */ /* 0x040fe20000001824 */
[----:B------:R-:W3:Y:S01]  /*1de30*/  LDSM.16.MT88.4 R92, [R3+0xd800] ;  /* 0x00d80000035c783b */ /* 0x000ee20000004200 */
[----:B------:R-:W-:Y:S06]  /*1de40*/  MUFU.EX2 R168, R168 ;  /* 0x000000a800a87308 */ /* 0x000fec0000000800 */
[C---:B----4-:R-:W-:Y:S02]  /*1de50*/  HMMA.16816.F32 R48, R68.reuse, R80, R48 ;  /* 0x000000504430723c */ /* 0x050fe40000001830 */
[----:B------:R-:W4:Y:S06]  /*1de60*/  MUFU.EX2 R183, R183 ;  /* 0x000000b700b77308 */ /* 0x000f2c0000000800 */
[C---:B------:R-:W-:Y:S01]  /*1de70*/  HMMA.16816.F32 R52, R68.reuse, R82, R52 ;  /* 0x000000524434723c */ /* 0x040fe20000001834 */
[----:B------:R-:W5:Y:S01]  /*1de80*/  LDSM.16.MT88.4 R80, [R2+0x1800] ;  /* 0x001800000250783b */ /* 0x000f620000004200 */
[----:B------:R-:W-:Y:S06]  /*1de90*/  MUFU.EX2 R185, R185 ;  /* 0x000000b900b97308 */ /* 0x000fec0000000800 */
[C---:B--2---:R-:W-:Y:S02]  /*1dea0*/  HMMA.16816.F32 R56, R68.reuse, R88, R56 ;  /* 0x000000584438723c */ /* 0x044fe40000001838 */
[----:B------:R-:W-:Y:S06]  /*1deb0*/  MUFU.EX2 R162, R162 ;  /* 0x000000a200a27308 */ /* 0x000fec0000000800 */
[C---:B------:R-:W-:Y:S01]  /*1dec0*/  HMMA.16816.F32 R64, R68.reuse, R90, R64 ;  /* 0x0000005a4440723c */ /* 0x040fe20000001840 */
[----:B------:R-:W-:Y:S01]  /*1ded0*/  LDSM.16.MT88.4 R88, [R2+0x5800] ;  /* 0x005800000258783b */ /* 0x000fe20000004200 */
[----:B------:R-:W-:Y:S06]  /*1dee0*/  MUFU.EX2 R160, R160 ;  /* 0x000000a000a07308 */ /* 0x000fec0000000800 */
[C---:B------:R-:W-:Y:S02]  /*1def0*/  HMMA.16816.F32 R72, R68.reuse, R84, R72 ;  /* 0x000000544448723c */ /* 0x040fe40000001848 */
[----:B------:R-:W2:Y:S06]  /*1df00*/  MUFU.EX2 R187, R187 ;  /* 0x000000bb00bb7308 */ /* 0x000eac0000000800 */
[----:B------:R-:W-:Y:S01]  /*1df10*/  HMMA.16816.F32 R4, R68, R86, R4 ;  /* 0x000000564404723c */ /* 0x000fe20000001804 */
[----:B------:R-:W-:Y:S01]  /*1df20*/  F2FP.F16.F32.PACK_AB R68, R170, R159 ;  /* 0x0000009faa44723e */ /* 0x000fe200000000ff */
[----:B------:R-:W4:Y:S01]  /*1df30*/  LDSM.16.MT88.4 R84, [R153+0x11800] ;  /* 0x011800009954783b */ /* 0x000f220000004200 */
[----:B------:R-:W-:Y:S01]  /*1df40*/  F2FP.F16.F32.PACK_AB R69, R174, R163 ;  /* 0x000000a3ae45723e */ /* 0x000fe200000000ff */
[----:B------:R-:W-:Y:S01]  /*1df50*/  MUFU.EX2 R156, R156 ;  /* 0x0000009c009c7308 */ /* 0x000fe20000000800 */
[----:B------:R-:W-:Y:S01]  /*1df60*/  F2FP.F16.F32.PACK_AB R70, R161, R172 ;  /* 0x000000aca146723e */ /* 0x000fe200000000ff */
[----:B------:R-:W-:Y:S01]  /*1df70*/  FADD.FTZ R159, R159, R108 ;  /* 0x0000006c9f9f7221 */ /* 0x000fe20000010000 */
[----:B------:R-:W-:Y:S01]  /*1df80*/  F2FP.F16.F32.PACK_AB R71, R176, R165 ;  /* 0x000000a5b047723e */ /* 0x000fe200000000ff */
[----:B------:R-:W-:-:S02]  /*1df90*/  FADD.FTZ R163, R163, R114 ;  /* 0x00000072a3a37221 */ /* 0x000fc40000010000 */
[----:B------:R-:W-:Y:S02]  /*1dfa0*/  FADD.FTZ R159, R170, R159 ;  /* 0x0000009faa9f7221 */ /* 0x000fe40000010000 */
[----:B------:R-:W2:Y:S01]  /*1dfb0*/  MUFU.EX2 R189, R189 ;  /* 0x000000bd00bd7308 */ /* 0x000ea20000000800 */
[----:B------:R-:W-:Y:S01]  /*1dfc0*/  FADD.FTZ R174, R174, R163 ;  /* 0x000000a3aeae7221 */ /* 0x000fe20000010000 */
[C---:B-1----:R-:W-:Y:S01]  /*1dfd0*/  HMMA.16816.F32 R24, R68.reuse, R76, R24 ;  /* 0x0000004c4418723c */ /* 0x042fe20000001818 */
[----:B------:R-:W-:Y:S02]  /*1dfe0*/  FADD.FTZ R172, R172, R159 ;  /* 0x0000009facac7221 */ /* 0x000fe40000010000 */
[----:B------:R-:W-:Y:S02]  /*1dff0*/  FADD.FTZ R165, R165, R174 ;  /* 0x000000aea5a57221 */ /* 0x000fe40000010000 */
[----:B------:R-:W-:Y:S01]  /*1e000*/  FADD.FTZ R172, R161, R172 ;  /* 0x000000aca1ac7221 */ /* 0x000fe20000010000 */
[----:B------:R-:W-:Y:S01]  /*1e010*/  MUFU.EX2 R143, R143 ;  /* 0x0000008f008f7308 */ /* 0x000fe20000000800 */
[----:B------:R-:W-:Y:S01]  /*1e020*/  FADD.FTZ R176, R176, R165 ;  /* 0x000000a5b0b07221 */ /* 0x000fe20000010000 */
[C---:B------:R-:W-:Y:S01]  /*1e030*/  HMMA.16816.F32 R28, R68.reuse, R78, R28 ;  /* 0x0000004e441c723c */ /* 0x040fe2000000181c */
[----:B------:R-:W1:Y:S05]  /*1e040*/  LDSM.16.MT88.4 R76, [R3+0x11800] ;  /* 0x01180000034c783b */ /* 0x000e6a0000004200 */
[----:B------:R-:W2:Y:S02]  /*1e050*/  MUFU.EX2 R142, R142 ;  /* 0x0000008e008e7308 */ /* 0x000ea40000000800 */
[C---:B---3--:R-:W-:Y:S06]  /*1e060*/  HMMA.16816.F32 R16, R68.reuse, R92, R16 ;  /* 0x0000005c4410723c */ /* 0x048fec0000001810 */
[----:B------:R-:W-:Y:S02]  /*1e070*/  MUFU.EX2 R141, R141 ;  /* 0x0000008d008d7308 */ /* 0x000fe40000000800 */
[C---:B------:R-:W-:Y:S01]  /*1e080*/  HMMA.16816.F32 R20, R68.reuse, R94, R20 ;  /* 0x0000005e4414723c */ /* 0x040fe20000001814 */
[----:B------:R-:W3:Y:S05]  /*1e090*/  LDSM.16.MT88.4 R92, [R157+0x5800] ;  /* 0x005800009d5c783b */ /* 0x000eea0000004200 */
[----:B------:R-:W-:Y:S02]  /*1e0a0*/  MUFU.EX2 R140, R140 ;  /* 0x0000008c008c7308 */ /* 0x000fe40000000800 */
[C---:B-----5:R-:W-:Y:S06]  /*1e0b0*/  HMMA.16816.F32 R32, R68.reuse, R80, R32 ;  /* 0x000000504420723c */ /* 0x060fec0000001820 */
[----:B------:R-:W-:Y:S02]  /*1e0c0*/  MUFU.EX2 R137, R137 ;  /* 0x0000008900897308 */ /* 0x000fe40000000800 */
[C---:B------:R-:W-:Y:S01]  /*1e0d0*/  HMMA.16816.F32 R36, R68.reuse, R82, R36 ;  /* 0x000000524424723c */ /* 0x040fe20000001824 */
[----:B------:R-:W5:Y:S05]  /*1e0e0*/  LDSM.16.MT88.4 R80, [R3+0xe000] ;  /* 0x00e000000350783b */ /* 0x000f6a0000004200 */
[----:B------:R-:W2:Y:S02]  /*1e0f0*/  MUFU.EX2 R136, R136 ;  /* 0x0000008800887308 */ /* 0x000ea40000000800 */
[C---:B----4-:R-:W-:Y:S06]  /*1e100*/  HMMA.16816.F32 R40, R68.reuse, R84, R40 ;  /* 0x000000544428723c */ /* 0x050fec0000001828 */
[----:B------:R-:W-:Y:S02]  /*1e110*/  MUFU.EX2 R133, R133 ;  /* 0x0000008500857308 */ /* 0x000fe40000000800 */
[C---:B------:R-:W-:Y:S01]  /*1e120*/  HMMA.16816.F32 R44, R68.reuse, R86, R44 ;  /* 0x00000056442c723c */ /* 0x040fe2000000182c */
[----:B------:R-:W4:Y:S05]  /*1e130*/  LDSM.16.MT88.4 R84, [R157+0x2000] ;  /* 0x002000009d54783b */ /* 0x000f2a0000004200 */
[----:B------:R-:W2:Y:S02]  /*1e140*/  MUFU.EX2 R60, R60 ;  /* 0x0000003c003c7308 */ /* 0x000ea40000000800 */
[C---:B-1----:R-:W-:Y:S08]  /*1e150*/  HMMA.16816.F32 R48, R68.reuse, R76, R48 ;  /* 0x0000004c4430723c */ /* 0x042ff00000001830 */
[C---:B------:R-:W-:Y:S01]  /*1e160*/  HMMA.16816.F32 R52, R68.reuse, R78, R52 ;  /* 0x0000004e4434723c */ /* 0x040fe20000001834 */
[----:B------:R-:W1:Y:S07]  /*1e170*/  LDSM.16.MT88.4 R76, [R2+0x2000] ;  /* 0x00200000024c783b */ /* 0x000e6e0000004200 */
[C---:B------:R-:W-:Y:S08]  /*1e180*/  HMMA.16816.F32 R8, R68.reuse, R96, R8 ;  /* 0x000000604408723c */ /* 0x040ff00000001808 */
[C---:B------:R-:W-:Y:S01]  /*1e190*/  HMMA.16816.F32 R12, R68.reuse, R98, R12 ;  /* 0x00000062440c723c */ /* 0x040fe2000000180c */
[----:B------:R-:W2:Y:S07]  /*1e1a0*/  LDSM.16.MT88.4 R96, [R153+0xe000] ;  /* 0x00e000009960783b */ /* 0x000eae0000004200 */
[C---:B---3--:R-:W-:Y:S08]  /*1e1b0*/  HMMA.16816.F32 R56, R68.reuse, R92, R56 ;  /* 0x0000005c4438723c */ /* 0x048ff00000001838 */
        /* <DEDUP_REMOVED lines=14> */
[----:B-----5:R-:W-:Y:S01]  /*1e2a0*/  HMMA.16816.F32 R16, R68, R80, R16 ;  /* 0x000000504410723c */ /* 0x020fe20000001810 */
[----:B------:R-:W-:Y:S01]  /*1e2b0*/  FADD.FTZ R173, R173, R198 ;  /* 0x000000c6adad7221 */ /* 0x000fe20000010000 */
[----:B------:R-:W-:-:S03]  /*1e2c0*/  FADD.FTZ R204, R169, R204 ;  /* 0x000000cca9cc7221 */ /* 0x000fc60000010000 */
[----:B------:R-:W-:-:S03]  /*1e2d0*/  FADD.FTZ R194, R194, R173 ;  /* 0x000000adc2c27221 */ /* 0x000fc60000010000 */
        /* <DEDUP_REMOVED lines=10> */
[----:B------:R-:W-:Y:S07]  /*1e380*/  LDSM.16.MT88.4 R96, [R153+0xe800] ;  /* 0x00e800009960783b */ /* 0x000fee0000004200 */
[C---:B---3--:R-:W-:Y:S08]  /*1e390*/  HMMA.16816.F32 R40, R68.reuse, R80, R40 ;  /* 0x000000504428723c */ /* 0x048ff00000001828 */
[C---:B------:R-:W-:Y:S01]  /*1e3a0*/  HMMA.16816.F32 R44, R68.reuse, R82, R44 ;  /* 0x00000052442c723c */ /* 0x040fe2000000182c */
[----:B------:R-:W2:Y:S07]  /*1e3b0*/  LDSM.16.MT88.4 R80, [R157+0x2800] ;  /* 0x002800009d50783b */ /* 0x000eae0000004200 */
[C---:B----4-:R-:W-:Y:S08]  /*1e3c0*/  HMMA.16816.F32 R48, R68.reuse, R84, R48 ;  /* 0x000000544430723c */ /* 0x050ff00000001830 */
[C---:B------:R-:W-:Y:S01]  /*1e3d0*/  HMMA.16816.F32 R52, R68.reuse, R86, R52 ;  /* 0x000000564434723c */ /* 0x040fe20000001834 */
[----:B------:R-:W3:Y:S07]  /*1e3e0*/  LDSM.16.MT88.4 R84, [R2+0x2800] ;  /* 0x002800000254783b */ /* 0x000eee0000004200 */
        /* <DEDUP_REMOVED lines=15> */
[----:B-1----:R-:W-:Y:S01]  /*1e4e0*/  HMMA.16816.F32 R16, R68, R76, R16 ;  /* 0x0000004c4410723c */ /* 0x002fe20000001810 */
[----:B------:R-:W-:Y:S01]  /*1e4f0*/  FADD.FTZ R180, R180, R179 ;  /* 0x000000b3b4b47221 */ /* 0x000fe20000010000 */
[----:B------:R-:W-:-:S03]  /*1e500*/  FADD.FTZ R177, R177, R188 ;  /* 0x000000bcb1b17221 */ /* 0x000fc60000010000 */
[----:B------:R-:W-:-:S03]  /*1e510*/  FADD.FTZ R181, R181, R180 ;  /* 0x000000b4b5b57221 */ /* 0x000fc60000010000 */
        /* <DEDUP_REMOVED lines=8> */
[C---:B------:R-:W-:Y:S08]  /*1e5a0*/  HMMA.16816.F32 R8, R68.reuse, R96, R8 ;  /* 0x000000604408723c */ /* 0x040ff00000001808 */
[C---:B-1----:R-:W-:Y:S08]  /*1e5b0*/  HMMA.16816.F32 R40, R68.reuse, R76, R40 ;  /* 0x0000004c4428723c */ /* 0x042ff00000001828 */
[C---:B------:R-:W-:Y:S01]  /*1e5c0*/  HMMA.16816.F32 R44, R68.reuse, R78, R44 ;  /* 0x0000004e442c723c */ /* 0x040fe2000000182c */
[----:B------:R-:W1:Y:S07]  /*1e5d0*/  LDSM.16.MT88.4 R76, [R157+0x3000] ;  /* 0x003000009d4c783b */ /* 0x000e6e0000004200 */
[C---:B------:R-:W-:Y:S01]  /*1e5e0*/  HMMA.16816.F32 R12, R68.reuse, R98, R12 ;  /* 0x00000062440c723c */ /* 0x040fe2000000180c */
[----:B------:R-:W4:Y:S07]  /*1e5f0*/  LDSM.16.MT88.4 R96, [R153+0xf000] ;  /* 0x00f000009960783b */ /* 0x000f2e0000004200 */
[C---:B--2---:R-:W-:Y:S08]  /*1e600*/  HMMA.16816.F32 R48, R68.reuse, R80, R48 ;  /* 0x000000504430723c */ /* 0x044ff00000001830 */
[C---:B------:R-:W-:Y:S01]  /*1e610*/  HMMA.16816.F32 R52, R68.reuse, R82, R52 ;  /* 0x000000524434723c */ /* 0x040fe20000001834 */
[----:B------:R-:W2:Y:S07]  /*1e620*/  LDSM.16.MT88.4 R80, [R2+0x3000] ;  /* 0x003000000250783b */ /* 0x000eae0000004200 */
        /* <DEDUP_REMOVED lines=24> */
[C---:B----4-:R-:W-:Y:S08]  /*1e7b0*/  HMMA.16816.F32 R8, R68.reuse, R96, R8 ;  /* 0x000000604408723c */ /* 0x050ff00000001808 */
[C---:B------:R-:W-:Y:S08]  /*1e7c0*/  HMMA.16816.F32 R12, R68.reuse, R98, R12 ;  /* 0x00000062440c723c */ /* 0x040ff0000000180c */
[C---:B--2---:R-:W-:Y:S08]  /*1e7d0*/  HMMA.16816.F32 R32, R68.reuse, R80, R32 ;  /* 0x000000504420723c */ /* 0x044ff00000001820 */
[C---:B------:R-:W-:Y:S08]  /*1e7e0*/  HMMA.16816.F32 R36, R68.reuse, R82, R36 ;  /* 0x000000524424723c */ /* 0x040ff00000001824 */
[C---:B-----5:R-:W-:Y:S08]  /*1e7f0*/  HMMA.16816.F32 R40, R68.reuse, R92, R40 ;  /* 0x0000005c4428723c */ /* 0x060ff00000001828 */
[C---:B------:R-:W-:Y:S01]  /*1e800*/  HMMA.16816.F32 R44, R68.reuse, R94, R44 ;  /* 0x0000005e442c723c */ /* 0x040fe2000000182c */
[----:B------:R-:W2:Y:S07]  /*1e810*/  LDSM.16.MT88.4 R92, [R153+0x13800] ;  /* 0x01380000995c783b */ /* 0x000eae0000004200 */
[C---:B------:R-:W-:Y:S08]  /*1e820*/  HMMA.16816.F32 R48, R68.reuse, R88, R48 ;  /* 0x000000584430723c */ /* 0x040ff00000001830 */
[C---:B------:R-:W-:Y:S08]  /*1e830*/  HMMA.16816.F32 R52, R68.reuse, R90, R52 ;  /* 0x0000005a4434723c */ /* 0x040ff00000001834 */
[C---:B---3--:R-:W-:Y:S08]  /*1e840*/  HMMA.16816.F32 R56, R68.reuse, R84, R56 ;  /* 0x000000544438723c */ /* 0x048ff00000001838 */
[C---:B------:R-:W-:Y:S01]  /*1e850*/  HMMA.16816.F32 R64, R68.reuse, R86, R64 ;  /* 0x000000564440723c */ /* 0x040fe20000001840 */
[----:B------:R3:W4:Y:S07]  /*1e860*/  LDSM.16.MT88.4 R84, [R3+0x13800] ;  /* 0x013800000354783b */ /* 0x00072e0000004200 */
[C---:B-1----:R-:W-:Y:S08]  /*1e870*/  HMMA.16816.F32 R72, R68.reuse, R76, R72 ;  /* 0x0000004c4448723c */ /* 0x042ff00000001848 */
[----:B------:R-:W-:Y:S01]  /*1e880*/  HMMA.16816.F32 R4, R68, R78, R4 ;  /* 0x0000004e4404723c */ /* 0x000fe20000001804 */
[----:B------:R-:W-:Y:S01]  /*1e890*/  F2FP.F16.F32.PACK_AB R68, R142, R143 ;  /* 0x0000008f8e44723e */ /* 0x000fe200000000ff */
[----:B------:R-:W1:Y:S01]  /*1e8a0*/  LDSM.16.MT88.4 R76, [R157+0x7800] ;  /* 0x007800009d4c783b */ /* 0x000e620000004200 */
[----:B------:R-:W-:Y:S01]  /*1e8b0*/  F2FP.F16.F32.PACK_AB R69, R136, R137 ;  /* 0x000000898845723e */ /* 0x000fe200000000ff */
[----:B------:R-:W-:Y:S01]  /*1e8c0*/  FADD.FTZ R143, R143, R162 ;  /* 0x000000a28f8f7221 */ /* 0x000fe20000010000 */
[----:B------:R-:W-:Y:S01]  /*1e8d0*/  F2FP.F16.F32.PACK_AB R70, R140, R141 ;  /* 0x0000008d8c46723e */ /* 0x000fe200000000ff */
[----:B------:R-:W-:Y:S01]  /*1e8e0*/  FADD.FTZ R137, R137, R156 ;  /* 0x0000009c89897221 */ /* 0x000fe20000010000 */
[----:B------:R-:W-:Y:S01]  /*1e8f0*/  F2FP.F16.F32.PACK_AB R71, R60, R133 ;  /* 0x000000853c47723e */ /* 0x000fe200000000ff */
[----:B------:R-:W-:Y:S01]  /*1e900*/  FADD.FTZ R142, R142, R143 ;  /* 0x0000008f8e8e7221 */ /* 0x000fe20000010000 */
[----:B---3--:R-:W-:Y:S01]  /*1e910*/  MOV R3, R150 ;  /* 0x0000009600037202 */ /* 0x008fe20000000f00 */
[----:B------:R-:W-:-:S02]  /*1e920*/  FADD.FTZ R136, R136, R137 ;  /* 0x0000008988887221 */ /* 0x000fc40000010000 */
[----:B------:R-:W-:Y:S02]  /*1e930*/  FADD.FTZ R141, R141, R142 ;  /* 0x0000008e8d8d7221 */ /* 0x000fe40000010000 */
[----:B------:R-:W-:Y:S01]  /*1e940*/  HMMA.16816.F32 R128, R68, R124, R8 ;  /* 0x0000007c4480723c */ /* 0x000fe20000001808 */
[----:B------:R-:W3:Y:S01]  /*1e950*/  LDSM.16.MT88.4 R8, [R157+0x3800] ;  /* 0x003800009d08783b */ /* 0x000ee20000004200 */
[----:B------:R-:W-:Y:S01]  /*1e960*/  FADD.FTZ R133, R133, R136 ;  /* 0x0000008885857221 */ /* 0x000fe20000010000 */
[----:B------:R-:W-:-:S03]  /*1e970*/  FADD.FTZ R231, R140, R141 ;  /* 0x0000008d8ce77221 */ /* 0x000fc60000010000 */
[----:B------:R-:W-:Y:S02]  /*1e980*/  FADD.FTZ R229, R60, R133 ;  /* 0x000000853ce57221 */ /* 0x000fe40000010000 */
[C---:B--2---:R-:W-:Y:S08]  /*1e990*/  HMMA.16816.F32 R96, R68.reuse, R92, R40 ;  /* 0x0000005c4460723c */ /* 0x044ff00000001828 */
[C---:B------:R-:W-:Y:S08]  /*1e9a0*/  HMMA.16816.F32 R120, R68.reuse, R116, R16 ;  /* 0x000000744478723c */ /* 0x040ff00000001810 */
[C---:B----4-:R-:W-:Y:S08]  /*1e9b0*/  HMMA.16816.F32 R88, R68.reuse, R84, R48 ;  /* 0x000000544458723c */ /* 0x050ff00000001830 */
[C---:B-1----:R-:W-:Y:S08]  /*1e9c0*/  HMMA.16816.F32 R80, R68.reuse, R76, R56 ;  /* 0x0000004c4450723c */ /* 0x042ff00000001838 */
[C---:B------:R-:W-:Y:S08]  /*1e9d0*/  HMMA.16816.F32 R104, R68.reuse, R100, R32 ;  /* 0x000000644468723c */ /* 0x040ff00000001820 */
[C---:B---3--:R-:W-:Y:S08]  /*1e9e0*/  HMMA.16816.F32 R112, R68.reuse, R8, R24 ;  /* 0x000000084470723c */ /* 0x048ff00000001818 */
        /* <DEDUP_REMOVED lines=11> */
.L_x_1146:
        /* <DEDUP_REMOVED lines=20> */
[----:B------:R-:W4:Y:S01]  /*1ebe0*/  LDCU UR4, c[0x0][0x45c] ;  /* 0x00008b80ff0477ac */ /* 0x000f220008000800 */
[----:B------:R-:W2:Y:S01]  /*1ebf0*/  LDCU.64 UR8, c[0x0][0x3a0] ;  /* 0x00007400ff0877ac */ /* 0x000ea20008000a00 */
[----:B------:R-:W2:Y:S01]  /*1ec00*/  LDCU.64 UR10, c[0x0][0x3a8] ;  /* 0x00007500ff0a77ac */ /* 0x000ea20008000a00 */
[----:B-1----:R-:W-:-:S12]  /*1ec10*/  ULEA UR5, UR14, UR15, 0x18 ;  /* 0x0000000f0e057291 */ /* 0x002fd8000f8ec0ff */
.L_x_1156:
        /* <DEDUP_REMOVED lines=92> */
.L_x_1153:
        /* <DEDUP_REMOVED lines=8> */
[----:B------:R-:W-:Y:S03]  /*1f260*/  LOP3.LUT R3, R132, 0x8, R139, 0xf8, !PT ;  /* 0x0000000884037812 */ /* 0x000fe600078ef88b */
[----:B------:R-:W-:Y:S01]  /*1f270*/  @P2 STS.128 [R223+0xc000], RZ ;  /* 0x00c000ffdf002388 */ /* 0x000fe20000000c00 */
[----:B------:R-:W-:Y:S02]  /*1f280*/  IADD3.X R7, PT, PT, R4, R219, RZ, P0, !PT ;  /* 0x000000db04077210 */ /* 0x000fe400007fe4ff */
[-C--:B------:R-:W-:Y:S03]  /*1f290*/  IADD3 R8, P0, PT, R6, R5.reuse, RZ ;  /* 0x0000000506087210 */ /* 0x080fe60007f1e0ff */
[----:B------:R-:W-:Y:S01]  /*1f2a0*/  @!PT LDS RZ, [RZ] ;  /* 0x00000000fffff984 */ /* 0x000fe20000000800 */
[----:B------:R-:W-:Y:S01]  /*1f2b0*/  @!PT LDS RZ, [RZ] ;  /* 0x00000000fffff984 */ /* 0x000fe20000000800 */
[----:B------:R-:W-:Y:S01]  /*1f2c0*/  @!PT LDS RZ, [RZ] ;  /* 0x00000000fffff984 */ /* 0x000fe20000000800 */
[----:B------:R-:W-:Y:S01]  /*1f2d0*/  @!P1 LDGSTS.E.BYPASS.LTC128B.128 [R223+0x10000], desc[UR6][R218.64+0x80] ;  /* 0x10000080dadf9fae */ /* 0x000fe2000b981a06 */
[----:B------:R-:W-:Y:S02]  /*1f2e0*/  LOP3.LUT R181, R2, 0x400, RZ, 0xc0, !PT ;  /* 0x0000040002b57812 */ /* 0x000fe400078ec0ff */
[----:B------:R-:W-:Y:S03]  /*1f2f0*/  IADD3.X R9, PT, PT, R7, R4, RZ, P0, !PT ;  /* 0x0000000407097210 */ /* 0x000fe600007fe4ff */
[----:B------:R-:W-:Y:S01]  /*1f300*/  @P1 STS.128 [R223+0x10000], RZ ;  /* 0x010000ffdf001388 */ /* 0x000fe20000000c00 */
[-C--:B------:R-:W-:Y:S02]  /*1f310*/  IADD3 R10, P0, PT, R8, R5.reuse, RZ ;  /* 0x00000005080a7210 */ /* 0x080fe40007f1e0ff */
[----:B------:R-:W-:Y:S03]  /*1f320*/  LOP3.LUT R2, R3, R138, RZ, 0x3c, !PT ;  /* 0x0000008a03027212 */ /* 0x000fe600078e3cff */
[----:B------:R-:W-:Y:S01]  /*1f330*/  @!PT LDS RZ, [RZ] ;  /* 0x00000000fffff984 */ /* 0x000fe20000000800 */
[----:B------:R-:W-:Y:S01]  /*1f340*/  @!PT LDS RZ, [RZ] ;  /* 0x00000000fffff984 */ /* 0x000fe20000000800 */
[----:B------:R-:W-:Y:S01]  /*1f350*/  @!PT LDS RZ, [RZ] ;  /* 0x00000000fffff984 */ /* 0x000fe20000000800 */
[----:B------:R-:W-:Y:S01]  /*1f360*/  @!P2 LDGSTS.E.BYPASS.LTC128B.128 [R223+0xc800], desc[UR6][R6.64] ;  /* 0x0c80000006dfafae */ /* 0x000fe2000b981a06 */
[-C--:B------:R-:W-:Y:S02]  /*1f370*/  IADD3.X R11, PT, PT, R9, R4.reuse, RZ, P0, !PT ;  /* 0x00000004090b7210 */ /* 0x080fe400007fe4ff */
[----:B------:R-:W-:Y:S03]  /*1f380*/  IADD3 R12, P0, PT, R10, R5, RZ ;  /* 0x000000050a0c7210 */ /* 0x000fe60007f1e0ff */
[----:B------:R-:W-:Y:S01]  /*1f390*/  @P2 STS.128 [R223+0xc800], RZ ;  /* 0x00c800ffdf002388 */ /* 0x000fe20000000c00 */
[----:B------:R-:W-:Y:S02]  /*1f3a0*/  LEA R181, R2, R181, 0x1 ;  /* 0x000000b502b57211 */ /* 0x000fe400078e08ff */
[-C--:B------:R-:W-:Y:S03]  /*1f3b0*/  IADD3.X R13, PT, PT, R11, R4.reuse, RZ, P0, !PT ;  /* 0x000000040b0d7210 */ /* 0x080fe600007fe4ff */
[----:B------:R-:W-:Y:S01]  /*1f3c0*/  @!PT LDS RZ, [RZ] ;  /* 0x00000000fffff984 */ /* 0x000fe20000000800 */
[----:B------:R-:W-:Y:S01]  /*1f3d0*/  @!PT LDS RZ, [RZ] ;  /* 0x00000000fffff984 */ /* 0x000fe20000000800 */
[----:B------:R-:W-:Y:S01]  /*1f3e0*/  @!PT LDS RZ, [RZ] ;  /* 0x00000000fffff984 */ /* 0x000fe20000000800 */
[----:B------:R1:W-:Y:S01]  /*1f3f0*/  @!P1 LDGSTS.E.BYPASS.LTC128B.128 [R223+0x10800], desc[UR6][R6.64+0x80] ;  /* 0x1080008006df9fae */ /* 0x0003e2000b981a06 */
[----:B------:R-:W-:Y:S02]  /*1f400*/  LEA R182, R182, UR5, 0x1 ;  /* 0x00000005b6b67c11 */ /* 0x000fe4000f8e08ff */
[----:B------:R-:W-:Y:S03]  /*1f410*/  IADD3 R136, PT, PT, R181, UR5, RZ ;  /* 0x00000005b5887c10 */ /* 0x000fe6000fffe0ff */
[----:B------:R-:W-:Y:S01]  /*1f420*/  @P1 STS.128 [R223+0x10800], RZ ;  /* 0x010800ffdf001388 */ /* 0x000fe20000000c00 */
[----:B------:R-:W-:Y:S02]  /*1f430*/  MOV R2, 0x40 ;  /* 0x0000004000027802 */ /* 0x000fe40000000f00 */
[----:B------:R-:W-:Y:S03]  /*1f440*/  ISETP.NE.AND P4, PT, R222, 0x1, PT ;  /* 0x00000001de00780c */ /* 0x000fe60003f85270 */
        /* <DEDUP_REMOVED lines=32> */
[----:B------:R-:W-:Y:S01]  /*1f650*/  @!P1 LDGSTS.E.BYPASS.LTC128B.128 [R223+0x12000], desc[UR6][R12.64+0x80] ;  /* 0x120000800cdf9fae */ /* 0x000fe2000b981a06 */
[----:B------:R-:W-:Y:S05]  /*1f660*/  IADD3 R14, P0, PT, R8, R5, RZ ;  /* 0x00000005080e7210 */ /* 0x000fea0007f1e0ff */
[----:B------:R-:W-:Y:S01]  /*1f670*/  @P1 STS.128 [R223+0x12000], RZ ;  /* 0x012000ffdf001388 */ /* 0x000fe20000000c00 */
[----:B------:R-:W-:Y:S02]  /*1f680*/  IADD3.X R15, PT, PT, R9, R4, RZ, P0, !PT ;  /* 0x00000004090f7210 */ /* 0x000fe400007fe4ff */
[C---:B------:R-:W-:Y:S03]  /*1f690*/  LOP3.LUT P0, RZ, R139.reuse, 0x2, RZ, 0xc0, !PT ;  /* 0x000000028bff7812 */ /* 0x040fe6000780c0ff */
[----:B------:R-:W-:Y:S01]  /*1f6a0*/  @!PT LDS RZ, [RZ] ;  /* 0x00000000fffff984 */ /* 0x000fe20000000800 */
[----:B------:R-:W-:Y:S01]  /*1f6b0*/  @!PT LDS RZ, [RZ] ;  /* 0x00000000fffff984 */ /* 0x000fe20000000800 */
[----:B------:R-:W-:Y:S01]  /*1f6c0*/  @!PT LDS RZ, [RZ] ;  /* 0x00000000fffff984 */ /* 0x000fe20000000800 */
[----:B------:R-:W-:Y:S01]  /*1f6d0*/  @!P2 LDGSTS.E.BYPASS.LTC128B.128 [R223+0xe800], desc[UR6][R6.64] ;  /* 0x0e80000006dfafae */ /* 0x000fe2000b981a06 */
[----:B------:R-:W-:Y:S05]  /*1f6e0*/  SEL R213, R210, 0xffffffe0, !P0 ;  /* 0xffffffe0d2d57807 */ /* 0x000fea0004000000 */
[----:B------:R-:W-:Y:S01]  /*1f6f0*/  @P2 STS.128 [R223+0xe800], RZ ;  /* 0x00e800ffdf002388 */ /* 0x000fe20000000c00 */
[----:B------:R-:W-:Y:S02]  /*1f700*/  LOP3.LUT P0, RZ, R139, 0x4, RZ, 0xc0, !PT ;  /* 0x000000048bff7812 */ /* 0x000fe4000780c0ff */
[-C--:B------:R-:W-:Y:S03]  /*1f710*/  IADD3 R180, PT, PT, R213, R182.reuse, RZ ;  /* 0x000000b6d5b47210 */ /* 0x080fe60007ffe0ff */
[----:B------:R-:W-:Y:S01]  /*1f720*/  @!PT LDS RZ, [RZ] ;  /* 0x00000000fffff984 */ /* 0x000fe20000000800 */
[----:B------:R-:W-:Y:S01]  /*1f730*/  @!PT LDS RZ, [RZ] ;  /* 0x00000000fffff984 */ /* 0x000fe20000000800 */
[----:B------:R-:W-:Y:S01]  /*1f740*/  @!PT LDS RZ, [RZ] ;  /* 0x00000000fffff984 */ /* 0x000fe20000000800 */
[----:B------:R-:W-:Y:S01]  /*1f750*/  @!P1 LDGSTS.E.BYPASS.LTC128B.128 [R223+0x12800], desc[UR6][R6.64+0x80] ;  /* 0x1280008006df9fae */ /* 0x000fe2000b981a06 */
[----:B------:R-:W-:Y:S05]  /*1f760*/  IADD3 R3, PT, PT, R136, R213, RZ ;  /* 0x000000d588037210 */ /* 0x000fea0007ffe0ff */
        /* <DEDUP_REMOVED lines=22> */
[----:B-1----:R-:W1:Y:S06]  /*1f8d0*/  LDSM.16.M88.4 R8, [R181+UR5+0x4000] ;  /* 0x00400005b508783b */ /* 0x002e6c0008000200 */
[----:B------:R-:W2:Y:S06]  /*1f8e0*/  LDSM.16.M88.4 R16, [R181+UR5+0x4800] ;  /* 0x00480005b510783b */ /* 0x000eac0008000200 */
[----:B------:R-:W3:Y:S06]  /*1f8f0*/  LDSM.16.M88.4 R24, [R181+UR5+0x5000] ;  /* 0x00500005b518783b */ /* 0x000eec0008000200 */
[----:B------:R-:W0:Y:S06]  /*1f900*/  LDGDEPBAR ;  /* 0x00000000000079af */ /* 0x000e2c0000000000 */
[----:B------:R-:W5:Y:S06]  /*1f910*/  LDSM.16.M88.4 R32, [R181+UR5+0x5800] ;  /* 0x00580005b520783b */ /* 0x000f6c0008000200 */
[----:B------:R-:W4:Y:S06]  /*1f920*/  LDSM.16.M88.4 R40, [R181+UR5+0x6000] ;  /* 0x00600005b528783b */ /* 0x000f2c0008000200 */
[----:B------:R-:W4:Y:S01]  /*1f930*/  LDSM.16.M88.4 R48, [R181+UR5+0x6800] ;  /* 0x00680005b530783b */ /* 0x000f220008000200 */
[C---:B-1----:R-:W-:Y:S05]  /*1f940*/  HMMA.16816.F32 R4, R64.reuse, R8, RZ ;  /* 0x000000084004723c */ /* 0x042fea00000018ff */
[----:B------:R-:W1:Y:S06]  /*1f950*/  LDSM.16.M88.4 R56, [R181+UR5+0x7000] ;  /* 0x00700005b538783b */ /* 0x000e6c0008000200 */
[----:B------:R-:W1:Y:S01]  /*1f960*/  LDSM.16.M88.4 R132, [R181+UR5+0x7800] ;  /* 0x00780005b584783b */ /* 0x000e620008000200 */
[C---:B------:R-:W-:Y:S05]  /*1f970*/  HMMA.16816.F32 R8, R64.reuse, R10, RZ ;  /* 0x0000000a4008723c */ /* 0x040fea00000018ff */
[----:B------:R-:W-:Y:S03]  /*1f980*/  LDSM.16.M88.4 R140, [R180] ;  /* 0x00000000b48c783b */ /* 0x000fe60000000200 */
[C---:B--2---:R-:W-:Y:S03]  /*1f990*/  HMMA.16816.F32 R12, R64.reuse, R16, RZ ;  /* 0x00000010400c723c */ /* 0x044fe600000018ff */
[----:B------:R-:W2:Y:S05]  /*1f9a0*/  LDSM.16.M88.4 R144, [R3+0x4000] ;  /* 0x004000000390783b */ /* 0x000eaa0000000200 */
[C---:B------:R-:W-:Y:S01]  /*1f9b0*/  HMMA.16816.F32 R16, R64.reuse, R18, RZ ;  /* 0x000000124010723c */ /* 0x040fe200000018ff */
[----:B------:R-:W2:Y:S06]  /*1f9c0*/  LDSM.16.M88.4 R148, [R3+0x4800] ;  /* 0x004800000394783b */ /* 0x000eac0000000200 */
[----:B------:R-:W2:Y:S01]  /*1f9d0*/  LDSM.16.M88.4 R152, [R3+0x5000] ;  /* 0x005000000398783b */ /* 0x000ea20000000200 */
[C---:B---3--:R-:W-:Y:S05]  /*1f9e0*/  HMMA.16816.F32 R20, R64.reuse, R24, RZ ;  /* 0x000000184014723c */ /* 0x048fea00000018ff */
[----:B------:R-:W-:Y:S03]  /*1f9f0*/  LDSM.16.M88.4 R156, [R3+0x6800] ;  /* 0x00680000039c783b */ /* 0x000fe60000000200 */
        /* <DEDUP_REMOVED lines=8> */
[C---:B-1----:R-:W-:Y:S08]  /*1fa80*/  HMMA.16816.F32 R52, R64.reuse, R56, RZ ;  /* 0x000000384034723c */ /* 0x042ff000000018ff */
[C---:B------:R-:W-:Y:S08]  /*1fa90*/  HMMA.16816.F32 R56, R64.reuse, R58, RZ ;  /* 0x0000003a4038723c */ /* 0x040ff000000018ff */
[C---:B------:R-:W-:Y:S08]  /*1faa0*/  HMMA.16816.F32 R60, R64.reuse, R132, RZ ;  /* 0x00000084403c723c */ /* 0x040ff000000018ff */
[----:B------:R-:W-:Y:S01]  /*1fab0*/  HMMA.16816.F32 R64, R64, R134, RZ ;  /* 0x000000864040723c */ /* 0x000fe200000018ff */
[----:B------:R-:W1:Y:S07]  /*1fac0*/  LDSM.16.M88.4 R132, [R3+0x5800] ;  /* 0x005800000384783b */ /* 0x000e6e0000000200 */
[C---:B--2---:R-:W-:Y:S08]  /*1fad0*/  HMMA.16816.F32 R4, R140.reuse, R144, R4 ;  /* 0x000000908c04723c */ /* 0x044ff00000001804 */
[C---:B------:R-:W-:Y:S01]  /*1fae0*/  HMMA.16816.F32 R8, R140.reuse, R146, R8 ;  /* 0x000000928c08723c */ /* 0x040fe20000001808 */
[----:B------:R-:W2:Y:S07]  /*1faf0*/  LDSM.16.M88.4 R144, [R3+0x6000] ;  /* 0x006000000390783b */ /* 0x000eae0000000200 */
[C---:B------:R-:W-:Y:S03]  /*1fb00*/  HMMA.16816.F32 R12, R140.reuse, R148, R12 ;  /* 0x000000948c0c723c */ /* 0x040fe6000000180c */
[----:B------:R-:W-:Y:S04]  /*1fb10*/  SEL R149, R2, 0xffffffc0, !P0 ;  /* 0xffffffc002957807 */ /* 0x000fe80004000000 */
[----:B------:R-:W-:Y:S01]  /*1fb20*/  IADD3 R200, PT, PT, R149, R182, RZ ;  /* 0x000000b695c87210 */ /* 0x000fe20007ffe0ff */
[C---:B------:R-:W-:Y:S03]  /*1fb30*/  HMMA.16816.F32 R16, R140.reuse, R150, R16 ;  /* 0x000000968c10723c */ /* 0x040fe60000001810 */
[----:B------:R-:W-:Y:S01]  /*1fb40*/  IADD3 R136, PT, PT, R136, R149, RZ ;  /* 0x0000009588887210 */ /* 0x000fe20007ffe0ff */
[----:B------:R-:W-:Y:S01]  /*1fb50*/  LDSM.16.M88.4 R164, [R200] ;  /* 0x00000000c8a4783b */ /* 0x000fe20000000200 */
[C---:B------:R-:W-:Y:S02]  /*1fb60*/  IADD3 R201, PT, PT, R213.reuse, R200, RZ ;  /* 0x000000c8d5c97210 */ /* 0x040fe40007ffe0ff */
[----:B------:R-:W-:Y:S01]  /*1fb70*/  IADD3 R2, PT, PT, R213, R136, RZ ;  /* 0x00000088d5027210 */ /* 0x000fe20007ffe0ff */
[C---:B------:R-:W-:Y:S02]  /*1fb80*/  HMMA.16816.F32 R20, R140.reuse, R152, R20 ;  /* 0x000000988c14723c */ /* 0x040fe40000001814 */
[----:B------:R-:W3:Y:S06]  /*1fb90*/  LDSM.16.M88.4 R148, [R3+0x7800] ;  /* 0x007800000394783b */ /* 0x000eec0000000200 */
[C---:B------:R-:W-:Y:S01]  /*1fba0*/  HMMA.16816.F32 R24, R140.reuse, R154, R24 ;  /* 0x0000009a8c18723c */ /* 0x040fe20000001818 */
[----:B------:R-:W4:Y:S06]  /*1fbb0*/  LDSM.16.M88.4 R168, [R136+0x4000] ;  /* 0x0040000088a8783b */ /* 0x000f2c0000000200 */
[----:B------:R-:W5:Y:S01]  /*1fbc0*/  LDSM.16.M88.4 R172, [R136+0x4800] ;  /* 0x0048000088ac783b */ /* 0x000f620000000200 */
[C---:B-1----:R-:W-:Y:S05]  /*1fbd0*/  HMMA.16816.F32 R28, R140.reuse, R132, R28 ;  /* 0x000000848c1c723c */ /* 0x042fea000000181c */
[----:B------:R-:W1:Y:S03]  /*1fbe0*/  LDSM.16.M88.4 R176, [R136+0x5000] ;  /* 0x0050000088b0783b */ /* 0x000e660000000200 */
[C---:B------:R-:W-:Y:S03]  /*1fbf0*/  HMMA.16816.F32 R32, R140.reuse, R134, R32 ;  /* 0x000000868c20723c */ /* 0x040fe60000001820 */
[----:B------:R-:W1:Y:S05]  /*1fc00*/  LDSM.16.M88.4 R152, [R136+0x5800] ;  /* 0x005800008898783b */ /* 0x000e6a0000000200 */
[C---:B--2---:R-:W-:Y:S01]  /*1fc10*/  HMMA.16816.F32 R36, R140.reuse, R144, R36 ;  /* 0x000000908c24723c */ /* 0x044fe20000001824 */
[----:B------:R-:W2:Y:S06]  /*1fc20*/  LDSM.16.M88.4 R132, [R136+0x6000] ;  /* 0x006000008884783b */ /* 0x000eac0000000200 */
[----:B------:R-:W-:Y:S01]  /*1fc30*/  LDSM.16.M88.4 R184, [R136+0x9800] ;  /* 0x0098000088b8783b */ /* 0x000fe20000000200 */
[C---:B------:R-:W-:Y:S05]  /*1fc40*/  HMMA.16816.F32 R40, R140.reuse, R146, R40 ;  /* 0x000000928c28723c */ /* 0x040fea0000001828 */
[----:B------:R-:W2:Y:S03]  /*1fc50*/  LDSM.16.M88.4 R144, [R136+0x6800] ;  /* 0x006800008890783b */ /* 0x000ea60000000200 */
[C---:B------:R-:W-:Y:S03]  /*1fc60*/  HMMA.16816.F32 R44, R140.reuse, R156, R44 ;  /* 0x0000009c8c2c723c */ /* 0x040fe6000000182c */
[----:B------:R-:W-:Y:S05]  /*1fc70*/  LDSM.16.M88.4 R188, [R136+0xa000] ;  /* 0x00a0000088bc783b */ /* 0x000fea0000000200 */
[C---:B------:R-:W-:Y:S01]  /*1fc80*/  HMMA.16816.F32 R48, R140.reuse, R158, R48 ;  /* 0x0000009e8c30723c */ /* 0x040fe20000001830 */
[----:B------:R-:W-:Y:S06]  /*1fc90*/  LDSM.16.M88.4 R156, [R2+0x4800] ;  /* 0x00480000029c783b */ /* 0x000fec0000000200 */
[----:B------:R-:W-:Y:S01]  /*1fca0*/  LDSM.16.M88.4 R192, [R136+0xa800] ;  /* 0x00a8000088c0783b */ /* 0x000fe20000000200 */
[C---:B------:R-:W-:Y:S05]  /*1fcb0*/  HMMA.16816.F32 R52, R140.reuse, R160, R52 ;  /* 0x000000a08c34723c */ /* 0x040fea0000001834 */
[----:B------:R-:W-:Y:S03]  /*1fcc0*/  LDSM.16.M88.4 R196, [R136+0xb000] ;  /* 0x00b0000088c4783b */ /* 0x000fe60000000200 */
[C---:B------:R-:W-:Y:S03]  /*1fcd0*/  HMMA.16816.F32 R56, R140.reuse, R162, R56 ;  /* 0x000000a28c38723c */ /* 0x040fe60000001838 */
[----:B------:R-:W-:Y:S05]  /*1fce0*/  LDSM.16.M88.4 R160, [R2+0x5000] ;  /* 0x0050000002a0783b */ /* 0x000fea0000000200 */
[C---:B---3--:R-:W-:Y:S01]  /*1fcf0*/  HMMA.16816.F32 R60, R140.reuse, R148, R60 ;  /* 0x000000948c3c723c */ /* 0x048fe2000000183c */
[----:B------:R-:W-:Y:S07]  /*1fd00*/  LDSM.16.M88.4 R204, [R2+0x8000] ;  /* 0x0080000002cc783b */ /* 0x000fee0000000200 */
[----:B------:R-:W-:Y:S01]  /*1fd10*/  HMMA.16816.F32 R64, R140, R150, R64 ;  /* 0x000000968c40723c */ /* 0x000fe20000001840 */
[----:B------:R-:W3:Y:S06]  /*1fd20*/  LDSM.16.M88.4 R140, [R136+0x7000] ;  /* 0x00700000888c783b */ /* 0x000eec0000000200 */
[----:B------:R-:W3:Y:S01]  /*1fd30*/  LDSM.16.M88.4 R148, [R136+0x7800] ;  /* 0x007800008894783b */ /* 0x000ee20000000200 */
[C---:B----4-:R-:W-:Y:S08]  /*1fd40*/  HMMA.16816.F32 R4, R164.reuse, R168, R4 ;  /* 0x000000a8a404723c */ /* 0x050ff00000001804 */
[C---:B------:R-:W-:Y:S01]  /*1fd50*/  HMMA.16816.F32 R8, R164.reuse, R170, R8 ;  /* 0x000000aaa408723c */ /* 0x040fe20000001808 */
[----:B------:R-:W-:Y:S07]  /*1fd60*/  LDSM.16.M88.4 R168, [R2+0x5800] ;  /* 0x0058000002a8783b */ /* 0x000fee0000000200 */
[C---:B-----5:R-:W-:Y:S08]  /*1fd70*/  HMMA.16816.F32 R12, R164.reuse, R172, R12 ;  /* 0x000000aca40c723c */ /* 0x060ff0000000180c */
[C---:B------:R-:W-:Y:S01]  /*1fd80*/  HMMA.16816.F32 R16, R164.reuse, R174, R16 ;  /* 0x000000aea410723c */ /* 0x040fe20000001810 */
[----:B------:R-:W-:Y:S07]  /*1fd90*/  LDSM.16.M88.4 R172, [R2+0x6000] ;  /* 0x0060000002ac783b */ /* 0x000fee0000000200 */
[C---:B-1----:R-:W-:Y:S08]  /*1fda0*/  HMMA.16816.F32 R20, R164.reuse, R176, R20 ;  /* 0x000000b0a414723c */ /* 0x042ff00000001814 */
[C---:B------:R-:W-:Y:S01]  /*1fdb0*/  HMMA.16816.F32 R24, R164.reuse, R178, R24 ;  /* 0x000000b2a418723c */ /* 0x040fe20000001818 */
[----:B------:R-:W-:Y:S07]  /*1fdc0*/  LDSM.16.M88.4 R176, [R181+UR5+0xb800] ;  /* 0x00b80005b5b0783b */ /* 0x000fee0008000200 */
[C---:B------:R-:W-:Y:S08]  /*1fdd0*/  HMMA.16816.F32 R28, R164.reuse, R152, R28 ;  /* 0x00000098a41c723c */ /* 0x040ff0000000181c */
[C---:B------:R-:W-:Y:S01]  /*1fde0*/  HMMA.16816.F32 R32, R164.reuse, R154, R32 ;  /* 0x0000009aa420723c */ /* 0x040fe20000001820 */
[----:B------:R-:W-:Y:S07]  /*1fdf0*/  LDSM.16.M88.4 R152, [R2+0x4000] ;  /* 0x004000000298783b */ /* 0x000fee0000000200 */
[C---:B--2---:R-:W-:Y:S08]  /*1fe00*/  HMMA.16816.F32 R36, R164.reuse, R132, R36 ;  /* 0x00000084a424723c */ /* 0x044ff00000001824 */
[C---:B------:R-:W-:Y:S01]  /*1fe10*/  HMMA.16816.F32 R40, R164.reuse, R134, R40 ;  /* 0x00000086a428723c */ /* 0x040fe20000001828 */
[----:B------:R-:W1:Y:S07]  /*1fe20*/  LDSM.16.M88.4 R132, [R201] ;  /* 0x00000000c984783b */ /* 0x000e6e0000000200 */
[C---:B------:R-:W-:Y:S08]  /*1fe30*/  HMMA.16816.F32 R44, R164.reuse, R144, R44 ;  /* 0x00000090a42c723c */ /* 0x040ff0000000182c */
[C---:B------:R-:W-:Y:S01]  /*1fe40*/  HMMA.16816.F32 R48, R164.reuse, R146, R48 ;  /* 0x00000092a430723c */ /* 0x040fe20000001830 */
[----:B------:R-:W2:Y:S07]  /*1fe50*/  LDSM.16.M88.4 R144, [R2+0x6800] ;  /* 0x006800000290783b */ /* 0x000eae0000000200 */
[C---:B---3--:R-:W-:Y:S08]  /*1fe60*/  HMMA.16816.F32 R52, R164.reuse, R140, R52 ;  /* 0x0000008ca434723c */ /* 0x048ff00000001834 */
[C---:B------:R-:W-:Y:S01]  /*1fe70*/  HMMA.16816.F32 R56, R164.reuse, R142, R56 ;  /* 0x0000008ea438723c */ /* 0x040fe20000001838 */
[----:B------:R-:W3:Y:S07]  /*1fe80*/  LDSM.16.M88.4 R140, [R2+0x7000] ;  /* 0x00700000028c783b */ /* 0x000eee0000000200 */
[C---:B------:R-:W-:Y:S08]  /*1fe90*/  HMMA.16816.F32 R60, R164.reuse, R148, R60 ;  /* 0x00000094a43c723c */ /* 0x040ff0000000183c */
[----:B------:R-:W-:Y:S01]  /*1fea0*/  HMMA.16816.F32 R64, R164, R150, R64 ;  /* 0x00000096a440723c */ /* 0x000fe20000001840 */
[----:B------:R-:W4:Y:S06]  /*1feb0*/  LDSM.16.M88.4 R148, [R2+0x7800] ;  /* 0x007800000294783b */ /* 0x000f2c0000000200 */
        /* <DEDUP_REMOVED lines=9> */
[----:B------:R-:W5:Y:S07]  /*1ff50*/  LDSM.16.M88.4 R160, [R181+UR5+0x8800] ;  /* 0x00880005b5a0783b */ /* 0x000f6e0008000200 */
[C---:B------:R-:W-:Y:S08]  /*1ff60*/  HMMA.16816.F32 R28, R132.reuse, R168, R28 ;  /* 0x000000a8841c723c */ /* 0x040ff0000000181c */
[C---:B------:R-:W-:Y:S01]  /*1ff70*/  HMMA.16816.F32 R32, R132.reuse, R170, R32 ;  /* 0x000000aa8420723c */ /* 0x040fe20000001820 */
[----:B------:R-:W-:Y:S07]  /*1ff80*/  LDSM.16.M88.4 R168, [R181+UR5+0xa800] ;  /* 0x00a80005b5a8783b */ /* 0x000fee0008000200 */
[C---:B------:R-:W-:Y:S08]  /*1ff90*/  HMMA.16816.F32 R36, R132.reuse, R172, R36 ;  /* 0x000000ac8424723c */ /* 0x040ff00000001824 */
[C---:B------:R-:W-:Y:S01]  /*1ffa0*/  HMMA.16816.F32 R40, R132.reuse, R174, R40 ;  /* 0x000000ae8428723c */ /* 0x040fe20000001828 */
[----:B------:R-:W-:Y:S07]  /*1ffb0*/  LDSM.16.M88.4 R172, [R181+UR5+0xb000] ;  /* 0x00b00005b5ac783b */ /* 0x000fee0008000200 */
[C---:B--2---:R-:W-:Y:S08]  /*1ffc0*/  HMMA.16816.F32 R44, R132.reuse, R144, R44 ;  /* 0x00000090842c723c */ /* 0x044ff0000000182c */
[C---:B------:R-:W-:Y:S01]  /*1ffd0*/  HMMA.16816.F32 R48, R132.reuse, R146, R48 ;  /* 0x000000928430723c */ /* 0x040fe20000001830 */
[----:B------:R-:W2:Y:S07]  /*1ffe0*/  LDSM.16.M88.4 R144, [R181+UR5+0x9000] ;  /* 0x00900005b590783b */ /* 0x000eae0008000200 */
[C---:B---3--:R-:W-:Y:S08]  /*1fff0*/  HMMA.16816.F32 R52, R132.reuse, R140, R52 ;  /* 0x0000008c8434723c */ /* 0x048ff00000001834 */
[C---:B------:R-:W-:Y:S01]  /*20000*/  HMMA.16816.F32 R56, R132.reuse, R142, R56 ;  /* 0x0000008e8438723c */ /* 0x040fe20000001838 */
[----:B------:R-:W3:Y:S07]  /*20010*/  LDSM.16.M88.4 R140, [R181+UR5+0x9800] ;  /* 0x00980005b58c783b */ /* 0x000eee0008000200 */
[C---:B----4-:R-:W-:Y:S08]  /*20020*/  HMMA.16816.F32 R60, R132.reuse, R148, R60 ;  /* 0x00000094843c723c */ /* 0x050ff0000000183c */
[----:B------:R-:W-:Y:S01]  /*20030*/  HMMA.16816.F32 R64, R132, R150, R64 ;  /* 0x000000968440723c */ /* 0x000fe20000001840 */
[----:B------:R-:W-:Y:S06]  /*20040*/  LDSM.16.M88.4 R132, [R180+0x2000] ;  /* 0x00200000b484783b */ /* 0x000fec0000000200 */
[----:B------:R-:W4:Y:S01]  /*20050*/  LDSM.16.M88.4 R148, [R3+0x8000] ;  /* 0x008000000394783b */ /* 0x000f220000000200 */
[C---:B-1----:R-:W-:Y:S05]  /*20060*/  HMMA.16816.F32 R4, R152.reuse, R156, R4 ;  /* 0x0000009c9804723c */ /* 0x042fea0000001804 */
[----:B------:R-:W-:Y:S03]  /*20070*/  LDSM.16.M88.4 R180, [R136+0x9000] ;  /* 0x0090000088b4783b */ /* 0x000fe60000000200 */
[C---:B------:R-:W-:Y:S03]  /*20080*/  HMMA.16816.F32 R8, R152.reuse, R158, R8 ;  /* 0x0000009e9808723c */ /* 0x040fe60000001808 */
[----:B------:R-:W1:Y:S05]  /*20090*/  LDSM.16.M88.4 R156, [R3+0x8800] ;  /* 0x00880000039c783b */ /* 0x000e6a0000000200 */
[C---:B-----5:R-:W-:Y:S08]  /*200a0*/  HMMA.16816.F32 R12, R152.reuse, R160, R12 ;  /* 0x000000a0980c723c */ /* 0x060ff0000000180c */
        /* <DEDUP_REMOVED lines=20> */
[----:B------:R-:W3:Y:S06]  /*201f0*/  LDSM.16.M88.4 R152, [R3+0xa000] ;  /* 0x00a000000398783b */ /* 0x000eec0000000200 */
[----:B------:R-:W5:Y:S01]  /*20200*/  LDSM.16.M88.4 R176, [R136+0x8000] ;  /* 0x0080000088b0783b */ /* 0x000f620000000200 */
[C---:B----4-:R-:W-:Y:S08]  /*20210*/  HMMA.16816.F32 R4, R132.reuse, R148, R4 ;  /* 0x000000948404723c */ /* 0x050ff00000001804 */
[C---:B------:R-:W-:Y:S01]  /*20220*/  HMMA.16816.F32 R8, R132.reuse, R150, R8 ;  /* 0x000000968408723c */ /* 0x040fe20000001808 */
[----:B------:R-:W4:Y:S07]  /*20230*/  LDSM.16.M88.4 R148, [R136+0x8800] ;  /* 0x008800008894783b */ /* 0x000f2e0000000200 */
[C---:B-1----:R-:W-:Y:S08]  /*20240*/  HMMA.16816.F32 R12, R132.reuse, R156, R12 ;  /* 0x0000009c840c723c */ /* 0x042ff0000000180c */
[C---:B------:R-:W-:Y:S01]  /*20250*/  HMMA.16816.F32 R16, R132.reuse, R158, R16 ;  /* 0x0000009e8410723c */ /* 0x040fe20000001810 */
[----:B------:R-:W1:Y:S07]  /*20260*/  LDSM.16.M88.4 R156, [R136+0xb800] ;  /* 0x00b80000889c783b */ /* 0x000e6e0000000200 */
        /* <DEDUP_REMOVED lines=11> */
[----:B------:R-:W-:Y:S01]  /*20320*/  HMMA.16816.F32 R64, R132, R170, R64 ;  /* 0x000000aa8440723c */ /* 0x000fe20000001840 */
[----:B------:R-:W2:Y:S07]  /*20330*/  LDSM.16.M88.4 R132, [R2+0x8800] ;  /* 0x008800000284783b */ /* 0x000eae0000000200 */
[C---:B-----5:R-:W-:Y:S08]  /*20340*/  HMMA.16816.F32 R4, R172.reuse, R176, R4 ;  /* 0x000000b0ac04723c */ /* 0x060ff00000001804 */
[C---:B------:R-:W-:Y:S08]  /*20350*/  HMMA.16816.F32 R8, R172.reuse, R178, R8 ;  /* 0x000000b2ac08723c */ /* 0x040ff00000001808 */
[C---:B----4-:R-:W-:Y:S08]  /*20360*/  HMMA.16816.F32 R12, R172.reuse, R148, R12 ;  /* 0x00000094ac0c723c */ /* 0x050ff0000000180c */
        /* <DEDUP_REMOVED lines=15> */
[C---:B--2---:R-:W-:Y:S03]  /*20460*/  HMMA.16816.F32 R12, R200.reuse, R132, R12 ;  /* 0x00000084c80c723c */ /* 0x044fe6000000180c */
[----:B------:R-:W-:Y:S01]  /*20470*/  FMUL.FTZ R147, R4, UR13 ;  /* 0x0000000d04937c20 */ /* 0x000fe20008410000 */
[----:B------:R-:W-:Y:S01]  /*20480*/  FMUL.FTZ R145, R5, UR13 ;  /* 0x0000000d05917c20 */ /* 0x000fe20008410000 */
[----:B------:R-:W-:Y:S01]  /*20490*/  FMUL.FTZ R143, R6, UR13 ;  /* 0x0000000d068f7c20 */ /* 0x000fe20008410000 */
[----:B------:R-:W-:Y:S02]  /*204a0*/  FMUL.FTZ R141, R7, UR13 ;  /* 0x0000000d078d7c20 */ /* 0x000fe40008410000 */
[----:B------:R-:W1:Y:S01]  /*204b0*/  LDSM.16.M88.4 R4, [R2+0x9000] ;  /* 0x009000000204783b */ /* 0x000e620000000200 */
[----:B------:R-:W2:Y:S01]  /*204c0*/  MUFU.TANH R147, R147 ;  /* 0x0000009300937308 */ /* 0x000ea20000002400 */
[C---:B------:R-:W-:Y:S03]  /*204d0*/  HMMA.16816.F32 R16, R200.reuse, R134, R16 ;  /* 0x00000086c810723c */ /* 0x040fe60000001810 */
[----:B------:R-:W-:Y:S01]  /*204e0*/  FMUL.FTZ R9, R9, UR13 ;  /* 0x0000000d09097c20 */ /* 0x000fe20008410000 */
[----:B------:R-:W-:Y:S01]  /*204f0*/  FMUL.FTZ R10, R10, UR13 ;  /* 0x0000000d0a0a7c20 */ /* 0x000fe20008410000 */
[----:B------:R-:W-:Y:S01]  /*20500*/  FMUL.FTZ R11, R11, UR13 ;  /* 0x0000000d0b0b7c20 */ /* 0x000fe20008410000 */
[----:B------:R-:W-:Y:S03]  /*20510*/  FMUL.FTZ R182, R8, UR13 ;  /* 0x0000000d08b67c20 */ /* 0x000fe60008410000 */
[----:B------:R-:W3:Y:S01]  /*20520*/  MUFU.TANH R144, R9 ;  /* 0x0000000900907308 */ /* 0x000ee20000002400 */
[----:B------:R-:W-:Y:S01]  /*20530*/  FMUL.FTZ R12, R12, UR13 ;  /* 0x0000000d0c0c7c20 */ /* 0x000fe20008410000 */
[----:B------:R-:W-:Y:S01]  /*20540*/  FMUL.FTZ R13, R13, UR13 ;  /* 0x0000000d0d0d7c20 */ /* 0x000fe20008410000 */
[----:B------:R-:W-:Y:S01]  /*20550*/  FMUL.FTZ R14, R14, UR13 ;  /* 0x0000000d0e0e7c20 */ /* 0x000fe20008410000 */
[----:B------:R-:W-:Y:S06]  /*20560*/  FMUL.FTZ R15, R15, UR13 ;  /* 0x0000000d0f0f7c20 */ /* 0x000fec0008410000 */
[----:B------:R-:W4:Y:S01]  /*20570*/  MUFU.TANH R142, R10 ;  /* 0x0000000a008e7308 */ /* 0x000f220000002400 */
[----:B------:R-:W-:Y:S01]  /*20580*/  FMUL.FTZ R174, R16, UR13 ;  /* 0x0000000d10ae7c20 */ /* 0x000fe20008410000 */
[----:B------:R-:W-:Y:S01]  /*20590*/  FMUL.FTZ R17, R17, UR13 ;  /* 0x0000000d11117c20 */ /* 0x000fe20008410000 */
[----:B------:R-:W-:Y:S01]  /*205a0*/  FMUL.FTZ R18, R18, UR13 ;  /* 0x0000000d12127c20 */ /* 0x000fe20008410000 */
[----:B------:R-:W-:Y:S06]  /*205b0*/  FMUL.FTZ R19, R19, UR13 ;  /* 0x0000000d13137c20 */ /* 0x000fec0008410000 */
[----:B------:R5:W2:Y:S10]  /*205c0*/  MUFU.TANH R140, R11 ;  /* 0x0000000b008c7308 */ /* 0x000ab40000002400 */
[----:B------:R-:W2:Y:S01]  /*205d0*/  MUFU.TANH R145, R145 ;  /* 0x0000009100917308 */ /* 0x000ea20000002400 */
[C---:B-1----:R-:W-:Y:S09]  /*205e0*/  HMMA.16816.F32 R20, R200.reuse, R4, R20 ;  /* 0x00000004c814723c */ /* 0x042ff20000001814 */
[----:B------:R-:W1:Y:S01]  /*205f0*/  MUFU.TANH R143, R143 ;  /* 0x0000008f008f7308 */ /* 0x000e620000002400 */
[----:B-----5:R-:W5:Y:S01]  /*20600*/  LDSM.16.M88.4 R8, [R2+0x9800] ;  /* 0x009800000208783b */ /* 0x020f620000000200 */
[C---:B------:R-:W-:Y:S08]  /*20610*/  HMMA.16816.F32 R24, R200.reuse, R6, R24 ;  /* 0x00000006c818723c */ /* 0x040ff00000001818 */
[----:B------:R-:W1:Y:S01]  /*20620*/  MUFU.TANH R141, R141 ;  /* 0x0000008d008d7308 */ /* 0x000e620000002400 */
[----:B------:R-:W3:Y:S09]  /*20630*/  LDSM.16.M88.4 R4, [R2+0xa000] ;  /* 0x00a000000204783b */ /* 0x000ef20000000200 */
[----:B------:R-:W1:Y:S01]  /*20640*/  MUFU.TANH R182, R182 ;  /* 0x000000b600b67308 */ /* 0x000e620000002400 */
[----:B------:R-:W-:Y:S01]  /*20650*/  FMUL.FTZ R20, R20, UR13 ;  /* 0x0000000d14147c20 */ /* 0x000fe20008410000 */
[----:B------:R-:W-:Y:S01]  /*20660*/  FMUL.FTZ R21, R21, UR13 ;  /* 0x0000000d15157c20 */ /* 0x000fe20008410000 */
[----:B------:R-:W-:Y:S01]  /*20670*/  FMUL.FTZ R22, R22, UR13 ;  /* 0x0000000d16167c20 */ /* 0x000fe20008410000 */
[----:B------:R-:W-:Y:S06]  /*20680*/  FMUL.FTZ R23, R23, UR13 ;  /* 0x0000000d17177c20 */ /* 0x000fec0008410000 */
[----:B------:R1:W1:Y:S01]  /*20690*/  MUFU.TANH R180, R12 ;  /* 0x0000000c00b47308 */ /* 0x0002620000002400 */
[----:B------:R-:W-:Y:S01]  /*206a0*/  FMUL.FTZ R158, R24, UR13 ;  /* 0x0000000d189e7c20 */ /* 0x000fe20008410000 */
[----:B------:R-:W-:Y:S01]  /*206b0*/  FMUL.FTZ R25, R25, UR13 ;  /* 0x0000000d19197c20 */ /* 0x000fe20008410000 */
[----:B------:R-:W-:Y:S01]  /*206c0*/  FMUL.FTZ R26, R26, UR13 ;  /* 0x0000000d1a1a7c20 */ /* 0x000fe20008410000 */
[----:B------:R-:W-:Y:S06]  /*206d0*/  FMUL.FTZ R27, R27, UR13 ;  /* 0x0000000d1b1b7c20 */ /* 0x000fec0008410000 */
[----:B------:R1:W1:Y:S10]  /*206e0*/  MUFU.TANH R178, R13 ;  /* 0x0000000d00b27308 */ /* 0x0002740000002400 */
[----:B------:R1:W1:Y:S01]  /*206f0*/  MUFU.TANH R176, R14 ;  /* 0x0000000e00b07308 */ /* 0x0002620000002400 */
[C---:B-----5:R-:W-:Y:S09]  /*20700*/  HMMA.16816.F32 R28, R200.reuse, R8, R28 ;  /* 0x00000008c81c723c */ /* 0x060ff2000000181c */
[----:B------:R1:W1:Y:S01]  /*20710*/  MUFU.TANH R172, R15 ;  /* 0x0000000f00ac7308 */ /* 0x0002620000002400 */
[C---:B------:R-:W-:Y:S01]  /*20720*/  HMMA.16816.F32 R32, R200.reuse, R10, R32 ;  /* 0x0000000ac820723c */ /* 0x040fe20000001820 */
[----:B------:R-:W5:Y:S08]  /*20730*/  LDSM.16.M88.4 R8, [R2+0xa800] ;  /* 0x00a800000208783b */ /* 0x000f700000000200 */
[----:B------:R-:W1:Y:S01]  /*20740*/  MUFU.TANH R174, R174 ;  /* 0x000000ae00ae7308 */ /* 0x000e620000002400 */
[C---:B---3--:R-:W-:Y:S03]  /*20750*/  HMMA.16816.F32 R36, R200.reuse, R4, R36 ;  /* 0x00000004c824723c */ /* 0x048fe60000001824 */
[----:B------:R-:W-:Y:S01]  /*20760*/  FMUL.FTZ R28, R28, UR13 ;  /* 0x0000000d1c1c7c20 */ /* 0x000fe20008410000 */
[----:B------:R-:W-:Y:S01]  /*20770*/  FMUL.FTZ R29, R29, UR13 ;  /* 0x0000000d1d1d7c20 */ /* 0x000fe20008410000 */
[----:B------:R-:W-:Y:S01]  /*20780*/  FMUL.FTZ R30, R30, UR13 ;  /* 0x0000000d1e1e7c20 */ /* 0x000fe20008410000 */
[----:B------:R-:W-:Y:S03]  /*20790*/  FMUL.FTZ R31, R31, UR13 ;  /* 0x0000000d1f1f7c20 */ /* 0x000fe60008410000 */
[----:B------:R3:W1:Y:S01]  /*207a0*/  MUFU.TANH R170, R17 ;  /* 0x0000001100aa7308 */ /* 0x0006620000002400 */
[C---:B------:R-:W-:Y:S01]  /*207b0*/  HMMA.16816.F32 R40, R200.reuse, R6, R40 ;  /* 0x00000006c828723c */ /* 0x040fe20000001828 */
[----:B------:R-:W4:Y:S02]  /*207c0*/  LDSM.16.M88.4 R4, [R2+0xb000] ;  /* 0x00b000000204783b */ /* 0x000f240000000200 */
[----:B------:R-:W-:Y:S01]  /*207d0*/  FMUL.FTZ R251, R32, UR13 ;  /* 0x0000000d20fb7c20 */ /* 0x000fe20008410000 */
[----:B------:R-:W-:Y:S01]  /*207e0*/  FMUL.FTZ R33, R33, UR13 ;  /* 0x0000000d21217c20 */ /* 0x000fe20008410000 */
[----:B------:R-:W-:Y:S01]  /*207f0*/  FMUL.FTZ R34, R34, UR13 ;  /* 0x0000000d22227c20 */ /* 0x000fe20008410000 */
[----:B------:R-:W-:Y:S03]  /*20800*/  FMUL.FTZ R35, R35, UR13 ;  /* 0x0000000d23237c20 */ /* 0x000fe60008410000 */
[----:B------:R3:W1:Y:S01]  /*20810*/  MUFU.TANH R168, R18 ;  /* 0x0000001200a87308 */ /* 0x0006620000002400 */
        /* <DEDUP_REMOVED lines=9> */
[----:B------:R3:W1:Y:S01]  /*208b0*/  MUFU.TANH R154, R20 ;  /* 0x00000014009a7308 */ /* 0x0006620000002400 */
[C---:B-----5:R-:W-:Y:S09]  /*208c0*/  HMMA.16816.F32 R44, R200.reuse, R8, R44 ;  /* 0x00000008c82c723c */ /* 0x060ff2000000182c */
[----:B------:R3:W1:Y:S01]  /*208d0*/  MUFU.TANH R173, R21 ;  /* 0x0000001500ad7308 */ /* 0x0006620000002400 */
[C---:B------:R-:W-:Y:S01]  /*208e0*/  HMMA.16816.F32 R48, R200.reuse, R10, R48 ;  /* 0x0000000ac830723c */ /* 0x040fe20000001830 */
[----:B------:R-:W5:Y:S01]  /*208f0*/  LDSM.16.M88.4 R8, [R2+0xb800] ;  /* 0x00b800000208783b */ /* 0x000f620000000200 */
[----:B------:R-:W-:Y:S07]  /*20900*/  DEPBAR.LE SB0, 0x0 ;  /* 0x000080000000791a */ /* 0x000fee0000000000 */
[----:B------:R3:W1:Y:S01]  /*20910*/  MUFU.TANH R177, R22 ;  /* 0x0000001600b17308 */ /* 0x0006620000002400 */
[----:B------:R-:W-:Y:S01]  /*20920*/  BAR.SYNC.DEFER_BLOCKING 0x0 ;  /* 0x0000000000007b1d */ /* 0x000fe20000010000 */
[C---:B----4-:R-:W-:Y:S05]  /*20930*/  HMMA.16816.F32 R52, R200.reuse, R4, R52 ;  /* 0x00000004c834723c */ /* 0x050fea0000001834 */
[----:B------:R-:W-:Y:S03]  /*20940*/  FMUL.FTZ R195, R44, UR13 ;  /* 0x0000000d2cc37c20 */ /* 0x000fe60008410000 */
[----:B------:R3:W4:Y:S01]  /*20950*/  MUFU.TANH R156, R23 ;  /* 0x00000017009c7308 */ /* 0x0007220000002400 */
[----:B------:R-:W-:Y:S01]  /*20960*/  FMUL.FTZ R45, R45, UR13 ;  /* 0x0000000d2d2d7c20 */ /* 0x000fe20008410000 */
[C---:B------:R-:W-:Y:S03]  /*20970*/  HMMA.16816.F32 R56, R200.reuse, R6, R56 ;  /* 0x00000006c838723c */ /* 0x040fe60000001838 */
[----:B------:R-:W-:Y:S01]  /*20980*/  FMUL.FTZ R189, R48, UR13 ;  /* 0x0000000d30bd7c20 */ /* 0x000fe20008410000 */
[----:B------:R-:W-:Y:S01]  /*20990*/  FMUL.FTZ R46, R46, UR13 ;  /* 0x0000000d2e2e7c20 */ /* 0x000fe20008410000 */
[----:B------:R-:W-:Y:S03]  /*209a0*/  FMUL.FTZ R47, R47, UR13 ;  /* 0x0000000d2f2f7c20 */ /* 0x000fe60008410000 */
[----:B------:R-:W1:Y:S01]  /*209b0*/  MUFU.TANH R158, R158 ;  /* 0x0000009e009e7308 */ /* 0x000e620000002400 */
[----:B------:R-:W-:Y:S01]  /*209c0*/  FMUL.FTZ R49, R49, UR13 ;  /* 0x0000000d31317c20 */ /* 0x000fe20008410000 */
[----:B------:R-:W-:Y:S01]  /*209d0*/  FMUL.FTZ R50, R50, UR13 ;  /* 0x0000000d32327c20 */ /* 0x000fe20008410000 */
[----:B------:R-:W-:Y:S01]  /*209e0*/  FMUL.FTZ R51, R51, UR13 ;  /* 0x0000000d33337c20 */ /* 0x000fe20008410000 */
[----:B------:R-:W-:Y:S01]  /*209f0*/  FMUL.FTZ R52, R52, UR13 ;  /* 0x0000000d34347c20 */ /* 0x000fe20008410000 */
[----:B------:R-:W-:Y:S01]  /*20a00*/  FMUL.FTZ R53, R53, UR13 ;  /* 0x0000000d35357c20 */ /* 0x000fe20008410000 */
[----:B------:R-:W-:Y:S04]  /*20a10*/  FMUL.FTZ R54, R54, UR13 ;  /* 0x0000000d36367c20 */ /* 0x000fe80008410000 */
[----:B------:R3:W1:Y:S01]  /*20a20*/  MUFU.TANH R179, R25 ;  /* 0x0000001900b37308 */ /* 0x0006620000002400 */
[----:B------:R-:W-:Y:S01]  /*20a30*/  FMUL.FTZ R55, R55, UR13 ;  /* 0x0000000d37377c20 */ /* 0x000fe20008410000 */
[----:B------:R-:W-:Y:S01]  /*20a40*/  FMUL.FTZ R165, R56, UR13 ;  /* 0x0000000d38a57c20 */ /* 0x000fe20008410000 */
[----:B------:R-:W-:Y:S01]  /*20a50*/  FMUL.FTZ R57, R57, UR13 ;  /* 0x0000000d39397c20 */ /* 0x000fe20008410000 */
[----:B------:R-:W-:Y:S06]  /*20a60*/  FMUL.FTZ R58, R58, UR13 ;  /* 0x0000000d3a3a7c20 */ /* 0x000fec0008410000 */
[----:B------:R3:W1:Y:S01]  /*20a70*/  MUFU.TANH R160, R26 ;  /* 0x0000001a00a07308 */ /* 0x0006620000002400 */
[----:B------:R-:W-:Y:S01]  /*20a80*/  FMUL.FTZ R59, R59, UR13 ;  /* 0x0000000d3b3b7c20 */ /* 0x000fe20008410000 */
[C---:B-----5:R-:W-:Y:S08]  /*20a90*/  HMMA.16816.F32 R60, R200.reuse, R8, R60 ;  /* 0x00000008c83c723c */ /* 0x060ff0000000183c */
[----:B------:R3:W1:Y:S01]  /*20aa0*/  MUFU.TANH R187, R27 ;  /* 0x0000001b00bb7308 */ /* 0x0006620000002400 */
[----:B------:R-:W-:Y:S09]  /*20ab0*/  HMMA.16816.F32 R64, R200, R10, R64 ;  /* 0x0000000ac840723c */ /* 0x000ff20000001840 */
[----:B------:R3:W1:Y:S01]  /*20ac0*/  MUFU.TANH R162, R28 ;  /* 0x0000001c00a27308 */ /* 0x0006620000002400 */
[----:B------:R-:W-:Y:S01]  /*20ad0*/  FMUL.FTZ R153, R60, UR13 ;  /* 0x0000000d3c997c20 */ /* 0x000fe20008410000 */
[----:B------:R-:W-:Y:S08]  /*20ae0*/  FMUL.FTZ R61, R61, UR13 ;  /* 0x0000000d3d3d7c20 */ /* 0x000ff00008410000 */
[----:B------:R3:W1:Y:S01]  /*20af0*/  MUFU.TANH R199, R29 ;  /* 0x0000001d00c77308 */ /* 0x0006620000002400 */
[----:B------:R-:W-:Y:S01]  /*20b00*/  FMUL.FTZ R62, R62, UR13 ;  /* 0x0000000d3e3e7c20 */ /* 0x000fe20008410000 */
[----:B------:R-:W-:Y:S01]  /*20b10*/  FMUL.FTZ R63, R63, UR13 ;  /* 0x0000000d3f3f7c20 */ /* 0x000fe20008410000 */
[----:B------:R-:W-:Y:S01]  /*20b20*/  FMUL.FTZ R151, R64, UR13 ;  /* 0x0000000d40977c20 */ /* 0x000fe20008410000 */
[----:B------:R-:W-:Y:S06]  /*20b30*/  FMUL.FTZ R65, R65, UR13 ;  /* 0x0000000d41417c20 */ /* 0x000fec0008410000 */
[----:B------:R3:W1:Y:S01]  /*20b40*/  MUFU.TANH R164, R30 ;  /* 0x0000001e00a47308 */ /* 0x0006620000002400 */
[----:B------:R-:W-:Y:S01]  /*20b50*/  FMUL.FTZ R66, R66, UR13 ;  /* 0x0000000d42427c20 */ /* 0x000fe20008410000 */
[----:B------:R-:W-:Y:S08]  /*20b60*/  FMUL.FTZ R67, R67, UR13 ;  /* 0x0000000d43437c20 */ /* 0x000ff00008410000 */
        /* <DEDUP_REMOVED lines=37> */
[----:B--2-4-:R-:W-:Y:S05]  /*20dc0*/  @!P4 BRA `(.L_x_1154) ;  /* 0x0000000800b4c947 */ /* 0x014fea0003800000 */
[----:B------:R-:W2:Y:S08]  /*20dd0*/  LDC.64 R2, c[0x0][0x4e0] ;  /* 0x00013800ff027b82 */ /* 0x000eb00000000a00 */
[----:B------:R-:W4:Y:S01]  /*20de0*/  LDC R5, c[0x0][0x3bc] ;  /* 0x0000ef00ff057b82 */ /* 0x000f220000000800 */
        /* <DEDUP_REMOVED lines=11> */
[----:B----4-:R-:W-:Y:S08]  /*20ea0*/  @!P3 BRA `(.L_x_1155) ;  /* 0x0000000000f8b947 */ /* 0x010ff00003800000 */
        /* <DEDUP_REMOVED lines=9> */
[----:B--2---:R-:W1:Y:S02]  /*20f40*/  MUFU.RCP R2, R6 ;  /* 0x0000000600027308 */ /* 0x004e640000001000 */
        /* <DEDUP_REMOVED lines=52> */
.L_x_1155:
        /* <DEDUP_REMOVED lines=17> */
[-C--:B-1----:R-:W-:Y:S01]  /*213a0*/  IADD3 R12, P5, PT, R10, R3.reuse, RZ ;  /* 0x000000030a0c7210 */ /* 0x082fe20007fbe0ff */
        /* <DEDUP_REMOVED lines=79> */
.L_x_1154:
[----:B------:R-:W-:Y:S01]  /*218a0*/  FMNMX3.FTZ R5, R137, R147, R145, !PT ;  /* 0x0000009389057276 */ /* 0x000fe20007810091 */
[----:B-12---:R-:W-:Y:S01]  /*218b0*/  LDSM.16.MT88.4 R12, [R212+0xc000] ;  /* 0x00c00000d40c783b */ /* 0x006fe20000004200 */
[----:B------:R-:W-:Y:S02]  /*218c0*/  FMNMX3.FTZ R3, R0, R143, R141, !PT ;  /* 0x0000008f00037276 */ /* 0x000fe4000781008d */
[----:B------:R-:W-:Y:S02]  /*218d0*/  FMNMX3.FTZ R5, R5, R182, R144, !PT ;  /* 0x000000b605057276 */ /* 0x000fe40007810090 */
[----:B------:R-:W-:Y:S02]  /*218e0*/  FMNMX3.FTZ R3, R3, R142, R140, !PT ;  /* 0x0000008e03037276 */ /* 0x000fe4000781008c */
[----:B------:R-:W-:Y:S01]  /*218f0*/  FMNMX3.FTZ R5, R5, R180, R178, !PT ;  /* 0x000000b405057276 */ /* 0x000fe200078100b2 */
[----:B---3--:R-:W-:Y:S01]  /*21900*/  LDSM.16.MT88.4 R20, [R211+0xc000] ;  /* 0x00c00000d314783b */ /* 0x008fe20000004200 */
        /* <DEDUP_REMOVED lines=37> */
[----:B-1----:R-:W-:Y:S02]  /*21b60*/  FMNMX.FTZ R3, R4, R3, !PT ;  /* 0x0000000304037209 */ /* 0x002fe40007810000 */
[----:B--2---:R-:W-:Y:S03]  /*21b70*/  FMNMX.FTZ R132, R9, R132, !PT ;  /* 0x0000008409847209 */ /* 0x004fe60007810000 */
[C---:B------:R-:W-:Y:S01]  /*21b80*/  FMUL.FTZ R150, R3.reuse, UR4 ;  /* 0x0000000403967c20 */ /* 0x040fe20008410000 */
[C---:B------:R-:W-:Y:S01]  /*21b90*/  FADD.FTZ R0, -R3.reuse, R0 ;  /* 0x0000000003007221 */ /* 0x040fe20000010100 */
[C---:B------:R-:W-:Y:S01]  /*21ba0*/  FSETP.NEU.FTZ.AND P1, PT, R132.reuse, -INF , PT ;  /* 0xff8000008400780b */ /* 0x040fe20003f3d000 */
[C---:B------:R-:W-:Y:S01]  /*21bb0*/  FMUL.FTZ R152, R132.reuse, UR4 ;  /* 0x0000000484987c20 */ /* 0x040fe20008410000 */
[----:B------:R-:W-:Y:S01]  /*21bc0*/  FADD.FTZ R2, -R132, R137 ;  /* 0x0000008984027221 */ /* 0x000fe20000010100 */
[----:B------:R-:W-:Y:S01]  /*21bd0*/  FMUL.FTZ R6, R0, UR4 ;  /* 0x0000000400067c20 */ /* 0x000fe20008410000 */
[----:B------:R-:W-:Y:S02]  /*21be0*/  MOV R137, R132 ;  /* 0x0000008400897202 */ /* 0x000fe40000000f00 */
[----:B------:R-:W-:Y:S01]  /*21bf0*/  FSEL R152, R152, RZ, P1 ;  /* 0x000000ff98987208 */ /* 0x000fe20000800000 */
[----:B------:R-:W-:Y:S01]  /*21c00*/  FMUL.FTZ R5, R2, UR4 ;  /* 0x0000000402057c20 */ /* 0x000fe20008410000 */
[----:B------:R-:W-:Y:S01]  /*21c10*/  FSETP.NEU.FTZ.AND P1, PT, R3, -INF , PT ;  /* 0xff8000000300780b */ /* 0x000fe20003f3d000 */
[----:B------:R-:W1:Y:S02]  /*21c20*/  MUFU.EX2 R0, R6 ;  /* 0x0000000600007308 */ /* 0x000e640000000800 */
[--C-:B------:R-:W-:Y:S01]  /*21c30*/  FFMA.FTZ R149, R147, UR4, -R152.reuse ;  /* 0x0000000493957c23 */ /* 0x100fe20008010898 */
[----:B------:R-:W-:Y:S01]  /*21c40*/  FSEL R150, R150, RZ, P1 ;  /* 0x000000ff96967208 */ /* 0x000fe20000800000 */
        /* <DEDUP_REMOVED lines=9> */
[----:B------:R-:W-:Y:S01]  /*21ce0*/  MOV R140, R226 ;  /* 0x000000e2008c7202 */ /* 0x000fe20000000f00 */
[----:B------:R-:W-:Y:S01]  /*21cf0*/  FFMA.FTZ R173, R173, UR4, -R152 ;  /* 0x00000004adad7c23 */ /* 0x000fe20008010898 */
[----:B------:R-:W-:Y:S01]  /*21d00*/  @P0 IADD3 R140, PT, PT, R227, -0x40, RZ ;  /* 0xffffffc0e38c0810 */ /* 0x000fe20007ffe0ff */
[--C-:B------:R-:W-:Y:S01]  /*21d10*/  FFMA.FTZ R177, R177, UR4, -R150.reuse ;  /* 0x00000004b1b17c23 */ /* 0x100fe20008010896 */
[C---:B-1----:R-:W-:Y:S01]  /*21d20*/  FMUL.FTZ R6, R0.reuse, R130 ;  /* 0x0000008200067220 */ /* 0x042fe20000410000 */
[C---:B------:R-:W-:Y:S01]  /*21d30*/  FMUL.FTZ R7, R0.reuse, R131 ;  /* 0x0000008300077220 */ /* 0x040fe20000410000 */
[C---:B------:R-:W-:Y:S03]  /*21d40*/  FMUL.FTZ R10, R0.reuse, R126 ;  /* 0x0000007e000a7220 */ /* 0x040fe60000410000 */
[----:B------:R-:W-:Y:S01]  /*21d50*/  MUFU.EX2 R144, R144 ;  /* 0x0000009000907308 */ /* 0x000fe20000000800 */
[----:B------:R-:W1:Y:S01]  /*21d60*/  LDSM.16.MT88.4 R28, [R140] ;  /* 0x000000008c1c783b */ /* 0x000e620000004200 */
[C---:B------:R-:W-:Y:S01]  /*21d70*/  FMUL.FTZ R11, R0.reuse, R127 ;  /* 0x0000007f000b7220 */ /* 0x040fe20000410000 */
[----:B------:R-:W-:Y:S01]  /*21d80*/  IADD3 R213, PT, PT, R213, R140, RZ ;  /* 0x0000008cd5d57210 */ /* 0x000fe20007ffe0ff */
[C---:B------:R-:W-:Y:S01]  /*21d90*/  FMUL.FTZ R18, R0.reuse, R118 ;  /* 0x0000007600127220 */ /* 0x040fe20000410000 */
[C---:B------:R-:W-:Y:S01]  /*21da0*/  FMUL.FTZ R19, R0.reuse, R119 ;  /* 0x0000007700137220 */ /* 0x040fe20000410000 */
[C---:B------:R-:W-:Y:S01]  /*21db0*/  FMUL.FTZ R26, R0.reuse, R110 ;  /* 0x0000006e001a7220 */ /* 0x040fe20000410000 */
[----:B------:R-:W-:Y:S03]  /*21dc0*/  FMUL.FTZ R27, R0, R111 ;  /* 0x0000006f001b7220 */ /* 0x000fe60000410000 */
[----:B------:R-:W-:Y:S01]  /*21dd0*/  MUFU.EX2 R149, R149 ;  /* 0x0000009500957308 */ /* 0x000fe20000000800 */
[C---:B--2---:R-:W-:Y:S01]  /*21de0*/  FMUL.FTZ R4, R2.reuse, R128 ;  /* 0x0000008002047220 */ /* 0x044fe20000410000 */
[C---:B------:R-:W-:Y:S01]  /*21df0*/  FMUL.FTZ R5, R2.reuse, R129 ;  /* 0x0000008102057220 */ /* 0x040fe20000410000 */
[C---:B------:R-:W-:Y:S01]  /*21e00*/  FMUL.FTZ R8, R2.reuse, R124 ;  /* 0x0000007c02087220 */ /* 0x040fe20000410000 */
[C---:B------:R-:W-:Y:S01]  /*21e10*/  FMUL.FTZ R9, R2.reuse, R125 ;  /* 0x0000007d02097220 */ /* 0x040fe20000410000 */
[----:B------:R-:W2:Y:S01]  /*21e20*/  LDSM.16.MT88.4 R36, [R213] ;  /* 0x00000000d524783b */ /* 0x000ea20000004200 */
[C---:B------:R-:W-:Y:S01]  /*21e30*/  FMUL.FTZ R16, R2.reuse, R116 ;  /* 0x0000007402107220 */ /* 0x040fe20000410000 */
[C---:B------:R-:W-:Y:S03]  /*21e40*/  FMUL.FTZ R17, R2.reuse, R117 ;  /* 0x0000007502117220 */ /* 0x040fe60000410000 */
[----:B------:R-:W3:Y:S01]  /*21e50*/  MUFU.EX2 R146, R146 ;  /* 0x0000009200927308 */ /* 0x000ee20000000800 */
[C---:B------:R-:W-:Y:S01]  /*21e60*/  FMUL.FTZ R24, R2.reuse, R108 ;  /* 0x0000006c02187220 */ /* 0x040fe20000410000 */
[C---:B------:R-:W-:Y:S01]  /*21e70*/  FMUL.FTZ R25, R2.reuse, R109 ;  /* 0x0000006d02197220 */ /* 0x040fe20000410000 */
[C---:B------:R-:W-:Y:S01]  /*21e80*/  FMUL.FTZ R32, R2.reuse, R100 ;  /* 0x0000006402207220 */ /* 0x040fe20000410000 */
[----:B------:R-:W-:Y:S01]  /*21e90*/  FMUL.FTZ R33, R2, R101 ;  /* 0x0000006502217220 */ /* 0x000fe20000410000 */
[----:B------:R-:W4:Y:S01]  /*21ea0*/  LDSM.16.MT88.4 R60, [R140+0x4000] ;  /* 0x004000008c3c783b */ /* 0x000f220000004200 */
[C---:B------:R-:W-:Y:S01]  /*21eb0*/  FMUL.FTZ R34, R0.reuse, R102 ;  /* 0x0000006600227220 */ /* 0x040fe20000410000 */
        /* <DEDUP_REMOVED lines=9> */
[----:B------:R-:W5:Y:S01]  /*21f50*/  MUFU.EX2 R143, R143 ;  /* 0x0000008f008f7308 */ /* 0x000f620000000800 */
[----:B---3--:R-:W-:Y:S01]  /*21f60*/  F2FP.F16.F32.PACK_AB R128, R146, R149 ;  /* 0x000000959280723e */ /* 0x008fe200000000ff */
[C---:B------:R-:W-:Y:S01]  /*21f70*/  FMUL.FTZ R50, R0.reuse, R86 ;  /* 0x0000005600327220 */ /* 0x040fe20000410000 */
[----:B------:R-:W-:Y:S01]  /*21f80*/  FMUL.FTZ R51, R0, R87 ;  /* 0x0000005700337220 */ /* 0x000fe20000410000 */
[C---:B------:R-:W-:Y:S01]  /*21f90*/  FMUL.FTZ R56, R2.reuse, R76 ;  /* 0x0000004c02387220 */ /* 0x040fe20000410000 */
[----:B------:R-:W3:Y:S01]  /*21fa0*/  LDSM.16.MT88.4 R84, [R213+0x4000] ;  /* 0x00400000d554783b */ /* 0x000ee20000004200 */
[----:B------:R-:W-:Y:S01]  /*21fb0*/  FMUL.FTZ R57, R2, R77 ;  /* 0x0000004d02397220 */ /* 0x000fe20000410000 */
[C---:B------:R-:W-:Y:S03]  /*21fc0*/  FMUL.FTZ R58, R0.reuse, R78 ;  /* 0x0000004e003a7220 */ /* 0x040fe60000410000 */
[----:B------:R-:W1:Y:S01]  /*21fd0*/  MUFU.EX2 R145, R145 ;  /* 0x0000009100917308 */ /* 0x000e620000000800 */
[----:B------:R-:W-:Y:S01]  /*21fe0*/  FMUL.FTZ R59, R0, R79 ;  /* 0x0000004f003b7220 */ /* 0x000fe20000410000 */
[C---:B------:R-:W-:Y:S01]  /*21ff0*/  FMUL.FTZ R64, R2.reuse, R68 ;  /* 0x0000004402407220 */ /* 0x040fe20000410000 */
[----:B------:R-:W-:Y:S01]  /*22000*/  FMUL.FTZ R65, R2, R69 ;  /* 0x0000004502417220 */ /* 0x000fe20000410000 */
[C---:B------:R-:W-:Y:S01]  /*22010*/  FMUL.FTZ R66, R0.reuse, R70 ;  /* 0x0000004600427220 */ /* 0x040fe20000410000 */
[----:B------:R-:W3:Y:S01]  /*22020*/  LDSM.16.MT88.4 R76, [R212+0xc800] ;  /* 0x00c80000d44c783b */ /* 0x000ee20000004200 */
[----:B------:R-:W-:Y:S01]  /*22030*/  FMUL.FTZ R67, R0, R71 ;  /* 0x0000004700437220 */ /* 0x000fe20000410000 */
[----:B------:R-:W-:Y:S03]  /*22040*/  FFMA.FTZ R156, R156, UR4, -R150 ;  /* 0x000000049c9c7c23 */ /* 0x000fe60008010896 */
[----:B------:R-:W-:Y:S01]  /*22050*/  MUFU.EX2 R142, R142 ;  /* 0x0000008e008e7308 */ /* 0x000fe20000000800 */
[----:B-----5:R-:W-:Y:S01]  /*22060*/  F2FP.F16.F32.PACK_AB R129, R143, R147 ;  /* 0x000000938f81723e */ /* 0x020fe200000000ff */
[--C-:B------:R-:W-:Y:S01]  /*22070*/  FFMA.FTZ R158, R158, UR4, -R152.reuse ;  /* 0x000000049e9e7c23 */ /* 0x100fe20008010898 */
[----:B------:R-:W-:Y:S01]  /*22080*/  FFMA.FTZ R179, R179, UR4, -R152 ;  /* 0x00000004b3b37c23 */ /* 0x000fe20008010898 */
[--C-:B------:R-:W-:Y:S01]  /*22090*/  FFMA.FTZ R160, R160, UR4, -R150.reuse ;  /* 0x00000004a0a07c23 */ /* 0x100fe20008010896 */
[----:B------:R-:W-:Y:S01]  /*220a0*/  LDSM.16.MT88.4 R92, [R211+0xd000] ;  /* 0x00d00000d35c783b */ /* 0x000fe20000004200 */
[--C-:B------:R-:W-:Y:S01]  /*220b0*/  FFMA.FTZ R187, R187, UR4, -R150.reuse ;  /* 0x00000004bbbb7c23 */ /* 0x100fe20008010896 */
[----:B------:R-:W-:Y:S03]  /*220c0*/  FFMA.FTZ R201, R164, UR4, -R150 ;  /* 0x00000004a4c97c23 */ /* 0x000fe60008010896 */
[----:B------:R-:W5:Y:S01]  /*220d0*/  MUFU.EX2 R141, R141 ;  /* 0x0000008d008d7308 */ /* 0x000f620000000800 */
[----:B-1----:R-:W-:Y:S01]  /*220e0*/  F2FP.F16.F32.PACK_AB R130, R144, R145 ;  /* 0x000000919082723e */ /* 0x002fe200000000ff */
[--C-:B------:R-:W-:Y:S01]  /*220f0*/  FFMA.FTZ R162, R162, UR4, -R152.reuse ;  /* 0x00000004a2a27c23 */ /* 0x100fe20008010898 */
[----:B------:R-:W-:Y:S01]  /*22100*/  FFMA.FTZ R199, R199, UR4, -R152 ;  /* 0x00000004c7c77c23 */ /* 0x000fe20008010898 */
[----:B------:R-:W-:Y:S01]  /*22110*/  FFMA.FTZ R164, R249, UR4, -R150 ;  /* 0x00000004f9a47c23 */ /* 0x000fe20008010896 */
[----:B------:R-:W-:Y:S01]  /*22120*/  LDSM.16.MT88.4 R116, [R211+0xf800] ;  /* 0x00f80000d374783b */ /* 0x000fe20000004200 */
[----:B------:R-:W-:Y:S01]  /*22130*/  FFMA.FTZ R203, R247, UR4, -R152 ;  /* 0x00000004f7cb7c23 */ /* 0x000fe20008010898 */
[----:B------:R-:W-:Y:S03]  /*22140*/  FFMA.FTZ R237, R237, UR4, -R150 ;  /* 0x00000004eded7c23 */ /* 0x000fe60008010896 */
[----:B------:R-:W-:Y:S01]  /*22150*/  MUFU.EX2 R154, R154 ;  /* 0x0000009a009a7308 */ /* 0x000fe20000000800 */
[----:B------:R-:W-:Y:S01]  /*22160*/  FFMA.FTZ R239, R239, UR4, -R152 ;  /* 0x00000004efef7c23 */ /* 0x000fe20008010898 */
[----:B------:R-:W-:Y:S01]  /*22170*/  FFMA.FTZ R241, R241, UR4, -R150 ;  /* 0x00000004f1f17c23 */ /* 0x000fe20008010896 */
[----:B------:R-:W-:Y:S01]  /*22180*/  FFMA.FTZ R207, R207, UR4, -R152 ;  /* 0x00000004cfcf7c23 */ /* 0x000fe20008010898 */
[----:B------:R-:W-:Y:S01]  /*22190*/  FFMA.FTZ R197, R197, UR4, -R150 ;  /* 0x00000004c5c57c23 */ /* 0x000fe20008010896 */
[----:B------:R-:W-:Y:S01]  /*221a0*/  LDSM.16.MT88.4 R108, [R140+0x3800] ;  /* 0x003800008c6c783b */ /* 0x000fe20000004200 */
[----:B------:R-:W-:Y:S01]  /*221b0*/  FFMA.FTZ R191, R191, UR4, -R152 ;  /* 0x00000004bfbf7c23 */ /* 0x000fe20008010898 */
[----:B------:R-:W-:Y:S03]  /*221c0*/  FFMA.FTZ R193, R193, UR4, -R150 ;  /* 0x00000004c1c17c23 */ /* 0x000fe60008010896 */
[----:B------:R-:W-:Y:S01]  /*221d0*/  MUFU.EX2 R173, R173 ;  /* 0x000000ad00ad7308 */ /* 0x000fe20000000800 */
[----:B-----5:R-:W-:Y:S01]  /*221e0*/  F2FP.F16.F32.PACK_AB R131, R141, R142 ;  /* 0x0000008e8d83723e */ /* 0x020fe200000000ff */
[--C-:B------:R-:W-:Y:S01]  /*221f0*/  FFMA.FTZ R182, R189, UR4, -R152.reuse ;  /* 0x00000004bdb67c23 */ /* 0x100fe20008010898 */
[----:B------:R-:W-:Y:S01]  /*22200*/  FFMA.FTZ R183, R183, UR4, -R152 ;  /* 0x00000004b7b77c23 */ /* 0x000fe20008010898 */
[--C-:B------:R-:W-:Y:S01]  /*22210*/  FFMA.FTZ R181, R181, UR4, -R150.reuse ;  /* 0x00000004b5b57c23 */ /* 0x100fe20008010896 */
[----:B------:R-:W-:Y:S01]  /*22220*/  LDSM.16.MT88.4 R100, [R213+0x3800] ;  /* 0x00380000d564783b */ /* 0x000fe20000004200 */
[----:B------:R-:W-:Y:S01]  /*22230*/  FFMA.FTZ R184, R175, UR4, -R150 ;  /* 0x00000004afb87c23 */ /* 0x000fe20008010896 */
[--C-:B------:R-:W-:Y:S01]  /*22240*/  FFMA.FTZ R171, R171, UR4, -R152.reuse ;  /* 0x00000004abab7c23 */ /* 0x100fe20008010898 */
[C---:B------:R-:W-:Y:S02]  /*22250*/  HMMA.16816.F32 R4, R128.reuse, R12, R4 ;  /* 0x0000000c8004723c */ /* 0x040fe40000001804 */
[----:B------:R-:W-:Y:S03]  /*22260*/  MUFU.EX2 R177, R177 ;  /* 0x000000b100b17308 */ /* 0x000fe60000000800 */
[C---:B------:R-:W-:Y:S01]  /*22270*/  FMUL.FTZ R12, R2.reuse, R120 ;  /* 0x00000078020c7220 */ /* 0x040fe20000410000 */
[----:B------:R-:W-:Y:S01]  /*22280*/  FMUL.FTZ R13, R2, R121 ;  /* 0x00000079020d7220 */ /* 0x000fe20000410000 */
[----:B------:R-:W-:Y:S01]  /*22290*/  FFMA.FTZ R186, R167, UR4, -R152 ;  /* 0x00000004a7ba7c23 */ /* 0x000fe20008010898 */
[C---:B------:R-:W-:Y:S04]  /*222a0*/  HMMA.16816.F32 R8, R128.reuse, R14, R8 ;  /* 0x0000000e8008723c */ /* 0x040fe80000001808 */
[----:B------:R-:W-:Y:S01]  /*222b0*/  MUFU.EX2 R156, R156 ;  /* 0x0000009c009c7308 */ /* 0x000fe20000000800 */
[C---:B------:R-:W-:Y:S01]  /*222c0*/  FMUL.FTZ R14, R0.reuse, R122 ;  /* 0x0000007a000e7220 */ /* 0x040fe20000410000 */
[----:B------:R-:W-:Y:S01]  /*222d0*/  FMUL.FTZ R15, R0, R123 ;  /* 0x0000007b000f7220 */ /* 0x000fe20000410000 */
[--C-:B------:R-:W-:Y:S01]  /*222e0*/  FFMA.FTZ R188, R169, UR4, -R150.reuse ;  /* 0x00000004a9bc7c23 */ /* 0x100fe20008010896 */
[----:B------:R-:W-:Y:S01]  /*222f0*/  FFMA.FTZ R163, R163, UR4, -R150 ;  /* 0x00000004a3a37c23 */ /* 0x000fe20008010896 */
[--C-:B------:R-:W-:Y:S01]  /*22300*/  FFMA.FTZ R165, R165, UR4, -R152.reuse ;  /* 0x00000004a5a57c23 */ /* 0x100fe20008010898 */
[----:B------:R-:W-:Y:S04]  /*22310*/  FFMA.FTZ R190, R161, UR4, -R152 ;  /* 0x00000004a1be7c23 */ /* 0x000fe80008010898 */
[----:B------:R-:W-:Y:S01]  /*22320*/  MUFU.EX2 R158, R158 ;  /* 0x0000009e009e7308 */ /* 0x000fe20000000800 */
[--C-:B------:R-:W-:Y:S01]  /*22330*/  FFMA.FTZ R159, R159, UR4, -R150.reuse ;  /* 0x000000049f9f7c23 */ /* 0x100fe20008010896 */
[C---:B------:R-:W-:Y:S03]  /*22340*/  HMMA.16816.F32 R12, R128.reuse, R20, R12 ;  /* 0x00000014800c723c */ /* 0x040fe6000000180c */
[C---:B------:R-:W-:Y:S01]  /*22350*/  FMUL.FTZ R20, R2.reuse, R112 ;  /* 0x0000007002147220 */ /* 0x040fe20000410000 */
[----:B------:R-:W-:Y:S01]  /*22360*/  FMUL.FTZ R21, R2, R113 ;  /* 0x0000007102157220 */ /* 0x000fe20000410000 */
[----:B------:R-:W-:Y:S03]  /*22370*/  FFMA.FTZ R192, R157, UR4, -R150 ;  /* 0x000000049dc07c23 */ /* 0x000fe60008010896 */
[----:B------:R-:W-:Y:S01]  /*22380*/  MUFU.EX2 R179, R179 ;  /* 0x000000b300b37308 */ /* 0x000fe20000000800 */
[--C-:B------:R-:W-:Y:S01]  /*22390*/  FFMA.FTZ R153, R153, UR4, -R152.reuse ;  /* 0x0000000499997c23 */ /* 0x100fe20008010898 */
[C---:B------:R-:W-:Y:S03]  /*223a0*/  HMMA.16816.F32 R16, R128.reuse, R22, R16 ;  /* 0x000000168010723c */ /* 0x040fe60000001810 */
[C---:B------:R-:W-:Y:S01]  /*223b0*/  FMUL.FTZ R22, R0.reuse, R114 ;  /* 0x0000007200167220 */ /* 0x040fe20000410000 */
[----:B------:R-:W-:Y:S01]  /*223c0*/  FMUL.FTZ R23, R0, R115 ;  /* 0x0000007300177220 */ /* 0x000fe20000410000 */
[--C-:B------:R-:W-:Y:S03]  /*223d0*/  FFMA.FTZ R194, R155, UR4, -R152.reuse ;  /* 0x000000049bc27c23 */ /* 0x100fe60008010898 */
[----:B------:R-:W-:Y:S01]  /*223e0*/  MUFU.EX2 R160, R160 ;  /* 0x000000a000a07308 */ /* 0x000fe20000000800 */
[----:B------:R-:W-:Y:S01]  /*223f0*/  FFMA.FTZ R151, R151, UR4, -R152 ;  /* 0x0000000497977c23 */ /* 0x000fe20008010898 */
[--C-:B------:R-:W-:Y:S01]  /*22400*/  FFMA.FTZ R136, R136, UR4, -R150.reuse ;  /* 0x0000000488887c23 */ /* 0x100fe20008010896 */
[--C-:B------:R-:W-:Y:S01]  /*22410*/  FFMA.FTZ R135, R135, UR4, -R150.reuse ;  /* 0x0000000487877c23 */ /* 0x100fe20008010896 */
[----:B------:R-:W-:Y:S01]  /*22420*/  FFMA.FTZ R134, R134, UR4, -R150 ;  /* 0x0000000486867c23 */ /* 0x000fe20008010896 */
        /* <DEDUP_REMOVED lines=11> */
[----:B------:R-:W-:Y:S01]  /*224e0*/  FFMA.FTZ R106, R166, UR4, -R150 ;  /* 0x00000004a66a7c23 */ /* 0x000fe20008010896 */
[----:B------:R-:W-:Y:S01]  /*224f0*/  FFMA.FTZ R166, R251, UR4, -R152 ;  /* 0x00000004fba67c23 */ /* 0x000fe20008010898 */
[----:B------:R-:W-:Y:S01]  /*22500*/  FFMA.FTZ R168, R245, UR4, -R150 ;  /* 0x00000004f5a87c23 */ /* 0x000fe20008010896 */
[--C-:B------:R-:W-:Y:S01]  /*22510*/  FFMA.FTZ R170, R243, UR4, -R152.reuse ;  /* 0x00000004f3aa7c23 */ /* 0x100fe20008010898 */
[C---:B--2---:R-:W-:Y:S04]  /*22520*/  HMMA.16816.F32 R28, R128.reuse, R36, R28 ;  /* 0x00000024801c723c */ /* 0x044fe8000000181c */
[----:B------:R-:W1:Y:S01]  /*22530*/  MUFU.EX2 R105, R105 ;  /* 0x0000006900697308 */ /* 0x000e620000000800 */
        /* <DEDUP_REMOVED lines=11> */
[--C-:B------:R-:W-:Y:S01]  /*225f0*/  FFMA.FTZ R172, R233, UR4, -R150.reuse ;  /* 0x00000004e9ac7c23 */ /* 0x100fe20008010896 */
[----:B------:R-:W-:Y:S01]  /*22600*/  FFMA.FTZ R176, R205, UR4, -R150 ;  /* 0x00000004cdb07c23 */ /* 0x000fe20008010896 */
[----:B------:R-:W-:Y:S03]  /*22610*/  FFMA.FTZ R178, R195, UR4, -R152 ;  /* 0x00000004c3b27c23 */ /* 0x000fe60008010898 */
[----:B------:R-:W-:Y:S01]  /*22620*/  MUFU.EX2 R96, R96 ;  /* 0x0000006000607308 */ /* 0x000fe20000000800 */
[C---:B------:R-:W-:Y:S03]  /*22630*/  HMMA.16816.F32 R36, R128.reuse, R44, R36 ;  /* 0x0000002c8024723c */ /* 0x040fe60000001824 */
[C---:B------:R-:W-:Y:S01]  /*22640*/  FMUL.FTZ R44, R2.reuse, R88 ;  /* 0x00000058022c7220 */ /* 0x040fe20000410000 */
[----:B------:R-:W-:Y:S01]  /*22650*/  FMUL.FTZ R45, R2, R89 ;  /* 0x00000059022d7220 */ /* 0x000fe20000410000 */
[----:B-1----:R-:W-:Y:S01]  /*22660*/  F2FP.F16.F32.PACK_AB R70, R105, R104 ;  /* 0x000000686946723e */ /* 0x002fe200000000ff */
[----:B------:R-:W-:Y:S03]  /*22670*/  FFMA.FTZ R180, R185, UR4, -R150 ;  /* 0x00000004b9b47c23 */ /* 0x000fe60008010896 */
[----:B------:R-:W1:Y:S01]  /*22680*/  MUFU.EX2 R97, R97 ;  /* 0x0000006100617308 */ /* 0x000e620000000800 */
[C---:B------:R-:W-:Y:S03]  /*22690*/  HMMA.16816.F32 R40, R128.reuse, R46, R40 ;  /* 0x0000002e8028723c */ /* 0x040fe60000001828 */
[C---:B------:R-:W-:Y:S01]  /*226a0*/  FMUL.FTZ R46, R0.reuse, R90 ;  /* 0x0000005a002e7220 */ /* 0x040fe20000410000 */
[----:B------:R-:W-:Y:S01]  /*226b0*/  FMUL.FTZ R47, R0, R91 ;  /* 0x0000005b002f7220 */ /* 0x000fe20000410000 */
[----:B------:R-:W-:Y:S01]  /*226c0*/  FFMA.FTZ R152, R148, UR4, -R152 ;  /* 0x0000000494987c23 */ /* 0x000fe20008010898 */
[----:B------:R-:W-:Y:S03]  /*226d0*/  LDSM.16.MT88.4 R88, [R140+0x800] ;  /* 0x000800008c58783b */ /* 0x000fe60000004200 */
[----:B------:R-:W-:Y:S01]  /*226e0*/  MUFU.EX2 R99, R99 ;  /* 0x0000006300637308 */ /* 0x000fe20000000800 */
[----:B------:R-:W-:Y:S01]  /*226f0*/  FFMA.FTZ R150, R133, UR4, -R150 ;  /* 0x0000000485967c23 */ /* 0x000fe20008010896 */
[----:B------:R-:W-:Y:S01]  /*22700*/  FFMA.FTZ R149, R2, R231, R149 ;  /* 0x000000e702957223 */ /* 0x000fe20000010095 */
[----:B------:R-:W-:Y:S01]  /*22710*/  FFMA.FTZ R147, R0, R229, R147 ;  /* 0x000000e500937223 */ /* 0x000fe20000010093 */
[C---:B------:R-:W-:Y:S03]  /*22720*/  HMMA.16816.F32 R44, R128.reuse, R52, R44 ;  /* 0x00000034802c723c */ /* 0x040fe6000000182c */
[C---:B------:R-:W-:Y:S01]  /*22730*/  FMUL.FTZ R52, R2.reuse, R80 ;  /* 0x0000005002347220 */ /* 0x040fe20000410000 */
[----:B------:R-:W-:Y:S01]  /*22740*/  FMUL.FTZ R53, R2, R81 ;  /* 0x0000005102357220 */ /* 0x000fe20000410000 */
[----:B-1----:R-:W-:Y:S01]  /*22750*/  F2FP.F16.F32.PACK_AB R68, R97, R96 ;  /* 0x000000606144723e */ /* 0x002fe200000000ff */
[----:B------:R-:W1:Y:S01]  /*22760*/  MUFU.EX2 R98, R98 ;  /* 0x0000006200627308 */ /* 0x000e620000000800 */
[----:B------:R-:W-:Y:S01]  /*22770*/  FADD.FTZ R146, R146, R149 ;  /* 0x0000009592927221 */ /* 0x000fe20000010000 */
[C---:B------:R-:W-:Y:S03]  /*22780*/  HMMA.16816.F32 R48, R128.reuse, R54, R48 ;  /* 0x000000368030723c */ /* 0x040fe60000001830 */
[C---:B------:R-:W-:Y:S01]  /*22790*/  FMUL.FTZ R54, R0.reuse, R82 ;  /* 0x0000005200367220 */ /* 0x040fe20000410000 */
[----:B------:R-:W-:Y:S01]  /*227a0*/  FMUL.FTZ R55, R0, R83 ;  /* 0x0000005300377220 */ /* 0x000fe20000410000 */
[----:B------:R-:W-:Y:S01]  /*227b0*/  FADD.FTZ R147, R143, R147 ;  /* 0x000000938f937221 */ /* 0x000fe20000010000 */
[----:B------:R-:W2:Y:S02]  /*227c0*/  LDSM.16.MT88.4 R80, [R211+0xc800] ;  /* 0x00c80000d350783b */ /* 0x000ea40000004200 */
[----:B------:R-:W5:Y:S01]  /*227d0*/  MUFU.EX2 R106, R106 ;  /* 0x0000006a006a7308 */ /* 0x000f620000000800 */
[----:B------:R-:W-:Y:S01]  /*227e0*/  ISETP.NE.AND P1, PT, R222, RZ, PT ;  /* 0x000000ffde00720c */ /* 0x000fe20003f25270 */
[----:B------:R-:W-:Y:S01]  /*227f0*/  FADD.FTZ R142, R142, R147 ;  /* 0x000000938e8e7221 */ /* 0x000fe20000010000 */
[C---:B----4-:R-:W-:Y:S03]  /*22800*/  HMMA.16816.F32 R52, R128.reuse, R60, R52 ;  /* 0x0000003c8034723c */ /* 0x050fe60000001834 */
[C---:B------:R-:W-:Y:S01]  /*22810*/  FMUL.FTZ R60, R2.reuse, R72 ;  /* 0x00000048023c7220 */ /* 0x040fe20000410000 */
[----:B------:R-:W-:Y:S01]  /*22820*/  FMUL.FTZ R61, R2, R73 ;  /* 0x00000049023d7220 */ /* 0x000fe20000410000 */
[----:B-1----:R-:W-:Y:S02]  /*22830*/  F2FP.F16.F32.PACK_AB R69, R98, R99 ;  /* 0x000000636245723e */ /* 0x002fe400000000ff */
[----:B------:R-:W-:Y:S01]  /*22840*/  MUFU.EX2 R162, R162 ;  /* 0x000000a200a27308 */ /* 0x000fe20000000800 */
[----:B------:R-:W-:Y:S01]  /*22850*/  FADD.FTZ R142, R141, R142 ;  /* 0x0000008e8d8e7221 */ /* 0x000fe20000010000 */
[C---:B------:R-:W-:Y:S03]  /*22860*/  HMMA.16816.F32 R56, R128.reuse, R62, R56 ;  /* 0x0000003e8038723c */ /* 0x040fe60000001838 */
[C---:B------:R-:W-:Y:S01]  /*22870*/  FMUL.FTZ R62, R0.reuse, R74 ;  /* 0x0000004a003e7220 */ /* 0x040fe20000410000 */
[----:B------:R-:W-:Y:S01]  /*22880*/  FMUL.FTZ R63, R0, R75 ;  /* 0x0000004b003f7220 */ /* 0x000fe20000410000 */
[----:B-----5:R-:W-:Y:S01]  /*22890*/  F2FP.F16.F32.PACK_AB R71, R106, R107 ;  /* 0x0000006b6a47723e */ /* 0x020fe200000000ff */
[----:B------:R-:W1:Y:S02]  /*228a0*/  LDSM.16.MT88.4 R72, [R213+0x800] ;  /* 0x00080000d548783b */ /* 0x000e640000004200 */
[----:B------:R-:W4:Y:S01]  /*228b0*/  MUFU.EX2 R199, R199 ;  /* 0x000000c700c77308 */ /* 0x000f220000000800 */
[----:B------:R-:W-:Y:S02]  /*228c0*/  FADD.FTZ R99, R99, R142 ;  /* 0x0000008e63637221 */ /* 0x000fe40000010000 */
[C---:B---3--:R-:W-:Y:S03]  /*228d0*/  HMMA.16816.F32 R60, R128.reuse, R84, R60 ;  /* 0x00000054803c723c */ /* 0x048fe6000000183c */
[----:B------:R-:W-:Y:S04]  /*228e0*/  FADD.FTZ R98, R98, R99 ;  /* 0x0000006362627221 */ /* 0x000fe80000010000 */
[----:B------:R-:W-:Y:S01]  /*228f0*/  MUFU.EX2 R201, R201 ;  /* 0x000000c900c97308 */ /* 0x000fe20000000800 */
[----:B------:R-:W-:Y:S01]  /*22900*/  FADD.FTZ R107, R107, R98 ;  /* 0x000000626b6b7221 */ /* 0x000fe20000010000 */
[----:B------:R-:W-:Y:S01]  /*22910*/  HMMA.16816.F32 R64, R128, R86, R64 ;  /* 0x000000568040723c */ /* 0x000fe20000001840 */
[----:B------:R-:W-:Y:S02]  /*22920*/  LDSM.16.MT88.4 R84, [R140+0x4800] ;  /* 0x004800008c54783b */ /* 0x000fe40000004200 */
[----:B------:R-:W-:Y:S05]  /*22930*/  FADD.FTZ R106, R106, R107 ;  /* 0x0000006b6a6a7221 */ /* 0x000fea0000010000 */
[----:B------:R-:W3:Y:S01]  /*22940*/  MUFU.EX2 R164, R164 ;  /* 0x000000a400a47308 */ /* 0x000ee20000000800 */
[C---:B------:R-:W-:Y:S09]  /*22950*/  HMMA.16816.F32 R4, R68.reuse, R76, R4 ;  /* 0x0000004c4404723c */ /* 0x040ff20000001804 */
[----:B------:R-:W-:Y:S01]  /*22960*/  MUFU.EX2 R166, R166 ;  /* 0x000000a600a67308 */ /* 0x000fe20000000800 */
[C---:B------:R-:W-:Y:S01]  /*22970*/  HMMA.16816.F32 R8, R68.reuse, R78, R8 ;  /* 0x0000004e4408723c */ /* 0x040fe20000001808 */
[----:B------:R-:W5:Y:S08]  /*22980*/  LDSM.16.MT88.4 R76, [R212+0x10800] ;  /* 0x01080000d44c783b */ /* 0x000f700000004200 */
[----:B------:R-:W3:Y:S01]  /*22990*/  MUFU.EX2 R203, R203 ;  /* 0x000000cb00cb7308 */ /* 0x000ee20000000800 */
[C---:B--2---:R-:W-:Y:S09]  /*229a0*/  HMMA.16816.F32 R12, R68.reuse, R80, R12 ;  /* 0x00000050440c723c */ /* 0x044ff2000000180c */
[----:B------:R-:W-:Y:S01]  /*229b0*/  MUFU.EX2 R168, R168 ;  /* 0x000000a800a87308 */ /* 0x000fe20000000800 */
[C---:B------:R-:W-:Y:S01]  /*229c0*/  HMMA.16816.F32 R16, R68.reuse, R82, R16 ;  /* 0x000000524410723c */ /* 0x040fe20000001810 */
[----:B------:R-:W2:Y:S08]  /*229d0*/  LDSM.16.MT88.4 R80, [R211+0x10800] ;  /* 0x01080000d350783b */ /* 0x000eb00000004200 */
[----:B------:R-:W3:Y:S01]  /*229e0*/  MUFU.EX2 R237, R237 ;  /* 0x000000ed00ed7308 */ /* 0x000ee20000000800 */
[C---:B------:R-:W-:Y:S09]  /*229f0*/  HMMA.16816.F32 R20, R68.reuse, R88, R20 ;  /* 0x000000584414723c */ /* 0x040ff20000001814 */
[----:B------:R-:W-:Y:S01]  /*22a00*/  MUFU.EX2 R170, R170 ;  /* 0x000000aa00aa7308 */ /* 0x000fe20000000800 */
[C---:B------:R-:W-:Y:S01]  /*22a10*/  HMMA.16816.F32 R24, R68.reuse, R90, R24 ;  /* 0x0000005a4418723c */ /* 0x040fe20000001818 */
[----:B------:R-:W4:Y:S08]  /*22a20*/  LDSM.16.MT88.4 R88, [R213+0x4800] ;  /* 0x00480000d558783b */ /* 0x000f300000004200 */
[----:B------:R-:W3:Y:S01]  /*22a30*/  MUFU.EX2 R239, R239 ;  /* 0x000000ef00ef7308 */ /* 0x000ee20000000800 */
[C---:B-1----:R-:W-:Y:S09]  /*22a40*/  HMMA.16816.F32 R28, R68.reuse, R72, R28 ;  /* 0x00000048441c723c */ /* 0x042ff2000000181c */
[----:B------:R-:W-:Y:S01]  /*22a50*/  MUFU.EX2 R241, R241 ;  /* 0x000000f100f17308 */ /* 0x000fe20000000800 */
[C---:B------:R-:W-:Y:S01]  /*22a60*/  HMMA.16816.F32 R32, R68.reuse, R74, R32 ;  /* 0x0000004a4420723c */ /* 0x040fe20000001820 */
[----:B------:R-:W1:Y:S08]  /*22a70*/  LDSM.16.MT88.4 R72, [R212+0xd000] ;  /* 0x00d00000d448783b */ /* 0x000e700000004200 */
[----:B------:R-:W3:Y:S01]  /*22a80*/  MUFU.EX2 R172, R172 ;  /* 0x000000ac00ac7308 */ /* 0x000ee20000000800 */
[C---:B-----5:R-:W-:Y:S09]  /*22a90*/  HMMA.16816.F32 R36, R68.reuse, R76, R36 ;  /* 0x0000004c4424723c */ /* 0x060ff20000001824 */
        /* <DEDUP_REMOVED lines=12> */
[----:B------:R-:W-:Y:S08]  /*22b60*/  LDSM.16.MT88.4 R84, [R140+0x5000] ;  /* 0x005000008c54783b */ /* 0x000ff00000004200 */
[----:B------:R-:W3:Y:S01]  /*22b70*/  MUFU.EX2 R191, R191 ;  /* 0x000000bf00bf7308 */ /* 0x000ee20000000800 */
[C---:B----4-:R-:W-:Y:S09]  /*22b80*/  HMMA.16816.F32 R60, R68.reuse, R88, R60 ;  /* 0x00000058443c723c */ /* 0x050ff2000000183c */
[----:B------:R-:W-:Y:S01]  /*22b90*/  MUFU.EX2 R193, R193 ;  /* 0x000000c100c17308 */ /* 0x000fe20000000800 */
[----:B------:R-:W-:Y:S01]  /*22ba0*/  HMMA.16816.F32 R64, R68, R90, R64 ;  /* 0x0000005a4440723c */ /* 0x000fe20000001840 */
[----:B------:R-:W-:Y:S02]  /*22bb0*/  LDSM.16.MT88.4 R88, [R213+0x5000] ;  /* 0x00500000d558783b */ /* 0x000fe40000004200 */
[----:B------:R-:W-:Y:S06]  /*22bc0*/  F2FP.F16.F32.PACK_AB R68, R173, R154 ;  /* 0x0000009aad44723e */ /* 0x000fec00000000ff */
[----:B------:R-:W4:Y:S01]  /*22bd0*/  MUFU.EX2 R180, R180 ;  /* 0x000000b400b47308 */ /* 0x000f220000000800 */
[C---:B------:R-:W-:Y:S01]  /*22be0*/  F2FP.F16.F32.PACK_AB R69, R156.reuse, R177 ;  /* 0x000000b19c45723e */ /* 0x040fe200000000ff */
[----:B------:R-:W-:Y:S01]  /*22bf0*/  FADD.FTZ R177, R177, R106 ;  /* 0x0000006ab1b17221 */ /* 0x000fe20000010000 */
[----:B------:R-:W-:Y:S02]  /*22c00*/  F2FP.F16.F32.PACK_AB R70, R179, R158 ;  /* 0x0000009eb346723e */ /* 0x000fe400000000ff */
[C---:B------:R-:W-:Y:S01]  /*22c10*/  F2FP.F16.F32.PACK_AB R71, R187.reuse, R160 ;  /* 0x000000a0bb47723e */ /* 0x040fe200000000ff */
[----:B------:R-:W-:Y:S04]  /*22c20*/  FADD.FTZ R177, R156, R177 ;  /* 0x000000b19cb17221 */ /* 0x000fe80000010000 */
[----:B------:R-:W-:Y:S01]  /*22c30*/  MUFU.EX2 R182, R182 ;  /* 0x000000b600b67308 */ /* 0x000fe20000000800 */
[----:B------:R-:W-:Y:S01]  /*22c40*/  FADD.FTZ R160, R160, R177 ;  /* 0x000000b1a0a07221 */ /* 0x000fe20000010000 */
[C---:B-1----:R-:W-:Y:S03]  /*22c50*/  HMMA.16816.F32 R4, R68.reuse, R72, R4 ;  /* 0x000000484404723c */ /* 0x042fe60000001804 */
[----:B------:R-:W-:Y:S05]  /*22c60*/  FADD.FTZ R160, R187, R160 ;  /* 0x000000a0bba07221 */ /* 0x000fea0000010000 */
[----:B------:R-:W1:Y:S01]  /*22c70*/  MUFU.EX2 R183, R183 ;  /* 0x000000b700b77308 */ /* 0x000e620000000800 */
[C---:B------:R-:W-:Y:S01]  /*22c80*/  HMMA.16816.F32 R8, R68.reuse, R74, R8 ;  /* 0x0000004a4408723c */ /* 0x040fe20000001808 */
[----:B------:R-:W3:Y:S08]  /*22c90*/  LDSM.16.MT88.4 R72, [R212+0x11000] ;  /* 0x01100000d448783b */ /* 0x000ef00000004200 */
[----:B------:R-:W-:Y:S01]  /*22ca0*/  MUFU.EX2 R181, R181 ;  /* 0x000000b500b57308 */ /* 0x000fe20000000800 */
[C---:B------:R-:W-:Y:S09]  /*22cb0*/  HMMA.16816.F32 R12, R68.reuse, R92, R12 ;  /* 0x0000005c440c723c */ /* 0x040ff2000000180c */
[----:B------:R-:W1:Y:S01]  /*22cc0*/  MUFU.EX2 R184, R184 ;  /* 0x000000b800b87308 */ /* 0x000e620000000800 */
[C---:B------:R-:W-:Y:S01]  /*22cd0*/  HMMA.16816.F32 R16, R68.reuse, R94, R16 ;  /* 0x0000005e4410723c */ /* 0x040fe20000001810 */
[----:B------:R-:W-:Y:S08]  /*22ce0*/  LDSM.16.MT88.4 R92, [R211+0xd800] ;  /* 0x00d80000d35c783b */ /* 0x000ff00000004200 */
[----:B------:R-:W-:Y:S01]  /*22cf0*/  MUFU.EX2 R171, R171 ;  /* 0x000000ab00ab7308 */ /* 0x000fe20000000800 */
[C---:B-----5:R-:W-:Y:S09]  /*22d00*/  HMMA.16816.F32 R20, R68.reuse, R76, R20 ;  /* 0x0000004c4414723c */ /* 0x060ff20000001814 */
[----:B------:R-:W5:Y:S01]  /*22d10*/  MUFU.EX2 R186, R186 ;  /* 0x000000ba00ba7308 */ /* 0x000f620000000800 */
[C---:B------:R-:W-:Y:S01]  /*22d20*/  HMMA.16816.F32 R24, R68.reuse, R78, R24 ;  /* 0x0000004e4418723c */ /* 0x040fe20000001818 */
[----:B------:R-:W4:Y:S08]  /*22d30*/  LDSM.16.MT88.4 R76, [R211+0x11000] ;  /* 0x01100000d34c783b */ /* 0x000f300000004200 */
[----:B------:R-:W-:Y:S01]  /*22d40*/  MUFU.EX2 R188, R188 ;  /* 0x000000bc00bc7308 */ /* 0x000fe20000000800 */
[C---:B--2---:R-:W-:Y:S09]  /*22d50*/  HMMA.16816.F32 R28, R68.reuse, R80, R28 ;  /* 0x00000050441c723c */ /* 0x044ff2000000181c */
[----:B------:R-:W2:Y:S01]  /*22d60*/  MUFU.EX2 R163, R163 ;  /* 0x000000a300a37308 */ /* 0x000ea20000000800 */
[C---:B------:R-:W-:Y:S01]  /*22d70*/  HMMA.16816.F32 R32, R68.reuse, R82, R32 ;  /* 0x000000524420723c */ /* 0x040fe20000001820 */
[----:B------:R-:W1:Y:S08]  /*22d80*/  LDSM.16.MT88.4 R80, [R212+0xd800] ;  /* 0x00d80000d450783b */ /* 0x000e700000004200 */
[----:B------:R-:W-:Y:S01]  /*22d90*/  MUFU.EX2 R165, R165 ;  /* 0x000000a500a57308 */ /* 0x000fe20000000800 */
[C---:B---3--:R-:W-:Y:S09]  /*22da0*/  HMMA.16816.F32 R36, R68.reuse, R72, R36 ;  /* 0x000000484424723c */ /* 0x048ff20000001824 */
[----:B------:R-:W3:Y:S01]  /*22db0*/  MUFU.EX2 R190, R190 ;  /* 0x000000be00be7308 */ /* 0x000ee20000000800 */
[C---:B------:R-:W-:Y:S01]  /*22dc0*/  HMMA.16816.F32 R40, R68.reuse, R74, R40 ;  /* 0x0000004a4428723c */ /* 0x040fe20000001828 */
[----:B------:R-:W5:Y:S08]  /*22dd0*/  LDSM.16.MT88.4 R72, [R140+0x1800] ;  /* 0x001800008c48783b */ /* 0x000f700000004200 */
[----:B------:R-:W-:Y:S01]  /*22de0*/  MUFU.EX2 R159, R159 ;  /* 0x0000009f009f7308 */ /* 0x000fe20000000800 */
[C---:B----4-:R-:W-:Y:S09]  /*22df0*/  HMMA.16816.F32 R44, R68.reuse, R76, R44 ;  /* 0x0000004c442c723c */ /* 0x050ff2000000182c */
[----:B------:R-:W4:Y:S01]  /*22e00*/  MUFU.EX2 R192, R192 ;  /* 0x000000c000c07308 */ /* 0x000f220000000800 */
[C---:B------:R-:W-:Y:S01]  /*22e10*/  HMMA.16816.F32 R48, R68.reuse, R78, R48 ;  /* 0x0000004e4430723c */ /* 0x040fe20000001830 */
[----:B------:R-:W2:Y:S08]  /*22e20*/  LDSM.16.MT88.4 R76, [R213+0x1800] ;  /* 0x00180000d54c783b */ /* 0x000eb00000004200 */
[----:B------:R-:W-:Y:S01]  /*22e30*/  MUFU.EX2 R153, R153 ;  /* 0x0000009900997308 */ /* 0x000fe20000000800 */
[C---:B------:R-:W-:Y:S09]  /*22e40*/  HMMA.16816.F32 R52, R68.reuse, R84, R52 ;  /* 0x000000544434723c */ /* 0x040ff20000001834 */
[----:B------:R-:W4:Y:S01]  /*22e50*/  MUFU.EX2 R194, R194 ;  /* 0x000000c200c27308 */ /* 0x000f220000000800 */
[C---:B------:R-:W-:Y:S01]  /*22e60*/  HMMA.16816.F32 R56, R68.reuse, R86, R56 ;  /* 0x000000564438723c */ /* 0x040fe20000001838 */
[----:B------:R-:W-:Y:S08]  /*22e70*/  LDSM.16.MT88.4 R84, [R140+0x5800] ;  /* 0x005800008c54783b */ /* 0x000ff00000004200 */
[----:B------:R-:W-:Y:S01]  /*22e80*/  MUFU.EX2 R136, R136 ;  /* 0x0000008800887308 */ /* 0x000fe20000000800 */
[C---:B------:R-:W-:Y:S09]  /*22e90*/  HMMA.16816.F32 R60, R68.reuse, R88, R60 ;  /* 0x00000058443c723c */ /* 0x040ff2000000183c */
[----:B------:R-:W4:Y:S01]  /*22ea0*/  MUFU.EX2 R135, R135 ;  /* 0x0000008700877308 */ /* 0x000f220000000800 */
        /* <DEDUP_REMOVED lines=9> */
[----:B------:R-:W4:Y:S01]  /*22f40*/  MUFU.EX2 R152, R152 ;  /* 0x0000009800987308 */ /* 0x000f220000000800 */
[----:B------:R-:W-:Y:S01]  /*22f50*/  FADD.FTZ R168, R168, R201 ;  /* 0x000000c9a8a87221 */ /* 0x000fe20000010000 */
[C---:B-1----:R-:W-:Y:S03]  /*22f60*/  HMMA.16816.F32 R4, R68.reuse, R80, R4 ;  /* 0x000000504404723c */ /* 0x042fe60000001804 */
[----:B------:R-:W-:Y:S05]  /*22f70*/  FADD.FTZ R168, R237, R168 ;  /* 0x000000a8eda87221 */ /* 0x000fea0000010000 */
[----:B------:R-:W-:Y:S01]  /*22f80*/  MUFU.EX2 R134, R134 ;  /* 0x0000008600867308 */ /* 0x000fe20000000800 */
[C---:B------:R-:W-:Y:S01]  /*22f90*/  HMMA.16816.F32 R8, R68.reuse, R82, R8 ;  /* 0x000000524408723c */ /* 0x040fe20000001808 */
[----:B------:R-:W1:Y:S08]  /*22fa0*/  LDSM.16.MT88.4 R80, [R212+0x11800] ;  /* 0x01180000d450783b */ /* 0x000e700000004200 */
[----:B------:R-:W4:Y:S01]  /*22fb0*/  MUFU.EX2 R133, R150 ;  /* 0x0000009600857308 */ /* 0x000f220000000800 */
        /* <DEDUP_REMOVED lines=9> */
[C---:B-1----:R-:W-:Y:S08]  /*23050*/  HMMA.16816.F32 R36, R68.reuse, R80, R36 ;  /* 0x000000504424723c */ /* 0x042ff00000001824 */
[C---:B------:R-:W-:Y:S01]  /*23060*/  HMMA.16816.F32 R40, R68.reuse, R82, R40 ;  /* 0x000000524428723c */ /* 0x040fe20000001828 */
[----:B------:R-:W1:Y:S07]  /*23070*/  LDSM.16.MT88.4 R80, [R140+0x2000] ;  /* 0x002000008c50783b */ /* 0x000e6e0000004200 */
        /* <DEDUP_REMOVED lines=23> */
[C---:B-1----:R-:W-:Y:S08]  /*231f0*/  HMMA.16816.F32 R20, R68.reuse, R80, R20 ;  /* 0x000000504414723c */ /* 0x042ff00000001814 */
[C---:B------:R-:W-:Y:S01]  /*23200*/  HMMA.16816.F32 R24, R68.reuse, R82, R24 ;  /* 0x000000524418723c */ /* 0x040fe20000001818 */
[----:B------:R-:W1:Y:S07]  /*23210*/  LDSM.16.MT88.4 R80, [R211+0x12000] ;  /* 0x01200000d350783b */ /* 0x000e6e0000004200 */
        /* <DEDUP_REMOVED lines=22> */
[C---:B-----5:R-:W-:Y:S03]  /*23380*/  HMMA.16816.F32 R4, R68.reuse, R72, R4 ;  /* 0x000000484404723c */ /* 0x060fe60000001804 */
[----:B------:R-:W-:Y:S05]  /*23390*/  FADD.FTZ R181, R184, R181 ;  /* 0x000000b5b8b57221 */ /* 0x000fea0000010000 */
[C---:B------:R-:W-:Y:S01]  /*233a0*/  HMMA.16816.F32 R8, R68.reuse, R74, R8 ;  /* 0x0000004a4408723c */ /* 0x040fe20000001808 */
[----:B------:R-:W5:Y:S07]  /*233b0*/  LDSM.16.MT88.4 R72, [R212+0x12800] ;  /* 0x01280000d448783b */ /* 0x000f6e0000004200 */
[C---:B------:R-:W-:Y:S08]  /*233c0*/  HMMA.16816.F32 R12, R68.reuse, R92, R12 ;  /* 0x0000005c440c723c */ /* 0x040ff0000000180c */
[C---:B------:R-:W-:Y:S01]  /*233d0*/  HMMA.16816.F32 R16, R68.reuse, R94, R16 ;  /* 0x0000005e4410723c */ /* 0x040fe20000001810 */
[----:B------:R-:W-:Y:S07]  /*233e0*/  LDSM.16.MT88.4 R92, [R211+0xf000] ;  /* 0x00f00000d35c783b */ /* 0x000fee0000004200 */
        /* <DEDUP_REMOVED lines=21> */
[----:B---3--:R-:W-:Y:S02]  /*23540*/  F2FP.F16.F32.PACK_AB R70, R190, R165 ;  /* 0x000000a5be46723e */ /* 0x008fe400000000ff */
[C---:B----4-:R-:W-:Y:S01]  /*23550*/  F2FP.F16.F32.PACK_AB R71, R192.reuse, R159 ;  /* 0x0000009fc047723e */ /* 0x050fe200000000ff */
[----:B------:R-:W-:Y:S04]  /*23560*/  FADD.FTZ R188, R163, R188 ;  /* 0x000000bca3bc7221 */ /* 0x000fe80000010000 */
[----:B------:R-:W-:Y:S02]  /*23570*/  FADD.FTZ R159, R159, R188 ;  /* 0x000000bc9f9f7221 */ /* 0x000fe40000010000 */
[C---:B-1----:R-:W-:Y:S03]  /*23580*/  HMMA.16816.F32 R4, R68.reuse, R80, R4 ;  /* 0x000000504404723c */ /* 0x042fe60000001804 */
[----:B------:R-:W-:Y:S05]  /*23590*/  FADD.FTZ R159, R192, R159 ;  /* 0x0000009fc09f7221 */ /* 0x000fea0000010000 */
[C---:B------:R-:W-:Y:S01]  /*235a0*/  HMMA.16816.F32 R8, R68.reuse, R82, R8 ;  /* 0x000000524408723c */ /* 0x040fe20000001808 */
[----:B------:R-:W1:Y:S07]  /*235b0*/  LDSM.16.MT88.4 R80, [R212+0x13000] ;  /* 0x01300000d450783b */ /* 0x000e6e0000004200 */
[C---:B------:R-:W-:Y:S08]  /*235c0*/  HMMA.16816.F32 R12, R68.reuse, R92, R12 ;  /* 0x0000005c440c723c */ /* 0x040ff0000000180c */
[C---:B------:R-:W-:Y:S01]  /*235d0*/  HMMA.16816.F32 R16, R68.reuse, R94, R16 ;  /* 0x0000005e4410723c */ /* 0x040fe20000001810 */
[----:B------:R-:W-:Y:S07]  /*235e0*/  LDSM.16.MT88.4 R92, [R212+0x13800] ;  /* 0x01380000d45c783b */ /* 0x000fee0000004200 */
[C---:B-----5:R-:W-:Y:S08]  /*235f0*/  HMMA.16816.F32 R20, R68.reuse, R72, R20 ;  /* 0x000000484414723c */ /* 0x060ff00000001814 */
[C---:B------:R-:W-:Y:S01]  /*23600*/  HMMA.16816.F32 R24, R68.reuse, R74, R24 ;  /* 0x0000004a4418723c */ /* 0x040fe20000001818 */
[----:B------:R-:W3:Y:S07]  /*23610*/  LDSM.16.MT88.4 R72, [R211+0x13000] ;  /* 0x01300000d348783b */ /* 0x000eee0000004200 */
[C---:B--2---:R-:W-:Y:S08]  /*23620*/  HMMA.16816.F32 R28, R68.reuse, R76, R28 ;  /* 0x0000004c441c723c */ /* 0x044ff0000000181c */
[C---:B------:R-:W-:Y:S01]  /*23630*/  HMMA.16816.F32 R32, R68.reuse, R78, R32 ;  /* 0x0000004e4420723c */ /* 0x040fe20000001820 */
[----:B------:R-:W-:Y:S07]  /*23640*/  LDSM.16.MT88.4 R76, [R140+0x7800] ;  /* 0x007800008c4c783b */ /* 0x000fee0000004200 */
[C---:B-1----:R-:W-:Y:S08]  /*23650*/  HMMA.16816.F32 R36, R68.reuse, R80, R36 ;  /* 0x000000504424723c */ /* 0x042ff00000001824 */
[C---:B------:R-:W-:Y:S08]  /*23660*/  HMMA.16816.F32 R40, R68.reuse, R82, R40 ;  /* 0x000000524428723c */ /* 0x040ff00000001828 */
[C---:B---3--:R-:W-:Y:S08]  /*23670*/  HMMA.16816.F32 R44, R68.reuse, R72, R44 ;  /* 0x00000048442c723c */ /* 0x048ff0000000182c */
        /* <DEDUP_REMOVED lines=45> */
[C---:B-1----:R-:W-:Y:S03]  /*23950*/  HMMA.16816.F32 R88, R68.reuse, R84, R44 ;  /* 0x000000544458723c */ /* 0x042fe6000000182c */
[----:B------:R-:W-:Y:S04]  /*23960*/  FADD.FTZ R0, R182, R191 ;  /* 0x000000bfb6007221 */ /* 0x000fe80000010000 */
[----:B------:R-:W-:Y:S01]  /*23970*/  FADD.FTZ R0, R183, R0 ;  /* 0x00000000b7007221 */ /* 0x000fe20000010000 */
[C---:B------:R-:W-:Y:S03]  /*23980*/  HMMA.16816.F32 R84, R68.reuse, R86, R48 ;  /* 0x000000564454723c */ /* 0x040fe60000001830 */
[----:B------:R-:W-:Y:S01]  /*23990*/  FADD.FTZ R171, R171, R0 ;  /* 0x00000000abab7221 */ /* 0x000fe20000010000 */
[----:B------:R-:W-:Y:S03]  /*239a0*/  MOV R0, R3 ;  /* 0x0000000300007202 */ /* 0x000fe60000000f00 */
[----:B------:R-:W-:Y:S01]  /*239b0*/  FADD.FTZ R186, R186, R171 ;  /* 0x000000abbaba7221 */ /* 0x000fe20000010000 */
[C---:B------:R-:W-:Y:S03]  /*239c0*/  HMMA.16816.F32 R80, R68.reuse, R76, R52 ;  /* 0x0000004c4450723c */ /* 0x040fe60000001834 */
[----:B------:R-:W-:Y:S04]  /*239d0*/  FADD.FTZ R165, R165, R186 ;  /* 0x000000baa5a57221 */ /* 0x000fe80000010000 */
[----:B------:R-:W-:Y:S01]  /*239e0*/  FADD.FTZ R190, R190, R165 ;  /* 0x000000a5bebe7221 */ /* 0x000fe20000010000 */
[C---:B------:R-:W-:Y:S03]  /*239f0*/  HMMA.16816.F32 R76, R68.reuse, R78, R56 ;  /* 0x0000004e444c723c */ /* 0x040fe60000001838 */
[----:B------:R-:W-:Y:S04]  /*23a00*/  FADD.FTZ R153, R153, R190 ;  /* 0x000000be99997221 */ /* 0x000fe80000010000 */
[----:B------:R-:W-:Y:S01]  /*23a10*/  FADD.FTZ R194, R194, R153 ;  /* 0x00000099c2c27221 */ /* 0x000fe20000010000 */
[C---:B--2---:R-:W-:Y:S03]  /*23a20*/  HMMA.16816.F32 R72, R68.reuse, R4, R60 ;  /* 0x000000044448723c */ /* 0x044fe6000000183c */
[----:B------:R-:W-:Y:S04]  /*23a30*/  FADD.FTZ R151, R151, R194 ;  /* 0x000000c297977221 */ /* 0x000fe80000010000 */
[----:B------:R-:W-:Y:S01]  /*23a40*/  FADD.FTZ R231, R152, R151 ;  /* 0x0000009798e77221 */ /* 0x000fe20000010000 */
[----:B------:R-:W-:Y:S01]  /*23a50*/  HMMA.16816.F32 R68, R68, R6, R64 ;  /* 0x000000064444723c */ /* 0x000fe20000001840 */
[----:B------:R-:W-:Y:S08]  /*23a60*/  @!UPT UIADD3 URZ, UPT, UPT, URZ, URZ, URZ ;  /* 0x000000fffffff290 */ /* 0x000ff0000fffe0ff */
[----:B------:R-:W-:Y:S11]  /*23a70*/  @P1 BRA `(.L_x_1156) ;  /* 0xffffffb000681947 */ /* 0x000ff6000383ffff */
.L_x_1152:
        /* <DEDUP_REMOVED lines=213> */
.L_x_1158:
[----:B------:R-:W-:Y:S05]  /*247d0*/  BSYNC.RECONVERGENT B0 ;  /* 0x0000000000007941 */ /* 0x000fea0003800200 */
.L_x_1157:
        /* <DEDUP_REMOVED lines=35> */
.L_x_1160:
[----:B------:R-:W-:Y:S05]  /*24a10*/  BSYNC.RECONVERGENT B0 ;  /* 0x0000000000007941 */ /* 0x000fea0003800200 */
.L_x_1159:
        /* <DEDUP_REMOVED lines=20> */
.L_x_1162:
[----:B------:R-:W-:Y:S05]  /*24b60*/  BSYNC.RECONVERGENT B0 ;  /* 0x0000000000007941 */ /* 0x000fea0003800200 */
.L_x_1161:
        /* <DEDUP_REMOVED lines=20> */
.L_x_1164:
[----:B------:R-:W-:Y:S05]  /*24cb0*/  BSYNC.RECONVERGENT B0 ;  /* 0x0000000000007941 */ /* 0x000fea0003800200 */
.L_x_1163:
        /* <DEDUP_REMOVED lines=19> */
.L_x_1165:
        /* <DEDUP_REMOVED lines=9> */
.L_x_7213:


//--------------------- .text._ZN5flash24flash_fwd_splitkv_kernelI23Flash_fwd_kernel_traitsILi128ELi64ELi128ELi4ELb0ELb0EN7cutlass6half_tE19Flash_kernel_traitsILi128ELi64ELi128ELi4ES3_EELb1ELb0ELb0ELb0ELb0ELb0ELb1ELb0EEEvNS_16Flash_fwd_paramsE --------------------------
	.section	.text._ZN5flash24flash_fwd_splitkv_kernelI23Flash_fwd_kernel_traitsILi128ELi64ELi128ELi4ELb0ELb0EN7cutlass6half_tE19Flash_kernel_traitsILi128ELi64ELi128ELi4ES3_EELb1ELb0ELb0ELb0ELb0ELb0ELb1ELb0EEEvNS_16Flash_fwd_paramsE,"ax",@progbits
	.align	128
        .global         _ZN5flash24flash_fwd_splitkv_kernelI23Flash_fwd_kernel_traitsILi128ELi64ELi128ELi4ELb0ELb0EN7cutlass6half_tE19Flash_kernel_traitsILi128ELi64ELi128ELi4ES3_EELb1ELb0ELb0ELb0ELb0ELb0ELb1ELb0EEEvNS_16Flash_fwd_paramsE
        .type           _ZN5flash24flash_fwd_splitkv_kernelI23Flash_fwd_kernel_traitsILi128ELi64ELi128ELi4ELb0ELb0EN7cutlass6half_tE19Flash_kernel_traitsILi128ELi64ELi128ELi4ES3_EELb1ELb0ELb0ELb0ELb0ELb0ELb1ELb0EEEvNS_16Flash_fwd_paramsE,@function
        .size           _ZN5flash24flash_fwd_splitkv_kernelI23Flash_fwd_kernel_traitsILi128ELi64ELi128ELi4ELb0ELb0EN7cutlass6half_tE19Flash_kernel_traitsILi128ELi64ELi128ELi4ES3_EELb1ELb0ELb0ELb0ELb0ELb0ELb1ELb0EEEvNS_16Flash_fwd_paramsE,(.L_x_7214 - _ZN5flash24flash_fwd_splitkv_kernelI23Flash_fwd_kernel_traitsILi128ELi64ELi128ELi4ELb0ELb0EN7cutlass6half_tE19Flash_kernel_traitsILi128ELi64ELi128ELi4ES3_EELb1ELb0ELb0ELb0ELb0ELb0ELb1ELb0EEEvNS_16Flash_fwd_paramsE)
        .other          _ZN5flash24flash_fwd_splitkv_kernelI23Flash_fwd_kernel_traitsILi128ELi64ELi128ELi4ELb0ELb0EN7cutlass6half_tE19Flash_kernel_traitsILi128ELi64ELi128ELi4ES3_EELb1ELb0ELb0ELb0ELb0ELb0ELb1ELb0EEEvNS_16Flash_fwd_paramsE,@"STO_CUDA_ENTRY STV_DEFAULT"
_ZN5flash24flash_fwd_splitkv_kernelI23Flash_fwd_kernel_traitsILi128ELi64ELi128ELi4ELb0ELb0EN7cutlass6half_tE19Flash_kernel_traitsILi128ELi64ELi128ELi4ES3_EELb1ELb0ELb0ELb0ELb0ELb0ELb1ELb0EEEvNS_16Flash_fwd_paramsE:
.text._ZN5flash24flash_fwd_splitkv_kernelI23Flash_fwd_kernel_traitsILi128ELi64ELi128ELi4ELb0ELb0EN7cutlass6half_tE19Flash_kernel_traitsILi128ELi64ELi128ELi4ES3_EELb1ELb0ELb0ELb0ELb0ELb0ELb1ELb0EEEvNS_16Flash_fwd_paramsE:
[----:B------:R-:W-:Y:S08]  /*0000*/  LDC R1, c[0x0][0x37c] ;  /* 0x0000df00ff017b82 */ /* 0x000ff00000000800 */
[----:B------:R-:W1:Y:S01]  /*0010*/  LDC R9, c[0x0][0x3e0] ;  /* 0x0000f800ff097b82 */ /* 0x000e620000000800 */
[----:B------:R-:W2:Y:S01]  /*0020*/  S2R R8, SR_CTAID.Z ;  /* 0x0000000000087919 */ /* 0x000ea20000002700 */
[----:B------:R-:W3:Y:S01]  /*0030*/  LDCU.64 UR4, c[0x0][0x478] ;  /* 0x00008f00ff0477ac */ /* 0x000ee20008000a00 */
[----:B------:R-:W-:Y:S01]  /*0040*/  IMAD.MOV.U32 R11, RZ, RZ, -0x1 ;  /* 0xffffffffff0b7424 */ /* 0x000fe200078e00ff */
[----:B------:R-:W4:Y:S01]  /*0050*/  LDCU.64 UR16, c[0x0][0x358] ;  /* 0x00006b00ff1077ac */ /* 0x000f220008000a00 */
[----:B------:R-:W3:Y:S01]  /*0060*/  LDCU.64 UR6, c[0x0][0x470] ;  /* 0x00008e00ff0677ac */ /* 0x000ee20008000a00 */
[----:B-1----:R-:W1:Y:S01]  /*0070*/  I2F.U32.RP R4, R9 ;  /* 0x0000000900047306 */ /* 0x002e620000209000 */
[----:B------:R-:W-:-:S02]  /*0080*/  ISETP.NE.U32.AND P1, PT, R9, RZ, PT ;  /* 0x000000ff0900720c */ /* 0x000fc40003f25070 */
[----:B---3--:R-:W-:-:S04]  /*0090*/  ISETP.NE.U32.AND P3, PT, RZ, UR6, PT ;  /* 0x00000006ff007c0c */ /* 0x008fc8000bf65070 */
[----:B------:R-:W-:Y:S01]  /*00a0*/  ISETP.NE.AND.EX P3, PT, RZ, UR7, PT, P3 ;  /* 0x00000007ff007c0c */ /* 0x000fe2000bf65330 */
[----:B-1----:R-:W1:Y:S02]  /*00b0*/  MUFU.RCP R2, R4 ;  /* 0x0000000400027308 */ /* 0x002e640000001000 */
[----:B-1----:R-:W-:-:S06]  /*00c0*/  VIADD R2, R2, 0xffffffe ;  /* 0x0ffffffe02027836 */ /* 0x002fcc0000000000 */
[----:B------:R-:W1:Y:S02]  /*00d0*/  F2I.FTZ.U32.TRUNC.NTZ R3, R2 ;  /* 0x0000000200037305 */ /* 0x000e64000021f000 */
[----:B-1----:R-:W-:Y:S02]  /*00e0*/  IMAD.MOV R0, RZ, RZ, -R3 ;  /* 0x000000ffff007224 */ /* 0x002fe400078e0a03 */
[----:B------:R-:W-:Y:S02]  /*00f0*/  IMAD.MOV.U32 R2, RZ, RZ, RZ ;  /* 0x000000ffff027224 */ /* 0x000fe400078e00ff */
[----:B------:R-:W-:-:S04]  /*0100*/  IMAD R5, R0, R9, RZ ;  /* 0x0000000900057224 */ /* 0x000fc800078e02ff */
[----:B------:R-:W-:Y:S02]  /*0110*/  IMAD.HI.U32 R5, R3, R5, R2 ;  /* 0x0000000503057227 */ /* 0x000fe400078e0002 */
[----:B------:R-:W1:Y:S04]  /*0120*/  LDC.64 R2, c[0x0][0x460] ;  /* 0x00011800ff027b82 */ /* 0x000e680000000a00 */
[----:B--2---:R-:W-:-:S04]  /*0130*/  IMAD.HI.U32 R215, R5, R8, RZ ;  /* 0x0000000805d77227 */ /* 0x004fc800078e00ff */
[----:B------:R-:W-:Y:S01]  /*0140*/  IMAD.MOV R0, RZ, RZ, -R215 ;  /* 0x000000ffff007224 */ /* 0x000fe200078e0ad7 */
[----:B------:R-:W2:Y:S03]  /*0150*/  LDC.64 R4, c[0x0][0x460] ;  /* 0x00011800ff047b82 */ /* 0x000ea60000000a00 */
[----:B------:R-:W-:-:S05]  /*0160*/  IMAD R0, R9, R0, R8 ;  /* 0x0000000009007224 */ /* 0x000fca00078e0208 */
[----:B------:R-:W-:Y:S02]  /*0170*/  ISETP.GE.U32.AND P0, PT, R0, R9, PT ;  /* 0x000000090000720c */ /* 0x000fe40003f06070 */
[----:B-1----:R-:W-:-:S04]  /*0180*/  ISETP.NE.U32.AND P4, PT, R2, RZ, PT ;  /* 0x000000ff0200720c */ /* 0x002fc80003f85070 */
[----:B------:R-:W-:-:S07]  /*0190*/  ISETP.NE.AND.EX P4, PT, R3, RZ, PT, P4 ;  /* 0x000000ff0300720c */ /* 0x000fce0003f85340 */
[----:B------:R-:W-:Y:S02]  /*01a0*/  @P0 IMAD.IADD R0, R0, 0x1, -R9 ;  /* 0x0000000100000824 */ /* 0x000fe400078e0a09 */
[----:B------:R-:W-:Y:S01]  /*01b0*/  @P0 VIADD R215, R215, 0x1 ;  /* 0x00000001d7d70836 */ /* 0x000fe20000000000 */
[----:B------:R-:W-:Y:S02]  /*01c0*/  ISETP.NE.U32.AND P0, PT, R2, RZ, PT ;  /* 0x000000ff0200720c */ /* 0x000fe40003f05070 */
[----:B------:R-:W-:Y:S02]  /*01d0*/  ISETP.GE.U32.AND P2, PT, R0, R9, PT ;  /* 0x000000090000720c */ /* 0x000fe40003f46070 */
[----:B------:R-:W-:Y:S02]  /*01e0*/  ISETP.NE.AND.EX P0, PT, R3, RZ, PT, P0 ;  /* 0x000000ff0300720c */ /* 0x000fe40003f05300 */
[----:B------:R-:W1:Y:S09]  /*01f0*/  LDC.64 R2, c[0x0][0x468] ;  /* 0x00011a00ff027b82 */ /* 0x000e720000000a00 */
[----:B------:R-:W-:Y:S01]  /*0200*/  @P2 VIADD R215, R215, 0x1 ;  /* 0x00000001d7d72836 */ /* 0x000fe20000000000 */
[----:B------:R-:W-:-:S02]  /*0210*/  ISETP.NE.U32.AND P2, PT, RZ, UR4, PT ;  /* 0x00000004ff007c0c */ /* 0x000fc4000bf45070 */
[----:B------:R-:W-:Y:S02]  /*0220*/  @!P1 LOP3.LUT R215, RZ, R9, RZ, 0x33, !PT ;  /* 0x00000009ffd79212 */ /* 0x000fe400078e33ff */
[----:B------:R-:W-:-:S03]  /*0230*/  ISETP.NE.AND.EX P2, PT, RZ, UR5, PT, P2 ;  /* 0x00000005ff007c0c */ /* 0x000fc6000bf45320 */
[----:B--2---:R-:W-:-:S04]  /*0240*/  IMAD.WIDE.U32 R18, R215, 0x4, R4 ;  /* 0x00000004d7127825 */ /* 0x004fc800078e0004 */
[----:B------:R-:W-:Y:S01]  /*0250*/  IMAD.SHL.U32 R13, R215, 0x4, RZ ;  /* 0x00000004d70d7824 */ /* 0x000fe200078e00ff */
[----:B----4-:R-:W2:Y:S01]  /*0260*/  @P0 LDG.E R11, desc[UR16][R18.64] ;  /* 0x00000010120b0981 */ /* 0x010ea2000c1e1900 */
[----:B------:R-:W-:-:S03]  /*0270*/  SHF.R.U32.HI R6, RZ, 0x1e, R215 ;  /* 0x0000001eff067819 */ /* 0x000fc600000116d7 */
[----:B------:R1:W2:Y:S01]  /*0280*/  @P4 LDG.E R0, desc[UR16][R18.64+0x4] ;  /* 0x0000041012004981 */ /* 0x0002a2000c1e1900 */
[C---:B------:R-:W-:Y:S01]  /*0290*/  @P2 IADD3 R14, P0, PT, R13.reuse, UR4, RZ ;  /* 0x000000040d0e2c10 */ /* 0x040fe2000ff1e0ff */
[----:B------:R-:W3:Y:S03]  /*02a0*/  S2R R23, SR_CTAID.X ;  /* 0x0000000000177919 */ /* 0x000ee60000002500 */
[----:B------:R-:W-:Y:S01]  /*02b0*/  @P2 IADD3.X R15, PT, PT, R6, UR5, RZ, P0, !PT ;  /* 0x00000005060f2c10 */ /* 0x000fe200087fe4ff */
[----:B------:R-:W4:Y:S01]  /*02c0*/  @!P4 LDC R7, c[0x0][0x434] ;  /* 0x00010d00ff07cb82 */ /* 0x000f220000000800 */
[----:B------:R-:W-:Y:S01]  /*02d0*/  @P3 IADD3 R16, P1, PT, R13, UR6, RZ ;  /* 0x000000060d103c10 */ /* 0x000fe2000ff3e0ff */
[----:B------:R-:W-:-:S03]  /*02e0*/  IMAD.MOV.U32 R4, RZ, RZ, RZ ;  /* 0x000000ffff047224 */ /* 0x000fc600078e00ff */
[----:B------:R-:W5:Y:S01]  /*02f0*/  @P2 LDG.E R15, desc[UR16][R14.64] ;  /* 0x000000100e0f2981 */ /* 0x000f62000c1e1900 */
[----:B------:R-:W3:Y:S01]  /*0300*/  LDCU.U8 UR4, c[0x0][0x532] ;  /* 0x0000a640ff0477ac */ /* 0x000ee20008000000 */
[----:B------:R-:W-:-:S05]  /*0310*/  @P3 IADD3.X R17, PT, PT, R6, UR7, RZ, P1, !PT ;  /* 0x0000000706113c10 */ /* 0x000fca0008ffe4ff */
[----:B------:R3:W5:Y:S01]  /*0320*/  @P3 LDG.E R4, desc[UR16][R16.64] ;  /* 0x0000001010043981 */ /* 0x000762000c1e1900 */
[----:B-1----:R-:W-:-:S05]  /*0330*/  IADD3 R18, P0, PT, R13, R2, RZ ;  /* 0x000000020d127210 */ /* 0x002fca0007f1e0ff */
[----:B------:R-:W-:Y:S01]  /*0340*/  IMAD.X R19, R6, 0x1, R3, P0 ;  /* 0x0000000106137824 */ /* 0x000fe200000e0603 */
[----:B------:R-:W-:-:S04]  /*0350*/  ISETP.NE.U32.AND P0, PT, R2, RZ, PT ;  /* 0x000000ff0200720c */ /* 0x000fc80003f05070 */
[----:B------:R-:W-:Y:S02]  /*0360*/  ISETP.NE.AND.EX P0, PT, R3, RZ, PT, P0 ;  /* 0x000000ff0300720c */ /* 0x000fe40003f05300 */
[----:B---3--:R-:W-:Y:S02]  /*0370*/  ISETP.NE.AND P1, PT, RZ, UR4, PT ;  /* 0x00000004ff007c0c */ /* 0x008fe4000bf25270 */
[----:B------:R-:W-:-:S09]  /*0380*/  ISETP.EQ.U32.AND P3, PT, R2, RZ, PT ;  /* 0x000000ff0200720c */ /* 0x000fd20003f62070 */
[----:B------:R-:W1:Y:S01]  /*0390*/  @!P0 LDC R17, c[0x0][0x438] ;  /* 0x00010e00ff118b82 */ /* 0x000e620000000800 */
[----:B------:R-:W-:Y:S01]  /*03a0*/  ISETP.EQ.OR.EX P3, PT, R3, RZ, !P1, P3 ;  /* 0x000000ff0300720c */ /* 0x000fe20004f62730 */
[----:B------:R-:W-:-:S12]  /*03b0*/  IMAD.MOV.U32 R5, RZ, RZ, -0x1 ;  /* 0xffffffffff057424 */ /* 0x000fd800078e00ff */
[----:B------:R3:W5:Y:S01]  /*03c0*/  @!P3 LDG.E R5, desc[UR16][R18.64] ;  /* 0x000000101205b981 */ /* 0x000762000c1e1900 */
[----:B--2---:R-:W-:Y:S02]  /*03d0*/  @P4 IMAD.IADD R7, R0, 0x1, -R11 ;  /* 0x0000000100074824 */ /* 0x004fe400078e0a0b */
[----:B------:R-:W-:-:S05]  /*03e0*/  IMAD.SHL.U32 R0, R23, 0x40, RZ ;  /* 0x0000004017007824 */ /* 0x000fca00078e00ff */
[----:B----4-:R-:W-:Y:S01]  /*03f0*/  ISETP.GT.AND P3, PT, R7, R0, PT ;  /* 0x000000000700720c */ /* 0x010fe20003f64270 */
[----:B-1-3--:R-:W-:-:S12]  /*0400*/  @!P0 BRA `(.L_x_1166) ;  /* 0x00000000000c8947 */ /* 0x00afd80003800000 */
[----:B------:R-:W2:Y:S02]  /*0410*/  @P1 LDG.E R2, desc[UR16][R18.64+0x4] ;  /* 0x0000041012021981 */ /* 0x000ea4000c1e1900 */
[----:B--2--5:R-:W-:-:S06]  /*0420*/  @P1 IADD3 R17, PT, PT, R2, -R5, RZ ;  /* 0x8000000502111210 */ /* 0x024fcc0007ffe0ff */
[----:B------:R1:W5:Y:S02]  /*0430*/  @!P1 LDG.E R17, desc[UR16][R18.64] ;  /* 0x0000001012119981 */ /* 0x000364000c1e1900 */
.L_x_1166:
[----:B------:R-:W-:Y:S05]  /*0440*/  @!P3 EXIT ;  /* 0x000000000000b94d */ /* 0x000fea0003800000 */
[----:B------:R-:W2:Y:S01]  /*0450*/  LDC R12, c[0x0][0x374] ;  /* 0x0000dd00ff0c7b82 */ /* 0x000ea20000000800 */
[----:B------:R-:W3:Y:S01]  /*0460*/  LDCU UR14, c[0x0][0x508] ;  /* 0x0000a100ff0e77ac */ /* 0x000ee20008000800 */
[----:B------:R-:W4:Y:S06]  /*0470*/  S2R R202, SR_TID.X ;  /* 0x0000000000ca7919 */ /* 0x000f2c0000002100 */
[----:B------:R-:W3:Y:S08]  /*0480*/  LDC R2, c[0x0][0x438] ;  /* 0x00010e00ff027b82 */ /* 0x000ef00000000800 */
[----:B-1----:R-:W1:Y:S01]  /*0490*/  @!P2 LDC R18, c[0x0][0x43c] ;  /* 0x00010f00ff12ab82 */ /* 0x002e620000000800 */
[----:B--2---:R-:W-:-:S02]  /*04a0*/  IABS R16, R12 ;  /* 0x0000000c00107213 */ /* 0x004fc40000000000 */
[----:B------:R-:W-:Y:S02]  /*04b0*/  IABS R21, R12 ;  /* 0x0000000c00157213 */ /* 0x000fe40000000000 */
[----:B------:R-:W2:Y:S03]  /*04c0*/  I2F.RP R10, R16 ;  /* 0x00000010000a7306 */ /* 0x000ea60000209400 */
[----:B------:R-:W-:Y:S02]  /*04d0*/  IMAD.MOV R21, RZ, RZ, -R21 ;  /* 0x000000ffff157224 */ /* 0x000fe400078e0a15 */
[----:B---3--:R-:W-:-:S05]  /*04e0*/  VIADD R2, R2, 0x7f ;  /* 0x0000007f02027836 */ /* 0x008fca0000000000 */
[----:B------:R-:W-:-:S04]  /*04f0*/  SHF.R.S32.HI R19, RZ, 0x1f, R2 ;  /* 0x0000001fff137819 */ /* 0x000fc80000011402 */
[----:B------:R-:W-:Y:S01]  /*0500*/  LEA.HI R19, R19, R2, RZ, 0x7 ;  /* 0x0000000213137211 */ /* 0x000fe200078f38ff */
[----:B--2---:R-:W2:Y:S03]  /*0510*/  MUFU.RCP R24, R10 ;  /* 0x0000000a00187308 */ /* 0x004ea60000001000 */
[----:B------:R-:W-:-:S05]  /*0520*/  LEA.HI.SX32 R19, R19, R12, 0x19 ;  /* 0x0000000c13137211 */ /* 0x000fca00078fcaff */
[----:B------:R-:W-:Y:S02]  /*0530*/  VIADD R19, R19, 0xffffffff ;  /* 0xffffffff13137836 */ /* 0x000fe40000000000 */
[----:B--2---:R-:W-:-:S03]  /*0540*/  VIADD R24, R24, 0xffffffe ;  /* 0x0ffffffe18187836 */ /* 0x004fc60000000000 */
[----:B------:R-:W-:Y:S02]  /*0550*/  IABS R10, R19 ;  /* 0x00000013000a7213 */ /* 0x000fe40000000000 */
[----:B------:R-:W-:Y:S01]  /*0560*/  LOP3.LUT R19, R19, R12, RZ, 0x3c, !PT ;  /* 0x0000000c13137212 */ /* 0x000fe200078e3cff */
[----:B------:R-:W2:Y:S03]  /*0570*/  F2I.FTZ.U32.TRUNC.NTZ R25, R24 ;  /* 0x0000001800197305 */ /* 0x000ea6000021f000 */
[----:B------:R-:W-:Y:S01]  /*0580*/  ISETP.GE.AND P0, PT, R19, RZ, PT ;  /* 0x000000ff1300720c */ /* 0x000fe20003f06270 */
[----:B--2---:R-:W-:Y:S02]  /*0590*/  IMAD.MOV R3, RZ, RZ, -R25 ;  /* 0x000000ffff037224 */ /* 0x004fe400078e0a19 */
[----:B------:R-:W-:Y:S02]  /*05a0*/  IMAD.MOV.U32 R24, RZ, RZ, RZ ;  /* 0x000000ffff187224 */ /* 0x000fe400078e00ff */
[----:B------:R-:W-:-:S04]  /*05b0*/  IMAD R3, R3, R16, RZ ;  /* 0x0000001003037224 */ /* 0x000fc800078e02ff */
[----:B------:R-:W-:-:S06]  /*05c0*/  IMAD.HI.U32 R3, R25, R3, R24 ;  /* 0x0000000319037227 */ /* 0x000fcc00078e0018 */
[----:B------:R-:W-:Y:S02]  /*05d0*/  IMAD.HI.U32 R14, R3, R10, RZ ;  /* 0x0000000a030e7227 */ /* 0x000fe400078e00ff */
[----:B------:R-:W2:Y:S02]  /*05e0*/  @!P2 LDC.64 R2, c[0x0][0x488] ;  /* 0x00012200ff02ab82 */ /* 0x000ea40000000a00 */
[----:B------:R-:W-:Y:S02]  /*05f0*/  IMAD R21, R14, R21, R10 ;  /* 0x000000150e157224 */ /* 0x000fe400078e020a */
[----:B------:R-:W3:Y:S03]  /*0600*/  S2R R10, SR_CTAID.Y ;  /* 0x00000000000a7919 */ /* 0x000ee60000002600 */
[----:B------:R-:W-:-:S13]  /*0610*/  ISETP.GT.U32.AND P1, PT, R16, R21, PT ;  /* 0x000000151000720c */ /* 0x000fda0003f24070 */
[----:B------:R-:W-:Y:S02]  /*0620*/  @!P1 IMAD.IADD R21, R21, 0x1, -R16 ;  /* 0x0000000115159824 */ /* 0x000fe400078e0a10 */
[----:B------:R-:W-:Y:S01]  /*0630*/  @!P1 VIADD R14, R14, 0x1 ;  /* 0x000000010e0e9836 */ /* 0x000fe20000000000 */
[----:B------:R-:W-:Y:S02]  /*0640*/  ISETP.NE.AND P1, PT, R12, RZ, PT ;  /* 0x000000ff0c00720c */ /* 0x000fe40003f25270 */
[----:B--2---:R-:W-:Y:S01]  /*0650*/  @!P2 ISETP.NE.U32.AND P3, PT, R2, RZ, PT ;  /* 0x000000ff0200a20c */ /* 0x004fe20003f65070 */
[----:B------:R-:W-:Y:S01]  /*0660*/  VIADD R2, R23, 0x1 ;  /* 0x0000000117027836 */ /* 0x000fe20000000000 */
[----:B------:R-:W-:Y:S02]  /*0670*/  ISETP.GE.U32.AND P4, PT, R21, R16, PT ;  /* 0x000000101500720c */ /* 0x000fe40003f86070 */
[----:B------:R-:W-:Y:S01]  /*0680*/  @!P2 ISETP.NE.AND.EX P3, PT, R3, RZ, PT, P3 ;  /* 0x000000ff0300a20c */ /* 0x000fe20003f65330 */
[----:B-----5:R-:W-:-:S02]  /*0690*/  @P2 IMAD.IADD R3, R15, 0x1, -R4 ;  /* 0x000000010f032824 */ /* 0x020fc400078e0a04 */
[----:B------:R-:W-:Y:S01]  /*06a0*/  IMAD R15, R2, 0x40, -R7 ;  /* 0x00000040020f7824 */ /* 0x000fe200078e0a07 */
[----:B-1----:R-:W-:-:S04]  /*06b0*/  @!P2 SEL R18, R18, RZ, P3 ;  /* 0x000000ff1212a207 */ /* 0x002fc80001800000 */
[----:B------:R-:W-:-:S03]  /*06c0*/  @!P2 IADD3 R3, PT, PT, R18, R17, -R4 ;  /* 0x000000111203a210 */ /* 0x000fc60007ffe804 */
[----:B------:R-:W-:Y:S02]  /*06d0*/  @P4 VIADD R14, R14, 0x1 ;  /* 0x000000010e0e4836 */ /* 0x000fe40000000000 */
[----:B------:R-:W-:Y:S02]  /*06e0*/  VIADD R16, R3, 0x7f ;  /* 0x0000007f03107836 */ /* 0x000fe40000000000 */
[----:B------:R-:W-:Y:S01]  /*06f0*/  @!P0 IMAD.MOV R14, RZ, RZ, -R14 ;  /* 0x000000ffff0e8224 */ /* 0x000fe200078e0a0e */
[----:B------:R-:W-:Y:S02]  /*0700*/  @!P1 LOP3.LUT R14, RZ, R12, RZ, 0x33, !PT ;  /* 0x0000000cff0e9212 */ /* 0x000fe400078e33ff */
[----:B------:R-:W-:Y:S02]  /*0710*/  IADD3 R2, PT, PT, R16, UR14, R15 ;  /* 0x0000000e10027c10 */ /* 0x000fe4000fffe00f */
[----:B------:R-:W-:Y:S01]  /*0720*/  SHF.R.S32.HI R17, RZ, 0x1f, R16 ;  /* 0x0000001fff117819 */ /* 0x000fe20000011410 */
[----:B---3--:R-:W-:Y:S01]  /*0730*/  IMAD R206, R14, R10, RZ ;  /* 0x0000000a0ece7224 */ /* 0x008fe200078e02ff */
[----:B------:R-:W-:-:S02]  /*0740*/  SHF.R.S32.HI R15, RZ, 0x1f, R2 ;  /* 0x0000001fff0f7819 */ /* 0x000fc40000011402 */
[----:B------:R-:W-:Y:S02]  /*0750*/  LEA.HI R12, R17, R16, RZ, 0x7 ;  /* 0x00000010110c7211 */ /* 0x000fe400078f38ff */
[----:B------:R-:W-:Y:S01]  /*0760*/  LEA.HI R15, R15, R2, RZ, 0x7 ;  /* 0x000000020f0f7211 */ /* 0x000fe200078f38ff */
[----:B------:R-:W-:Y:S01]  /*0770*/  IMAD.MOV R2, RZ, RZ, -R215 ;  /* 0x000000ffff027224 */ /* 0x000fe200078e0ad7 */
[----:B------:R-:W-:Y:S02]  /*0780*/  SHF.R.S32.HI R17, RZ, 0x7, R12 ;  /* 0x00000007ff117819 */ /* 0x000fe4000001140c */
[----:B------:R-:W-:Y:S01]  /*0790*/  SHF.R.S32.HI R15, RZ, 0x7, R15 ;  /* 0x00000007ff0f7819 */ /* 0x000fe2000001140f */
[----:B------:R-:W-:Y:S01]  /*07a0*/  IMAD R2, R9, R2, R8 ;  /* 0x0000000209027224 */ /* 0x000fe200078e0208 */
[----:B------:R-:W-:-:S04]  /*07b0*/  VIADDMNMX R14, R206, R14, R17, PT ;  /* 0x0000000ece0e7246 */ /* 0x000fc80003800111 */
[----:B------:R-:W-:-:S04]  /*07c0*/  VIMNMX R197, PT, PT, R14, R15, PT ;  /* 0x0000000f0ec57248 */ /* 0x000fc80003fe0100 */
[----:B------:R-:W-:-:S13]  /*07d0*/  ISETP.GE.AND P0, PT, R206, R197, PT ;  /* 0x000000c5ce00720c */ /* 0x000fda0003f06270 */
[----:B----4-:R-:W-:Y:S05]  /*07e0*/  @!P0 BRA `(.L_x_1167) ;  /* 0x0000000800ac8947 */ /* 0x010fea0003800000 */
[----:B------:R-:W1:Y:S01]  /*07f0*/  LDC.64 R4, c[0x0][0x430] ;  /* 0x00010c00ff047b82 */ /* 0x000e620000000a00 */
[----:B------:R-:W2:Y:S01]  /*0800*/  LDCU UR4, c[0x0][0x44c] ;  /* 0x00008980ff0477ac */ /* 0x000ea20008000800 */
[----:B------:R-:W-:Y:S01]  /*0810*/  IMAD.IADD R7, R7, 0x1, -R0 ;  /* 0x0000000107077824 */ /* 0x000fe200078e0a00 */
[----:B------:R-:W-:Y:S01]  /*0820*/  SHF.R.U32.HI R6, RZ, 0x4, R202 ;  /* 0x00000004ff067819 */ /* 0x000fe200000116ca */
[C---:B------:R-:W-:Y:S01]  /*0830*/  IMAD.SHL.U32 R13, R202.reuse, 0x4, RZ ;  /* 0x00000004ca0d7824 */ /* 0x040fe200078e00ff */
[----:B------:R-:W-:Y:S01]  /*0840*/  BSSY.RECONVERGENT B0, `(.L_x_1168) ;  /* 0x000001e000007945 */ /* 0x000fe20003800200 */
[----:B------:R-:W-:Y:S01]  /*0850*/  IMAD.SHL.U32 R202, R202, 0x8, RZ ;  /* 0x00000008caca7824 */ /* 0x000fe200078e00ff */
[C---:B------:R-:W-:Y:S01]  /*0860*/  ISETP.GE.AND P5, PT, R6.reuse, R7, PT ;  /* 0x000000070600720c */ /* 0x040fe20003fa6270 */
[C---:B------:R-:W-:Y:S01]  /*0870*/  VIADD R20, R6.reuse, 0x8 ;  /* 0x0000000806147836 */ /* 0x040fe20000000000 */
[----:B------:R-:W-:Y:S01]  /*0880*/  LOP3.LUT R13, R13, 0x3c, RZ, 0xc0, !PT ;  /* 0x0000003c0d0d7812 */ /* 0x000fe200078ec0ff */
[C---:B------:R-:W-:Y:S01]  /*0890*/  VIADD R16, R6.reuse, 0x18 ;  /* 0x0000001806107836 */ /* 0x040fe20000000000 */
[C---:B------:R-:W-:Y:S01]  /*08a0*/  IADD3 R18, PT, PT, R6.reuse, 0x10, RZ ;  /* 0x0000001006127810 */ /* 0x040fe20007ffe0ff */
[----:B------:R-:W-:Y:S01]  /*08b0*/  VIADD R14, R6, 0x20 ;  /* 0x00000020060e7836 */ /* 0x000fe20000000000 */
[----:B------:R-:W-:-:S02]  /*08c0*/  LOP3.LUT R11, R13, 0x1f80, R202, 0xf8, !PT ;  /* 0x00001f800d0b7812 */ /* 0x000fc400078ef8ca */
[-C--:B------:R-:W-:Y:S02]  /*08d0*/  ISETP.GE.AND P2, PT, R20, R7.reuse, PT ;  /* 0x000000071400720c */ /* 0x080fe40003f46270 */
[-C--:B------:R-:W-:Y:S02]  /*08e0*/  ISETP.GE.AND P1, PT, R18, R7.reuse, PT ;  /* 0x000000071200720c */ /* 0x080fe40003f26270 */
[-C--:B------:R-:W-:Y:S02]  /*08f0*/  ISETP.GE.AND P0, PT, R16, R7.reuse, PT ;  /* 0x000000071000720c */ /* 0x080fe40003f06270 */
[----:B------:R-:W-:Y:S02]  /*0900*/  ISETP.GE.AND P3, PT, R14, R7, PT ;  /* 0x000000070e00720c */ /* 0x000fe40003f66270 */
[----:B------:R-:W-:Y:S01]  /*0910*/  IADD3 R12, PT, PT, R6, 0x28, RZ ;  /* 0x00000028060c7810 */ /* 0x000fe20007ffe0ff */
[----:B-1----:R-:W-:Y:S01]  /*0920*/  IMAD R4, R10, R4, R215 ;  /* 0x000000040a047224 */ /* 0x002fe200078e02d7 */
[----:B------:R-:W-:-:S03]  /*0930*/  LOP3.LUT R15, R13, 0x40, RZ, 0xfc, !PT ;  /* 0x000000400d0f7812 */ /* 0x000fc600078efcff */
[----:B------:R-:W-:-:S04]  /*0940*/  IMAD R9, R4, R9, R2 ;  /* 0x0000000904097224 */ /* 0x000fc800078e0202 */
[----:B------:R-:W-:-:S04]  /*0950*/  IMAD R9, R9, R5, R0 ;  /* 0x0000000509097224 */ /* 0x000fc800078e0200 */
[----:B--2---:R-:W-:-:S05]  /*0960*/  IMAD R0, R9, UR4, RZ ;  /* 0x0000000409007c24 */ /* 0x004fca000f8e02ff */
[----:B------:R-:W-:-:S04]  /*0970*/  IADD3 R11, P4, PT, R0, R11, RZ ;  /* 0x0000000b000b7210 */ /* 0x000fc80007f9e0ff */
[----:B------:R-:W-:Y:S01]  /*0980*/  LEA.HI.X.SX32 R0, R0, RZ, 0x1, P4 ;  /* 0x000000ff00007211 */ /* 0x000fe200020f0eff */
[----:B------:R-:W-:Y:S08]  /*0990*/  @P5 BRA `(.L_x_1169) ;  /* 0x0000000000205947 */ /* 0x000ff00003800000 */
[----:B------:R-:W1:Y:S01]  /*09a0*/  LDCU UR6, c[0x0][0x440] ;  /* 0x00008800ff0677ac */ /* 0x000e620008000800 */
[----:B------:R-:W2:Y:S01]  /*09b0*/  LDCU.64 UR4, c[0x0][0x3f8] ;  /* 0x00007f00ff0477ac */ /* 0x000ea20008000a00 */
[----:B-1----:R-:W-:Y:S02]  /*09c0*/  ISETP.GE.AND P6, PT, R13, UR6, PT ;  /* 0x000000060d007c0c */ /* 0x002fe4000bfc6270 */
[----:B------:R-:W-:Y:S02]  /*09d0*/  ISETP.GE.AND P5, PT, R15, UR6, PT ;  /* 0x000000060f007c0c */ /* 0x000fe4000bfa6270 */
[----:B--2---:R-:W-:-:S04]  /*09e0*/  LEA R2, P4, R11, UR4, 0x2 ;  /* 0x000000040b027c11 */ /* 0x004fc8000f8810ff */
[----:B------:R-:W-:-:S05]  /*09f0*/  LEA.HI.X R3, R11, UR5, R0, 0x2, P4 ;  /* 0x000000050b037c11 */ /* 0x000fca000a0f1400 */
[----:B------:R1:W-:Y:S04]  /*0a00*/  @!P6 STG.E.128 desc[UR16][R2.64], RZ ;  /* 0x000000ff0200e986 */ /* 0x0003e8000c101d10 */
[----:B------:R1:W-:Y:S02]  /*0a10*/  @!P5 STG.E.128 desc[UR16][R2.64+0x100], RZ ;  /* 0x000100ff0200d986 */ /* 0x0003e4000c101d10 */
.L_x_1169:
[----:B------:R-:W-:Y:S05]  /*0a20*/  BSYNC.RECONVERGENT B0 ;  /* 0x0000000000007941 */ /* 0x000fea0003800200 */
.L_x_1168:
[----:B------:R-:W-:Y:S01]  /*0a30*/  BSSY.RECONVERGENT B0, `(.L_x_1170) ;  /* 0x000000f000007945 */ /* 0x000fe20003800200 */
[----:B------:R-:W-:Y:S02]  /*0a40*/  ISETP.GE.AND P6, PT, R12, R7, PT ;  /* 0x000000070c00720c */ /* 0x000fe40003fc6270 */
[----:B------:R-:W-:Y:S01]  /*0a50*/  IADD3 R10, PT, PT, R6, 0x30, RZ ;  /* 0x00000030060a7810 */ /* 0x000fe20007ffe0ff */
[----:B------:R-:W-:Y:S05]  /*0a60*/  @P2 BRA `(.L_x_1171) ;  /* 0x00000000002c2947 */ /* 0x000fea0003800000 */
[----:B------:R-:W2:Y:S02]  /*0a70*/  LDCU UR4, c[0x0][0x440] ;  /* 0x00008800ff0477ac */ /* 0x000ea40008000800 */
[----:B--2---:R-:W-:Y:S02]  /*0a80*/  ISETP.GE.AND P5, PT, R13, UR4, PT ;  /* 0x000000040d007c0c */ /* 0x004fe4000bfa6270 */
[----:B------:R-:W-:-:S11]  /*0a90*/  ISETP.GE.AND P4, PT, R15, UR4, PT ;  /* 0x000000040f007c0c */ /* 0x000fd6000bf86270 */
[----:B------:R-:W2:Y:S08]  /*0aa0*/  @!P5 LDC.64 R4, c[0x0][0x3f8] ;  /* 0x0000fe00ff04db82 */ /* 0x000eb00000000a00 */
[----:B-1----:R-:W1:Y:S01]  /*0ab0*/  @!P4 LDC.64 R2, c[0x0][0x3f8] ;  /* 0x0000fe00ff02cb82 */ /* 0x002e620000000a00 */
[----:B--2---:R-:W-:-:S04]  /*0ac0*/  @!P5 LEA R4, P2, R11, R4, 0x2 ;  /* 0x000000040b04d211 */ /* 0x004fc800078410ff */
[C---:B------:R-:W-:Y:S02]  /*0ad0*/  @!P5 LEA.HI.X R5, R11.reuse, R5, R0, 0x2, P2 ;  /* 0x000000050b05d211 */ /* 0x040fe400010f1400 */
[----:B-1----:R-:W-:-:S03]  /*0ae0*/  @!P4 LEA R2, P2, R11, R2, 0x2 ;  /* 0x000000020b02c211 */ /* 0x002fc600078410ff */
[----:B------:R2:W-:Y:S01]  /*0af0*/  @!P5 STG.E.128 desc[UR16][R4.64+0x1000], RZ ;  /* 0x001000ff0400d986 */ /* 0x0005e2000c101d10 */
[----:B------:R-:W-:-:S05]  /*0b00*/  @!P4 LEA.HI.X R3, R11, R3, R0, 0x2, P2 ;  /* 0x000000030b03c211 */ /* 0x000fca00010f1400 */
[----:B------:R2:W-:Y:S04]  /*0b10*/  @!P4 STG.E.128 desc[UR16][R2.64+0x1100], RZ ;  /* 0x001100ff0200c986 */ /* 0x0005e8000c101d10 */
.L_x_1171:
[----:B------:R-:W-:Y:S05]  /*0b20*/  BSYNC.RECONVERGENT B0 ;  /* 0x0000000000007941 */ /* 0x000fea0003800200 */
.L_x_1170:
[----:B------:R-:W-:Y:S01]  /*0b30*/  BSSY.RECONVERGENT B0, `(.L_x_1172) ;  /* 0x000000f000007945 */ /* 0x000fe20003800200 */
[----:B------:R-:W-:Y:S02]  /*0b40*/  ISETP.GE.AND P5, PT, R10, R7, PT ;  /* 0x000000070a00720c */ /* 0x000fe40003fa6270 */
[----:B------:R-:W-:Y:S01]  /*0b50*/  IADD3 R8, PT, PT, R6, 0x38, RZ ;  /* 0x0000003806087810 */ /* 0x000fe20007ffe0ff */
[----:B------:R-:W-:Y:S05]  /*0b60*/  @P1 BRA `(.L_x_1173) ;  /* 0x00000000002c1947 */ /* 0x000fea0003800000 */
[----:B------:R-:W3:Y:S02]  /*0b70*/  LDCU UR4, c[0x0][0x440] ;  /* 0x00008800ff0477ac */ /* 0x000ee40008000800 */
[----:B---3--:R-:W-:Y:S02]  /*0b80*/  ISETP.GE.AND P4, PT, R13, UR4, PT ;  /* 0x000000040d007c0c */ /* 0x008fe4000bf86270 */
[----:B------:R-:W-:-:S11]  /*0b90*/  ISETP.GE.AND P2, PT, R15, UR4, PT ;  /* 0x000000040f007c0c */ /* 0x000fd6000bf46270 */
[----:B--2---:R-:W2:Y:S08]  /*0ba0*/  @!P4 LDC.64 R4, c[0x0][0x3f8] ;  /* 0x0000fe00ff04cb82 */ /* 0x004eb00000000a00 */
[----:B-1----:R-:W1:Y:S01]  /*0bb0*/  @!P2 LDC.64 R2, c[0x0][0x3f8] ;  /* 0x0000fe00ff02ab82 */ /* 0x002e620000000a00 */
[----:B--2---:R-:W-:-:S04]  /*0bc0*/  @!P4 LEA R4, P1, R11, R4, 0x2 ;  /* 0x000000040b04c211 */ /* 0x004fc800078210ff */
[C---:B------:R-:W-:Y:S02]  /*0bd0*/  @!P4 LEA.HI.X R5, R11.reuse, R5, R0, 0x2, P1 ;  /* 0x000000050b05c211 */ /* 0x040fe400008f1400 */
[----:B-1----:R-:W-:-:S03]  /*0be0*/  @!P2 LEA R2, P1, R11, R2, 0x2 ;  /* 0x000000020b02a211 */ /* 0x002fc600078210ff */
[----:B------:R3:W-:Y:S01]  /*0bf0*/  @!P4 STG.E.128 desc[UR16][R4.64+0x2000], RZ ;  /* 0x002000ff0400c986 */ /* 0x0007e2000c101d10 */
[----:B------:R-:W-:-:S05]  /*0c00*/  @!P2 LEA.HI.X R3, R11, R3, R0, 0x2, P1 ;  /* 0x000000030b03a211 */ /* 0x000fca00008f1400 */
[----:B------:R3:W-:Y:S04]  /*0c10*/  @!P2 STG.E.128 desc[UR16][R2.64+0x2100], RZ ;  /* 0x002100ff0200a986 */ /* 0x0007e8000c101d10 */
.L_x_1173:
[----:B------:R-:W-:Y:S05]  /*0c20*/  BSYNC.RECONVERGENT B0 ;  /* 0x0000000000007941 */ /* 0x000fea0003800200 */
.L_x_1172:
[----:B------:R-:W-:Y:S01]  /*0c30*/  BSSY.RECONVERGENT B0, `(.L_x_1174) ;  /* 0x000000e000007945 */ /* 0x000fe20003800200 */
[----:B------:R-:W-:-:S03]  /*0c40*/  ISETP.GE.AND P4, PT, R8, R7, PT ;  /* 0x000000070800720c */ /* 0x000fc60003f86270 */
[----:B------:R-:W-:Y:S10]  /*0c50*/  @P0 BRA `(.L_x_1175) ;  /* 0x00000000002c0947 */ /* 0x000ff40003800000 */
[----:B------:R-:W4:Y:S02]  /*0c60*/  LDCU UR4, c[0x0][0x440] ;  /* 0x00008800ff0477ac */ /* 0x000f240008000800 */
[----:B----4-:R-:W-:Y:S02]  /*0c70*/  ISETP.GE.AND P2, PT, R13, UR4, PT ;  /* 0x000000040d007c0c */ /* 0x010fe4000bf46270 */
[----:B------:R-:W-:-:S11]  /*0c80*/  ISETP.GE.AND P1, PT, R15, UR4, PT ;  /* 0x000000040f007c0c */ /* 0x000fd6000bf26270 */
[----:B--23--:R-:W2:Y:S08]  /*0c90*/  @!P2 LDC.64 R4, c[0x0][0x3f8] ;  /* 0x0000fe00ff04ab82 */ /* 0x00ceb00000000a00 */
[----:B-1----:R-:W1:Y:S01]  /*0ca0*/  @!P1 LDC.64 R2, c[0x0][0x3f8] ;  /* 0x0000fe00ff029b82 */ /* 0x002e620000000a00 */
[----:B--2---:R-:W-:-:S04]  /*0cb0*/  @!P2 LEA R4, P0, R11, R4, 0x2 ;  /* 0x000000040b04a211 */ /* 0x004fc800078010ff */
[C---:B------:R-:W-:Y:S02]  /*0cc0*/  @!P2 LEA.HI.X R5, R11.reuse, R5, R0, 0x2, P0 ;  /* 0x000000050b05a211 */ /* 0x040fe400000f1400 */
[----:B-1----:R-:W-:-:S03]  /*0cd0*/  @!P1 LEA R2, P0, R11, R2, 0x2 ;  /* 0x000000020b029211 */ /* 0x002fc600078010ff */
[----:B------:R4:W-:Y:S01]  /*0ce0*/  @!P2 STG.E.128 desc[UR16][R4.64+0x3000], RZ ;  /* 0x003000ff0400a986 */ /* 0x0009e2000c101d10 */
[----:B------:R-:W-:-:S05]  /*0cf0*/  @!P1 LEA.HI.X R3, R11, R3, R0, 0x2, P0 ;  /* 0x000000030b039211 */ /* 0x000fca00000f1400 */
[----:B------:R4:W-:Y:S04]  /*0d00*/  @!P1 STG.E.128 desc[UR16][R2.64+0x3100], RZ ;  /* 0x003100ff02009986 */ /* 0x0009e8000c101d10 */
.L_x_1175:
[----:B------:R-:W-:Y:S05]  /*0d10*/  BSYNC.RECONVERGENT B0 ;  /* 0x0000000000007941 */ /* 0x000fea0003800200 */
.L_x_1174:
[----:B------:R-:W-:Y:S04]  /*0d20*/  BSSY.RECONVERGENT B0, `(.L_x_1176) ;  /* 0x000000d000007945 */ /* 0x000fe80003800200 */
[----:B------:R-:W-:Y:S05]  /*0d30*/  @P3 BRA `(.L_x_1177) ;  /* 0x00000000002c3947 */ /* 0x000fea0003800000 */
[----:B------:R-:W5:Y:S02]  /*0d40*/  LDCU UR4, c[0x0][0x440] ;  /* 0x00008800ff0477ac */ /* 0x000f640008000800 */
[----:B-----5:R-:W-:Y:S02]  /*0d50*/  ISETP.GE.AND P3, PT, R13, UR4, PT ;  /* 0x000000040d007c0c */ /* 0x020fe4000bf66270 */
[----:B------:R-:W-:-:S11]  /*0d60*/  ISETP.GE.AND P1, PT, R15, UR4, PT ;  /* 0x000000040f007c0c */ /* 0x000fd6000bf26270 */
[----:B--234-:R-:W2:Y:S08]  /*0d70*/  @!P3 LDC.64 R4, c[0x0][0x3f8] ;  /* 0x0000fe00ff04bb82 */ /* 0x01ceb00000000a00 */
[----:B-1----:R-:W1:Y:S01]  /*0d80*/  @!P1 LDC.64 R2, c[0x0][0x3f8] ;  /* 0x0000fe00ff029b82 */ /* 0x002e620000000a00 */
[----:B--2---:R-:W-:-:S04]  /*0d90*/  @!P3 LEA R4, P2, R11, R4, 0x2 ;  /* 0x000000040b04b211 */ /* 0x004fc800078410ff */
[C---:B------:R-:W-:Y:S02]  /*0da0*/  @!P3 LEA.HI.X R5, R11.reuse, R5, R0, 0x2, P2 ;  /* 0x000000050b05b211 */ /* 0x040fe400010f1400 */
[----:B-1----:R-:W-:-:S03]  /*0db0*/  @!P1 LEA R2, P0, R11, R2, 0x2 ;  /* 0x000000020b029211 */ /* 0x002fc600078010ff */
[----:B------:R1:W-:Y:S01]  /*0dc0*/  @!P3 STG.E.128 desc[UR16][R4.64+0x4000], RZ ;  /* 0x004000ff0400b986 */ /* 0x0003e2000c101d10 */
[----:B------:R-:W-:-:S05]  /*0dd0*/  @!P1 LEA.HI.X R3, R11, R3, R0, 0x2, P0 ;  /* 0x000000030b039211 */ /* 0x000fca00000f1400 */
[----:B------:R1:W-:Y:S04]  /*0de0*/  @!P1 STG.E.128 desc[UR16][R2.64+0x4100], RZ ;  /* 0x004100ff02009986 */ /* 0x0003e8000c101d10 */
.L_x_1177:
[----:B------:R-:W-:Y:S05]  /*0df0*/  BSYNC.RECONVERGENT B0 ;  /* 0x0000000000007941 */ /* 0x000fea0003800200 */
.L_x_1176:
[----:B------:R-:W-:Y:S04]  /*0e00*/  BSSY.RECONVERGENT B0, `(.L_x_1178) ;  /* 0x000000d000007945 */ /* 0x000fe80003800200 */
[----:B------:R-:W-:Y:S05]  /*0e10*/  @P6 BRA `(.L_x_1179) ;  /* 0x00000000002c6947 */ /* 0x000fea0003800000 */
[----:B------:R-:W5:Y:S02]  /*0e20*/  LDCU UR4, c[0x0][0x440] ;  /* 0x00008800ff0477ac */ /* 0x000f640008000800 */
[----:B-----5:R-:W-:Y:S02]  /*0e30*/  ISETP.GE.AND P3, PT, R13, UR4, PT ;  /* 0x000000040d007c0c */ /* 0x020fe4000bf66270 */
[----:B------:R-:W-:-:S11]  /*0e40*/  ISETP.GE.AND P1, PT, R15, UR4, PT ;  /* 0x000000040f007c0c */ /* 0x000fd6000bf26270 */
[----:B-1234-:R-:W1:Y:S08]  /*0e50*/  @!P3 LDC.64 R4, c[0x0][0x3f8] ;  /* 0x0000fe00ff04bb82 */ /* 0x01ee700000000a00 */
[----:B------:R-:W2:Y:S01]  /*0e60*/  @!P1 LDC.64 R2, c[0x0][0x3f8] ;  /* 0x0000fe00ff029b82 */ /* 0x000ea20000000a00 */
[----:B-1----:R-:W-:-:S04]  /*0e70*/  @!P3 LEA R4, P2, R11, R4, 0x2 ;  /* 0x000000040b04b211 */ /* 0x002fc800078410ff */
[C---:B------:R-:W-:Y:S02]  /*0e80*/  @!P3 LEA.HI.X R5, R11.reuse, R5, R0, 0x2, P2 ;  /* 0x000000050b05b211 */ /* 0x040fe400010f1400 */
[----:B--2---:R-:W-:-:S03]  /*0e90*/  @!P1 LEA R2, P0, R11, R2, 0x2 ;  /* 0x000000020b029211 */ /* 0x004fc600078010ff */
[----:B------:R1:W-:Y:S01]  /*0ea0*/  @!P3 STG.E.128 desc[UR16][R4.64+0x5000], RZ ;  /* 0x005000ff0400b986 */ /* 0x0003e2000c101d10 */
[----:B------:R-:W-:-:S05]  /*0eb0*/  @!P1 LEA.HI.X R3, R11, R3, R0, 0x2, P0 ;  /* 0x000000030b039211 */ /* 0x000fca00000f1400 */
[----:B------:R1:W-:Y:S04]  /*0ec0*/  @!P1 STG.E.128 desc[UR16][R2.64+0x5100], RZ ;  /* 0x005100ff02009986 */ /* 0x0003e8000c101d10 */
.L_x_1179:
[----:B------:R-:W-:Y:S05]  /*0ed0*/  BSYNC.RECONVERGENT B0 ;  /* 0x0000000000007941 */ /* 0x000fea0003800200 */
.L_x_1178:
        /* <DEDUP_REMOVED lines=13> */
.L_x_1181:
[----:B------:R-:W-:Y:S05]  /*0fb0*/  BSYNC.RECONVERGENT B0 ;  /* 0x0000000000007941 */ /* 0x000fea0003800200 */
.L_x_1180:
        /* <DEDUP_REMOVED lines=13> */
.L_x_1183:
[----:B------:R-:W-:Y:S05]  /*1090*/  BSYNC.RECONVERGENT B0 ;  /* 0x0000000000007941 */ /* 0x000fea0003800200 */
.L_x_1182:
[----:B------:R-:W5:Y:S01]  /*10a0*/  LDCU.64 UR4, c[0x0][0x428] ;  /* 0x00008500ff0477ac */ /* 0x000f620008000a00 */
[----:B------:R-:W-:-:S04]  /*10b0*/  ISETP.NE.AND P0, PT, R13, RZ, PT ;  /* 0x000000ff0d00720c */ /* 0x000fc80003f05270 */
[-C--:B------:R-:W-:Y:S02]  /*10c0*/  ISETP.GE.OR P1, PT, R6, R7.reuse, P0 ;  /* 0x000000070600720c */ /* 0x080fe40000726670 */
[C---:B------:R-:W-:Y:S02]  /*10d0*/  IADD3 R6, P2, PT, R9.reuse, R6, RZ ;  /* 0x0000000609067210 */ /* 0x040fe40007f5e0ff */
[-C--:B------:R-:W-:Y:S02]  /*10e0*/  ISETP.GE.OR P6, PT, R20, R7.reuse, P0 ;  /* 0x000000071400720c */ /* 0x080fe400007c6670 */
[----:B------:R-:W-:Y:S02]  /*10f0*/  LEA.HI.X.SX32 R9, R9, RZ, 0x1, P2 ;  /* 0x000000ff09097211 */ /* 0x000fe400010f0eff */
[-C--:B------:R-:W-:Y:S02]  /*1100*/  ISETP.GE.OR P5, PT, R18, R7.reuse, P0 ;  /* 0x000000071200720c */ /* 0x080fe400007a6670 */
[----:B------:R-:W-:-:S02]  /*1110*/  ISETP.GE.OR P4, PT, R16, R7, P0 ;  /* 0x000000071000720c */ /* 0x000fc40000786670 */
[----:B------:R-:W-:Y:S01]  /*1120*/  ISETP.GE.OR P3, PT, R14, R7, P0 ;  /* 0x000000070e00720c */ /* 0x000fe20000766670 */
[----:B-1234-:R-:W-:Y:S01]  /*1130*/  @!P1 IMAD.MOV.U32 R5, RZ, RZ, -0x800000 ;  /* 0xff800000ff059424 */ /* 0x01efe200078e00ff */
[----:B-----5:R-:W-:-:S03]  /*1140*/  LEA R2, P2, R6, UR4, 0x2 ;  /* 0x0000000406027c11 */ /* 0x020fc6000f8410ff */
[----:B------:R-:W-:Y:S01]  /*1150*/  @!P6 IMAD.MOV.U32 R17, RZ, RZ, -0x800000 ;  /* 0xff800000ff11e424 */ /* 0x000fe200078e00ff */
[----:B------:R-:W-:Y:S02]  /*1160*/  LEA.HI.X R3, R6, UR5, R9, 0x2, P2 ;  /* 0x0000000506037c11 */ /* 0x000fe400090f1409 */
[-C--:B------:R-:W-:Y:S01]  /*1170*/  ISETP.GE.OR P2, PT, R12, R7.reuse, P0 ;  /* 0x000000070c00720c */ /* 0x080fe20000746670 */
[----:B------:R-:W-:Y:S02]  /*1180*/  @!P5 IMAD.MOV.U32 R15, RZ, RZ, -0x800000 ;  /* 0xff800000ff0fd424 */ /* 0x000fe400078e00ff */
[----:B------:R1:W-:Y:S01]  /*1190*/  @!P1 STG.E desc[UR16][R2.64], R5 ;  /* 0x0000000502009986 */ /* 0x0003e2000c101910 */
[-C--:B------:R-:W-:Y:S01]  /*11a0*/  ISETP.GE.OR P1, PT, R10, R7.reuse, P0 ;  /* 0x000000070a00720c */ /* 0x080fe20000726670 */
[----:B------:R-:W-:Y:S01]  /*11b0*/  @!P4 IMAD.MOV.U32 R13, RZ, RZ, -0x800000 ;  /* 0xff800000ff0dc424 */ /* 0x000fe200078e00ff */
[----:B------:R-:W-:Y:S01]  /*11c0*/  ISETP.GE.OR P0, PT, R8, R7, P0 ;  /* 0x000000070800720c */ /* 0x000fe20000706670 */
[----:B------:R-:W-:Y:S01]  /*11d0*/  @!P3 IMAD.MOV.U32 R11, RZ, RZ, -0x800000 ;  /* 0xff800000ff0bb424 */ /* 0x000fe200078e00ff */
[----:B------:R1:W-:Y:S04]  /*11e0*/  @!P6 STG.E desc[UR16][R2.64+0x20], R17 ;  /* 0x000020110200e986 */ /* 0x0003e8000c101910 */
[----:B------:R1:W-:Y:S01]  /*11f0*/  @!P5 STG.E desc[UR16][R2.64+0x40], R15 ;  /* 0x0000400f0200d986 */ /* 0x0003e2000c101910 */
[----:B------:R-:W-:-:S03]  /*1200*/  @!P2 IMAD.MOV.U32 R9, RZ, RZ, -0x800000 ;  /* 0xff800000ff09a424 */ /* 0x000fc600078e00ff */
[----:B------:R1:W-:Y:S01]  /*1210*/  @!P4 STG.E desc[UR16][R2.64+0x60], R13 ;  /* 0x0000600d0200c986 */ /* 0x0003e2000c101910 */
[----:B------:R-:W-:-:S03]  /*1220*/  @!P1 IMAD.MOV.U32 R7, RZ, RZ, -0x800000 ;  /* 0xff800000ff079424 */ /* 0x000fc600078e00ff */
[----:B------:R1:W-:Y:S04]  /*1230*/  @!P3 STG.E desc[UR16][R2.64+0x80], R11 ;  /* 0x0000800b0200b986 */ /* 0x0003e8000c101910 */
[----:B------:R1:W-:Y:S04]  /*1240*/  @!P2 STG.E desc[UR16][R2.64+0xa0], R9 ;  /* 0x0000a0090200a986 */ /* 0x0003e8000c101910 */
[----:B------:R1:W-:Y:S01]  /*1250*/  @!P1 STG.E desc[UR16][R2.64+0xc0], R7 ;  /* 0x0000c00702009986 */ /* 0x0003e2000c101910 */
[----:B------:R-:W-:Y:S05]  /*1260*/  @P0 EXIT ;  /* 0x000000000000094d */ /* 0x000fea0003800000 */
[----:B-1----:R-:W-:-:S05]  /*1270*/  MOV R5, 0xff800000 ;  /* 0xff80000000057802 */ /* 0x002fca0000000f00 */
[----:B------:R-:W-:Y:S01]  /*1280*/  STG.E desc[UR16][R2.64+0xe0], R5 ;  /* 0x0000e00502007986 */ /* 0x000fe2000c101910 */
[----:B------:R-:W-:Y:S05]  /*1290*/  EXIT ;  /* 0x000000000000794d */ /* 0x000fea0003800000 */
.L_x_1167:
[----:B------:R-:W1:Y:S01]  /*12a0*/  LDCU.64 UR4, c[0x0][0x4d8] ;  /* 0x00009b00ff0477ac */ /* 0x000e620008000a00 */
[----:B------:R-:W-:Y:S01]  /*12b0*/  MOV R8, R215 ;  /* 0x000000d700087202 */ /* 0x000fe20000000f00 */
        /* <DEDUP_REMOVED lines=9> */
.L_x_1184:
[----:B------:R-:W-:Y:S05]  /*1350*/  BRA.U !UP1, `(.L_x_1185) ;  /* 0x00000005098c7547 */ /* 0x000fea000b800000 */
[----:B------:R-:W2:Y:S01]  /*1360*/  LDC R17, c[0x0][0x4f0] ;  /* 0x00013c00ff117b82 */ /* 0x000ea20000000800 */
[----:B------:R-:W-:Y:S01]  /*1370*/  LEA R4, R197, 0xffffff80, 0x7 ;  /* 0xffffff80c5047811 */ /* 0x000fe200078e38ff */
[----:B------:R-:W3:Y:S01]  /*1380*/  LDCU.64 UR4, c[0x0][0x4e8] ;  /* 0x00009d00ff0477ac */ /* 0x000ee20008000a00 */
[----:B------:R-:W4:Y:S01]  /*1390*/  LDCU.64 UR6, c[0x0][0x3a0] ;  /* 0x00007400ff0677ac */ /* 0x000f220008000a00 */
[----:B------:R-:W4:Y:S01]  /*13a0*/  LDCU.64 UR12, c[0x0][0x3b8] ;  /* 0x00007700ff0c77ac */ /* 0x000f220008000a00 */
[----:B------:R-:W4:Y:S01]  /*13b0*/  LDCU.64 UR10, c[0x0][0x3c0] ;  /* 0x00007800ff0a77ac */ /* 0x000f220008000a00 */
[----:B--2--5:R-:W-:-:S04]  /*13c0*/  IABS R8, R17 ;  /* 0x0000001100087213 */ /* 0x024fc80000000000 */
        /* <DEDUP_REMOVED lines=8> */
[----:B------:R-:W-:-:S04]  /*1450*/  IMAD.HI.U32 R13, R13, R6, R12 ;  /* 0x000000060d0d7227 */ /* 0x000fc800078e000c */
[----:B------:R-:W-:-:S04]  /*1460*/  IMAD.MOV.U32 R6, RZ, RZ, R5 ;  /* 0x000000ffff067224 */ /* 0x000fc800078e0005 */
[----:B------:R-:W-:-:S05]  /*1470*/  IMAD.HI.U32 R13, R13, R6, RZ ;  /* 0x000000060d0d7227 */ /* 0x000fca00078e00ff */
[----:B------:R-:W-:-:S05]  /*1480*/  IADD3 R5, PT, PT, -R13, RZ, RZ ;  /* 0x000000ff0d057210 */ /* 0x000fca0007ffe1ff */
[----:B------:R-:W-:-:S05]  /*1490*/  IMAD R5, R8, R5, R6 ;  /* 0x0000000508057224 */ /* 0x000fca00078e0206 */
[----:B------:R-:W-:-:S13]  /*14a0*/  ISETP.GT.U32.AND P2, PT, R8, R5, PT ;  /* 0x000000050800720c */ /* 0x000fda0003f44070 */
[----:B------:R-:W-:Y:S01]  /*14b0*/  @!P2 IMAD.IADD R5, R5, 0x1, -R8 ;  /* 0x000000010505a824 */ /* 0x000fe200078e0a08 */
[----:B------:R-:W-:Y:S02]  /*14c0*/  @!P2 IADD3 R13, PT, PT, R13, 0x1, RZ ;  /* 0x000000010d0da810 */ /* 0x000fe40007ffe0ff */
[----:B------:R-:W-:Y:S02]  /*14d0*/  ISETP.NE.AND P2, PT, R17, RZ, PT ;  /* 0x000000ff1100720c */ /* 0x000fe40003f45270 */
[----:B------:R-:W-:Y:S01]  /*14e0*/  ISETP.GE.U32.AND P0, PT, R5, R8, PT ;  /* 0x000000080500720c */ /* 0x000fe20003f06070 */
[----:B---3--:R-:W-:Y:S01]  /*14f0*/  IMAD.WIDE.U32 R8, R215, UR4, RZ ;  /* 0x00000004d7087c25 */ /* 0x008fe2000f8e00ff */
[----:B------:R-:W-:-:S03]  /*1500*/  LOP3.LUT R5, R4, R17, RZ, 0x3c, !PT ;  /* 0x0000001104057212 */ /* 0x000fc600078e3cff */
[----:B------:R-:W-:Y:S01]  /*1510*/  IMAD R217, R215, UR5, R9 ;  /* 0x00000005d7d97c24 */ /* 0x000fe2000f8e0209 */
[----:B------:R-:W-:Y:S01]  /*1520*/  ISETP.GE.AND P1, PT, R5, RZ, PT ;  /* 0x000000ff0500720c */ /* 0x000fe20003f26270 */
[----:B------:R-:W1:Y:S01]  /*1530*/  LDCU.64 UR4, c[0x0][0x3a8] ;  /* 0x00007500ff0477ac */ /* 0x000e620008000a00 */
[----:B------:R-:W2:Y:S05]  /*1540*/  LDC R5, c[0x0][0x3e8] ;  /* 0x0000fa00ff057b82 */ /* 0x000eaa0000000800 */
[----:B------:R-:W-:Y:S01]  /*1550*/  @P0 VIADD R13, R13, 0x1 ;  /* 0x000000010d0d0836 */ /* 0x000fe20000000000 */
[----:B------:R-:W-:-:S04]  /*1560*/  LEA R216, P0, R8, UR8, 0x2 ;  /* 0x0000000808d87c11 */ /* 0x000fc8000f8010ff */
[----:B------:R-:W-:Y:S02]  /*1570*/  LEA.HI.X R217, R8, UR9, R217, 0x2, P0 ;  /* 0x0000000908d97c11 */ /* 0x000fe400080f14d9 */
[----:B------:R-:W-:Y:S02]  /*1580*/  @!P1 IADD3 R13, PT, PT, -R13, RZ, RZ ;  /* 0x000000ff0d0d9210 */ /* 0x000fe40007ffe1ff */
[----:B------:R-:W-:-:S05]  /*1590*/  @!P2 LOP3.LUT R13, RZ, R17, RZ, 0x33, !PT ;  /* 0x00000011ff0da212 */ /* 0x000fca00078e33ff */
[----:B------:R-:W-:-:S05]  /*15a0*/  IMAD.WIDE R18, R13, 0x4, R216 ;  /* 0x000000040d127825 */ /* 0x000fca00078e02d8 */
[----:B------:R-:W3:Y:S01]  /*15b0*/  LDG.E R12, desc[UR16][R18.64] ;  /* 0x00000010120c7981 */ /* 0x000ee2000c1e1900 */
[----:B--2---:R-:W-:Y:S02]  /*15c0*/  IABS R6, R5 ;  /* 0x0000000500067213 */ /* 0x004fe40000000000 */
[----:B------:R-:W-:Y:S02]  /*15d0*/  IADD3 R13, PT, PT, -R13, RZ, RZ ;  /* 0x000000ff0d0d7210 */ /* 0x000fe40007ffe1ff */
[----:B------:R-:W2:Y:S01]  /*15e0*/  I2F.RP R16, R6 ;  /* 0x0000000600107306 */ /* 0x000ea20000209400 */
[----:B----4-:R-:W-:Y:S02]  /*15f0*/  MOV R134, UR12 ;  /* 0x0000000c00867c02 */ /* 0x010fe40008000f00 */
[----:B------:R-:W-:Y:S01]  /*1600*/  IMAD R4, R17, R13, R4 ;  /* 0x0000000d11047224 */ /* 0x000fe200078e0204 */
[----:B------:R-:W-:Y:S02]  /*1610*/  MOV R24, UR10 ;  /* 0x0000000a00187c02 */ /* 0x000fe40008000f00 */
[----:B------:R-:W-:-:S02]  /*1620*/  MOV R135, UR13 ;  /* 0x0000000d00877c02 */ /* 0x000fc40008000f00 */
[----:B------:R-:W-:Y:S01]  /*1630*/  MOV R25, UR11 ;  /* 0x0000000b00197c02 */ /* 0x000fe20008000f00 */
[----:B--2---:R-:W2:Y:S02]  /*1640*/  MUFU.RCP R14, R16 ;  /* 0x00000010000e7308 */ /* 0x004ea40000001000 */
[----:B--2---:R-:W-:-:S06]  /*1650*/  IADD3 R14, PT, PT, R14, 0xffffffe, RZ ;  /* 0x0ffffffe0e0e7810 */ /* 0x004fcc0007ffe0ff */
[----:B------:R-:W2:Y:S02]  /*1660*/  F2I.FTZ.U32.TRUNC.NTZ R15, R14 ;  /* 0x0000000e000f7305 */ /* 0x000ea4000021f000 */
[----:B--2---:R-:W-:Y:S01]  /*1670*/  IMAD.MOV R8, RZ, RZ, -R15 ;  /* 0x000000ffff087224 */ /* 0x004fe200078e0a0f */
[----:B------:R-:W-:-:S03]  /*1680*/  MOV R14, RZ ;  /* 0x000000ff000e7202 */ /* 0x000fc60000000f00 */
[----:B------:R-:W-:Y:S01]  /*1690*/  IMAD R9, R8, R6, RZ ;  /* 0x0000000608097224 */ /* 0x000fe200078e02ff */
[----:B------:R-:W-:-:S03]  /*16a0*/  IABS R8, R2 ;  /* 0x0000000200087213 */ /* 0x000fc60000000000 */
[----:B------:R-:W-:Y:S01]  /*16b0*/  IMAD.HI.U32 R9, R15, R9, R14 ;  /* 0x000000090f097227 */ /* 0x000fe200078e000e */
[----:B------:R-:W-:-:S05]  /*16c0*/  MOV R10, R8 ;  /* 0x00000008000a7202 */ /* 0x000fca0000000f00 */
[----:B------:R-:W-:-:S04]  /*16d0*/  IMAD.HI.U32 R8, R9, R10, RZ ;  /* 0x0000000a09087227 */ /* 0x000fc800078e00ff */
[----:B------:R-:W-:-:S04]  /*16e0*/  IMAD.MOV R9, RZ, RZ, -R8 ;  /* 0x000000ffff097224 */ /* 0x000fc800078e0a08 */
[----:B------:R-:W-:-:S05]  /*16f0*/  IMAD R9, R6, R9, R10 ;  /* 0x0000000906097224 */ /* 0x000fca00078e020a */
[----:B------:R-:W-:-:S13]  /*1700*/  ISETP.GT.U32.AND P1, PT, R6, R9, PT ;  /* 0x000000090600720c */ /* 0x000fda0003f24070 */
[-C--:B------:R-:W-:Y:S02]  /*1710*/  @!P1 IADD3 R9, PT, PT, R9, -R6.reuse, RZ ;  /* 0x8000000609099210 */ /* 0x080fe40007ffe0ff */
[----:B------:R-:W-:Y:S02]  /*1720*/  @!P1 IADD3 R8, PT, PT, R8, 0x1, RZ ;  /* 0x0000000108089810 */ /* 0x000fe40007ffe0ff */
[----:B------:R-:W-:Y:S02]  /*1730*/  ISETP.GE.U32.AND P2, PT, R9, R6, PT ;  /* 0x000000060900720c */ /* 0x000fe40003f46070 */
[----:B------:R-:W-:Y:S02]  /*1740*/  LOP3.LUT R6, R2, R5, RZ, 0x3c, !PT ;  /* 0x0000000502067212 */ /* 0x000fe400078e3cff */
[----:B------:R-:W-:Y:S02]  /*1750*/  ISETP.NE.AND P1, PT, R5, RZ, PT ;  /* 0x000000ff0500720c */ /* 0x000fe40003f25270 */
[----:B------:R-:W-:-:S07]  /*1760*/  ISETP.GE.AND P0, PT, R6, RZ, PT ;  /* 0x000000ff0600720c */ /* 0x000fce0003f06270 */
[----:B------:R-:W-:-:S06]  /*1770*/  @P2 VIADD R8, R8, 0x1 ;  /* 0x0000000108082836 */ /* 0x000fcc0000000000 */
[----:B------:R-:W-:Y:S02]  /*1780*/  @!P0 IADD3 R8, PT, PT, -R8, RZ, RZ ;  /* 0x000000ff08088210 */ /* 0x000fe40007ffe1ff */
[----:B------:R-:W-:Y:S02]  /*1790*/  @!P1 LOP3.LUT R8, RZ, R5, RZ, 0x33, !PT ;  /* 0x00000005ff089212 */ /* 0x000fe400078e33ff */
[----:B------:R-:W-:-:S05]  /*17a0*/  SHF.R.S32.HI R5, RZ, 0x1f, R4 ;  /* 0x0000001fff057819 */ /* 0x000fca0000011404 */
[C---:B------:R-:W-:Y:S02]  /*17b0*/  IMAD R6, R5.reuse, R134, RZ ;  /* 0x0000008605067224 */ /* 0x040fe400078e02ff */
[----:B------:R-:W-:Y:S02]  /*17c0*/  IMAD R5, R5, R24, RZ ;  /* 0x0000001805057224 */ /* 0x000fe400078e02ff */
[C---:B------:R-:W-:Y:S02]  /*17d0*/  IMAD R6, R4.reuse, R135, R6 ;  /* 0x0000008704067224 */ /* 0x040fe400078e0206 */
[----:B------:R-:W-:Y:S01]  /*17e0*/  IMAD R5, R4, R25, R5 ;  /* 0x0000001904057224 */ /* 0x000fe200078e0205 */
[----:B---3--:R-:W-:Y:S01]  /*17f0*/  SHF.R.S32.HI R9, RZ, 0x1f, R12 ;  /* 0x0000001fff097819 */ /* 0x008fe2000001140c */
[----:B------:R-:W-:-:S04]  /*1800*/  IMAD.WIDE.U32 R14, R12, UR6, RZ ;  /* 0x000000060c0e7c25 */ /* 0x000fc8000f8e00ff */
[C---:B------:R-:W-:Y:S02]  /*1810*/  IMAD R19, R9.reuse, UR6, RZ ;  /* 0x0000000609137c24 */ /* 0x040fe4000f8e02ff */
[----:B-1----:R-:W-:Y:S02]  /*1820*/  IMAD R9, R9, UR4, RZ ;  /* 0x0000000409097c24 */ /* 0x002fe4000f8e02ff */
[C---:B------:R-:W-:Y:S02]  /*1830*/  IMAD R19, R12.reuse, UR7, R19 ;  /* 0x000000070c137c24 */ /* 0x040fe4000f8e0213 */
[C---:B------:R-:W-:Y:S02]  /*1840*/  IMAD R9, R12.reuse, UR5, R9 ;  /* 0x000000050c097c24 */ /* 0x040fe4000f8e0209 */
[----:B------:R-:W-:Y:S01]  /*1850*/  IMAD.WIDE.U32 R12, R12, UR4, RZ ;  /* 0x000000040c0c7c25 */ /* 0x000fe2000f8e00ff */
[----:B------:R-:W1:Y:S03]  /*1860*/  LDCU.128 UR4, c[0x0][0x3d0] ;  /* 0x00007a00ff0477ac */ /* 0x000e660008000c00 */
[----:B------:R-:W-:-:S02]  /*1870*/  IMAD.IADD R15, R15, 0x1, R19 ;  /* 0x000000010f0f7824 */ /* 0x000fc400078e0213 */
[----:B------:R-:W-:Y:S02]  /*1880*/  IMAD.IADD R13, R13, 0x1, R9 ;  /* 0x000000010d0d7824 */ /* 0x000fe400078e0209 */
[----:B------:R-:W-:-:S04]  /*1890*/  IMAD.WIDE.U32 R14, R4, R134, R14 ;  /* 0x00000086040e7225 */ /* 0x000fc800078e000e */
[----:B------:R-:W-:Y:S01]  /*18a0*/  IMAD.WIDE.U32 R12, R4, R24, R12 ;  /* 0x00000018040c7225 */ /* 0x000fe200078e000c */
[----:B------:R-:W-:-:S03]  /*18b0*/  SHF.R.S32.HI R4, RZ, 0x1f, R8 ;  /* 0x0000001fff047819 */ /* 0x000fc60000011408 */
[----:B------:R-:W-:Y:S01]  /*18c0*/  IMAD.IADD R15, R15, 0x1, R6 ;  /* 0x000000010f0f7824 */ /* 0x000fe200078e0206 */
[----:B------:R-:W-:Y:S01]  /*18d0*/  IADD3 R13, PT, PT, R13, R5, RZ ;  /* 0x000000050d0d7210 */ /* 0x000fe20007ffe0ff */
[C---:B-1----:R-:W-:Y:S02]  /*18e0*/  IMAD R5, R4.reuse, UR4, RZ ;  /* 0x0000000404057c24 */ /* 0x042fe4000f8e02ff */
[----:B------:R-:W-:Y:S02]  /*18f0*/  IMAD R9, R4, UR6, RZ ;  /* 0x0000000604097c24 */ /* 0x000fe4000f8e02ff */
[C---:B------:R-:W-:Y:S02]  /*1900*/  IMAD R5, R8.reuse, UR5, R5 ;  /* 0x0000000508057c24 */ /* 0x040fe4000f8e0205 */
[----:B------:R-:W-:-:S04]  /*1910*/  IMAD.WIDE.U32 R14, R8, UR4, R14 ;  /* 0x00000004080e7c25 */ /* 0x000fc8000f8e000e */
[C---:B------:R-:W-:Y:S01]  /*1920*/  IMAD R9, R8.reuse, UR7, R9 ;  /* 0x0000000708097c24 */ /* 0x040fe2000f8e0209 */
[----:B------:R-:W-:Y:S01]  /*1930*/  IADD3 R6, PT, PT, R15, R5, RZ ;  /* 0x000000050f067210 */ /* 0x000fe20007ffe0ff */
[----:B------:R-:W-:-:S04]  /*1940*/  IMAD.WIDE.U32 R16, R8, UR6, R12 ;  /* 0x0000000608107c25 */ /* 0x000fc8000f8e000c */
[----:B------:R-:W-:Y:S01]  /*1950*/  IMAD.MOV.U32 R12, RZ, RZ, R14 ;  /* 0x000000ffff0c7224 */ /* 0x000fe200078e000e */
[----:B------:R-:W-:Y:S02]  /*1960*/  IADD3 R10, PT, PT, R17, R9, RZ ;  /* 0x00000009110a7210 */ /* 0x000fe40007ffe0ff */
[----:B------:R-:W-:Y:S01]  /*1970*/  MOV R14, R16 ;  /* 0x00000010000e7202 */ /* 0x000fe20000000f00 */
[----:B------:R-:W-:Y:S06]  /*1980*/  BRA `(.L_x_1186) ;  /* 0x0000000400647947 */ /* 0x000fec0003800000 */
.L_x_1185:
        /* <DEDUP_REMOVED lines=15> */
.L_x_1187:
[----:B------:R-:W2:Y:S01]  /*1a80*/  LDC.64 R134, c[0x0][0x3b8] ;  /* 0x0000ee00ff867b82 */ /* 0x000ea20000000a00 */
[----:B------:R-:W-:-:S05]  /*1a90*/  IADD3 R12, PT, PT, R4, R5, RZ ;  /* 0x00000005040c7210 */ /* 0x000fca0007ffe0ff */
[C---:B--2---:R-:W-:Y:S02]  /*1aa0*/  IMAD R17, R12.reuse, R135, RZ ;  /* 0x000000870c117224 */ /* 0x044fe400078e02ff */
[----:B------:R-:W-:-:S05]  /*1ab0*/  IMAD.WIDE.U32 R12, R12, R134, RZ ;  /* 0x000000860c0c7225 */ /* 0x000fca00078e00ff */
[----:B------:R-:W-:Y:S02]  /*1ac0*/  IADD3 R17, PT, PT, R13, R17, RZ ;  /* 0x000000110d117210 */ /* 0x000fe40007ffe0ff */
[----:B------:R-:W-:Y:S02]  /*1ad0*/  MOV R16, R12 ;  /* 0x0000000c00107202 */ /* 0x000fe40000000f00 */
.L_x_1188:
        /* <DEDUP_REMOVED lines=13> */
[----:B------:R-:W-:Y:S06]  /*1bb0*/  BRA `(.L_x_1190) ;  /* 0x0000000000187947 */ /* 0x000fec0003800000 */
.L_x_1189:
[----:B------:R-:W2:Y:S01]  /*1bc0*/  LDC.64 R24, c[0x0][0x3c0] ;  /* 0x0000f000ff187b82 */ /* 0x000ea20000000a00 */
[----:B------:R-:W-:-:S05]  /*1bd0*/  IADD3 R4, PT, PT, R4, R5, RZ ;  /* 0x0000000504047210 */ /* 0x000fca0007ffe0ff */
[C---:B--2---:R-:W-:Y:S02]  /*1be0*/  IMAD R19, R4.reuse, R25, RZ ;  /* 0x0000001904137224 */ /* 0x044fe400078e02ff */
[----:B------:R-:W-:-:S05]  /*1bf0*/  IMAD.WIDE.U32 R4, R4, R24, RZ ;  /* 0x0000001804047225 */ /* 0x000fca00078e00ff */
[----:B------:R-:W-:Y:S02]  /*1c00*/  IADD3 R19, PT, PT, R5, R19, RZ ;  /* 0x0000001305137210 */ /* 0x000fe40007ffe0ff */
[----:B------:R-:W-:-:S07]  /*1c10*/  MOV R18, R4 ;  /* 0x0000000400127202 */ /* 0x000fce0000000f00 */
.L_x_1190:
[----:B------:R-:W2:Y:S01]  /*1c20*/  LDC R13, c[0x0][0x3e8] ;  /* 0x0000fa00ff0d7b82 */ /* 0x000ea20000000800 */
[----:B------:R-:W-:Y:S02]  /*1c30*/  CS2R R216, SRZ ;  /* 0x0000000000d87805 */ /* 0x000fe4000001ff00 */
[----:B--2---:R-:W-:-:S04]  /*1c40*/  IABS R4, R13 ;  /* 0x0000000d00047213 */ /* 0x004fc80000000000 */
[----:B------:R-:W2:Y:S08]  /*1c50*/  I2F.RP R10, R4 ;  /* 0x00000004000a7306 */ /* 0x000eb00000209400 */
[----:B--2--5:R-:W2:Y:S02]  /*1c60*/  MUFU.RCP R8, R10 ;  /* 0x0000000a00087308 */ /* 0x024ea40000001000 */
[----:B--2---:R-:W-:-:S06]  /*1c70*/  IADD3 R8, PT, PT, R8, 0xffffffe, RZ ;  /* 0x0ffffffe08087810 */ /* 0x004fcc0007ffe0ff */
[----:B-1----:R-:W1:Y:S02]  /*1c80*/  F2I.FTZ.U32.TRUNC.NTZ R9, R8 ;  /* 0x0000000800097305 */ /* 0x002e64000021f000 */
[----:B-1----:R-:W-:Y:S01]  /*1c90*/  IMAD.MOV R5, RZ, RZ, -R9 ;  /* 0x000000ffff057224 */ /* 0x002fe200078e0a09 */
        /* <DEDUP_REMOVED lines=11> */
[----:B------:R-:W-:Y:S01]  /*1d50*/  IMAD.WIDE.U32 R20, R6, R134, R16 ;  /* 0x0000008606147225 */ /* 0x000fe200078e0010 */
[----:B------:R-:W-:-:S03]  /*1d60*/  SHF.R.S32.HI R15, RZ, 0x1f, R6 ;  /* 0x0000001fff0f7819 */ /* 0x000fc60000011406 */
[----:B------:R-:W-:-:S04]  /*1d70*/  IMAD.WIDE.U32 R18, R6, R24, R18 ;  /* 0x0000001806127225 */ /* 0x000fc800078e0012 */
[C---:B------:R-:W-:Y:S02]  /*1d80*/  IMAD R10, R15.reuse, R24, RZ ;  /* 0x000000180f0a7224 */ /* 0x040fe400078e02ff */
[----:B------:R-:W-:Y:S02]  /*1d90*/  IMAD R15, R15, R134, RZ ;  /* 0x000000860f0f7224 */ /* 0x000fe400078e02ff */
[----:B------:R-:W-:Y:S01]  /*1da0*/  @!P0 IMAD.IADD R5, R5, 0x1, -R4 ;  /* 0x0000000105058824 */ /* 0x000fe200078e0a04 */
[----:B------:R-:W-:Y:S01]  /*1db0*/  @!P0 IADD3 R12, PT, PT, R12, 0x1, RZ ;  /* 0x000000010c0c8810 */ /* 0x000fe20007ffe0ff */
[C---:B------:R-:W-:Y:S01]  /*1dc0*/  IMAD R17, R6.reuse, R25, R10 ;  /* 0x0000001906117224 */ /* 0x040fe200078e020a */
[----:B------:R-:W-:Y:S01]  /*1dd0*/  ISETP.NE.AND P0, PT, R13, RZ, PT ;  /* 0x000000ff0d00720c */ /* 0x000fe20003f05270 */
[----:B------:R-:W-:Y:S01]  /*1de0*/  IMAD R15, R6, R135, R15 ;  /* 0x00000087060f7224 */ /* 0x000fe200078e020f */
[----:B------:R-:W-:Y:S02]  /*1df0*/  ISETP.GE.U32.AND P2, PT, R5, R4, PT ;  /* 0x000000040500720c */ /* 0x000fe40003f46070 */
[----:B------:R-:W-:-:S02]  /*1e00*/  LOP3.LUT R4, R2, R13, RZ, 0x3c, !PT ;  /* 0x0000000d02047212 */ /* 0x000fc400078e3cff */
[----:B------:R-:W-:Y:S02]  /*1e10*/  IADD3 R19, PT, PT, R19, R17, RZ ;  /* 0x0000001113137210 */ /* 0x000fe40007ffe0ff */
[----:B------:R-:W-:Y:S02]  /*1e20*/  ISETP.GE.AND P1, PT, R4, RZ, PT ;  /* 0x000000ff0400720c */ /* 0x000fe40003f26270 */
[----:B------:R-:W2:Y:S01]  /*1e30*/  LDC.64 R4, c[0x0][0x3d0] ;  /* 0x0000f400ff047b82 */ /* 0x000ea20000000a00 */
[----:B------:R-:W-:-:S04]  /*1e40*/  IADD3 R21, PT, PT, R21, R15, RZ ;  /* 0x0000000f15157210 */ /* 0x000fc80007ffe0ff */
[----:B------:R-:W-:-:S06]  /*1e50*/  @P2 IADD3 R12, PT, PT, R12, 0x1, RZ ;  /* 0x000000010c0c2810 */ /* 0x000fcc0007ffe0ff */
[----:B------:R-:W-:Y:S01]  /*1e60*/  @!P1 IMAD.MOV R12, RZ, RZ, -R12 ;  /* 0x000000ffff0c9224 */ /* 0x000fe200078e0a0c */
        /* <DEDUP_REMOVED lines=8> */
[----:B------:R-:W-:Y:S01]  /*1ef0*/  MOV R12, R20 ;  /* 0x00000014000c7202 */ /* 0x000fe20000000f00 */
[----:B------:R-:W-:-:S03]  /*1f00*/  IMAD.IADD R10, R15, 0x1, R6 ;  /* 0x000000010f0a7824 */ /* 0x000fc600078e0206 */
[----:B------:R-:W-:-:S07]  /*1f10*/  IADD3 R6, PT, PT, R21, R5, RZ ;  /* 0x0000000515067210 */ /* 0x000fce0007ffe0ff */
.L_x_1186:
[----:B------:R-:W-:Y:S01]  /*1f20*/  ISETP.NE.AND P0, PT, R11, -0x1, PT ;  /* 0xffffffff0b00780c */ /* 0x000fe20003f05270 */
[----:B------:R-:W1:Y:S01]  /*1f30*/  S2UR UR5, SR_CgaCtaId ;  /* 0x00000000000579c3 */ /* 0x000e620000008800 */
[----:B------:R-:W-:Y:S01]  /*1f40*/  IMAD.SHL.U32 R198, R202, 0x8, RZ ;  /* 0x00000008cac67824 */ /* 0x000fe200078e00ff */
[----:B------:R-:W2:Y:S01]  /*1f50*/  LDCU.64 UR6, c[0x0][0x3c8] ;  /* 0x00007900ff0677ac */ /* 0x000ea20008000a00 */
[----:B------:R-:W-:Y:S01]  /*1f60*/  IMAD.IADD R205, R7, 0x1, -R0 ;  /* 0x0000000107cd7824 */ /* 0x000fe200078e0a00 */
[--C-:B------:R-:W-:Y:S01]  /*1f70*/  SHF.R.U32.HI R20, RZ, 0x3, R202.reuse ;  /* 0x00000003ff147819 */ /* 0x100fe200000116ca */
[----:B------:R-:W-:Y:S01]  /*1f80*/  VIADD R27, R197, 0xffffffff ;  /* 0xffffffffc51b7836 */ /* 0x000fe20000000000 */
[C---:B------:R-:W-:Y:S01]  /*1f90*/  LOP3.LUT R13, R198.reuse, 0x1f8, RZ, 0xc0, !PT ;  /* 0x000001f8c60d7812 */ /* 0x040fe200078ec0ff */
[----:B------:R-:W3:Y:S01]  /*1fa0*/  LDCU.64 UR12, c[0x0][0x388] ;  /* 0x00007100ff0c77ac */ /* 0x000ee20008000a00 */
[C---:B------:R-:W-:Y:S01]  /*1fb0*/  LOP3.LUT R37, R198.reuse, 0x38, RZ, 0xc0, !PT ;  /* 0x00000038c6257812 */ /* 0x040fe200078ec0ff */
[----:B------:R-:W-:Y:S01]  /*1fc0*/  IMAD.SHL.U32 R196, R27, 0x80, RZ ;  /* 0x000000801bc47824 */ /* 0x000fe200078e00ff */
[----:B------:R-:W-:Y:S01]  /*1fd0*/  LOP3.LUT R212, R198, 0x1e00, RZ, 0xc0, !PT ;  /* 0x00001e00c6d47812 */ /* 0x000fe200078ec0ff */
[----:B------:R-:W4:Y:S01]  /*1fe0*/  LDCU.64 UR10, c[0x0][0x390] ;  /* 0x00007200ff0a77ac */ /* 0x000f220008000a00 */
[----:B------:R-:W5:Y:S01]  /*1ff0*/  @!P0 LDC.64 R8, c[0x0][0x398] ;  /* 0x0000e600ff088b82 */ /* 0x000f620000000a00 */
[----:B------:R-:W-:Y:S01]  /*2000*/  LOP3.LUT R13, R13, 0x38, R202, 0x78, !PT ;  /* 0x000000380d0d7812 */ /* 0x000fe200078e78ca */
[C---:B------:R-:W-:Y:S01]  /*2010*/  VIADD R15, R20.reuse, 0x30 ;  /* 0x00000030140f7836 */ /* 0x040fe20000000000 */
[----:B------:R-:W-:Y:S01]  /*2020*/  IADD3 R12, P1, PT, R37, R12, RZ ;  /* 0x0000000c250c7210 */ /* 0x000fe20007f3e0ff */
[----:B------:R-:W-:Y:S01]  /*2030*/  UMOV UR4, 0x400 ;  /* 0x0000040000047882 */ /* 0x000fe20000000000 */
[----:B------:R-:W-:Y:S01]  /*2040*/  LOP3.LUT R212, R13, R212, RZ, 0xfc, !PT ;  /* 0x000000d40dd47212 */ /* 0x000fe200078efcff */
[----:B------:R-:W-:Y:S01]  /*2050*/  IMAD.MOV.U32 R21, RZ, RZ, RZ ;  /* 0x000000ffff157224 */ /* 0x000fe200078e00ff */
[CC--:B------:R-:W-:Y:S01]  /*2060*/  ISETP.GE.AND P5, PT, R20.reuse, R205.reuse, PT ;  /* 0x000000cd1400720c */ /* 0x0c0fe20003fa6270 */
[----:B------:R-:W4:Y:S01]  /*2070*/  @P0 LDC.64 R4, c[0x0][0x3b0] ;  /* 0x0000ec00ff040b82 */ /* 0x000f220000000a00 */
[----:B------:R-:W-:Y:S01]  /*2080*/  IMAD.X R13, RZ, RZ, R6, P1 ;  /* 0x000000ffff0d7224 */ /* 0x000fe200008e0606 */
[----:B------:R-:W-:Y:S01]  /*2090*/  SHF.R.S32.HI R29, RZ, 0x1f, R2 ;  /* 0x0000001fff1d7819 */ /* 0x000fe20000011402 */
[----:B------:R-:W-:Y:S01]  /*20a0*/  BSSY.RECONVERGENT B0, `(.L_x_1191) ;  /* 0x0000039000007945 */ /* 0x000fe20003800200 */
[----:B-1----:R-:W-:Y:S01]  /*20b0*/  ULEA UR5, UR5, UR4, 0x18 ;  /* 0x0000000405057291 */ /* 0x002fe2000f8ec0ff */
[----:B------:R-:W-:Y:S01]  /*20c0*/  IMAD.WIDE.U32 R12, R20, R134, R12 ;  /* 0x00000086140c7225 */ /* 0x000fe200078e000c */
[----:B------:R-:W-:-:S02]  /*20d0*/  ISETP.GE.AND P1, PT, R15, R205, PT ;  /* 0x000000cd0f00720c */ /* 0x000fc40003f26270 */
[----:B------:R-:W-:Y:S01]  /*20e0*/  LOP3.LUT R26, R37, 0x40, RZ, 0xfc, !PT ;  /* 0x00000040251a7812 */ /* 0x000fe200078efcff */
[----:B--2---:R-:W-:Y:S01]  /*20f0*/  IMAD R29, R29, UR6, RZ ;  /* 0x000000061d1d7c24 */ /* 0x004fe2000f8e02ff */
[----:B---3--:R-:W-:Y:S01]  /*2100*/  LEA R208, P4, R12, UR12, 0x1 ;  /* 0x0000000c0cd07c11 */ /* 0x008fe2000f8808ff */
[----:B------:R-:W-:Y:S01]  /*2110*/  IMAD R207, R20, R135, R13 ;  /* 0x0000008714cf7224 */ /* 0x000fe200078e020d */
[----:B------:R-:W-:Y:S01]  /*2120*/  LEA R212, R212, UR5, 0x1 ;  /* 0x00000005d4d47c11 */ /* 0x000fe2000f8e08ff */
[----:B------:R-:W-:Y:S02]  /*2130*/  IMAD R29, R2, UR7, R29 ;  /* 0x00000007021d7c24 */ /* 0x000fe4000f8e021d */
[----:B------:R-:W-:Y:S01]  /*2140*/  IMAD.WIDE.U32 R22, R23, 0x40, R20 ;  /* 0x0000004017167825 */ /* 0x000fe200078e0014 */
[----:B------:R-:W-:-:S03]  /*2150*/  LEA.HI.X R207, R12, UR13, R207, 0x1, P4 ;  /* 0x0000000d0ccf7c11 */ /* 0x000fc6000a0f0ccf */
[----:B-----5:R-:W-:-:S04]  /*2160*/  @!P0 IMAD.WIDE.U32 R16, R215, R8, RZ ;  /* 0x00000008d7108225 */ /* 0x020fc800078e00ff */
[----:B------:R-:W-:Y:S01]  /*2170*/  @!P0 IMAD R9, R215, R9, R17 ;  /* 0x00000009d7098224 */ /* 0x000fe200078e0211 */
[----:B------:R-:W-:Y:S01]  /*2180*/  IADD3 R17, PT, PT, R20, 0x20, RZ ;  /* 0x0000002014117810 */ /* 0x000fe20007ffe0ff */
[----:B----4-:R-:W-:Y:S01]  /*2190*/  @P0 IMAD.WIDE.U32 R18, R11, R4, RZ ;  /* 0x000000040b120225 */ /* 0x010fe200078e00ff */
[----:B------:R-:W-:Y:S02]  /*21a0*/  IADD3 R4, PT, PT, -R196, R3, RZ ;  /* 0x00000003c4047210 */ /* 0x000fe40007ffe1ff */
[----:B------:R-:W-:Y:S01]  /*21b0*/  ISETP.GE.AND P2, PT, R17, R205, PT ;  /* 0x000000cd1100720c */ /* 0x000fe20003f46270 */
[----:B------:R-:W-:Y:S01]  /*21c0*/  @!P0 IMAD.MOV.U32 R8, RZ, RZ, R16 ;  /* 0x000000ffff088224 */ /* 0x000fe200078e0010 */
[----:B------:R-:W-:Y:S01]  /*21d0*/  @P0 MOV R8, R18 ;  /* 0x0000001200080202 */ /* 0x000fe20000000f00 */
[----:B------:R-:W-:Y:S01]  /*21e0*/  @P0 IMAD R9, R11, R5, R19 ;  /* 0x000000050b090224 */ /* 0x000fe200078e0213 */
[----:B------:R-:W-:Y:S01]  /*21f0*/  IADD3 R30, P0, PT, R37, R14, RZ ;  /* 0x0000000e251e7210 */ /* 0x000fe20007f1e0ff */
[C---:B------:R-:W-:Y:S01]  /*2200*/  VIADD R19, R20.reuse, 0x10 ;  /* 0x0000001014137836 */ /* 0x040fe20000000000 */
[----:B------:R-:W-:-:S03]  /*2210*/  ISETP.GE.AND P6, PT, R20, R4, PT ;  /* 0x000000041400720c */ /* 0x000fc60003fc6270 */
[----:B------:R-:W-:Y:S01]  /*2220*/  IMAD.X R31, RZ, RZ, R10, P0 ;  /* 0x000000ffff1f7224 */ /* 0x000fe200000e060a */
[----:B------:R-:W-:Y:S02]  /*2230*/  IADD3 R8, P0, PT, R37, R8, RZ ;  /* 0x0000000825087210 */ /* 0x000fe40007f1e0ff */
[----:B------:R-:W-:Y:S01]  /*2240*/  ISETP.GE.AND P3, PT, R19, R205, PT ;  /* 0x000000cd1300720c */ /* 0x000fe20003f66270 */
[----:B------:R-:W-:Y:S01]  /*2250*/  IMAD.WIDE.U32 R10, R20, R24, R30 ;  /* 0x00000018140a7225 */ /* 0x000fe200078e001e */
[----:B------:R-:W-:-:S03]  /*2260*/  IADD3.X R9, PT, PT, RZ, R9, RZ, P0, !PT ;  /* 0x00000009ff097210 */ /* 0x000fc600007fe4ff */
[----:B------:R-:W-:Y:S01]  /*2270*/  IMAD R211, R20, R25, R11 ;  /* 0x0000001914d37224 */ /* 0x000fe200078e020b */
[----:B------:R-:W-:Y:S01]  /*2280*/  LEA R210, P0, R10, UR10, 0x1 ;  /* 0x0000000a0ad27c11 */ /* 0x000fe2000f8008ff */
[----:B------:R-:W-:-:S03]  /*2290*/  IMAD.WIDE.U32 R8, R2, UR6, R8 ;  /* 0x0000000602087c25 */ /* 0x000fc6000f8e0008 */
[----:B------:R-:W-:Y:S01]  /*22a0*/  LEA.HI.X R211, R10, UR11, R211, 0x1, P0 ;  /* 0x0000000b0ad37c11 */ /* 0x000fe200080f0cd3 */
[----:B------:R-:W-:Y:S01]  /*22b0*/  IMAD.IADD R29, R9, 0x1, R29 ;  /* 0x00000001091d7824 */ /* 0x000fe200078e021d */
[----:B------:R-:W-:Y:S07]  /*22c0*/  @P5 BRA `(.L_x_1192) ;  /* 0x0000000000585947 */ /* 0x000fee0003800000 */
        /* <DEDUP_REMOVED lines=22> */
.L_x_1192:
[----:B------:R-:W-:Y:S05]  /*2430*/  BSYNC.RECONVERGENT B0 ;  /* 0x0000000000007941 */ /* 0x000fea0003800200 */
.L_x_1191:
        /* <DEDUP_REMOVED lines=28> */
.L_x_1194:
[----:B------:R-:W-:Y:S05]  /*2600*/  BSYNC.RECONVERGENT B0 ;  /* 0x0000000000007941 */ /* 0x000fea0003800200 */
.L_x_1193:
        /* <DEDUP_REMOVED lines=29> */
.L_x_1196:
[----:B------:R-:W-:Y:S05]  /*27e0*/  BSYNC.RECONVERGENT B0 ;  /* 0x0000000000007941 */ /* 0x000fea0003800200 */
.L_x_1195:
        /* <DEDUP_REMOVED lines=30> */
.L_x_1198:
[----:B------:R-:W-:Y:S05]  /*29d0*/  BSYNC.RECONVERGENT B0 ;  /* 0x0000000000007941 */ /* 0x000fea0003800200 */
.L_x_1197:
        /* <DEDUP_REMOVED lines=18> */
.L_x_1200:
[----:B------:R-:W-:Y:S05]  /*2b00*/  BSYNC.RECONVERGENT B0 ;  /* 0x0000000000007941 */ /* 0x000fea0003800200 */
.L_x_1199:
        /* <DEDUP_REMOVED lines=20> */
.L_x_1202:
[----:B------:R-:W-:Y:S05]  /*2c50*/  BSYNC.RECONVERGENT B0 ;  /* 0x0000000000007941 */ /* 0x000fea0003800200 */
.L_x_1201:
        /* <DEDUP_REMOVED lines=19> */
.L_x_1204:
[----:B------:R-:W-:Y:S05]  /*2d90*/  BSYNC.RECONVERGENT B0 ;  /* 0x0000000000007941 */ /* 0x000fea0003800200 */
.L_x_1203:
        /* <DEDUP_REMOVED lines=19> */
.L_x_1206:
[----:B------:R-:W-:Y:S05]  /*2ed0*/  BSYNC.RECONVERGENT B0 ;  /* 0x0000000000007941 */ /* 0x000fea0003800200 */
.L_x_1205:
        /* <DEDUP_REMOVED lines=21> */
.L_x_1208:
[----:B------:R-:W-:Y:S05]  /*3030*/  BSYNC.RECONVERGENT B0 ;  /* 0x0000000000007941 */ /* 0x000fea0003800200 */
.L_x_1207:
        /* <DEDUP_REMOVED lines=17> */
.L_x_1210:
[----:B------:R-:W-:Y:S05]  /*3150*/  BSYNC.RECONVERGENT B0 ;  /* 0x0000000000007941 */ /* 0x000fea0003800200 */
.L_x_1209:
        /* <DEDUP_REMOVED lines=20> */
.L_x_1212:
[----:B------:R-:W-:Y:S05]  /*32a0*/  BSYNC.RECONVERGENT B0 ;  /* 0x0000000000007941 */ /* 0x000fea0003800200 */
.L_x_1211:
        /* <DEDUP_REMOVED lines=18> */
.L_x_1214:
[----:B------:R-:W-:Y:S05]  /*33d0*/  BSYNC.RECONVERGENT B0 ;  /* 0x0000000000007941 */ /* 0x000fea0003800200 */
.L_x_1213:
[----:B------:R-:W0:Y:S01]  /*33e0*/  LDGDEPBAR ;  /* 0x00000000000079af */ /* 0x000e220000000000 */
[--C-:B------:R-:W-:Y:S01]  /*33f0*/  SHF.R.U32.HI R201, RZ, 0x1, R202.reuse ;  /* 0x00000001ffc97819 */ /* 0x100fe200000116ca */
[----:B------:R-:W-:Y:S01]  /*3400*/  BSSY.RECONVERGENT B0, `(.L_x_1215) ;  /* 0x000001f000007945 */ /* 0x000fe20003800200 */
[----:B------:R-:W-:Y:S01]  /*3410*/  SHF.R.U32.HI R2, RZ, 0x2, R202 ;  /* 0x00000002ff027819 */ /* 0x000fe200000116ca */
[----:B------:R-:W-:Y:S01]  /*3420*/  IMAD.SHL.U32 R36, R202, 0x40, RZ ;  /* 0x00000040ca247824 */ /* 0x000fe200078e00ff */
[----:B----4-:R-:W-:Y:S02]  /*3430*/  LOP3.LUT R21, R201, 0x1f0, RZ, 0xc0, !PT ;  /* 0x000001f0c9157812 */ /* 0x010fe400078ec0ff */
[----:B------:R-:W-:Y:S02]  /*3440*/  LOP3.LUT R2, R2, 0x7, RZ, 0xc0, !PT ;  /* 0x0000000702027812 */ /* 0x000fe400078ec0ff */
[----:B------:R-:W-:Y:S02]  /*3450*/  IADD3 R21, PT, PT, R21, 0x1, R0 ;  /* 0x0000000115157810 */ /* 0x000fe40007ffe000 */
[----:B------:R-:W-:-:S02]  /*3460*/  SHF.L.U64.HI R6, R24, 0x4, R25 ;  /* 0x0000000418067819 */ /* 0x000fc40000010219 */
[----:B------:R-:W-:Y:S01]  /*3470*/  IADD3 R2, PT, PT, -R7, R21, R2 ;  /* 0x0000001507027210 */ /* 0x000fe20007ffe102 */
[----:B------:R-:W-:-:S03]  /*3480*/  IMAD.SHL.U32 R7, R24, 0x10, RZ ;  /* 0x0000001018077824 */ /* 0x000fc600078e00ff */
[----:B------:R-:W-:Y:S01]  /*3490*/  IADD3 R2, PT, PT, R2, UR14, R3 ;  /* 0x0000000e02027c10 */ /* 0x000fe2000fffe003 */
[----:B------:R-:W-:-:S04]  /*34a0*/  DEPBAR.LE SB0, 0x0 ;  /* 0x000080000000791a */ /* 0x000fc80000000000 */
[----:B------:R-:W-:Y:S06]  /*34b0*/  BAR.SYNC.DEFER_BLOCKING 0x0 ;  /* 0x0000000000007b1d */ /* 0x000fec0000010000 */
[----:B------:R-:W-:Y:S05]  /*34c0*/  @P6 BRA `(.L_x_1216) ;  /* 0x0000000000406947 */ /* 0x000fea0003800000 */
[----:B------:R-:W4:Y:S02]  /*34d0*/  LDCU UR4, c[0x0][0x440] ;  /* 0x00008800ff0477ac */ /* 0x000f240008000800 */
[----:B----4-:R-:W-:Y:S02]  /*34e0*/  ISETP.GE.AND P1, PT, R37, UR4, PT ;  /* 0x0000000425007c0c */ /* 0x010fe4000bf26270 */
        /* <DEDUP_REMOVED lines=14> */
.L_x_1216:
[----:B------:R4:W-:Y:S04]  /*35d0*/  STS.128 [R212+0xc000], RZ ;  /* 0x00c000ffd4007388 */ /* 0x0009e80000000c00 */
[----:B------:R4:W-:Y:S02]  /*35e0*/  STS.128 [R212+0x10000], RZ ;  /* 0x010000ffd4007388 */ /* 0x0009e40000000c00 */
.L_x_1217:
[----:B------:R-:W-:Y:S05]  /*35f0*/  BSYNC.RECONVERGENT B0 ;  /* 0x0000000000007941 */ /* 0x000fea0003800200 */
.L_x_1215:
        /* <DEDUP_REMOVED lines=8> */
[-C--:B------:R-:W-:Y:S01]  /*3680*/  ISETP.GE.AND P4, PT, R9, R4.reuse, PT ;  /* 0x000000040900720c */ /* 0x080fe20003f86270 */
[----:B------:R1:W-:Y:S01]  /*3690*/  @P2 STS.128 [R212+0xc800], RZ ;  /* 0x00c800ffd4002388 */ /* 0x0003e20000000c00 */
[-C--:B------:R-:W-:Y:S02]  /*36a0*/  ISETP.GE.AND P3, PT, R17, R4.reuse, PT ;  /* 0x000000041100720c */ /* 0x080fe40003f66270 */
[-C--:B------:R-:W-:Y:S01]  /*36b0*/  ISETP.GE.AND P0, PT, R15, R4.reuse, PT ;  /* 0x000000040f00720c */ /* 0x080fe20003f06270 */
[----:B------:R1:W-:Y:S01]  /*36c0*/  @P2 STS.128 [R212+0x10800], RZ ;  /* 0x010800ffd4002388 */ /* 0x0003e20000000c00 */
[----:B------:R-:W-:Y:S02]  /*36d0*/  ISETP.GE.AND P6, PT, R13, R4, PT ;  /* 0x000000040d00720c */ /* 0x000fe40003fc6270 */
[----:B------:R-:W-:Y:S02]  /*36e0*/  LEA.HI.X R9, R7, R211, R6, 0x1, P1 ;  /* 0x000000d307097211 */ /* 0x000fe400008f0c06 */
[----:B------:R-:W-:-:S02]  /*36f0*/  LOP3.LUT R204, R0, 0x8, R201, 0x78, !PT ;  /* 0x0000000800cc7812 */ /* 0x000fc400078e78c9 */
[----:B------:R-:W-:Y:S01]  /*3700*/  LOP3.LUT R11, R209, R203, RZ, 0xfc, !PT ;  /* 0x000000cbd10b7212 */ /* 0x000fe200078efcff */
[----:B------:R-:W-:Y:S06]  /*3710*/  @P2 BRA `(.L_x_1219) ;  /* 0x00000000003c2947 */ /* 0x000fec0003800000 */
[----:B------:R-:W5:Y:S02]  /*3720*/  LDCU UR4, c[0x0][0x440] ;  /* 0x00008800ff0477ac */ /* 0x000f640008000800 */
[----:B-----5:R-:W-:Y:S02]  /*3730*/  ISETP.GE.AND P1, PT, R26, UR4, PT ;  /* 0x000000041a007c0c */ /* 0x020fe4000bf26270 */
[----:B------:R-:W-:-:S11]  /*3740*/  ISETP.GE.AND P2, PT, R37, UR4, PT ;  /* 0x0000000425007c0c */ /* 0x000fd6000bf46270 */
[----:B------:R-:W-:Y:S02]  /*3750*/  @!P1 IMAD.MOV.U32 R6, RZ, RZ, R8 ;  /* 0x000000ffff069224 */ /* 0x000fe400078e0008 */
        /* <DEDUP_REMOVED lines=11> */
.L_x_1219:
[----:B------:R-:W-:Y:S05]  /*3810*/  BSYNC.RECONVERGENT B0 ;  /* 0x0000000000007941 */ /* 0x000fea0003800200 */
.L_x_1218:
[----:B------:R1:W-:Y:S01]  /*3820*/  @P3 STS.128 [R212+0xd000], RZ ;  /* 0x00d000ffd4003388 */ /* 0x0003e20000000c00 */
[----:B------:R-:W-:Y:S03]  /*3830*/  BSSY.RECONVERGENT B0, `(.L_x_1220) ;  /* 0x0000014000007945 */ /* 0x000fe60003800200 */
[----:B------:R1:W-:Y:S01]  /*3840*/  @P3 STS.128 [R212+0x11000], RZ ;  /* 0x011000ffd4003388 */ /* 0x0003e20000000c00 */
[----:B------:R-:W-:Y:S05]  /*3850*/  @P3 BRA `(.L_x_1221) ;  /* 0x0000000000443947 */ /* 0x000fea0003800000 */
[----:B------:R-:W5:Y:S01]  /*3860*/  LDCU UR4, c[0x0][0x440] ;  /* 0x00008800ff0477ac */ /* 0x000f620008000800 */
[----:B------:R-:W-:-:S04]  /*3870*/  IMAD.WIDE.U32 R12, R24, 0x20, RZ ;  /* 0x00000020180c7825 */ /* 0x000fc800078e00ff */
[----:B-1----:R-:W-:Y:S01]  /*3880*/  IMAD.SHL.U32 R7, R25, 0x20, RZ ;  /* 0x0000002019077824 */ /* 0x002fe200078e00ff */
        /* <DEDUP_REMOVED lines=14> */
.L_x_1221:
[----:B------:R-:W-:Y:S05]  /*3970*/  BSYNC.RECONVERGENT B0 ;  /* 0x0000000000007941 */ /* 0x000fea0003800200 */
.L_x_1220:
        /* <DEDUP_REMOVED lines=25> */
.L_x_1223:
[----:B------:R-:W-:Y:S05]  /*3b10*/  BSYNC.RECONVERGENT B0 ;  /* 0x0000000000007941 */ /* 0x000fea0003800200 */
.L_x_1222:
        /* <DEDUP_REMOVED lines=22> */
.L_x_1225:
[----:B------:R-:W-:Y:S05]  /*3c80*/  BSYNC.RECONVERGENT B0 ;  /* 0x0000000000007941 */ /* 0x000fea0003800200 */
.L_x_1224:
        /* <DEDUP_REMOVED lines=19> */
.L_x_1227:
[----:B------:R-:W-:Y:S05]  /*3dc0*/  BSYNC.RECONVERGENT B0 ;  /* 0x0000000000007941 */ /* 0x000fea0003800200 */
.L_x_1226:
        /* <DEDUP_REMOVED lines=22> */
.L_x_1229:
[----:B------:R-:W-:Y:S05]  /*3f30*/  BSYNC.RECONVERGENT B0 ;  /* 0x0000000000007941 */ /* 0x000fea0003800200 */
.L_x_1228:
        /* <DEDUP_REMOVED lines=20> */
.L_x_1231:
[----:B------:R-:W-:Y:S05]  /*4080*/  BSYNC.RECONVERGENT B0 ;  /* 0x0000000000007941 */ /* 0x000fea0003800200 */
.L_x_1230:
[----:B------:R-:W-:Y:S01]  /*4090*/  LDSM.16.M88.4 R76, [R121] ;  /* 0x00000000794c783b */ /* 0x000fe20000000200 */
[----:B------:R-:W-:Y:S01]  /*40a0*/  IMAD.MOV.U32 R200, RZ, RZ, 0x20 ;  /* 0x00000020ffc87424 */ /* 0x000fe200078e00ff */
[----:B------:R-:W-:Y:S01]  /*40b0*/  LOP3.LUT P6, RZ, R202, 0x2, RZ, 0xc0, !PT ;  /* 0x00000002caff7812 */ /* 0x000fe200078cc0ff */
[----:B------:R-:W-:Y:S01]  /*40c0*/  VIADD R39, R144, UR5 ;  /* 0x0000000590277c36 */ /* 0x000fe20008000000 */
[----:B--2-4-:R-:W3:Y:S01]  /*40d0*/  LDSM.16.M88.4 R20, [R144+UR5+0x4000] ;  /* 0x004000059014783b */ /* 0x014ee20008000200 */
[----:B------:R-:W-:Y:S02]  /*40e0*/  LOP3.LUT P0, RZ, R202, 0x4, RZ, 0xc0, !PT ;  /* 0x00000004caff7812 */ /* 0x000fe4000780c0ff */
[----:B------:R-:W-:Y:S01]  /*40f0*/  SEL R38, R200, 0xffffffe0, !P6 ;  /* 0xffffffe0c8267807 */ /* 0x000fe20007000000 */
[----:B------:R-:W2:Y:S01]  /*4100*/  LDSM.16.M88.4 R12, [R144+UR5+0x4800] ;  /* 0x00480005900c783b */ /* 0x000ea20008000200 */
[----:B------:R-:W-:Y:S02]  /*4110*/  MOV R199, 0x40 ;  /* 0x0000004000c77802 */ /* 0x000fe40000000f00 */
[----:B------:R-:W-:Y:S01]  /*4120*/  ISETP.GT.AND P1, PT, R27, R206, PT ;  /* 0x000000ce1b00720c */ /* 0x000fe20003f24270 */
[--C-:B------:R-:W-:Y:S01]  /*4130*/  IMAD.IADD R132, R121, 0x1, R38.reuse ;  /* 0x0000000179847824 */ /* 0x100fe200078e0226 */
[----:B-1----:R-:W1:Y:S01]  /*4140*/  LDSM.16.M88.4 R4, [R144+UR5+0x5000] ;  /* 0x005000059004783b */ /* 0x002e620008000200 */
[----:B------:R-:W-:Y:S01]  /*4150*/  IMAD.IADD R55, R39, 0x1, R38 ;  /* 0x0000000127377824 */ /* 0x000fe200078e0226 */
[----:B------:R-:W-:-:S02]  /*4160*/  SEL R52, R199, 0xffffffc0, !P0 ;  /* 0xffffffc0c7347807 */ /* 0x000fc40004000000 */
[----:B------:R-:W4:Y:S01]  /*4170*/  LDSM.16.M88.4 R108, [R144+UR5+0x5800] ;  /* 0x00580005906c783b */ /* 0x000f220008000200 */
[C---:B------:R-:W-:Y:S02]  /*4180*/  VIMNMX R133, PT, PT, R2.reuse, R3, PT ;  /* 0x0000000302857248 */ /* 0x040fe40003fe0100 */
[--C-:B------:R-:W-:Y:S01]  /*4190*/  IMAD.IADD R141, R121, 0x1, R52.reuse ;  /* 0x00000001798d7824 */ /* 0x100fe200078e0234 */
[----:B------:R-:W5:Y:S01]  /*41a0*/  LDSM.16.M88.4 R100, [R144+UR5+0x6000] ;  /* 0x006000059064783b */ /* 0x000f620008000200 */
[----:B------:R-:W-:Y:S01]  /*41b0*/  IMAD.IADD R39, R39, 0x1, R52 ;  /* 0x0000000127277824 */ /* 0x000fe200078e0234 */
[----:B------:R-:W-:Y:S02]  /*41c0*/  VIADDMNMX R2, R2, 0x8, R3, PT ;  /* 0x0000000802027846 */ /* 0x000fe40003800103 */
[----:B------:R-:W5:Y:S01]  /*41d0*/  LDSM.16.M88.4 R92, [R144+UR5+0x6800] ;  /* 0x00680005905c783b */ /* 0x000f620008000200 */
[C---:B------:R-:W-:Y:S01]  /*41e0*/  IADD3 R54, PT, PT, R38.reuse, R141, RZ ;  /* 0x0000008d26367210 */ /* 0x040fe20007ffe0ff */
[----:B------:R-:W-:-:S02]  /*41f0*/  IMAD.IADD R53, R38, 0x1, R39 ;  /* 0x0000000126357824 */ /* 0x000fc400078e0227 */
[----:B------:R-:W5:Y:S04]  /*4200*/  LDSM.16.M88.4 R84, [R144+UR5+0x7000] ;  /* 0x007000059054783b */ /* 0x000f680008000200 */
[----:B------:R-:W5:Y:S04]  /*4210*/  LDSM.16.M88.4 R40, [R144+UR5+0x7800] ;  /* 0x007800059028783b */ /* 0x000f680008000200 */
[----:B------:R-:W-:Y:S04]  /*4220*/  LDSM.16.M88.4 R60, [R132] ;  /* 0x00000000843c783b */ /* 0x000fe80000000200 */
[----:B------:R-:W5:Y:S01]  /*4230*/  LDSM.16.M88.4 R32, [R55+0x4000] ;  /* 0x004000003720783b */ /* 0x000f620000000200 */
[C---:B---3--:R-:W-:Y:S03]  /*4240*/  HMMA.16816.F32 R28, R76.reuse, R20, RZ ;  /* 0x000000144c1c723c */ /* 0x048fe600000018ff */
[----:B------:R-:W3:Y:S04]  /*4250*/  LDSM.16.M88.4 R48, [R55+0x4800] ;  /* 0x004800003730783b */ /* 0x000ee80000000200 */
[----:B------:R-:W3:Y:S01]  /*4260*/  LDSM.16.M88.4 R44, [R55+0x5000] ;  /* 0x00500000372c783b */ /* 0x000ee20000000200 */
[C---:B------:R-:W-:Y:S03]  /*4270*/  HMMA.16816.F32 R20, R76.reuse, R22, RZ ;  /* 0x000000164c14723c */ /* 0x040fe600000018ff */
[----:B------:R-:W-:Y:S04]  /*4280*/  LDSM.16.M88.4 R68, [R55+0x7800] ;  /* 0x007800003744783b */ /* 0x000fe80000000200 */
[----:B------:R-:W-:Y:S01]  /*4290*/  LDSM.16.M88.4 R64, [R141] ;  /* 0x000000008d40783b */ /* 0x000fe20000000200 */
[C---:B--2---:R-:W-:Y:S03]  /*42a0*/  HMMA.16816.F32 R16, R76.reuse, R12, RZ ;  /* 0x0000000c4c10723c */ /* 0x044fe600000018ff */
[----:B------:R-:W-:Y:S04]  /*42b0*/  LDSM.16.M88.4 R56, [R39+0x4000] ;  /* 0x004000002738783b */ /* 0x000fe80000000200 */
[----:B------:R-:W-:Y:S01]  /*42c0*/  LDSM.16.M88.4 R116, [R55+0x6800] ;  /* 0x006800003774783b */ /* 0x000fe20000000200 */
[C---:B-1----:R-:W-:Y:S03]  /*42d0*/  HMMA.16816.F32 R8, R76.reuse, R4, RZ ;  /* 0x000000044c08723c */ /* 0x042fe600000018ff */
[----:B------:R-:W-:Y:S04]  /*42e0*/  LDSM.16.M88.4 R72, [R55+0x7000] ;  /* 0x007000003748783b */ /* 0x000fe80000000200 */
[----:B------:R-:W-:Y:S01]  /*42f0*/  LDSM.16.M88.4 R120, [R121+0x2000] ;  /* 0x002000007978783b */ /* 0x000fe20000000200 */
[C---:B----4-:R-:W-:Y:S03]  /*4300*/  HMMA.16816.F32 R112, R76.reuse, R108, RZ ;  /* 0x0000006c4c70723c */ /* 0x050fe600000018ff */
[----:B------:R-:W-:Y:S04]  /*4310*/  LDSM.16.M88.4 R128, [R144+UR5+0xb000] ;  /* 0x00b000059080783b */ /* 0x000fe80008000200 */
[----:B------:R-:W-:Y:S01]  /*4320*/  LDSM.16.M88.4 R124, [R144+UR5+0xb800] ;  /* 0x00b80005907c783b */ /* 0x000fe20008000200 */
[C---:B-----5:R-:W-:Y:S03]  /*4330*/  HMMA.16816.F32 R104, R76.reuse, R100, RZ ;  /* 0x000000644c68723c */ /* 0x060fe600000018ff */
        /* <DEDUP_REMOVED lines=17> */
[C---:B---3--:R-:W-:Y:S08]  /*4450*/  HMMA.16816.F32 R16, R60.reuse, R48, R16 ;  /* 0x000000303c10723c */ /* 0x048ff00000001810 */
        /* <DEDUP_REMOVED lines=74> */
[C---:B--2---:R-:W-:Y:S08]  /*4900*/  HMMA.16816.F32 R16, R120.reuse, R32, R16 ;  /* 0x000000207810723c */ /* 0x044ff00000001810 */
[C---:B------:R-:W-:Y:S01]  /*4910*/  HMMA.16816.F32 R12, R120.reuse, R34, R12 ;  /* 0x00000022780c723c */ /* 0x040fe2000000180c */
[----:B------:R-:W2:Y:S07]  /*4920*/  LDSM.16.M88.4 R32, [R55+0x9800] ;  /* 0x009800003720783b */ /* 0x000eae0000000200 */
[C---:B------:R-:W-:Y:S08]  /*4930*/  HMMA.16816.F32 R8, R120.reuse, R64, R8 ;  /* 0x000000407808723c */ /* 0x040ff00000001808 */
[C---:B------:R-:W-:Y:S01]  /*4940*/  HMMA.16816.F32 R4, R120.reuse, R66, R4 ;  /* 0x000000427804723c */ /* 0x040fe20000001804 */
[----:B------:R-:W2:Y:S07]  /*4950*/  LDSM.16.M88.4 R64, [R55+0xa800] ;  /* 0x00a800003740783b */ /* 0x000eae0000000200 */
[C---:B----4-:R-:W-:Y:S08]  /*4960*/  HMMA.16816.F32 R112, R120.reuse, R60, R112 ;  /* 0x0000003c7870723c */ /* 0x050ff00000001870 */
        /* <DEDUP_REMOVED lines=48> */
[----:B------:R-:W2:Y:S01]  /*4c70*/  LDSM.16.M88.4 R32, [R53+0xb800] ;  /* 0x00b800003520783b */ /* 0x000ea20000000200 */
        /* <DEDUP_REMOVED lines=25> */
[C---:B--2---:R-:W-:Y:S08]  /*4e10*/  HMMA.16816.F32 R80, R72.reuse, R32, R80 ;  /* 0x000000204850723c */ /* 0x044ff00000001850 */
        /* <DEDUP_REMOVED lines=14> */
.L_x_1233:
[----:B------:R-:W1:Y:S01]  /*4f00*/  LDC R33, c[0x0][0x4f0] ;  /* 0x00013c00ff217b82 */ /* 0x000e620000000800 */
[----:B------:R-:W-:Y:S01]  /*4f10*/  IADD3 R42, PT, PT, R196, -0x80, RZ ;  /* 0xffffff80c42a7810 */ /* 0x000fe20007ffe0ff */
[----:B------:R-:W2:Y:S01]  /*4f20*/  LDCU.64 UR6, c[0x0][0x3a0] ;  /* 0x00007400ff0677ac */ /* 0x000ea20008000a00 */
[----:B------:R-:W-:Y:S02]  /*4f30*/  IABS R35, R196 ;  /* 0x000000c400237213 */ /* 0x000fe40000000000 */
[----:B------:R-:W-:Y:S02]  /*4f40*/  IABS R34, R42 ;  /* 0x0000002a00227213 */ /* 0x000fe40000000000 */
[-C--:B-1----:R-:W-:Y:S02]  /*4f50*/  IABS R3, R33.reuse ;  /* 0x0000002100037213 */ /* 0x082fe40000000000 */
[----:B------:R-:W-:Y:S02]  /*4f60*/  LOP3.LUT R42, R42, R33, RZ, 0x3c, !PT ;  /* 0x000000212a2a7212 */ /* 0x000fe400078e3cff */
[----:B------:R-:W1:Y:S02]  /*4f70*/  I2F.RP R39, R3 ;  /* 0x0000000300277306 */ /* 0x000e640000209400 */
[----:B------:R-:W-:-:S06]  /*4f80*/  ISETP.GE.AND P1, PT, R42, RZ, PT ;  /* 0x000000ff2a00720c */ /* 0x000fcc0003f26270 */
        /* <DEDUP_REMOVED lines=22> */
[----:B------:R-:W-:-:S02]  /*50f0*/  ISETP.NE.AND P2, PT, R33, RZ, PT ;  /* 0x000000ff2100720c */ /* 0x000fc40003f45270 */
[----:B------:R-:W-:Y:S02]  /*5100*/  ISETP.GE.AND P3, PT, R3, RZ, PT ;  /* 0x000000ff0300720c */ /* 0x000fe40003f66270 */
[----:B------:R-:W-:-:S03]  /*5110*/  LOP3.LUT R3, RZ, R33, RZ, 0x33, !PT ;  /* 0x00000021ff037212 */ /* 0x000fc600078e33ff */
[----:B------:R-:W-:Y:S02]  /*5120*/  @P4 VIADD R39, R39, 0x1 ;  /* 0x0000000127274836 */ /* 0x000fe40000000000 */
[----:B------:R-:W-:Y:S02]  /*5130*/  @P5 IADD3 R41, PT, PT, R41, 0x1, RZ ;  /* 0x0000000129295810 */ /* 0x000fe40007ffe0ff */
[----:B------:R-:W-:-:S04]  /*5140*/  @!P1 IMAD.MOV R39, RZ, RZ, -R39 ;  /* 0x000000ffff279224 */ /* 0x000fc800078e0a27 */
        /* <DEDUP_REMOVED lines=22> */
.L_x_1234:
[----:B------:R-:W1:Y:S01]  /*52b0*/  LDCU UR4, c[0x0][0x440] ;  /* 0x00008800ff0477ac */ /* 0x000e620008000800 */
[C---:B------:R-:W-:Y:S01]  /*52c0*/  IMAD.SHL.U32 R3, R134.reuse, 0x20, RZ ;  /* 0x0000002086037824 */ /* 0x040fe200078e00ff */
[----:B------:R-:W-:-:S04]  /*52d0*/  SHF.L.U64.HI R32, R134, 0x5, R135 ;  /* 0x0000000586207819 */ /* 0x000fc80000010287 */
[----:B------:R-:W-:-:S05]  /*52e0*/  IADD3 R40, P3, PT, R3, R208, RZ ;  /* 0x000000d003287210 */ /* 0x000fca0007f7e0ff */
[----:B------:R-:W-:Y:S01]  /*52f0*/  IMAD.X R41, R32, 0x1, R207, P3 ;  /* 0x0000000120297824 */ /* 0x000fe200018e06cf */
[----:B------:R-:W-:-:S04]  /*5300*/  IADD3 R48, P3, PT, R40, R3, RZ ;  /* 0x0000000328307210 */ /* 0x000fc80007f7e0ff */
[----:B------:R-:W-:Y:S02]  /*5310*/  IADD3.X R49, PT, PT, R41, R32, RZ, P3, !PT ;  /* 0x0000002029317210 */ /* 0x000fe40001ffe4ff */
[----:B-1----:R-:W-:Y:S02]  /*5320*/  ISETP.GE.AND P2, PT, R37, UR4, PT ;  /* 0x0000000425007c0c */ /* 0x002fe4000bf46270 */
        /* <DEDUP_REMOVED lines=14> */
[----:B-1----:R-:W-:-:S02]  /*5410*/  @!P1 IMAD.MOV.U32 R34, RZ, RZ, R208 ;  /* 0x000000ffff229224 */ /* 0x002fc400078e00d0 */
        /* <DEDUP_REMOVED lines=11> */
[----:B-1----:R-:W-:-:S02]  /*54d0*/  @!P1 IMAD.MOV.U32 R34, RZ, RZ, R40 ;  /* 0x000000ffff229224 */ /* 0x002fc400078e0028 */
        /* <DEDUP_REMOVED lines=14> */
[----:B-1----:R-:W-:Y:S02]  /*55c0*/  @!P1 IMAD.MOV.U32 R34, RZ, RZ, R48 ;  /* 0x000000ffff229224 */ /* 0x002fe400078e0030 */
        /* <DEDUP_REMOVED lines=35> */
[----:B-1----:R-:W-:Y:S01]  /*5800*/  @!P1 IMAD.MOV.U32 R34, RZ, RZ, R42 ;  /* 0x000000ffff229224 */ /* 0x002fe200078e002a */
        /* <DEDUP_REMOVED lines=28> */
.L_x_1232:
[----:B--2---:R-:W-:Y:S01]  /*59d0*/  IMAD.SHL.U32 R32, R202, 0x2, RZ ;  /* 0x00000002ca207824 */ /* 0x004fe200078e00ff */
[----:B------:R-:W1:Y:S01]  /*59e0*/  LDCU UR4, c[0x0][0x45c] ;  /* 0x00008b80ff0477ac */ /* 0x000e620008000800 */
[----:B------:R-:W-:-:S03]  /*59f0*/  IMAD.IADD R137, R209, 0x1, R204 ;  /* 0x00000001d1897824 */ /* 0x000fc600078e02cc */
[----:B------:R-:W-:Y:S02]  /*5a00*/  LOP3.LUT R32, R32, 0x6, RZ, 0xc0, !PT ;  /* 0x0000000620207812 */ /* 0x000fe400078ec0ff */
[----:B------:R-:W-:-:S03]  /*5a10*/  LEA R137, R137, UR5, 0x1 ;  /* 0x0000000589897c11 */ /* 0x000fc6000f8e08ff */
[----:B------:R-:W-:Y:S02]  /*5a20*/  IMAD R3, R27, 0x80, R32 ;  /* 0x000000801b037824 */ /* 0x000fe400078e0220 */
[----:B------:R-:W-:Y:S01]  /*5a30*/  LDSM.16.MT88.4 R68, [R137+0xc000] ;  /* 0x00c000008944783b */ /* 0x000fe20000004200 */
[----:B------:R-:W-:Y:S02]  /*5a40*/  IMAD.IADD R140, R38, 0x1, R137 ;  /* 0x00000001268c7824 */ /* 0x000fe400078e0289 */
[C---:B------:R-:W-:Y:S01]  /*5a50*/  VIADD R33, R3.reuse, 0x1 ;  /* 0x0000000103217836 */ /* 0x040fe20000000000 */
[----:B------:R-:W-:Y:S01]  /*5a60*/  LDSM.16.MT88.4 R148, [R137+0x10800] ;  /* 0x010800008994783b */ /* 0x000fe20000004200 */
[----:B------:R-:W-:-:S03]  /*5a70*/  VIADD R32, R3, 0x8 ;  /* 0x0000000803207836 */ /* 0x000fc60000000000 */
[CC--:B------:R-:W-:Y:S02]  /*5a80*/  ISETP.GE.AND P5, PT, R33.reuse, R133.reuse, PT ;  /* 0x000000852100720c */ /* 0x0c0fe40003fa6270 */
[-C--:B------:R-:W-:Y:S01]  /*5a90*/  ISETP.GE.AND P2, PT, R33, R2.reuse, PT ;  /* 0x000000022100720c */ /* 0x080fe20003f46270 */
[C---:B------:R-:W-:Y:S01]  /*5aa0*/  VIADD R33, R3.reuse, 0x9 ;  /* 0x0000000903217836 */ /* 0x040fe20000000000 */
[CC--:B------:R-:W-:Y:S02]  /*5ab0*/  ISETP.GE.AND P4, PT, R32.reuse, R133.reuse, PT ;  /* 0x000000852000720c */ /* 0x0c0fe40003f86270 */
[-C--:B------:R-:W-:Y:S01]  /*5ac0*/  ISETP.GE.AND P1, PT, R32, R2.reuse, PT ;  /* 0x000000022000720c */ /* 0x080fe20003f26270 */
[----:B------:R-:W-:Y:S01]  /*5ad0*/  VIADD R32, R3, 0x10 ;  /* 0x0000001003207836 */ /* 0x000fe20000000000 */
[----:B------:R-:W-:Y:S02]  /*5ae0*/  ISETP.GE.AND P3, PT, R33, R133, PT ;  /* 0x000000852100720c */ /* 0x000fe40003f66270 */
[----:B------:R-:W-:Y:S01]  /*5af0*/  FSEL R61, R20, -INF , !P4 ;  /* 0xff800000143d7808 */ /* 0x000fe20006000000 */
[C---:B------:R-:W-:Y:S01]  /*5b00*/  VIADD R20, R3.reuse, 0x11 ;  /* 0x0000001103147836 */ /* 0x040fe20000000000 */
[----:B------:R-:W-:Y:S01]  /*5b10*/  FSEL R47, R22, -INF , !P1 ;  /* 0xff800000162f7808 */ /* 0x000fe20004800000 */
[----:B------:R-:W-:Y:S01]  /*5b20*/  VIADD R22, R3, 0x18 ;  /* 0x0000001803167836 */ /* 0x000fe20000000000 */
[----:B------:R-:W-:-:S02]  /*5b30*/  ISETP.GE.AND P4, PT, R33, R2, PT ;  /* 0x000000022100720c */ /* 0x000fc40003f86270 */
[CC--:B------:R-:W-:Y:S02]  /*5b40*/  ISETP.GE.AND P1, PT, R32.reuse, R133.reuse, PT ;  /* 0x000000852000720c */ /* 0x0c0fe40003f26270 */
[----:B------:R-:W-:Y:S02]  /*5b50*/  FSEL R59, R21, -INF , !P3 ;  /* 0xff800000153b7808 */ /* 0x000fe40005800000 */
[----:B------:R-:W-:Y:S02]  /*5b60*/  ISETP.GE.AND P3, PT, R32, R2, PT ;  /* 0x000000022000720c */ /* 0x000fe40003f66270 */
[----:B------:R-:W-:Y:S02]  /*5b70*/  FSEL R57, R23, -INF , !P4 ;  /* 0xff80000017397808 */ /* 0x000fe40006000000 */
[----:B------:R-:W-:Y:S01]  /*5b80*/  FSEL R55, R16, -INF , !P1 ;  /* 0xff80000010377808 */ /* 0x000fe20004800000 */
[----:B------:R-:W-:Y:S01]  /*5b90*/  VIADD R16, R3, 0x20 ;  /* 0x0000002003107836 */ /* 0x000fe20000000000 */
[----:B------:R-:W-:-:S02]  /*5ba0*/  ISETP.GE.AND P4, PT, R20, R133, PT ;  /* 0x000000851400720c */ /* 0x000fc40003f86270 */
[-C--:B------:R-:W-:Y:S01]  /*5bb0*/  ISETP.GE.AND P1, PT, R20, R2.reuse, PT ;  /* 0x000000021400720c */ /* 0x080fe20003f26270 */
[----:B------:R-:W-:Y:S01]  /*5bc0*/  VIADD R20, R3, 0x19 ;  /* 0x0000001903147836 */ /* 0x000fe20000000000 */
[----:B------:R-:W-:Y:S02]  /*5bd0*/  FSEL R21, R18, -INF , !P3 ;  /* 0xff80000012157808 */ /* 0x000fe40005800000 */
[C---:B------:R-:W-:Y:S02]  /*5be0*/  ISETP.GE.AND P3, PT, R22.reuse, R133, PT ;  /* 0x000000851600720c */ /* 0x040fe40003f66270 */
[----:B------:R-:W-:Y:S02]  /*5bf0*/  FSEL R23, R17, -INF , !P4 ;  /* 0xff80000011177808 */ /* 0x000fe40006000000 */
[----:B------:R-:W-:Y:S02]  /*5c00*/  ISETP.GE.AND P4, PT, R22, R2, PT ;  /* 0x000000021600720c */ /* 0x000fe40003f86270 */
[----:B------:R-:W-:-:S02]  /*5c10*/  FSEL R19, R19, -INF , !P1 ;  /* 0xff80000013137808 */ /* 0x000fc40004800000 */
[----:B------:R-:W-:Y:S01]  /*5c20*/  FSEL R17, R12, -INF , !P3 ;  /* 0xff8000000c117808 */ /* 0x000fe20005800000 */
[C---:B------:R-:W-:Y:S01]  /*5c30*/  VIADD R12, R3.reuse, 0x21 ;  /* 0x00000021030c7836 */ /* 0x040fe20000000000 */
[CC--:B------:R-:W-:Y:S02]  /*5c40*/  ISETP.GE.AND P1, PT, R20.reuse, R133.reuse, PT ;  /* 0x000000851400720c */ /* 0x0c0fe40003f26270 */
[----:B------:R-:W-:Y:S02]  /*5c50*/  ISETP.GE.AND P3, PT, R20, R2, PT ;  /* 0x000000021400720c */ /* 0x000fe40003f66270 */
[----:B------:R-:W-:Y:S01]  /*5c60*/  FSEL R53, R14, -INF , !P4 ;  /* 0xff8000000e357808 */ /* 0x000fe20006000000 */
[----:B------:R-:W-:Y:S01]  /*5c70*/  VIADD R14, R3, 0x28 ;  /* 0x00000028030e7836 */ /* 0x000fe20000000000 */
[----:B------:R-:W-:Y:S02]  /*5c80*/  ISETP.GE.AND P4, PT, R16, R133, PT ;  /* 0x000000851000720c */ /* 0x000fe40003f86270 */
[----:B------:R-:W-:-:S02]  /*5c90*/  FSEL R13, R13, -INF , !P1 ;  /* 0xff8000000d0d7808 */ /* 0x000fc40004800000 */
[----:B------:R-:W-:Y:S02]  /*5ca0*/  FSEL R15, R15, -INF , !P3 ;  /* 0xff8000000f0f7808 */ /* 0x000fe40005800000 */
[-C--:B------:R-:W-:Y:S02]  /*5cb0*/  ISETP.GE.AND P1, PT, R16, R2.reuse, PT ;  /* 0x000000021000720c */ /* 0x080fe40003f26270 */
[-C--:B------:R-:W-:Y:S02]  /*5cc0*/  ISETP.GE.AND P3, PT, R12, R133.reuse, PT ;  /* 0x000000850c00720c */ /* 0x080fe40003f66270 */
[----:B------:R-:W-:Y:S01]  /*5cd0*/  FSEL R51, R8, -INF , !P4 ;  /* 0xff80000008337808 */ /* 0x000fe20006000000 */
[C---:B------:R-:W-:Y:S01]  /*5ce0*/  VIADD R8, R3.reuse, 0x30 ;  /* 0x0000003003087836 */ /* 0x040fe20000000000 */
[----:B------:R-:W-:Y:S01]  /*5cf0*/  ISETP.GE.AND P4, PT, R12, R2, PT ;  /* 0x000000020c00720c */ /* 0x000fe20003f86270 */
[C---:B------:R-:W-:Y:S01]  /*5d00*/  VIADD R12, R3.reuse, 0x29 ;  /* 0x00000029030c7836 */ /* 0x040fe20000000000 */
[----:B------:R-:W-:Y:S01]  /*5d10*/  FSEL R49, R10, -INF , !P1 ;  /* 0xff8000000a317808 */ /* 0x000fe20004800000 */
[----:B------:R-:W-:Y:S01]  /*5d20*/  VIADD R10, R3, 0x68 ;  /* 0x00000068030a7836 */ /* 0x000fe20000000000 */
[----:B------:R-:W-:Y:S01]  /*5d30*/  FSEL R35, R9, -INF , !P3 ;  /* 0xff80000009237808 */ /* 0x000fe20005800000 */
[----:B------:R-:W-:Y:S01]  /*5d40*/  VIADD R9, R3, 0x69 ;  /* 0x0000006903097836 */ /* 0x000fe20000000000 */
[----:B------:R-:W-:-:S02]  /*5d50*/  ISETP.GE.AND P1, PT, R14, R133, PT ;  /* 0x000000850e00720c */ /* 0x000fc40003f26270 */
[-C--:B------:R-:W-:Y:S02]  /*5d60*/  ISETP.GE.AND P3, PT, R14, R2.reuse, PT ;  /* 0x000000020e00720c */ /* 0x080fe40003f66270 */
[----:B------:R-:W-:Y:S01]  /*5d70*/  FSEL R241, R11, -INF , !P4 ;  /* 0xff8000000bf17808 */ /* 0x000fe20006000000 */
[C---:B------:R-:W-:Y:S01]  /*5d80*/  VIADD R11, R3.reuse, 0x61 ;  /* 0x00000061030b7836 */ /* 0x040fe20000000000 */
[----:B------:R-:W-:Y:S01]  /*5d90*/  FSEL R33, R4, -INF , !P1 ;  /* 0xff80000004217808 */ /* 0x000fe20004800000 */
[----:B------:R-:W-:Y:S01]  /*5da0*/  VIADD R4, R3, 0x31 ;  /* 0x0000003103047836 */ /* 0x000fe20000000000 */
[----:B------:R-:W-:Y:S02]  /*5db0*/  FSEL R43, R6, -INF , !P3 ;  /* 0xff800000062b7808 */ /* 0x000fe40005800000 */
[C---:B------:R-:W-:Y:S02]  /*5dc0*/  ISETP.GE.AND P4, PT, R12.reuse, R133, PT ;  /* 0x000000850c00720c */ /* 0x040fe40003f86270 */
[----:B------:R-:W-:-:S02]  /*5dd0*/  ISETP.GE.AND P1, PT, R12, R2, PT ;  /* 0x000000020c00720c */ /* 0x000fc40003f26270 */
[-C--:B------:R-:W-:Y:S02]  /*5de0*/  ISETP.GE.AND P3, PT, R8, R133.reuse, PT ;  /* 0x000000850800720c */ /* 0x080fe40003f66270 */
[----:B------:R-:W-:Y:S01]  /*5df0*/  FSEL R45, R5, -INF , !P4 ;  /* 0xff800000052d7808 */ /* 0x000fe20006000000 */
[----:B------:R-:W-:Y:S01]  /*5e00*/  VIADD R5, R3, 0x38 ;  /* 0x0000003803057836 */ /* 0x000fe20000000000 */
[----:B------:R-:W-:Y:S02]  /*5e10*/  FSEL R239, R7, -INF , !P1 ;  /* 0xff80000007ef7808 */ /* 0x000fe40004800000 */
[----:B------:R-:W-:Y:S02]  /*5e20*/  FSEL R237, R112, -INF , !P3 ;  /* 0xff80000070ed7808 */ /* 0x000fe40005800000 */
[----:B------:R-:W-:Y:S01]  /*5e30*/  ISETP.GE.AND P4, PT, R8, R2, PT ;  /* 0x000000020800720c */ /* 0x000fe20003f86270 */
[----:B------:R-:W-:Y:S01]  /*5e40*/  VIADD R8, R3, 0x70 ;  /* 0x0000007003087836 */ /* 0x000fe20000000000 */
        /* <DEDUP_REMOVED lines=9> */
[-C--:B------:R-:W-:Y:S02]  /*5ee0*/  ISETP.GE.AND P3, PT, R4, R133.reuse, PT ;  /* 0x000000850400720c */ /* 0x080fe40003f66270 */
[----:B------:R-:W-:Y:S02]  /*5ef0*/  FSEL R235, R108, -INF , !P4 ;  /* 0xff8000006ceb7808 */ /* 0x000fe40006000000 */
        /* <DEDUP_REMOVED lines=8> */
[----:B------:R-:W-:Y:S01]  /*5f80*/  FSEL R225, R104, -INF , !P1 ;  /* 0xff80000068e17808 */ /* 0x000fe20004800000 */
[----:B------:R-:W-:Y:S01]  /*5f90*/  LDSM.16.MT88.4 R108, [R140+0x10000] ;  /* 0x010000008c6c783b */ /* 0x000fe20000004200 */
[C---:B------:R-:W-:Y:S02]  /*5fa0*/  ISETP.GE.AND P4, PT, R4.reuse, R133, PT ;  /* 0x000000850400720c */ /* 0x040fe40003f86270 */
[----:B------:R-:W-:Y:S01]  /*5fb0*/  ISETP.GE.AND P1, PT, R4, R2, PT ;  /* 0x000000020400720c */ /* 0x000fe20003f26270 */
[----:B------:R-:W-:Y:S01]  /*5fc0*/  VIADD R4, R3, 0x49 ;  /* 0x0000004903047836 */ /* 0x000fe20000000000 */
[----:B------:R-:W-:-:S02]  /*5fd0*/  FSEL R221, R106, -INF , !P3 ;  /* 0xff8000006add7808 */ /* 0x000fc40005800000 */
[-C--:B------:R-:W-:Y:S02]  /*5fe0*/  ISETP.GE.AND P3, PT, R5, R133.reuse, PT ;  /* 0x000000850500720c */ /* 0x080fe40003f66270 */
[----:B------:R-:W-:Y:S02]  /*5ff0*/  FSEL R185, R107, -INF , !P1 ;  /* 0xff8000006bb97808 */ /* 0x000fe40004800000 */
[----:B------:R-:W-:Y:S02]  /*6000*/  FSEL R223, R100, -INF , !P3 ;  /* 0xff80000064df7808 */ /* 0x000fe40005800000 */
[C---:B------:R-:W-:Y:S02]  /*6010*/  ISETP.GE.AND P1, PT, R4.reuse, R133, PT ;  /* 0x000000850400720c */ /* 0x040fe40003f26270 */
[----:B------:R-:W-:Y:S01]  /*6020*/  ISETP.GE.AND P3, PT, R4, R2, PT ;  /* 0x000000020400720c */ /* 0x000fe20003f66270 */
[----:B------:R-:W-:Y:S01]  /*6030*/  VIADD R4, R3, 0x51 ;  /* 0x0000005103047836 */ /* 0x000fe20000000000 */
[----:B------:R-:W-:-:S02]  /*6040*/  FSEL R175, R105, -INF , !P4 ;  /* 0xff80000069af7808 */ /* 0x000fc40006000000 */
[-C--:B------:R-:W-:Y:S01]  /*6050*/  ISETP.GE.AND P4, PT, R5, R2.reuse, PT ;  /* 0x000000020500720c */ /* 0x080fe20003f86270 */
[----:B------:R-:W-:Y:S01]  /*6060*/  VIADD R5, R3, 0x50 ;  /* 0x0000005003057836 */ /* 0x000fe20000000000 */
[----:B------:R-:W-:Y:S02]  /*6070*/  FSEL R187, R103, -INF , !P3 ;  /* 0xff80000067bb7808 */ /* 0x000fe40005800000 */
[----:B------:R-:W-:Y:S02]  /*6080*/  FSEL R29, R29, -INF , !P5 ;  /* 0xff8000001d1d7808 */ /* 0x000fe40006800000 */
[----:B------:R-:W-:Y:S02]  /*6090*/  ISETP.GE.AND P5, PT, R3, R133, PT ;  /* 0x000000850300720c */ /* 0x000fe40003fa6270 */
[----:B------:R-:W-:Y:S02]  /*60a0*/  ISETP.GE.AND P3, PT, R4, R2, PT ;  /* 0x000000020400720c */ /* 0x000fe40003f66270 */
[----:B------:R-:W-:-:S02]  /*60b0*/  FSEL R219, R102, -INF , !P4 ;  /* 0xff80000066db7808 */ /* 0x000fc40006000000 */
[----:B------:R-:W-:Y:S02]  /*60c0*/  FSEL R177, R101, -INF , !P1 ;  /* 0xff80000065b17808 */ /* 0x000fe40004800000 */
[C---:B------:R-:W-:Y:S01]  /*60d0*/  ISETP.GE.AND P4, PT, R5.reuse, R133, PT ;  /* 0x000000850500720c */ /* 0x040fe20003f86270 */
[----:B------:R-:W-:Y:S01]  /*60e0*/  LDSM.16.MT88.4 R100, [R137+0x10000] ;  /* 0x010000008964783b */ /* 0x000fe20000004200 */
[-C--:B------:R-:W-:Y:S01]  /*60f0*/  ISETP.GE.AND P1, PT, R5, R2.reuse, PT ;  /* 0x000000020500720c */ /* 0x080fe20003f26270 */
[----:B------:R-:W-:Y:S01]  /*6100*/  VIADD R5, R3, 0x58 ;  /* 0x0000005803057836 */ /* 0x000fe20000000000 */
[----:B------:R-:W-:Y:S02]  /*6110*/  FSEL R7, R28, -INF , !P5 ;  /* 0xff8000001c077808 */ /* 0x000fe40006800000 */
[----:B------:R-:W-:Y:S02]  /*6120*/  FSEL R183, R99, -INF , !P3 ;  /* 0xff80000063b77808 */ /* 0x000fe40005800000 */
[----:B------:R-:W-:-:S02]  /*6130*/  ISETP.GE.AND P3, PT, R3, R2, PT ;  /* 0x000000020300720c */ /* 0x000fc40003f66270 */
[----:B------:R-:W-:Y:S02]  /*6140*/  FSEL R213, R96, -INF , !P4 ;  /* 0xff80000060d57808 */ /* 0x000fe40006000000 */
[----:B------:R-:W-:Y:S02]  /*6150*/  FSEL R189, R98, -INF , !P1 ;  /* 0xff80000062bd7808 */ /* 0x000fe40004800000 */
[C---:B------:R-:W-:Y:S02]  /*6160*/  ISETP.GE.AND P4, PT, R5.reuse, R133, PT ;  /* 0x000000850500720c */ /* 0x040fe40003f86270 */
[----:B------:R-:W-:Y:S02]  /*6170*/  ISETP.GE.AND P1, PT, R5, R2, PT ;  /* 0x000000020500720c */ /* 0x000fe40003f26270 */
[----:B------:R-:W-:Y:S02]  /*6180*/  FMNMX3.FTZ R6, R7, R29, R61, !PT ;  /* 0x0000001d07067276 */ /* 0x000fe4000781003d */
[----:B------:R-:W-:-:S02]  /*6190*/  FSEL R31, R31, -INF , !P2 ;  /* 0xff8000001f1f7808 */ /* 0x000fc40005000000 */
[----:B------:R-:W-:Y:S02]  /*61a0*/  FSEL R5, R30, -INF , !P3 ;  /* 0xff8000001e057808 */ /* 0x000fe40005800000 */
[----:B------:R-:W-:Y:S02]  /*61b0*/  FMNMX3.FTZ R6, R6, R59, R55, !PT ;  /* 0x0000003b06067276 */ /* 0x000fe40007810037 */
[----:B------:R-:W-:Y:S02]  /*61c0*/  FMNMX3.FTZ R12, R5, R31, R47, !PT ;  /* 0x0000001f050c7276 */ /* 0x000fe4000781002f */
[----:B------:R-:W-:Y:S01]  /*61d0*/  FMNMX3.FTZ R14, R6, R23, R17, !PT ;  /* 0x00000017060e7276 */ /* 0x000fe20007810011 */
[----:B------:R-:W-:Y:S01]  /*61e0*/  VIADD R6, R3, 0x71 ;  /* 0x0000007103067836 */ /* 0x000fe20000000000 */
[----:B------:R-:W-:Y:S02]  /*61f0*/  FMNMX3.FTZ R12, R12, R57, R21, !PT ;  /* 0x000000390c0c7276 */ /* 0x000fe40007810015 */
[----:B------:R-:W-:-:S02]  /*6200*/  FMNMX3.FTZ R14, R14, R13, R51, !PT ;  /* 0x0000000d0e0e7276 */ /* 0x000fc40007810033 */
[----:B------:R-:W-:Y:S01]  /*6210*/  ISETP.GE.AND P2, PT, R4, R133, PT ;  /* 0x000000850400720c */ /* 0x000fe20003f46270 */
[----:B------:R-:W-:Y:S01]  /*6220*/  VIADD R4, R3, 0x59 ;  /* 0x0000005903047836 */ /* 0x000fe20000000000 */
[----:B------:R-:W-:Y:S02]  /*6230*/  FMNMX3.FTZ R12, R12, R19, R53, !PT ;  /* 0x000000130c0c7276 */ /* 0x000fe40007810035 */
[----:B------:R-:W-:Y:S02]  /*6240*/  FMNMX3.FTZ R14, R14, R35, R33, !PT ;  /* 0x000000230e0e7276 */ /* 0x000fe40007810021 */
[----:B------:R-:W-:Y:S02]  /*6250*/  FMNMX3.FTZ R12, R12, R15, R49, !PT ;  /* 0x0000000f0c0c7276 */ /* 0x000fe40007810031 */
[----:B------:R-:W-:Y:S02]  /*6260*/  FSEL R195, R97, -INF , !P2 ;  /* 0xff80000061c37808 */ /* 0x000fe40005000000 */
[----:B------:R-:W-:-:S02]  /*6270*/  ISETP.GE.AND P5, PT, R4, R133, PT ;  /* 0x000000850400720c */ /* 0x000fc40003fa6270 */
[----:B------:R-:W-:Y:S01]  /*6280*/  ISETP.GE.AND P2, PT, R4, R2, PT ;  /* 0x000000020400720c */ /* 0x000fe20003f46270 */
[----:B------:R-:W-:Y:S01]  /*6290*/  VIADD R4, R3, 0x60 ;  /* 0x0000006003047836 */ /* 0x000fe20000000000 */
[----:B------:R-:W-:Y:S02]  /*62a0*/  FMNMX3.FTZ R14, R14, R45, R237, !PT ;  /* 0x0000002d0e0e7276 */ /* 0x000fe400078100ed */
[----:B------:R-:W-:Y:S02]  /*62b0*/  FMNMX3.FTZ R12, R12, R241, R43, !PT ;  /* 0x000000f10c0c7276 */ /* 0x000fe4000781002b */
[----:B------:R-:W-:Y:S02]  /*62c0*/  FSEL R193, R92, -INF , !P4 ;  /* 0xff8000005cc17808 */ /* 0x000fe40006000000 */
[----:B------:R-:W-:Y:S02]  /*62d0*/  FMNMX3.FTZ R14, R14, R41, R235, !PT ;  /* 0x000000290e0e7276 */ /* 0x000fe400078100eb */
[----:B------:R-:W-:-:S02]  /*62e0*/  ISETP.GE.AND P4, PT, R4, R133, PT ;  /* 0x000000850400720c */ /* 0x000fc40003f86270 */
[----:B------:R-:W-:Y:S02]  /*62f0*/  FMNMX3.FTZ R12, R12, R239, R233, !PT ;  /* 0x000000ef0c0c7276 */ /* 0x000fe400078100e9 */
[----:B------:R-:W-:Y:S02]  /*6300*/  FSEL R181, R94, -INF , !P1 ;  /* 0xff8000005eb57808 */ /* 0x000fe40004800000 */
[----:B------:R-:W-:Y:S02]  /*6310*/  FMNMX3.FTZ R14, R14, R39, R225, !PT ;  /* 0x000000270e0e7276 */ /* 0x000fe400078100e1 */
[----:B------:R-:W-:Y:S01]  /*6320*/  ISETP.GE.AND P1, PT, R4, R2, PT ;  /* 0x000000020400720c */ /* 0x000fe20003f26270 */
[C---:B------:R-:W-:Y:S01]  /*6330*/  VIADD R4, R3.reuse, 0x78 ;  /* 0x0000007803047836 */ /* 0x040fe20000000000 */
[----:B------:R-:W-:Y:S01]  /*6340*/  FSEL R173, R88, -INF , !P4 ;  /* 0xff80000058ad7808 */ /* 0x000fe20006000000 */
[----:B------:R-:W-:Y:S01]  /*6350*/  VIADD R3, R3, 0x79 ;  /* 0x0000007903037836 */ /* 0x000fe20000000000 */
[----:B------:R-:W-:-:S02]  /*6360*/  FMNMX3.FTZ R12, R12, R229, R231, !PT ;  /* 0x000000e50c0c7276 */ /* 0x000fc400078100e7 */
[----:B------:R-:W-:Y:S02]  /*6370*/  ISETP.GE.AND P4, PT, R9, R133, PT ;  /* 0x000000850900720c */ /* 0x000fe40003f86270 */
[----:B------:R-:W-:Y:S02]  /*6380*/  FMNMX3.FTZ R14, R14, R175, R223, !PT ;  /* 0x000000af0e0e7276 */ /* 0x000fe400078100df */
[----:B------:R-:W-:Y:S02]  /*6390*/  FMNMX3.FTZ R12, R12, R227, R221, !PT ;  /* 0x000000e30c0c7276 */ /* 0x000fe400078100dd */
[----:B------:R-:W-:Y:S02]  /*63a0*/  ISETP.GE.AND P3, PT, R11, R133, PT ;  /* 0x000000850b00720c */ /* 0x000fe40003f66270 */
[----:B------:R-:W-:Y:S02]  /*63b0*/  FSEL R191, R93, -INF , !P5 ;  /* 0xff8000005dbf7808 */ /* 0x000fe40006800000 */
[----:B------:R-:W-:-:S02]  /*63c0*/  FSEL R167, R85, -INF , !P4 ;  /* 0xff80000055a77808 */ /* 0x000fc40006000000 */
[-C--:B------:R-:W-:Y:S02]  /*63d0*/  ISETP.GE.AND P5, PT, R10, R133.reuse, PT ;  /* 0x000000850a00720c */ /* 0x080fe40003fa6270 */
[----:B------:R-:W-:Y:S02]  /*63e0*/  ISETP.GE.AND P4, PT, R4, R133, PT ;  /* 0x000000850400720c */ /* 0x000fe40003f86270 */
[----:B------:R-:W-:Y:S02]  /*63f0*/  FMNMX3.FTZ R14, R14, R177, R213, !PT ;  /* 0x000000b10e0e7276 */ /* 0x000fe400078100d5 */
[----:B------:R-:W-:Y:S02]  /*6400*/  FMNMX3.FTZ R12, R12, R185, R219, !PT ;  /* 0x000000b90c0c7276 */ /* 0x000fe400078100db */
[----:B------:R-:W-:Y:S02]  /*6410*/  FSEL R171, R89, -INF , !P3 ;  /* 0xff80000059ab7808 */ /* 0x000fe40005800000 */
[----:B------:R-:W-:-:S02]  /*6420*/  ISETP.GE.AND P3, PT, R8, R133, PT ;  /* 0x000000850800720c */ /* 0x000fc40003f66270 */
[----:B------:R-:W-:Y:S02]  /*6430*/  FSEL R169, R84, -INF , !P5 ;  /* 0xff80000054a97808 */ /* 0x000fe40006800000 */
[----:B------:R-:W-:Y:S02]  /*6440*/  FSEL R153, R76, -INF , !P4 ;  /* 0xff8000004c997808 */ /* 0x000fe40006000000 */
[----:B------:R-:W-:Y:S02]  /*6450*/  ISETP.GE.AND P5, PT, R6, R133, PT ;  /* 0x000000850600720c */ /* 0x000fe40003fa6270 */
[----:B------:R-:W-:Y:S02]  /*6460*/  FMNMX3.FTZ R14, R14, R195, R193, !PT ;  /* 0x000000c30e0e7276 */ /* 0x000fe400078100c1 */
[----:B------:R-:W-:Y:S02]  /*6470*/  ISETP.GE.AND P4, PT, R10, R2, PT ;  /* 0x000000020a00720c */ /* 0x000fe40003f86270 */
[----:B------:R-:W-:-:S02]  /*6480*/  FMNMX3.FTZ R10, R12, R187, R189, !PT ;  /* 0x000000bb0c0a7276 */ /* 0x000fc400078100bd */
[----:B------:R-:W-:Y:S02]  /*6490*/  FSEL R157, R80, -INF , !P3 ;  /* 0xff800000509d7808 */ /* 0x000fe40005800000 */
[----:B------:R-:W-:Y:S02]  /*64a0*/  FMNMX3.FTZ R14, R14, R191, R173, !PT ;  /* 0x000000bf0e0e7276 */ /* 0x000fe400078100ad */
[----:B------:R-:W-:Y:S02]  /*64b0*/  ISETP.GE.AND P3, PT, R3, R133, PT ;  /* 0x000000850300720c */ /* 0x000fe40003f66270 */
[----:B------:R-:W-:Y:S02]  /*64c0*/  FSEL R155, R81, -INF , !P5 ;  /* 0xff800000519b7808 */ /* 0x000fe40006800000 */
[----:B------:R-:W-:Y:S02]  /*64d0*/  ISETP.GE.AND P5, PT, R11, R2, PT ;  /* 0x000000020b00720c */ /* 0x000fe40003fa6270 */
[----:B------:R-:W-:-:S02]  /*64e0*/  FSEL R179, R95, -INF , !P2 ;  /* 0xff8000005fb37808 */ /* 0x000fc40005000000 */
[----:B------:R-:W-:Y:S02]  /*64f0*/  FSEL R165, R90, -INF , !P1 ;  /* 0xff8000005aa57808 */ /* 0x000fe40004800000 */
[----:B------:R-:W-:Y:S02]  /*6500*/  FMNMX3.FTZ R10, R10, R183, R181, !PT ;  /* 0x000000b70a0a7276 */ /* 0x000fe400078100b5 */
[----:B------:R-:W-:Y:S02]  /*6510*/  FMNMX3.FTZ R14, R14, R171, R169, !PT ;  /* 0x000000ab0e0e7276 */ /* 0x000fe400078100a9 */
[----:B------:R-:W-:Y:S02]  /*6520*/  FSEL R147, R77, -INF , !P3 ;  /* 0xff8000004d937808 */ /* 0x000fe40005800000 */
[-C--:B------:R-:W-:Y:S02]  /*6530*/  ISETP.GE.AND P3, PT, R9, R2.reuse, PT ;  /* 0x000000020900720c */ /* 0x080fe40003f66270 */
[----:B------:R-:W-:-:S02]  /*6540*/  ISETP.GE.AND P2, PT, R8, R2, PT ;  /* 0x000000020800720c */ /* 0x000fc40003f46270 */
[----:B------:R-:W-:Y:S02]  /*6550*/  FSEL R163, R91, -INF , !P5 ;  /* 0xff8000005ba37808 */ /* 0x000fe40006800000 */
[----:B------:R-:W-:Y:S02]  /*6560*/  FSEL R161, R86, -INF , !P4 ;  /* 0xff80000056a17808 */ /* 0x000fe40006000000 */
[----:B------:R-:W-:Y:S02]  /*6570*/  FMNMX3.FTZ R10, R10, R179, R165, !PT ;  /* 0x000000b30a0a7276 */ /* 0x000fe400078100a5 */
[----:B------:R-:W-:Y:S02]  /*6580*/  FMNMX3.FTZ R14, R14, R167, R157, !PT ;  /* 0x000000a70e0e7276 */ /* 0x000fe4000781009d */
[-C--:B------:R-:W-:Y:S02]  /*6590*/  ISETP.GE.AND P1, PT, R6, R2.reuse, PT ;  /* 0x000000020600720c */ /* 0x080fe40003f26270 */
[----:B------:R-:W-:-:S02]  /*65a0*/  ISETP.GE.AND P4, PT, R4, R2, PT ;  /* 0x000000020400720c */ /* 0x000fc40003f86270 */
[----:B------:R-:W-:Y:S02]  /*65b0*/  FSEL R159, R87, -INF , !P3 ;  /* 0xff800000579f7808 */ /* 0x000fe40005800000 */
[----:B------:R-:W-:Y:S02]  /*65c0*/  FSEL R145, R82, -INF , !P2 ;  /* 0xff80000052917808 */ /* 0x000fe40005000000 */
[----:B------:R-:W-:Y:S02]  /*65d0*/  FMNMX3.FTZ R10, R10, R163, R161, !PT ;  /* 0x000000a30a0a7276 */ /* 0x000fe400078100a1 */
[----:B------:R-:W-:Y:S02]  /*65e0*/  FMNMX3.FTZ R14, R14, R155, R153, !PT ;  /* 0x0000009b0e0e7276 */ /* 0x000fe40007810099 */
[----:B------:R-:W-:Y:S02]  /*65f0*/  ISETP.GE.AND P2, PT, R3, R2, PT ;  /* 0x000000020300720c */ /* 0x000fe40003f46270 */
[----:B------:R-:W-:-:S02]  /*6600*/  FSEL R143, R83, -INF , !P1 ;  /* 0xff800000538f7808 */ /* 0x000fc40004800000 */
[----:B------:R-:W-:Y:S02]  /*6610*/  FSEL R141, R78, -INF , !P4 ;  /* 0xff8000004e8d7808 */ /* 0x000fe40006000000 */
[----:B------:R-:W-:Y:S02]  /*6620*/  FMNMX3.FTZ R10, R10, R159, R145, !PT ;  /* 0x0000009f0a0a7276 */ /* 0x000fe40007810091 */
[----:B------:R-:W-:Y:S02]  /*6630*/  FMNMX.FTZ R9, R147, R14, !PT ;  /* 0x0000000e93097209 */ /* 0x000fe40007810000 */
[----:B------:R-:W-:Y:S02]  /*6640*/  FSEL R139, R79, -INF , !P2 ;  /* 0xff8000004f8b7808 */ /* 0x000fe40005000000 */
[----:B------:R-:W-:Y:S01]  /*6650*/  FMNMX3.FTZ R6, R10, R143, R141, !PT ;  /* 0x0000008f0a067276 */ /* 0x000fe2000781008d */
[----:B------:R-:W2:Y:S03]  /*6660*/  SHFL.BFLY PT, R8, R9, 0x2, 0x1f ;  /* 0x0c401f0009087f89 */ /* 0x000ea600000e0000 */
[----:B------:R-:W-:Y:S01]  /*6670*/  FMNMX.FTZ R6, R139, R6, !PT ;  /* 0x000000068b067209 */ /* 0x000fe20007810000 */
[----:B------:R-:W-:Y:S04]  /*6680*/  LDSM.16.MT88.4 R76, [R140+0xc000] ;  /* 0x00c000008c4c783b */ /* 0x000fe80000004200 */
[----:B------:R-:W3:Y:S01]  /*6690*/  SHFL.BFLY PT, R3, R6, 0x2, 0x1f ;  /* 0x0c401f0006037f89 */ /* 0x000ee200000e0000 */
[----:B--2---:R-:W-:-:S05]  /*66a0*/  FMNMX.FTZ R9, R9, R8, !PT ;  /* 0x0000000809097209 */ /* 0x004fca0007810000 */
[----:B------:R-:W2:Y:S01]  /*66b0*/  SHFL.BFLY PT, R132, R9, 0x1, 0x1f ;  /* 0x0c201f0009847f89 */ /* 0x000ea200000e0000 */
[----:B---3--:R-:W-:-:S05]  /*66c0*/  FMNMX.FTZ R4, R6, R3, !PT ;  /* 0x0000000306047209 */ /* 0x008fca0007810000 */
[----:B------:R-:W3:Y:S01]  /*66d0*/  SHFL.BFLY PT, R3, R4, 0x1, 0x1f ;  /* 0x0c201f0004037f89 */ /* 0x000ee200000e0000 */
[----:B--2---:R-:W-:-:S03]  /*66e0*/  FMNMX.FTZ R132, R9, R132, !PT ;  /* 0x0000008409847209 */ /* 0x004fc60007810000 */
[----:B------:R-:W-:Y:S01]  /*66f0*/  LDSM.16.MT88.4 R8, [R137+0xc800] ;  /* 0x00c800008908783b */ /* 0x000fe20000004200 */
[C---:B------:R-:W-:Y:S01]  /*6700*/  FSETP.NEU.FTZ.AND P1, PT, R132.reuse, -INF , PT ;  /* 0xff8000008400780b */ /* 0x040fe20003f3d000 */
[----:B-1----:R-:W-:Y:S01]  /*6710*/  FMUL.FTZ R142, R132, UR4 ;  /* 0x00000004848e7c20 */ /* 0x002fe20008410000 */
[----:B---3--:R-:W-:-:S04]  /*6720*/  FMNMX.FTZ R3, R4, R3, !PT ;  /* 0x0000000304037209 */ /* 0x008fc80007810000 */
[----:B------:R-:W-:Y:S02]  /*6730*/  FSEL R142, R142, RZ, P1 ;  /* 0x000000ff8e8e7208 */ /* 0x000fe40000800000 */
[C---:B------:R-:W-:Y:S01]  /*6740*/  FSETP.NEU.FTZ.AND P1, PT, R3.reuse, -INF , PT ;  /* 0xff8000000300780b */ /* 0x040fe20003f3d000 */
[----:B------:R-:W-:Y:S02]  /*6750*/  FMUL.FTZ R138, R3, UR4 ;  /* 0x00000004038a7c20 */ /* 0x000fe40008410000 */
[--C-:B------:R-:W-:Y:S01]  /*6760*/  FFMA.FTZ R64, R61, UR4, -R142.reuse ;  /* 0x000000043d407c23 */ /* 0x100fe2000801088e */
[--C-:B------:R-:W-:Y:S01]  /*6770*/  FFMA.FTZ R136, R7, UR4, -R142.reuse ;  /* 0x0000000407887c23 */ /* 0x100fe2000801088e */
[--C-:B------:R-:W-:Y:S01]  /*6780*/  FFMA.FTZ R67, R29, UR4, -R142.reuse ;  /* 0x000000041d437c23 */ /* 0x100fe2000801088e */
[----:B------:R-:W-:Y:S01]  /*6790*/  FSEL R138, R138, RZ, P1 ;  /* 0x000000ff8a8a7208 */ /* 0x000fe20000800000 */
[--C-:B------:R-:W-:Y:S01]  /*67a0*/  FFMA.FTZ R63, R59, UR4, -R142.reuse ;  /* 0x000000043b3f7c23 */ /* 0x100fe2000801088e */
[--C-:B------:R-:W-:Y:S01]  /*67b0*/  FFMA.FTZ R60, R55, UR4, -R142.reuse ;  /* 0x00000004373c7c23 */ /* 0x100fe2000801088e */
[----:B------:R-:W-:Y:S01]  /*67c0*/  MUFU.EX2 R64, R64 ;  /* 0x0000004000407308 */ /* 0x000fe20000000800 */
[----:B------:R-:W-:Y:S01]  /*67d0*/  FFMA.FTZ R59, R23, UR4, -R142 ;  /* 0x00000004173b7c23 */ /* 0x000fe2000801088e */
[----:B------:R-:W-:Y:S01]  /*67e0*/  FFMA.FTZ R62, R47, UR4, -R138 ;  /* 0x000000042f3e7c23 */ /* 0x000fe2000801088a */
[----:B------:R-:W-:-:S02]  /*67f0*/  IMAD.IADD R47, R52, 0x1, R137 ;  /* 0x00000001342f7824 */ /* 0x000fc400078e0289 */
[--C-:B------:R-:W-:Y:S01]  /*6800*/  FFMA.FTZ R66, R5, UR4, -R138.reuse ;  /* 0x0000000405427c23 */ /* 0x100fe2000801088a */
[--C-:B------:R-:W-:Y:S01]  /*6810*/  FFMA.FTZ R65, R31, UR4, -R138.reuse ;  /* 0x000000041f417c23 */ /* 0x100fe2000801088a */
[--C-:B------:R-:W-:Y:S01]  /*6820*/  FFMA.FTZ R61, R57, UR4, -R138.reuse ;  /* 0x00000004393d7c23 */ /* 0x100fe2000801088a */
[----:B------:R-:W-:Y:S01]  /*6830*/  IMAD.IADD R38, R38, 0x1, R47 ;  /* 0x0000000126267824 */ /* 0x000fe200078e022f */
[----:B------:R-:W1:Y:S01]  /*6840*/  LDSM.16.MT88.4 R84, [R47+0xc000] ;  /* 0x00c000002f54783b */ /* 0x000e620000004200 */
[----:B------:R-:W-:Y:S01]  /*6850*/  MUFU.EX2 R136, R136 ;  /* 0x0000008800887308 */ /* 0x000fe20000000800 */
[----:B------:R-:W-:Y:S01]  /*6860*/  FFMA.FTZ R54, R53, UR4, -R138 ;  /* 0x0000000435367c23 */ /* 0x000fe2000801088a */
[--C-:B------:R-:W-:Y:S01]  /*6870*/  FFMA.FTZ R56, R17, UR4, -R142.reuse ;  /* 0x0000000411387c23 */ /* 0x100fe2000801088e */
[----:B------:R-:W2:Y:S01]  /*6880*/  LDSM.16.MT88.4 R92, [R38+0xc000] ;  /* 0x00c00000265c783b */ /* 0x000ea20000004200 */
[----:B------:R-:W-:Y:S01]  /*6890*/  FFMA.FTZ R55, R13, UR4, -R142 ;  /* 0x000000040d377c23 */ /* 0x000fe2000801088e */
[--C-:B------:R-:W-:Y:S01]  /*68a0*/  FFMA.FTZ R58, R21, UR4, -R138.reuse ;  /* 0x00000004153a7c23 */ /* 0x100fe2000801088a */
[--C-:B------:R-:W-:Y:S01]  /*68b0*/  FFMA.FTZ R57, R19, UR4, -R138.reuse ;  /* 0x0000000413397c23 */ /* 0x100fe2000801088a */
[----:B------:R-:W3:Y:S01]  /*68c0*/  LDSM.16.MT88.4 R112, [R47+0x10000] ;  /* 0x010000002f70783b */ /* 0x000ee20000004200 */
[----:B------:R-:W4:Y:S01]  /*68d0*/  MUFU.EX2 R67, R67 ;  /* 0x0000004300437308 */ /* 0x000f220000000800 */
[----:B------:R-:W-:Y:S01]  /*68e0*/  FFMA.FTZ R53, R15, UR4, -R138 ;  /* 0x000000040f357c23 */ /* 0x000fe2000801088a */
[--C-:B------:R-:W-:Y:S01]  /*68f0*/  FFMA.FTZ R50, R35, UR4, -R142.reuse ;  /* 0x0000000423327c23 */ /* 0x100fe2000801088e */
[----:B------:R-:W5:Y:S01]  /*6900*/  LDSM.16.MT88.4 R4, [R38+0x10000] ;  /* 0x010000002604783b */ /* 0x000f620000004200 */
[----:B------:R-:W-:Y:S01]  /*6910*/  FFMA.FTZ R46, R33, UR4, -R142 ;  /* 0x00000004212e7c23 */ /* 0x000fe2000801088e */
[----:B------:R-:W-:Y:S01]  /*6920*/  FFMA.FTZ R44, R43, UR4, -R138 ;  /* 0x000000042b2c7c23 */ /* 0x000fe2000801088a */
[--C-:B------:R-:W-:Y:S01]  /*6930*/  FFMA.FTZ R51, R51, UR4, -R142.reuse ;  /* 0x0000000433337c23 */ /* 0x100fe2000801088e */
[----:B------:R-:W5:Y:S01]  /*6940*/  LDSM.16.MT88.4 R16, [R140+0xc800] ;  /* 0x00c800008c10783b */ /* 0x000f620000004200 */
[----:B------:R-:W1:Y:S01]  /*6950*/  MUFU.EX2 R63, R63 ;  /* 0x0000003f003f7308 */ /* 0x000e620000000800 */
[----:B------:R-:W-:Y:S01]  /*6960*/  FFMA.FTZ R45, R45, UR4, -R142 ;  /* 0x000000042d2d7c23 */ /* 0x000fe2000801088e */
[--C-:B------:R-:W-:Y:S01]  /*6970*/  FFMA.FTZ R49, R49, UR4, -R138.reuse ;  /* 0x0000000431317c23 */ /* 0x100fe2000801088a */
[----:B------:R-:W5:Y:S01]  /*6980*/  LDSM.16.MT88.4 R20, [R140+0x10800] ;  /* 0x010800008c14783b */ /* 0x000f620000004200 */
[--C-:B------:R-:W-:Y:S01]  /*6990*/  FFMA.FTZ R48, R241, UR4, -R138.reuse ;  /* 0x00000004f1307c23 */ /* 0x100fe2000801088a */
[----:B------:R-:W-:Y:S01]  /*69a0*/  FFMA.FTZ R43, R239, UR4, -R138 ;  /* 0x00000004ef2b7c23 */ /* 0x000fe2000801088a */
[--C-:B------:R-:W-:Y:S01]  /*69b0*/  FFMA.FTZ R42, R237, UR4, -R142.reuse ;  /* 0x00000004ed2a7c23 */ /* 0x100fe2000801088e */
[----:B------:R-:W5:Y:S01]  /*69c0*/  LDSM.16.MT88.4 R12, [R47+0xc800] ;  /* 0x00c800002f0c783b */ /* 0x000f620000004200 */
[----:B------:R-:W-:Y:S01]  /*69d0*/  MUFU.EX2 R66, R66 ;  /* 0x0000004200427308 */ /* 0x000fe20000000800 */
[----:B----4-:R-:W-:Y:S01]  /*69e0*/  F2FP.F16.F32.PACK_AB R116, R67, R136 ;  /* 0x000000884374723e */ /* 0x010fe200000000ff */
[--C-:B------:R-:W-:Y:S01]  /*69f0*/  FFMA.FTZ R41, R41, UR4, -R142.reuse ;  /* 0x0000000429297c23 */ /* 0x100fe2000801088e */
[----:B------:R-:W-:Y:S01]  /*6a00*/  LDSM.16.MT88.4 R32, [R47+0x10800] ;  /* 0x010800002f20783b */ /* 0x000fe20000004200 */
[--C-:B------:R-:W-:Y:S01]  /*6a10*/  FFMA.FTZ R40, R235, UR4, -R142.reuse ;  /* 0x00000004eb287c23 */ /* 0x100fe2000801088e */
[----:B------:R-:W-:Y:S01]  /*6a20*/  FFMA.FTZ R39, R39, UR4, -R142 ;  /* 0x0000000427277c23 */ /* 0x000fe2000801088e */
[----:B------:R-:W-:Y:S01]  /*6a30*/  FFMA.FTZ R146, R233, UR4, -R138 ;  /* 0x00000004e9927c23 */ /* 0x000fe2000801088a */
[----:B------:R-:W-:Y:S01]  /*6a40*/  LDSM.16.MT88.4 R28, [R140+0xd000] ;  /* 0x00d000008c1c783b */ /* 0x000fe20000004200 */
[----:B------:R-:W4:Y:S01]  /*6a50*/  MUFU.EX2 R65, R65 ;  /* 0x0000004100417308 */ /* 0x000f220000000800 */
        /* <DEDUP_REMOVED lines=12> */
[----:B------:R-:W-:Y:S01]  /*6b20*/  FFMA.FTZ R179, R179, UR4, -R138 ;  /* 0x00000004b3b37c23 */ /* 0x000fe2000801088a */
[--C-:B------:R-:W-:Y:S01]  /*6b30*/  FFMA.FTZ R162, R173, UR4, -R142.reuse ;  /* 0x00000004ada27c23 */ /* 0x100fe2000801088e */
[--C-:B------:R-:W-:Y:S01]  /*6b40*/  FFMA.FTZ R171, R171, UR4, -R142.reuse ;  /* 0x00000004abab7c23 */ /* 0x100fe2000801088e */
[----:B------:R-:W1:Y:S01]  /*6b50*/  MUFU.EX2 R61, R61 ;  /* 0x0000003d003d7308 */ /* 0x000e620000000800 */
[----:B----4-:R-:W-:Y:S01]  /*6b60*/  F2FP.F16.F32.PACK_AB R117, R65, R66 ;  /* 0x000000424175723e */ /* 0x010fe200000000ff */
[--C-:B------:R-:W-:Y:S01]  /*6b70*/  FFMA.FTZ R164, R169, UR4, -R142.reuse ;  /* 0x00000004a9a47c23 */ /* 0x100fe2000801088e */
[----:B------:R-:W-:Y:S01]  /*6b80*/  FFMA.FTZ R167, R167, UR4, -R142 ;  /* 0x00000004a7a77c23 */ /* 0x000fe2000801088e */
[--C-:B------:R-:W-:Y:S01]  /*6b90*/  FFMA.FTZ R165, R165, UR4, -R138.reuse ;  /* 0x00000004a5a57c23 */ /* 0x100fe2000801088a */
[--C-:B------:R-:W-:Y:S01]  /*6ba0*/  FFMA.FTZ R166, R163, UR4, -R138.reuse ;  /* 0x00000004a3a67c23 */ /* 0x100fe2000801088a */
[--C-:B------:R-:W-:Y:S01]  /*6bb0*/  FFMA.FTZ R161, R161, UR4, -R138.reuse ;  /* 0x00000004a1a17c23 */ /* 0x100fe2000801088a */
[----:B------:R-:W-:Y:S01]  /*6bc0*/  FFMA.FTZ R168, R159, UR4, -R138 ;  /* 0x000000049fa87c23 */ /* 0x000fe2000801088a */
[----:B------:R-:W-:Y:S01]  /*6bd0*/  MUFU.EX2 R60, R60 ;  /* 0x0000003c003c7308 */ /* 0x000fe20000000800 */
[----:B------:R-:W-:Y:S01]  /*6be0*/  FFMA.FTZ R223, R147, UR4, -R142 ;  /* 0x0000000493df7c23 */ /* 0x000fe2000801088e */
[----:B------:R-:W-:Y:S01]  /*6bf0*/  FFMA.FTZ R141, R141, UR4, -R138 ;  /* 0x000000048d8d7c23 */ /* 0x000fe2000801088a */
[----:B------:R-:W-:Y:S01]  /*6c00*/  FADD.FTZ R67, R136, R67 ;  /* 0x0000004388437221 */ /* 0x000fe20000010000 */
[----:B------:R-:W-:Y:S01]  /*6c10*/  FADD.FTZ R65, R66, R65 ;  /* 0x0000004142417221 */ /* 0x000fe20000010000 */
[----:B------:R-:W-:-:S02]  /*6c20*/  ISETP.GT.AND P1, PT, R27, R206, PT ;  /* 0x000000ce1b00720c */ /* 0x000fc40003f24270 */
[----:B------:R-:W-:Y:S01]  /*6c30*/  FADD.FTZ R64, R64, R67 ;  /* 0x0000004340407221 */ /* 0x000fe20000010000 */
[----:B------:R-:W4:Y:S01]  /*6c40*/  MUFU.EX2 R59, R59 ;  /* 0x0000003b003b7308 */ /* 0x000f220000000800 */
[----:B-1----:R-:W-:Y:S01]  /*6c50*/  F2FP.F16.F32.PACK_AB R119, R61, R62 ;  /* 0x0000003e3d77723e */ /* 0x002fe200000000ff */
[----:B------:R-:W-:Y:S01]  /*6c60*/  FADD.FTZ R62, R62, R65 ;  /* 0x000000413e3e7221 */ /* 0x000fe20000010000 */
[----:B------:R-:W-:-:S03]  /*6c70*/  FADD.FTZ R63, R63, R64 ;  /* 0x000000403f3f7221 */ /* 0x000fc60000010000 */
[----:B------:R-:W-:Y:S02]  /*6c80*/  FADD.FTZ R61, R61, R62 ;  /* 0x0000003e3d3d7221 */ /* 0x000fe40000010000 */
[----:B------:R-:W-:Y:S01]  /*6c90*/  MUFU.EX2 R56, R56 ;  /* 0x0000003800387308 */ /* 0x000fe20000000800 */
[C---:B------:R-:W-:Y:S07]  /*6ca0*/  HMMA.16816.F32 R128, R116.reuse, R68, RZ ;  /* 0x000000447480723c */ /* 0x040fee00000018ff */
[----:B------:R-:W-:Y:S01]  /*6cb0*/  MUFU.EX2 R55, R55 ;  /* 0x0000003700377308 */ /* 0x000fe20000000800 */
[C---:B------:R-:W-:Y:S07]  /*6cc0*/  HMMA.16816.F32 R68, R116.reuse, R70, RZ ;  /* 0x000000467444723c */ /* 0x040fee00000018ff */
[----:B------:R-:W-:Y:S01]  /*6cd0*/  MUFU.EX2 R58, R58 ;  /* 0x0000003a003a7308 */ /* 0x000fe20000000800 */
[C---:B------:R-:W-:Y:S07]  /*6ce0*/  HMMA.16816.F32 R72, R116.reuse, R76, RZ ;  /* 0x0000004c7448723c */ /* 0x040fee00000018ff */
[----:B------:R-:W1:Y:S01]  /*6cf0*/  MUFU.EX2 R57, R57 ;  /* 0x0000003900397308 */ /* 0x000e620000000800 */
[C---:B------:R-:W-:Y:S07]  /*6d00*/  HMMA.16816.F32 R104, R116.reuse, R108, RZ ;  /* 0x0000006c7468723c */ /* 0x040fee00000018ff */
[----:B------:R-:W-:Y:S01]  /*6d10*/  MUFU.EX2 R54, R54 ;  /* 0x0000003600367308 */ /* 0x000fe20000000800 */
[C---:B------:R-:W-:Y:S07]  /*6d20*/  HMMA.16816.F32 R80, R116.reuse, R84, RZ ;  /* 0x000000547450723c */ /* 0x040fee00000018ff */
[----:B------:R-:W1:Y:S01]  /*6d30*/  MUFU.EX2 R53, R53 ;  /* 0x0000003500357308 */ /* 0x000e620000000800 */
[C---:B--2---:R-:W-:Y:S07]  /*6d40*/  HMMA.16816.F32 R88, R116.reuse, R92, RZ ;  /* 0x0000005c7458723c */ /* 0x044fee00000018ff */
[----:B------:R-:W-:Y:S01]  /*6d50*/  MUFU.EX2 R51, R51 ;  /* 0x0000003300337308 */ /* 0x000fe20000000800 */
[C---:B------:R-:W-:Y:S07]  /*6d60*/  HMMA.16816.F32 R96, R116.reuse, R100, RZ ;  /* 0x000000647460723c */ /* 0x040fee00000018ff */
[----:B------:R-:W2:Y:S01]  /*6d70*/  MUFU.EX2 R50, R50 ;  /* 0x0000003200327308 */ /* 0x000ea20000000800 */
[C---:B---3--:R-:W-:Y:S07]  /*6d80*/  HMMA.16816.F32 R124, R116.reuse, R112, RZ ;  /* 0x00000070747c723c */ /* 0x048fee00000018ff */
[----:B------:R-:W-:Y:S01]  /*6d90*/  MUFU.EX2 R46, R46 ;  /* 0x0000002e002e7308 */ /* 0x000fe20000000800 */
[C---:B------:R-:W-:Y:S07]  /*6da0*/  HMMA.16816.F32 R76, R116.reuse, R78, RZ ;  /* 0x0000004e744c723c */ /* 0x040fee00000018ff */
[----:B------:R-:W-:Y:S01]  /*6db0*/  MUFU.EX2 R45, R45 ;  /* 0x0000002d002d7308 */ /* 0x000fe20000000800 */
[C---:B------:R-:W-:Y:S07]  /*6dc0*/  HMMA.16816.F32 R108, R116.reuse, R110, RZ ;  /* 0x0000006e746c723c */ /* 0x040fee00000018ff */
[----:B------:R-:W-:Y:S01]  /*6dd0*/  MUFU.EX2 R49, R49 ;  /* 0x0000003100317308 */ /* 0x000fe20000000800 */
[C---:B------:R-:W-:Y:S07]  /*6de0*/  HMMA.16816.F32 R84, R116.reuse, R86, RZ ;  /* 0x000000567454723c */ /* 0x040fee00000018ff */
[----:B------:R-:W3:Y:S01]  /*6df0*/  MUFU.EX2 R48, R48 ;  /* 0x0000003000307308 */ /* 0x000ee20000000800 */
[C---:B------:R-:W-:Y:S07]  /*6e00*/  HMMA.16816.F32 R92, R116.reuse, R94, RZ ;  /* 0x0000005e745c723c */ /* 0x040fee00000018ff */
[----:B------:R-:W-:Y:S01]  /*6e10*/  MUFU.EX2 R44, R44 ;  /* 0x0000002c002c7308 */ /* 0x000fe20000000800 */
[C---:B------:R-:W-:Y:S07]  /*6e20*/  HMMA.16816.F32 R100, R116.reuse, R102, RZ ;  /* 0x000000667464723c */ /* 0x040fee00000018ff */
[----:B------:R-:W3:Y:S01]  /*6e30*/  MUFU.EX2 R43, R43 ;  /* 0x0000002b002b7308 */ /* 0x000ee20000000800 */
[C---:B------:R-:W-:Y:S07]  /*6e40*/  HMMA.16816.F32 R112, R116.reuse, R114, RZ ;  /* 0x000000727470723c */ /* 0x040fee00000018ff */
[----:B------:R-:W-:Y:S01]  /*6e50*/  MUFU.EX2 R42, R42 ;  /* 0x0000002a002a7308 */ /* 0x000fe20000000800 */
[----:B-----5:R-:W-:Y:S01]  /*6e60*/  HMMA.16816.F32 R120, R116, R4, RZ ;  /* 0x000000047478723c */ /* 0x020fe200000018ff */
[----:B----4-:R-:W-:Y:S01]  /*6e70*/  F2FP.F16.F32.PACK_AB R4, R59, R60 ;  /* 0x0000003c3b04723e */ /* 0x010fe200000000ff */
[----:B------:R-:W-:Y:S01]  /*6e80*/  FADD.FTZ R60, R60, R63 ;  /* 0x0000003f3c3c7221 */ /* 0x000fe20000010000 */
[----:B-1----:R-:W-:Y:S01]  /*6e90*/  F2FP.F16.F32.PACK_AB R5, R57, R58 ;  /* 0x0000003a3905723e */ /* 0x002fe200000000ff */
[----:B------:R-:W-:-:S02]  /*6ea0*/  FADD.FTZ R58, R58, R61 ;  /* 0x0000003d3a3a7221 */ /* 0x000fc40000010000 */
[----:B------:R-:W-:Y:S01]  /*6eb0*/  FADD.FTZ R59, R59, R60 ;  /* 0x0000003c3b3b7221 */ /* 0x000fe20000010000 */
[----:B------:R-:W1:Y:S01]  /*6ec0*/  MUFU.EX2 R41, R41 ;  /* 0x0000002900297308 */ /* 0x000e620000000800 */
        /* <DEDUP_REMOVED lines=8> */
[----:B------:R-:W4:Y:S04]  /*6f50*/  LDSM.16.MT88.4 R8, [R38+0x10800] ;  /* 0x010800002608783b */ /* 0x000f280000004200 */
[----:B------:R-:W-:Y:S03]  /*6f60*/  MUFU.EX2 R146, R146 ;  /* 0x0000009200927308 */ /* 0x000fe60000000800 */
[C---:B------:R-:W-:Y:S05]  /*6f70*/  HMMA.16816.F32 R72, R4.reuse, R16, R72 ;  /* 0x000000100448723c */ /* 0x040fea0000001848 */
[----:B------:R-:W-:Y:S03]  /*6f80*/  MUFU.EX2 R175, R175 ;  /* 0x000000af00af7308 */ /* 0x000fe60000000800 */
[C---:B------:R-:W-:Y:S01]  /*6f90*/  HMMA.16816.F32 R76, R4.reuse, R18, R76 ;  /* 0x00000012044c723c */ /* 0x040fe2000000184c */
[----:B------:R-:W5:Y:S04]  /*6fa0*/  LDSM.16.MT88.4 R16, [R38+0xc800] ;  /* 0x00c800002610783b */ /* 0x000f680000004200 */
        /* <DEDUP_REMOVED lines=16> */
[C---:B-----5:R-:W-:Y:S05]  /*70b0*/  HMMA.16816.F32 R88, R4.reuse, R16, R88 ;  /* 0x000000100458723c */ /* 0x060fea0000001858 */
[----:B------:R-:W-:Y:S03]  /*70c0*/  MUFU.EX2 R183, R183 ;  /* 0x000000b700b77308 */ /* 0x000fe60000000800 */
[C---:B------:R-:W-:Y:S01]  /*70d0*/  HMMA.16816.F32 R92, R4.reuse, R18, R92 ;  /* 0x00000012045c723c */ /* 0x040fe2000000185c */
[----:B------:R-:W5:Y:S04]  /*70e0*/  LDSM.16.MT88.4 R16, [R47+0xd000] ;  /* 0x00d000002f10783b */ /* 0x000f680000004200 */
        /* <DEDUP_REMOVED lines=8> */
[----:B------:R-:W5:Y:S03]  /*7170*/  MUFU.EX2 R149, R149 ;  /* 0x0000009500957308 */ /* 0x000f660000000800 */
[C---:B------:R-:W-:Y:S05]  /*7180*/  HMMA.16816.F32 R124, R4.reuse, R32, R124 ;  /* 0x00000020047c723c */ /* 0x040fea000000187c */
[----:B------:R-:W-:Y:S03]  /*7190*/  MUFU.EX2 R148, R148 ;  /* 0x0000009400947308 */ /* 0x000fe60000000800 */
[----:B------:R-:W-:Y:S01]  /*71a0*/  HMMA.16816.F32 R112, R4, R34, R112 ;  /* 0x000000220470723c */ /* 0x000fe20000001870 */
[----:B--2---:R-:W-:Y:S01]  /*71b0*/  F2FP.F16.F32.PACK_AB R4, R50, R51 ;  /* 0x000000333204723e */ /* 0x004fe200000000ff */
[----:B------:R-:W-:Y:S01]  /*71c0*/  LDSM.16.MT88.4 R32, [R47+0x11000] ;  /* 0x011000002f20783b */ /* 0x000fe20000004200 */
[----:B---3--:R-:W-:-:S02]  /*71d0*/  F2FP.F16.F32.PACK_AB R5, R48, R49 ;  /* 0x000000313005723e */ /* 0x008fc400000000ff */
[----:B------:R-:W-:Y:S01]  /*71e0*/  F2FP.F16.F32.PACK_AB R6, R45, R46 ;  /* 0x0000002e2d06723e */ /* 0x000fe200000000ff */
[----:B------:R-:W2:Y:S01]  /*71f0*/  MUFU.EX2 R151, R151 ;  /* 0x0000009700977308 */ /* 0x000ea20000000800 */
[----:B------:R-:W-:-:S07]  /*7200*/  F2FP.F16.F32.PACK_AB R7, R43, R44 ;  /* 0x0000002c2b07723e */ /* 0x000fce00000000ff */
[C---:B-1----:R-:W-:Y:S01]  /*7210*/  HMMA.16816.F32 R104, R4.reuse, R12, R104 ;  /* 0x0000000c0468723c */ /* 0x042fe20000001868 */
[----:B------:R-:W1:Y:S07]  /*7220*/  MUFU.EX2 R150, R150 ;  /* 0x0000009600967308 */ /* 0x000e6e0000000800 */
[C---:B------:R-:W-:Y:S01]  /*7230*/  HMMA.16816.F32 R108, R4.reuse, R14, R108 ;  /* 0x0000000e046c723c */ /* 0x040fe2000000186c */
[----:B------:R-:W3:Y:S01]  /*7240*/  LDSM.16.MT88.4 R12, [R137+0x11000] ;  /* 0x01100000890c783b */ /* 0x000ee20000004200 */
[----:B------:R-:W-:Y:S06]  /*7250*/  MUFU.EX2 R162, R162 ;  /* 0x000000a200a27308 */ /* 0x000fec0000000800 */
[C---:B------:R-:W-:Y:S02]  /*7260*/  HMMA.16816.F32 R128, R4.reuse, R20, R128 ;  /* 0x000000140480723c */ /* 0x040fe40000001880 */
[----:B------:R-:W-:Y:S06]  /*7270*/  MUFU.EX2 R171, R171 ;  /* 0x000000ab00ab7308 */ /* 0x000fec0000000800 */
[C---:B------:R-:W-:Y:S01]  /*7280*/  HMMA.16816.F32 R68, R4.reuse, R22, R68 ;  /* 0x000000160444723c */ /* 0x040fe20000001844 */
[----:B------:R-:W2:Y:S01]  /*7290*/  LDSM.16.MT88.4 R20, [R38+0x11000] ;  /* 0x011000002614783b */ /* 0x000ea20000004200 */
[----:B------:R-:W-:Y:S06]  /*72a0*/  MUFU.EX2 R164, R164 ;  /* 0x000000a400a47308 */ /* 0x000fec0000000800 */
[C---:B----4-:R-:W-:Y:S02]  /*72b0*/  HMMA.16816.F32 R88, R4.reuse, R8, R88 ;  /* 0x000000080458723c */ /* 0x050fe40000001858 */
[----:B------:R-:W-:Y:S06]  /*72c0*/  MUFU.EX2 R167, R167 ;  /* 0x000000a700a77308 */ /* 0x000fec0000000800 */
[C---:B------:R-:W-:Y:S01]  /*72d0*/  HMMA.16816.F32 R92, R4.reuse, R10, R92 ;  /* 0x0000000a045c723c */ /* 0x040fe2000000185c */
[----:B------:R-:W4:Y:S01]  /*72e0*/  LDSM.16.MT88.4 R8, [R137+0xd800] ;  /* 0x00d800008908783b */ /* 0x000f220000004200 */
[----:B------:R-:W-:Y:S06]  /*72f0*/  MUFU.EX2 R165, R165 ;  /* 0x000000a500a57308 */ /* 0x000fec0000000800 */
[C---:B-----5:R-:W-:Y:S02]  /*7300*/  HMMA.16816.F32 R80, R4.reuse, R16, R80 ;  /* 0x000000100450723c */ /* 0x060fe40000001850 */
[----:B------:R-:W-:Y:S06]  /*7310*/  MUFU.EX2 R166, R166 ;  /* 0x000000a600a67308 */ /* 0x000fec0000000800 */
[C---:B------:R-:W-:Y:S01]  /*7320*/  HMMA.16816.F32 R84, R4.reuse, R18, R84 ;  /* 0x000000120454723c */ /* 0x040fe20000001854 */
[----:B------:R-:W5:Y:S01]  /*7330*/  LDSM.16.MT88.4 R16, [R140+0xd800] ;  /* 0x00d800008c10783b */ /* 0x000f620000004200 */
[----:B------:R-:W-:Y:S06]  /*7340*/  MUFU.EX2 R161, R161 ;  /* 0x000000a100a17308 */ /* 0x000fec0000000800 */
[C---:B------:R-:W-:Y:S02]  /*7350*/  HMMA.16816.F32 R72, R4.reuse, R28, R72 ;  /* 0x0000001c0448723c */ /* 0x040fe40000001848 */
[----:B------:R-:W-:Y:S06]  /*7360*/  MUFU.EX2 R168, R168 ;  /* 0x000000a800a87308 */ /* 0x000fec0000000800 */
[C---:B------:R-:W-:Y:S01]  /*7370*/  HMMA.16816.F32 R76, R4.reuse, R30, R76 ;  /* 0x0000001e044c723c */ /* 0x040fe2000000184c */
[----:B------:R-:W-:Y:S01]  /*7380*/  LDSM.16.MT88.4 R28, [R140+0x11800] ;  /* 0x011800008c1c783b */ /* 0x000fe20000004200 */
[----:B------:R-:W-:Y:S06]  /*7390*/  MUFU.EX2 R223, R223 ;  /* 0x000000df00df7308 */ /* 0x000fec0000000800 */
[C---:B---3--:R-:W-:Y:S02]  /*73a0*/  HMMA.16816.F32 R96, R4.reuse, R12, R96 ;  /* 0x0000000c0460723c */ /* 0x048fe40000001860 */
[----:B------:R-:W-:Y:S06]  /*73b0*/  MUFU.EX2 R141, R141 ;  /* 0x0000008d008d7308 */ /* 0x000fec0000000800 */
[C---:B------:R-:W-:Y:S01]  /*73c0*/  HMMA.16816.F32 R100, R4.reuse, R14, R100 ;  /* 0x0000000e0464723c */ /* 0x040fe20000001864 */
[----:B------:R-:W3:Y:S07]  /*73d0*/  LDSM.16.MT88.4 R12, [R47+0xd800] ;  /* 0x00d800002f0c783b */ /* 0x000eee0000004200 */
[C---:B------:R-:W-:Y:S08]  /*73e0*/  HMMA.16816.F32 R124, R4.reuse, R32, R124 ;  /* 0x00000020047c723c */ /* 0x040ff0000000187c */
[C---:B------:R-:W-:Y:S01]  /*73f0*/  HMMA.16816.F32 R112, R4.reuse, R34, R112 ;  /* 0x000000220470723c */ /* 0x040fe20000001870 */
[----:B------:R-:W-:Y:S07]  /*7400*/  LDSM.16.MT88.4 R32, [R140+0xe000] ;  /* 0x00e000008c20783b */ /* 0x000fee0000004200 */
[C---:B--2---:R-:W-:Y:S08]  /*7410*/  HMMA.16816.F32 R120, R4.reuse, R20, R120 ;  /* 0x000000140478723c */ /* 0x044ff00000001878 */
[----:B------:R-:W-:Y:S01]  /*7420*/  HMMA.16816.F32 R116, R4, R22, R116 ;  /* 0x000000160474723c */ /* 0x000fe20000001874 */
[----:B------:R-:W-:Y:S01]  /*7430*/  F2FP.F16.F32.PACK_AB R4, R41, R42 ;  /* 0x0000002a2904723e */ /* 0x000fe200000000ff */
[----:B------:R-:W-:Y:S01]  /*7440*/  LDSM.16.MT88.4 R20, [R38+0xd800] ;  /* 0x00d800002614783b */ /* 0x000fe20000004200 */
[----:B------:R-:W-:-:S02]  /*7450*/  F2FP.F16.F32.PACK_AB R5, R149, R146 ;  /* 0x000000929505723e */ /* 0x000fc400000000ff */
[----:B------:R-:W-:Y:S02]  /*7460*/  F2FP.F16.F32.PACK_AB R6, R39, R40 ;  /* 0x000000282706723e */ /* 0x000fe400000000ff */
[----:B------:R-:W-:-:S07]  /*7470*/  F2FP.F16.F32.PACK_AB R7, R151, R148 ;  /* 0x000000949707723e */ /* 0x000fce00000000ff */
[C---:B----4-:R-:W-:Y:S08]  /*7480*/  HMMA.16816.F32 R128, R4.reuse, R8, R128 ;  /* 0x000000080480723c */ /* 0x050ff00000001880 */
[C---:B------:R-:W-:Y:S01]  /*7490*/  HMMA.16816.F32 R68, R4.reuse, R10, R68 ;  /* 0x0000000a0444723c */ /* 0x040fe20000001844 */
[----:B------:R-:W2:Y:S07]  /*74a0*/  LDSM.16.MT88.4 R8, [R47+0x11800] ;  /* 0x011800002f08783b */ /* 0x000eae0000004200 */
[C---:B-----5:R-:W-:Y:S08]  /*74b0*/  HMMA.16816.F32 R72, R4.reuse, R16, R72 ;  /* 0x000000100448723c */ /* 0x060ff00000001848 */
[C---:B------:R-:W-:Y:S01]  /*74c0*/  HMMA.16816.F32 R76, R4.reuse, R18, R76 ;  /* 0x00000012044c723c */ /* 0x040fe2000000184c */
[----:B------:R-:W4:Y:S07]  /*74d0*/  LDSM.16.MT88.4 R16, [R137+0x11800] ;  /* 0x011800008910783b */ /* 0x000f2e0000004200 */
[C---:B---3--:R-:W-:Y:S08]  /*74e0*/  HMMA.16816.F32 R80, R4.reuse, R12, R80 ;  /* 0x0000000c0450723c */ /* 0x048ff00000001850 */
[C---:B------:R-:W-:Y:S01]  /*74f0*/  HMMA.16816.F32 R84, R4.reuse, R14, R84 ;  /* 0x0000000e0454723c */ /* 0x040fe20000001854 */
[----:B------:R-:W3:Y:S07]  /*7500*/  LDSM.16.MT88.4 R12, [R38+0x11800] ;  /* 0x01180000260c783b */ /* 0x000eee0000004200 */
[C---:B------:R-:W-:Y:S08]  /*7510*/  HMMA.16816.F32 R104, R4.reuse, R28, R104 ;  /* 0x0000001c0468723c */ /* 0x040ff00000001868 */
[C---:B--2---:R-:W-:Y:S08]  /*7520*/  HMMA.16816.F32 R124, R4.reuse, R8, R124 ;  /* 0x00000008047c723c */ /* 0x044ff0000000187c */
[C---:B------:R-:W-:Y:S01]  /*7530*/  HMMA.16816.F32 R112, R4.reuse, R10, R112 ;  /* 0x0000000a0470723c */ /* 0x040fe20000001870 */
[----:B------:R-:W2:Y:S07]  /*7540*/  LDSM.16.MT88.4 R8, [R47+0xe000] ;  /* 0x00e000002f08783b */ /* 0x000eae0000004200 */
[C---:B----4-:R-:W-:Y:S08]  /*7550*/  HMMA.16816.F32 R96, R4.reuse, R16, R96 ;  /* 0x000000100460723c */ /* 0x050ff00000001860 */
[C---:B------:R-:W-:Y:S01]  /*7560*/  HMMA.16816.F32 R100, R4.reuse, R18, R100 ;  /* 0x000000120464723c */ /* 0x040fe20000001864 */
[----:B------:R-:W4:Y:S07]  /*7570*/  LDSM.16.MT88.4 R16, [R38+0xe000] ;  /* 0x00e000002610783b */ /* 0x000f2e0000004200 */
[C---:B------:R-:W-:Y:S01]  /*7580*/  HMMA.16816.F32 R108, R4.reuse, R30, R108 ;  /* 0x0000001e046c723c */ /* 0x040fe2000000186c */
[----:B------:R-:W-:Y:S07]  /*7590*/  LDSM.16.MT88.4 R28, [R140+0x12000] ;  /* 0x012000008c1c783b */ /* 0x000fee0000004200 */
[C---:B------:R-:W-:Y:S08]  /*75a0*/  HMMA.16816.F32 R88, R4.reuse, R20, R88 ;  /* 0x000000140458723c */ /* 0x040ff00000001858 */
[C---:B------:R-:W-:Y:S01]  /*75b0*/  HMMA.16816.F32 R92, R4.reuse, R22, R92 ;  /* 0x00000016045c723c */ /* 0x040fe2000000185c */
[----:B------:R-:W5:Y:S07]  /*75c0*/  LDSM.16.MT88.4 R20, [R137+0xe000] ;  /* 0x00e000008914783b */ /* 0x000f6e0000004200 */
[C---:B---3--:R-:W-:Y:S08]  /*75d0*/  HMMA.16816.F32 R120, R4.reuse, R12, R120 ;  /* 0x0000000c0478723c */ /* 0x048ff00000001878 */
[----:B------:R-:W-:Y:S01]  /*75e0*/  HMMA.16816.F32 R116, R4, R14, R116 ;  /* 0x0000000e0474723c */ /* 0x000fe20000001874 */
[----:B-1----:R-:W-:Y:S01]  /*75f0*/  F2FP.F16.F32.PACK_AB R4, R175, R150 ;  /* 0x00000096af04723e */ /* 0x002fe200000000ff */
        /* <DEDUP_REMOVED lines=9> */
[----:B------:R-:W3:Y:S07]  /*7690*/  LDSM.16.MT88.4 R16, [R38+0x12000] ;  /* 0x012000002610783b */ /* 0x000eee0000004200 */
[C---:B-----5:R-:W-:Y:S08]  /*76a0*/  HMMA.16816.F32 R128, R4.reuse, R20, R128 ;  /* 0x000000140480723c */ /* 0x060ff00000001880 */
        /* <DEDUP_REMOVED lines=16> */
[C---:B------:R-:W-:Y:S07]  /*77b0*/  HMMA.16816.F32 R104, R4.reuse, R28, R104 ;  /* 0x0000001c0468723c */ /* 0x040fee0000001868 */
[----:B------:R-:W-:Y:S01]  /*77c0*/  MUFU.EX2 R34, R34 ;  /* 0x0000002200227308 */ /* 0x000fe20000000800 */
[C---:B------:R-:W-:Y:S01]  /*77d0*/  HMMA.16816.F32 R108, R4.reuse, R30, R108 ;  /* 0x0000001e046c723c */ /* 0x040fe2000000186c */
[----:B------:R-:W-:Y:S06]  /*77e0*/  LDSM.16.MT88.4 R28, [R140+0xe800] ;  /* 0x00e800008c1c783b */ /* 0x000fec0000004200 */
[----:B------:R-:W5:Y:S01]  /*77f0*/  MUFU.EX2 R35, R35 ;  /* 0x0000002300237308 */ /* 0x000f620000000800 */
[C---:B---3--:R-:W-:Y:S08]  /*7800*/  HMMA.16816.F32 R120, R4.reuse, R16, R120 ;  /* 0x000000100478723c */ /* 0x048ff00000001878 */
[----:B------:R-:W-:Y:S01]  /*7810*/  HMMA.16816.F32 R116, R4, R18, R116 ;  /* 0x000000120474723c */ /* 0x000fe20000001874 */
[----:B----4-:R-:W-:Y:S01]  /*7820*/  F2FP.F16.F32.PACK_AB R4, R33, R32 ;  /* 0x000000202104723e */ /* 0x010fe200000000ff */
[----:B------:R-:W3:Y:S01]  /*7830*/  LDSM.16.MT88.4 R16, [R38+0xe800] ;  /* 0x00e800002610783b */ /* 0x000ee20000004200 */
[----:B------:R-:W-:-:S02]  /*7840*/  F2FP.F16.F32.PACK_AB R5, R183, R158 ;  /* 0x0000009eb705723e */ /* 0x000fc400000000ff */
[----:B------:R-:W-:Y:S02]  /*7850*/  F2FP.F16.F32.PACK_AB R7, R179, R160 ;  /* 0x000000a0b307723e */ /* 0x000fe400000000ff */
[----:B-----5:R-:W-:-:S07]  /*7860*/  F2FP.F16.F32.PACK_AB R6, R35, R34 ;  /* 0x000000222306723e */ /* 0x020fce00000000ff */
[C---:B-1----:R-:W-:Y:S08]  /*7870*/  HMMA.16816.F32 R104, R4.reuse, R12, R104 ;  /* 0x0000000c0468723c */ /* 0x042ff00000001868 */
[C---:B------:R-:W-:Y:S01]  /*7880*/  HMMA.16816.F32 R108, R4.reuse, R14, R108 ;  /* 0x0000000e046c723c */ /* 0x040fe2000000186c */
[----:B------:R-:W1:Y:S07]  /*7890*/  LDSM.16.MT88.4 R12, [R137+0x12800] ;  /* 0x01280000890c783b */ /* 0x000e6e0000004200 */
[C---:B------:R-:W-:Y:S08]  /*78a0*/  HMMA.16816.F32 R128, R4.reuse, R20, R128 ;  /* 0x000000140480723c */ /* 0x040ff00000001880 */
[C---:B------:R-:W-:Y:S01]  /*78b0*/  HMMA.16816.F32 R68, R4.reuse, R22, R68 ;  /* 0x000000160444723c */ /* 0x040fe20000001844 */
[----:B------:R-:W4:Y:S07]  /*78c0*/  LDSM.16.MT88.4 R20, [R47+0x12800] ;  /* 0x012800002f14783b */ /* 0x000f2e0000004200 */
[C---:B--2---:R-:W-:Y:S08]  /*78d0*/  HMMA.16816.F32 R80, R4.reuse, R8, R80 ;  /* 0x000000080450723c */ /* 0x044ff00000001850 */
[C---:B------:R-:W-:Y:S01]  /*78e0*/  HMMA.16816.F32 R84, R4.reuse, R10, R84 ;  /* 0x0000000a0454723c */ /* 0x040fe20000001854 */
[----:B------:R-:W2:Y:S07]  /*78f0*/  LDSM.16.MT88.4 R8, [R38+0x12800] ;  /* 0x012800002608783b */ /* 0x000eae0000004200 */
[C---:B---3--:R-:W-:Y:S08]  /*7900*/  HMMA.16816.F32 R88, R4.reuse, R16, R88 ;  /* 0x000000100458723c */ /* 0x048ff00000001858 */
[C---:B------:R-:W-:Y:S01]  /*7910*/  HMMA.16816.F32 R92, R4.reuse, R18, R92 ;  /* 0x00000012045c723c */ /* 0x040fe2000000185c */
[----:B------:R-:W3:Y:S07]  /*7920*/  LDSM.16.MT88.4 R16, [R140+0x13000] ;  /* 0x013000008c10783b */ /* 0x000eee0000004200 */
[C---:B-1----:R-:W-:Y:S08]  /*7930*/  HMMA.16816.F32 R96, R4.reuse, R12, R96 ;  /* 0x0000000c0460723c */ /* 0x042ff00000001860 */
[C---:B------:R-:W-:Y:S01]  /*7940*/  HMMA.16816.F32 R100, R4.reuse, R14, R100 ;  /* 0x0000000e0464723c */ /* 0x040fe20000001864 */
[----:B------:R-:W1:Y:S07]  /*7950*/  LDSM.16.MT88.4 R12, [R137+0xf000] ;  /* 0x00f00000890c783b */ /* 0x000e6e0000004200 */
[C---:B----4-:R-:W-:Y:S08]  /*7960*/  HMMA.16816.F32 R124, R4.reuse, R20, R124 ;  /* 0x00000014047c723c */ /* 0x050ff0000000187c */
[C---:B------:R-:W-:Y:S01]  /*7970*/  HMMA.16816.F32 R112, R4.reuse, R22, R112 ;  /* 0x000000160470723c */ /* 0x040fe20000001870 */
[----:B------:R-:W4:Y:S07]  /*7980*/  LDSM.16.MT88.4 R20, [R47+0xf000] ;  /* 0x00f000002f14783b */ /* 0x000f2e0000004200 */
[C---:B--2---:R-:W-:Y:S08]  /*7990*/  HMMA.16816.F32 R120, R4.reuse, R8, R120 ;  /* 0x000000080478723c */ /* 0x044ff00000001878 */
[C---:B------:R-:W-:Y:S01]  /*79a0*/  HMMA.16816.F32 R116, R4.reuse, R10, R116 ;  /* 0x0000000a0474723c */ /* 0x040fe20000001874 */
[----:B------:R-:W2:Y:S07]  /*79b0*/  LDSM.16.MT88.4 R8, [R38+0xf000] ;  /* 0x00f000002608783b */ /* 0x000eae0000004200 */
[C---:B------:R-:W-:Y:S08]  /*79c0*/  HMMA.16816.F32 R72, R4.reuse, R28, R72 ;  /* 0x0000001c0448723c */ /* 0x040ff00000001848 */
[----:B------:R-:W-:Y:S01]  /*79d0*/  HMMA.16816.F32 R76, R4, R30, R76 ;  /* 0x0000001e044c723c */ /* 0x000fe2000000184c */
[----:B------:R-:W5:Y:S01]  /*79e0*/  LDSM.16.MT88.4 R28, [R140+0xf000] ;  /* 0x00f000008c1c783b */ /* 0x000f620000004200 */
[----:B------:R-:W-:-:S02]  /*79f0*/  F2FP.F16.F32.PACK_AB R4, R171, R162 ;  /* 0x000000a2ab04723e */ /* 0x000fc400000000ff */
[----:B------:R-:W-:Y:S02]  /*7a00*/  F2FP.F16.F32.PACK_AB R5, R166, R165 ;  /* 0x000000a5a605723e */ /* 0x000fe400000000ff */
[----:B------:R-:W-:Y:S02]  /*7a10*/  F2FP.F16.F32.PACK_AB R6, R167, R164 ;  /* 0x000000a4a706723e */ /* 0x000fe400000000ff */
[----:B------:R-:W-:-:S07]  /*7a20*/  F2FP.F16.F32.PACK_AB R7, R168, R161 ;  /* 0x000000a1a807723e */ /* 0x000fce00000000ff */
        /* <DEDUP_REMOVED lines=12> */
[----:B-----5:R-:W-:Y:S01]  /*7af0*/  HMMA.16816.F32 R72, R4, R28, R72 ;  /* 0x0000001c0448723c */ /* 0x020fe20000001848 */
        /* <DEDUP_REMOVED lines=10> */
[----:B------:R-:W-:Y:S01]  /*7ba0*/  MUFU.EX2 R30, R30 ;  /* 0x0000001e001e7308 */ /* 0x000fe20000000800 */
[C---:B------:R-:W-:Y:S01]  /*7bb0*/  HMMA.16816.F32 R100, R4.reuse, R18, R100 ;  /* 0x000000120464723c */ /* 0x040fe20000001864 */
[----:B------:R-:W3:Y:S06]  /*7bc0*/  LDSM.16.MT88.4 R16, [R140+0x13800] ;  /* 0x013800008c10783b */ /* 0x000eec0000004200 */
[----:B------:R-:W-:Y:S01]  /*7bd0*/  MUFU.EX2 R31, R31 ;  /* 0x0000001f001f7308 */ /* 0x000fe20000000800 */
[C---:B-1----:R-:W-:Y:S07]  /*7be0*/  HMMA.16816.F32 R124, R4.reuse, R12, R124 ;  /* 0x0000000c047c723c */ /* 0x042fee000000187c */
[----:B------:R-:W1:Y:S01]  /*7bf0*/  MUFU.EX2 R142, R142 ;  /* 0x0000008e008e7308 */ /* 0x000e620000000800 */
[C---:B------:R-:W-:Y:S01]  /*7c00*/  HMMA.16816.F32 R112, R4.reuse, R14, R112 ;  /* 0x0000000e0470723c */ /* 0x040fe20000001870 */
[----:B------:R-:W3:Y:S06]  /*7c10*/  LDSM.16.MT88.4 R12, [R137+0xf800] ;  /* 0x00f80000890c783b */ /* 0x000eec0000004200 */
[----:B------:R-:W2:Y:S01]  /*7c20*/  MUFU.EX2 R138, R138 ;  /* 0x0000008a008a7308 */ /* 0x000ea20000000800 */
[----:B----4-:R-:W-:Y:S01]  /*7c30*/  HMMA.16816.F32 R120, R4, R20, R120 ;  /* 0x000000140478723c */ /* 0x010fe20000001878 */
[----:B------:R-:W-:-:S04]  /*7c40*/  FADD.FTZ R20, R56, R59 ;  /* 0x0000003b38147221 */ /* 0x000fc80000010000 */
[----:B------:R-:W-:-:S03]  /*7c50*/  FADD.FTZ R20, R55, R20 ;  /* 0x0000001437147221 */ /* 0x000fc60000010000 */
[----:B------:R-:W-:Y:S01]  /*7c60*/  HMMA.16816.F32 R116, R4, R22, R116 ;  /* 0x000000160474723c */ /* 0x000fe20000001874 */
[----:B-----5:R-:W-:Y:S01]  /*7c70*/  F2FP.F16.F32.PACK_AB R4, R29, R28 ;  /* 0x0000001c1d04723e */ /* 0x020fe200000000ff */
[----:B------:R-:W-:Y:S01]  /*7c80*/  FADD.FTZ R22, R54, R57 ;  /* 0x0000003936167221 */ /* 0x000fe20000010000 */
[----:B-1----:R-:W-:Y:S01]  /*7c90*/  F2FP.F16.F32.PACK_AB R5, R142, R31 ;  /* 0x0000001f8e05723e */ /* 0x002fe200000000ff */
[----:B------:R-:W-:Y:S01]  /*7ca0*/  FADD.FTZ R21, R51, R20 ;  /* 0x0000001433157221 */ /* 0x000fe20000010000 */
[----:B------:R-:W-:Y:S01]  /*7cb0*/  F2FP.F16.F32.PACK_AB R6, R223, R30 ;  /* 0x0000001edf06723e */ /* 0x000fe200000000ff */
[----:B------:R-:W-:Y:S01]  /*7cc0*/  FADD.FTZ R22, R53, R22 ;  /* 0x0000001635167221 */ /* 0x000fe20000010000 */
[----:B--2---:R-:W-:Y:S01]  /*7cd0*/  F2FP.F16.F32.PACK_AB R7, R138, R141 ;  /* 0x0000008d8a07723e */ /* 0x004fe200000000ff */
[----:B------:R-:W-:Y:S02]  /*7ce0*/  FADD.FTZ R21, R50, R21 ;  /* 0x0000001532157221 */ /* 0x000fe40000010000 */
[----:B------:R-:W-:-:S02]  /*7cf0*/  FADD.FTZ R23, R49, R22 ;  /* 0x0000001631177221 */ /* 0x000fc40000010000 */
[----:B------:R-:W-:Y:S02]  /*7d00*/  FADD.FTZ R46, R46, R21 ;  /* 0x000000152e2e7221 */ /* 0x000fe40000010000 */
[----:B------:R-:W-:Y:S01]  /*7d10*/  FADD.FTZ R23, R48, R23 ;  /* 0x0000001730177221 */ /* 0x000fe20000010000 */
[C---:B------:R-:W-:Y:S01]  /*7d20*/  HMMA.16816.F32 R72, R4.reuse, R8, R72 ;  /* 0x000000080448723c */ /* 0x040fe20000001848 */
[----:B------:R-:W-:Y:S02]  /*7d30*/  FADD.FTZ R45, R45, R46 ;  /* 0x0000002e2d2d7221 */ /* 0x000fe40000010000 */
        /* <DEDUP_REMOVED lines=9> */
[----:B---3--:R-:W-:Y:S02]  /*7dd0*/  HMMA.16816.F32 R104, R4, R16, R104 ;  /* 0x000000100468723c */ /* 0x008fe40000001868 */
        /* <DEDUP_REMOVED lines=11> */
[----:B------:R-:W-:Y:S01]  /*7e90*/  FADD.FTZ R177, R177, R152 ;  /* 0x00000098b1b17221 */ /* 0x000fe20000010000 */
[----:B------:R-:W-:-:S03]  /*7ea0*/  FADD.FTZ R156, R156, R185 ;  /* 0x000000b99c9c7221 */ /* 0x000fc60000010000 */
[----:B------:R-:W-:Y:S01]  /*7eb0*/  FADD.FTZ R32, R32, R177 ;  /* 0x000000b120207221 */ /* 0x000fe20000010000 */
[----:B------:R-:W-:Y:S01]  /*7ec0*/  FADD.FTZ R187, R187, R156 ;  /* 0x0000009cbbbb7221 */ /* 0x000fe20000010000 */
[----:B------:R-:W-:Y:S01]  /*7ed0*/  HMMA.16816.F32 R68, R4, R14, R68 ;  /* 0x0000000e0444723c */ /* 0x000fe20000001844 */
[----:B------:R-:W3:Y:S01]  /*7ee0*/  LDSM.16.MT88.4 R12, [R47+0x13800] ;  /* 0x013800002f0c783b */ /* 0x000ee20000004200 */
[----:B------:R-:W-:Y:S01]  /*7ef0*/  FADD.FTZ R33, R33, R32 ;  /* 0x0000002021217221 */ /* 0x000fe20000010000 */
[----:B------:R-:W-:-:S03]  /*7f00*/  FADD.FTZ R158, R158, R187 ;  /* 0x000000bb9e9e7221 */ /* 0x000fc60000010000 */
[----:B------:R-:W-:Y:S01]  /*7f10*/  FADD.FTZ R34, R34, R33 ;  /* 0x0000002122227221 */ /* 0x000fe20000010000 */
[----:B------:R-:W-:Y:S01]  /*7f20*/  FADD.FTZ R183, R183, R158 ;  /* 0x0000009eb7b77221 */ /* 0x000fe20000010000 */
[----:B-1----:R-:W-:Y:S02]  /*7f30*/  HMMA.16816.F32 R96, R4, R8, R96 ;  /* 0x000000080460723c */ /* 0x002fe40000001860 */
[----:B------:R-:W-:-:S04]  /*7f40*/  FADD.FTZ R35, R35, R34 ;  /* 0x0000002223237221 */ /* 0x000fc80000010000 */
[----:B------:R-:W-:Y:S02]  /*7f50*/  FADD.FTZ R162, R162, R35 ;  /* 0x00000023a2a27221 */ /* 0x000fe40000010000 */
[----:B------:R-:W-:Y:S01]  /*7f60*/  HMMA.16816.F32 R100, R4, R10, R100 ;  /* 0x0000000a0464723c */ /* 0x000fe20000001864 */
[----:B------:R-:W1:Y:S01]  /*7f70*/  LDSM.16.MT88.4 R8, [R38+0xf800] ;  /* 0x00f800002608783b */ /* 0x000e620000004200 */
[----:B------:R-:W-:-:S04]  /*7f80*/  FADD.FTZ R171, R171, R162 ;  /* 0x000000a2abab7221 */ /* 0x000fc80000010000 */
[----:B------:R-:W-:Y:S02]  /*7f90*/  FADD.FTZ R164, R164, R171 ;  /* 0x000000aba4a47221 */ /* 0x000fe40000010000 */
[----:B--2---:R-:W-:Y:S02]  /*7fa0*/  HMMA.16816.F32 R80, R4, R16, R80 ;  /* 0x000000100450723c */ /* 0x004fe40000001850 */
[----:B------:R-:W-:-:S04]  /*7fb0*/  FADD.FTZ R167, R167, R164 ;  /* 0x000000a4a7a77221 */ /* 0x000fc80000010000 */
[----:B------:R-:W-:Y:S02]  /*7fc0*/  FADD.FTZ R28, R28, R167 ;  /* 0x000000a71c1c7221 */ /* 0x000fe40000010000 */
[----:B------:R-:W-:Y:S01]  /*7fd0*/  HMMA.16816.F32 R84, R4, R18, R84 ;  /* 0x000000120454723c */ /* 0x000fe20000001854 */
[----:B------:R-:W2:Y:S01]  /*7fe0*/  LDSM.16.MT88.4 R16, [R38+0x13800] ;  /* 0x013800002610783b */ /* 0x000ea20000004200 */
[----:B------:R-:W-:-:S04]  /*7ff0*/  FADD.FTZ R29, R29, R28 ;  /* 0x0000001c1d1d7221 */ /* 0x000fc80000010000 */
[----:B------:R-:W-:Y:S02]  /*8000*/  FADD.FTZ R30, R30, R29 ;  /* 0x0000001d1e1e7221 */ /* 0x000fe40000010000 */
[----:B---3--:R-:W-:Y:S02]  /*8010*/  HMMA.16816.F32 R124, R4, R12, R124 ;  /* 0x0000000c047c723c */ /* 0x008fe4000000187c */
[----:B------:R-:W-:-:S06]  /*8020*/  FADD.FTZ R223, R223, R30 ;  /* 0x0000001edfdf7221 */ /* 0x000fcc0000010000 */
[C---:B------:R-:W-:Y:S08]  /*8030*/  HMMA.16816.F32 R112, R4.reuse, R14, R112 ;  /* 0x0000000e0470723c */ /* 0x040ff00000001870 */
[----:B-1----:R-:W-:Y:S01]  /*8040*/  HMMA.16816.F32 R88, R4, R8, R88 ;  /* 0x000000080458723c */ /* 0x002fe20000001858 */
        /* <DEDUP_REMOVED lines=8> */
[----:B------:R-:W-:Y:S01]  /*80d0*/  HMMA.16816.F32 R116, R4, R18, R116 ;  /* 0x000000120474723c */ /* 0x000fe20000001874 */
[----:B------:R-:W-:-:S04]  /*80e0*/  FADD.FTZ R31, R31, R168 ;  /* 0x000000a81f1f7221 */ /* 0x000fc80000010000 */
[----:B------:R-:W-:-:S04]  /*80f0*/  FADD.FTZ R142, R142, R31 ;  /* 0x0000001f8e8e7221 */ /* 0x000fc80000010000 */
[----:B------:R-:W-:-:S04]  /*8100*/  FADD.FTZ R141, R141, R142 ;  /* 0x0000008e8d8d7221 */ /* 0x000fc80000010000 */
[----:B------:R-:W-:Y:S01]  /*8110*/  FADD.FTZ R221, R138, R141 ;  /* 0x0000008d8add7221 */ /* 0x000fe20000010000 */
[----:B------:R-:W-:Y:S06]  /*8120*/  @!P1 BRA `(.L_x_1235) ;  /* 0x0000005000149947 */ /* 0x000fec0003800000 */
[----:B------:R-:W-:-:S04]  /*8130*/  DEPBAR.LE SB0, 0x0 ;  /* 0x000080000000791a */ /* 0x000fc80000000000 */
[----:B------:R-:W-:Y:S06]  /*8140*/  BAR.SYNC.DEFER_BLOCKING 0x0 ;  /* 0x0000000000007b1d */ /* 0x000fec0000010000 */
[----:B------:R-:W-:Y:S05]  /*8150*/  BRA.U !UP1, `(.L_x_1236) ;  /* 0x0000000109f47547 */ /* 0x000fea000b800000 */
[----:B------:R-:W1:Y:S01]  /*8160*/  LDC R5, c[0x0][0x4f0] ;  /* 0x00013c00ff057b82 */ /* 0x000e620000000800 */
[----:B------:R-:W-:Y:S01]  /*8170*/  IADD3 R6, PT, PT, R197, -0x2, RZ ;  /* 0xfffffffec5067810 */ /* 0x000fe20007ffe0ff */
[----:B------:R-:W2:Y:S01]  /*8180*/  LDCU.64 UR6, c[0x0][0x3a8] ;  /* 0x00007500ff0677ac */ /* 0x000ea20008000a00 */
[----:B------:R-:W-:-:S03]  /*8190*/  IABS R10, R196 ;  /* 0x000000c4000a7213 */ /* 0x000fc60000000000 */
[----:B------:R-:W-:-:S05]  /*81a0*/  IMAD.SHL.U32 R6, R6, 0x80, RZ ;  /* 0x0000008006067824 */ /* 0x000fca00078e00ff */
[----:B------:R-:W-:Y:S02]  /*81b0*/  IABS R8, R6 ;  /* 0x0000000600087213 */ /* 0x000fe40000000000 */
[-C--:B-1----:R-:W-:Y:S02]  /*81c0*/  IABS R4, R5.reuse ;  /* 0x0000000500047213 */ /* 0x082fe40000000000 */
[----:B------:R-:W-:Y:S02]  /*81d0*/  LOP3.LUT R6, R6, R5, RZ, 0x3c, !PT ;  /* 0x0000000506067212 */ /* 0x000fe400078e3cff */
[----:B------:R-:W1:Y:S08]  /*81e0*/  I2F.RP R9, R4 ;  /* 0x0000000400097306 */ /* 0x000e700000209400 */
        /* <DEDUP_REMOVED lines=24> */
[----:B------:R-:W-:Y:S02]  /*8370*/  ISETP.NE.AND P2, PT, R5, RZ, PT ;  /* 0x000000ff0500720c */ /* 0x000fe40003f45270 */
[----:B------:R-:W-:Y:S01]  /*8380*/  LOP3.LUT R7, RZ, R5, RZ, 0x33, !PT ;  /* 0x00000005ff077212 */ /* 0x000fe200078e33ff */
[----:B------:R-:W-:Y:S02]  /*8390*/  @P4 VIADD R11, R11, 0x1 ;  /* 0x000000010b0b4836 */ /* 0x000fe40000000000 */
[----:B------:R-:W-:-:S04]  /*83a0*/  @P5 IADD3 R12, PT, PT, R12, 0x1, RZ ;  /* 0x000000010c0c5810 */ /* 0x000fc80007ffe0ff */
        /* <DEDUP_REMOVED lines=24> */
.L_x_1236:
[----:B------:R-:W-:Y:S01]  /*8530*/  UMOV UR6, URZ ;  /* 0x000000ff00067c82 */ /* 0x000fe20008000000 */
[----:B------:R-:W-:Y:S01]  /*8540*/  IMAD.SHL.U32 R4, R24, 0x80, RZ ;  /* 0x0000008018047824 */ /* 0x000fe200078e00ff */
[----:B------:R-:W-:-:S05]  /*8550*/  IADD3 R5, P1, PT, RZ, -UR6, RZ ;  /* 0x80000006ff057c10 */ /* 0x000fca000ff3e0ff */
[----:B------:R-:W-:-:S05]  /*8560*/  IMAD.X R4, RZ, RZ, ~R4, P1 ;  /* 0x000000ffff047224 */ /* 0x000fca00008e0e04 */
[----:B------:R-:W-:-:S04]  /*8570*/  SHF.R.S64 R5, R5, 0x1f, R4 ;  /* 0x0000001f05057819 */ /* 0x000fc80000001004 */
[----:B------:R-:W-:-:S04]  /*8580*/  IADD3 R210, P1, PT, R5, R210, RZ ;  /* 0x000000d205d27210 */ /* 0x000fc80007f3e0ff */
[----:B------:R-:W-:-:S09]  /*8590*/  LEA.HI.X.SX32 R211, R4, R211, 0x1, P1 ;  /* 0x000000d304d37211 */ /* 0x000fd200008f0eff */
.L_x_1237:
[----:B------:R-:W1:Y:S01]  /*85a0*/  LDCU UR6, c[0x0][0x440] ;  /* 0x00008800ff0677ac */ /* 0x000e620008000800 */
[----:B------:R-:W-:Y:S01]  /*85b0*/  IMAD.SHL.U32 R5, R24, 0x20, RZ ;  /* 0x0000002018057824 */ /* 0x000fe200078e00ff */
[----:B------:R-:W-:Y:S01]  /*85c0*/  SHF.R.U32.HI R201, RZ, 0x1, R202 ;  /* 0x00000001ffc97819 */ /* 0x000fe200000116ca */
[----:B------:R-:W-:Y:S01]  /*85d0*/  IMAD.SHL.U32 R203, R202, 0x20, RZ ;  /* 0x00000020cacb7824 */ /* 0x000fe200078e00ff */
[----:B------:R-:W-:Y:S01]  /*85e0*/  SHF.L.U64.HI R24, R24, 0x5, R25 ;  /* 0x0000000518187819 */ /* 0x000fe20000010219 */
[----:B------:R-:W-:Y:S01]  /*85f0*/  VIADD R219, R144, UR5 ;  /* 0x0000000590db7c36 */ /* 0x000fe20008000000 */
[----:B------:R-:W-:Y:S02]  /*8600*/  LOP3.LUT R7, R201, 0x8, RZ, 0xc0, !PT ;  /* 0x00000008c9077812 */ /* 0x000fe400078ec0ff */
[----:B------:R-:W-:Y:S02]  /*8610*/  IADD3 R6, P1, PT, R5, R210, RZ ;  /* 0x000000d205067210 */ /* 0x000fe40007f3e0ff */
[----:B------:R-:W-:-:S02]  /*8620*/  LOP3.LUT R204, R0, R7, RZ, 0x3c, !PT ;  /* 0x0000000700cc7212 */ /* 0x000fc400078e3cff */
[----:B------:R-:W-:Y:S01]  /*8630*/  LOP3.LUT R209, R36, 0x200, RZ, 0xc0, !PT ;  /* 0x0000020024d17812 */ /* 0x000fe200078ec0ff */
[----:B------:R-:W-:Y:S01]  /*8640*/  IMAD.X R7, R24, 0x1, R211, P1 ;  /* 0x0000000118077824 */ /* 0x000fe200008e06d3 */
[-C--:B------:R-:W-:Y:S02]  /*8650*/  IADD3 R12, P1, PT, R6, R5.reuse, RZ ;  /* 0x00000005060c7210 */ /* 0x080fe40007f3e0ff */
[----:B------:R-:W-:Y:S02]  /*8660*/  LOP3.LUT R203, R203, 0x7c00, RZ, 0xc0, !PT ;  /* 0x00007c00cbcb7812 */ /* 0x000fe400078ec0ff */
[----:B-1----:R-:W-:Y:S01]  /*8670*/  ISETP.GE.AND P3, PT, R37, UR6, PT ;  /* 0x0000000625007c0c */ /* 0x002fe2000bf66270 */
[----:B------:R-:W-:Y:S01]  /*8680*/  IMAD.X R13, R7, 0x1, R24, P1 ;  /* 0x00000001070d7824 */ /* 0x000fe200008e0618 */
[----:B------:R-:W-:Y:S02]  /*8690*/  ISETP.GE.AND P2, PT, R26, UR6, PT ;  /* 0x000000061a007c0c */ /* 0x000fe4000bf46270 */
[----:B------:R-:W-:-:S02]  /*86a0*/  IADD3 R10, P1, PT, R12, R5, RZ ;  /* 0x000000050c0a7210 */ /* 0x000fc40007f3e0ff */
[----:B------:R-:W-:Y:S02]  /*86b0*/  LOP3.LUT R147, R209, R203, RZ, 0xfc, !PT ;  /* 0x000000cbd1937212 */ /* 0x000fe400078efcff */
[----:B------:R-:W-:Y:S01]  /*86c0*/  SEL R0, R200, 0xffffffe0, !P6 ;  /* 0xffffffe0c8007807 */ /* 0x000fe20007000000 */
[----:B------:R-:W-:Y:S01]  /*86d0*/  IMAD.X R11, R13, 0x1, R24, P1 ;  /* 0x000000010d0b7824 */ /* 0x000fe200008e0618 */
[----:B------:R-:W-:Y:S02]  /*86e0*/  IADD3 R8, P1, PT, R10, R5, RZ ;  /* 0x000000050a087210 */ /* 0x000fe40007f3e0ff */
[----:B------:R-:W-:Y:S01]  /*86f0*/  LOP3.LUT R147, R147, R204, RZ, 0xfc, !PT ;  /* 0x000000cc93937212 */ /* 0x000fe200078efcff */
[----:B------:R-:W-:Y:S01]  /*8700*/  @!PT LDS RZ, [RZ] ;  /* 0x00000000fffff984 */ /* 0x000fe20000000800 */
[----:B------:R-:W-:Y:S01]  /*8710*/  @!PT LDS RZ, [RZ] ;  /* 0x00000000fffff984 */ /* 0x000fe20000000800 */
[----:B------:R-:W-:Y:S01]  /*8720*/  @!PT LDS RZ, [RZ] ;  /* 0x00000000fffff984 */ /* 0x000fe20000000800 */
[----:B------:R-:W-:Y:S01]  /*8730*/  @!P3 LDGSTS.E.BYPASS.LTC128B.128 [R212+0xc000], desc[UR16][R210.64] ;  /* 0x0c000000d2d4bfae */ /* 0x000fe2000b981a10 */
[----:B------:R-:W-:Y:S02]  /*8740*/  IMAD.IADD R214, R219, 0x1, R0 ;  /* 0x00000001dbd67824 */ /* 0x000fe400078e0200 */
[----:B------:R-:W-:Y:S01]  /*8750*/  IMAD.X R9, R11, 0x1, R24, P1 ;  /* 0x000000010b097824 */ /* 0x000fe200008e0618 */
[----:B------:R-:W-:Y:S01]  /*8760*/  @P3 STS.128 [R212+0xc000], RZ ;  /* 0x00c000ffd4003388 */ /* 0x000fe20000000c00 */
[----:B------:R-:W-:Y:S01]  /*8770*/  LEA R147, R147, UR5, 0x1 ;  /* 0x0000000593937c11 */ /* 0x000fe2000f8e08ff */
[----:B------:R-:W-:-:S02]  /*8780*/  IMAD.IADD R219, R219, 0x1, R52 ;  /* 0x00000001dbdb7824 */ /* 0x000fc400078e0234 */
[----:B------:R-:W-:Y:S01]  /*8790*/  @!PT LDS RZ, [RZ] ;  /* 0x00000000fffff984 */ /* 0x000fe20000000800 */
[----:B------:R-:W-:Y:S01]  /*87a0*/  @!PT LDS RZ, [RZ] ;  /* 0x00000000fffff984 */ /* 0x000fe20000000800 */
[----:B------:R-:W-:Y:S01]  /*87b0*/  @!PT LDS RZ, [RZ] ;  /* 0x00000000fffff984 */ /* 0x000fe20000000800 */
[----:B------:R-:W-:Y:S02]  /*87c0*/  @!P2 LDGSTS.E.BYPASS.LTC128B.128 [R212+0x10000], desc[UR16][R210.64+0x80] ;  /* 0x10000080d2d4afae */ /* 0x000fe4000b981a10 */
[C---:B------:R-:W-:Y:S02]  /*87d0*/  IMAD.IADD R224, R147.reuse, 0x1, R0 ;  /* 0x0000000193e07824 */ /* 0x040fe400078e0200 */
        /* <DEDUP_REMOVED lines=81> */
[----:B------:R-:W2:Y:S04]  /*8cf0*/  LDSM.16.M88.4 R36, [R144+UR5+0x4000] ;  /* 0x004000059024783b */ /* 0x000ea80008000200 */
[----:B------:R-:W3:Y:S04]  /*8d00*/  LDSM.16.M88.4 R28, [R144+UR5+0x4800] ;  /* 0x00480005901c783b */ /* 0x000ee80008000200 */
[----:B------:R-:W4:Y:S04]  /*8d10*/  LDSM.16.M88.4 R20, [R144+UR5+0x5000] ;  /* 0x005000059014783b */ /* 0x000f280008000200 */
[----:B------:R-:W5:Y:S04]  /*8d20*/  LDSM.16.M88.4 R12, [R144+UR5+0x5800] ;  /* 0x00580005900c783b */ /* 0x000f680008000200 */
[----:B------:R-:W5:Y:S04]  /*8d30*/  LDSM.16.M88.4 R172, [R144+UR5+0x6000] ;  /* 0x0060000590ac783b */ /* 0x000f680008000200 */
[----:B------:R-:W5:Y:S04]  /*8d40*/  LDSM.16.M88.4 R164, [R144+UR5+0x6800] ;  /* 0x0068000590a4783b */ /* 0x000f680008000200 */
[----:B------:R-:W5:Y:S04]  /*8d50*/  LDSM.16.M88.4 R156, [R144+UR5+0x7000] ;  /* 0x00700005909c783b */ /* 0x000f680008000200 */
[----:B-1----:R-:W1:Y:S04]  /*8d60*/  LDSM.16.M88.4 R8, [R144+UR5+0x7800] ;  /* 0x007800059008783b */ /* 0x002e680008000200 */
[----:B------:R-:W-:Y:S04]  /*8d70*/  LDSM.16.M88.4 R56, [R224] ;  /* 0x00000000e038783b */ /* 0x000fe80000000200 */
[----:B------:R-:W1:Y:S04]  /*8d80*/  LDSM.16.M88.4 R44, [R214+0x4000] ;  /* 0x00400000d62c783b */ /* 0x000e680000000200 */
[----:B------:R-:W1:Y:S01]  /*8d90*/  LDSM.16.M88.4 R4, [R214+0x4800] ;  /* 0x00480000d604783b */ /* 0x000e620000000200 */
[C---:B--2---:R-:W-:Y:S03]  /*8da0*/  HMMA.16816.F32 R40, R148.reuse, R36, RZ ;  /* 0x000000249428723c */ /* 0x044fe600000018ff */
[----:B------:R-:W2:Y:S04]  /*8db0*/  LDSM.16.M88.4 R64, [R214+0x5000] ;  /* 0x00500000d640783b */ /* 0x000ea80000000200 */
[----:B------:R-:W2:Y:S01]  /*8dc0*/  LDSM.16.M88.4 R60, [R214+0x5800] ;  /* 0x00580000d63c783b */ /* 0x000ea20000000200 */
[C---:B---3--:R-:W-:Y:S03]  /*8dd0*/  HMMA.16816.F32 R32, R148.reuse, R28, RZ ;  /* 0x0000001c9420723c */ /* 0x048fe600000018ff */
[----:B------:R-:W3:Y:S04]  /*8de0*/  LDSM.16.M88.4 R48, [R214+0x6000] ;  /* 0x00600000d630783b */ /* 0x000ee80000000200 */
        /* <DEDUP_REMOVED lines=22> */
[C---:B-1----:R-:W-:Y:S08]  /*8f50*/  HMMA.16816.F32 R152, R148.reuse, R8, RZ ;  /* 0x000000089498723c */ /* 0x042ff000000018ff */
[----:B------:R-:W-:Y:S01]  /*8f60*/  HMMA.16816.F32 R148, R148, R10, RZ ;  /* 0x0000000a9494723c */ /* 0x000fe200000018ff */
[----:B------:R-:W1:Y:S07]  /*8f70*/  LDSM.16.M88.4 R8, [R214+0x6800] ;  /* 0x00680000d608783b */ /* 0x000e6e0000000200 */
[C---:B------:R-:W-:Y:S08]  /*8f80*/  HMMA.16816.F32 R40, R56.reuse, R44, R40 ;  /* 0x0000002c3828723c */ /* 0x040ff00000001828 */
[C---:B------:R-:W-:Y:S01]  /*8f90*/  HMMA.16816.F32 R36, R56.reuse, R46, R36 ;  /* 0x0000002e3824723c */ /* 0x040fe20000001824 */
[----:B------:R-:W-:Y:S07]  /*8fa0*/  LDSM.16.M88.4 R44, [R219+0x4800] ;  /* 0x00480000db2c783b */ /* 0x000fee0000000200 */
[C---:B------:R-:W-:Y:S08]  /*8fb0*/  HMMA.16816.F32 R32, R56.reuse, R4, R32 ;  /* 0x000000043820723c */ /* 0x040ff00000001820 */
[C---:B------:R-:W-:Y:S01]  /*8fc0*/  HMMA.16816.F32 R28, R56.reuse, R6, R28 ;  /* 0x00000006381c723c */ /* 0x040fe2000000181c */
[----:B------:R-:W4:Y:S07]  /*8fd0*/  LDSM.16.M88.4 R4, [R145] ;  /* 0x000000009104783b */ /* 0x000f2e0000000200 */
[C---:B--2---:R-:W-:Y:S08]  /*8fe0*/  HMMA.16816.F32 R24, R56.reuse, R64, R24 ;  /* 0x000000403818723c */ /* 0x044ff00000001818 */
[C---:B------:R-:W-:Y:S01]  /*8ff0*/  HMMA.16816.F32 R20, R56.reuse, R66, R20 ;  /* 0x000000423814723c */ /* 0x040fe20000001814 */
[----:B------:R-:W2:Y:S07]  /*9000*/  LDSM.16.M88.4 R64, [R219+0x5000] ;  /* 0x00500000db40783b */ /* 0x000eae0000000200 */
[C---:B------:R-:W-:Y:S08]  /*9010*/  HMMA.16816.F32 R16, R56.reuse, R60, R16 ;  /* 0x0000003c3810723c */ /* 0x040ff00000001810 */
[C---:B------:R-:W-:Y:S01]  /*9020*/  HMMA.16816.F32 R12, R56.reuse, R62, R12 ;  /* 0x0000003e380c723c */ /* 0x040fe2000000180c */
[----:B------:R-:W5:Y:S07]  /*9030*/  LDSM.16.M88.4 R60, [R219+0x5800] ;  /* 0x00580000db3c783b */ /* 0x000f6e0000000200 */
[C---:B---3--:R-:W-:Y:S08]  /*9040*/  HMMA.16816.F32 R176, R56.reuse, R48, R176 ;  /* 0x0000003038b0723c */ /* 0x048ff000000018b0 */
[C---:B------:R-:W-:Y:S01]  /*9050*/  HMMA.16816.F32 R172, R56.reuse, R50, R172 ;  /* 0x0000003238ac723c */ /* 0x040fe200000018ac */
[----:B------:R-:W3:Y:S07]  /*9060*/  LDSM.16.M88.4 R48, [R219+0x6000] ;  /* 0x00600000db30783b */ /* 0x000eee0000000200 */
[C---:B-1----:R-:W-:Y:S08]  /*9070*/  HMMA.16816.F32 R168, R56.reuse, R8, R168 ;  /* 0x0000000838a8723c */ /* 0x042ff000000018a8 */
[C---:B------:R-:W-:Y:S01]  /*9080*/  HMMA.16816.F32 R164, R56.reuse, R10, R164 ;  /* 0x0000000a38a4723c */ /* 0x040fe200000018a4 */
[----:B------:R-:W1:Y:S07]  /*9090*/  LDSM.16.M88.4 R8, [R219+0x6800] ;  /* 0x00680000db08783b */ /* 0x000e6e0000000200 */
[C---:B------:R-:W-:Y:S08]  /*90a0*/  HMMA.16816.F32 R160, R56.reuse, R140, R160 ;  /* 0x0000008c38a0723c */ /* 0x040ff000000018a0 */
[C---:B------:R-:W-:Y:S01]  /*90b0*/  HMMA.16816.F32 R156, R56.reuse, R142, R156 ;  /* 0x0000008e389c723c */ /* 0x040fe2000000189c */
[----:B------:R-:W-:Y:S07]  /*90c0*/  LDSM.16.M88.4 R140, [R144+UR5+0x8800] ;  /* 0x00880005908c783b */ /* 0x000fee0008000200 */
[C---:B------:R-:W-:Y:S08]  /*90d0*/  HMMA.16816.F32 R152, R56.reuse, R136, R152 ;  /* 0x000000883898723c */ /* 0x040ff00000001898 */
[----:B------:R-:W-:Y:S01]  /*90e0*/  HMMA.16816.F32 R148, R56, R138, R148 ;  /* 0x0000008a3894723c */ /* 0x000fe20000001894 */
[----:B------:R-:W1:Y:S04]  /*90f0*/  LDSM.16.M88.4 R56, [R219+0x7000] ;  /* 0x00700000db38783b */ /* 0x000e680000000200 */
[----:B------:R-:W1:Y:S03]  /*9100*/  LDSM.16.M88.4 R136, [R219+0x7800] ;  /* 0x00780000db88783b */ /* 0x000e660000000200 */
[C---:B----4-:R-:W-:Y:S08]  /*9110*/  HMMA.16816.F32 R40, R4.reuse, R52, R40 ;  /* 0x000000340428723c */ /* 0x050ff00000001828 */
[C---:B------:R-:W-:Y:S01]  /*9120*/  HMMA.16816.F32 R36, R4.reuse, R54, R36 ;  /* 0x000000360424723c */ /* 0x040fe20000001824 */
[----:B------:R-:W-:Y:S07]  /*9130*/  LDSM.16.M88.4 R52, [R213+0x4000] ;  /* 0x00400000d534783b */ /* 0x000fee0000000200 */
[C---:B------:R-:W-:Y:S08]  /*9140*/  HMMA.16816.F32 R32, R4.reuse, R44, R32 ;  /* 0x0000002c0420723c */ /* 0x040ff00000001820 */
[C---:B------:R-:W-:Y:S01]  /*9150*/  HMMA.16816.F32 R28, R4.reuse, R46, R28 ;  /* 0x0000002e041c723c */ /* 0x040fe2000000181c */
[----:B------:R-:W4:Y:S07]  /*9160*/  LDSM.16.M88.4 R44, [R218] ;  /* 0x00000000da2c783b */ /* 0x000f2e0000000200 */
[C---:B--2---:R-:W-:Y:S08]  /*9170*/  HMMA.16816.F32 R24, R4.reuse, R64, R24 ;  /* 0x000000400418723c */ /* 0x044ff00000001818 */
[C---:B------:R-:W-:Y:S01]  /*9180*/  HMMA.16816.F32 R20, R4.reuse, R66, R20 ;  /* 0x000000420414723c */ /* 0x040fe20000001814 */
[----:B------:R-:W-:Y:S07]  /*9190*/  LDSM.16.M88.4 R64, [R213+0x4800] ;  /* 0x00480000d540783b */ /* 0x000fee0000000200 */
[C---:B-----5:R-:W-:Y:S08]  /*91a0*/  HMMA.16816.F32 R16, R4.reuse, R60, R16 ;  /* 0x0000003c0410723c */ /* 0x060ff00000001810 */
[C---:B------:R-:W-:Y:S01]  /*91b0*/  HMMA.16816.F32 R12, R4.reuse, R62, R12 ;  /* 0x0000003e040c723c */ /* 0x040fe2000000180c */
[----:B------:R-:W-:Y:S07]  /*91c0*/  LDSM.16.M88.4 R60, [R213+0x5000] ;  /* 0x00500000d53c783b */ /* 0x000fee0000000200 */
[C---:B---3--:R-:W-:Y:S08]  /*91d0*/  HMMA.16816.F32 R176, R4.reuse, R48, R176 ;  /* 0x0000003004b0723c */ /* 0x048ff000000018b0 */
[C---:B------:R-:W-:Y:S01]  /*91e0*/  HMMA.16816.F32 R172, R4.reuse, R50, R172 ;  /* 0x0000003204ac723c */ /* 0x040fe200000018ac */
[----:B------:R-:W2:Y:S07]  /*91f0*/  LDSM.16.M88.4 R48, [R213+0x5800] ;  /* 0x00580000d530783b */ /* 0x000eae0000000200 */
[C---:B-1----:R-:W-:Y:S08]  /*9200*/  HMMA.16816.F32 R168, R4.reuse, R8, R168 ;  /* 0x0000000804a8723c */ /* 0x042ff000000018a8 */
[C---:B------:R-:W-:Y:S01]  /*9210*/  HMMA.16816.F32 R164, R4.reuse, R10, R164 ;  /* 0x0000000a04a4723c */ /* 0x040fe200000018a4 */
[----:B------:R-:W1:Y:S07]  /*9220*/  LDSM.16.M88.4 R8, [R213+0x6000] ;  /* 0x00600000d508783b */ /* 0x000e6e0000000200 */
[C---:B------:R-:W-:Y:S08]  /*9230*/  HMMA.16816.F32 R160, R4.reuse, R56, R160 ;  /* 0x0000003804a0723c */ /* 0x040ff000000018a0 */
[C---:B------:R-:W-:Y:S01]  /*9240*/  HMMA.16816.F32 R156, R4.reuse, R58, R156 ;  /* 0x0000003a049c723c */ /* 0x040fe2000000189c */
[----:B------:R-:W-:Y:S07]  /*9250*/  LDSM.16.M88.4 R56, [R213+0x6800] ;  /* 0x00680000d538783b */ /* 0x000fee0000000200 */
[C---:B------:R-:W-:Y:S08]  /*9260*/  HMMA.16816.F32 R152, R4.reuse, R136, R152 ;  /* 0x000000880498723c */ /* 0x040ff00000001898 */
[----:B------:R-:W-:Y:S01]  /*9270*/  HMMA.16816.F32 R148, R4, R138, R148 ;  /* 0x0000008a0494723c */ /* 0x000fe20000001894 */
[----:B------:R-:W3:Y:S04]  /*9280*/  LDSM.16.M88.4 R4, [R213+0x7000] ;  /* 0x00700000d504783b */ /* 0x000ee80000000200 */
[----:B------:R-:W-:Y:S03]  /*9290*/  LDSM.16.M88.4 R136, [R144+UR5+0x9000] ;  /* 0x009000059088783b */ /* 0x000fe60008000200 */
[C---:B----4-:R-:W-:Y:S08]  /*92a0*/  HMMA.16816.F32 R40, R44.reuse, R52, R40 ;  /* 0x000000342c28723c */ /* 0x050ff00000001828 */
[C---:B------:R-:W-:Y:S01]  /*92b0*/  HMMA.16816.F32 R36, R44.reuse, R54, R36 ;  /* 0x000000362c24723c */ /* 0x040fe20000001824 */
[----:B------:R-:W4:Y:S07]  /*92c0*/  LDSM.16.M88.4 R52, [R213+0x7800] ;  /* 0x00780000d534783b */ /* 0x000f2e0000000200 */
[C---:B--2---:R-:W-:Y:S08]  /*92d0*/  HMMA.16816.F32 R16, R44.reuse, R48, R16 ;  /* 0x000000302c10723c */ /* 0x044ff00000001810 */
[C---:B------:R-:W-:Y:S01]  /*92e0*/  HMMA.16816.F32 R12, R44.reuse, R50, R12 ;  /* 0x000000322c0c723c */ /* 0x040fe2000000180c */
[----:B------:R-:W-:Y:S07]  /*92f0*/  LDSM.16.M88.4 R48, [R147+0x2000] ;  /* 0x002000009330783b */ /* 0x000fee0000000200 */
[C---:B-1----:R-:W-:Y:S08]  /*9300*/  HMMA.16816.F32 R176, R44.reuse, R8, R176 ;  /* 0x000000082cb0723c */ /* 0x042ff000000018b0 */
[C---:B------:R-:W-:Y:S01]  /*9310*/  HMMA.16816.F32 R172, R44.reuse, R10, R172 ;  /* 0x0000000a2cac723c */ /* 0x040fe200000018ac */
[----:B------:R-:W1:Y:S07]  /*9320*/  LDSM.16.M88.4 R8, [R144+UR5+0x8000] ;  /* 0x008000059008783b */ /* 0x000e6e0008000200 */
[C---:B---3--:R-:W-:Y:S08]  /*9330*/  HMMA.16816.F32 R160, R44.reuse, R4, R160 ;  /* 0x000000042ca0723c */ /* 0x048ff000000018a0 */
[C---:B------:R-:W-:Y:S01]  /*9340*/  HMMA.16816.F32 R156, R44.reuse, R6, R156 ;  /* 0x000000062c9c723c */ /* 0x040fe2000000189c */
[----:B------:R-:W2:Y:S07]  /*9350*/  LDSM.16.M88.4 R4, [R144+UR5+0xa800] ;  /* 0x00a800059004783b */ /* 0x000eae0008000200 */
[C---:B------:R-:W-:Y:S08]  /*9360*/  HMMA.16816.F32 R168, R44.reuse, R56, R168 ;  /* 0x000000382ca8723c */ /* 0x040ff000000018a8 */
[C---:B------:R-:W-:Y:S01]  /*9370*/  HMMA.16816.F32 R164, R44.reuse, R58, R164 ;  /* 0x0000003a2ca4723c */ /* 0x040fe200000018a4 */
[----:B------:R-:W-:Y:S07]  /*9380*/  LDSM.16.M88.4 R56, [R144+UR5+0xb000] ;  /* 0x00b000059038783b */ /* 0x000fee0008000200 */
[C---:B------:R-:W-:Y:S08]  /*9390*/  HMMA.16816.F32 R32, R44.reuse, R64, R32 ;  /* 0x000000402c20723c */ /* 0x040ff00000001820 */
[C---:B------:R-:W-:Y:S01]  /*93a0*/  HMMA.16816.F32 R28, R44.reuse, R66, R28 ;  /* 0x000000422c1c723c */ /* 0x040fe2000000181c */
[----:B------:R-:W3:Y:S07]  /*93b0*/  LDSM.16.M88.4 R64, [R144+UR5+0x9800] ;  /* 0x009800059040783b */ /* 0x000eee0008000200 */
[C---:B------:R-:W-:Y:S08]  /*93c0*/  HMMA.16816.F32 R24, R44.reuse, R60, R24 ;  /* 0x0000003c2c18723c */ /* 0x040ff00000001818 */
[C---:B------:R-:W-:Y:S01]  /*93d0*/  HMMA.16816.F32 R20, R44.reuse, R62, R20 ;  /* 0x0000003e2c14723c */ /* 0x040fe20000001814 */
[----:B------:R-:W-:Y:S07]  /*93e0*/  LDSM.16.M88.4 R60, [R144+UR5+0xa000] ;  /* 0x00a00005903c783b */ /* 0x000fee0008000200 */
[C---:B----4-:R-:W-:Y:S08]  /*93f0*/  HMMA.16816.F32 R152, R44.reuse, R52, R152 ;  /* 0x000000342c98723c */ /* 0x050ff00000001898 */
[----:B------:R-:W-:Y:S01]  /*9400*/  HMMA.16816.F32 R148, R44, R54, R148 ;  /* 0x000000362c94723c */ /* 0x000fe20000001894 */
[----:B------:R-:W4:Y:S04]  /*9410*/  LDSM.16.M88.4 R44, [R214+0x8000] ;  /* 0x00800000d62c783b */ /* 0x000f280000000200 */
[----:B------:R-:W5:Y:S03]  /*9420*/  LDSM.16.M88.4 R52, [R144+UR5+0xb800] ;  /* 0x00b800059034783b */ /* 0x000f660008000200 */
[C---:B-1----:R-:W-:Y:S01]  /*9430*/  HMMA.16816.F32 R40, R48.reuse, R8, R40 ;  /* 0x000000083028723c */ /* 0x042fe20000001828 */
[----:B------:R-:W-:Y:S07]  /*9440*/  LDSM.16.M88.4 R144, [R145+0x2000] ;  /* 0x002000009190783b */ /* 0x000fee0000000200 */
        /* <DEDUP_REMOVED lines=8> */
[C---:B------:R-:W-:Y:S08]  /*94d0*/  HMMA.16816.F32 R24, R48.reuse, R136, R24 ;  /* 0x000000883018723c */ /* 0x040ff00000001818 */
[C---:B------:R-:W-:Y:S01]  /*94e0*/  HMMA.16816.F32 R20, R48.reuse, R138, R20 ;  /* 0x0000008a3014723c */ /* 0x040fe20000001814 */
[----:B------:R-:W-:Y:S07]  /*94f0*/  LDSM.16.M88.4 R136, [R219+0x8800] ;  /* 0x00880000db88783b */ /* 0x000fee0000000200 */
[C---:B---3--:R-:W-:Y:S08]  /*9500*/  HMMA.16816.F32 R16, R48.reuse, R64, R16 ;  /* 0x000000403010723c */ /* 0x048ff00000001810 */
[----:B------:R-:W-:Y:S01]  /*9510*/  HMMA.16816.F32 R12, R48, R66, R12 ;  /* 0x00000042300c723c */ /* 0x000fe2000000180c */
[----:B------:R-:W3:Y:S07]  /*9520*/  LDSM.16.M88.4 R64, [R219+0x9000] ;  /* 0x00900000db40783b */ /* 0x000eee0000000200 */
[C---:B----4-:R-:W-:Y:S08]  /*9530*/  HMMA.16816.F32 R40, R224.reuse, R44, R40 ;  /* 0x0000002ce028723c */ /* 0x050ff00000001828 */
[----:B------:R-:W-:Y:S01]  /*9540*/  HMMA.16816.F32 R36, R224, R46, R36 ;  /* 0x0000002ee024723c */ /* 0x000fe20000001824 */
[----:B------:R-:W4:Y:S07]  /*9550*/  LDSM.16.M88.4 R44, [R219+0xb800] ;  /* 0x00b80000db2c783b */ /* 0x000f2e0000000200 */
[----:B-----5:R-:W-:Y:S08]  /*9560*/  HMMA.16816.F32 R152, R48, R52, R152 ;  /* 0x000000343098723c */ /* 0x020ff00000001898 */
[C---:B-1----:R-:W-:Y:S08]  /*9570*/  HMMA.16816.F32 R32, R224.reuse, R8, R32 ;  /* 0x00000008e020723c */ /* 0x042ff00000001820 */
[C---:B------:R-:W-:Y:S01]  /*9580*/  HMMA.16816.F32 R28, R224.reuse, R10, R28 ;  /* 0x0000000ae01c723c */ /* 0x040fe2000000181c */
[----:B------:R-:W-:Y:S07]  /*9590*/  LDSM.16.M88.4 R8, [R218+0x2000] ;  /* 0x00200000da08783b */ /* 0x000fee0000000200 */
        /* <DEDUP_REMOVED lines=8> */
[----:B------:R-:W-:Y:S07]  /*9620*/  LDSM.16.M88.4 R56, [R219+0xa000] ;  /* 0x00a00000db38783b */ /* 0x000fee0000000200 */
[----:B------:R-:W-:Y:S01]  /*9630*/  HMMA.16816.F32 R148, R48, R54, R148 ;  /* 0x000000363094723c */ /* 0x000fe20000001894 */
[----:B------:R-:W2:Y:S04]  /*9640*/  LDSM.16.M88.4 R48, [R219+0xb000] ;  /* 0x00b00000db30783b */ /* 0x000ea80000000200 */
[----:B------:R-:W-:Y:S03]  /*9650*/  LDSM.16.M88.4 R52, [R219+0xa800] ;  /* 0x00a80000db34783b */ /* 0x000fe60000000200 */
[----:B------:R-:W-:Y:S08]  /*9660*/  HMMA.16816.F32 R152, R224, R180, R152 ;  /* 0x000000b4e098723c */ /* 0x000ff00000001898 */
[C---:B------:R-:W-:Y:S08]  /*9670*/  HMMA.16816.F32 R40, R144.reuse, R140, R40 ;  /* 0x0000008c9028723c */ /* 0x040ff00000001828 */
[C---:B---3--:R-:W-:Y:S08]  /*9680*/  HMMA.16816.F32 R24, R144.reuse, R64, R24 ;  /* 0x000000409018723c */ /* 0x048ff00000001818 */
[----:B------:R-:W-:Y:S01]  /*9690*/  HMMA.16816.F32 R20, R144, R66, R20 ;  /* 0x000000429014723c */ /* 0x000fe20000001814 */
[----:B------:R-:W3:Y:S07]  /*96a0*/  LDSM.16.M88.4 R64, [R213+0x8800] ;  /* 0x00880000d540783b */ /* 0x000eee0000000200 */
[----:B------:R-:W-:Y:S08]  /*96b0*/  HMMA.16816.F32 R160, R224, R184, R160 ;  /* 0x000000b8e0a0723c */ /* 0x000ff000000018a0 */
[C---:B------:R-:W-:Y:S08]  /*96c0*/  HMMA.16816.F32 R36, R144.reuse, R142, R36 ;  /* 0x0000008e9024723c */ /* 0x040ff00000001824 */
[----:B----4-:R-:W-:Y:S01]  /*96d0*/  HMMA.16816.F32 R152, R144, R44, R152 ;  /* 0x0000002c9098723c */ /* 0x010fe20000001898 */
[----:B------:R-:W-:-:S05]  /*96e0*/  IMAD.SHL.U32 R44, R202, 0x2, RZ ;  /* 0x00000002ca2c7824 */ /* 0x000fca00078e00ff */
[----:B------:R-:W-:Y:S02]  /*96f0*/  LOP3.LUT R44, R44, 0x6, RZ, 0xc0, !PT ;  /* 0x000000062c2c7812 */ /* 0x000fe400078ec0ff */
[C---:B------:R-:W-:Y:S08]  /*9700*/  HMMA.16816.F32 R16, R224.reuse, R228, R16 ;  /* 0x000000e4e010723c */ /* 0x040ff00000001810 */
[----:B------:R-:W-:Y:S08]  /*9710*/  HMMA.16816.F32 R148, R224, R182, R148 ;  /* 0x000000b6e094723c */ /* 0x000ff00000001894 */
[----:B-1----:R-:W-:Y:S08]  /*9720*/  HMMA.16816.F32 R40, R8, R4, R40 ;  /* 0x000000040828723c */ /* 0x002ff00000001828 */
[C---:B------:R-:W-:Y:S08]  /*9730*/  HMMA.16816.F32 R32, R144.reuse, R136, R32 ;  /* 0x000000889020723c */ /* 0x040ff00000001820 */
[----:B--2---:R-:W-:Y:S01]  /*9740*/  HMMA.16816.F32 R160, R144, R48, R160 ;  /* 0x0000003090a0723c */ /* 0x004fe200000018a0 */
[----:B------:R-:W-:-:S04]  /*9750*/  IMAD R49, R197, 0x80, R44 ;  /* 0x00000080c5317824 */ /* 0x000fc800078e022c */
[C---:B------:R-:W-:Y:S02]  /*9760*/  VIADD R44, R49.reuse, 0xffffff00 ;  /* 0xffffff00312c7836 */ /* 0x040fe40000000000 */
[C---:B------:R-:W-:Y:S01]  /*9770*/  VIADD R45, R49.reuse, 0xffffff01 ;  /* 0xffffff01312d7836 */ /* 0x040fe20000000000 */
[----:B------:R-:W-:Y:S01]  /*9780*/  HMMA.16816.F32 R36, R8, R6, R36 ;  /* 0x000000060824723c */ /* 0x000fe20000001824 */
[----:B------:R-:W1:Y:S01]  /*9790*/  LDSM.16.M88.4 R4, [R213+0x9000] ;  /* 0x00900000d504783b */ /* 0x000e620000000200 */
[CC--:B------:R-:W-:Y:S01]  /*97a0*/  ISETP.GE.AND P4, PT, R44.reuse, R133.reuse, PT ;  /* 0x000000852c00720c */ /* 0x0c0fe20003f86270 */
[C---:B------:R-:W-:Y:S01]  /*97b0*/  VIADD R48, R49.reuse, 0xffffff09 ;  /* 0xffffff0931307836 */ /* 0x040fe20000000000 */
[----:B------:R-:W-:Y:S01]  /*97c0*/  ISETP.GE.AND P1, PT, R44, R2, PT ;  /* 0x000000022c00720c */ /* 0x000fe20003f26270 */
[----:B------:R-:W-:Y:S01]  /*97d0*/  VIADD R44, R49, 0xffffff08 ;  /* 0xffffff08312c7836 */ /* 0x000fe20000000000 */
[----:B------:R-:W-:Y:S02]  /*97e0*/  ISETP.GE.AND P5, PT, R45, R133, PT ;  /* 0x000000852d00720c */ /* 0x000fe40003fa6270 */
[----:B------:R-:W-:Y:S01]  /*97f0*/  HMMA.16816.F32 R12, R224, R230, R12 ;  /* 0x000000e6e00c723c */ /* 0x000fe2000000180c */
[----:B------:R-:W-:-:S02]  /*9800*/  FSEL R40, R40, -INF , !P4 ;  /* 0xff80000028287808 */ /* 0x000fc40006000000 */
[----:B------:R-:W-:Y:S02]  /*9810*/  FSEL R42, R42, -INF , !P1 ;  /* 0xff8000002a2a7808 */ /* 0x000fe40004800000 */
[-C--:B------:R-:W-:Y:S02]  /*9820*/  ISETP.GE.AND P4, PT, R45, R2.reuse, PT ;  /* 0x000000022d00720c */ /* 0x080fe40003f86270 */
[C---:B------:R-:W-:Y:S01]  /*9830*/  ISETP.GE.AND P1, PT, R44.reuse, R133, PT ;  /* 0x000000852c00720c */ /* 0x040fe20003f26270 */
[----:B------:R-:W-:Y:S08]  /*9840*/  HMMA.16816.F32 R28, R144, R138, R28 ;  /* 0x0000008a901c723c */ /* 0x000ff0000000181c */
[----:B------:R-:W-:Y:S08]  /*9850*/  HMMA.16816.F32 R168, R224, R188, R168 ;  /* 0x000000bce0a8723c */ /* 0x000ff000000018a8 */
[----:B------:R-:W-:Y:S01]  /*9860*/  HMMA.16816.F32 R16, R144, R60, R16 ;  /* 0x0000003c9010723c */ /* 0x000fe20000001810 */
[----:B------:R-:W-:Y:S01]  /*9870*/  FSEL R60, R41, -INF , !P5 ;  /* 0xff800000293c7808 */ /* 0x000fe20006800000 */
[----:B------:R-:W-:Y:S01]  /*9880*/  VIADD R41, R49, 0xffffff11 ;  /* 0xffffff1131297836 */ /* 0x000fe20000000000 */
[----:B------:R-:W-:-:S04]  /*9890*/  ISETP.GE.AND P5, PT, R44, R2, PT ;  /* 0x000000022c00720c */ /* 0x000fc80003fa6270 */
[----:B------:R-:W-:Y:S01]  /*98a0*/  FSEL R142, R38, -INF , !P5 ;  /* 0xff800000268e7808 */ /* 0x000fe20006800000 */
[----:B------:R-:W-:Y:S01]  /*98b0*/  HMMA.16816.F32 R148, R144, R46, R148 ;  /* 0x0000002e9094723c */ /* 0x000fe20000001894 */
[----:B------:R-:W2:Y:S07]  /*98c0*/  LDSM.16.M88.4 R44, [R213+0x9800] ;  /* 0x00980000d52c783b */ /* 0x000eae0000000200 */
[C---:B------:R-:W-:Y:S08]  /*98d0*/  HMMA.16816.F32 R176, R224.reuse, R192, R176 ;  /* 0x000000c0e0b0723c */ /* 0x040ff000000018b0 */
[C---:B------:R-:W-:Y:S08]  /*98e0*/  HMMA.16816.F32 R172, R224.reuse, R194, R172 ;  /* 0x000000c2e0ac723c */ /* 0x040ff000000018ac */
[C---:B------:R-:W-:Y:S08]  /*98f0*/  HMMA.16816.F32 R164, R224.reuse, R190, R164 ;  /* 0x000000bee0a4723c */ /* 0x040ff000000018a4 */
[----:B------:R-:W-:Y:S08]  /*9900*/  HMMA.16816.F32 R156, R224, R186, R156 ;  /* 0x000000bae09c723c */ /* 0x000ff0000000189c */
[----:B---3--:R-:W-:Y:S08]  /*9910*/  HMMA.16816.F32 R32, R8, R64, R32 ;  /* 0x000000400820723c */ /* 0x008ff00000001820 */
[----:B------:R-:W-:Y:S01]  /*9920*/  HMMA.16816.F32 R12, R144, R62, R12 ;  /* 0x0000003e900c723c */ /* 0x000fe2000000180c */
[----:B------:R-:W-:Y:S01]  /*9930*/  FSEL R62, R36, -INF , !P1 ;  /* 0xff800000243e7808 */ /* 0x000fe20004800000 */
[----:B------:R-:W-:Y:S01]  /*9940*/  VIADD R36, R49, 0xffffff10 ;  /* 0xffffff1031247836 */ /* 0x000fe20000000000 */
[----:B------:R-:W-:-:S04]  /*9950*/  ISETP.GE.AND P1, PT, R48, R2, PT ;  /* 0x000000023000720c */ /* 0x000fc80003f26270 */
[----:B------:R-:W-:Y:S01]  /*9960*/  ISETP.GE.AND P5, PT, R36, R133, PT ;  /* 0x000000852400720c */ /* 0x000fe20003fa6270 */
[----:B------:R-:W-:Y:S08]  /*9970*/  HMMA.16816.F32 R28, R8, R66, R28 ;  /* 0x00000042081c723c */ /* 0x000ff0000000181c */
[----:B------:R-:W-:Y:S01]  /*9980*/  HMMA.16816.F32 R168, R144, R52, R168 ;  /* 0x0000003490a8723c */ /* 0x000fe200000018a8 */
[----:B------:R-:W-:-:S02]  /*9990*/  FSEL R52, R43, -INF , !P4 ;  /* 0xff8000002b347808 */ /* 0x000fc40006000000 */
[----:B------:R-:W-:-:S05]  /*99a0*/  ISETP.GE.AND P4, PT, R48, R133, PT ;  /* 0x000000853000720c */ /* 0x000fca0003f86270 */
[C---:B------:R-:W-:Y:S08]  /*99b0*/  HMMA.16816.F32 R176, R144.reuse, R56, R176 ;  /* 0x0000003890b0723c */ /* 0x040ff000000018b0 */
[C---:B------:R-:W-:Y:S08]  /*99c0*/  HMMA.16816.F32 R172, R144.reuse, R58, R172 ;  /* 0x0000003a90ac723c */ /* 0x040ff000000018ac */
[----:B------:R-:W-:Y:S01]  /*99d0*/  HMMA.16816.F32 R164, R144, R54, R164 ;  /* 0x0000003690a4723c */ /* 0x000fe200000018a4 */
[----:B------:R-:W-:-:S02]  /*99e0*/  FSEL R54, R39, -INF , !P1 ;  /* 0xff80000027367808 */ /* 0x000fc40004800000 */
[----:B------:R-:W-:-:S04]  /*99f0*/  ISETP.GE.AND P1, PT, R41, R133, PT ;  /* 0x000000852900720c */ /* 0x000fc80003f26270 */
[----:B------:R-:W-:Y:S01]  /*9a00*/  FSEL R48, R33, -INF , !P1 ;  /* 0xff80000021307808 */ /* 0x000fe20004800000 */
[----:B------:R-:W-:Y:S01]  /*9a10*/  HMMA.16816.F32 R156, R144, R50, R156 ;  /* 0x00000032909c723c */ /* 0x000fe2000000189c */
[----:B------:R-:W-:Y:S02]  /*9a20*/  FSEL R144, R37, -INF , !P4 ;  /* 0xff80000025907808 */ /* 0x000fe40006000000 */
[----:B------:R-:W-:Y:S01]  /*9a30*/  FSEL R50, R32, -INF , !P5 ;  /* 0xff80000020327808 */ /* 0x000fe20006800000 */
[----:B------:R-:W-:Y:S01]  /*9a40*/  VIADD R32, R49, 0xffffff18 ;  /* 0xffffff1831207836 */ /* 0x000fe20000000000 */
[-C--:B------:R-:W-:Y:S02]  /*9a50*/  ISETP.GE.AND P4, PT, R36, R2.reuse, PT ;  /* 0x000000022400720c */ /* 0x080fe40003f86270 */
[----:B------:R-:W-:Y:S01]  /*9a60*/  ISETP.GE.AND P5, PT, R41, R2, PT ;  /* 0x000000022900720c */ /* 0x000fe20003fa6270 */
[C---:B-1----:R-:W-:Y:S01]  /*9a70*/  HMMA.16816.F32 R24, R8.reuse, R4, R24 ;  /* 0x000000040818723c */ /* 0x042fe20000001818 */
[----:B------:R-:W-:Y:S01]  /*9a80*/  FSEL R65, R34, -INF , !P4 ;  /* 0xff80000022417808 */ /* 0x000fe20006000000 */
[----:B------:R-:W-:Y:S01]  /*9a90*/  VIADD R4, R49, 0xffffff19 ;  /* 0xffffff1931047836 */ /* 0x000fe20000000000 */
[-C--:B------:R-:W-:Y:S01]  /*9aa0*/  ISETP.GE.AND P4, PT, R32, R133.reuse, PT ;  /* 0x000000852000720c */ /* 0x080fe20003f86270 */
[----:B------:R-:W1:Y:S01]  /*9ab0*/  LDSM.16.M88.4 R36, [R213+0xa000] ;  /* 0x00a00000d524783b */ /* 0x000e620000000200 */
[----:B------:R-:W-:Y:S01]  /*9ac0*/  FSEL R66, R35, -INF , !P5 ;  /* 0xff80000023427808 */ /* 0x000fe20006800000 */
[----:B------:R-:W-:Y:S01]  /*9ad0*/  VIADD R5, R49, 0xffffff21 ;  /* 0xffffff2131057836 */ /* 0x000fe20000000000 */
[----:B------:R-:W-:Y:S01]  /*9ae0*/  FSEL R58, R28, -INF , !P4 ;  /* 0xff8000001c3a7808 */ /* 0x000fe20006000000 */
[----:B------:R-:W-:Y:S01]  /*9af0*/  HMMA.16816.F32 R20, R8, R6, R20 ;  /* 0x000000060814723c */ /* 0x000fe20000001814 */
[----:B------:R-:W-:-:S02]  /*9b00*/  ISETP.GE.AND P5, PT, R4, R133, PT ;  /* 0x000000850400720c */ /* 0x000fc40003fa6270 */
[-C--:B------:R-:W-:Y:S01]  /*9b10*/  ISETP.GE.AND P4, PT, R4, R2.reuse, PT ;  /* 0x000000020400720c */ /* 0x080fe20003f86270 */
[----:B------:R-:W-:Y:S01]  /*9b20*/  VIADD R4, R49, 0xffffff20 ;  /* 0xffffff2031047836 */ /* 0x000fe20000000000 */
[-C--:B------:R-:W-:Y:S02]  /*9b30*/  ISETP.GE.AND P1, PT, R32, R2.reuse, PT ;  /* 0x000000022000720c */ /* 0x080fe40003f26270 */
[----:B------:R-:W-:Y:S01]  /*9b40*/  FSEL R56, R29, -INF , !P5 ;  /* 0xff8000001d387808 */ /* 0x000fe20006800000 */
[C---:B--2---:R-:W-:Y:S01]  /*9b50*/  HMMA.16816.F32 R16, R8.reuse, R44, R16 ;  /* 0x0000002c0810723c */ /* 0x044fe20000001810 */
[----:B------:R-:W-:Y:S02]  /*9b60*/  FSEL R64, R30, -INF , !P1 ;  /* 0xff8000001e407808 */ /* 0x000fe40004800000 */
[CC--:B------:R-:W-:Y:S02]  /*9b70*/  ISETP.GE.AND P1, PT, R4.reuse, R133.reuse, PT ;  /* 0x000000850400720c */ /* 0x0c0fe40003f26270 */
[----:B------:R-:W-:Y:S01]  /*9b80*/  ISETP.GE.AND P5, PT, R4, R2, PT ;  /* 0x000000020400720c */ /* 0x000fe20003fa6270 */
[----:B------:R-:W-:Y:S01]  /*9b90*/  VIADD R4, R49, 0xffffff28 ;  /* 0xffffff2831047836 */ /* 0x000fe20000000000 */
[----:B------:R-:W-:Y:S01]  /*9ba0*/  FSEL R185, R31, -INF , !P4 ;  /* 0xff8000001fb97808 */ /* 0x000fe20006000000 */
[----:B------:R-:W-:Y:S01]  /*9bb0*/  HMMA.16816.F32 R12, R8, R46, R12 ;  /* 0x0000002e080c723c */ /* 0x000fe2000000180c */
[----:B------:R-:W-:-:S02]  /*9bc0*/  ISETP.GE.AND P4, PT, R5, R133, PT ;  /* 0x000000850500720c */ /* 0x000fc40003f86270 */
[----:B------:R-:W-:Y:S01]  /*9bd0*/  FSEL R183, R24, -INF , !P1 ;  /* 0xff80000018b77808 */ /* 0x000fe20004800000 */
[----:B------:R-:W-:Y:S01]  /*9be0*/  VIADD R24, R49, 0xffffff29 ;  /* 0xffffff2931187836 */ /* 0x000fe20000000000 */
[----:B------:R-:W-:Y:S02]  /*9bf0*/  FSEL R248, R26, -INF , !P5 ;  /* 0xff8000001af87808 */ /* 0x000fe40006800000 */
[-C--:B------:R-:W-:Y:S02]  /*9c00*/  ISETP.GE.AND P1, PT, R5, R2.reuse, PT ;  /* 0x000000020500720c */ /* 0x080fe40003f26270 */
[C---:B------:R-:W-:Y:S02]  /*9c10*/  ISETP.GE.AND P5, PT, R4.reuse, R133, PT ;  /* 0x000000850400720c */ /* 0x040fe40003fa6270 */
[----:B------:R-:W-:Y:S02]  /*9c20*/  FSEL R252, R25, -INF , !P4 ;  /* 0xff80000019fc7808 */ /* 0x000fe40006000000 */
[----:B------:R-:W-:-:S02]  /*9c30*/  ISETP.GE.AND P4, PT, R4, R2, PT ;  /* 0x000000020400720c */ /* 0x000fc40003f86270 */
        /* <DEDUP_REMOVED lines=8> */
[----:B------:R-:W-:Y:S02]  /*9cc0*/  FSEL R246, R22, -INF , !P4 ;  /* 0xff80000016f67808 */ /* 0x000fe40006000000 */
[----:B------:R-:W-:-:S02]  /*9cd0*/  FSEL R250, R21, -INF , !P1 ;  /* 0xff80000015fa7808 */ /* 0x000fc40004800000 */
[CC--:B------:R-:W-:Y:S01]  /*9ce0*/  ISETP.GE.AND P4, PT, R20.reuse, R133.reuse, PT ;  /* 0x000000851400720c */ /* 0x0c0fe20003f86270 */
[----:B------:R-:W-:Y:S01]  /*9cf0*/  HMMA.16816.F32 R172, R8, R38, R172 ;  /* 0x0000002608ac723c */ /* 0x000fe200000018ac */
[----:B------:R-:W-:Y:S01]  /*9d00*/  ISETP.GE.AND P1, PT, R20, R2, PT ;  /* 0x000000021400720c */ /* 0x000fe20003f26270 */
[----:B------:R-:W-:Y:S01]  /*9d10*/  VIADD R20, R49, 0xffffff38 ;  /* 0xffffff3831147836 */ /* 0x000fe20000000000 */
[----:B------:R-:W-:Y:S02]  /*9d20*/  FSEL R242, R23, -INF , !P5 ;  /* 0xff80000017f27808 */ /* 0x000fe40006800000 */
[----:B------:R-:W-:Y:S02]  /*9d30*/  ISETP.GE.AND P5, PT, R24, R133, PT ;  /* 0x000000851800720c */ /* 0x000fe40003fa6270 */
[----:B------:R-:W-:Y:S02]  /*9d40*/  FSEL R232, R18, -INF , !P1 ;  /* 0xff80000012e87808 */ /* 0x000fe40004800000 */
[----:B------:R-:W-:-:S02]  /*9d50*/  FSEL R236, R17, -INF , !P5 ;  /* 0xff80000011ec7808 */ /* 0x000fc40006800000 */
        /* <DEDUP_REMOVED lines=11> */
[----:B------:R-:W-:Y:S01]  /*9e10*/  VIADD R16, R49, 0xffffff41 ;  /* 0xffffff4131107836 */ /* 0x000fe20000000000 */
[----:B------:R-:W-:Y:S01]  /*9e20*/  FSEL R230, R14, -INF , !P5 ;  /* 0xff8000000ee67808 */ /* 0x000fe20006800000 */
[----:B--2---:R-:W-:Y:S01]  /*9e30*/  HMMA.16816.F32 R168, R8, R4, R168 ;  /* 0x0000000408a8723c */ /* 0x004fe200000018a8 */
[----:B------:R-:W-:Y:S01]  /*9e40*/  FSEL R234, R13, -INF , !P4 ;  /* 0xff8000000dea7808 */ /* 0x000fe20006000000 */
[C---:B------:R-:W-:Y:S01]  /*9e50*/  VIADD R4, R49.reuse, 0xffffff49 ;  /* 0xffffff4931047836 */ /* 0x040fe20000000000 */
[C---:B------:R-:W-:Y:S01]  /*9e60*/  ISETP.GE.AND P5, PT, R12.reuse, R133, PT ;  /* 0x000000850c00720c */ /* 0x040fe20003fa6270 */
        /* <DEDUP_REMOVED lines=69> */
[-C--:B------:R-:W-:Y:S01]  /*a2c0*/  ISETP.GE.AND P5, PT, R4, R2.reuse, PT ;  /* 0x000000020400720c */ /* 0x080fe20003fa6270 */
[----:B------:R-:W-:Y:S01]  /*a2d0*/  VIADD R4, R49, 0xffffff78 ;  /* 0xffffff7831047836 */ /* 0x000fe20000000000 */
[----:B------:R-:W-:Y:S01]  /*a2e0*/  FSEL R164, R157, -INF , !P4 ;  /* 0xff8000009da47808 */ /* 0x000fe20006000000 */
[----:B------:R-:W-:Y:S01]  /*a2f0*/  VIADD R49, R49, 0xffffff79 ;  /* 0xffffff7931317836 */ /* 0x000fe20000000000 */
[----:B------:R-:W-:-:S02]  /*a300*/  ISETP.GE.AND P4, PT, R5, R2, PT ;  /* 0x000000020500720c */ /* 0x000fc40003f86270 */
[----:B------:R-:W-:Y:S02]  /*a310*/  FSEL R137, R153, -INF , !P1 ;  /* 0xff80000099897808 */ /* 0x000fe40004800000 */
[----:B------:R-:W-:Y:S02]  /*a320*/  FSEL R136, R154, -INF , !P4 ;  /* 0xff8000009a887808 */ /* 0x000fe40006000000 */
[-C--:B------:R-:W-:Y:S02]  /*a330*/  ISETP.GE.AND P4, PT, R4, R133.reuse, PT ;  /* 0x000000850400720c */ /* 0x080fe40003f86270 */
[----:B------:R-:W-:Y:S01]  /*a340*/  ISETP.GE.AND P1, PT, R49, R133, PT ;  /* 0x000000853100720c */ /* 0x000fe20003f26270 */
[----:B------:R-:W-:Y:S01]  /*a350*/  VIADD R133, R197, 0xfffffffe ;  /* 0xfffffffec5857836 */ /* 0x000fe20000000000 */
[----:B------:R-:W-:Y:S02]  /*a360*/  FSEL R139, R155, -INF , !P5 ;  /* 0xff8000009b8b7808 */ /* 0x000fe40006800000 */
[----:B------:R-:W-:-:S02]  /*a370*/  FSEL R143, R149, -INF , !P1 ;  /* 0xff800000958f7808 */ /* 0x000fc40004800000 */
[----:B------:R-:W-:Y:S02]  /*a380*/  ISETP.GT.AND P1, PT, R133, R206, PT ;  /* 0x000000ce8500720c */ /* 0x000fe40003f24270 */
[----:B------:R-:W-:Y:S02]  /*a390*/  FSEL R140, R148, -INF , !P4 ;  /* 0xff800000948c7808 */ /* 0x000fe40006000000 */
[-C--:B------:R-:W-:Y:S02]  /*a3a0*/  ISETP.GE.AND P5, PT, R4, R2.reuse, PT ;  /* 0x000000020400720c */ /* 0x080fe40003fa6270 */
[----:B------:R-:W-:Y:S02]  /*a3b0*/  ISETP.GE.AND P4, PT, R49, R2, PT ;  /* 0x000000023100720c */ /* 0x000fe40003f86270 */
[----:B------:R-:W-:Y:S02]  /*a3c0*/  FSEL R141, R150, -INF , !P5 ;  /* 0xff800000968d7808 */ /* 0x000fe40006800000 */
[----:B------:R-:W-:-:S03]  /*a3d0*/  FSEL R2, R151, -INF , !P4 ;  /* 0xff80000097027808 */ /* 0x000fc60006000000 */
[----:B------:R-:W-:Y:S06]  /*a3e0*/  @!P1 BRA `(.L_x_1238) ;  /* 0x0000000800cc9947 */ /* 0x000fec0003800000 */
[----:B------:R-:W-:Y:S05]  /*a3f0*/  BRA.U !UP1, `(.L_x_1239) ;  /* 0x0000000109f87547 */ /* 0x000fea000b800000 */
[----:B------:R-:W1:Y:S01]  /*a400*/  LDC R5, c[0x0][0x4f0] ;  /* 0x00013c00ff057b82 */ /* 0x000e620000000800 */
[----:B------:R-:W-:Y:S01]  /*a410*/  IMAD.MOV.U32 R8, RZ, RZ, RZ ;  /* 0x000000ffff087224 */ /* 0x000fe200078e00ff */
[----:B------:R-:W-:Y:S01]  /*a420*/  SHF.L.U32 R6, R133, 0x7, RZ ;  /* 0x0000000785067819 */ /* 0x000fe200000006ff */
        /* <DEDUP_REMOVED lines=59> */
.L_x_1239:
[----:B------:R-:W-:Y:S01]  /*a7e0*/  UMOV UR6, URZ ;  /* 0x000000ff00067c82 */ /* 0x000fe20008000000 */
[----:B------:R-:W-:Y:S01]  /*a7f0*/  IMAD.SHL.U32 R4, R134, 0x80, RZ ;  /* 0x0000008086047824 */ /* 0x000fe200078e00ff */
[----:B------:R-:W-:-:S05]  /*a800*/  IADD3 R5, P1, PT, RZ, -UR6, RZ ;  /* 0x80000006ff057c10 */ /* 0x000fca000ff3e0ff */
[----:B------:R-:W-:-:S05]  /*a810*/  IMAD.X R4, RZ, RZ, ~R4, P1 ;  /* 0x000000ffff047224 */ /* 0x000fca00008e0e04 */
[----:B------:R-:W-:-:S04]  /*a820*/  SHF.R.S64 R5, R5, 0x1f, R4 ;  /* 0x0000001f05057819 */ /* 0x000fc80000001004 */
[----:B------:R-:W-:-:S04]  /*a830*/  IADD3 R208, P1, PT, R5, R208, RZ ;  /* 0x000000d005d07210 */ /* 0x000fc80007f3e0ff */
[----:B------:R-:W-:-:S09]  /*a840*/  LEA.HI.X.SX32 R207, R4, R207, 0x1, P1 ;  /* 0x000000cf04cf7211 */ /* 0x000fd200008f0eff */
.L_x_1240:
[----:B------:R-:W-:Y:S01]  /*a850*/  @!P3 IMAD.MOV.U32 R8, RZ, RZ, R208 ;  /* 0x000000ffff08b224 */ /* 0x000fe200078e00d0 */
[C---:B------:R-:W-:Y:S01]  /*a860*/  LEA R6, P1, R134.reuse, R208, 0x5 ;  /* 0x000000d086067211 */ /* 0x040fe200078228ff */
[----:B------:R-:W-:Y:S01]  /*a870*/  @!P3 IMAD.MOV.U32 R9, RZ, RZ, R207 ;  /* 0x000000ffff09b224 */ /* 0x000fe200078e00cf */
[C-C-:B------:R-:W-:Y:S01]  /*a880*/  SHF.L.U64.HI R5, R134.reuse, 0x5, R135.reuse ;  /* 0x0000000586057819 */ /* 0x140fe20000010287 */
[C---:B------:R-:W-:Y:S01]  /*a890*/  IMAD.SHL.U32 R4, R134.reuse, 0x20, RZ ;  /* 0x0000002086047824 */ /* 0x040fe200078e00ff */
[----:B------:R-:W-:Y:S02]  /*a8a0*/  LEA.HI.X R7, R134, R207, R135, 0x5, P1 ;  /* 0x000000cf86077211 */ /* 0x000fe400008f2c87 */
[----:B------:R-:W-:Y:S01]  /*a8b0*/  @!PT LDS RZ, [RZ] ;  /* 0x00000000fffff984 */ /* 0x000fe20000000800 */
[----:B------:R-:W-:Y:S01]  /*a8c0*/  @!PT LDS RZ, [RZ] ;  /* 0x00000000fffff984 */ /* 0x000fe20000000800 */
[----:B------:R-:W-:Y:S01]  /*a8d0*/  @!PT LDS RZ, [RZ] ;  /* 0x00000000fffff984 */ /* 0x000fe20000000800 */
[----:B------:R1:W-:Y:S02]  /*a8e0*/  @!P3 LDGSTS.E.BYPASS.LTC128B.128 [R212+0x4000], desc[UR16][R8.64] ;  /* 0x0400000008d4bfae */ /* 0x0003e4000b981a10 */
[-C--:B------:R-:W-:Y:S02]  /*a8f0*/  IADD3 R12, P1, PT, R6, R4.reuse, RZ ;  /* 0x00000004060c7210 */ /* 0x080fe40007f3e0ff */
[----:B------:R2:W-:Y:S03]  /*a900*/  @P3 STS.128 [R212+0x4000], RZ ;  /* 0x004000ffd4003388 */ /* 0x0005e60000000c00 */
[----:B------:R-:W-:Y:S01]  /*a910*/  IMAD.X R13, R7, 0x1, R5, P1 ;  /* 0x00000001070d7824 */ /* 0x000fe200008e0605 */
[----:B------:R-:W-:-:S04]  /*a920*/  IADD3 R10, P1, PT, R12, R4, RZ ;  /* 0x000000040c0a7210 */ /* 0x000fc80007f3e0ff */
[----:B------:R-:W-:Y:S02]  /*a930*/  IADD3.X R11, PT, PT, R13, R5, RZ, P1, !PT ;  /* 0x000000050d0b7210 */ /* 0x000fe40000ffe4ff */
[----:B------:R-:W-:-:S04]  /*a940*/  IADD3 R14, P1, PT, R10, R4, RZ ;  /* 0x000000040a0e7210 */ /* 0x000fc80007f3e0ff */
[----:B------:R-:W-:Y:S02]  /*a950*/  IADD3.X R15, PT, PT, R11, R5, RZ, P1, !PT ;  /* 0x000000050b0f7210 */ /* 0x000fe40000ffe4ff */
        /* <DEDUP_REMOVED lines=20> */
[----:B------:R-:W-:Y:S01]  /*aaa0*/  @!P3 LDGSTS.E.BYPASS.LTC128B.128 [R212+0x5000], desc[UR16][R12.64] ;  /* 0x050000000cd4bfae */ /* 0x000fe2000b981a10 */
[----:B-1----:R-:W-:-:S03]  /*aab0*/  IADD3 R8, P1, PT, R14, R4, RZ ;  /* 0x000000040e087210 */ /* 0x002fc60007f3e0ff */
[----:B------:R2:W-:Y:S01]  /*aac0*/  @P3 STS.128 [R212+0x5000], RZ ;  /* 0x005000ffd4003388 */ /* 0x0005e20000000c00 */
[----:B------:R-:W-:Y:S02]  /*aad0*/  IADD3.X R9, PT, PT, R15, R5, RZ, P1, !PT ;  /* 0x000000050f097210 */ /* 0x000fe40000ffe4ff */
[----:B------:R-:W-:-:S04]  /*aae0*/  IADD3 R16, P4, PT, R8, R4, RZ ;  /* 0x0000000408107210 */ /* 0x000fc80007f9e0ff */
[----:B------:R-:W-:Y:S01]  /*aaf0*/  IADD3 R4, P1, PT, R16, R4, RZ ;  /* 0x0000000410047210 */ /* 0x000fe20007f3e0ff */
[----:B------:R-:W-:-:S04]  /*ab00*/  IMAD.X R17, R9, 0x1, R5, P4 ;  /* 0x0000000109117824 */ /* 0x000fc800020e0605 */
[----:B------:R-:W-:Y:S02]  /*ab10*/  IMAD.X R5, R17, 0x1, R5, P1 ;  /* 0x0000000111057824 */ /* 0x000fe400008e0605 */
[----:B---3--:R-:W-:Y:S02]  /*ab20*/  @!P2 IMAD.MOV.U32 R6, RZ, RZ, R12 ;  /* 0x000000ffff06a224 */ /* 0x008fe400078e000c */
        /* <DEDUP_REMOVED lines=63> */
.L_x_1238:
[----:B--2---:R-:W-:Y:S02]  /*af20*/  FMNMX3.FTZ R7, R132, R40, R60, !PT ;  /* 0x0000002884077276 */ /* 0x004fe4000781003c */
        /* <DEDUP_REMOVED lines=32> */
[----:B------:R-:W1:Y:S03]  /*b130*/  SHFL.BFLY PT, R4, R7, 0x2, 0x1f ;  /* 0x0c401f0007047f89 */ /* 0x000e6600000e0000 */
[----:B------:R-:W-:Y:S01]  /*b140*/  LEA R153, R153, UR5, 0x1 ;  /* 0x0000000599997c11 */ /* 0x000fe2000f8e08ff */
[----:B------:R-:W2:Y:S03]  /*b150*/  SHFL.BFLY PT, R5, R6, 0x2, 0x1f ;  /* 0x0c401f0006057f89 */ /* 0x000ea600000e0000 */
[C---:B------:R-:W-:Y:S01]  /*b160*/  IADD3 R16, PT, PT, R153.reuse, 0xc000, RZ ;  /* 0x0000c00099107810 */ /* 0x040fe20007ffe0ff */
[----:B------:R-:W-:Y:S01]  /*b170*/  LDSM.16.MT88.4 R12, [R153+0xc000] ;  /* 0x00c00000990c783b */ /* 0x000fe20000004200 */
[----:B------:R-:W-:-:S02]  /*b180*/  IADD3 R157, PT, PT, R153, 0xc040, RZ ;  /* 0x0000c040999d7810 */ /* 0x000fc40007ffe0ff */
[----:B------:R-:W-:Y:S01]  /*b190*/  @P0 IADD3 R157, PT, PT, R16, -0x40, RZ ;  /* 0xffffffc0109d0810 */ /* 0x000fe20007ffe0ff */
[----:B------:R-:W-:Y:S04]  /*b1a0*/  LDSM.16.MT88.4 R44, [R153+0x10000] ;  /* 0x01000000992c783b */ /* 0x000fe80000004200 */
[----:B------:R-:W-:Y:S01]  /*b1b0*/  LDSM.16.MT88.4 R28, [R157] ;  /* 0x000000009d1c783b */ /* 0x000fe20000004200 */
[----:B-1----:R-:W-:Y:S02]  /*b1c0*/  FMNMX.FTZ R4, R7, R4, !PT ;  /* 0x0000000407047209 */ /* 0x002fe40007810000 */
[----:B--2---:R-:W-:-:S03]  /*b1d0*/  FMNMX.FTZ R5, R6, R5, !PT ;  /* 0x0000000506057209 */ /* 0x004fc60007810000 */
[----:B------:R-:W1:Y:S04]  /*b1e0*/  SHFL.BFLY PT, R135, R4, 0x1, 0x1f ;  /* 0x0c201f0004877f89 */ /* 0x000e6800000e0000 */
[----:B------:R-:W2:Y:S01]  /*b1f0*/  SHFL.BFLY PT, R134, R5, 0x1, 0x1f ;  /* 0x0c201f0005867f89 */ /* 0x000ea200000e0000 */
[----:B-1----:R-:W-:Y:S02]  /*b200*/  FMNMX.FTZ R135, R4, R135, !PT ;  /* 0x0000008704877209 */ /* 0x002fe40007810000 */
[----:B--2---:R-:W-:-:S03]  /*b210*/  FMNMX.FTZ R134, R5, R134, !PT ;  /* 0x0000008605867209 */ /* 0x004fc60007810000 */
[C---:B------:R-:W-:Y:S01]  /*b220*/  FMUL.FTZ R151, R135.reuse, UR4 ;  /* 0x0000000487977c20 */ /* 0x040fe20008410000 */
        /* <DEDUP_REMOVED lines=54> */
[----:B------:R-:W-:Y:S01]  /*b590*/  FFMA.FTZ R162, R162, UR4, -R145 ;  /* 0x00000004a2a27c23 */ /* 0x000fe20008010891 */
[--C-:B------:R-:W-:Y:S01]  /*b5a0*/  FFMA.FTZ R138, R138, UR4, -R151.reuse ;  /* 0x000000048a8a7c23 */ /* 0x100fe20008010897 */
[--C-:B------:R-:W-:Y:S01]  /*b5b0*/  FFMA.FTZ R137, R137, UR4, -R151.reuse ;  /* 0x0000000489897c23 */ /* 0x100fe20008010897 */
[--C-:B------:R-:W-:Y:S01]  /*b5c0*/  FFMA.FTZ R140, R140, UR4, -R151.reuse ;  /* 0x000000048c8c7c23 */ /* 0x100fe20008010897 */
[----:B------:R-:W-:Y:S01]  /*b5d0*/  FFMA.FTZ R143, R143, UR4, -R151 ;  /* 0x000000048f8f7c23 */ /* 0x000fe20008010897 */
[--C-:B------:R-:W-:Y:S01]  /*b5e0*/  FFMA.FTZ R136, R136, UR4, -R145.reuse ;  /* 0x0000000488887c23 */ /* 0x100fe20008010891 */
[----:B------:R-:W3:Y:S01]  /*b5f0*/  MUFU.EX2 R144, R144 ;  /* 0x0000009000907308 */ /* 0x000ee20000000800 */
[----:B-1----:R-:W-:Y:S01]  /*b600*/  F2FP.F16.F32.PACK_AB R6, R147, R148 ;  /* 0x000000949306723e */ /* 0x002fe200000000ff */
[--C-:B------:R-:W-:Y:S01]  /*b610*/  FFMA.FTZ R139, R139, UR4, -R145.reuse ;  /* 0x000000048b8b7c23 */ /* 0x100fe20008010891 */
[--C-:B------:R-:W-:Y:S01]  /*b620*/  FFMA.FTZ R141, R141, UR4, -R145.reuse ;  /* 0x000000048d8d7c23 */ /* 0x100fe20008010891 */
[----:B------:R-:W-:Y:S01]  /*b630*/  FFMA.FTZ R2, R2, UR4, -R145 ;  /* 0x0000000402027c23 */ /* 0x000fe20008010891 */
[----:B------:R-:W-:-:S03]  /*b640*/  ISETP.GT.AND P1, PT, R133, R206, PT ;  /* 0x000000ce8500720c */ /* 0x000fc60003f24270 */
[----:B------:R-:W-:Y:S08]  /*b650*/  MUFU.EX2 R142, R142 ;  /* 0x0000008e008e7308 */ /* 0x000ff00000000800 */
[----:B------:R-:W1:Y:S01]  /*b660*/  MUFU.EX2 R155, R155 ;  /* 0x0000009b009b7308 */ /* 0x000e620000000800 */
[----:B---3--:R-:W-:Y:S02]  /*b670*/  F2FP.F16.F32.PACK_AB R5, R144, R146 ;  /* 0x000000929005723e */ /* 0x008fe400000000ff */
[----:B------:R-:W-:-:S05]  /*b680*/  @P1 IADD3 R213, PT, PT, R197, -0x3, RZ ;  /* 0xfffffffdc5d51810 */ /* 0x000fca0007ffe0ff */
        /* <DEDUP_REMOVED lines=108> */
[C---:B-----5:R-:W-:Y:S01]  /*bd50*/  HMMA.16816.F32 R56, R4.reuse, R60, R56 ;  /* 0x0000003c0438723c */ /* 0x060fe20000001838 */
[--C-:B------:R-:W-:Y:S01]  /*bd60*/  FFMA.FTZ R127, R230, UR4, -R145.reuse ;  /* 0x00000004e67f7c23 */ /* 0x100fe20008010891 */
[----:B------:R-:W-:Y:S01]  /*bd70*/  FFMA.FTZ R183, R156, UR4, -R145 ;  /* 0x000000049cb77c23 */ /* 0x000fe20008010891 */
[----:B------:R-:W-:Y:S01]  /*bd80*/  FFMA.FTZ R150, R223, R152, R150 ;  /* 0x00000098df967223 */ /* 0x000fe20000010096 */
[----:B------:R-:W-:Y:S01]  /*bd90*/  MUFU.EX2 R111, R111 ;  /* 0x0000006f006f7308 */ /* 0x000fe20000000800 */
[----:B------:R-:W-:Y:S01]  /*bda0*/  FFMA.FTZ R221, R221, R132, R146 ;  /* 0x00000084dddd7223 */ /* 0x000fe20000010092 */
[-C--:B------:R-:W-:Y:S01]  /*bdb0*/  MOV R132, R135.reuse ;  /* 0x0000008700847202 */ /* 0x080fe20000000f00 */
[----:B------:R-:W-:Y:S01]  /*bdc0*/  FADD.FTZ R149, R149, R150 ;  /* 0x0000009695957221 */ /* 0x000fe20000010000 */
[C---:B------:R-:W-:Y:S01]  /*bdd0*/  HMMA.16816.F32 R36, R4.reuse, R38, R92 ;  /* 0x000000260424723c */ /* 0x040fe2000000185c */
[----:B------:R-:W-:Y:S01]  /*bde0*/  LDSM.16.MT88.4 R92, [R3+0x10800] ;  /* 0x01080000035c783b */ /* 0x000fe20000004200 */
[----:B------:R-:W-:Y:S01]  /*bdf0*/  FADD.FTZ R221, R144, R221 ;  /* 0x000000dd90dd7221 */ /* 0x000fe20000010000 */
[----:B------:R-:W-:Y:S01]  /*be00*/  FADD.FTZ R148, R148, R149 ;  /* 0x0000009594947221 */ /* 0x000fe20000010000 */
[----:B------:R-:W5:Y:S01]  /*be10*/  MUFU.EX2 R110, R110 ;  /* 0x0000006e006e7308 */ /* 0x000f620000000800 */
[----:B------:R-:W-:Y:S01]  /*be20*/  @P1 MOV R132, R135 ;  /* 0x0000008700841202 */ /* 0x000fe20000000f00 */
[----:B------:R-:W-:Y:S01]  /*be30*/  FADD.FTZ R142, R142, R221 ;  /* 0x000000dd8e8e7221 */ /* 0x000fe20000010000 */
[----:B------:R-:W-:Y:S01]  /*be40*/  FADD.FTZ R148, R147, R148 ;  /* 0x0000009493947221 */ /* 0x000fe20000010000 */
[C---:B------:R-:W-:Y:S01]  /*be50*/  HMMA.16816.F32 R60, R4.reuse, R62, R112 ;  /* 0x0000003e043c723c */ /* 0x040fe20000001870 */
[----:B------:R-:W-:Y:S01]  /*be60*/  FFMA.FTZ R112, R181, UR4, -R151 ;  /* 0x00000004b5707c23 */ /* 0x000fe20008010897 */
[--C-:B------:R-:W-:Y:S01]  /*be70*/  FFMA.FTZ R114, R248, UR4, -R145.reuse ;  /* 0x00000004f8727c23 */ /* 0x100fe20008010891 */
[--C-:B------:R-:W-:Y:S01]  /*be80*/  FFMA.FTZ R113, R244, UR4, -R145.reuse ;  /* 0x00000004f4717c23 */ /* 0x100fe20008010891 */
[--C-:B------:R-:W-:Y:S01]  /*be90*/  FFMA.FTZ R115, R242, UR4, -R145.reuse ;  /* 0x00000004f2737c23 */ /* 0x100fe20008010891 */
[----:B------:R-:W-:Y:S01]  /*bea0*/  MUFU.EX2 R109, R109 ;  /* 0x0000006d006d7308 */ /* 0x000fe20000000800 */
[--C-:B------:R-:W-:Y:S01]  /*beb0*/  FFMA.FTZ R181, R160, UR4, -R145.reuse ;  /* 0x00000004a0b57c23 */ /* 0x100fe20008010891 */
[----:B------:R-:W-:Y:S01]  /*bec0*/  FFMA.FTZ R160, R158, UR4, -R145 ;  /* 0x000000049ea07c23 */ /* 0x000fe20008010891 */
[C---:B-1----:R-:W-:Y:S01]  /*bed0*/  HMMA.16816.F32 R64, R4.reuse, R68, R64 ;  /* 0x000000440440723c */ /* 0x042fe20000001840 */
[----:B------:R-:W-:Y:S01]  /*bee0*/  F2FP.F16.F32.PACK_AB R68, R154, R159 ;  /* 0x0000009f9a44723e */ /* 0x000fe200000000ff */
[----:B------:R-:W-:Y:S01]  /*bef0*/  FADD.FTZ R142, R155, R142 ;  /* 0x0000008e9b8e7221 */ /* 0x000fe20000010000 */
[----:B--2---:R-:W-:Y:S01]  /*bf00*/  F2FP.F16.F32.PACK_AB R69, R108, R101 ;  /* 0x000000656c45723e */ /* 0x004fe200000000ff */
[----:B------:R-:W-:Y:S01]  /*bf10*/  FADD.FTZ R159, R159, R148 ;  /* 0x000000949f9f7221 */ /* 0x000fe20000010000 */
[----:B------:R-:W-:Y:S03]  /*bf20*/  MUFU.EX2 R112, R112 ;  /* 0x0000007000707308 */ /* 0x000fe60000000800 */
[----:B------:R-:W-:Y:S01]  /*bf30*/  HMMA.16816.F32 R4, R4, R70, R116 ;  /* 0x000000460404723c */ /* 0x000fe20000001874 */
[----:B------:R-:W-:Y:S01]  /*bf40*/  F2FP.F16.F32.PACK_AB R70, R104, R105 ;  /* 0x000000696846723e */ /* 0x000fe200000000ff */
[----:B------:R-:W-:Y:S01]  /*bf50*/  FADD.FTZ R154, R154, R159 ;  /* 0x0000009f9a9a7221 */ /* 0x000fe20000010000 */
[----:B----4-:R-:W-:-:S02]  /*bf60*/  F2FP.F16.F32.PACK_AB R71, R106, R107 ;  /* 0x0000006b6a47723e */ /* 0x010fc400000000ff */
[----:B------:R-:W-:Y:S01]  /*bf70*/  MUFU.EX2 R114, R114 ;  /* 0x0000007200727308 */ /* 0x000fe20000000800 */
[----:B------:R-:W-:-:S04]  /*bf80*/  FADD.FTZ R105, R105, R154 ;  /* 0x0000009a69697221 */ /* 0x000fc80000010000 */
[C---:B------:R-:W-:Y:S01]  /*bf90*/  HMMA.16816.F32 R8, R68.reuse, R84, R8 ;  /* 0x000000544408723c */ /* 0x040fe20000001808 */
[----:B------:R-:W-:Y:S02]  /*bfa0*/  FADD.FTZ R104, R104, R105 ;  /* 0x0000006968687221 */ /* 0x000fe40000010000 */
        /* <DEDUP_REMOVED lines=246> */
[-C--:B--2---:R-:W-:Y:S02]  /*cf10*/  MOV R3, R134.reuse ;  /* 0x0000008600037202 */ /* 0x084fe40000000f00 */
[----:B------:R-:W-:Y:S01]  /*cf20*/  FADD.FTZ R126, R126, R125 ;  /* 0x0000007d7e7e7221 */ /* 0x000fe20000010000 */
[----:B------:R-:W2:Y:S01]  /*cf30*/  LDSM.16.MT88.4 R156, [R157+0x7800] ;  /* 0x007800009d9c783b */ /* 0x000ea20000004200 */
[----:B------:R-:W-:Y:S01]  /*cf40*/  @P1 MOV R3, R134 ;  /* 0x0000008600031202 */ /* 0x000fe20000000f00 */
        /* <DEDUP_REMOVED lines=20> */
[----:B------:R-:W-:Y:S01]  /*d090*/  FADD.FTZ R160, R160, R181 ;  /* 0x000000b5a0a07221 */ /* 0x000fe20000010000 */
[----:B------:R-:W-:-:S03]  /*d0a0*/  MOV R27, R133 ;  /* 0x00000085001b7202 */ /* 0x000fc60000000f00 */
        /* <DEDUP_REMOVED lines=10> */
[----:B------:R-:W-:Y:S01]  /*d150*/  HMMA.16816.F32 R116, R116, R10, R4 ;  /* 0x0000000a7474723c */ /* 0x000fe20000001804 */
[----:B------:R-:W-:-:S04]  /*d160*/  NOP ;  /* 0x0000000000007918 */ /* 0x000fc80000000000 */
[----:B------:R-:W-:-:S15]  /*d170*/  @P1 BRA `(.L_x_1241) ;  /* 0x0000000000041947 */ /* 0x000fde0003800000 */
.L_x_1235:
[----:B------:R-:W-:-:S07]  /*d180*/  IADD3 R213, PT, PT, R27, -0x1, RZ ;  /* 0xffffffff1bd57810 */ /* 0x000fce0007ffe0ff */
.L_x_1241:
[----:B------:R-:W-:-:S13]  /*d190*/  ISETP.GE.AND P1, PT, R213, R206, PT ;  /* 0x000000ced500720c */ /* 0x000fda0003f26270 */
        /* <DEDUP_REMOVED lines=23> */
.L_x_1246:
[----:B------:R-:W-:Y:S01]  /*d310*/  @!P3 IADD3 R7, P0, PT, RZ, -R214, RZ ;  /* 0x800000d6ff07b210 */ /* 0x000fe20007f1e0ff */
[----:B------:R-:W1:Y:S01]  /*d320*/  S2R R202, SR_TID.X ;  /* 0x0000000000ca7919 */ /* 0x000e620000002100 */
[----:B------:R-:W5:Y:S01]  /*d330*/  @!P3 LDC R52, c[0x0][0x3c0] ;  /* 0x0000f000ff34bb82 */ /* 0x000f620000000800 */
[----:B------:R-:W-:Y:S07]  /*d340*/  DEPBAR.LE SB0, 0x0 ;  /* 0x000080000000791a */ /* 0x000fee0000000000 */
[----:B------:R-:W2:Y:S08]  /*d350*/  LDC R55, c[0x0][0x3c4] ;  /* 0x0000f100ff377b82 */ /* 0x000eb00000000800 */
[----:B------:R-:W-:Y:S01]  /*d360*/  BAR.SYNC.DEFER_BLOCKING 0x0 ;  /* 0x0000000000007b1d */ /* 0x000fe20000010000 */
[C---:B-1----:R-:W-:Y:S01]  /*d370*/  LOP3.LUT R6, R202.reuse, 0x38, RZ, 0xc0, !PT ;  /* 0x00000038ca067812 */ /* 0x042fe200078ec0ff */
[----:B------:R-:W-:Y:S01]  /*d380*/  IMAD.SHL.U32 R198, R202, 0x8, RZ ;  /* 0x00000008cac67824 */ /* 0x000fe200078e00ff */
[----:B------:R-:W-:Y:S01]  /*d390*/  SHF.R.U32.HI R201, RZ, 0x1, R202 ;  /* 0x00000001ffc97819 */ /* 0x000fe200000116ca */
[----:B-----5:R-:W-:Y:S02]  /*d3a0*/  @!P3 IMAD.SHL.U32 R8, R52, 0x80, RZ ;  /* 0x000000803408b824 */ /* 0x020fe400078e00ff */
[----:B------:R-:W-:Y:S01]  /*d3b0*/  IMAD.SHL.U32 R2, R202, 0x40, RZ ;  /* 0x00000040ca027824 */ /* 0x000fe200078e00ff */
[C---:B------:R-:W-:Y:S01]  /*d3c0*/  LOP3.LUT R5, R198.reuse, 0x1f8, RZ, 0xc0, !PT ;  /* 0x000001f8c6057812 */ /* 0x040fe200078ec0ff */
[----:B------:R-:W-:Y:S01]  /*d3d0*/  @!P3 IMAD.X R8, RZ, RZ, ~R8, P0 ;  /* 0x000000ffff08b224 */ /* 0x000fe200000e0e08 */
[C---:B------:R-:W-:Y:S02]  /*d3e0*/  LOP3.LUT R225, R198.reuse, 0x1e00, RZ, 0xc0, !PT ;  /* 0x00001e00c6e17812 */ /* 0x040fe400078ec0ff */
[----:B------:R-:W-:Y:S02]  /*d3f0*/  LOP3.LUT R3, R198, 0x38, RZ, 0xc0, !PT ;  /* 0x00000038c6037812 */ /* 0x000fe400078ec0ff */
[----:B------:R-:W-:Y:S01]  /*d400*/  LOP3.LUT R225, R225, R5, R6, 0xf6, !PT ;  /* 0x00000005e1e17212 */ /* 0x000fe200078ef606 */
[----:B------:R-:W-:Y:S01]  /*d410*/  IMAD.SHL.U32 R5, R202, 0x20, RZ ;  /* 0x00000020ca057824 */ /* 0x000fe200078e00ff */
[----:B------:R-:W-:Y:S02]  /*d420*/  @!P3 SHF.R.S64 R7, R7, 0x1f, R8 ;  /* 0x0000001f0707b819 */ /* 0x000fe40000001008 */
[----:B------:R-:W-:Y:S02]  /*d430*/  LOP3.LUT R6, R3, 0x40, RZ, 0xfc, !PT ;  /* 0x0000004003067812 */ /* 0x000fe400078efcff */
[----:B------:R-:W-:Y:S01]  /*d440*/  LOP3.LUT R203, R5, 0x7c00, RZ, 0xc0, !PT ;  /* 0x00007c0005cb7812 */ /* 0x000fe200078ec0ff */
[----:B------:R-:W-:Y:S01]  /*d450*/  IMAD.MOV.U32 R5, RZ, RZ, R210 ;  /* 0x000000ffff057224 */ /* 0x000fe200078e00d2 */
[----:B--2---:R-:W-:Y:S02]  /*d460*/  ISETP.GE.AND P2, PT, R3, UR11, PT ;  /* 0x0000000b03007c0c */ /* 0x004fe4000bf46270 */
[----:B------:R-:W-:Y:S02]  /*d470*/  LOP3.LUT R4, R201, 0x8, RZ, 0xc0, !PT ;  /* 0x00000008c9047812 */ /* 0x000fe400078ec0ff */
[--C-:B------:R-:W-:Y:S02]  /*d480*/  LOP3.LUT R3, R3, 0x1c0, R2.reuse, 0xf8, !PT ;  /* 0x000001c003037812 */ /* 0x100fe400078ef802 */
[----:B------:R-:W-:Y:S02]  /*d490*/  LOP3.LUT R187, R203, 0x200, R2, 0xf8, !PT ;  /* 0x00000200cbbb7812 */ /* 0x000fe400078ef802 */
[----:B------:R-:W-:Y:S02]  /*d4a0*/  @!P3 IADD3 R210, P0, PT, R210, R7, RZ ;  /* 0x00000007d2d2b210 */ /* 0x000fe40007f1e0ff */
[----:B------:R-:W-:Y:S01]  /*d4b0*/  ISETP.GE.AND P1, PT, R6, UR11, PT ;  /* 0x0000000b06007c0c */ /* 0x000fe2000bf26270 */
[----:B------:R-:W-:Y:S01]  /*d4c0*/  IMAD.MOV.U32 R6, RZ, RZ, R211 ;  /* 0x000000ffff067224 */ /* 0x000fe200078e00d3 */
[----:B------:R-:W-:Y:S02]  /*d4d0*/  LOP3.LUT R187, R187, R3, R4, 0xf6, !PT ;  /* 0x00000003bbbb7212 */ /* 0x000fe400078ef604 */
[----:B------:R-:W-:Y:S01]  /*d4e0*/  @!P3 LEA.HI.X.SX32 R211, R8, R211, 0x1, P0 ;  /* 0x000000d308d3b211 */ /* 0x000fe200000f0eff */
[----:B------:R-:W-:Y:S08]  /*d4f0*/  @!P3 BRA `(.L_x_1243) ;  /* 0x0000000000f4b947 */ /* 0x000ff00003800000 */
        /* <DEDUP_REMOVED lines=20> */
[C---:B------:R-:W-:Y:S01]  /*d640*/  IMAD R12, R4.reuse, R11, R12 ;  /* 0x0000000b040c7224 */ /* 0x040fe200078e020c */
[-C--:B------:R-:W-:Y:S02]  /*d650*/  LOP3.LUT R11, RZ, R7.reuse, RZ, 0x33, !PT ;  /* 0x00000007ff0b7212 */ /* 0x080fe400078e33ff */
[C---:B------:R-:W-:Y:S02]  /*d660*/  ISETP.GT.U32.AND P0, PT, R4.reuse, R10, PT ;  /* 0x0000000a0400720c */ /* 0x040fe40003f04070 */
[----:B------:R-:W-:Y:S11]  /*d670*/  ISETP.GT.U32.AND P4, PT, R4, R12, PT ;  /* 0x0000000c0400720c */ /* 0x000ff60003f84070 */
[----:B------:R-:W-:Y:S02]  /*d680*/  @!P0 IMAD.IADD R10, R10, 0x1, -R4 ;  /* 0x000000010a0a8824 */ /* 0x000fe400078e0a04 */
[-C--:B------:R-:W-:Y:S01]  /*d690*/  @!P4 IADD3 R12, PT, PT, R12, -R4.reuse, RZ ;  /* 0x800000040c0cc210 */ /* 0x080fe20007ffe0ff */
[----:B------:R-:W-:Y:S02]  /*d6a0*/  @!P4 VIADD R14, R14, 0x1 ;  /* 0x000000010e0ec836 */ /* 0x000fe40000000000 */
[-C--:B------:R-:W-:Y:S01]  /*d6b0*/  ISETP.GE.U32.AND P5, PT, R10, R4.reuse, PT ;  /* 0x000000040a00720c */ /* 0x080fe20003fa6070 */
[----:B------:R-:W-:Y:S01]  /*d6c0*/  @!P0 VIADD R13, R13, 0x1 ;  /* 0x000000010d0d8836 */ /* 0x000fe20000000000 */
[----:B------:R-:W-:Y:S02]  /*d6d0*/  ISETP.GE.U32.AND P6, PT, R12, R4, PT ;  /* 0x000000040c00720c */ /* 0x000fe40003fc6070 */
[----:B------:R-:W-:Y:S02]  /*d6e0*/  LOP3.LUT R4, R212, R7, RZ, 0x3c, !PT ;  /* 0x00000007d4047212 */ /* 0x000fe400078e3cff */
[----:B------:R-:W-:Y:S02]  /*d6f0*/  ISETP.GE.AND P0, PT, R8, RZ, PT ;  /* 0x000000ff0800720c */ /* 0x000fe40003f06270 */
[----:B------:R-:W-:Y:S05]  /*d700*/  ISETP.GE.AND P4, PT, R4, RZ, PT ;  /* 0x000000ff0400720c */ /* 0x000fea0003f86270 */
[----:B------:R-:W-:Y:S02]  /*d710*/  @P5 IADD3 R13, PT, PT, R13, 0x1, RZ ;  /* 0x000000010d0d5810 */ /* 0x000fe40007ffe0ff */
[----:B------:R-:W-:Y:S01]  /*d720*/  @P6 VIADD R14, R14, 0x1 ;  /* 0x000000010e0e6836 */ /* 0x000fe20000000000 */
[----:B------:R-:W-:Y:S03]  /*d730*/  ISETP.NE.AND P5, PT, R7, RZ, PT ;  /* 0x000000ff0700720c */ /* 0x000fe60003fa5270 */
[----:B------:R-:W-:Y:S02]  /*d740*/  @!P0 IMAD.MOV R13, RZ, RZ, -R13 ;  /* 0x000000ffff0d8224 */ /* 0x000fe400078e0a0d */
[----:B------:R-:W-:Y:S03]  /*d750*/  @!P4 IADD3 R14, PT, PT, -R14, RZ, RZ ;  /* 0x000000ff0e0ec210 */ /* 0x000fe60007ffe1ff */
        /* <DEDUP_REMOVED lines=8> */
[----:B------:R-:W5:Y:S03]  /*d7e0*/  LDG.E R9, desc[UR16][R18.64] ;  /* 0x0000001012097981 */ /* 0x000f66000c1e1900 */
[----:B------:R-:W-:Y:S01]  /*d7f0*/  SHF.R.S32.HI R11, RZ, 0x1f, R7 ;  /* 0x0000001fff0b7819 */ /* 0x000fe20000011407 */
[----:B------:R-:W5:Y:S04]  /*d800*/  LDG.E R4, desc[UR16][R16.64] ;  /* 0x0000001010047981 */ /* 0x000f68000c1e1900 */
[-C--:B--2---:R-:W-:Y:S02]  /*d810*/  IMAD R8, R11, R52.reuse, RZ ;  /* 0x000000340b087224 */ /* 0x084fe400078e02ff */
[C---:B------:R-:W-:Y:S04]  /*d820*/  IMAD.WIDE.U32 R10, R7.reuse, R52, RZ ;  /* 0x00000034070a7225 */ /* 0x040fe800078e00ff */
[----:B------:R-:W-:Y:S05]  /*d830*/  IMAD R8, R7, R53, R8 ;  /* 0x0000003507087224 */ /* 0x000fea00078e0208 */
[----:B------:R-:W-:Y:S01]  /*d840*/  IADD3 R11, PT, PT, R11, R8, RZ ;  /* 0x000000080b0b7210 */ /* 0x000fe20007ffe0ff */
[----:B-----5:R-:W-:Y:S04]  /*d850*/  IMAD.IADD R9, R9, 0x1, -R4 ;  /* 0x0000000109097824 */ /* 0x020fe800078e0a04 */
[C---:B------:R-:W-:Y:S01]  /*d860*/  IMAD.WIDE.U32 R10, R9.reuse, UR8, R10 ;  /* 0x00000008090a7c25 */ /* 0x040fe2000f8e000a */
[----:B------:R-:W-:Y:S02]  /*d870*/  SHF.R.S32.HI R4, RZ, 0x1f, R9 ;  /* 0x0000001fff047819 */ /* 0x000fe40000011409 */
[----:B------:R-:W-:Y:S03]  /*d880*/  LEA R210, P0, R10, R5, 0x1 ;  /* 0x000000050ad27211 */ /* 0x000fe600078008ff */
[----:B------:R-:W-:Y:S04]  /*d890*/  IMAD R4, R4, UR8, RZ ;  /* 0x0000000804047c24 */ /* 0x000fe8000f8e02ff */
[----:B------:R-:W-:Y:S04]  /*d8a0*/  IMAD R4, R9, UR9, R4 ;  /* 0x0000000909047c24 */ /* 0x000fe8000f8e0204 */
[----:B------:R-:W-:Y:S05]  /*d8b0*/  IMAD.IADD R211, R11, 0x1, R4 ;  /* 0x000000010bd37824 */ /* 0x000fea00078e0204 */
[----:B------:R-:W-:Y:S07]  /*d8c0*/  LEA.HI.X R211, R10, R6, R211, 0x1, P0 ;  /* 0x000000060ad37211 */ /* 0x000fee00000f0cd3 */
.L_x_1243:
[----:B------:R-:W-:Y:S01]  /*d8d0*/  LEA R225, R225, UR5, 0x1 ;  /* 0x00000005e1e17c11 */ /* 0x000fe2000f8e08ff */
[C---:B------:R-:W-:Y:S01]  /*d8e0*/  IMAD.SHL.U32 R53, R52.reuse, 0x20, RZ ;  /* 0x0000002034357824 */ /* 0x040fe200078e00ff */
[----:B------:R-:W-:Y:S01]  /*d8f0*/  SHF.L.U64.HI R52, R52, 0x5, R55 ;  /* 0x0000000534347819 */ /* 0x000fe20000010237 */
[----:B------:R-:W-:Y:S01]  /*d900*/  VIADD R213, R213, 0xffffffff ;  /* 0xffffffffd5d57836 */ /* 0x000fe20000000000 */
        /* <DEDUP_REMOVED lines=16> */
[----:B------:R-:W-:Y:S02]  /*da10*/  ISETP.GT.AND P4, PT, R213, R206, PT ;  /* 0x000000ced500720c */ /* 0x000fe40003f84270 */
        /* <DEDUP_REMOVED lines=72> */
[----:B------:R-:W-:Y:S01]  /*dea0*/  IMAD.IADD R2, R3, 0x1, R204 ;  /* 0x0000000103027824 */ /* 0x000fe200078e02cc */
[----:B------:R-:W-:Y:S02]  /*deb0*/  SEL R132, R199, 0xffffffc0, !P0 ;  /* 0xffffffc0c7847807 */ /* 0x000fe40004000000 */
[----:B------:R-:W-:Y:S01]  /*dec0*/  @!PT LDS RZ, [RZ] ;  /* 0x00000000fffff984 */ /* 0x000fe20000000800 */
[----:B------:R-:W-:Y:S01]  /*ded0*/  @!PT LDS RZ, [RZ] ;  /* 0x00000000fffff984 */ /* 0x000fe20000000800 */
[----:B------:R-:W-:Y:S01]  /*dee0*/  @!PT LDS RZ, [RZ] ;  /* 0x00000000fffff984 */ /* 0x000fe20000000800 */
[----:B------:R-:W-:Y:S03]  /*def0*/  @!P1 LDGSTS.E.BYPASS.LTC128B.128 [R225+0x13000], desc[UR16][R56.64+0x80] ;  /* 0x1300008038e19fae */ /* 0x000fe6000b981a10 */
        /* <DEDUP_REMOVED lines=8> */
[----:B------:R-:W-:Y:S03]  /*df80*/  IMAD.IADD R132, R204, 0x1, R3 ;  /* 0x00000001cc847824 */ /* 0x000fe600078e0203 */
[----:B------:R-:W-:Y:S04]  /*df90*/  @P2 STS.128 [R225+0xf800], RZ ;  /* 0x00f800ffe1002388 */ /* 0x000fe80000000c00 */
[----:B------:R-:W-:Y:S01]  /*dfa0*/  @!PT LDS RZ, [RZ] ;  /* 0x00000000fffff984 */ /* 0x000fe20000000800 */
[----:B------:R-:W-:Y:S01]  /*dfb0*/  @!PT LDS RZ, [RZ] ;  /* 0x00000000fffff984 */ /* 0x000fe20000000800 */
[----:B------:R-:W-:Y:S01]  /*dfc0*/  @!PT LDS RZ, [RZ] ;  /* 0x00000000fffff984 */ /* 0x000fe20000000800 */
[----:B------:R2:W-:Y:S04]  /*dfd0*/  @!P1 LDGSTS.E.BYPASS.LTC128B.128 [R225+0x13800], desc[UR16][R58.64+0x80] ;  /* 0x138000803ae19fae */ /* 0x0005e8000b981a10 */
[----:B------:R-:W-:Y:S04]  /*dfe0*/  @P1 STS.128 [R225+0x13800], RZ ;  /* 0x013800ffe1001388 */ /* 0x000fe80000000c00 */
[----:B------:R-:W-:Y:S04]  /*dff0*/  LDSM.16.M88.4 R136, [R187] ;  /* 0x00000000bb88783b */ /* 0x000fe80000000200 */
[----:B------:R-:W5:Y:S04]  /*e000*/  LDSM.16.M88.4 R140, [R184+UR5+0x4000] ;  /* 0x00400005b88c783b */ /* 0x000f680008000200 */
[----:B------:R-:W3:Y:S04]  /*e010*/  LDSM.16.M88.4 R144, [R184+UR5+0x4800] ;  /* 0x00480005b890783b */ /* 0x000ee80008000200 */
        /* <DEDUP_REMOVED lines=8> */
[C---:B-----5:R-:W-:Y:S03]  /*e0a0*/  HMMA.16816.F32 R4, R136.reuse, R140, RZ ;  /* 0x0000008c8804723c */ /* 0x060fe600000018ff */
[----:B------:R-:W5:Y:S04]  /*e0b0*/  LDSM.16.M88.4 R176, [R2+0x4000] ;  /* 0x0040000002b0783b */ /* 0x000f680000000200 */
[----:B------:R-:W5:Y:S01]  /*e0c0*/  LDSM.16.M88.4 R180, [R2+0x4800] ;  /* 0x0048000002b4783b */ /* 0x000f620000000200 */
[C---:B------:R-:W-:Y:S03]  /*e0d0*/  HMMA.16816.F32 R8, R136.reuse, R142, RZ ;  /* 0x0000008e8808723c */ /* 0x040fe600000018ff */
[----:B------:R-:W5:Y:S04]  /*e0e0*/  LDSM.16.M88.4 R140, [R2+0x5000] ;  /* 0x00500000028c783b */ /* 0x000f680000000200 */
[----:B------:R-:W-:Y:S01]  /*e0f0*/  LDSM.16.M88.4 R188, [R3+0x8000] ;  /* 0x0080000003bc783b */ /* 0x000fe20000000200 */
[C---:B---3--:R-:W-:Y:S03]  /*e100*/  HMMA.16816.F32 R12, R136.reuse, R144, RZ ;  /* 0x00000090880c723c */ /* 0x048fe600000018ff */
[----:B------:R-:W-:Y:S05]  /*e110*/  LDSM.16.M88.4 R192, [R132+0xb000] ;  /* 0x00b0000084c0783b */ /* 0x000fea0000000200 */
[C---:B------:R-:W-:Y:S01]  /*e120*/  HMMA.16816.F32 R16, R136.reuse, R146, RZ ;  /* 0x000000928810723c */ /* 0x040fe200000018ff */
[----:B------:R-:W-:Y:S07]  /*e130*/  LDSM.16.M88.4 R144, [R2+0x6000] ;  /* 0x006000000290783b */ /* 0x000fee0000000200 */
[C---:B----4-:R-:W-:Y:S08]  /*e140*/  HMMA.16816.F32 R20, R136.reuse, R148, RZ ;  /* 0x000000948814723c */ /* 0x050ff000000018ff */
[C---:B------:R-:W-:Y:S01]  /*e150*/  HMMA.16816.F32 R24, R136.reuse, R150, RZ ;  /* 0x000000968818723c */ /* 0x040fe200000018ff */
[----:B------:R-:W-:Y:S07]  /*e160*/  LDSM.16.M88.4 R148, [R2+0x6800] ;  /* 0x006800000294783b */ /* 0x000fee0000000200 */
[C---:B-1----:R-:W-:Y:S08]  /*e170*/  HMMA.16816.F32 R28, R136.reuse, R152, RZ ;  /* 0x00000098881c723c */ /* 0x042ff000000018ff */
[C---:B------:R-:W-:Y:S01]  /*e180*/  HMMA.16816.F32 R32, R136.reuse, R154, RZ ;  /* 0x0000009a8820723c */ /* 0x040fe200000018ff */
[----:B------:R-:W-:Y:S07]  /*e190*/  LDSM.16.M88.4 R152, [R2+0x7000] ;  /* 0x007000000298783b */ /* 0x000fee0000000200 */
[C---:B--2---:R-:W-:Y:S08]  /*e1a0*/  HMMA.16816.F32 R36, R136.reuse, R156, RZ ;  /* 0x0000009c8824723c */ /* 0x044ff000000018ff */
[C---:B------:R-:W-:Y:S01]  /*e1b0*/  HMMA.16816.F32 R40, R136.reuse, R158, RZ ;  /* 0x0000009e8828723c */ /* 0x040fe200000018ff */
[----:B------:R-:W-:Y:S07]  /*e1c0*/  LDSM.16.M88.4 R156, [R2+0x7800] ;  /* 0x00780000029c783b */ /* 0x000fee0000000200 */
        /* <DEDUP_REMOVED lines=10> */
[C---:B-----5:R-:W-:Y:S08]  /*e270*/  HMMA.16816.F32 R4, R172.reuse, R176, R4 ;  /* 0x000000b0ac04723c */ /* 0x060ff00000001804 */
        /* <DEDUP_REMOVED lines=240> */
.L_x_1245:
        /* <DEDUP_REMOVED lines=99> */
.L_x_1244:
        /* <DEDUP_REMOVED lines=34> */
[----:B------:R-:W-:Y:S08]  /*f9d0*/  SHFL.BFLY PT, R2, R135, 0x2, 0x1f ;  /* 0x0c401f0087027f89 */ /* 0x000ff000000e0000 */
        /* <DEDUP_REMOVED lines=74> */
[----:B------:R-:W-:Y:S03]  /*fe80*/  FMUL.FTZ R92, R2, R92 ;  /* 0x0000005c025c7220 */ /* 0x000fe60000410000 */
        /* <DEDUP_REMOVED lines=90> */
[----:B------:R-:W-:Y:S01]  /*10430*/  ISETP.GT.AND P1, PT, R213, R206, PT ;  /* 0x000000ced500720c */ /* 0x000fe20003f24270 */
        /* <DEDUP_REMOVED lines=43> */
[----:B------:R-:W-:Y:S01]  /*106f0*/  FADD.FTZ R168, R168, R169 ;  /* 0x000000a9a8a87221 */ /* 0x000fe20000010000 */
[C---:B------:R-:W-:Y:S01]  /*10700*/  HMMA.16816.F32 R8, R120.reuse, R124, R8 ;  /* 0x0000007c7808723c */ /* 0x040fe20000001808 */
[----:B------:R-:W-:Y:S06]  /*10710*/  LDSM.16.MT88.4 R140, [R204+0x4800] ;  /* 0x00480000cc8c783b */ /* 0x000fec0000004200 */
[----:B------:R-:W-:Y:S01]  /*10720*/  MUFU.EX2 R49, R49 ;  /* 0x0000003100317308 */ /* 0x000fe20000000800 */
[C---:B---3--:R-:W-:Y:S01]  /*10730*/  F2FP.F16.F32.PACK_AB R23, R174.reuse, R173 ;  /* 0x000000adae17723e */ /* 0x048fe200000000ff */
[----:B------:R-:W-:Y:S01]  /*10740*/  FADD.FTZ R173, R173, R168 ;  /* 0x000000a8adad7221 */ /* 0x000fe20000010000 */
[C---:B------:R-:W-:Y:S01]  /*10750*/  HMMA.16816.F32 R68, R120.reuse, R126, R68 ;  /* 0x0000007e7844723c */ /* 0x040fe20000001844 */
[----:B------:R-:W2:Y:S06]  /*10760*/  LDSM.16.MT88.4 R124, [R197+0x10800] ;  /* 0x01080000c57c783b */ /* 0x000eac0000004200 */
        /* <DEDUP_REMOVED lines=91> */
[----:B------:R-:W-:Y:S04]  /*10d20*/  FADD.FTZ R142, R142, R173 ;  /* 0x000000ad8e8e7221 */ /* 0x000fe80000010000 */
[----:B------:R-:W-:Y:S01]  /*10d30*/  FADD.FTZ R141, R141, R142 ;  /* 0x0000008e8d8d7221 */ /* 0x000fe20000010000 */
[C---:B------:R-:W-:Y:S04]  /*10d40*/  HMMA.16816.F32 R8, R20.reuse, R28, R8 ;  /* 0x0000001c1408723c */ /* 0x040fe80000001808 */
[----:B------:R-:W-:Y:S01]  /*10d50*/  MUFU.EX2 R138, R138 ;  /* 0x0000008a008a7308 */ /* 0x000fe20000000800 */
[----:B------:R-:W-:Y:S04]  /*10d60*/  FADD.FTZ R146, R146, R141 ;  /* 0x0000008d92927221 */ /* 0x000fe80000010000 */
[----:B------:R-:W-:Y:S01]  /*10d70*/  FADD.FTZ R147, R147, R146 ;  /* 0x0000009293937221 */ /* 0x000fe20000010000 */
[C---:B------:R-:W-:Y:S01]  /*10d80*/  HMMA.16816.F32 R68, R20.reuse, R30, R68 ;  /* 0x0000001e1444723c */ /* 0x040fe20000001844 */
[----:B------:R-:W3:Y:S03]  /*10d90*/  LDSM.16.MT88.4 R28, [R197+0x11800] ;  /* 0x01180000c51c783b */ /* 0x000ee60000004200 */
[----:B------:R-:W4:Y:S04]  /*10da0*/  MUFU.EX2 R137, R137 ;  /* 0x0000008900897308 */ /* 0x000f280000000800 */
        /* <DEDUP_REMOVED lines=27> */
[----:B--2---:R-:W-:Y:S02]  /*10f60*/  F2FP.F16.F32.PACK_AB R20, R139, R136 ;  /* 0x000000888b14723e */ /* 0x004fe400000000ff */
[----:B----4-:R-:W-:Y:S01]  /*10f70*/  F2FP.F16.F32.PACK_AB R21, R137, R138 ;  /* 0x0000008a8915723e */ /* 0x010fe200000000ff */
[----:B------:R-:W-:Y:S01]  /*10f80*/  FADD.FTZ R138, R138, R147 ;  /* 0x000000938a8a7221 */ /* 0x000fe20000010000 */
[----:B------:R-:W-:Y:S02]  /*10f90*/  F2FP.F16.F32.PACK_AB R22, R149, R148 ;  /* 0x000000949516723e */ /* 0x000fe400000000ff */
[----:B------:R-:W-:Y:S03]  /*10fa0*/  F2FP.F16.F32.PACK_AB R23, R151, R150 ;  /* 0x000000969717723e */ /* 0x000fe600000000ff */
[----:B------:R-:W2:Y:S01]  /*10fb0*/  MUFU.EX2 R122, R122 ;  /* 0x0000007a007a7308 */ /* 0x000ea20000000800 */
[----:B------:R-:W-:Y:S04]  /*10fc0*/  FADD.FTZ R137, R137, R138 ;  /* 0x0000008a89897221 */ /* 0x000fe80000010000 */
[----:B------:R-:W-:Y:S01]  /*10fd0*/  FADD.FTZ R150, R150, R137 ;  /* 0x0000008996967221 */ /* 0x000fe20000010000 */
[C---:B-1----:R-:W-:Y:S03]  /*10fe0*/  HMMA.16816.F32 R8, R20.reuse, R24, R8 ;  /* 0x000000181408723c */ /* 0x042fe60000001808 */
[----:B------:R-:W-:Y:S05]  /*10ff0*/  FADD.FTZ R150, R151, R150 ;  /* 0x0000009697967221 */ /* 0x000fea0000010000 */
        /* <DEDUP_REMOVED lines=23> */
[----:B------:R-:W-:Y:S02]  /*11170*/  F2FP.F16.F32.PACK_AB R20, R121, R120 ;  /* 0x000000787914723e */ /* 0x000fe400000000ff */
[C---:B--2---:R-:W-:Y:S01]  /*11180*/  F2FP.F16.F32.PACK_AB R21, R122.reuse, R123 ;  /* 0x0000007b7a15723e */ /* 0x044fe200000000ff */
[----:B------:R-:W-:Y:S01]  /*11190*/  FADD.FTZ R123, R123, R150 ;  /* 0x000000967b7b7221 */ /* 0x000fe20000010000 */
[----:B------:R-:W-:Y:S02]  /*111a0*/  F2FP.F16.F32.PACK_AB R22, R49, R48 ;  /* 0x000000303116723e */ /* 0x000fe400000000ff */
[C---:B------:R-:W-:Y:S01]  /*111b0*/  F2FP.F16.F32.PACK_AB R23, R51.reuse, R50 ;  /* 0x000000323317723e */ /* 0x040fe200000000ff */
[----:B------:R-:W-:Y:S04]  /*111c0*/  FADD.FTZ R123, R122, R123 ;  /* 0x0000007b7a7b7221 */ /* 0x000fe80000010000 */
[----:B------:R-:W-:Y:S02]  /*111d0*/  FADD.FTZ R50, R50, R123 ;  /* 0x0000007b32327221 */ /* 0x000fe40000010000 */
[C---:B----4-:R-:W-:Y:S03]  /*111e0*/  HMMA.16816.F32 R8, R20.reuse, R32, R8 ;  /* 0x000000201408723c */ /* 0x050fe60000001808 */
        /* <DEDUP_REMOVED lines=41> */
[----:B------:R-:W-:Y:S02]  /*11480*/  MUFU.EX2 R44, R44 ;  /* 0x0000002c002c7308 */ /* 0x000fe40000000800 */
[--C-:B------:R-:W-:Y:S01]  /*11490*/  FFMA.FTZ R47, R62, UR4, -R156.reuse ;  /* 0x000000043e2f7c23 */ /* 0x100fe2000801089c */
[--C-:B------:R-:W-:Y:S01]  /*114a0*/  FFMA.FTZ R46, R63, UR4, -R156.reuse ;  /* 0x000000043f2e7c23 */ /* 0x100fe2000801089c */
[----:B------:R-:W-:Y:S03]  /*114b0*/  FFMA.FTZ R156, R67, UR4, -R156 ;  /* 0x00000004439c7c23 */ /* 0x000fe6000801089c */
[C---:B--2---:R-:W-:Y:S03]  /*114c0*/  HMMA.16816.F32 R80, R20.reuse, R32, R80 ;  /* 0x000000201450723c */ /* 0x044fe60000001850 */
[----:B------:R-:W2:Y:S05]  /*114d0*/  MUFU.EX2 R45, R45 ;  /* 0x0000002d002d7308 */ /* 0x000eaa0000000800 */
[C---:B------:R-:W-:Y:S01]  /*114e0*/  HMMA.16816.F32 R84, R20.reuse, R34, R84 ;  /* 0x000000221454723c */ /* 0x040fe20000001854 */
[----:B------:R-:W4:Y:S04]  /*114f0*/  LDSM.16.MT88.4 R32, [R196+0x13000] ;  /* 0x01300000c420783b */ /* 0x000f280000004200 */
[----:B------:R-:W-:Y:S03]  /*11500*/  MUFU.EX2 R47, R47 ;  /* 0x0000002f002f7308 */ /* 0x000fe60000000800 */
[C---:B-1----:R-:W-:Y:S07]  /*11510*/  HMMA.16816.F32 R88, R20.reuse, R24, R88 ;  /* 0x000000181458723c */ /* 0x042fee0000001858 */
[----:B------:R-:W1:Y:S01]  /*11520*/  MUFU.EX2 R46, R46 ;  /* 0x0000002e002e7308 */ /* 0x000e620000000800 */
[C---:B------:R-:W-:Y:S01]  /*11530*/  HMMA.16816.F32 R92, R20.reuse, R26, R92 ;  /* 0x0000001a145c723c */ /* 0x040fe2000000185c */
[----:B------:R-:W5:Y:S08]  /*11540*/  LDSM.16.MT88.4 R24, [R197+0xf800] ;  /* 0x00f80000c518783b */ /* 0x000f700000004200 */
[----:B------:R-:W1:Y:S01]  /*11550*/  MUFU.EX2 R158, R158 ;  /* 0x0000009e009e7308 */ /* 0x000e620000000800 */
[C---:B---3--:R-:W-:Y:S09]  /*11560*/  HMMA.16816.F32 R96, R20.reuse, R28, R96 ;  /* 0x0000001c1460723c */ /* 0x048ff20000001860 */
[----:B------:R-:W-:Y:S01]  /*11570*/  MUFU.EX2 R60, R60 ;  /* 0x0000003c003c7308 */ /* 0x000fe20000000800 */
[C---:B------:R-:W-:Y:S01]  /*11580*/  HMMA.16816.F32 R100, R20.reuse, R30, R100 ;  /* 0x0000001e1464723c */ /* 0x040fe20000001864 */
[----:B------:R-:W3:Y:S08]  /*11590*/  LDSM.16.MT88.4 R28, [R196+0xf800] ;  /* 0x00f80000c41c783b */ /* 0x000ef00000004200 */
[----:B------:R-:W5:Y:S01]  /*115a0*/  MUFU.EX2 R61, R156 ;  /* 0x0000009c003d7308 */ /* 0x000f620000000800 */
[C---:B----4-:R-:W-:Y:S08]  /*115b0*/  HMMA.16816.F32 R104, R20.reuse, R32, R104 ;  /* 0x000000201468723c */ /* 0x050ff00000001868 */
[C---:B------:R-:W-:Y:S01]  /*115c0*/  HMMA.16816.F32 R108, R20.reuse, R34, R108 ;  /* 0x00000022146c723c */ /* 0x040fe2000000186c */
[----:B------:R-:W4:Y:S07]  /*115d0*/  LDSM.16.MT88.4 R32, [R7+0x3800] ;  /* 0x003800000720783b */ /* 0x000f2e0000004200 */
[C---:B------:R-:W-:Y:S08]  /*115e0*/  HMMA.16816.F32 R12, R20.reuse, R36, R12 ;  /* 0x00000024140c723c */ /* 0x040ff0000000180c */
[C---:B------:R-:W-:Y:S08]  /*115f0*/  HMMA.16816.F32 R112, R20.reuse, R38, R112 ;  /* 0x000000261470723c */ /* 0x040ff00000001870 */
[C---:B------:R-:W-:Y:S08]  /*11600*/  HMMA.16816.F32 R16, R20.reuse, R40, R16 ;  /* 0x000000281410723c */ /* 0x040ff00000001810 */
[----:B------:R-:W-:Y:S03]  /*11610*/  HMMA.16816.F32 R116, R20, R42, R116 ;  /* 0x0000002a1474723c */ /* 0x000fe60000001874 */
[----:B--2---:R-:W-:Y:S02]  /*11620*/  F2FP.F16.F32.PACK_AB R20, R45, R44 ;  /* 0x0000002c2d14723e */ /* 0x004fe400000000ff */
[----:B-1----:R-:W-:Y:S01]  /*11630*/  F2FP.F16.F32.PACK_AB R21, R46, R47 ;  /* 0x0000002f2e15723e */ /* 0x002fe200000000ff */
[----:B------:R-:W-:Y:S01]  /*11640*/  FADD.FTZ R47, R47, R58 ;  /* 0x0000003a2f2f7221 */ /* 0x000fe20000010000 */
[----:B------:R-:W-:Y:S02]  /*11650*/  F2FP.F16.F32.PACK_AB R22, R158, R59 ;  /* 0x0000003b9e16723e */ /* 0x000fe400000000ff */
[C---:B-----5:R-:W-:Y:S01]  /*11660*/  F2FP.F16.F32.PACK_AB R23, R61.reuse, R60 ;  /* 0x0000003c3d17723e */ /* 0x060fe200000000ff */
[----:B------:R-:W-:Y:S04]  /*11670*/  FADD.FTZ R47, R46, R47 ;  /* 0x0000002f2e2f7221 */ /* 0x000fe80000010000 */
        /* <DEDUP_REMOVED lines=9> */
[C---:B----4-:R-:W-:Y:S03]  /*11710*/  HMMA.16816.F32 R80, R20.reuse, R32, R80 ;  /* 0x000000201450723c */ /* 0x050fe60000001850 */
        /* <DEDUP_REMOVED lines=8> */
[C---:B------:R-:W-:Y:S01]  /*117a0*/  HMMA.16816.F32 R92, R20.reuse, R10, R92 ;  /* 0x0000000a145c723c */ /* 0x040fe2000000185c */
[----:B------:R-:W1:Y:S02]  /*117b0*/  LDSM.16.MT88.4 R8, [R7+0x7800] ;  /* 0x007800000708783b */ /* 0x000e640000004200 */
[----:B------:R-:W-:Y:S04]  /*117c0*/  FADD.FTZ R136, R136, R145 ;  /* 0x0000009188887221 */ /* 0x000fe80000010000 */
[----:B------:R-:W-:Y:S01]  /*117d0*/  FADD.FTZ R139, R139, R136 ;  /* 0x000000888b8b7221 */ /* 0x000fe20000010000 */
[C---:B--2---:R-:W-:Y:S03]  /*117e0*/  HMMA.16816.F32 R96, R20.reuse, R24, R96 ;  /* 0x000000181460723c */ /* 0x044fe60000001860 */
[----:B------:R-:W-:Y:S04]  /*117f0*/  FADD.FTZ R148, R148, R139 ;  /* 0x0000008b94947221 */ /* 0x000fe80000010000 */
[----:B------:R-:W-:Y:S01]  /*11800*/  FADD.FTZ R149, R149, R148 ;  /* 0x0000009495957221 */ /* 0x000fe20000010000 */
[C---:B------:R-:W-:Y:S01]  /*11810*/  HMMA.16816.F32 R100, R20.reuse, R26, R100 ;  /* 0x0000001a1464723c */ /* 0x040fe20000001864 */
[----:B------:R-:W2:Y:S02]  /*11820*/  LDSM.16.MT88.4 R24, [R204+0x7800] ;  /* 0x00780000cc18783b */ /* 0x000ea40000004200 */
[----:B------:R-:W-:Y:S04]  /*11830*/  FADD.FTZ R120, R120, R149 ;  /* 0x0000009578787221 */ /* 0x000fe80000010000 */
[----:B------:R-:W-:Y:S01]  /*11840*/  FADD.FTZ R121, R121, R120 ;  /* 0x0000007879797221 */ /* 0x000fe20000010000 */
[C---:B---3--:R-:W-:Y:S03]  /*11850*/  HMMA.16816.F32 R104, R20.reuse, R28, R104 ;  /* 0x0000001c1468723c */ /* 0x048fe60000001868 */
        /* <DEDUP_REMOVED lines=9> */
[----:B------:R-:W-:Y:S04]  /*118f0*/  FADD.FTZ R0, R44, R7 ;  /* 0x000000072c007221 */ /* 0x000fe80000010000 */
[----:B------:R-:W-:Y:S01]  /*11900*/  FADD.FTZ R0, R45, R0 ;  /* 0x000000002d007221 */ /* 0x000fe20000010000 */
[C---:B--2---:R-:W-:Y:S03]  /*11910*/  HMMA.16816.F32 R120, R20.reuse, R24, R16 ;  /* 0x000000181478723c */ /* 0x044fe60000001810 */
[----:B------:R-:W-:Y:S01]  /*11920*/  FADD.FTZ R59, R59, R0 ;  /* 0x000000003b3b7221 */ /* 0x000fe20000010000 */
[----:B------:R-:W-:Y:S03]  /*11930*/  MOV R0, R3 ;  /* 0x0000000300007202 */ /* 0x000fe60000000f00 */
[----:B------:R-:W-:Y:S01]  /*11940*/  FADD.FTZ R223, R158, R59 ;  /* 0x0000003b9edf7221 */ /* 0x000fe20000010000 */
[----:B------:R-:W-:Y:S01]  /*11950*/  HMMA.16816.F32 R116, R20, R26, R116 ;  /* 0x0000001a1474723c */ /* 0x000fe20000001874 */
[----:B------:R-:W-:Y:S08]  /*11960*/  @!UPT UIADD3 URZ, UPT, UPT, URZ, URZ, URZ ;  /* 0x000000fffffff290 */ /* 0x000ff0000fffe0ff */
[----:B------:R-:W-:Y:S11]  /*11970*/  @P1 BRA `(.L_x_1246) ;  /* 0xffffffb800641947 */ /* 0x000ff6000383ffff */
.L_x_1242:
[----:B------:R-:W1:Y:S01]  /*11980*/  SHFL.BFLY PT, R0, R223, 0x2, 0x1f ;  /* 0x0c401f00df007f89 */ /* 0x000e6200000e0000 */
[----:B------:R-:W-:Y:S01]  /*11990*/  LOP3.LUT R9, R201, 0x30, RZ, 0xc0, !PT ;  /* 0x00000030c9097812 */ /* 0x000fe200078ec0ff */
[----:B------:R-:W-:Y:S01]  /*119a0*/  S2UR UR8, SR_CTAID.Y ;  /* 0x00000000000879c3 */ /* 0x000fe20000002600 */
[----:B------:R-:W-:Y:S01]  /*119b0*/  SHF.R.U32.HI R2, RZ, 0x2, R202 ;  /* 0x00000002ff027819 */ /* 0x000fe200000116ca */
[----:B------:R-:W2:Y:S01]  /*119c0*/  SHFL.BFLY PT, R12, R221, 0x2, 0x1f ;  /* 0x0c401f00dd0c7f89 */ /* 0x000ea200000e0000 */
[C---:B------:R-:W-:Y:S01]  /*119d0*/  SHF.L.U32 R8, R202.reuse, 0x4, RZ ;  /* 0x00000004ca087819 */ /* 0x040fe200000006ff */
[----:B------:R-:W3:Y:S01]  /*119e0*/  LDCU UR4, c[0x0][0x44c] ;  /* 0x00008980ff0477ac */ /* 0x000ee20008000800 */
[----:B------:R-:W-:Y:S01]  /*119f0*/  LOP3.LUT R2, R9, 0x7, R2, 0xf8, !PT ;  /* 0x0000000709027812 */ /* 0x000fe200078ef802 */
[----:B------:R-:W-:Y:S01]  /*11a00*/  BSSY.RECONVERGENT B0, `(.L_x_1247) ;  /* 0x00000c1000007945 */ /* 0x000fe20003800200 */
[C---:B------:R-:W-:Y:S01]  /*11a10*/  SHF.L.U32 R6, R202.reuse, 0x1, RZ ;  /* 0x00000001ca067819 */ /* 0x040fe200000006ff */
[----:B------:R-:W-:Y:S08]  /*11a20*/  S2UR UR7, SR_CTAID.Z ;  /* 0x00000000000779c3 */ /* 0x000ff00000002700 */
[----:B------:R-:W-:Y:S01]  /*11a30*/  BAR.SYNC.DEFER_BLOCKING 0x0 ;  /* 0x0000000000007b1d */ /* 0x000fe20000010000 */
[----:B------:R-:W-:-:S02]  /*11a40*/  R2P PR, R202, 0x18 ;  /* 0x00000018ca007804 */ /* 0x000fc40000000000 */
[----:B------:R-:W-:Y:S02]  /*11a50*/  LOP3.LUT R203, R203, 0x6, R6, 0xf8, !PT ;  /* 0x00000006cbcb7812 */ /* 0x000fe400078ef806 */
[----:B------:R-:W-:Y:S02]  /*11a60*/  LOP3.LUT P6, RZ, R202, 0x3, RZ, 0xc0, !PT ;  /* 0x00000003caff7812 */ /* 0x000fe400078cc0ff */
[----:B------:R-:W-:Y:S01]  /*11a70*/  SEL R199, R199, 0xffffffc0, !P3 ;  /* 0xffffffc0c7c77807 */ /* 0x000fe20005800000 */
[----:B------:R-:W4:Y:S01]  /*11a80*/  LDC R15, c[0x0][0x3e0] ;  /* 0x0000f800ff0f7b82 */ /* 0x000f220000000800 */
[----:B-1----:R-:W-:Y:S01]  /*11a90*/  FADD.FTZ R7, R0, R223 ;  /* 0x000000df00077221 */ /* 0x002fe20000010000 */
[----:B------:R-:W-:Y:S02]  /*11aa0*/  SHF.L.U32 R0, R202, 0x2, RZ ;  /* 0x00000002ca007819 */ /* 0x000fe400000006ff */
[----:B------:R-:W-:Y:S01]  /*11ab0*/  SHF.R.U32.HI R202, RZ, 0x4, R202 ;  /* 0x00000004ffca7819 */ /* 0x000fe200000116ca */
[----:B--2---:R-:W-:Y:S01]  /*11ac0*/  FADD.FTZ R12, R12, R221 ;  /* 0x000000dd0c0c7221 */ /* 0x004fe20000010000 */
[----:B------:R-:W1:Y:S01]  /*11ad0*/  SHFL.BFLY PT, R4, R7, 0x1, 0x1f ;  /* 0x0c201f0007047f89 */ /* 0x000e6200000e0000 */
[----:B------:R-:W-:Y:S01]  /*11ae0*/  LOP3.LUT R14, R0, 0x1f8, RZ, 0xc0, !PT ;  /* 0x000001f8000e7812 */ /* 0x000fe200078ec0ff */
[----:B------:R-:W2:Y:S01]  /*11af0*/  S2UR UR6, SR_CTAID.X ;  /* 0x00000000000679c3 */ /* 0x000ea20000002500 */
[----:B------:R-:W-:Y:S01]  /*11b00*/  IADD3 R16, PT, PT, R202, 0x8, RZ ;  /* 0x00000008ca107810 */ /* 0x000fe20007ffe0ff */
[----:B------:R-:W5:Y:S01]  /*11b10*/  SHFL.BFLY PT, R5, R12, 0x1, 0x1f ;  /* 0x0c201f000c057f89 */ /* 0x000f6200000e0000 */
[----:B------:R-:W-:-:S02]  /*11b20*/  LOP3.LUT R133, R14, 0x38, R201, 0x78, !PT ;  /* 0x000000380e857812 */ /* 0x000fc400078e78c9 */
[----:B------:R-:W-:Y:S02]  /*11b30*/  IADD3 R14, PT, PT, R202, 0x10, RZ ;  /* 0x00000010ca0e7810 */ /* 0x000fe40007ffe0ff */
[-C--:B------:R-:W-:Y:S02]  /*11b40*/  ISETP.GE.AND P5, PT, R16, R205.reuse, PT ;  /* 0x000000cd1000720c */ /* 0x080fe40003fa6270 */
[----:B------:R-:W-:Y:S02]  /*11b50*/  ISETP.GE.AND P2, PT, R14, R205, PT ;  /* 0x000000cd0e00720c */ /* 0x000fe40003f46270 */
[----:B------:R-:W-:-:S04]  /*11b60*/  LOP3.LUT R14, R8, 0x10, RZ, 0xc0, !PT ;  /* 0x00000010080e7812 */ /* 0x000fc800078ec0ff */
[----:B------:R-:W-:Y:S01]  /*11b70*/  LEA R133, R133, R14, 0x2 ;  /* 0x0000000e85857211 */ /* 0x000fe200078e10ff */
[----:B-1----:R-:W-:Y:S01]  /*11b80*/  FADD.FTZ R4, R7, R4 ;  /* 0x0000000407047221 */ /* 0x002fe20000010000 */
[----:B------:R-:W-:Y:S01]  /*11b90*/  LOP3.LUT R7, R8, 0x1c0, RZ, 0xc0, !PT ;  /* 0x000001c008077812 */ /* 0x000fe200078ec0ff */
[----:B--2---:R-:W-:Y:S01]  /*11ba0*/  USHF.L.U32 UR6, UR6, 0x6, URZ ;  /* 0x0000000606067899 */ /* 0x004fe200080006ff */
[----:B-----5:R-:W-:Y:S01]  /*11bb0*/  FADD.FTZ R5, R12, R5 ;  /* 0x000000050c057221 */ /* 0x020fe20000010000 */
[----:B------:R-:W1:Y:S01]  /*11bc0*/  MUFU.RCP R10, R4 ;  /* 0x00000004000a7308 */ /* 0x000e620000001000 */
[----:B------:R-:W-:Y:S02]  /*11bd0*/  LOP3.LUT R6, R7, 0x38, R6, 0xf8, !PT ;  /* 0x0000003807067812 */ /* 0x000fe400078ef806 */
[----:B------:R-:W-:Y:S02]  /*11be0*/  IADD3 R12, PT, PT, R202, 0x18, RZ ;  /* 0x00000018ca0c7810 */ /* 0x000fe40007ffe0ff */
[----:B------:R-:W-:-:S02]  /*11bf0*/  LOP3.LUT R6, R203, R6, RZ, 0xfc, !PT ;  /* 0x00000006cb067212 */ /* 0x000fc400078efcff */
[----:B------:R-:W-:Y:S01]  /*11c00*/  SEL R7, R200, 0xffffffe0, !P0 ;  /* 0xffffffe0c8077807 */ /* 0x000fe20004000000 */
[----:B------:R-:W2:Y:S01]  /*11c10*/  MUFU.RCP R9, R5 ;  /* 0x0000000500097308 */ /* 0x000ea20000001000 */
[----:B------:R-:W-:Y:S02]  /*11c20*/  FSETP.NE.FTZ.AND P3, PT, R4, RZ, PT ;  /* 0x000000ff0400720b */ /* 0x000fe40003f75000 */
[----:B------:R-:W-:Y:S02]  /*11c30*/  FSETP.NE.FTZ.AND P0, PT, R5, RZ, PT ;  /* 0x000000ff0500720b */ /* 0x000fe40003f15000 */
[----:B------:R-:W-:Y:S02]  /*11c40*/  LEA R6, R6, UR5, 0x2 ;  /* 0x0000000506067c11 */ /* 0x000fe4000f8e10ff */
[----:B------:R-:W-:Y:S02]  /*11c50*/  ISETP.GE.AND P1, PT, R12, R205, PT ;  /* 0x000000cd0c00720c */ /* 0x000fe40003f26270 */
[----:B------:R-:W-:-:S02]  /*11c60*/  IADD3 R12, PT, PT, R202, 0x20, RZ ;  /* 0x00000020ca0c7810 */ /* 0x000fc40007ffe0ff */
[----:B-1----:R-:W-:Y:S02]  /*11c70*/  FSEL R10, R10, 1, P3 ;  /* 0x3f8000000a0a7808 */ /* 0x002fe40001800000 */
[C---:B------:R-:W-:Y:S01]  /*11c80*/  IADD3 R8, PT, PT, R6.reuse, 0x80, RZ ;  /* 0x0000008006087810 */ /* 0x040fe20007ffe0ff */
[----:B------:R-:W1:Y:S01]  /*11c90*/  @P3 LDC R17, c[0x0][0x458] ;  /* 0x00011600ff113b82 */ /* 0x000e620000000800 */
[----:B------:R-:W-:Y:S01]  /*11ca0*/  @P4 IADD3 R8, PT, PT, R6, -0x80, RZ ;  /* 0xffffff8006084810 */ /* 0x000fe20007ffe0ff */
[C---:B------:R-:W-:Y:S01]  /*11cb0*/  FMUL.FTZ R128, R10.reuse, R128 ;  /* 0x000000800a807220 */ /* 0x040fe20000410000 */
[----:B--2---:R-:W-:Y:S01]  /*11cc0*/  FSEL R9, R9, 1, P0 ;  /* 0x3f80000009097808 */ /* 0x004fe20000000000 */
[----:B------:R-:W-:Y:S01]  /*11cd0*/  FMUL.FTZ R129, R10, R129 ;  /* 0x000000810a817220 */ /* 0x000fe20000410000 */
[----:B------:R-:W-:Y:S01]  /*11ce0*/  ISETP.GE.AND P4, PT, R12, R205, PT ;  /* 0x000000cd0c00720c */ /* 0x000fe20003f86270 */
[C---:B------:R-:W-:Y:S01]  /*11cf0*/  FMUL.FTZ R68, R10.reuse, R68 ;  /* 0x000000440a447220 */ /* 0x040fe20000410000 */
[----:B------:R-:W-:Y:S01]  /*11d00*/  IADD3 R12, PT, PT, R199, R6, RZ ;  /* 0x00000006c70c7210 */ /* 0x000fe20007ffe0ff */
        /* <DEDUP_REMOVED lines=33> */
[C---:B------:R-:W-:Y:S01]  /*11f20*/  IADD3 R9, PT, PT, R7.reuse, R6, RZ ;  /* 0x0000000607097210 */ /* 0x040fe20007ffe0ff */
[C---:B------:R-:W-:Y:S01]  /*11f30*/  FMUL.FTZ R72, R10.reuse, R72 ;  /* 0x000000480a487220 */ /* 0x040fe20000410000 */
[C---:B------:R-:W-:Y:S01]  /*11f40*/  FMUL.FTZ R73, R10.reuse, R73 ;  /* 0x000000490a497220 */ /* 0x040fe20000410000 */
[C---:B------:R-:W-:Y:S01]  /*11f50*/  FMUL.FTZ R76, R10.reuse, R76 ;  /* 0x0000004c0a4c7220 */ /* 0x040fe20000410000 */
[C---:B------:R-:W-:Y:S01]  /*11f60*/  FMUL.FTZ R77, R10.reuse, R77 ;  /* 0x0000004d0a4d7220 */ /* 0x040fe20000410000 */
[----:B------:R-:W-:Y:S01]  /*11f70*/  IADD3 R13, PT, PT, R7, R12, RZ ;  /* 0x0000000c070d7210 */ /* 0x000fe20007ffe0ff */
[C---:B------:R-:W-:Y:S01]  /*11f80*/  FMUL.FTZ R80, R10.reuse, R80 ;  /* 0x000000500a507220 */ /* 0x040fe20000410000 */
[----:B------:R-:W-:Y:S01]  /*11f90*/  IADD3 R16, PT, PT, R199, R8, RZ ;  /* 0x00000008c7107210 */ /* 0x000fe20007ffe0ff */
[C---:B------:R-:W-:Y:S01]  /*11fa0*/  FMUL.FTZ R81, R10.reuse, R81 ;  /* 0x000000510a517220 */ /* 0x040fe20000410000 */
[C---:B------:R-:W-:Y:S01]  /*11fb0*/  FMUL.FTZ R84, R10.reuse, R84 ;  /* 0x000000540a547220 */ /* 0x040fe20000410000 */
[C---:B------:R-:W-:Y:S01]  /*11fc0*/  FMUL.FTZ R85, R10.reuse, R85 ;  /* 0x000000550a557220 */ /* 0x040fe20000410000 */
[----:B------:R-:W-:Y:S01]  /*11fd0*/  STS.64 [R6], R128 ;  /* 0x0000008006007388 */ /* 0x000fe20000000a00 */
[C---:B------:R-:W-:Y:S01]  /*11fe0*/  IADD3 R14, PT, PT, R7.reuse, R8, RZ ;  /* 0x00000008070e7210 */ /* 0x040fe20007ffe0ff */
[C---:B------:R-:W-:Y:S01]  /*11ff0*/  FMUL.FTZ R88, R10.reuse, R88 ;  /* 0x000000580a587220 */ /* 0x040fe20000410000 */
[C---:B------:R-:W-:Y:S01]  /*12000*/  FMUL.FTZ R89, R10.reuse, R89 ;  /* 0x000000590a597220 */ /* 0x040fe20000410000 */
[----:B------:R-:W-:Y:S01]  /*12010*/  STS.64 [R6+0x800], R130 ;  /* 0x0008008206007388 */ /* 0x000fe20000000a00 */
[C---:B------:R-:W-:Y:S01]  /*12020*/  FMUL.FTZ R92, R10.reuse, R92 ;  /* 0x0000005c0a5c7220 */ /* 0x040fe20000410000 */
[C---:B------:R-:W-:Y:S01]  /*12030*/  FMUL.FTZ R93, R10.reuse, R93 ;  /* 0x0000005d0a5d7220 */ /* 0x040fe20000410000 */
[----:B------:R-:W-:Y:S01]  /*12040*/  IADD3 R7, PT, PT, R7, R16, RZ ;  /* 0x0000001007077210 */ /* 0x000fe20007ffe0ff */
[----:B------:R2:W-:Y:S01]  /*12050*/  STS.64 [R9], R68 ;  /* 0x0000004409007388 */ /* 0x0005e20000000a00 */
[C---:B------:R-:W-:Y:S01]  /*12060*/  FMUL.FTZ R96, R10.reuse, R96 ;  /* 0x000000600a607220 */ /* 0x040fe20000410000 */
[C---:B------:R-:W-:Y:S01]  /*12070*/  FMUL.FTZ R97, R10.reuse, R97 ;  /* 0x000000610a617220 */ /* 0x040fe20000410000 */
[C---:B------:R-:W-:Y:S01]  /*12080*/  FMUL.FTZ R100, R10.reuse, R100 ;  /* 0x000000640a647220 */ /* 0x040fe20000410000 */
[----:B------:R5:W-:Y:S01]  /*12090*/  STS.64 [R9+0x800], R70 ;  /* 0x0008004609007388 */ /* 0x000be20000000a00 */
[C---:B------:R-:W-:Y:S01]  /*120a0*/  FMUL.FTZ R101, R10.reuse, R101 ;  /* 0x000000650a657220 */ /* 0x040fe20000410000 */
[C---:B------:R-:W-:Y:S01]  /*120b0*/  FMUL.FTZ R104, R10.reuse, R104 ;  /* 0x000000680a687220 */ /* 0x040fe20000410000 */
[C---:B------:R-:W-:Y:S01]  /*120c0*/  FMUL.FTZ R105, R10.reuse, R105 ;  /* 0x000000690a697220 */ /* 0x040fe20000410000 */
[----:B------:R3:W-:Y:S01]  /*120d0*/  STS.64 [R12], R72 ;  /* 0x000000480c007388 */ /* 0x0007e20000000a00 */
[C---:B------:R-:W-:Y:S01]  /*120e0*/  FMUL.FTZ R108, R10.reuse, R108 ;  /* 0x0000006c0a6c7220 */ /* 0x040fe20000410000 */
[C---:B------:R-:W-:Y:S01]  /*120f0*/  FMUL.FTZ R109, R10.reuse, R109 ;  /* 0x0000006d0a6d7220 */ /* 0x040fe20000410000 */
[C---:B------:R-:W-:Y:S01]  /*12100*/  FMUL.FTZ R124, R10.reuse, R124 ;  /* 0x0000007c0a7c7220 */ /* 0x040fe20000410000 */
[----:B------:R-:W-:Y:S01]  /*12110*/  STS.64 [R12+0x800], R74 ;  /* 0x0008004a0c007388 */ /* 0x000fe20000000a00 */
[C---:B------:R-:W-:Y:S01]  /*12120*/  FMUL.FTZ R125, R10.reuse, R125 ;  /* 0x0000007d0a7d7220 */ /* 0x040fe20000410000 */
[C---:B------:R-:W-:Y:S01]  /*12130*/  FMUL.FTZ R112, R10.reuse, R112 ;  /* 0x000000700a707220 */ /* 0x040fe20000410000 */
[C---:B------:R-:W-:Y:S01]  /*12140*/  FMUL.FTZ R113, R10.reuse, R113 ;  /* 0x000000710a717220 */ /* 0x040fe20000410000 */
[----:B------:R-:W-:Y:S01]  /*12150*/  STS.64 [R13], R76 ;  /* 0x0000004c0d007388 */ /* 0x000fe20000000a00 */
[C---:B------:R-:W-:Y:S01]  /*12160*/  FMUL.FTZ R120, R10.reuse, R120 ;  /* 0x000000780a787220 */ /* 0x040fe20000410000 */
[C---:B------:R-:W-:Y:S01]  /*12170*/  FMUL.FTZ R121, R10.reuse, R121 ;  /* 0x000000790a797220 */ /* 0x040fe20000410000 */
[C---:B------:R-:W-:Y:S01]  /*12180*/  FMUL.FTZ R116, R10.reuse, R116 ;  /* 0x000000740a747220 */ /* 0x040fe20000410000 */
[----:B------:R-:W-:Y:S01]  /*12190*/  STS.64 [R13+0x800], R78 ;  /* 0x0008004e0d007388 */ /* 0x000fe20000000a00 */
[----:B------:R-:W-:Y:S01]  /*121a0*/  FMUL.FTZ R117, R10, R117 ;  /* 0x000000750a757220 */ /* 0x000fe20000410000 */
[----:B------:R-:W1:Y:S01]  /*121b0*/  @P0 LDC R18, c[0x0][0x458] ;  /* 0x00011600ff120b82 */ /* 0x000e620000000800 */
[----:B------:R-:W4:Y:S01]  /*121c0*/  @P3 MUFU.LG2 R4, R4 ;  /* 0x0000000400043308 */ /* 0x000f220000000c00 */
[----:B------:R-:W-:Y:S01]  /*121d0*/  STS.64 [R8], R80 ;  /* 0x0000005008007388 */ /* 0x000fe20000000a00 */
[----:B--2---:R-:W-:-:S03]  /*121e0*/  MOV R69, 0xff800000 ;  /* 0xff80000000457802 */ /* 0x004fc60000000f00 */
[----:B------:R-:W-:Y:S01]  /*121f0*/  STS.64 [R8+0x800], R82 ;  /* 0x0008005208007388 */ /* 0x000fe20000000a00 */
[----:B------:R-:W-:Y:S01]  /*12200*/  MOV R68, 0xff800000 ;  /* 0xff80000000447802 */ /* 0x000fe20000000f00 */
[----:B------:R-:W2:Y:S01]  /*12210*/  LDC.64 R10, c[0x0][0x430] ;  /* 0x00010c00ff0a7b82 */ /* 0x000ea20000000a00 */
[----:B------:R-:W4:Y:S01]  /*12220*/  @P0 MUFU.LG2 R5, R5 ;  /* 0x0000000500050308 */ /* 0x000f220000000c00 */
[----:B------:R-:W-:Y:S01]  /*12230*/  STS.64 [R14], R84 ;  /* 0x000000540e007388 */ /* 0x000fe20000000a00 */
[----:B-----5:R-:W-:Y:S02]  /*12240*/  IADD3 R70, PT, PT, R202, 0x28, RZ ;  /* 0x00000028ca467810 */ /* 0x020fe40007ffe0ff */
[----:B---3--:R-:W-:Y:S01]  /*12250*/  LOP3.LUT R73, R198, 0x1f80, RZ, 0xc0, !PT ;  /* 0x00001f80c6497812 */ /* 0x008fe200078ec0ff */
[----:B------:R-:W-:Y:S04]  /*12260*/  STS.64 [R14+0x800], R86 ;  /* 0x000800560e007388 */ /* 0x000fe80000000a00 */
[----:B------:R-:W-:Y:S04]  /*12270*/  STS.64 [R16], R88 ;  /* 0x0000005810007388 */ /* 0x000fe80000000a00 */
[----:B------:R-:W-:Y:S04]  /*12280*/  STS.64 [R16+0x800], R90 ;  /* 0x0008005a10007388 */ /* 0x000fe80000000a00 */
[----:B------:R-:W-:Y:S04]  /*12290*/  STS.64 [R7], R92 ;  /* 0x0000005c07007388 */ /* 0x000fe80000000a00 */
[----:B------:R-:W-:Y:S01]  /*122a0*/  STS.64 [R7+0x800], R94 ;  /* 0x0008005e07007388 */ /* 0x000fe20000000a00 */
[----:B--2---:R-:W-:-:S03]  /*122b0*/  IMAD R10, R10, UR8, R215 ;  /* 0x000000080a0a7c24 */ /* 0x004fc6000f8e02d7 */
[----:B------:R-:W-:Y:S04]  /*122c0*/  STS.64 [R6+0x4000], R96 ;  /* 0x0040006006007388 */ /* 0x000fe80000000a00 */
[----:B------:R2:W-:Y:S04]  /*122d0*/  STS.64 [R6+0x4800], R98 ;  /* 0x0048006206007388 */ /* 0x0005e80000000a00 */
[----:B------:R-:W-:Y:S04]  /*122e0*/  STS.64 [R9+0x4000], R100 ;  /* 0x0040006409007388 */ /* 0x000fe80000000a00 */
[----:B------:R3:W-:Y:S04]  /*122f0*/  STS.64 [R9+0x4800], R102 ;  /* 0x0048006609007388 */ /* 0x0007e80000000a00 */
[----:B------:R1:W-:Y:S04]  /*12300*/  STS.64 [R12+0x4000], R104 ;  /* 0x004000680c007388 */ /* 0x0003e80000000a00 */
[----:B------:R1:W-:Y:S04]  /*12310*/  STS.64 [R12+0x4800], R106 ;  /* 0x0048006a0c007388 */ /* 0x0003e80000000a00 */
[----:B------:R1:W-:Y:S04]  /*12320*/  STS.64 [R13+0x4000], R108 ;  /* 0x0040006c0d007388 */ /* 0x0003e80000000a00 */
[----:B------:R1:W-:Y:S01]  /*12330*/  STS.64 [R13+0x4800], R110 ;  /* 0x0048006e0d007388 */ /* 0x0003e20000000a00 */
[----:B--2---:R-:W-:-:S03]  /*12340*/  IADD3 R6, PT, PT, -R215, RZ, RZ ;  /* 0x000000ffd7067210 */ /* 0x004fc60007ffe1ff */
[----:B------:R2:W-:Y:S04]  /*12350*/  STS.64 [R8+0x4000], R124 ;  /* 0x0040007c08007388 */ /* 0x0005e80000000a00 */
[----:B------:R2:W-:Y:S01]  /*12360*/  STS.64 [R8+0x4800], R126 ;  /* 0x0048007e08007388 */ /* 0x0005e20000000a00 */
[----:B----4-:R-:W-:Y:S02]  /*12370*/  IMAD R6, R15, R6, UR7 ;  /* 0x000000070f067e24 */ /* 0x010fe4000f8e0206 */
[----:B---3--:R-:W-:Y:S01]  /*12380*/  @P3 FMUL.FTZ R9, R4, 0.69314718246459960938 ;  /* 0x3f31721804093820 */ /* 0x008fe20000410000 */
[----:B------:R2:W-:Y:S01]  /*12390*/  STS.64 [R14+0x4000], R112 ;  /* 0x004000700e007388 */ /* 0x0005e20000000a00 */
[----:B------:R-:W-:Y:S02]  /*123a0*/  IMAD R6, R10, R15, R6 ;  /* 0x0000000f0a067224 */ /* 0x000fe400078e0206 */
[----:B------:R-:W-:Y:S01]  /*123b0*/  @P0 FMUL.FTZ R4, R5, 0.69314718246459960938 ;  /* 0x3f31721805040820 */ /* 0x000fe20000410000 */
[----:B-1----:R-:W-:Y:S01]  /*123c0*/  @P3 FFMA.FTZ R69, R132, R17, R9 ;  /* 0x0000001184453223 */ /* 0x002fe20000010009 */
[----:B------:R2:W-:Y:S01]  /*123d0*/  STS.64 [R14+0x4800], R114 ;  /* 0x004800720e007388 */ /* 0x0005e20000000a00 */
[----:B------:R-:W-:-:S02]  /*123e0*/  IMAD R71, R6, R11, UR6 ;  /* 0x0000000606477e24 */ /* 0x000fc4000f8e020b */
[----:B------:R-:W-:Y:S01]  /*123f0*/  @P0 FFMA.FTZ R68, R3, R18, R4 ;  /* 0x0000001203440223 */ /* 0x000fe20000010004 */
[----:B------:R2:W-:Y:S01]  /*12400*/  STS.64 [R16+0x4000], R120 ;  /* 0x0040007810007388 */ /* 0x0005e20000000a00 */
[----:B------:R-:W-:-:S03]  /*12410*/  IMAD R3, R71, UR4, RZ ;  /* 0x0000000447037c24 */ /* 0x000fc6000f8e02ff */
[----:B------:R2:W-:Y:S04]  /*12420*/  STS.64 [R16+0x4800], R122 ;  /* 0x0048007a10007388 */ /* 0x0005e80000000a00 */
[----:B------:R2:W-:Y:S04]  /*12430*/  STS.64 [R7+0x4000], R116 ;  /* 0x0040007407007388 */ /* 0x0005e80000000a00 */
[----:B------:R2:W-:Y:S01]  /*12440*/  STS.64 [R7+0x4800], R118 ;  /* 0x0048007607007388 */ /* 0x0005e20000000a00 */
[----:B------:R-:W-:Y:S06]  /*12450*/  BAR.SYNC.DEFER_BLOCKING 0x0 ;  /* 0x0000000000007b1d */ /* 0x000fec0000010000 */
[----:B------:R2:W1:Y:S04]  /*12460*/  LDS.128 R64, [R133+UR5] ;  /* 0x0000000585407984 */ /* 0x0004680008000c00 */
[----:B------:R2:W3:Y:S04]  /*12470*/  LDS.128 R60, [R133+UR5+0x800] ;  /* 0x00080005853c7984 */ /* 0x0004e80008000c00 */
[----:B------:R2:W4:Y:S04]  /*12480*/  LDS.128 R56, [R133+UR5+0x1000] ;  /* 0x0010000585387984 */ /* 0x0005280008000c00 */
[----:B------:R2:W1:Y:S04]  /*12490*/  LDS.128 R52, [R133+UR5+0x1800] ;  /* 0x0018000585347984 */ /* 0x0004680008000c00 */
        /* <DEDUP_REMOVED lines=11> */
[----:B------:R2:W1:Y:S01]  /*12550*/  LDS.128 R4, [R133+UR5+0x7800] ;  /* 0x0078000585047984 */ /* 0x0004620008000c00 */
[----:B---34-:R-:W-:Y:S05]  /*12560*/  @P6 BRA `(.L_x_1248) ;  /* 0x0000000000286947 */ /* 0x018fea0003800000 */
[----:B------:R-:W3:Y:S01]  /*12570*/  LDCU.64 UR4, c[0x0][0x428] ;  /* 0x00008500ff0477ac */ /* 0x000ee20008000a00 */
[C---:B------:R-:W-:Y:S01]  /*12580*/  VIADD R74, R2.reuse, 0x8 ;  /* 0x00000008024a7836 */ /* 0x040fe20000000000 */
[C---:B------:R-:W-:Y:S02]  /*12590*/  IADD3 R72, P0, PT, R71.reuse, R2, RZ ;  /* 0x0000000247487210 */ /* 0x040fe40007f1e0ff */
[-C--:B------:R-:W-:Y:S02]  /*125a0*/  ISETP.GE.AND P6, PT, R2, R205.reuse, PT ;  /* 0x000000cd0200720c */ /* 0x080fe40003fc6270 */
[----:B------:R-:W-:Y:S02]  /*125b0*/  ISETP.GE.AND P3, PT, R74, R205, PT ;  /* 0x000000cd4a00720c */ /* 0x000fe40003f66270 */
[----:B------:R-:W-:Y:S02]  /*125c0*/  LEA.HI.X.SX32 R71, R71, RZ, 0x1, P0 ;  /* 0x000000ff47477211 */ /* 0x000fe400000f0eff */
[----:B---3--:R-:W-:-:S04]  /*125d0*/  LEA R74, P0, R72, UR4, 0x2 ;  /* 0x00000004484a7c11 */ /* 0x008fc8000f8010ff */
[----:B------:R-:W-:-:S05]  /*125e0*/  LEA.HI.X R75, R72, UR5, R71, 0x2, P0 ;  /* 0x00000005484b7c11 */ /* 0x000fca00080f1447 */
[----:B------:R3:W-:Y:S04]  /*125f0*/  @!P6 STG.E desc[UR16][R74.64], R69 ;  /* 0x000000454a00e986 */ /* 0x0007e8000c101910 */
[----:B------:R3:W-:Y:S02]  /*12600*/  @!P3 STG.E desc[UR16][R74.64+0x20], R68 ;  /* 0x000020444a00b986 */ /* 0x0007e4000c101910 */
.L_x_1248:
[----:B------:R-:W-:Y:S05]  /*12610*/  BSYNC.RECONVERGENT B0 ;  /* 0x0000000000007941 */ /* 0x000fea0003800200 */
.L_x_1247:
[-C--:B------:R-:W-:Y:S01]  /*12620*/  ISETP.GE.AND P6, PT, R202, R205.reuse, PT ;  /* 0x000000cdca00720c */ /* 0x080fe20003fc6270 */
[----:B------:R-:W-:Y:S01]  /*12630*/  BSSY.RECONVERGENT B0, `(.L_x_1249) ;  /* 0x0000011000007945 */ /* 0x000fe20003800200 */
[----:B------:R-:W-:Y:S02]  /*12640*/  LOP3.LUT R2, R73, 0x3c, R0, 0xf8, !PT ;  /* 0x0000003c49027812 */ /* 0x000fe400078ef800 */
[----:B------:R-:W-:Y:S02]  /*12650*/  ISETP.GE.AND P3, PT, R70, R205, PT ;  /* 0x000000cd4600720c */ /* 0x000fe40003f66270 */
[----:B------:R-:W-:Y:S02]  /*12660*/  LOP3.LUT R70, R0, 0x3c, RZ, 0xc0, !PT ;  /* 0x0000003c00467812 */ /* 0x000fe400078ec0ff */
[----:B---3--:R-:W-:Y:S01]  /*12670*/  IADD3 R69, P0, PT, R3, R2, RZ ;  /* 0x0000000203457210 */ /* 0x008fe20007f1e0ff */
[----:B------:R-:W-:Y:S01]  /*12680*/  VIADD R2, R202, 0x30 ;  /* 0x00000030ca027836 */ /* 0x000fe20000000000 */
[----:B------:R-:W-:-:S02]  /*12690*/  LOP3.LUT R0, R70, 0x40, RZ, 0xfc, !PT ;  /* 0x0000004046007812 */ /* 0x000fc400078efcff */
[----:B------:R-:W-:Y:S01]  /*126a0*/  LEA.HI.X.SX32 R68, R3, RZ, 0x1, P0 ;  /* 0x000000ff03447211 */ /* 0x000fe200000f0eff */
[----:B------:R-:W-:Y:S08]  /*126b0*/  @P6 BRA `(.L_x_1250) ;  /* 0x0000000000206947 */ /* 0x000ff00003800000 */
[----:B------:R-:W3:Y:S01]  /*126c0*/  LDCU.64 UR4, c[0x0][0x3f8] ;  /* 0x00007f00ff0477ac */ /* 0x000ee20008000a00 */
[----:B------:R-:W4:Y:S01]  /*126d0*/  LDCU UR6, c[0x0][0x440] ;  /* 0x00008800ff0677ac */ /* 0x000f220008000800 */
[----:B---3--:R-:W-:-:S04]  /*126e0*/  LEA R72, P0, R69, UR4, 0x2 ;  /* 0x0000000445487c11 */ /* 0x008fc8000f8010ff */
[----:B------:R-:W-:Y:S02]  /*126f0*/  LEA.HI.X R73, R69, UR5, R68, 0x2, P0 ;  /* 0x0000000545497c11 */ /* 0x000fe400080f1444 */
[----:B----4-:R-:W-:Y:S02]  /*12700*/  ISETP.GE.AND P6, PT, R70, UR6, PT ;  /* 0x0000000646007c0c */ /* 0x010fe4000bfc6270 */
[----:B------:R-:W-:-:S11]  /*12710*/  ISETP.GE.AND P0, PT, R0, UR6, PT ;  /* 0x0000000600007c0c */ /* 0x000fd6000bf06270 */
[----:B-1----:R3:W-:Y:S04]  /*12720*/  @!P6 STG.E.128 desc[UR16][R72.64], R64 ;  /* 0x000000404800e986 */ /* 0x0027e8000c101d10 */
[----:B------:R3:W-:Y:S02]  /*12730*/  @!P0 STG.E.128 desc[UR16][R72.64+0x100], R32 ;  /* 0x0001002048008986 */ /* 0x0007e4000c101d10 */
.L_x_1250:
[----:B------:R-:W-:Y:S05]  /*12740*/  BSYNC.RECONVERGENT B0 ;  /* 0x0000000000007941 */ /* 0x000fea0003800200 */
.L_x_1249:
[----:B------:R-:W-:Y:S01]  /*12750*/  BSSY.RECONVERGENT B0, `(.L_x_1251) ;  /* 0x0000011000007945 */ /* 0x000fe20003800200 */
[----:B------:R-:W-:Y:S02]  /*12760*/  ISETP.GE.AND P0, PT, R2, R205, PT ;  /* 0x000000cd0200720c */ /* 0x000fe40003f06270 */
[----:B------:R-:W-:Y:S01]  /*12770*/  IADD3 R202, PT, PT, R202, 0x38, RZ ;  /* 0x00000038caca7810 */ /* 0x000fe20007ffe0ff */
[----:B------:R-:W-:Y:S10]  /*12780*/  @P5 BRA `(.L_x_1252) ;  /* 0x0000000000345947 */ /* 0x000ff40003800000 */
[----:B------:R-:W4:Y:S01]  /*12790*/  LDCU UR4, c[0x0][0x440] ;  /* 0x00008800ff0477ac */ /* 0x000f220008000800 */
[----:B-1-3--:R-:W-:Y:S02]  /*127a0*/  P2R R32, PR, RZ, 0x1 ;  /* 0x00000001ff207803 */ /* 0x00afe40000000000 */
[----:B----4-:R-:W-:Y:S02]  /*127b0*/  ISETP.GE.AND P0, PT, R70, UR4, PT ;  /* 0x0000000446007c0c */ /* 0x010fe4000bf06270 */
[----:B------:R-:W-:-:S11]  /*127c0*/  ISETP.GE.AND P6, PT, R0, UR4, PT ;  /* 0x0000000400007c0c */ /* 0x000fd6000bfc6270 */
[----:B------:R-:W1:Y:S02]  /*127d0*/  @!P0 LDC.64 R2, c[0x0][0x3f8] ;  /* 0x0000fe00ff028b82 */ /* 0x000e640000000a00 */
[----:B-1----:R-:W-:-:S04]  /*127e0*/  @!P0 LEA R34, P5, R69, R2, 0x2 ;  /* 0x0000000245228211 */ /* 0x002fc800078a10ff */
[C---:B------:R-:W-:Y:S02]  /*127f0*/  @!P0 LEA.HI.X R35, R69.reuse, R3, R68, 0x2, P5 ;  /* 0x0000000345238211 */ /* 0x040fe400028f1444 */
[----:B------:R-:W1:Y:S03]  /*12800*/  @!P6 LDC.64 R2, c[0x0][0x3f8] ;  /* 0x0000fe00ff02eb82 */ /* 0x000e660000000a00 */
[----:B------:R4:W-:Y:S01]  /*12810*/  @!P0 STG.E.128 desc[UR16][R34.64+0x1000], R60 ;  /* 0x0010003c22008986 */ /* 0x0009e2000c101d10 */
[----:B------:R-:W-:Y:S02]  /*12820*/  ISETP.NE.AND P0, PT, R32, RZ, PT ;  /* 0x000000ff2000720c */ /* 0x000fe40003f05270 */
[----:B-1----:R-:W-:-:S04]  /*12830*/  @!P6 LEA R2, P5, R69, R2, 0x2 ;  /* 0x000000024502e211 */ /* 0x002fc800078a10ff */
[----:B------:R-:W-:-:S05]  /*12840*/  @!P6 LEA.HI.X R3, R69, R3, R68, 0x2, P5 ;  /* 0x000000034503e211 */ /* 0x000fca00028f1444 */
[----:B------:R4:W-:Y:S04]  /*12850*/  @!P6 STG.E.128 desc[UR16][R2.64+0x1100], R28 ;  /* 0x0011001c0200e986 */ /* 0x0009e8000c101d10 */
.L_x_1252:
[----:B------:R-:W-:Y:S05]  /*12860*/  BSYNC.RECONVERGENT B0 ;  /* 0x0000000000007941 */ /* 0x000fea0003800200 */
.L_x_1251:
[----:B------:R-:W-:Y:S01]  /*12870*/  BSSY.RECONVERGENT B0, `(.L_x_1253) ;  /* 0x0000010000007945 */ /* 0x000fe20003800200 */
[----:B------:R-:W-:-:S03]  /*12880*/  ISETP.GE.AND P5, PT, R202, R205, PT ;  /* 0x000000cdca00720c */ /* 0x000fc60003fa6270 */
[----:B------:R-:W-:Y:S10]  /*12890*/  @P2 BRA `(.L_x_1254) ;  /* 0x0000000000342947 */ /* 0x000ff40003800000 */
[----:B------:R-:W5:Y:S01]  /*128a0*/  LDCU UR4, c[0x0][0x440] ;  /* 0x00008800ff0477ac */ /* 0x000f620008000800 */
[----:B-1--4-:R-:W-:Y:S02]  /*128b0*/  P2R R28, PR, RZ, 0x1 ;  /* 0x00000001ff1c7803 */ /* 0x012fe40000000000 */
[----:B-----5:R-:W-:Y:S02]  /*128c0*/  ISETP.GE.AND P0, PT, R70, UR4, PT ;  /* 0x0000000446007c0c */ /* 0x020fe4000bf06270 */
        /* <DEDUP_REMOVED lines=10> */
.L_x_1254:
[----:B------:R-:W-:Y:S05]  /*12970*/  BSYNC.RECONVERGENT B0 ;  /* 0x0000000000007941 */ /* 0x000fea0003800200 */
.L_x_1253:
[----:B------:R-:W-:Y:S04]  /*12980*/  BSSY.RECONVERGENT B0, `(.L_x_1255) ;  /* 0x000000d000007945 */ /* 0x000fe80003800200 */
[----:B------:R-:W-:Y:S05]  /*12990*/  @P1 BRA `(.L_x_1256) ;  /* 0x00000000002c1947 */ /* 0x000fea0003800000 */
[----:B------:R-:W5:Y:S02]  /*129a0*/  LDCU UR4, c[0x0][0x440] ;  /* 0x00008800ff0477ac */ /* 0x000f640008000800 */
[----:B-----5:R-:W-:Y:S02]  /*129b0*/  ISETP.GE.AND P6, PT, R70, UR4, PT ;  /* 0x0000000446007c0c */ /* 0x020fe4000bfc6270 */
[----:B------:R-:W-:-:S11]  /*129c0*/  ISETP.GE.AND P2, PT, R0, UR4, PT ;  /* 0x0000000400007c0c */ /* 0x000fd6000bf46270 */
[----:B-1--4-:R-:W1:Y:S08]  /*129d0*/  @!P6 LDC.64 R24, c[0x0][0x3f8] ;  /* 0x0000fe00ff18eb82 */ /* 0x012e700000000a00 */
[----:B------:R-:W4:Y:S01]  /*129e0*/  @!P2 LDC.64 R2, c[0x0][0x3f8] ;  /* 0x0000fe00ff02ab82 */ /* 0x000f220000000a00 */
[----:B-1----:R-:W-:-:S04]  /*129f0*/  @!P6 LEA R24, P1, R69, R24, 0x2 ;  /* 0x000000184518e211 */ /* 0x002fc800078210ff */
[C---:B------:R-:W-:Y:S02]  /*12a00*/  @!P6 LEA.HI.X R25, R69.reuse, R25, R68, 0x2, P1 ;  /* 0x000000194519e211 */ /* 0x040fe400008f1444 */
[----:B----4-:R-:W-:-:S03]  /*12a10*/  @!P2 LEA R2, P1, R69, R2, 0x2 ;  /* 0x000000024502a211 */ /* 0x010fc600078210ff */
[----:B------:R1:W-:Y:S01]  /*12a20*/  @!P6 STG.E.128 desc[UR16][R24.64+0x3000], R52 ;  /* 0x003000341800e986 */ /* 0x0003e2000c101d10 */
[----:B------:R-:W-:-:S05]  /*12a30*/  @!P2 LEA.HI.X R3, R69, R3, R68, 0x2, P1 ;  /* 0x000000034503a211 */ /* 0x000fca00008f1444 */
[----:B------:R1:W-:Y:S04]  /*12a40*/  @!P2 STG.E.128 desc[UR16][R2.64+0x3100], R20 ;  /* 0x003100140200a986 */ /* 0x0003e8000c101d10 */
.L_x_1256:
[----:B------:R-:W-:Y:S05]  /*12a50*/  BSYNC.RECONVERGENT B0 ;  /* 0x0000000000007941 */ /* 0x000fea0003800200 */
.L_x_1255:
[----:B------:R-:W-:Y:S04]  /*12a60*/  BSSY.RECONVERGENT B0, `(.L_x_1257) ;  /* 0x000000d000007945 */ /* 0x000fe80003800200 */
[----:B------:R-:W-:Y:S05]  /*12a70*/  @P4 BRA `(.L_x_1258) ;  /* 0x00000000002c4947 */ /* 0x000fea0003800000 */
[----:B------:R-:W5:Y:S02]  /*12a80*/  LDCU UR4, c[0x0][0x440] ;  /* 0x00008800ff0477ac */ /* 0x000f640008000800 */
[----:B-----5:R-:W-:Y:S02]  /*12a90*/  ISETP.GE.AND P6, PT, R70, UR4, PT ;  /* 0x0000000446007c0c */ /* 0x020fe4000bfc6270 */
[----:B------:R-:W-:-:S11]  /*12aa0*/  ISETP.GE.AND P2, PT, R0, UR4, PT ;  /* 0x0000000400007c0c */ /* 0x000fd6000bf46270 */
[----:B-1----:R-:W1:Y:S08]  /*12ab0*/  @!P6 LDC.64 R20, c[0x0][0x3f8] ;  /* 0x0000fe00ff14eb82 */ /* 0x002e700000000a00 */
[----:B----4-:R-:W4:Y:S01]  /*12ac0*/  @!P2 LDC.64 R2, c[0x0][0x3f8] ;  /* 0x0000fe00ff02ab82 */ /* 0x010f220000000a00 */
[----:B-1----:R-:W-:-:S04]  /*12ad0*/  @!P6 LEA R20, P4, R69, R20, 0x2 ;  /* 0x000000144514e211 */ /* 0x002fc800078810ff */
[C---:B------:R-:W-:Y:S02]  /*12ae0*/  @!P6 LEA.HI.X R21, R69.reuse, R21, R68, 0x2, P4 ;  /* 0x000000154515e211 */ /* 0x040fe400020f1444 */
[----:B----4-:R-:W-:-:S03]  /*12af0*/  @!P2 LEA R2, P1, R69, R2, 0x2 ;  /* 0x000000024502a211 */ /* 0x010fc600078210ff */
[----:B------:R1:W-:Y:S01]  /*12b00*/  @!P6 STG.E.128 desc[UR16][R20.64+0x4000], R48 ;  /* 0x004000301400e986 */ /* 0x0003e2000c101d10 */
[----:B------:R-:W-:-:S05]  /*12b10*/  @!P2 LEA.HI.X R3, R69, R3, R68, 0x2, P1 ;  /* 0x000000034503a211 */ /* 0x000fca00008f1444 */
[----:B------:R1:W-:Y:S04]  /*12b20*/  @!P2 STG.E.128 desc[UR16][R2.64+0x4100], R16 ;  /* 0x004100100200a986 */ /* 0x0003e8000c101d10 */
.L_x_1258:
[----:B------:R-:W-:Y:S05]  /*12b30*/  BSYNC.RECONVERGENT B0 ;  /* 0x0000000000007941 */ /* 0x000fea0003800200 */
.L_x_1257:
[----:B------:R-:W-:Y:S04]  /*12b40*/  BSSY.RECONVERGENT B0, `(.L_x_1259) ;  /* 0x000000d000007945 */ /* 0x000fe80003800200 */
[----:B------:R-:W-:Y:S05]  /*12b50*/  @P3 BRA `(.L_x_1260) ;  /* 0x00000000002c3947 */ /* 0x000fea0003800000 */
[----:B------:R-:W5:Y:S02]  /*12b60*/  LDCU UR4, c[0x0][0x440] ;  /* 0x00008800ff0477ac */ /* 0x000f640008000800 */
[----:B-----5:R-:W-:Y:S02]  /*12b70*/  ISETP.GE.AND P4, PT, R70, UR4, PT ;  /* 0x0000000446007c0c */ /* 0x020fe4000bf86270 */
[----:B------:R-:W-:-:S11]  /*12b80*/  ISETP.GE.AND P2, PT, R0, UR4, PT ;  /* 0x0000000400007c0c */ /* 0x000fd6000bf46270 */
[----:B-12---:R-:W1:Y:S08]  /*12b90*/  @!P4 LDC.64 R16, c[0x0][0x3f8] ;  /* 0x0000fe00ff10cb82 */ /* 0x006e700000000a00 */
[----:B----4-:R-:W2:Y:S01]  /*12ba0*/  @!P2 LDC.64 R2, c[0x0][0x3f8] ;  /* 0x0000fe00ff02ab82 */ /* 0x010ea20000000a00 */
[----:B-1----:R-:W-:-:S04]  /*12bb0*/  @!P4 LEA R16, P3, R69, R16, 0x2 ;  /* 0x000000104510c211 */ /* 0x002fc800078610ff */
[C---:B------:R-:W-:Y:S02]  /*12bc0*/  @!P4 LEA.HI.X R17, R69.reuse, R17, R68, 0x2, P3 ;  /* 0x000000114511c211 */ /* 0x040fe400018f1444 */
[----:B--2---:R-:W-:-:S03]  /*12bd0*/  @!P2 LEA R2, P1, R69, R2, 0x2 ;  /* 0x000000024502a211 */ /* 0x004fc600078210ff */
[----:B------:R1:W-:Y:S01]  /*12be0*/  @!P4 STG.E.128 desc[UR16][R16.64+0x5000], R44 ;  /* 0x0050002c1000c986 */ /* 0x0003e2000c101d10 */
[----:B------:R-:W-:-:S05]  /*12bf0*/  @!P2 LEA.HI.X R3, R69, R3, R68, 0x2, P1 ;  /* 0x000000034503a211 */ /* 0x000fca00008f1444 */
[----:B------:R1:W-:Y:S04]  /*12c00*/  @!P2 STG.E.128 desc[UR16][R2.64+0x5100], R12 ;  /* 0x0051000c0200a986 */ /* 0x0003e8000c101d10 */
.L_x_1260:
[----:B------:R-:W-:Y:S05]  /*12c10*/  BSYNC.RECONVERGENT B0 ;  /* 0x0000000000007941 */ /* 0x000fea0003800200 */
.L_x_1259:
        /* <DEDUP_REMOVED lines=13> */
.L_x_1262:
[----:B------:R-:W-:Y:S05]  /*12cf0*/  BSYNC.RECONVERGENT B0 ;  /* 0x0000000000007941 */ /* 0x000fea0003800200 */
.L_x_1261:
[----:B------:R-:W-:Y:S05]  /*12d00*/  @P5 EXIT ;  /* 0x000000000000594d */ /* 0x000fea0003800000 */
[----:B------:R-:W5:Y:S02]  /*12d10*/  LDCU UR4, c[0x0][0x440] ;  /* 0x00008800ff0477ac */ /* 0x000f640008000800 */
[----:B-----5:R-:W-:Y:S02]  /*12d20*/  ISETP.GE.AND P2, PT, R70, UR4, PT ;  /* 0x0000000446007c0c */ /* 0x020fe4000bf46270 */
[----:B------:R-:W-:-:S11]  /*12d30*/  ISETP.GE.AND P0, PT, R0, UR4, PT ;  /* 0x0000000400007c0c */ /* 0x000fd6000bf06270 */
[----:B-1--4-:R-:W1:Y:S02]  /*12d40*/  @!P2 LDC.64 R2, c[0x0][0x3f8] ;  /* 0x0000fe00ff02ab82 */ /* 0x012e640000000a00 */
[----:B-1----:R-:W-:-:S04]  /*12d50*/  @!P2 LEA R2, P1, R69, R2, 0x2 ;  /* 0x000000024502a211 */ /* 0x002fc800078210ff */
[----:B------:R-:W-:-:S05]  /*12d60*/  @!P2 LEA.HI.X R3, R69, R3, R68, 0x2, P1 ;  /* 0x000000034503a211 */ /* 0x000fca00008f1444 */
[----:B------:R1:W-:Y:S01]  /*12d70*/  @!P2 STG.E.128 desc[UR16][R2.64+0x7000], R36 ;  /* 0x007000240200a986 */ /* 0x0003e2000c101d10 */
[----:B------:R-:W-:Y:S05]  /*12d80*/  @P0 EXIT ;  /* 0x000000000000094d */ /* 0x000fea0003800000 */
[----:B------:R-:W1:Y:S02]  /*12d90*/  LDCU.64 UR4, c[0x0][0x3f8] ;  /* 0x00007f00ff0477ac */ /* 0x000e640008000a00 */
[----:B-1----:R-:W-:-:S04]  /*12da0*/  LEA R2, P0, R69, UR4, 0x2 ;  /* 0x0000000445027c11 */ /* 0x002fc8000f8010ff */
[----:B------:R-:W-:-:S05]  /*12db0*/  LEA.HI.X R3, R69, UR5, R68, 0x2, P0 ;  /* 0x0000000545037c11 */ /* 0x000fca00080f1444 */
[----:B------:R-:W-:Y:S01]  /*12dc0*/  STG.E.128 desc[UR16][R2.64+0x7100], R4 ;  /* 0x0071000402007986 */ /* 0x000fe2000c101d10 */
[----:B------:R-:W-:Y:S05]  /*12dd0*/  EXIT ;  /* 0x000000000000794d */ /* 0x000fea0003800000 */
.L_x_1263:
        /* <DEDUP_REMOVED lines=10> */
.L_x_7214:


//--------------------- .text._ZN5flash24flash_fwd_splitkv_kernelI23Flash_fwd_kernel_traitsILi128ELi64ELi128ELi4ELb0ELb0EN7cutlass6half_tE19Flash_kernel_traitsILi128ELi64ELi128ELi4ES3_EELb1ELb0ELb0ELb0ELb0ELb1ELb1ELb0EEEvNS_16Flash_fwd_paramsE --------------------------
	.section	.text._ZN5flash24flash_fwd_splitkv_kernelI23Flash_fwd_kernel_traitsILi128ELi64ELi128ELi4ELb0ELb0EN7cutlass6half_tE19Flash_kernel_traitsILi128ELi64ELi128ELi4ES3_EELb1ELb0ELb0ELb0ELb0ELb1ELb1ELb0EEEvNS_16Flash_fwd_paramsE,"ax",@progbits
	.align	128
        .global         _ZN5flash24flash_fwd_splitkv_kernelI23Flash_fwd_kernel_traitsILi128ELi64ELi128ELi4ELb0ELb0EN7cutlass6half_tE19Flash_kernel_traitsILi128ELi64ELi128ELi4ES3_EELb1ELb0ELb0ELb0ELb0ELb1ELb1ELb0EEEvNS_16Flash_fwd_paramsE
        .type           _ZN5flash24flash_fwd_splitkv_kernelI23Flash_fwd_kernel_traitsILi128ELi64ELi128ELi4ELb0ELb0EN7cutlass6half_tE19Flash_kernel_traitsILi128ELi64ELi128ELi4ES3_EELb1ELb0ELb0ELb0ELb0ELb1ELb1ELb0EEEvNS_16Flash_fwd_paramsE,@function
        .size           _ZN5flash24flash_fwd_splitkv_kernelI23Flash_fwd_kernel_traitsILi128ELi64ELi128ELi4ELb0ELb0EN7cutlass6half_tE19Flash_kernel_traitsILi128ELi64ELi128ELi4ES3_EELb1ELb0ELb0ELb0ELb0ELb1ELb1ELb0EEEvNS_16Flash_fwd_paramsE,(.L_x_7215 - _ZN5flash24flash_fwd_splitkv_kernelI23Flash_fwd_kernel_traitsILi128ELi64ELi128ELi4ELb0ELb0EN7cutlass6half_tE19Flash_kernel_traitsILi128ELi64ELi128ELi4ES3_EELb1ELb0ELb0ELb0ELb0ELb1ELb1ELb0EEEvNS_16Flash_fwd_paramsE)
        .other          _ZN5flash24flash_fwd_splitkv_kernelI23Flash_fwd_kernel_traitsILi128ELi64ELi128ELi4ELb0ELb0EN7cutlass6half_tE19Flash_kernel_traitsILi128ELi64ELi128ELi4ES3_EELb1ELb0ELb0ELb0ELb0ELb1ELb1ELb0EEEvNS_16Flash_fwd_paramsE,@"STO_CUDA_ENTRY STV_DEFAULT"
_ZN5flash24flash_fwd_splitkv_kernelI23Flash_fwd_kernel_traitsILi128ELi64ELi128ELi4ELb0ELb0EN7cutlass6half_tE19Flash_kernel_traitsILi128ELi64ELi128ELi4ES3_EELb1ELb0ELb0ELb0ELb0ELb1ELb1ELb0EEEvNS_16Flash_fwd_paramsE:
.text._ZN5flash24flash_fwd_splitkv_kernelI23Flash_fwd_kernel_traitsILi128ELi64ELi128ELi4ELb0ELb0EN7cutlass6half_tE19Flash_kernel_traitsILi128ELi64ELi128ELi4ES3_EELb1ELb0ELb0ELb0ELb0ELb1ELb1ELb0EEEvNS_16Flash_fwd_paramsE:
        /* <DEDUP_REMOVED lines=30> */
[----:B------:R-:W-:-:S11]  /*01e0*/  ISETP.NE.AND.EX P0, PT, R3, RZ, PT, P0 ;  /* 0x000000ff0300720c */ /* 0x000fd60003f05300 */
[----:B------:R-:W-:Y:S01]  /*01f0*/  @P2 VIADD R225, R225, 0x1 ;  /* 0x00000001e1e12836 */ /* 0x000fe20000000000 */
[----:B------:R-:W-:Y:S02]  /*0200*/  ISETP.NE.U32.AND P2, PT, RZ, UR4, PT ;  /* 0x00000004ff007c0c */ /* 0x000fe4000bf45070 */
[----:B------:R-:W-:Y:S02]  /*0210*/  @!P1 LOP3.LUT R225, RZ, R13, RZ, 0x33, !PT ;  /* 0x0000000dffe19212 */ /* 0x000fe400078e33ff */
[----:B------:R-:W-:-:S03]  /*0220*/  ISETP.NE.AND.EX P2, PT, RZ, UR5, PT, P2 ;  /* 0x00000005ff007c0c */ /* 0x000fc6000bf45320 */
[C---:B--2---:R-:W-:Y:S01]  /*0230*/  IMAD.WIDE.U32 R20, R225.reuse, 0x4, R4 ;  /* 0x00000004e1147825 */ /* 0x044fe200078e0004 */
[----:B------:R-:W-:Y:S01]  /*0240*/  SHF.R.U32.HI R6, RZ, 0x1e, R225 ;  /* 0x0000001eff067819 */ /* 0x000fe200000116e1 */
[----:B------:R-:W1:Y:S02]  /*0250*/  LDC.64 R4, c[0x0][0x468] ;  /* 0x00011a00ff047b82 */ /* 0x000e640000000a00 */
[----:B------:R-:W-:Y:S01]  /*0260*/  IMAD.SHL.U32 R15, R225, 0x4, RZ ;  /* 0x00000004e10f7824 */ /* 0x000fe200078e00ff */
[----:B----4-:R-:W2:Y:S04]  /*0270*/  @P0 LDG.E R11, desc[UR16][R20.64] ;  /* 0x00000010140b0981 */ /* 0x010ea8000c1e1900 */
        /* <DEDUP_REMOVED lines=19> */
[----:B------:R-:W-:Y:S02]  /*03b0*/  IMAD.MOV.U32 R3, RZ, RZ, -0x1 ;  /* 0xffffffffff037424 */ /* 0x000fe400078e00ff */
[----:B------:R-:W-:-:S10]  /*03c0*/  IMAD.SHL.U32 R7, R9, 0x40, RZ ;  /* 0x0000004009077824 */ /* 0x000fd400078e00ff */
[----:B------:R3:W5:Y:S01]  /*03d0*/  @!P3 LDG.E R3, desc[UR16][R20.64] ;  /* 0x000000101403b981 */ /* 0x000762000c1e1900 */
[----:B--2---:R-:W-:-:S05]  /*03e0*/  @P4 IMAD.IADD R0, R8, 0x1, -R11 ;  /* 0x0000000108004824 */ /* 0x004fca00078e0a0b */
[----:B----4-:R-:W-:Y:S01]  /*03f0*/  ISETP.GT.AND P3, PT, R0, R7, PT ;  /* 0x000000070000720c */ /* 0x010fe20003f64270 */
[----:B-1-3--:R-:W-:-:S12]  /*0400*/  @!P0 BRA `(.L_x_1264) ;  /* 0x00000000000c8947 */ /* 0x00afd80003800000 */
[----:B------:R-:W2:Y:S02]  /*0410*/  @P1 LDG.E R4, desc[UR16][R20.64+0x4] ;  /* 0x0000041014041981 */ /* 0x000ea4000c1e1900 */
[----:B--2--5:R-:W-:-:S06]  /*0420*/  @P1 IADD3 R19, PT, PT, R4, -R3, RZ ;  /* 0x8000000304131210 */ /* 0x024fcc0007ffe0ff */
[----:B------:R1:W5:Y:S02]  /*0430*/  @!P1 LDG.E R19, desc[UR16][R20.64] ;  /* 0x0000001014139981 */ /* 0x000364000c1e1900 */
.L_x_1264:
[----:B------:R-:W-:Y:S05]  /*0440*/  @!P3 EXIT ;  /* 0x000000000000b94d */ /* 0x000fea0003800000 */
[----:B------:R-:W2:Y:S01]  /*0450*/  LDC R8, c[0x0][0x374] ;  /* 0x0000dd00ff087b82 */ /* 0x000ea20000000800 */
[----:B------:R-:W3:Y:S01]  /*0460*/  LDCU UR14, c[0x0][0x508] ;  /* 0x0000a100ff0e77ac */ /* 0x000ee20008000800 */
[----:B-----5:R-:W-:Y:S01]  /*0470*/  @P2 IMAD.IADD R116, R17, 0x1, -R2 ;  /* 0x0000000111742824 */ /* 0x020fe200078e0a02 */
[----:B------:R-:W4:Y:S05]  /*0480*/  S2R R212, SR_TID.X ;  /* 0x0000000000d47919 */ /* 0x000f2a0000002100 */
[----:B------:R-:W1:Y:S01]  /*0490*/  LDC R4, c[0x0][0x438] ;  /* 0x00010e00ff047b82 */ /* 0x000e620000000800 */
[-C--:B--2---:R-:W-:Y:S02]  /*04a0*/  IABS R14, R8.reuse ;  /* 0x00000008000e7213 */ /* 0x084fe40000000000 */
[----:B------:R-:W-:-:S02]  /*04b0*/  IABS R23, R8 ;  /* 0x0000000800177213 */ /* 0x000fc40000000000 */
[----:B------:R-:W2:Y:S03]  /*04c0*/  I2F.RP R10, R14 ;  /* 0x0000000e000a7306 */ /* 0x000ea60000209400 */
[----:B------:R-:W-:Y:S02]  /*04d0*/  IMAD.MOV R23, RZ, RZ, -R23 ;  /* 0x000000ffff177224 */ /* 0x000fe400078e0a17 */
[----:B-1----:R-:W-:-:S05]  /*04e0*/  VIADD R4, R4, 0x7f ;  /* 0x0000007f04047836 */ /* 0x002fca0000000000 */
[----:B------:R-:W-:-:S04]  /*04f0*/  SHF.R.S32.HI R21, RZ, 0x1f, R4 ;  /* 0x0000001fff157819 */ /* 0x000fc80000011404 */
[----:B------:R-:W-:Y:S01]  /*0500*/  LEA.HI R21, R21, R4, RZ, 0x7 ;  /* 0x0000000415157211 */ /* 0x000fe200078f38ff */
[----:B--2---:R-:W1:Y:S03]  /*0510*/  MUFU.RCP R24, R10 ;  /* 0x0000000a00187308 */ /* 0x004e660000001000 */
[----:B------:R-:W-:-:S05]  /*0520*/  LEA.HI.SX32 R21, R21, R8, 0x19 ;  /* 0x0000000815157211 */ /* 0x000fca00078fcaff */
[----:B------:R-:W-:-:S05]  /*0530*/  VIADD R21, R21, 0xffffffff ;  /* 0xffffffff15157836 */ /* 0x000fca0000000000 */
[----:B------:R-:W-:Y:S02]  /*0540*/  IABS R12, R21 ;  /* 0x00000015000c7213 */ /* 0x000fe40000000000 */
[----:B------:R-:W-:Y:S01]  /*0550*/  LOP3.LUT R21, R21, R8, RZ, 0x3c, !PT ;  /* 0x0000000815157212 */ /* 0x000fe200078e3cff */
[----:B-1----:R-:W-:-:S03]  /*0560*/  VIADD R24, R24, 0xffffffe ;  /* 0x0ffffffe18187836 */ /* 0x002fc60000000000 */
[----:B------:R-:W-:Y:S01]  /*0570*/  ISETP.GE.AND P0, PT, R21, RZ, PT ;  /* 0x000000ff1500720c */ /* 0x000fe20003f06270 */
[----:B------:R-:W1:Y:S02]  /*0580*/  F2I.FTZ.U32.TRUNC.NTZ R25, R24 ;  /* 0x0000001800197305 */ /* 0x000e64000021f000 */
[----:B-1----:R-:W-:Y:S02]  /*0590*/  IMAD.MOV R5, RZ, RZ, -R25 ;  /* 0x000000ffff057224 */ /* 0x002fe400078e0a19 */
[----:B------:R-:W-:Y:S02]  /*05a0*/  IMAD.MOV.U32 R24, RZ, RZ, RZ ;  /* 0x000000ffff187224 */ /* 0x000fe400078e00ff */
[----:B------:R-:W-:-:S04]  /*05b0*/  IMAD R5, R5, R14, RZ ;  /* 0x0000000e05057224 */ /* 0x000fc800078e02ff */
[----:B------:R-:W-:-:S06]  /*05c0*/  IMAD.HI.U32 R5, R25, R5, R24 ;  /* 0x0000000519057227 */ /* 0x000fcc00078e0018 */
[----:B------:R-:W-:Y:S02]  /*05d0*/  IMAD.HI.U32 R10, R5, R12, RZ ;  /* 0x0000000c050a7227 */ /* 0x000fe400078e00ff */
[----:B------:R-:W1:Y:S02]  /*05e0*/  @!P2 LDC.64 R4, c[0x0][0x488] ;  /* 0x00012200ff04ab82 */ /* 0x000e640000000a00 */
[----:B------:R-:W-:-:S05]  /*05f0*/  IMAD R23, R10, R23, R12 ;  /* 0x000000170a177224 */ /* 0x000fca00078e020c */
[----:B------:R-:W-:Y:S01]  /*0600*/  ISETP.GT.U32.AND P1, PT, R14, R23, PT ;  /* 0x000000170e00720c */ /* 0x000fe20003f24070 */
[----:B------:R-:W2:-:S12]  /*0610*/  @!P2 LDC R12, c[0x0][0x43c] ;  /* 0x00010f00ff0cab82 */ /* 0x000e980000000800 */
[----:B------:R-:W-:Y:S02]  /*0620*/  @!P1 IMAD.IADD R23, R23, 0x1, -R14 ;  /* 0x0000000117179824 */ /* 0x000fe400078e0a0e */
[----:B------:R-:W-:Y:S01]  /*0630*/  @!P1 VIADD R10, R10, 0x1 ;  /* 0x000000010a0a9836 */ /* 0x000fe20000000000 */
[----:B------:R-:W-:Y:S02]  /*0640*/  ISETP.NE.AND P1, PT, R8, RZ, PT ;  /* 0x000000ff0800720c */ /* 0x000fe40003f25270 */
[----:B-1----:R-:W-:Y:S02]  /*0650*/  @!P2 ISETP.NE.U32.AND P3, PT, R4, RZ, PT ;  /* 0x000000ff0400a20c */ /* 0x002fe40003f65070 */
[----:B------:R-:W1:Y:S01]  /*0660*/  S2R R4, SR_CTAID.Y ;  /* 0x0000000000047919 */ /* 0x000e620000002600 */
[----:B------:R-:W-:Y:S02]  /*0670*/  ISETP.GE.U32.AND P4, PT, R23, R14, PT ;  /* 0x0000000e1700720c */ /* 0x000fe40003f86070 */
[----:B------:R-:W-:Y:S01]  /*0680*/  @!P2 ISETP.NE.AND.EX P3, PT, R5, RZ, PT, P3 ;  /* 0x000000ff0500a20c */ /* 0x000fe20003f65330 */
[----:B------:R-:W-:-:S03]  /*0690*/  VIADD R5, R9, 0x1 ;  /* 0x0000000109057836 */ /* 0x000fc60000000000 */
[----:B--2---:R-:W-:Y:S01]  /*06a0*/  @!P2 SEL R12, R12, RZ, P3 ;  /* 0x000000ff0c0ca207 */ /* 0x004fe20001800000 */
[----:B------:R-:W-:-:S03]  /*06b0*/  IMAD R5, R5, 0x40, -R0 ;  /* 0x0000004005057824 */ /* 0x000fc600078e0a00 */
[----:B------:R-:W-:-:S03]  /*06c0*/  @!P2 IADD3 R116, PT, PT, R12, R19, -R2 ;  /* 0x000000130c74a210 */ /* 0x000fc60007ffe802 */
[----:B------:R-:W-:Y:S02]  /*06d0*/  @P4 VIADD R10, R10, 0x1 ;  /* 0x000000010a0a4836 */ /* 0x000fe40000000000 */
[----:B------:R-:W-:Y:S02]  /*06e0*/  VIADD R14, R116, 0x7f ;  /* 0x0000007f740e7836 */ /* 0x000fe40000000000 */
[----:B------:R-:W-:Y:S01]  /*06f0*/  @!P0 IMAD.MOV R10, RZ, RZ, -R10 ;  /* 0x000000ffff0a8224 */ /* 0x000fe200078e0a0a */
[----:B------:R-:W-:Y:S02]  /*0700*/  @!P1 LOP3.LUT R10, RZ, R8, RZ, 0x33, !PT ;  /* 0x00000008ff0a9212 */ /* 0x000fe400078e33ff */
[----:B---3--:R-:W-:Y:S02]  /*0710*/  IADD3 R5, PT, PT, R14, UR14, R5 ;  /* 0x0000000e0e057c10 */ /* 0x008fe4000fffe005 */
[----:B------:R-:W-:Y:S02]  /*0720*/  SHF.R.S32.HI R17, RZ, 0x1f, R14 ;  /* 0x0000001fff117819 */ /* 0x000fe4000001140e */
[----:B------:R-:W-:-:S02]  /*0730*/  SHF.R.S32.HI R12, RZ, 0x1f, R5 ;  /* 0x0000001fff0c7819 */ /* 0x000fc40000011405 */
[----:B------:R-:W-:Y:S02]  /*0740*/  LEA.HI R8, R17, R14, RZ, 0x7 ;  /* 0x0000000e11087211 */ /* 0x000fe400078f38ff */
[----:B------:R-:W-:Y:S02]  /*0750*/  LEA.HI R12, R12, R5, RZ, 0x7 ;  /* 0x000000050c0c7211 */ /* 0x000fe400078f38ff */
[----:B------:R-:W-:Y:S01]  /*0760*/  SHF.R.S32.HI R8, RZ, 0x7, R8 ;  /* 0x00000007ff087819 */ /* 0x000fe20000011408 */
[----:B-1----:R-:W-:Y:S01]  /*0770*/  IMAD R217, R10, R4, RZ ;  /* 0x000000040ad97224 */ /* 0x002fe200078e02ff */
[----:B------:R-:W-:-:S04]  /*0780*/  SHF.R.S32.HI R12, RZ, 0x7, R12 ;  /* 0x00000007ff0c7819 */ /* 0x000fc8000001140c */
[----:B------:R-:W-:-:S04]  /*0790*/  VIADDMNMX R5, R217, R10, R8, PT ;  /* 0x0000000ad9057246 */ /* 0x000fc80003800108 */
[----:B------:R-:W-:Y:S01]  /*07a0*/  VIMNMX R182, PT, PT, R5, R12, PT ;  /* 0x0000000c05b67248 */ /* 0x000fe20003fe0100 */
[----:B------:R-:W-:-:S03]  /*07b0*/  IMAD.MOV R5, RZ, RZ, -R225 ;  /* 0x000000ffff057224 */ /* 0x000fc600078e0ae1 */
[----:B------:R-:W-:Y:S01]  /*07c0*/  ISETP.GE.AND P0, PT, R217, R182, PT ;  /* 0x000000b6d900720c */ /* 0x000fe20003f06270 */
[----:B------:R-:W-:-:S12]  /*07d0*/  IMAD R22, R13, R5, R22 ;  /* 0x000000050d167224 */ /* 0x000fd800078e0216 */
[----:B----4-:R-:W-:Y:S05]  /*07e0*/  @!P0 BRA `(.L_x_1265) ;  /* 0x0000000800ac8947 */ /* 0x010fea0003800000 */
[----:B------:R-:W1:Y:S01]  /*07f0*/  LDC.64 R2, c[0x0][0x430] ;  /* 0x00010c00ff027b82 */ /* 0x000e620000000a00 */
[----:B------:R-:W2:Y:S01]  /*0800*/  LDCU UR4, c[0x0][0x44c] ;  /* 0x00008980ff0477ac */ /* 0x000ea20008000800 */
[----:B------:R-:W-:Y:S01]  /*0810*/  IMAD.IADD R0, R0, 0x1, -R7 ;  /* 0x0000000100007824 */ /* 0x000fe200078e0a07 */
[----:B------:R-:W-:Y:S01]  /*0820*/  SHF.R.U32.HI R9, RZ, 0x4, R212 ;  /* 0x00000004ff097819 */ /* 0x000fe200000116d4 */
[----:B------:R-:W-:Y:S01]  /*0830*/  IMAD.SHL.U32 R10, R212, 0x4, RZ ;  /* 0x00000004d40a7824 */ /* 0x000fe200078e00ff */
[----:B------:R-:W-:Y:S02]  /*0840*/  BSSY.RECONVERGENT B0, `(.L_x_1266) ;  /* 0x000001e000007945 */ /* 0x000fe40003800200 */
[CC--:B------:R-:W-:Y:S01]  /*0850*/  ISETP.GE.AND P5, PT, R9.reuse, R0.reuse, PT ;  /* 0x000000000900720c */ /* 0x0c0fe20003fa6270 */
[C---:B------:R-:W-:Y:S01]  /*0860*/  VIADD R23, R9.reuse, 0x8 ;  /* 0x0000000809177836 */ /* 0x040fe20000000000 */
[----:B------:R-:W-:Y:S01]  /*0870*/  LOP3.LUT R10, R10, 0x3c, RZ, 0xc0, !PT ;  /* 0x0000003c0a0a7812 */ /* 0x000fe200078ec0ff */
[C---:B------:R-:W-:Y:S01]  /*0880*/  VIADD R19, R9.reuse, 0x18 ;  /* 0x0000001809137836 */ /* 0x040fe20000000000 */
[C---:B------:R-:W-:Y:S01]  /*0890*/  IADD3 R21, PT, PT, R9.reuse, 0x10, RZ ;  /* 0x0000001009157810 */ /* 0x040fe20007ffe0ff */
[----:B------:R-:W-:Y:S01]  /*08a0*/  VIADD R17, R9, 0x20 ;  /* 0x0000002009117836 */ /* 0x000fe20000000000 */
[----:B------:R-:W-:-:S02]  /*08b0*/  ISETP.GE.AND P2, PT, R23, R0, PT ;  /* 0x000000001700720c */ /* 0x000fc40003f46270 */
[-C--:B------:R-:W-:Y:S02]  /*08c0*/  ISETP.GE.AND P1, PT, R21, R0.reuse, PT ;  /* 0x000000001500720c */ /* 0x080fe40003f26270 */
[-C--:B------:R-:W-:Y:S02]  /*08d0*/  ISETP.GE.AND P0, PT, R19, R0.reuse, PT ;  /* 0x000000001300720c */ /* 0x080fe40003f06270 */
[----:B------:R-:W-:Y:S02]  /*08e0*/  ISETP.GE.AND P3, PT, R17, R0, PT ;  /* 0x000000001100720c */ /* 0x000fe40003f66270 */
[----:B------:R-:W-:Y:S02]  /*08f0*/  IADD3 R15, PT, PT, R9, 0x28, RZ ;  /* 0x00000028090f7810 */ /* 0x000fe40007ffe0ff */
[----:B------:R-:W-:Y:S01]  /*0900*/  LOP3.LUT R12, R10, 0x40, RZ, 0xfc, !PT ;  /* 0x000000400a0c7812 */ /* 0x000fe200078efcff */
[----:B-1----:R-:W-:-:S04]  /*0910*/  IMAD R2, R4, R2, R225 ;  /* 0x0000000204027224 */ /* 0x002fc800078e02e1 */
[----:B------:R-:W-:-:S04]  /*0920*/  IMAD R6, R2, R13, R22 ;  /* 0x0000000d02067224 */ /* 0x000fc800078e0216 */
[----:B------:R-:W-:Y:S02]  /*0930*/  IMAD R6, R6, R3, R7 ;  /* 0x0000000306067224 */ /* 0x000fe400078e0207 */
[----:B------:R-:W-:Y:S02]  /*0940*/  IMAD.SHL.U32 R7, R212, 0x8, RZ ;  /* 0x00000008d4077824 */ /* 0x000fe400078e00ff */
[----:B--2---:R-:W-:-:S03]  /*0950*/  IMAD R8, R6, UR4, RZ ;  /* 0x0000000406087c24 */ /* 0x004fc6000f8e02ff */
[----:B------:R-:W-:-:S04]  /*0960*/  LOP3.LUT R7, R10, 0x1f80, R7, 0xf8, !PT ;  /* 0x00001f800a077812 */ /* 0x000fc800078ef807 */
        /* <DEDUP_REMOVED lines=11> */
.L_x_1267:
[----:B------:R-:W-:Y:S05]  /*0a20*/  BSYNC.RECONVERGENT B0 ;  /* 0x0000000000007941 */ /* 0x000fea0003800200 */
.L_x_1266:
        /* <DEDUP_REMOVED lines=15> */
.L_x_1269:
[----:B------:R-:W-:Y:S05]  /*0b20*/  BSYNC.RECONVERGENT B0 ;  /* 0x0000000000007941 */ /* 0x000fea0003800200 */
.L_x_1268:
        /* <DEDUP_REMOVED lines=15> */
.L_x_1271:
[----:B------:R-:W-:Y:S05]  /*0c20*/  BSYNC.RECONVERGENT B0 ;  /* 0x0000000000007941 */ /* 0x000fea0003800200 */
.L_x_1270:
        /* <DEDUP_REMOVED lines=14> */
.L_x_1273:
[----:B------:R-:W-:Y:S05]  /*0d10*/  BSYNC.RECONVERGENT B0 ;  /* 0x0000000000007941 */ /* 0x000fea0003800200 */
.L_x_1272:
        /* <DEDUP_REMOVED lines=13> */
.L_x_1275:
[----:B------:R-:W-:Y:S05]  /*0df0*/  BSYNC.RECONVERGENT B0 ;  /* 0x0000000000007941 */ /* 0x000fea0003800200 */
.L_x_1274:
        /* <DEDUP_REMOVED lines=13> */
.L_x_1277:
[----:B------:R-:W-:Y:S05]  /*0ed0*/  BSYNC.RECONVERGENT B0 ;  /* 0x0000000000007941 */ /* 0x000fea0003800200 */
.L_x_1276:
        /* <DEDUP_REMOVED lines=13> */
.L_x_1279:
[----:B------:R-:W-:Y:S05]  /*0fb0*/  BSYNC.RECONVERGENT B0 ;  /* 0x0000000000007941 */ /* 0x000fea0003800200 */
.L_x_1278:
        /* <DEDUP_REMOVED lines=13> */
.L_x_1281:
[----:B------:R-:W-:Y:S05]  /*1090*/  BSYNC.RECONVERGENT B0 ;  /* 0x0000000000007941 */ /* 0x000fea0003800200 */
.L_x_1280:
        /* <DEDUP_REMOVED lines=32> */
.L_x_1265:
        /* <DEDUP_REMOVED lines=11> */
.L_x_1282:
[----:B------:R-:W-:Y:S05]  /*1350*/  BRA.U !UP1, `(.L_x_1283) ;  /* 0x0000000509847547 */ /* 0x000fea000b800000 */
[----:B-----5:R-:W1:Y:S01]  /*1360*/  LDC R4, c[0x0][0x4f0] ;  /* 0x00013c00ff047b82 */ /* 0x020e620000000800 */
[----:B------:R-:W-:Y:S01]  /*1370*/  LEA R181, R182, 0xffffff80, 0x7 ;  /* 0xffffff80b6b57811 */ /* 0x000fe200078e38ff */
[----:B------:R-:W2:Y:S01]  /*1380*/  LDCU.64 UR4, c[0x0][0x4e8] ;  /* 0x00009d00ff0477ac */ /* 0x000ea20008000a00 */
[----:B------:R-:W-:Y:S01]  /*1390*/  MOV R12, RZ ;  /* 0x000000ff000c7202 */ /* 0x000fe20000000f00 */
        /* <DEDUP_REMOVED lines=8> */
[----:B-1----:R-:W-:-:S04]  /*1420*/  IMAD.MOV R2, RZ, RZ, -R13 ;  /* 0x000000ffff027224 */ /* 0x002fc800078e0a0d */
[----:B------:R-:W-:Y:S01]  /*1430*/  IMAD R3, R2, R5, RZ ;  /* 0x0000000502037224 */ /* 0x000fe200078e02ff */
[----:B------:R-:W-:-:S03]  /*1440*/  IABS R2, R181 ;  /* 0x000000b500027213 */ /* 0x000fc60000000000 */
[----:B------:R-:W-:-:S04]  /*1450*/  IMAD.HI.U32 R12, R13, R3, R12 ;  /* 0x000000030d0c7227 */ /* 0x000fc800078e000c */
[----:B------:R-:W-:-:S04]  /*1460*/  IMAD.MOV.U32 R3, RZ, RZ, R2 ;  /* 0x000000ffff037224 */ /* 0x000fc800078e0002 */
[----:B------:R-:W-:-:S04]  /*1470*/  IMAD.HI.U32 R2, R12, R3, RZ ;  /* 0x000000030c027227 */ /* 0x000fc800078e00ff */
[----:B--2---:R-:W-:Y:S01]  /*1480*/  IMAD.WIDE.U32 R12, R225, UR4, RZ ;  /* 0x00000004e10c7c25 */ /* 0x004fe2000f8e00ff */
[----:B------:R-:W-:-:S03]  /*1490*/  IADD3 R6, PT, PT, -R2, RZ, RZ ;  /* 0x000000ff02067210 */ /* 0x000fc60007ffe1ff */
[----:B------:R-:W-:Y:S01]  /*14a0*/  IMAD R227, R225, UR5, R13 ;  /* 0x00000005e1e37c24 */ /* 0x000fe2000f8e020d */
[----:B------:R-:W1:Y:S01]  /*14b0*/  LDCU.64 UR4, c[0x0][0x3a8] ;  /* 0x00007500ff0477ac */ /* 0x000e620008000a00 */
[----:B------:R-:W-:Y:S01]  /*14c0*/  IMAD R6, R5, R6, R3 ;  /* 0x0000000605067224 */ /* 0x000fe200078e0203 */
[----:B------:R-:W-:-:S04]  /*14d0*/  LOP3.LUT R3, R181, R4, RZ, 0x3c, !PT ;  /* 0x00000004b5037212 */ /* 0x000fc800078e3cff */
[----:B------:R-:W-:Y:S02]  /*14e0*/  ISETP.GT.U32.AND P2, PT, R5, R6, PT ;  /* 0x000000060500720c */ /* 0x000fe40003f44070 */
[----:B------:R-:W-:Y:S02]  /*14f0*/  ISETP.GE.AND P1, PT, R3, RZ, PT ;  /* 0x000000ff0300720c */ /* 0x000fe40003f26270 */
[----:B------:R-:W2:Y:S09]  /*1500*/  LDC R3, c[0x0][0x3e8] ;  /* 0x0000fa00ff037b82 */ /* 0x000eb20000000800 */
[----:B------:R-:W-:Y:S01]  /*1510*/  @!P2 IMAD.IADD R6, R6, 0x1, -R5 ;  /* 0x000000010606a824 */ /* 0x000fe200078e0a05 */
[----:B------:R-:W-:-:S02]  /*1520*/  @!P2 IADD3 R2, PT, PT, R2, 0x1, RZ ;  /* 0x000000010202a810 */ /* 0x000fc40007ffe0ff */
[----:B------:R-:W-:Y:S02]  /*1530*/  ISETP.NE.AND P2, PT, R4, RZ, PT ;  /* 0x000000ff0400720c */ /* 0x000fe40003f45270 */
[----:B------:R-:W-:-:S13]  /*1540*/  ISETP.GE.U32.AND P0, PT, R6, R5, PT ;  /* 0x000000050600720c */ /* 0x000fda0003f06070 */
[----:B------:R-:W-:Y:S02]  /*1550*/  @P0 IADD3 R2, PT, PT, R2, 0x1, RZ ;  /* 0x0000000102020810 */ /* 0x000fe40007ffe0ff */
[----:B------:R-:W-:-:S03]  /*1560*/  LEA R226, P0, R12, UR8, 0x2 ;  /* 0x000000080ce27c11 */ /* 0x000fc6000f8010ff */
[----:B------:R-:W-:Y:S01]  /*1570*/  @!P1 IMAD.MOV R2, RZ, RZ, -R2 ;  /* 0x000000ffff029224 */ /* 0x000fe200078e0a02 */
[----:B------:R-:W-:Y:S02]  /*1580*/  LEA.HI.X R227, R12, UR9, R227, 0x2, P0 ;  /* 0x000000090ce37c11 */ /* 0x000fe400080f14e3 */
[----:B------:R-:W-:-:S05]  /*1590*/  @!P2 LOP3.LUT R2, RZ, R4, RZ, 0x33, !PT ;  /* 0x00000004ff02a212 */ /* 0x000fca00078e33ff */
[----:B------:R-:W-:-:S06]  /*15a0*/  IMAD.WIDE R12, R2, 0x4, R226 ;  /* 0x00000004020c7825 */ /* 0x000fcc00078e02e2 */
[----:B------:R1:W3:Y:S01]  /*15b0*/  LDG.E R12, desc[UR16][R12.64] ;  /* 0x000000100c0c7981 */ /* 0x0002e2000c1e1900 */
[----:B--2---:R-:W-:Y:S01]  /*15c0*/  IABS R8, R3 ;  /* 0x0000000300087213 */ /* 0x004fe20000000000 */
[----:B----4-:R-:W-:Y:S01]  /*15d0*/  IMAD.U32 R134, RZ, RZ, UR12 ;  /* 0x0000000cff867e24 */ /* 0x010fe2000f8e00ff */
[----:B------:R-:W-:Y:S01]  /*15e0*/  IADD3 R2, PT, PT, -R2, RZ, RZ ;  /* 0x000000ff02027210 */ /* 0x000fe20007ffe1ff */
[----:B------:R-:W-:Y:S01]  /*15f0*/  IMAD.U32 R135, RZ, RZ, UR13 ;  /* 0x0000000dff877e24 */ /* 0x000fe2000f8e00ff */
[----:B------:R-:W2:Y:S01]  /*1600*/  I2F.RP R10, R8 ;  /* 0x00000008000a7306 */ /* 0x000ea20000209400 */
[----:B---3--:R-:W-:Y:S02]  /*1610*/  MOV R24, UR10 ;  /* 0x0000000a00187c02 */ /* 0x008fe40008000f00 */
[----:B------:R-:W-:Y:S01]  /*1620*/  IMAD R2, R4, R2, R181 ;  /* 0x0000000204027224 */ /* 0x000fe200078e02b5 */
[----:B------:R-:W-:-:S04]  /*1630*/  MOV R25, UR11 ;  /* 0x0000000b00197c02 */ /* 0x000fc80008000f00 */
[----:B--2---:R-:W2:Y:S02]  /*1640*/  MUFU.RCP R14, R10 ;  /* 0x0000000a000e7308 */ /* 0x004ea40000001000 */
[----:B--2---:R-:W-:-:S06]  /*1650*/  IADD3 R14, PT, PT, R14, 0xffffffe, RZ ;  /* 0x0ffffffe0e0e7810 */ /* 0x004fcc0007ffe0ff */
[----:B------:R-:W2:Y:S02]  /*1660*/  F2I.FTZ.U32.TRUNC.NTZ R15, R14 ;  /* 0x0000000e000f7305 */ /* 0x000ea4000021f000 */
[----:B--2---:R-:W-:Y:S01]  /*1670*/  IADD3 R5, PT, PT, RZ, -R15, RZ ;  /* 0x8000000fff057210 */ /* 0x004fe20007ffe0ff */
[----:B------:R-:W-:-:S04]  /*1680*/  IMAD.MOV.U32 R14, RZ, RZ, RZ ;  /* 0x000000ffff0e7224 */ /* 0x000fc800078e00ff */
[----:B------:R-:W-:Y:S01]  /*1690*/  IMAD R6, R5, R8, RZ ;  /* 0x0000000805067224 */ /* 0x000fe200078e02ff */
[----:B------:R-:W-:-:S03]  /*16a0*/  IABS R5, R22 ;  /* 0x0000001600057213 */ /* 0x000fc60000000000 */
[----:B------:R-:W-:Y:S01]  /*16b0*/  IMAD.HI.U32 R15, R15, R6, R14 ;  /* 0x000000060f0f7227 */ /* 0x000fe200078e000e */
[----:B------:R-:W-:-:S05]  /*16c0*/  MOV R6, R5 ;  /* 0x0000000500067202 */ /* 0x000fca0000000f00 */
[----:B------:R-:W-:-:S05]  /*16d0*/  IMAD.HI.U32 R5, R15, R6, RZ ;  /* 0x000000060f057227 */ /* 0x000fca00078e00ff */
[----:B-1----:R-:W-:-:S05]  /*16e0*/  IADD3 R13, PT, PT, -R5, RZ, RZ ;  /* 0x000000ff050d7210 */ /* 0x002fca0007ffe1ff */
[----:B------:R-:W-:Y:S01]  /*16f0*/  IMAD R13, R8, R13, R6 ;  /* 0x0000000d080d7224 */ /* 0x000fe200078e0206 */
[----:B------:R-:W-:-:S04]  /*1700*/  LOP3.LUT R6, R22, R3, RZ, 0x3c, !PT ;  /* 0x0000000316067212 */ /* 0x000fc800078e3cff */
[----:B------:R-:W-:Y:S02]  /*1710*/  ISETP.GT.U32.AND P1, PT, R8, R13, PT ;  /* 0x0000000d0800720c */ /* 0x000fe40003f24070 */
[----:B------:R-:W-:-:S11]  /*1720*/  ISETP.GE.AND P0, PT, R6, RZ, PT ;  /* 0x000000ff0600720c */ /* 0x000fd60003f06270 */
[----:B------:R-:W-:Y:S01]  /*1730*/  @!P1 IMAD.IADD R13, R13, 0x1, -R8 ;  /* 0x000000010d0d9824 */ /* 0x000fe200078e0a08 */
[----:B------:R-:W-:Y:S02]  /*1740*/  @!P1 IADD3 R5, PT, PT, R5, 0x1, RZ ;  /* 0x0000000105059810 */ /* 0x000fe40007ffe0ff */
[----:B------:R-:W-:Y:S02]  /*1750*/  ISETP.NE.AND P1, PT, R3, RZ, PT ;  /* 0x000000ff0300720c */ /* 0x000fe40003f25270 */
[----:B------:R-:W-:-:S13]  /*1760*/  ISETP.GE.U32.AND P2, PT, R13, R8, PT ;  /* 0x000000080d00720c */ /* 0x000fda0003f46070 */
[----:B------:R-:W-:-:S05]  /*1770*/  @P2 IADD3 R5, PT, PT, R5, 0x1, RZ ;  /* 0x0000000105052810 */ /* 0x000fca0007ffe0ff */
[----:B------:R-:W-:Y:S01]  /*1780*/  @!P0 IMAD.MOV R5, RZ, RZ, -R5 ;  /* 0x000000ffff058224 */ /* 0x000fe200078e0a05 */
[----:B------:R-:W-:Y:S02]  /*1790*/  @!P1 LOP3.LUT R5, RZ, R3, RZ, 0x33, !PT ;  /* 0x00000003ff059212 */ /* 0x000fe400078e33ff */
[----:B------:R-:W-:-:S05]  /*17a0*/  SHF.R.S32.HI R3, RZ, 0x1f, R2 ;  /* 0x0000001fff037819 */ /* 0x000fca0000011402 */
[C---:B------:R-:W-:Y:S02]  /*17b0*/  IMAD R4, R3.reuse, R134, RZ ;  /* 0x0000008603047224 */ /* 0x040fe400078e02ff */
[----:B------:R-:W-:Y:S02]  /*17c0*/  IMAD R3, R3, R24, RZ ;  /* 0x0000001803037224 */ /* 0x000fe400078e02ff */
[C---:B------:R-:W-:Y:S02]  /*17d0*/  IMAD R4, R2.reuse, R135, R4 ;  /* 0x0000008702047224 */ /* 0x040fe400078e0204 */
[----:B------:R-:W-:Y:S01]  /*17e0*/  IMAD R3, R2, R25, R3 ;  /* 0x0000001902037224 */ /* 0x000fe200078e0203 */
[----:B------:R-:W-:Y:S01]  /*17f0*/  SHF.R.S32.HI R17, RZ, 0x1f, R12 ;  /* 0x0000001fff117819 */ /* 0x000fe2000001140c */
[----:B------:R-:W-:-:S04]  /*1800*/  IMAD.WIDE.U32 R14, R12, UR6, RZ ;  /* 0x000000060c0e7c25 */ /* 0x000fc8000f8e00ff */
[C---:B------:R-:W-:Y:S02]  /*1810*/  IMAD R13, R17.reuse, UR6, RZ ;  /* 0x00000006110d7c24 */ /* 0x040fe4000f8e02ff */
[----:B------:R-:W-:Y:S02]  /*1820*/  IMAD R17, R17, UR4, RZ ;  /* 0x0000000411117c24 */ /* 0x000fe4000f8e02ff */
[C---:B------:R-:W-:Y:S02]  /*1830*/  IMAD R13, R12.reuse, UR7, R13 ;  /* 0x000000070c0d7c24 */ /* 0x040fe4000f8e020d */
[----:B------:R-:W-:-:S03]  /*1840*/  IMAD R17, R12, UR5, R17 ;  /* 0x000000050c117c24 */ /* 0x000fc6000f8e0211 */
[----:B------:R-:W-:Y:S01]  /*1850*/  IADD3 R15, PT, PT, R15, R13, RZ ;  /* 0x0000000d0f0f7210 */ /* 0x000fe20007ffe0ff */
[----:B------:R-:W-:Y:S01]  /*1860*/  IMAD.WIDE.U32 R12, R12, UR4, RZ ;  /* 0x000000040c0c7c25 */ /* 0x000fe2000f8e00ff */
[----:B------:R-:W1:Y:S03]  /*1870*/  LDCU.128 UR4, c[0x0][0x3d0] ;  /* 0x00007a00ff0477ac */ /* 0x000e660008000c00 */
[----:B------:R-:W-:Y:S01]  /*1880*/  IMAD.WIDE.U32 R14, R2, R134, R14 ;  /* 0x00000086020e7225 */ /* 0x000fe200078e000e */
[----:B------:R-:W-:-:S04]  /*1890*/  IADD3 R13, PT, PT, R13, R17, RZ ;  /* 0x000000110d0d7210 */ /* 0x000fc80007ffe0ff */
        /* <DEDUP_REMOVED lines=8> */
[----:B------:R-:W-:Y:S01]  /*1920*/  IMAD R2, R5, UR7, R2 ;  /* 0x0000000705027c24 */ /* 0x000fe2000f8e0202 */
[----:B------:R-:W-:Y:S01]  /*1930*/  IADD3 R6, PT, PT, R15, R4, RZ ;  /* 0x000000040f067210 */ /* 0x000fe20007ffe0ff */
[----:B------:R-:W-:-:S05]  /*1940*/  IMAD.WIDE.U32 R12, R5, UR6, R12 ;  /* 0x00000006050c7c25 */ /* 0x000fca000f8e000c */
[----:B------:R-:W-:Y:S01]  /*1950*/  IADD3 R10, PT, PT, R13, R2, RZ ;  /* 0x000000020d0a7210 */ /* 0x000fe20007ffe0ff */
[----:B------:R-:W-:Y:S06]  /*1960*/  BRA `(.L_x_1284) ;  /* 0x0000000400607947 */ /* 0x000fec0003800000 */
.L_x_1283:
        /* <DEDUP_REMOVED lines=15> */
.L_x_1285:
[----:B------:R-:W2:Y:S01]  /*1a60*/  LDC.64 R134, c[0x0][0x3b8] ;  /* 0x0000ee00ff867b82 */ /* 0x000ea20000000a00 */
[----:B------:R-:W-:-:S05]  /*1a70*/  IADD3 R12, PT, PT, R2, R3, RZ ;  /* 0x00000003020c7210 */ /* 0x000fca0007ffe0ff */
[C---:B--2---:R-:W-:Y:S02]  /*1a80*/  IMAD R17, R12.reuse, R135, RZ ;  /* 0x000000870c117224 */ /* 0x044fe400078e02ff */
[----:B------:R-:W-:-:S05]  /*1a90*/  IMAD.WIDE.U32 R12, R12, R134, RZ ;  /* 0x000000860c0c7225 */ /* 0x000fca00078e00ff */
[----:B------:R-:W-:Y:S02]  /*1aa0*/  IADD3 R17, PT, PT, R13, R17, RZ ;  /* 0x000000110d117210 */ /* 0x000fe40007ffe0ff */
[----:B------:R-:W-:Y:S02]  /*1ab0*/  MOV R16, R12 ;  /* 0x0000000c00107202 */ /* 0x000fe40000000f00 */
.L_x_1286:
[----:B------:R-:W-:Y:S05]  /*1ac0*/  @P0 BRA `(.L_x_1287) ;  /* 0x0000000000340947 */ /* 0x000fea0003800000 */
[----:B------:R-:W2:Y:S01]  /*1ad0*/  LDC.64 R24, c[0x0][0x3c0] ;  /* 0x0000f000ff187b82 */ /* 0x000ea20000000a00 */
[----:B------:R-:W3:Y:S01]  /*1ae0*/  LDCU.64 UR4, c[0x0][0x3a8] ;  /* 0x00007500ff0477ac */ /* 0x000ee20008000a00 */
[----:B-1----:R-:W-:Y:S02]  /*1af0*/  SHF.R.S32.HI R5, RZ, 0x1f, R2 ;  /* 0x0000001fff057819 */ /* 0x002fe40000011402 */
[----:B-----5:R-:W-:-:S05]  /*1b00*/  SHF.R.S32.HI R3, RZ, 0x1f, R4 ;  /* 0x0000001fff037819 */ /* 0x020fca0000011404 */
[----:B---3--:R-:W-:-:S04]  /*1b10*/  IMAD R3, R3, UR4, RZ ;  /* 0x0000000403037c24 */ /* 0x008fc8000f8e02ff */
[----:B------:R-:W-:Y:S02]  /*1b20*/  IMAD R3, R4, UR5, R3 ;  /* 0x0000000504037c24 */ /* 0x000fe4000f8e0203 */
[-C--:B--2---:R-:W-:Y:S02]  /*1b30*/  IMAD R5, R5, R24.reuse, RZ ;  /* 0x0000001805057224 */ /* 0x084fe400078e02ff */
[----:B------:R-:W-:-:S04]  /*1b40*/  IMAD.WIDE.U32 R12, R2, R24, RZ ;  /* 0x00000018020c7225 */ /* 0x000fc800078e00ff */
[----:B------:R-:W-:-:S05]  /*1b50*/  IMAD R5, R2, R25, R5 ;  /* 0x0000001902057224 */ /* 0x000fca00078e0205 */
[----:B------:R-:W-:-:S03]  /*1b60*/  IADD3 R13, PT, PT, R13, R5, RZ ;  /* 0x000000050d0d7210 */ /* 0x000fc60007ffe0ff */
[----:B------:R-:W-:-:S05]  /*1b70*/  IMAD.WIDE.U32 R18, R4, UR4, R12 ;  /* 0x0000000404127c25 */ /* 0x000fca000f8e000c */
[----:B------:R-:W-:Y:S01]  /*1b80*/  IADD3 R19, PT, PT, R19, R3, RZ ;  /* 0x0000000313137210 */ /* 0x000fe20007ffe0ff */
[----:B------:R-:W-:Y:S06]  /*1b90*/  BRA `(.L_x_1288) ;  /* 0x0000000000187947 */ /* 0x000fec0003800000 */
.L_x_1287:
[----:B------:R-:W2:Y:S01]  /*1ba0*/  LDC.64 R24, c[0x0][0x3c0] ;  /* 0x0000f000ff187b82 */ /* 0x000ea20000000a00 */
[----:B------:R-:W-:-:S05]  /*1bb0*/  IADD3 R2, PT, PT, R2, R3, RZ ;  /* 0x0000000302027210 */ /* 0x000fca0007ffe0ff */
[C---:B--2---:R-:W-:Y:S02]  /*1bc0*/  IMAD R19, R2.reuse, R25, RZ ;  /* 0x0000001902137224 */ /* 0x044fe400078e02ff */
[----:B------:R-:W-:-:S05]  /*1bd0*/  IMAD.WIDE.U32 R2, R2, R24, RZ ;  /* 0x0000001802027225 */ /* 0x000fca00078e00ff */
[----:B------:R-:W-:Y:S02]  /*1be0*/  IADD3 R19, PT, PT, R3, R19, RZ ;  /* 0x0000001303137210 */ /* 0x000fe40007ffe0ff */
[----:B------:R-:W-:-:S07]  /*1bf0*/  MOV R18, R2 ;  /* 0x0000000200127202 */ /* 0x000fce0000000f00 */
.L_x_1288:
[----:B------:R-:W2:Y:S01]  /*1c00*/  LDC R13, c[0x0][0x3e8] ;  /* 0x0000fa00ff0d7b82 */ /* 0x000ea20000000800 */
[----:B------:R-:W-:Y:S02]  /*1c10*/  LEA R181, R182, 0xffffff80, 0x7 ;  /* 0xffffff80b6b57811 */ /* 0x000fe400078e38ff */
[----:B------:R-:W-:-:S03]  /*1c20*/  CS2R R226, SRZ ;  /* 0x0000000000e27805 */ /* 0x000fc6000001ff00 */
[----:B------:R-:W-:-:S04]  /*1c30*/  IMAD.WIDE.U32 R18, R181, R24, R18 ;  /* 0x00000018b5127225 */ /* 0x000fc800078e0012 */
[----:B------:R-:W-:Y:S01]  /*1c40*/  IMAD.WIDE.U32 R16, R181, R134, R16 ;  /* 0x00000086b5107225 */ /* 0x000fe200078e0010 */
[----:B--2--5:R-:W-:-:S04]  /*1c50*/  IABS R4, R13 ;  /* 0x0000000d00047213 */ /* 0x024fc80000000000 */
[----:B-1----:R-:W1:Y:S08]  /*1c60*/  I2F.RP R5, R4 ;  /* 0x0000000400057306 */ /* 0x002e700000209400 */
        /* <DEDUP_REMOVED lines=8> */
[----:B------:R-:W-:-:S05]  /*1cf0*/  SHF.R.S32.HI R15, RZ, 0x1f, R181 ;  /* 0x0000001fff0f7819 */ /* 0x000fca00000114b5 */
[----:B------:R-:W-:-:S04]  /*1d00*/  IMAD.HI.U32 R6, R3, R2, RZ ;  /* 0x0000000203067227 */ /* 0x000fc800078e00ff */
[C---:B------:R-:W-:Y:S01]  /*1d10*/  IMAD R8, R15.reuse, R24, RZ ;  /* 0x000000180f087224 */ /* 0x040fe200078e02ff */
[----:B------:R-:W-:Y:S01]  /*1d20*/  IADD3 R3, PT, PT, -R6, RZ, RZ ;  /* 0x000000ff06037210 */ /* 0x000fe20007ffe1ff */
[----:B------:R-:W-:Y:S02]  /*1d30*/  IMAD R10, R15, R134, RZ ;  /* 0x000000860f0a7224 */ /* 0x000fe400078e02ff */
[C---:B------:R-:W-:Y:S02]  /*1d40*/  IMAD R8, R181.reuse, R25, R8 ;  /* 0x00000019b5087224 */ /* 0x040fe400078e0208 */
[----:B------:R-:W-:Y:S01]  /*1d50*/  IMAD R3, R4, R3, R2 ;  /* 0x0000000304037224 */ /* 0x000fe200078e0202 */
[----:B------:R-:W-:Y:S01]  /*1d60*/  LOP3.LUT R2, R22, R13, RZ, 0x3c, !PT ;  /* 0x0000000d16027212 */ /* 0x000fe200078e3cff */
[----:B------:R-:W-:Y:S01]  /*1d70*/  IMAD R10, R181, R135, R10 ;  /* 0x00000087b50a7224 */ /* 0x000fe200078e020a */
[----:B------:R-:W-:Y:S02]  /*1d80*/  IADD3 R19, PT, PT, R19, R8, RZ ;  /* 0x0000000813137210 */ /* 0x000fe40007ffe0ff */
[----:B------:R-:W-:-:S02]  /*1d90*/  ISETP.GT.U32.AND P0, PT, R4, R3, PT ;  /* 0x000000030400720c */ /* 0x000fc40003f04070 */
[----:B------:R-:W-:Y:S02]  /*1da0*/  ISETP.GE.AND P1, PT, R2, RZ, PT ;  /* 0x000000ff0200720c */ /* 0x000fe40003f26270 */
[----:B------:R-:W-:-:S09]  /*1db0*/  IADD3 R17, PT, PT, R17, R10, RZ ;  /* 0x0000000a11117210 */ /* 0x000fd20007ffe0ff */
[----:B------:R-:W-:Y:S01]  /*1dc0*/  @!P0 IMAD.IADD R3, R3, 0x1, -R4 ;  /* 0x0000000103038824 */ /* 0x000fe200078e0a04 */
[----:B------:R-:W-:Y:S02]  /*1dd0*/  @!P0 IADD3 R6, PT, PT, R6, 0x1, RZ ;  /* 0x0000000106068810 */ /* 0x000fe40007ffe0ff */
[----:B------:R-:W-:Y:S02]  /*1de0*/  ISETP.NE.AND P0, PT, R13, RZ, PT ;  /* 0x000000ff0d00720c */ /* 0x000fe40003f05270 */
[----:B------:R-:W-:Y:S02]  /*1df0*/  ISETP.GE.U32.AND P2, PT, R3, R4, PT ;  /* 0x000000040300720c */ /* 0x000fe40003f46070 */
[----:B------:R-:W1:Y:S08]  /*1e00*/  LDC.64 R4, c[0x0][0x3d8] ;  /* 0x0000f600ff047b82 */ /* 0x000e700000000a00 */
[----:B------:R-:W2:Y:S03]  /*1e10*/  LDC.64 R2, c[0x0][0x3d0] ;  /* 0x0000f400ff027b82 */ /* 0x000ea60000000a00 */
[----:B------:R-:W-:-:S05]  /*1e20*/  @P2 IADD3 R6, PT, PT, R6, 0x1, RZ ;  /* 0x0000000106062810 */ /* 0x000fca0007ffe0ff */
[----:B------:R-:W-:Y:S01]  /*1e30*/  @!P1 IMAD.MOV R6, RZ, RZ, -R6 ;  /* 0x000000ffff069224 */ /* 0x000fe200078e0a06 */
[----:B------:R-:W-:-:S04]  /*1e40*/  @!P0 LOP3.LUT R6, RZ, R13, RZ, 0x33, !PT ;  /* 0x0000000dff068212 */ /* 0x000fc800078e33ff */
[----:B------:R-:W-:Y:S01]  /*1e50*/  SHF.R.S32.HI R13, RZ, 0x1f, R6 ;  /* 0x0000001fff0d7819 */ /* 0x000fe20000011406 */
[----:B-1----:R-:W-:-:S04]  /*1e60*/  IMAD.WIDE.U32 R18, R6, R4, R18 ;  /* 0x0000000406127225 */ /* 0x002fc800078e0012 */
[C---:B------:R-:W-:Y:S02]  /*1e70*/  IMAD R8, R13.reuse, R4, RZ ;  /* 0x000000040d087224 */ /* 0x040fe400078e02ff */
[----:B------:R-:W-:Y:S02]  /*1e80*/  IMAD.MOV.U32 R12, RZ, RZ, R18 ;  /* 0x000000ffff0c7224 */ /* 0x000fe400078e0012 */
[-C--:B--2---:R-:W-:Y:S02]  /*1e90*/  IMAD R13, R13, R2.reuse, RZ ;  /* 0x000000020d0d7224 */ /* 0x084fe400078e02ff */
[C---:B------:R-:W-:Y:S02]  /*1ea0*/  IMAD R5, R6.reuse, R5, R8 ;  /* 0x0000000506057224 */ /* 0x040fe400078e0208 */
[----:B------:R-:W-:-:S03]  /*1eb0*/  IMAD.WIDE.U32 R14, R6, R2, R16 ;  /* 0x00000002060e7225 */ /* 0x000fc600078e0010 */
[----:B------:R-:W-:Y:S01]  /*1ec0*/  IADD3 R10, PT, PT, R19, R5, RZ ;  /* 0x00000005130a7210 */ /* 0x000fe20007ffe0ff */
[----:B------:R-:W-:-:S05]  /*1ed0*/  IMAD R3, R6, R3, R13 ;  /* 0x0000000306037224 */ /* 0x000fca00078e020d */
[----:B------:R-:W-:-:S07]  /*1ee0*/  IADD3 R6, PT, PT, R15, R3, RZ ;  /* 0x000000030f067210 */ /* 0x000fce0007ffe0ff */
.L_x_1284:
[----:B------:R-:W-:Y:S01]  /*1ef0*/  ISETP.NE.AND P0, PT, R11, -0x1, PT ;  /* 0xffffffff0b00780c */ /* 0x000fe20003f05270 */
[----:B------:R-:W1:Y:S01]  /*1f00*/  S2UR UR5, SR_CgaCtaId ;  /* 0x00000000000579c3 */ /* 0x000e620000008800 */
[----:B------:R-:W-:Y:S01]  /*1f10*/  IMAD.SHL.U32 R208, R212, 0x8, RZ ;  /* 0x00000008d4d07824 */ /* 0x000fe200078e00ff */
[----:B------:R-:W2:Y:S01]  /*1f20*/  LDCU.64 UR6, c[0x0][0x3c8] ;  /* 0x00007900ff0677ac */ /* 0x000ea20008000a00 */
[----:B------:R-:W-:Y:S01]  /*1f30*/  SHF.R.U32.HI R20, RZ, 0x3, R212 ;  /* 0x00000003ff147819 */ /* 0x000fe200000116d4 */
[----:B------:R-:W-:Y:S01]  /*1f40*/  IMAD.MOV.U32 R21, RZ, RZ, RZ ;  /* 0x000000ffff157224 */ /* 0x000fe200078e00ff */
[----:B------:R-:W-:Y:S01]  /*1f50*/  IADD3 R216, PT, PT, -R7, R0, RZ ;  /* 0x0000000007d87210 */ /* 0x000fe20007ffe1ff */
[----:B------:R-:W3:Y:S01]  /*1f60*/  LDCU.64 UR12, c[0x0][0x388] ;  /* 0x00007100ff0c77ac */ /* 0x000ee20008000a00 */
[----:B------:R-:W-:Y:S01]  /*1f70*/  LOP3.LUT R27, R208, 0x38, RZ, 0xc0, !PT ;  /* 0x00000038d01b7812 */ /* 0x000fe200078ec0ff */
[----:B------:R-:W-:Y:S01]  /*1f80*/  BSSY.RECONVERGENT B0, `(.L_x_1289) ;  /* 0x0000046000007945 */ /* 0x000fe20003800200 */
[----:B------:R-:W-:Y:S01]  /*1f90*/  ISETP.GE.AND P5, PT, R20, R216, PT ;  /* 0x000000d81400720c */ /* 0x000fe20003fa6270 */
[----:B------:R-:W4:Y:S01]  /*1fa0*/  LDCU.64 UR10, c[0x0][0x390] ;  /* 0x00007200ff0a77ac */ /* 0x000f220008000a00 */
[----:B------:R-:W-:Y:S01]  /*1fb0*/  IADD3 R32, P1, PT, R27, R14, RZ ;  /* 0x0000000e1b207210 */ /* 0x000fe20007f3e0ff */
[----:B------:R-:W5:Y:S01]  /*1fc0*/  @!P0 LDC.64 R4, c[0x0][0x398] ;  /* 0x0000e600ff048b82 */ /* 0x000f620000000a00 */
[C---:B------:R-:W-:Y:S01]  /*1fd0*/  LOP3.LUT R13, R208.reuse, 0x1f8, RZ, 0xc0, !PT ;  /* 0x000001f8d00d7812 */ /* 0x040fe200078ec0ff */
[----:B------:R-:W-:Y:S01]  /*1fe0*/  UMOV UR4, 0x400 ;  /* 0x0000040000047882 */ /* 0x000fe20000000000 */
[----:B------:R-:W-:Y:S01]  /*1ff0*/  SHF.R.S32.HI R29, RZ, 0x1f, R22 ;  /* 0x0000001fff1d7819 */ /* 0x000fe20000011416 */
[----:B------:R-:W-:Y:S01]  /*2000*/  IMAD.X R33, RZ, RZ, R6, P1 ;  /* 0x000000ffff217224 */ /* 0x000fe200008e0606 */
[----:B------:R-:W-:Y:S01]  /*2010*/  LOP3.LUT R185, R208, 0x1e00, RZ, 0xc0, !PT ;  /* 0x00001e00d0b97812 */ /* 0x000fe200078ec0ff */
[----:B------:R-:W-:Y:S01]  /*2020*/  IMAD.WIDE.U32 R8, R9, 0x40, R20 ;  /* 0x0000004009087825 */ /* 0x000fe200078e0014 */
[----:B------:R-:W-:Y:S01]  /*2030*/  IADD3 R15, PT, PT, R20, 0x30, RZ ;  /* 0x00000030140f7810 */ /* 0x000fe20007ffe0ff */
[----:B------:R-:W3:Y:S02]  /*2040*/  @P0 LDC.64 R2, c[0x0][0x3b0] ;  /* 0x0000ec00ff020b82 */ /* 0x000ee40000000a00 */
[----:B--2---:R-:W-:Y:S01]  /*2050*/  IMAD R29, R29, UR6, RZ ;  /* 0x000000061d1d7c24 */ /* 0x004fe2000f8e02ff */
[----:B------:R-:W-:Y:S01]  /*2060*/  ISETP.GE.AND P1, PT, R15, R216, PT ;  /* 0x000000d80f00720c */ /* 0x000fe20003f26270 */
[----:B-1----:R-:W-:-:S02]  /*2070*/  ULEA UR5, UR5, UR4, 0x18 ;  /* 0x0000000405057291 */ /* 0x002fc4000f8ec0ff */
[----:B------:R-:W-:Y:S02]  /*2080*/  IMAD R29, R22, UR7, R29 ;  /* 0x00000007161d7c24 */ /* 0x000fe4000f8e021d */
[----:B-----5:R-:W-:Y:S01]  /*2090*/  @!P0 IMAD.WIDE.U32 R16, R225, R4, RZ ;  /* 0x00000004e1108225 */ /* 0x020fe200078e00ff */
[----:B------:R-:W-:-:S03]  /*20a0*/  LOP3.LUT R4, R13, 0x38, R212, 0x78, !PT ;  /* 0x000000380d047812 */ /* 0x000fc600078e78d4 */
[----:B------:R-:W-:Y:S01]  /*20b0*/  @!P0 IMAD R5, R225, R5, R17 ;  /* 0x00000005e1058224 */ /* 0x000fe200078e0211 */
[----:B------:R-:W-:Y:S01]  /*20c0*/  LOP3.LUT R185, R4, R185, RZ, 0xfc, !PT ;  /* 0x000000b904b97212 */ /* 0x000fe200078efcff */
[----:B------:R-:W-:Y:S02]  /*20d0*/  IMAD.IADD R4, R116, 0x1, -R181 ;  /* 0x0000000174047824 */ /* 0x000fe400078e0ab5 */
[----:B---3--:R-:W-:Y:S01]  /*20e0*/  @P0 IMAD.WIDE.U32 R18, R11, R2, RZ ;  /* 0x000000020b120225 */ /* 0x008fe200078e00ff */
[----:B------:R-:W-:Y:S02]  /*20f0*/  LEA R185, R185, UR5, 0x1 ;  /* 0x00000005b9b97c11 */ /* 0x000fe4000f8e08ff */
[----:B------:R-:W-:Y:S01]  /*2100*/  ISETP.GE.AND P6, PT, R20, R4, PT ;  /* 0x000000041400720c */ /* 0x000fe20003fc6270 */
[----:B------:R-:W-:Y:S02]  /*2110*/  @!P0 IMAD.MOV.U32 R2, RZ, RZ, R16 ;  /* 0x000000ffff028224 */ /* 0x000fe400078e0010 */
[----:B------:R-:W-:-:S02]  /*2120*/  @P0 IMAD R5, R11, R3, R19 ;  /* 0x000000030b050224 */ /* 0x000fc400078e0213 */
[----:B------:R-:W-:Y:S01]  /*2130*/  @P0 IMAD.MOV.U32 R2, RZ, RZ, R18 ;  /* 0x000000ffff020224 */ /* 0x000fe200078e0012 */
[C---:B------:R-:W-:Y:S01]  /*2140*/  IADD3 R30, P0, PT, R27.reuse, R12, RZ ;  /* 0x0000000c1b1e7210 */ /* 0x040fe20007f1e0ff */
[C---:B------:R-:W-:Y:S02]  /*2150*/  VIADD R19, R20.reuse, 0x10 ;  /* 0x0000001014137836 */ /* 0x040fe40000000000 */
[C---:B------:R-:W-:Y:S02]  /*2160*/  VIADD R17, R20.reuse, 0x20 ;  /* 0x0000002014117836 */ /* 0x040fe40000000000 */
[----:B------:R-:W-:Y:S01]  /*2170*/  IMAD.X R31, RZ, RZ, R10, P0 ;  /* 0x000000ffff1f7224 */ /* 0x000fe200000e060a */
[----:B------:R-:W-:Y:S01]  /*2180*/  IADD3 R12, P0, PT, R27, R2, RZ ;  /* 0x000000021b0c7210 */ /* 0x000fe20007f1e0ff */
[C---:B------:R-:W-:Y:S01]  /*2190*/  IMAD.WIDE.U32 R10, R20.reuse, R134, R32 ;  /* 0x00000086140a7225 */ /* 0x040fe200078e0020 */
[----:B------:R-:W-:Y:S02]  /*21a0*/  ISETP.GE.AND P3, PT, R19, R216, PT ;  /* 0x000000d81300720c */ /* 0x000fe40003f66270 */
[----:B------:R-:W-:Y:S01]  /*21b0*/  IADD3.X R13, PT, PT, RZ, R5, RZ, P0, !PT ;  /* 0x00000005ff0d7210 */ /* 0x000fe200007fe4ff */
[----:B------:R-:W-:Y:S01]  /*21c0*/  IMAD.WIDE.U32 R2, R20, R24, R30 ;  /* 0x0000001814027225 */ /* 0x000fe200078e001e */
[----:B------:R-:W-:-:S02]  /*21d0*/  LEA R218, P4, R10, UR12, 0x1 ;  /* 0x0000000c0ada7c11 */ /* 0x000fc4000f8808ff */
[----:B------:R-:W-:Y:S01]  /*21e0*/  ISETP.GE.AND P2, PT, R17, R216, PT ;  /* 0x000000d81100720c */ /* 0x000fe20003f46270 */
[----:B------:R-:W-:Y:S01]  /*21f0*/  IMAD R219, R20, R135, R11 ;  /* 0x0000008714db7224 */ /* 0x000fe200078e020b */
[----:B----4-:R-:W-:Y:S01]  /*2200*/  LEA R220, P0, R2, UR10, 0x1 ;  /* 0x0000000a02dc7c11 */ /* 0x010fe2000f8008ff */
[----:B------:R-:W-:Y:S02]  /*2210*/  IMAD R221, R20, R25, R3 ;  /* 0x0000001914dd7224 */ /* 0x000fe400078e0203 */
[----:B------:R-:W-:Y:S01]  /*2220*/  IMAD.WIDE.U32 R22, R22, UR6, R12 ;  /* 0x0000000616167c25 */ /* 0x000fe2000f8e000c */
[----:B------:R-:W-:Y:S02]  /*2230*/  LEA.HI.X R219, R10, UR13, R219, 0x1, P4 ;  /* 0x0000000d0adb7c11 */ /* 0x000fe4000a0f0cdb */
[----:B------:R-:W-:Y:S01]  /*2240*/  LEA.HI.X R221, R2, UR11, R221, 0x1, P0 ;  /* 0x0000000b02dd7c11 */ /* 0x000fe200080f0cdd */
[----:B------:R-:W-:Y:S01]  /*2250*/  IMAD.IADD R29, R23, 0x1, R29 ;  /* 0x00000001171d7824 */ /* 0x000fe200078e021d */
[----:B------:R-:W-:Y:S01]  /*2260*/  LOP3.LUT R2, R27, 0x40, RZ, 0xfc, !PT ;  /* 0x000000401b027812 */ /* 0x000fe200078efcff */
        /* <DEDUP_REMOVED lines=23> */
.L_x_1290:
[----:B------:R-:W-:Y:S05]  /*23e0*/  BSYNC.RECONVERGENT B0 ;  /* 0x0000000000007941 */ /* 0x000fea0003800200 */
.L_x_1289:
        /* <DEDUP_REMOVED lines=28> */
.L_x_1292:
[----:B------:R-:W-:Y:S05]  /*25b0*/  BSYNC.RECONVERGENT B0 ;  /* 0x0000000000007941 */ /* 0x000fea0003800200 */
.L_x_1291:
        /* <DEDUP_REMOVED lines=29> */
.L_x_1294:
[----:B------:R-:W-:Y:S05]  /*2790*/  BSYNC.RECONVERGENT B0 ;  /* 0x0000000000007941 */ /* 0x000fea0003800200 */
.L_x_1293:
[----:B------:R-:W-:Y:S01]  /*27a0*/  BSSY.RECONVERGENT B0, `(.L_x_1295) ;  /* 0x000001f000007945 */ /* 0x000fe20003800200 */
[-C--:B------:R-:W-:Y:S01]  /*27b0*/  ISETP.GE.AND P4, PT, R15, R4.reuse, PT ;  /* 0x000000040f00720c */ /* 0x080fe20003f86270 */
[----:B------:R-:W-:Y:S01]  /*27c0*/  IMAD.SHL.U32 R3, R134, 0x10, RZ ;  /* 0x0000001086037824 */ /* 0x000fe200078e00ff */
[----:B------:R-:W-:Y:S01]  /*27d0*/  ISETP.GE.AND P3, PT, R13, R4, PT ;  /* 0x000000040d00720c */ /* 0x000fe20003f66270 */
[----:B------:R-:W-:Y:S01]  /*27e0*/  VIADD R11, R20, 0x50 ;  /* 0x00000050140b7836 */ /* 0x000fe20000000000 */
[----:B------:R-:W-:Y:S11]  /*27f0*/  @P1 BRA `(.L_x_1296) ;  /* 0x0000000000641947 */ /* 0x000ff60003800000 */
[----:B------:R-:W2:Y:S01]  /*2800*/  LDCU.64 UR10, c[0x0][0x3b0] ;  /* 0x00007600ff0a77ac */ /* 0x000ea20008000a00 */
[----:B------:R-:W-:Y:S01]  /*2810*/  IADD3 R5, P1, PT, R8, 0x30, RZ ;  /* 0x0000003008057810 */ /* 0x000fe20007f3e0ff */
[----:B------:R-:W-:Y:S01]  /*2820*/  IMAD.MOV.U32 R8, RZ, RZ, R22 ;  /* 0x000000ffff087224 */ /* 0x000fe200078e0016 */
[----:B------:R-:W3:Y:S03]  /*2830*/  LDCU.64 UR6, c[0x0][0x380] ;  /* 0x00007000ff0677ac */ /* 0x000ee60008000a00 */
[----:B------:R-:W-:Y:S01]  /*2840*/  IMAD.X R6, RZ, RZ, R9, P1 ;  /* 0x000000ffff067224 */ /* 0x000fe200008e0609 */
[----:B------:R-:W-:Y:S01]  /*2850*/  MOV R9, R29 ;  /* 0x0000001d00097202 */ /* 0x000fe20000000f00 */
[----:B------:R-:W4:Y:S02]  /*2860*/  LDCU UR4, c[0x0][0x440] ;  /* 0x00008800ff0477ac */ /* 0x000f240008000800 */
        /* <DEDUP_REMOVED lines=18> */
.L_x_1296:
[----:B------:R-:W-:Y:S05]  /*2990*/  BSYNC.RECONVERGENT B0 ;  /* 0x0000000000007941 */ /* 0x000fea0003800200 */
.L_x_1295:
[----:B------:R-:W-:Y:S04]  /*29a0*/  BSSY.RECONVERGENT B0, `(.L_x_1297) ;  /* 0x0000011000007945 */ /* 0x000fe80003800200 */
        /* <DEDUP_REMOVED lines=16> */
.L_x_1298:
[----:B------:R-:W-:Y:S05]  /*2ab0*/  BSYNC.RECONVERGENT B0 ;  /* 0x0000000000007941 */ /* 0x000fea0003800200 */
.L_x_1297:
        /* <DEDUP_REMOVED lines=20> */
.L_x_1300:
[----:B------:R-:W-:Y:S05]  /*2c00*/  BSYNC.RECONVERGENT B0 ;  /* 0x0000000000007941 */ /* 0x000fea0003800200 */
.L_x_1299:
        /* <DEDUP_REMOVED lines=19> */
.L_x_1302:
[----:B------:R-:W-:Y:S05]  /*2d40*/  BSYNC.RECONVERGENT B0 ;  /* 0x0000000000007941 */ /* 0x000fea0003800200 */
.L_x_1301:
        /* <DEDUP_REMOVED lines=19> */
.L_x_1304:
[----:B------:R-:W-:Y:S05]  /*2e80*/  BSYNC.RECONVERGENT B0 ;  /* 0x0000000000007941 */ /* 0x000fea0003800200 */
.L_x_1303:
        /* <DEDUP_REMOVED lines=21> */
.L_x_1306:
[----:B------:R-:W-:Y:S05]  /*2fe0*/  BSYNC.RECONVERGENT B0 ;  /* 0x0000000000007941 */ /* 0x000fea0003800200 */
.L_x_1305:
        /* <DEDUP_REMOVED lines=17> */
.L_x_1308:
[----:B------:R-:W-:Y:S05]  /*3100*/  BSYNC.RECONVERGENT B0 ;  /* 0x0000000000007941 */ /* 0x000fea0003800200 */
.L_x_1307:
        /* <DEDUP_REMOVED lines=20> */
.L_x_1310:
[----:B------:R-:W-:Y:S05]  /*3250*/  BSYNC.RECONVERGENT B0 ;  /* 0x0000000000007941 */ /* 0x000fea0003800200 */
.L_x_1309:
        /* <DEDUP_REMOVED lines=18> */
.L_x_1312:
[----:B------:R-:W-:Y:S05]  /*3380*/  BSYNC.RECONVERGENT B0 ;  /* 0x0000000000007941 */ /* 0x000fea0003800200 */
.L_x_1311:
[----:B------:R-:W0:Y:S01]  /*3390*/  LDGDEPBAR ;  /* 0x00000000000079af */ /* 0x000e220000000000 */
[--C-:B------:R-:W-:Y:S01]  /*33a0*/  SHF.R.U32.HI R211, RZ, 0x1, R212.reuse ;  /* 0x00000001ffd37819 */ /* 0x100fe200000116d4 */
[----:B------:R-:W-:Y:S01]  /*33b0*/  IMAD.SHL.U32 R26, R212, 0x40, RZ ;  /* 0x00000040d41a7824 */ /* 0x000fe200078e00ff */
[----:B------:R-:W-:Y:S01]  /*33c0*/  SHF.R.U32.HI R3, RZ, 0x2, R212 ;  /* 0x00000002ff037819 */ /* 0x000fe200000116d4 */
[----:B------:R-:W-:Y:S01]  /*33d0*/  BSSY.RECONVERGENT B0, `(.L_x_1313) ;  /* 0x000001e000007945 */ /* 0x000fe20003800200 */
[----:B------:R-:W-:Y:S02]  /*33e0*/  LOP3.LUT R6, R211, 0x1f0, RZ, 0xc0, !PT ;  /* 0x000001f0d3067812 */ /* 0x000fe400078ec0ff */
[----:B------:R-:W-:Y:S02]  /*33f0*/  LOP3.LUT R3, R3, 0x7, RZ, 0xc0, !PT ;  /* 0x0000000703037812 */ /* 0x000fe400078ec0ff */
[----:B------:R-:W-:Y:S02]  /*3400*/  IADD3 R7, PT, PT, R6, 0x1, R7 ;  /* 0x0000000106077810 */ /* 0x000fe40007ffe007 */
[----:B------:R-:W-:-:S02]  /*3410*/  SHF.L.U64.HI R6, R24, 0x4, R25 ;  /* 0x0000000418067819 */ /* 0x000fc40000010219 */
[----:B------:R-:W-:Y:S01]  /*3420*/  IADD3 R3, PT, PT, -R0, R7, R3 ;  /* 0x0000000700037210 */ /* 0x000fe20007ffe103 */
[----:B------:R-:W-:Y:S01]  /*3430*/  IMAD.SHL.U32 R7, R24, 0x10, RZ ;  /* 0x0000001018077824 */ /* 0x000fe200078e00ff */
[----:B------:R-:W-:Y:S02]  /*3440*/  LOP3.LUT R184, R26, 0x200, RZ, 0xc0, !PT ;  /* 0x000002001ab87812 */ /* 0x000fe400078ec0ff */
[----:B------:R-:W-:Y:S01]  /*3450*/  IADD3 R3, PT, PT, R3, UR14, R116 ;  /* 0x0000000e03037c10 */ /* 0x000fe2000fffe074 */
[----:B------:R-:W-:-:S04]  /*3460*/  DEPBAR.LE SB0, 0x0 ;  /* 0x000080000000791a */ /* 0x000fc80000000000 */
[----:B------:R-:W-:Y:S06]  /*3470*/  BAR.SYNC.DEFER_BLOCKING 0x0 ;  /* 0x0000000000007b1d */ /* 0x000fec0000010000 */
[----:B------:R-:W-:Y:S05]  /*3480*/  @P6 BRA `(.L_x_1314) ;  /* 0x0000000000406947 */ /* 0x000fea0003800000 */
[----:B------:R-:W5:Y:S02]  /*3490*/  LDCU UR4, c[0x0][0x440] ;  /* 0x00008800ff0477ac */ /* 0x000f640008000800 */
[----:B-----5:R-:W-:Y:S02]  /*34a0*/  ISETP.GE.AND P1, PT, R27, UR4, PT ;  /* 0x000000041b007c0c */ /* 0x020fe4000bf26270 */
        /* <DEDUP_REMOVED lines=14> */
.L_x_1314:
[----:B------:R1:W-:Y:S04]  /*3590*/  STS.128 [R185+0xc000], RZ ;  /* 0x00c000ffb9007388 */ /* 0x0003e80000000c00 */
[----:B------:R1:W-:Y:S02]  /*35a0*/  STS.128 [R185+0x10000], RZ ;  /* 0x010000ffb9007388 */ /* 0x0003e40000000c00 */
.L_x_1315:
[----:B------:R-:W-:Y:S05]  /*35b0*/  BSYNC.RECONVERGENT B0 ;  /* 0x0000000000007941 */ /* 0x000fea0003800200 */
.L_x_1313:
[----:B------:R-:W-:Y:S01]  /*35c0*/  ISETP.GE.AND P2, PT, R19, R4, PT ;  /* 0x000000041300720c */ /* 0x000fe20003f46270 */
[----:B------:R-:W-:Y:S01]  /*35d0*/  IMAD.SHL.U32 R213, R212, 0x20, RZ ;  /* 0x00000020d4d57824 */ /* 0x000fe200078e00ff */
[----:B------:R-:W-:Y:S01]  /*35e0*/  LEA R8, P1, R7, R220, 0x1 ;  /* 0x000000dc07087211 */ /* 0x000fe200078208ff */
[----:B------:R-:W-:Y:S01]  /*35f0*/  BSSY.RECONVERGENT B0, `(.L_x_1316) ;  /* 0x000001b000007945 */ /* 0x000fe20003800200 */
[----:B------:R-:W-:Y:S02]  /*3600*/  LOP3.LUT R0, R27, 0x1c0, R26, 0xf8, !PT ;  /* 0x000001c01b007812 */ /* 0x000fe400078ef81a */
[----:B------:R-:W-:Y:S02]  /*3610*/  LOP3.LUT R213, R213, 0x7c00, RZ, 0xc0, !PT ;  /* 0x00007c00d5d57812 */ /* 0x000fe400078ec0ff */
[----:B------:R-:W-:Y:S02]  /*3620*/  ISETP.GE.AND P4, PT, R9, R4, PT ;  /* 0x000000040900720c */ /* 0x000fe40003f86270 */
[----:B------:R-:W-:-:S02]  /*3630*/  LEA.HI.X R9, R7, R221, R6, 0x1, P1 ;  /* 0x000000dd07097211 */ /* 0x000fc400008f0c06 */
[-C--:B------:R-:W-:Y:S01]  /*3640*/  ISETP.GE.AND P3, PT, R17, R4.reuse, PT ;  /* 0x000000041100720c */ /* 0x080fe20003f66270 */
[----:B------:R1:W-:Y:S01]  /*3650*/  @P2 STS.128 [R185+0xc800], RZ ;  /* 0x00c800ffb9002388 */ /* 0x0003e20000000c00 */
[-C--:B------:R-:W-:Y:S02]  /*3660*/  ISETP.GE.AND P0, PT, R15, R4.reuse, PT ;  /* 0x000000040f00720c */ /* 0x080fe40003f06270 */
[-C--:B------:R-:W-:Y:S01]  /*3670*/  ISETP.GE.AND P6, PT, R13, R4.reuse, PT ;  /* 0x000000040d00720c */ /* 0x080fe20003fc6270 */
[----:B------:R1:W-:Y:S01]  /*3680*/  @P2 STS.128 [R185+0x10800], RZ ;  /* 0x010800ffb9002388 */ /* 0x0003e20000000c00 */
[----:B------:R-:W-:Y:S02]  /*3690*/  ISETP.GE.AND P5, PT, R11, R4, PT ;  /* 0x000000040b00720c */ /* 0x000fe40003fa6270 */
[----:B------:R-:W-:Y:S02]  /*36a0*/  LOP3.LUT R183, R0, 0x8, R211, 0x78, !PT ;  /* 0x0000000800b77812 */ /* 0x000fe400078e78d3 */
        /* <DEDUP_REMOVED lines=15> */
.L_x_1317:
[----:B------:R-:W-:Y:S05]  /*37a0*/  BSYNC.RECONVERGENT B0 ;  /* 0x0000000000007941 */ /* 0x000fea0003800200 */
.L_x_1316:
        /* <DEDUP_REMOVED lines=21> */
.L_x_1319:
[----:B------:R-:W-:Y:S05]  /*3900*/  BSYNC.RECONVERGENT B0 ;  /* 0x0000000000007941 */ /* 0x000fea0003800200 */
.L_x_1318:
[----:B------:R1:W-:Y:S01]  /*3910*/  @P0 STS.128 [R185+0xd800], RZ ;  /* 0x00d800ffb9000388 */ /* 0x0003e20000000c00 */
[----:B------:R-:W-:Y:S01]  /*3920*/  ISETP.GE.AND P3, PT, R5, R4, PT ;  /* 0x000000040500720c */ /* 0x000fe20003f66270 */
[----:B------:R-:W-:Y:S01]  /*3930*/  IMAD.IADD R6, R6, 0x1, R183 ;  /* 0x0000000106067824 */ /* 0x000fe200078e02b7 */
[----:B------:R-:W-:Y:S01]  /*3940*/  LOP3.LUT R186, R26, 0x400, RZ, 0xc0, !PT ;  /* 0x000004001aba7812 */ /* 0x000fe200078ec0ff */
[----:B------:R1:W-:Y:S01]  /*3950*/  @P0 STS.128 [R185+0x11800], RZ ;  /* 0x011800ffb9000388 */ /* 0x0003e20000000c00 */
[----:B------:R-:W-:Y:S01]  /*3960*/  LOP3.LUT R5, R0, 0x8, R212, 0x78, !PT ;  /* 0x0000000800057812 */ /* 0x000fe200078e78d4 */
[----:B------:R-:W-:Y:S01]  /*3970*/  BSSY.RECONVERGENT B0, `(.L_x_1320) ;  /* 0x0000013000007945 */ /* 0x000fe20003800200 */
[----:B------:R-:W-:-:S03]  /*3980*/  LEA R121, R6, UR5, 0x1 ;  /* 0x0000000506797c11 */ /* 0x000fc6000f8e08ff */
[----:B------:R-:W-:Y:S01]  /*3990*/  IMAD R186, R5, 0x2, R186 ;  /* 0x0000000205ba7824 */ /* 0x000fe200078e02ba */
        /* <DEDUP_REMOVED lines=16> */
.L_x_1321:
[----:B------:R-:W-:Y:S05]  /*3aa0*/  BSYNC.RECONVERGENT B0 ;  /* 0x0000000000007941 */ /* 0x000fea0003800200 */
.L_x_1320:
        /* <DEDUP_REMOVED lines=22> */
.L_x_1323:
[----:B------:R-:W-:Y:S05]  /*3c10*/  BSYNC.RECONVERGENT B0 ;  /* 0x0000000000007941 */ /* 0x000fea0003800200 */
.L_x_1322:
        /* <DEDUP_REMOVED lines=19> */
.L_x_1325:
[----:B------:R-:W-:Y:S05]  /*3d50*/  BSYNC.RECONVERGENT B0 ;  /* 0x0000000000007941 */ /* 0x000fea0003800200 */
.L_x_1324:
        /* <DEDUP_REMOVED lines=22> */
.L_x_1327:
[----:B------:R-:W-:Y:S05]  /*3ec0*/  BSYNC.RECONVERGENT B0 ;  /* 0x0000000000007941 */ /* 0x000fea0003800200 */
.L_x_1326:
        /* <DEDUP_REMOVED lines=20> */
.L_x_1329:
[----:B------:R-:W-:Y:S05]  /*4010*/  BSYNC.RECONVERGENT B0 ;  /* 0x0000000000007941 */ /* 0x000fea0003800200 */
.L_x_1328:
[----:B------:R-:W-:Y:S01]  /*4020*/  LDSM.16.M88.4 R72, [R121] ;  /* 0x000000007948783b */ /* 0x000fe20000000200 */
[----:B------:R-:W-:Y:S01]  /*4030*/  LOP3.LUT P6, RZ, R212, 0x2, RZ, 0xc0, !PT ;  /* 0x00000002d4ff7812 */ /* 0x000fe200078cc0ff */
[----:B------:R-:W5:Y:S01]  /*4040*/  LDCU UR4, c[0x0][0x50c] ;  /* 0x0000a180ff0477ac */ /* 0x000f620008000800 */
[----:B------:R-:W-:Y:S01]  /*4050*/  MOV R210, 0x20 ;  /* 0x0000002000d27802 */ /* 0x000fe20000000f00 */
[----:B------:R-:W3:Y:S01]  /*4060*/  LDSM.16.M88.4 R40, [R186+UR5+0x4000] ;  /* 0x00400005ba28783b */ /* 0x000ee20008000200 */
[----:B------:R-:W-:Y:S02]  /*4070*/  IADD3 R117, PT, PT, R186, UR5, RZ ;  /* 0x00000005ba757c10 */ /* 0x000fe4000fffe0ff */
[----:B------:R-:W-:Y:S01]  /*4080*/  SEL R124, R210, 0xffffffe0, !P6 ;  /* 0xffffffe0d27c7807 */ /* 0x000fe20007000000 */
[----:B------:R-:W5:Y:S01]  /*4090*/  LDSM.16.M88.4 R32, [R186+UR5+0x4800] ;  /* 0x00480005ba20783b */ /* 0x000f620008000200 */
[----:B------:R-:W-:Y:S02]  /*40a0*/  LOP3.LUT P0, RZ, R212, 0x4, RZ, 0xc0, !PT ;  /* 0x00000004d4ff7812 */ /* 0x000fe4000780c0ff */
[-C--:B------:R-:W-:Y:S01]  /*40b0*/  IADD3 R120, PT, PT, R121, R124.reuse, RZ ;  /* 0x0000007c79787210 */ /* 0x080fe20007ffe0ff */
[----:B--2-4-:R-:W2:Y:S01]  /*40c0*/  LDSM.16.M88.4 R20, [R186+UR5+0x5000] ;  /* 0x00500005ba14783b */ /* 0x014ea20008000200 */
[----:B------:R-:W-:-:S02]  /*40d0*/  IADD3 R118, PT, PT, R117, R124, RZ ;  /* 0x0000007c75767210 */ /* 0x000fc40007ffe0ff */
[----:B------:R-:W-:Y:S01]  /*40e0*/  MOV R209, 0x40 ;  /* 0x0000004000d17802 */ /* 0x000fe20000000f00 */
[----:B------:R-:W4:Y:S01]  /*40f0*/  LDSM.16.M88.4 R12, [R186+UR5+0x5800] ;  /* 0x00580005ba0c783b */ /* 0x000f220008000200 */
[----:B------:R-:W-:Y:S02]  /*4100*/  IADD3 R138, PT, PT, R182, -0x1, RZ ;  /* 0xffffffffb68a7810 */ /* 0x000fe40007ffe0ff */
[----:B------:R-:W-:Y:S01]  /*4110*/  SEL R168, R209, 0xffffffc0, !P0 ;  /* 0xffffffc0d1a87807 */ /* 0x000fe20004000000 */
[----:B-1----:R-:W1:Y:S01]  /*4120*/  LDSM.16.M88.4 R4, [R186+UR5+0x6000] ;  /* 0x00600005ba04783b */ /* 0x002e620008000200 */
[----:B------:R-:W-:Y:S02]  /*4130*/  ISETP.GT.AND P1, PT, R138, R217, PT ;  /* 0x000000d98a00720c */ /* 0x000fe40003f24270 */
[-C--:B------:R-:W-:Y:S01]  /*4140*/  IADD3 R119, PT, PT, R121, R168.reuse, RZ ;  /* 0x000000a879777210 */ /* 0x080fe20007ffe0ff */
[----:B------:R-:W1:Y:S01]  /*4150*/  LDSM.16.M88.4 R88, [R186+UR5+0x6800] ;  /* 0x00680005ba58783b */ /* 0x000e620008000200 */
[----:B------:R-:W-:-:S02]  /*4160*/  IADD3 R117, PT, PT, R117, R168, RZ ;  /* 0x000000a875757210 */ /* 0x000fc40007ffe0ff */
[C---:B------:R-:W-:Y:S01]  /*4170*/  VIMNMX R180, PT, PT, R3.reuse, R116, PT ;  /* 0x0000007403b47248 */ /* 0x040fe20003fe0100 */
[----:B------:R-:W1:Y:S01]  /*4180*/  LDSM.16.M88.4 R80, [R186+UR5+0x7000] ;  /* 0x00700005ba50783b */ /* 0x000e620008000200 */
[----:B------:R-:W-:-:S03]  /*4190*/  VIADDMNMX R133, R3, 0x8, R116, PT ;  /* 0x0000000803857846 */ /* 0x000fc60003800174 */
[----:B------:R-:W1:Y:S04]  /*41a0*/  LDSM.16.M88.4 R48, [R186+UR5+0x7800] ;  /* 0x00780005ba30783b */ /* 0x000e680008000200 */
[----:B------:R-:W-:Y:S04]  /*41b0*/  LDSM.16.M88.4 R108, [R120] ;  /* 0x00000000786c783b */ /* 0x000fe80000000200 */
[----:B------:R-:W1:Y:S01]  /*41c0*/  LDSM.16.M88.4 R60, [R118+0x4000] ;  /* 0x00400000763c783b */ /* 0x000e620000000200 */
[C---:B---3--:R-:W-:Y:S03]  /*41d0*/  HMMA.16816.F32 R44, R72.reuse, R40, RZ ;  /* 0x00000028482c723c */ /* 0x048fe600000018ff */
[----:B------:R-:W3:Y:S04]  /*41e0*/  LDSM.16.M88.4 R56, [R118+0x4800] ;  /* 0x004800007638783b */ /* 0x000ee80000000200 */
[----:B------:R-:W3:Y:S01]  /*41f0*/  LDSM.16.M88.4 R52, [R118+0x5000] ;  /* 0x005000007634783b */ /* 0x000ee20000000200 */
[C---:B------:R-:W-:Y:S03]  /*4200*/  HMMA.16816.F32 R40, R72.reuse, R42, RZ ;  /* 0x0000002a4828723c */ /* 0x040fe600000018ff */
[----:B------:R-:W-:Y:S04]  /*4210*/  LDSM.16.M88.4 R96, [R118+0x7800] ;  /* 0x007800007660783b */ /* 0x000fe80000000200 */
[----:B------:R-:W-:Y:S01]  /*4220*/  LDSM.16.M88.4 R68, [R119] ;  /* 0x000000007744783b */ /* 0x000fe20000000200 */
[C---:B-----5:R-:W-:Y:S03]  /*4230*/  HMMA.16816.F32 R36, R72.reuse, R32, RZ ;  /* 0x000000204824723c */ /* 0x060fe600000018ff */
[----:B------:R-:W-:Y:S04]  /*4240*/  LDSM.16.M88.4 R64, [R117+0x4000] ;  /* 0x004000007540783b */ /* 0x000fe80000000200 */
[----:B------:R-:W-:Y:S01]  /*4250*/  LDSM.16.M88.4 R112, [R118+0x6000] ;  /* 0x006000007670783b */ /* 0x000fe20000000200 */
[C---:B--2---:R-:W-:Y:S03]  /*4260*/  HMMA.16816.F32 R28, R72.reuse, R20, RZ ;  /* 0x00000014481c723c */ /* 0x044fe600000018ff */
[----:B------:R-:W-:Y:S04]  /*4270*/  LDSM.16.M88.4 R104, [R118+0x6800] ;  /* 0x006800007668783b */ /* 0x000fe80000000200 */
[----:B------:R-:W-:Y:S01]  /*4280*/  LDSM.16.M88.4 R100, [R118+0x7000] ;  /* 0x007000007664783b */ /* 0x000fe20000000200 */
[C---:B----4-:R-:W-:Y:S03]  /*4290*/  HMMA.16816.F32 R16, R72.reuse, R12, RZ ;  /* 0x0000000c4810723c */ /* 0x050fe600000018ff */
[----:B------:R-:W0:Y:S05]  /*42a0*/  LDGDEPBAR ;  /* 0x00000000000079af */ /* 0x000e2a0000000000 */
        /* <DEDUP_REMOVED lines=320> */
.L_x_1331:
[----:B------:R-:W2:Y:S01]  /*56b0*/  LDC R4, c[0x0][0x4f0] ;  /* 0x00013c00ff047b82 */ /* 0x000ea20000000800 */
[----:B------:R-:W-:Y:S01]  /*56c0*/  IADD3 R11, PT, PT, R181, -0x80, RZ ;  /* 0xffffff80b50b7810 */ /* 0x000fe20007ffe0ff */
[----:B------:R-:W3:Y:S01]  /*56d0*/  LDCU.64 UR6, c[0x0][0x3a0] ;  /* 0x00007400ff0677ac */ /* 0x000ee20008000a00 */
[----:B------:R-:W-:Y:S02]  /*56e0*/  IABS R7, R181 ;  /* 0x000000b500077213 */ /* 0x000fe40000000000 */
[----:B------:R-:W-:Y:S02]  /*56f0*/  IABS R5, R11 ;  /* 0x0000000b00057213 */ /* 0x000fe40000000000 */
[-C--:B--2---:R-:W-:Y:S02]  /*5700*/  IABS R3, R4.reuse ;  /* 0x0000000400037213 */ /* 0x084fe40000000000 */
[----:B------:R-:W-:Y:S02]  /*5710*/  LOP3.LUT R11, R11, R4, RZ, 0x3c, !PT ;  /* 0x000000040b0b7212 */ /* 0x000fe400078e3cff */
[----:B------:R-:W2:Y:S02]  /*5720*/  I2F.RP R6, R3 ;  /* 0x0000000300067306 */ /* 0x000ea40000209400 */
[----:B------:R-:W-:-:S06]  /*5730*/  ISETP.GE.AND P1, PT, R11, RZ, PT ;  /* 0x000000ff0b00720c */ /* 0x000fcc0003f26270 */
        /* <DEDUP_REMOVED lines=39> */
[C---:B------:R-:W-:Y:S01]  /*59b0*/  IMAD R4, R3.reuse, R135, R4 ;  /* 0x0000008703047224 */ /* 0x040fe200078e0204 */
        /* <DEDUP_REMOVED lines=10> */
.L_x_1332:
        /* <DEDUP_REMOVED lines=108> */
.L_x_1330:
[----:B------:R-:W-:Y:S01]  /*6120*/  IMAD.SHL.U32 R3, R212, 0x2, RZ ;  /* 0x00000002d4037824 */ /* 0x000fe200078e00ff */
[----:B------:R-:W3:Y:S01]  /*6130*/  LDCU UR4, c[0x0][0x45c] ;  /* 0x00008b80ff0477ac */ /* 0x000ee20008000800 */
[----:B------:R-:W-:-:S03]  /*6140*/  IMAD.IADD R67, R184, 0x1, R183 ;  /* 0x00000001b8437824 */ /* 0x000fc600078e02b7 */
[----:B------:R-:W-:Y:S02]  /*6150*/  LOP3.LUT R3, R3, 0x6, RZ, 0xc0, !PT ;  /* 0x0000000603037812 */ /* 0x000fe400078ec0ff */
[----:B------:R-:W-:-:S03]  /*6160*/  LEA R67, R67, UR5, 0x1 ;  /* 0x0000000543437c11 */ /* 0x000fc6000f8e08ff */
[----:B------:R-:W-:Y:S02]  /*6170*/  IMAD R3, R138, 0x80, R3 ;  /* 0x000000808a037824 */ /* 0x000fe400078e0203 */
[----:B------:R-:W-:Y:S01]  /*6180*/  IMAD.IADD R136, R124, 0x1, R67 ;  /* 0x000000017c887824 */ /* 0x000fe200078e0243 */
[----:B----4-:R-:W-:Y:S01]  /*6190*/  LDSM.16.MT88.4 R92, [R67+0x10000] ;  /* 0x01000000435c783b */ /* 0x010fe20000004200 */
[C---:B--2---:R-:W-:Y:S02]  /*61a0*/  VIADD R4, R3.reuse, 0x1 ;  /* 0x0000000103047836 */ /* 0x044fe40000000000 */
[C---:B------:R-:W-:Y:S01]  /*61b0*/  VIADD R5, R3.reuse, 0x8 ;  /* 0x0000000803057836 */ /* 0x040fe20000000000 */
[----:B------:R-:W-:Y:S01]  /*61c0*/  LDSM.16.MT88.4 R84, [R136+0x10000] ;  /* 0x010000008854783b */ /* 0x000fe20000004200 */
[C---:B------:R-:W-:Y:S01]  /*61d0*/  VIADD R6, R3.reuse, 0x10 ;  /* 0x0000001003067836 */ /* 0x040fe20000000000 */
[CC--:B------:R-:W-:Y:S01]  /*61e0*/  ISETP.GE.AND P2, PT, R4.reuse, R180.reuse, PT ;  /* 0x000000b40400720c */ /* 0x0c0fe20003f46270 */
[C---:B------:R-:W-:Y:S01]  /*61f0*/  VIADD R10, R3.reuse, 0x69 ;  /* 0x00000069030a7836 */ /* 0x040fe20000000000 */
[-C--:B------:R-:W-:Y:S01]  /*6200*/  ISETP.GE.AND P4, PT, R4, R133.reuse, PT ;  /* 0x000000850400720c */ /* 0x080fe20003f86270 */
[----:B------:R-:W-:Y:S01]  /*6210*/  VIADD R4, R3, 0x9 ;  /* 0x0000000903047836 */ /* 0x000fe20000000000 */
[----:B------:R-:W-:Y:S01]  /*6220*/  ISETP.GE.AND P5, PT, R5, R180, PT ;  /* 0x000000b40500720c */ /* 0x000fe20003fa6270 */
[----:B------:R-:W-:Y:S01]  /*6230*/  VIADD R14, R3, 0x61 ;  /* 0x00000061030e7836 */ /* 0x000fe20000000000 */
[----:B------:R-:W-:Y:S01]  /*6240*/  ISETP.GE.AND P1, PT, R5, R133, PT ;  /* 0x000000850500720c */ /* 0x000fe20003f26270 */
[----:B------:R-:W-:Y:S01]  /*6250*/  VIADD R12, R3, 0x68 ;  /* 0x00000068030c7836 */ /* 0x000fe20000000000 */
[----:B------:R-:W-:Y:S01]  /*6260*/  FSEL R5, R110, -INF , !P4 ;  /* 0xff8000006e057808 */ /* 0x000fe20006000000 */
[----:B------:R-:W-:Y:S01]  /*6270*/  LDSM.16.MT88.4 R144, [R67+0x10800] ;  /* 0x010800004390783b */ /* 0x000fe20000004200 */
[----:B------:R-:W-:-:S02]  /*6280*/  FSEL R111, R111, -INF , !P5 ;  /* 0xff8000006f6f7808 */ /* 0x000fc40006800000 */
[----:B------:R-:W-:Y:S02]  /*6290*/  FSEL R113, R113, -INF , !P2 ;  /* 0xff80000071717808 */ /* 0x000fe40005000000 */
        /* <DEDUP_REMOVED lines=8> */
[----:B------:R-:W-:Y:S02]  /*6320*/  FSEL R115, R115, -INF , !P1 ;  /* 0xff80000073737808 */ /* 0x000fe40004800000 */
[----:B------:R-:W-:Y:S02]  /*6330*/  FSEL R23, R114, -INF , !P3 ;  /* 0xff80000072177808 */ /* 0x000fe40005800000 */
[CC--:B------:R-:W-:Y:S02]  /*6340*/  ISETP.GE.AND P2, PT, R6.reuse, R180.reuse, PT ;  /* 0x000000b40600720c */ /* 0x0c0fe40003f46270 */
[----:B------:R-:W-:Y:S01]  /*6350*/  ISETP.GE.AND P4, PT, R6, R133, PT ;  /* 0x000000850600720c */ /* 0x000fe20003f86270 */
[----:B------:R-:W-:Y:S01]  /*6360*/  VIADD R6, R3, 0x20 ;  /* 0x0000002003067836 */ /* 0x000fe20000000000 */
[----:B------:R-:W-:-:S02]  /*6370*/  ISETP.GE.AND P1, PT, R4, R180, PT ;  /* 0x000000b40400720c */ /* 0x000fc40003f26270 */
[----:B------:R-:W-:Y:S01]  /*6380*/  ISETP.GE.AND P3, PT, R4, R133, PT ;  /* 0x000000850400720c */ /* 0x000fe20003f66270 */
[----:B------:R-:W-:Y:S01]  /*6390*/  VIADD R4, R3, 0x19 ;  /* 0x0000001903047836 */ /* 0x000fe20000000000 */
[----:B------:R-:W-:Y:S02]  /*63a0*/  FSEL R51, R51, -INF , !P2 ;  /* 0xff80000033337808 */ /* 0x000fe40005000000 */
[----:B------:R-:W-:Y:S02]  /*63b0*/  FSEL R13, R50, -INF , !P3 ;  /* 0xff800000320d7808 */ /* 0x000fe40005800000 */
[----:B------:R-:W-:Y:S02]  /*63c0*/  FSEL R15, R53, -INF , !P5 ;  /* 0xff800000350f7808 */ /* 0x000fe40006800000 */
[----:B------:R-:W-:Y:S02]  /*63d0*/  FSEL R19, R52, -INF , !P1 ;  /* 0xff80000034137808 */ /* 0x000fe40004800000 */
[----:B------:R-:W-:-:S02]  /*63e0*/  ISETP.GE.AND P3, PT, R6, R180, PT ;  /* 0x000000b40600720c */ /* 0x000fc40003f66270 */
[-C--:B------:R-:W-:Y:S01]  /*63f0*/  ISETP.GE.AND P2, PT, R6, R133.reuse, PT ;  /* 0x000000850600720c */ /* 0x080fe20003f46270 */
[C---:B------:R-:W-:Y:S01]  /*6400*/  VIADD R6, R3.reuse, 0x28 ;  /* 0x0000002803067836 */ /* 0x040fe20000000000 */
[C---:B------:R-:W-:Y:S02]  /*6410*/  ISETP.GE.AND P5, PT, R4.reuse, R180, PT ;  /* 0x000000b40400720c */ /* 0x040fe40003fa6270 */
[----:B------:R-:W-:Y:S01]  /*6420*/  ISETP.GE.AND P1, PT, R4, R133, PT ;  /* 0x000000850400720c */ /* 0x000fe20003f26270 */
[----:B------:R-:W-:Y:S01]  /*6430*/  VIADD R4, R3, 0x21 ;  /* 0x0000002103047836 */ /* 0x000fe20000000000 */
[----:B------:R-:W-:Y:S02]  /*6440*/  FSEL R49, R96, -INF , !P3 ;  /* 0xff80000060317808 */ /* 0x000fe40005800000 */
[----:B------:R-:W-:Y:S02]  /*6450*/  FSEL R9, R119, -INF , !P1 ;  /* 0xff80000077097808 */ /* 0x000fe40004800000 */
[----:B------:R-:W-:Y:S01]  /*6460*/  FSEL R11, R55, -INF , !P4 ;  /* 0xff800000370b7808 */ /* 0x000fe20006000000 */
[----:B------:R-:W-:Y:S01]  /*6470*/  LDSM.16.MT88.4 R116, [R136+0xc000] ;  /* 0x00c000008874783b */ /* 0x000fe20000004200 */
[----:B------:R-:W-:-:S02]  /*6480*/  FSEL R17, R54, -INF , !P5 ;  /* 0xff80000036117808 */ /* 0x000fc40006800000 */
[CC--:B------:R-:W-:Y:S02]  /*6490*/  ISETP.GE.AND P1, PT, R6.reuse, R180.reuse, PT ;  /* 0x000000b40600720c */ /* 0x0c0fe40003f26270 */
[-C--:B------:R-:W-:Y:S01]  /*64a0*/  ISETP.GE.AND P3, PT, R6, R133.reuse, PT ;  /* 0x000000850600720c */ /* 0x080fe20003f66270 */
[C---:B------:R-:W-:Y:S01]  /*64b0*/  VIADD R6, R3.reuse, 0x30 ;  /* 0x0000003003067836 */ /* 0x040fe20000000000 */
[C---:B------:R-:W-:Y:S02]  /*64c0*/  ISETP.GE.AND P4, PT, R4.reuse, R180, PT ;  /* 0x000000b40400720c */ /* 0x040fe40003f86270 */
[----:B------:R-:W-:Y:S01]  /*64d0*/  ISETP.GE.AND P5, PT, R4, R133, PT ;  /* 0x000000850400720c */ /* 0x000fe20003fa6270 */
[----:B------:R-:W-:Y:S01]  /*64e0*/  VIADD R4, R3, 0x29 ;  /* 0x0000002903047836 */ /* 0x000fe20000000000 */
[----:B------:R-:W-:Y:S02]  /*64f0*/  FSEL R33, R98, -INF , !P1 ;  /* 0xff80000062217808 */ /* 0x000fe40004800000 */
[----:B------:R-:W-:-:S02]  /*6500*/  FSEL R29, R41, -INF , !P5 ;  /* 0xff800000291d7808 */ /* 0x000fc40006800000 */
[----:B------:R-:W-:Y:S02]  /*6510*/  FSEL R31, R40, -INF , !P2 ;  /* 0xff800000281f7808 */ /* 0x000fe40005000000 */
        /* <DEDUP_REMOVED lines=45> */
[----:B-1----:R-:W-:Y:S02]  /*67f0*/  FSEL R191, R191, -INF , !P5 ;  /* 0xff800000bfbf7808 */ /* 0x002fe40006800000 */
[----:B------:R-:W-:Y:S02]  /*6800*/  ISETP.GE.AND P5, PT, R3, R180, PT ;  /* 0x000000b40300720c */ /* 0x000fe40003fa6270 */
[-C--:B------:R-:W-:Y:S02]  /*6810*/  ISETP.GE.AND P3, PT, R6, R133.reuse, PT ;  /* 0x000000850600720c */ /* 0x080fe40003f66270 */
[----:B------:R-:W-:Y:S02]  /*6820*/  FSEL R43, R108, -INF , !P5 ;  /* 0xff8000006c2b7808 */ /* 0x000fe40006800000 */
[----:B------:R-:W-:Y:S02]  /*6830*/  FSEL R179, R179, -INF , !P3 ;  /* 0xff800000b3b37808 */ /* 0x000fe40005800000 */
[----:B------:R-:W-:-:S02]  /*6840*/  ISETP.GE.AND P3, PT, R3, R133, PT ;  /* 0x000000850300720c */ /* 0x000fc40003f66270 */
[----:B------:R-:W-:Y:S02]  /*6850*/  FMNMX3.FTZ R8, R43, R113, R111, !PT ;  /* 0x000000712b087276 */ /* 0x000fe4000781006f */
[----:B------:R-:W-:Y:S02]  /*6860*/  FSEL R109, R109, -INF , !P3 ;  /* 0xff8000006d6d7808 */ /* 0x000fe40005800000 */
[----:B------:R-:W-:Y:S02]  /*6870*/  FMNMX3.FTZ R8, R8, R23, R21, !PT ;  /* 0x0000001708087276 */ /* 0x000fe40007810015 */
[----:B------:R-:W-:Y:S02]  /*6880*/  FMNMX3.FTZ R16, R109, R5, R115, !PT ;  /* 0x000000056d107276 */ /* 0x000fe40007810073 */
[----:B------:R-:W-:Y:S01]  /*6890*/  FMNMX3.FTZ R18, R8, R19, R51, !PT ;  /* 0x0000001308127276 */ /* 0x000fe20007810033 */
[----:B------:R-:W-:Y:S01]  /*68a0*/  VIADD R8, R3, 0x70 ;  /* 0x0000007003087836 */ /* 0x000fe20000000000 */
[----:B------:R-:W-:-:S02]  /*68b0*/  FMNMX3.FTZ R16, R16, R7, R15, !PT ;  /* 0x0000000710107276 */ /* 0x000fc4000781000f */
[----:B------:R-:W-:Y:S02]  /*68c0*/  FMNMX3.FTZ R18, R18, R17, R49, !PT ;  /* 0x0000001112127276 */ /* 0x000fe40007810031 */
[----:B------:R-:W-:Y:S02]  /*68d0*/  FSEL R205, R205, -INF , !P4 ;  /* 0xff800000cdcd7808 */ /* 0x000fe40006000000 */
[----:B------:R-:W-:Y:S02]  /*68e0*/  FMNMX3.FTZ R16, R16, R13, R11, !PT ;  /* 0x0000000d10107276 */ /* 0x000fe4000781000b */
[----:B------:R-:W-:Y:S01]  /*68f0*/  ISETP.GE.AND P4, PT, R4, R180, PT ;  /* 0x000000b40400720c */ /* 0x000fe20003f86270 */
[----:B------:R-:W-:Y:S01]  /*6900*/  VIADD R4, R3, 0x51 ;  /* 0x0000005103047836 */ /* 0x000fe20000000000 */
[----:B------:R-:W-:Y:S02]  /*6910*/  FMNMX3.FTZ R18, R18, R35, R33, !PT ;  /* 0x0000002312127276 */ /* 0x000fe40007810021 */
[----:B------:R-:W-:-:S02]  /*6920*/  FMNMX3.FTZ R16, R16, R9, R31, !PT ;  /* 0x0000000910107276 */ /* 0x000fc4000781001f */
[----:B------:R-:W-:Y:S02]  /*6930*/  FSEL R201, R201, -INF , !P1 ;  /* 0xff800000c9c97808 */ /* 0x000fe40004800000 */
[----:B------:R-:W-:Y:S02]  /*6940*/  FSEL R175, R175, -INF , !P4 ;  /* 0xff800000afaf7808 */ /* 0x000fe40006000000 */
[----:B------:R-:W-:Y:S01]  /*6950*/  ISETP.GE.AND P1, PT, R6, R180, PT ;  /* 0x000000b40600720c */ /* 0x000fe20003f26270 */
[----:B------:R-:W-:Y:S01]  /*6960*/  VIADD R6, R3, 0x60 ;  /* 0x0000006003067836 */ /* 0x000fe20000000000 */
[----:B------:R-:W-:Y:S02]  /*6970*/  ISETP.GE.AND P4, PT, R4, R133, PT ;  /* 0x000000850400720c */ /* 0x000fe40003f86270 */
[----:B------:R-:W-:Y:S02]  /*6980*/  FMNMX3.FTZ R18, R18, R241, R237, !PT ;  /* 0x000000f112127276 */ /* 0x000fe400078100ed */
[----:B------:R-:W-:-:S02]  /*6990*/  FMNMX3.FTZ R16, R16, R29, R239, !PT ;  /* 0x0000001d10107276 */ /* 0x000fc400078100ef */
[----:B------:R-:W-:Y:S02]  /*69a0*/  FSEL R203, R203, -INF , !P2 ;  /* 0xff800000cbcb7808 */ /* 0x000fe40005000000 */
[-C--:B------:R-:W-:Y:S01]  /*69b0*/  ISETP.GE.AND P2, PT, R4, R180.reuse, PT ;  /* 0x000000b40400720c */ /* 0x080fe20003f46270 */
[----:B------:R-:W-:Y:S01]  /*69c0*/  VIADD R4, R3, 0x59 ;  /* 0x0000005903047836 */ /* 0x000fe20000000000 */
[----:B------:R-:W-:Y:S02]  /*69d0*/  FSEL R187, R187, -INF , !P4 ;  /* 0xff800000bbbb7808 */ /* 0x000fe40006000000 */
[----:B------:R-:W-:Y:S02]  /*69e0*/  FMNMX3.FTZ R18, R18, R39, R235, !PT ;  /* 0x0000002712127276 */ /* 0x000fe400078100eb */
[----:B------:R-:W-:Y:S02]  /*69f0*/  ISETP.GE.AND P4, PT, R6, R180, PT ;  /* 0x000000b40600720c */ /* 0x000fe40003f86270 */
[----:B------:R-:W-:-:S02]  /*6a00*/  FMNMX3.FTZ R16, R16, R41, R233, !PT ;  /* 0x0000002910107276 */ /* 0x000fc400078100e9 */
[----:B------:R-:W-:Y:S02]  /*6a10*/  FSEL R199, R199, -INF , !P2 ;  /* 0xff800000c7c77808 */ /* 0x000fe40005000000 */
[----:B------:R-:W-:Y:S02]  /*6a20*/  FMNMX3.FTZ R18, R18, R37, R215, !PT ;  /* 0x0000002512127276 */ /* 0x000fe400078100d7 */
[C---:B------:R-:W-:Y:S02]  /*6a30*/  ISETP.GE.AND P5, PT, R4.reuse, R180, PT ;  /* 0x000000b40400720c */ /* 0x040fe40003fa6270 */
[----:B------:R-:W-:Y:S01]  /*6a40*/  ISETP.GE.AND P2, PT, R4, R133, PT ;  /* 0x000000850400720c */ /* 0x000fe20003f46270 */
[----:B------:R-:W-:Y:S01]  /*6a50*/  VIADD R4, R3, 0x78 ;  /* 0x0000007803047836 */ /* 0x000fe20000000000 */
[----:B------:R-:W-:Y:S02]  /*6a60*/  FSEL R171, R171, -INF , !P4 ;  /* 0xff800000abab7808 */ /* 0x000fe40006000000 */
[----:B------:R-:W-:-:S02]  /*6a70*/  FMNMX3.FTZ R16, R16, R231, R229, !PT ;  /* 0x000000e710107276 */ /* 0x000fc400078100e5 */
[-C--:B------:R-:W-:Y:S02]  /*6a80*/  ISETP.GE.AND P4, PT, R10, R180.reuse, PT ;  /* 0x000000b40a00720c */ /* 0x080fe40003f86270 */
[----:B------:R-:W-:Y:S02]  /*6a90*/  FMNMX3.FTZ R18, R18, R173, R207, !PT ;  /* 0x000000ad12127276 */ /* 0x000fe400078100cf */
[----:B------:R-:W-:Y:S02]  /*6aa0*/  FSEL R197, R197, -INF , !P1 ;  /* 0xff800000c5c57808 */ /* 0x000fe40004800000 */
[----:B------:R-:W-:Y:S02]  /*6ab0*/  FMNMX3.FTZ R16, R16, R223, R205, !PT ;  /* 0x000000df10107276 */ /* 0x000fe400078100cd */
[----:B------:R-:W-:Y:S01]  /*6ac0*/  ISETP.GE.AND P1, PT, R6, R133, PT ;  /* 0x000000850600720c */ /* 0x000fe20003f26270 */
[C---:B------:R-:W-:Y:S01]  /*6ad0*/  VIADD R6, R3.reuse, 0x71 ;  /* 0x0000007103067836 */ /* 0x040fe20000000000 */
[----:B------:R-:W-:Y:S01]  /*6ae0*/  ISETP.GE.AND P3, PT, R14, R180, PT ;  /* 0x000000b40e00720c */ /* 0x000fe20003f66270 */
[----:B------:R-:W-:Y:S01]  /*6af0*/  VIADD R3, R3, 0x79 ;  /* 0x0000007903037836 */ /* 0x000fe20000000000 */
[----:B------:R-:W-:-:S02]  /*6b00*/  FSEL R195, R195, -INF , !P5 ;  /* 0xff800000c3c37808 */ /* 0x000fc40006800000 */
[----:B------:R-:W-:Y:S02]  /*6b10*/  FSEL R165, R165, -INF , !P4 ;  /* 0xff800000a5a57808 */ /* 0x000fe40006000000 */
[-C--:B------:R-:W-:Y:S02]  /*6b20*/  ISETP.GE.AND P5, PT, R12, R180.reuse, PT ;  /* 0x000000b40c00720c */ /* 0x080fe40003fa6270 */
[----:B------:R-:W-:Y:S02]  /*6b30*/  ISETP.GE.AND P4, PT, R4, R180, PT ;  /* 0x000000b40400720c */ /* 0x000fe40003f86270 */
[----:B------:R-:W-:Y:S02]  /*6b40*/  FMNMX3.FTZ R18, R18, R175, R201, !PT ;  /* 0x000000af12127276 */ /* 0x000fe400078100c9 */
[----:B------:R-:W-:Y:S02]  /*6b50*/  FMNMX3.FTZ R16, R16, R189, R203, !PT ;  /* 0x000000bd10107276 */ /* 0x000fe400078100cb */
[----:B------:R-:W-:-:S02]  /*6b60*/  FSEL R169, R169, -INF , !P3 ;  /* 0xff800000a9a97808 */ /* 0x000fc40005800000 */
[-C--:B------:R-:W-:Y:S02]  /*6b70*/  ISETP.GE.AND P3, PT, R8, R180.reuse, PT ;  /* 0x000000b40800720c */ /* 0x080fe40003f66270 */
[----:B------:R-:W-:Y:S02]  /*6b80*/  FSEL R167, R167, -INF , !P5 ;  /* 0xff800000a7a77808 */ /* 0x000fe40006800000 */
[----:B------:R-:W-:Y:S02]  /*6b90*/  FSEL R151, R151, -INF , !P4 ;  /* 0xff80000097977808 */ /* 0x000fe40006000000 */
[----:B------:R-:W-:Y:S02]  /*6ba0*/  ISETP.GE.AND P5, PT, R6, R180, PT ;  /* 0x000000b40600720c */ /* 0x000fe40003fa6270 */
[----:B------:R-:W-:Y:S02]  /*6bb0*/  FMNMX3.FTZ R18, R18, R199, R197, !PT ;  /* 0x000000c712127276 */ /* 0x000fe400078100c5 */
[----:B------:R-:W-:-:S02]  /*6bc0*/  ISETP.GE.AND P4, PT, R12, R133, PT ;  /* 0x000000850c00720c */ /* 0x000fc40003f86270 */
[----:B------:R-:W-:Y:S02]  /*6bd0*/  FMNMX3.FTZ R12, R16, R191, R193, !PT ;  /* 0x000000bf100c7276 */ /* 0x000fe400078100c1 */
[----:B------:R-:W-:Y:S02]  /*6be0*/  FSEL R155, R155, -INF , !P3 ;  /* 0xff8000009b9b7808 */ /* 0x000fe40005800000 */
[----:B------:R-:W-:Y:S02]  /*6bf0*/  FMNMX3.FTZ R18, R18, R195, R171, !PT ;  /* 0x000000c312127276 */ /* 0x000fe400078100ab */
[----:B------:R-:W-:Y:S02]  /*6c00*/  ISETP.GE.AND P3, PT, R3, R180, PT ;  /* 0x000000b40300720c */ /* 0x000fe40003f66270 */
[----:B------:R-:W-:Y:S02]  /*6c10*/  FSEL R153, R153, -INF , !P5 ;  /* 0xff80000099997808 */ /* 0x000fe40006800000 */
[----:B------:R-:W-:-:S02]  /*6c20*/  ISETP.GE.AND P5, PT, R14, R133, PT ;  /* 0x000000850e00720c */ /* 0x000fc40003fa6270 */
[----:B------:R-:W-:Y:S02]  /*6c30*/  FSEL R177, R177, -INF , !P2 ;  /* 0xff800000b1b17808 */ /* 0x000fe40005000000 */
[----:B------:R-:W-:Y:S02]  /*6c40*/  FSEL R163, R163, -INF , !P1 ;  /* 0xff800000a3a37808 */ /* 0x000fe40004800000 */
[----:B------:R-:W-:Y:S02]  /*6c50*/  FMNMX3.FTZ R12, R12, R187, R179, !PT ;  /* 0x000000bb0c0c7276 */ /* 0x000fe400078100b3 */
[----:B------:R-:W-:Y:S02]  /*6c60*/  FMNMX3.FTZ R18, R18, R169, R167, !PT ;  /* 0x000000a912127276 */ /* 0x000fe400078100a7 */
[----:B------:R-:W-:Y:S02]  /*6c70*/  FSEL R149, R149, -INF , !P3 ;  /* 0xff80000095957808 */ /* 0x000fe40005800000 */
[----:B------:R-:W-:-:S02]  /*6c80*/  ISETP.GE.AND P3, PT, R10, R133, PT ;  /* 0x000000850a00720c */ /* 0x000fc40003f66270 */
[----:B------:R-:W-:Y:S02]  /*6c90*/  ISETP.GE.AND P2, PT, R8, R133, PT ;  /* 0x000000850800720c */ /* 0x000fe40003f46270 */
[----:B------:R-:W-:Y:S02]  /*6ca0*/  FSEL R161, R161, -INF , !P5 ;  /* 0xff800000a1a17808 */ /* 0x000fe40006800000 */
[----:B------:R-:W-:Y:S02]  /*6cb0*/  FSEL R159, R159, -INF , !P4 ;  /* 0xff8000009f9f7808 */ /* 0x000fe40006000000 */
[----:B------:R-:W-:Y:S02]  /*6cc0*/  FMNMX3.FTZ R12, R12, R177, R163, !PT ;  /* 0x000000b10c0c7276 */ /* 0x000fe400078100a3 */
[----:B------:R-:W-:Y:S02]  /*6cd0*/  FMNMX3.FTZ R18, R18, R165, R155, !PT ;  /* 0x000000a512127276 */ /* 0x000fe4000781009b */
[----:B------:R-:W-:-:S02]  /*6ce0*/  ISETP.GE.AND P1, PT, R6, R133, PT ;  /* 0x000000850600720c */ /* 0x000fc40003f26270 */
[----:B------:R-:W-:Y:S02]  /*6cf0*/  ISETP.GE.AND P4, PT, R4, R133, PT ;  /* 0x000000850400720c */ /* 0x000fe40003f86270 */
        /* <DEDUP_REMOVED lines=13> */
[----:B------:R-:W2:Y:S01]  /*6dd0*/  SHFL.BFLY PT, R3, R6, 0x2, 0x1f ;  /* 0x0c401f0006037f89 */ /* 0x000ea200000e0000 */
[----:B-1----:R-:W-:-:S05]  /*6de0*/  FMNMX.FTZ R45, R10, R45, !PT ;  /* 0x0000002d0a2d7209 */ /* 0x002fca0007810000 */
[----:B------:R-:W1:Y:S01]  /*6df0*/  SHFL.BFLY PT, R132, R45, 0x1, 0x1f ;  /* 0x0c201f002d847f89 */ /* 0x000e6200000e0000 */
[----:B--2---:R-:W-:-:S05]  /*6e00*/  FMNMX.FTZ R4, R6, R3, !PT ;  /* 0x0000000306047209 */ /* 0x004fca0007810000 */
[----:B------:R-:W2:Y:S01]  /*6e10*/  SHFL.BFLY PT, R3, R4, 0x1, 0x1f ;  /* 0x0c201f0004037f89 */ /* 0x000ea200000e0000 */
[----:B-1----:R-:W-:Y:S01]  /*6e20*/  FMNMX.FTZ R132, R45, R132, !PT ;  /* 0x000000842d847209 */ /* 0x002fe20007810000 */
[----:B------:R-:W-:-:S03]  /*6e30*/  IMAD.IADD R45, R168, 0x1, R67 ;  /* 0x00000001a82d7824 */ /* 0x000fc600078e0243 */
[C---:B------:R-:W-:Y:S01]  /*6e40*/  FSETP.NEU.FTZ.AND P1, PT, R132.reuse, -INF , PT ;  /* 0xff8000008400780b */ /* 0x040fe20003f3d000 */
[----:B---3--:R-:W-:Y:S01]  /*6e50*/  FMUL.FTZ R140, R132, UR4 ;  /* 0x00000004848c7c20 */ /* 0x008fe20008410000 */
[----:B------:R-:W-:Y:S01]  /*6e60*/  IMAD.IADD R36, R124, 0x1, R45 ;  /* 0x000000017c247824 */ /* 0x000fe200078e022d */
[----:B------:R-:W-:Y:S01]  /*6e70*/  LDSM.16.MT88.4 R76, [R45+0x10000] ;  /* 0x010000002d4c783b */ /* 0x000fe20000004200 */
[----:B--2---:R-:W-:Y:S02]  /*6e80*/  FMNMX.FTZ R3, R4, R3, !PT ;  /* 0x0000000304037209 */ /* 0x004fe40007810000 */
[----:B------:R-:W-:Y:S01]  /*6e90*/  FSEL R140, R140, RZ, P1 ;  /* 0x000000ff8c8c7208 */ /* 0x000fe20000800000 */
[----:B------:R-:W-:Y:S01]  /*6ea0*/  LDSM.16.MT88.4 R100, [R36+0xc000] ;  /* 0x00c000002464783b */ /* 0x000fe20000004200 */
        /* <DEDUP_REMOVED lines=17> */
[----:B------:R-:W3:Y:S01]  /*6fc0*/  LDSM.16.MT88.4 R108, [R45+0xc000] ;  /* 0x00c000002d6c783b */ /* 0x000ee20000004200 */
[----:B------:R-:W-:Y:S01]  /*6fd0*/  FFMA.FTZ R50, R9, UR4, -R66 ;  /* 0x0000000409327c23 */ /* 0x000fe20008010842 */
[--C-:B------:R-:W-:Y:S01]  /*6fe0*/  FFMA.FTZ R52, R17, UR4, -R140.reuse ;  /* 0x0000000411347c23 */ /* 0x100fe2000801088c */
[----:B------:R-:W-:Y:S01]  /*6ff0*/  FFMA.FTZ R57, R21, UR4, -R140 ;  /* 0x0000000415397c23 */ /* 0x000fe2000801088c */
[----:B------:R-:W-:Y:S01]  /*7000*/  LDSM.16.MT88.4 R8, [R67+0xc800] ;  /* 0x00c800004308783b */ /* 0x000fe20000004200 */
[--C-:B------:R-:W-:Y:S01]  /*7010*/  FFMA.FTZ R55, R15, UR4, -R66.reuse ;  /* 0x000000040f377c23 */ /* 0x100fe20008010842 */
[----:B------:R-:W-:Y:S01]  /*7020*/  FFMA.FTZ R54, R13, UR4, -R66 ;  /* 0x000000040d367c23 */ /* 0x000fe20008010842 */
[----:B------:R-:W-:Y:S01]  /*7030*/  MUFU.EX2 R61, R61 ;  /* 0x0000003d003d7308 */ /* 0x000fe20000000800 */
[----:B------:R-:W-:Y:S01]  /*7040*/  LDSM.16.MT88.4 R16, [R136+0xc800] ;  /* 0x00c800008810783b */ /* 0x000fe20000004200 */
[--C-:B------:R-:W-:Y:S01]  /*7050*/  FFMA.FTZ R48, R35, UR4, -R140.reuse ;  /* 0x0000000423307c23 */ /* 0x100fe2000801088c */
[--C-:B------:R-:W-:Y:S01]  /*7060*/  FFMA.FTZ R44, R33, UR4, -R140.reuse ;  /* 0x00000004212c7c23 */ /* 0x100fe2000801088c */
[--C-:B------:R-:W-:Y:S01]  /*7070*/  FFMA.FTZ R49, R49, UR4, -R140.reuse ;  /* 0x0000000431317c23 */ /* 0x100fe2000801088c */
[----:B------:R-:W-:Y:S01]  /*7080*/  LDSM.16.MT88.4 R20, [R136+0x10800] ;  /* 0x010800008814783b */ /* 0x000fe20000004200 */
[----:B------:R-:W-:Y:S01]  /*7090*/  FFMA.FTZ R43, R241, UR4, -R140 ;  /* 0x00000004f12b7c23 */ /* 0x000fe2000801088c */
[--C-:B------:R-:W-:Y:S01]  /*70a0*/  FFMA.FTZ R47, R31, UR4, -R66.reuse ;  /* 0x000000041f2f7c23 */ /* 0x100fe20008010842 */
[----:B------:R-:W4:Y:S01]  /*70b0*/  MUFU.EX2 R60, R60 ;  /* 0x0000003c003c7308 */ /* 0x000f220000000800 */
[----:B--2---:R-:W-:Y:S01]  /*70c0*/  F2FP.F16.F32.PACK_AB R68, R64, R65 ;  /* 0x000000414044723e */ /* 0x004fe200000000ff */
[----:B------:R-:W-:Y:S01]  /*70d0*/  LDSM.16.MT88.4 R12, [R45+0xc800] ;  /* 0x00c800002d0c783b */ /* 0x000fe20000004200 */
[--C-:B------:R-:W-:Y:S01]  /*70e0*/  FFMA.FTZ R46, R29, UR4, -R66.reuse ;  /* 0x000000041d2e7c23 */ /* 0x100fe20008010842 */
[--C-:B------:R-:W-:Y:S01]  /*70f0*/  FFMA.FTZ R42, R239, UR4, -R66.reuse ;  /* 0x00000004ef2a7c23 */ /* 0x100fe20008010842 */
[----:B------:R-:W-:Y:S01]  /*7100*/  FFMA.FTZ R41, R41, UR4, -R66 ;  /* 0x0000000429297c23 */ /* 0x000fe20008010842 */
[----:B------:R-:W-:Y:S01]  /*7110*/  LDSM.16.MT88.4 R32, [R45+0x10800] ;  /* 0x010800002d20783b */ /* 0x000fe20000004200 */
[--C-:B------:R-:W-:Y:S01]  /*7120*/  FFMA.FTZ R40, R237, UR4, -R140.reuse ;  /* 0x00000004ed287c23 */ /* 0x100fe2000801088c */
[----:B------:R-:W-:Y:S01]  /*7130*/  MUFU.EX2 R63, R63 ;  /* 0x0000003f003f7308 */ /* 0x000fe20000000800 */
[--C-:B------:R-:W-:Y:S01]  /*7140*/  FFMA.FTZ R39, R39, UR4, -R140.reuse ;  /* 0x0000000427277c23 */ /* 0x100fe2000801088c */
[----:B------:R-:W-:Y:S01]  /*7150*/  LDSM.16.MT88.4 R28, [R136+0xd000] ;  /* 0x00d00000881c783b */ /* 0x000fe20000004200 */
[--C-:B------:R-:W-:Y:S01]  /*7160*/  FFMA.FTZ R38, R235, UR4, -R140.reuse ;  /* 0x00000004eb267c23 */ /* 0x100fe2000801088c */
[----:B------:R-:W-:Y:S01]  /*7170*/  FFMA.FTZ R37, R37, UR4, -R140 ;  /* 0x0000000425257c23 */ /* 0x000fe2000801088c */
[----:B------:R-:W-:Y:S01]  /*7180*/  FFMA.FTZ R142, R233, UR4, -R66 ;  /* 0x00000004e98e7c23 */ /* 0x000fe20008010842 */
[--C-:B------:R-:W-:Y:S01]  /*7190*/  FFMA.FTZ R173, R173, UR4, -R140.reuse ;  /* 0x00000004adad7c23 */ /* 0x100fe2000801088c */
[--C-:B------:R-:W-:Y:S01]  /*71a0*/  FFMA.FTZ R148, R207, UR4, -R140.reuse ;  /* 0x00000004cf947c23 */ /* 0x100fe2000801088c */
[----:B------:R-:W2:Y:S01]  /*71b0*/  MUFU.EX2 R62, R62 ;  /* 0x0000003e003e7308 */ /* 0x000ea20000000800 */
[----:B----4-:R-:W-:Y:S01]  /*71c0*/  F2FP.F16.F32.PACK_AB R70, R60, R61 ;  /* 0x0000003d3c46723e */ /* 0x010fe200000000ff */
[----:B------:R-:W-:Y:S01]  /*71d0*/  FFMA.FTZ R175, R175, UR4, -R140 ;  /* 0x00000004afaf7c23 */ /* 0x000fe2000801088c */
        /* <DEDUP_REMOVED lines=13> */
[----:B------:R-:W4:Y:S01]  /*72b0*/  MUFU.EX2 R58, R58 ;  /* 0x0000003a003a7308 */ /* 0x000f220000000800 */
[----:B--2---:R-:W-:Y:S01]  /*72c0*/  F2FP.F16.F32.PACK_AB R69, R62, R63 ;  /* 0x0000003f3e45723e */ /* 0x004fe200000000ff */
        /* <DEDUP_REMOVED lines=8> */
[----:B------:R-:W-:Y:S01]  /*7350*/  FADD.FTZ R62, R63, R62 ;  /* 0x0000003e3f3e7221 */ /* 0x000fe20000010000 */
[----:B------:R-:W-:-:S02]  /*7360*/  ISETP.GT.AND P1, PT, R138, R217, PT ;  /* 0x000000d98a00720c */ /* 0x000fc40003f24270 */
[----:B------:R-:W-:-:S03]  /*7370*/  FADD.FTZ R61, R61, R64 ;  /* 0x000000403d3d7221 */ /* 0x000fc60000010000 */
[----:B------:R-:W2:Y:S01]  /*7380*/  MUFU.EX2 R56, R56 ;  /* 0x0000003800387308 */ /* 0x000ea20000000800 */
[----:B----4-:R-:W-:Y:S01]  /*7390*/  F2FP.F16.F32.PACK_AB R71, R58, R59 ;  /* 0x0000003b3a47723e */ /* 0x010fe200000000ff */
[----:B------:R-:W-:Y:S01]  /*73a0*/  FADD.FTZ R59, R59, R62 ;  /* 0x0000003e3b3b7221 */ /* 0x000fe20000010000 */
[----:B------:R-:W-:-:S03]  /*73b0*/  FADD.FTZ R60, R60, R61 ;  /* 0x0000003d3c3c7221 */ /* 0x000fc60000010000 */
        /* <DEDUP_REMOVED lines=76> */
[C---:B------:R-:W-:Y:S01]  /*7880*/  HMMA.16816.F32 R96, R4.reuse, R144, R96 ;  /* 0x000000900460723c */ /* 0x040fe20000001860 */
[--C-:B------:R-:W-:Y:S01]  /*7890*/  FFMA.FTZ R145, R231, UR4, -R66.reuse ;  /* 0x00000004e7917c23 */ /* 0x100fe20008010842 */
[--C-:B------:R-:W-:Y:S01]  /*78a0*/  FFMA.FTZ R144, R229, UR4, -R66.reuse ;  /* 0x00000004e5907c23 */ /* 0x100fe20008010842 */
[----:B------:R-:W-:Y:S05]  /*78b0*/  MUFU.EX2 R156, R156 ;  /* 0x0000009c009c7308 */ /* 0x000fea0000000800 */
[C---:B------:R-:W-:Y:S01]  /*78c0*/  HMMA.16816.F32 R92, R4.reuse, R146, R92 ;  /* 0x00000092045c723c */ /* 0x040fe2000000185c */
[----:B------:R-:W-:Y:S01]  /*78d0*/  FFMA.FTZ R147, R223, UR4, -R66 ;  /* 0x00000004df937c23 */ /* 0x000fe20008010842 */
[----:B------:R-:W-:Y:S01]  /*78e0*/  FFMA.FTZ R146, R215, UR4, -R140 ;  /* 0x00000004d7927c23 */ /* 0x000fe2000801088c */
[----:B------:R-:W1:Y:S05]  /*78f0*/  MUFU.EX2 R145, R145 ;  /* 0x0000009100917308 */ /* 0x000e6a0000000800 */
[C---:B------:R-:W-:Y:S03]  /*7900*/  HMMA.16816.F32 R80, R4.reuse, R32, R80 ;  /* 0x000000200450723c */ /* 0x040fe60000001850 */
[----:B------:R-:W-:Y:S05]  /*7910*/  MUFU.EX2 R144, R144 ;  /* 0x0000009000907308 */ /* 0x000fea0000000800 */
        /* <DEDUP_REMOVED lines=46> */
[----:B-----5:R-:W-:-:S07]  /*7c00*/  F2FP.F16.F32.PACK_AB R7, R147, R144 ;  /* 0x000000909307723e */ /* 0x020fce00000000ff */
        /* <DEDUP_REMOVED lines=198> */
[----:B------:R-:W-:Y:S05]  /*8870*/  @!P1 BRA `(.L_x_1333) ;  /* 0x00000058000c9947 */ /* 0x000fea0003800000 */
        /* <DEDUP_REMOVED lines=64> */
.L_x_1334:
[----:B------:R-:W-:Y:S01]  /*8c80*/  UMOV UR6, URZ ;  /* 0x000000ff00067c82 */ /* 0x000fe20008000000 */
[----:B------:R-:W-:Y:S01]  /*8c90*/  IMAD.SHL.U32 R4, R24, 0x80, RZ ;  /* 0x0000008018047824 */ /* 0x000fe200078e00ff */
[----:B------:R-:W-:-:S05]  /*8ca0*/  IADD3 R5, P1, PT, RZ, -UR6, RZ ;  /* 0x80000006ff057c10 */ /* 0x000fca000ff3e0ff */
[----:B------:R-:W-:-:S05]  /*8cb0*/  IMAD.X R4, RZ, RZ, ~R4, P1 ;  /* 0x000000ffff047224 */ /* 0x000fca00008e0e04 */
[----:B------:R-:W-:-:S04]  /*8cc0*/  SHF.R.S64 R5, R5, 0x1f, R4 ;  /* 0x0000001f05057819 */ /* 0x000fc80000001004 */
[----:B------:R-:W-:-:S04]  /*8cd0*/  IADD3 R220, P1, PT, R5, R220, RZ ;  /* 0x000000dc05dc7210 */ /* 0x000fc80007f3e0ff */
[----:B------:R-:W-:-:S09]  /*8ce0*/  LEA.HI.X.SX32 R221, R4, R221, 0x1, P1 ;  /* 0x000000dd04dd7211 */ /* 0x000fd200008f0eff */
.L_x_1335:
        /* <DEDUP_REMOVED lines=18> */
[----:B------:R-:W-:-:S02]  /*8e10*/  LOP3.LUT R0, R184, R213, RZ, 0xfc, !PT ;  /* 0x000000d5b8007212 */ /* 0x000fc400078efcff */
[----:B------:R-:W-:Y:S01]  /*8e20*/  SEL R2, R210, 0xffffffe0, !P6 ;  /* 0xffffffe0d2027807 */ /* 0x000fe20007000000 */
        /* <DEDUP_REMOVED lines=10> */
[----:B------:R-:W-:-:S02]  /*8ed0*/  IMAD.IADD R0, R187, 0x1, R2 ;  /* 0x00000001bb007824 */ /* 0x000fc400078e0202 */
[----:B------:R-:W-:Y:S01]  /*8ee0*/  IMAD.IADD R187, R187, 0x1, R168 ;  /* 0x00000001bbbb7824 */ /* 0x000fe200078e02a8 */
        /* <DEDUP_REMOVED lines=35> */
[-C--:B------:R-:W-:Y:S01]  /*9120*/  IADD3 R4, P4, PT, R6, R5.reuse, RZ ;  /* 0x0000000506047210 */ /* 0x080fe20007f9e0ff */
[--C-:B------:R-:W-:Y:S02]  /*9130*/  IMAD.X R7, R9, 0x1, R24.reuse, P1 ;  /* 0x0000000109077824 */ /* 0x100fe400008e0618 */
        /* <DEDUP_REMOVED lines=32> */
[----:B---3--:R-:W-:-:S02]  /*9340*/  @!P2 IMAD.MOV.U32 R8, RZ, RZ, R4 ;  /* 0x000000ffff08a224 */ /* 0x008fc400078e0004 */
[----:B------:R-:W-:Y:S01]  /*9350*/  @!P2 IMAD.MOV.U32 R9, RZ, RZ, R5 ;  /* 0x000000ffff09a224 */ /* 0x000fe200078e0005 */
        /* <DEDUP_REMOVED lines=17> */
[----:B--2---:R-:W3:Y:S04]  /*9470*/  LDSM.16.M88.4 R4, [R186+UR5+0x4800] ;  /* 0x00480005ba04783b */ /* 0x004ee80008000200 */
[----:B------:R-:W2:Y:S04]  /*9480*/  LDSM.16.M88.4 R140, [R186+UR5+0x5000] ;  /* 0x00500005ba8c783b */ /* 0x000ea80008000200 */
[----:B------:R-:W4:Y:S04]  /*9490*/  LDSM.16.M88.4 R12, [R186+UR5+0x4000] ;  /* 0x00400005ba0c783b */ /* 0x000f280008000200 */
[----:B------:R-:W5:Y:S04]  /*94a0*/  LDSM.16.M88.4 R64, [R186+UR5+0x5800] ;  /* 0x00580005ba40783b */ /* 0x000f680008000200 */
[----:B------:R-:W1:Y:S04]  /*94b0*/  LDSM.16.M88.4 R56, [R186+UR5+0x6000] ;  /* 0x00600005ba38783b */ /* 0x000e680008000200 */
[----:B------:R-:W1:Y:S04]  /*94c0*/  LDSM.16.M88.4 R48, [R186+UR5+0x6800] ;  /* 0x00680005ba30783b */ /* 0x000e680008000200 */
[----:B------:R-:W1:Y:S04]  /*94d0*/  LDSM.16.M88.4 R40, [R186+UR5+0x7000] ;  /* 0x00700005ba28783b */ /* 0x000e680008000200 */
[----:B------:R-:W1:Y:S04]  /*94e0*/  LDSM.16.M88.4 R148, [R186+UR5+0x7800] ;  /* 0x00780005ba94783b */ /* 0x000e680008000200 */
[----:B------:R-:W-:Y:S04]  /*94f0*/  LDSM.16.M88.4 R24, [R189] ;  /* 0x00000000bd18783b */ /* 0x000fe80000000200 */
[----:B------:R-:W1:Y:S04]  /*9500*/  LDSM.16.M88.4 R28, [R0+0x4800] ;  /* 0x00480000001c783b */ /* 0x000e680000000200 */
[----:B------:R-:W1:Y:S01]  /*9510*/  LDSM.16.M88.4 R20, [R0+0x5000] ;  /* 0x005000000014783b */ /* 0x000e620000000200 */
[C---:B---3--:R-:W-:Y:S03]  /*9520*/  HMMA.16816.F32 R8, R32.reuse, R4, RZ ;  /* 0x000000042008723c */ /* 0x048fe600000018ff */
[----:B------:R-:W3:Y:S04]  /*9530*/  LDSM.16.M88.4 R164, [R0+0x4000] ;  /* 0x0040000000a4783b */ /* 0x000ee80000000200 */
[----:B------:R-:W3:Y:S01]  /*9540*/  LDSM.16.M88.4 R156, [R0+0x6000] ;  /* 0x00600000009c783b */ /* 0x000ee20000000200 */
[C---:B------:R-:W-:Y:S03]  /*9550*/  HMMA.16816.F32 R4, R32.reuse, R6, RZ ;  /* 0x000000062004723c */ /* 0x040fe600000018ff */
[----:B------:R-:W3:Y:S04]  /*9560*/  LDSM.16.M88.4 R160, [R0+0x5800] ;  /* 0x0058000000a0783b */ /* 0x000ee80000000200 */
[----:B------:R-:W3:Y:S01]  /*9570*/  LDSM.16.M88.4 R152, [R0+0x6800] ;  /* 0x006800000098783b */ /* 0x000ee20000000200 */
[C---:B--2---:R-:W-:Y:S03]  /*9580*/  HMMA.16816.F32 R144, R32.reuse, R140, RZ ;  /* 0x0000008c2090723c */ /* 0x044fe600000018ff */
[----:B------:R-:W-:Y:S04]  /*9590*/  LDSM.16.M88.4 R172, [R193] ;  /* 0x00000000c1ac783b */ /* 0x000fe80000000200 */
[----:B------:R-:W-:Y:S01]  /*95a0*/  LDSM.16.M88.4 R176, [R187+0x4800] ;  /* 0x00480000bbb0783b */ /* 0x000fe20000000200 */
[C---:B------:R-:W-:Y:S03]  /*95b0*/  HMMA.16816.F32 R140, R32.reuse, R142, RZ ;  /* 0x0000008e208c723c */ /* 0x040fe600000018ff */
[----:B------:R-:W-:Y:S04]  /*95c0*/  LDSM.16.M88.4 R168, [R187+0x5000] ;  /* 0x00500000bba8783b */ /* 0x000fe80000000200 */
[----:B------:R-:W0:Y:S01]  /*95d0*/  LDGDEPBAR ;  /* 0x00000000000079af */ /* 0x000e220000000000 */
[C---:B----4-:R-:W-:Y:S08]  /*95e0*/  HMMA.16816.F32 R16, R32.reuse, R12, RZ ;  /* 0x0000000c2010723c */ /* 0x050ff000000018ff */
        /* <DEDUP_REMOVED lines=15> */
[C---:B------:R-:W-:Y:S08]  /*96e0*/  HMMA.16816.F32 R144, R24.reuse, R20, R144 ;  /* 0x000000141890723c */ /* 0x040ff00000001890 */
[C---:B------:R-:W-:Y:S01]  /*96f0*/  HMMA.16816.F32 R140, R24.reuse, R22, R140 ;  /* 0x00000016188c723c */ /* 0x040fe2000000188c */
[----:B------:R-:W4:Y:S07]  /*9700*/  LDSM.16.M88.4 R20, [R187+0x4000] ;  /* 0x00400000bb14783b */ /* 0x000f2e0000000200 */
[C---:B---3--:R-:W-:Y:S08]  /*9710*/  HMMA.16816.F32 R16, R24.reuse, R164, R16 ;  /* 0x000000a41810723c */ /* 0x048ff00000001810 */
[C---:B------:R-:W-:Y:S01]  /*9720*/  HMMA.16816.F32 R12, R24.reuse, R166, R12 ;  /* 0x000000a6180c723c */ /* 0x040fe2000000180c */
[----:B------:R-:W-:Y:S07]  /*9730*/  LDSM.16.M88.4 R164, [R187+0x5800] ;  /* 0x00580000bba4783b */ /* 0x000fee0000000200 */
        /* <DEDUP_REMOVED lines=8> */
[----:B------:R-:W-:Y:S07]  /*97c0*/  LDSM.16.M88.4 R152, [R187+0x7000] ;  /* 0x00700000bb98783b */ /* 0x000fee0000000200 */
[C---:B-1----:R-:W-:Y:S08]  /*97d0*/  HMMA.16816.F32 R44, R24.reuse, R148, R44 ;  /* 0x00000094182c723c */ /* 0x042ff0000000182c */
[C---:B------:R-:W-:Y:S01]  /*97e0*/  HMMA.16816.F32 R40, R24.reuse, R150, R40 ;  /* 0x000000961828723c */ /* 0x040fe20000001828 */
[----:B------:R-:W-:Y:S07]  /*97f0*/  LDSM.16.M88.4 R148, [R187+0x7800] ;  /* 0x00780000bb94783b */ /* 0x000fee0000000200 */
[C---:B--2---:R-:W-:Y:S08]  /*9800*/  HMMA.16816.F32 R36, R24.reuse, R28, R36 ;  /* 0x0000001c1824723c */ /* 0x044ff00000001824 */
[----:B------:R-:W-:Y:S01]  /*9810*/  HMMA.16816.F32 R32, R24, R30, R32 ;  /* 0x0000001e1820723c */ /* 0x000fe20000001820 */
[----:B------:R-:W-:Y:S04]  /*9820*/  LDSM.16.M88.4 R28, [R190] ;  /* 0x00000000be1c783b */ /* 0x000fe80000000200 */
[----:B------:R-:W1:Y:S03]  /*9830*/  LDSM.16.M88.4 R24, [R188+0x4000] ;  /* 0x00400000bc18783b */ /* 0x000e660000000200 */
[C---:B----4-:R-:W-:Y:S08]  /*9840*/  HMMA.16816.F32 R16, R172.reuse, R20, R16 ;  /* 0x00000014ac10723c */ /* 0x050ff00000001810 */
[C---:B------:R-:W-:Y:S01]  /*9850*/  HMMA.16816.F32 R12, R172.reuse, R22, R12 ;  /* 0x00000016ac0c723c */ /* 0x040fe2000000180c */
[----:B------:R-:W2:Y:S07]  /*9860*/  LDSM.16.M88.4 R20, [R188+0x4800] ;  /* 0x00480000bc14783b */ /* 0x000eae0000000200 */
[C---:B------:R-:W-:Y:S08]  /*9870*/  HMMA.16816.F32 R8, R172.reuse, R176, R8 ;  /* 0x000000b0ac08723c */ /* 0x040ff00000001808 */
[C---:B------:R-:W-:Y:S08]  /*9880*/  HMMA.16816.F32 R4, R172.reuse, R178, R4 ;  /* 0x000000b2ac04723c */ /* 0x040ff00000001804 */
        /* <DEDUP_REMOVED lines=10> */
[C---:B------:R-:W-:Y:S08]  /*9930*/  HMMA.16816.F32 R140, R172.reuse, R170, R140 ;  /* 0x000000aaac8c723c */ /* 0x040ff0000000188c */
[C---:B------:R-:W-:Y:S08]  /*9940*/  HMMA.16816.F32 R44, R172.reuse, R152, R44 ;  /* 0x00000098ac2c723c */ /* 0x040ff0000000182c */
[C---:B------:R-:W-:Y:S01]  /*9950*/  HMMA.16816.F32 R40, R172.reuse, R154, R40 ;  /* 0x0000009aac28723c */ /* 0x040fe20000001828 */
[----:B------:R-:W4:Y:S07]  /*9960*/  LDSM.16.M88.4 R152, [R188+0x5800] ;  /* 0x00580000bc98783b */ /* 0x000f2e0000000200 */
[C---:B------:R-:W-:Y:S08]  /*9970*/  HMMA.16816.F32 R36, R172.reuse, R148, R36 ;  /* 0x00000094ac24723c */ /* 0x040ff00000001824 */
[----:B------:R-:W-:Y:S01]  /*9980*/  HMMA.16816.F32 R32, R172, R150, R32 ;  /* 0x00000096ac20723c */ /* 0x000fe20000001820 */
[----:B------:R-:W5:Y:S07]  /*9990*/  LDSM.16.M88.4 R148, [R188+0x6000] ;  /* 0x00600000bc94783b */ /* 0x000f6e0000000200 */
[C---:B---3--:R-:W-:Y:S08]  /*99a0*/  HMMA.16816.F32 R144, R28.reuse, R156, R144 ;  /* 0x0000009c1c90723c */ /* 0x048ff00000001890 */
        /* <DEDUP_REMOVED lines=9> */
[----:B------:R-:W1:Y:S07]  /*9a40*/  LDSM.16.M88.4 R24, [R186+UR5+0x8800] ;  /* 0x00880005ba18783b */ /* 0x000e6e0008000200 */
[C---:B--2---:R-:W-:Y:S01]  /*9a50*/  HMMA.16816.F32 R164, R28.reuse, R20, R44 ;  /* 0x000000141ca4723c */ /* 0x044fe2000000182c */
[----:B------:R-:W-:Y:S07]  /*9a60*/  LDSM.16.M88.4 R44, [R0+0x8000] ;  /* 0x00800000002c783b */ /* 0x000fee0000000200 */
[C---:B------:R-:W-:Y:S01]  /*9a70*/  HMMA.16816.F32 R40, R28.reuse, R22, R40 ;  /* 0x000000161c28723c */ /* 0x040fe20000001828 */
[----:B------:R-:W2:Y:S07]  /*9a80*/  LDSM.16.M88.4 R20, [R186+UR5+0x9000] ;  /* 0x00900005ba14783b */ /* 0x000eae0008000200 */
[C---:B----4-:R-:W-:Y:S08]  /*9a90*/  HMMA.16816.F32 R136, R28.reuse, R152, R136 ;  /* 0x000000981c88723c */ /* 0x050ff00000001888 */
[C---:B------:R-:W-:Y:S01]  /*9aa0*/  HMMA.16816.F32 R64, R28.reuse, R154, R64 ;  /* 0x0000009a1c40723c */ /* 0x040fe20000001840 */
[----:B------:R-:W4:Y:S07]  /*9ab0*/  LDSM.16.M88.4 R152, [R186+UR5+0x8000] ;  /* 0x00800005ba98783b */ /* 0x000f2e0008000200 */
[C---:B-----5:R-:W-:Y:S08]  /*9ac0*/  HMMA.16816.F32 R60, R28.reuse, R148, R60 ;  /* 0x000000941c3c723c */ /* 0x060ff0000000183c */
[C---:B------:R-:W-:Y:S01]  /*9ad0*/  HMMA.16816.F32 R56, R28.reuse, R150, R56 ;  /* 0x000000961c38723c */ /* 0x040fe20000001838 */
[----:B------:R-:W-:Y:S07]  /*9ae0*/  LDSM.16.M88.4 R148, [R189+0x2000] ;  /* 0x00200000bd94783b */ /* 0x000fee0000000200 */
[C---:B---3--:R-:W-:Y:S08]  /*9af0*/  HMMA.16816.F32 R36, R28.reuse, R156, R36 ;  /* 0x0000009c1c24723c */ /* 0x048ff00000001824 */
[----:B------:R-:W-:Y:S01]  /*9b00*/  HMMA.16816.F32 R32, R28, R158, R32 ;  /* 0x0000009e1c20723c */ /* 0x000fe20000001820 */
[----:B------:R-:W3:Y:S04]  /*9b10*/  LDSM.16.M88.4 R28, [R186+UR5+0x9800] ;  /* 0x00980005ba1c783b */ /* 0x000ee80008000200 */
[----:B------:R-:W-:Y:S03]  /*9b20*/  LDSM.16.M88.4 R156, [R193+0x2000] ;  /* 0x00200000c19c783b */ /* 0x000fe60000000200 */
[C---:B-1----:R-:W-:Y:S08]  /*9b30*/  HMMA.16816.F32 R8, R160.reuse, R24, R8 ;  /* 0x00000018a008723c */ /* 0x042ff00000001808 */
[C---:B------:R-:W-:Y:S01]  /*9b40*/  HMMA.16816.F32 R4, R160.reuse, R26, R4 ;  /* 0x0000001aa004723c */ /* 0x040fe20000001804 */
[----:B------:R-:W1:Y:S07]  /*9b50*/  LDSM.16.M88.4 R24, [R186+UR5+0xa000] ;  /* 0x00a00005ba18783b */ /* 0x000e6e0008000200 */
[C---:B--2---:R-:W-:Y:S08]  /*9b60*/  HMMA.16816.F32 R144, R160.reuse, R20, R144 ;  /* 0x00000014a090723c */ /* 0x044ff00000001890 */
[C---:B------:R-:W-:Y:S01]  /*9b70*/  HMMA.16816.F32 R140, R160.reuse, R22, R140 ;  /* 0x00000016a08c723c */ /* 0x040fe2000000188c */
[----:B------:R-:W2:Y:S07]  /*9b80*/  LDSM.16.M88.4 R20, [R0+0x8800] ;  /* 0x008800000014783b */ /* 0x000eae0000000200 */
[C---:B----4-:R-:W-:Y:S01]  /*9b90*/  HMMA.16816.F32 R168, R160.reuse, R152, R16 ;  /* 0x00000098a0a8723c */ /* 0x050fe20000001810 */
[----:B------:R-:W4:Y:S07]  /*9ba0*/  LDSM.16.M88.4 R16, [R187+0x8000] ;  /* 0x00800000bb10783b */ /* 0x000f2e0000000200 */
[C---:B------:R-:W-:Y:S01]  /*9bb0*/  HMMA.16816.F32 R12, R160.reuse, R154, R12 ;  /* 0x0000009aa00c723c */ /* 0x040fe2000000180c */
[----:B------:R-:W-:Y:S07]  /*9bc0*/  LDSM.16.M88.4 R152, [R188+0x8000] ;  /* 0x00800000bc98783b */ /* 0x000fee0000000200 */
[C---:B---3--:R-:W-:Y:S08]  /*9bd0*/  HMMA.16816.F32 R136, R160.reuse, R28, R136 ;  /* 0x0000001ca088723c */ /* 0x048ff00000001888 */
[----:B------:R-:W-:Y:S01]  /*9be0*/  HMMA.16816.F32 R64, R160, R30, R64 ;  /* 0x0000001ea040723c */ /* 0x000fe20000001840 */
[----:B------:R-:W3:Y:S07]  /*9bf0*/  LDSM.16.M88.4 R28, [R187+0x8800] ;  /* 0x00880000bb1c783b */ /* 0x000eee0000000200 */
[C---:B------:R-:W-:Y:S01]  /*9c00*/  HMMA.16816.F32 R172, R148.reuse, R44, R168 ;  /* 0x0000002c94ac723c */ /* 0x040fe200000018a8 */
[----:B------:R-:W5:Y:S07]  /*9c10*/  LDSM.16.M88.4 R168, [R190+0x2000] ;  /* 0x00200000bea8783b */ /* 0x000f6e0000000200 */
[----:B------:R-:W-:Y:S08]  /*9c20*/  HMMA.16816.F32 R12, R148, R46, R12 ;  /* 0x0000002e940c723c */ /* 0x000ff0000000180c */
[C---:B-1----:R-:W-:Y:S08]  /*9c30*/  HMMA.16816.F32 R60, R160.reuse, R24, R60 ;  /* 0x00000018a03c723c */ /* 0x042ff0000000183c */
[----:B------:R-:W-:Y:S01]  /*9c40*/  HMMA.16816.F32 R56, R160, R26, R56 ;  /* 0x0000001aa038723c */ /* 0x000fe20000001838 */
[----:B------:R-:W1:Y:S07]  /*9c50*/  LDSM.16.M88.4 R24, [R0+0x9000] ;  /* 0x009000000018783b */ /* 0x000e6e0000000200 */
[C---:B--2---:R-:W-:Y:S01]  /*9c60*/  HMMA.16816.F32 R44, R148.reuse, R20, R8 ;  /* 0x00000014942c723c */ /* 0x044fe20000001808 */
[----:B------:R-:W2:Y:S07]  /*9c70*/  LDSM.16.M88.4 R8, [R188+0x8800] ;  /* 0x00880000bc08783b */ /* 0x000eae0000000200 */
[----:B------:R-:W-:Y:S01]  /*9c80*/  HMMA.16816.F32 R4, R148, R22, R4 ;  /* 0x000000169404723c */ /* 0x000fe20000001804 */
[----:B------:R-:W2:Y:S07]  /*9c90*/  LDSM.16.M88.4 R20, [R187+0x9000] ;  /* 0x00900000bb14783b */ /* 0x000eae0000000200 */
[C---:B----4-:R-:W-:Y:S08]  /*9ca0*/  HMMA.16816.F32 R12, R156.reuse, R18, R12 ;  /* 0x000000129c0c723c */ /* 0x050ff0000000180c */
[C---:B------:R-:W-:Y:S01]  /*9cb0*/  HMMA.16816.F32 R172, R156.reuse, R16, R172 ;  /* 0x000000109cac723c */ /* 0x040fe200000018ac */
[----:B------:R-:W-:Y:S07]  /*9cc0*/  LDSM.16.M88.4 R16, [R186+UR5+0xa800] ;  /* 0x00a80005ba10783b */ /* 0x000fee0008000200 */
[C---:B---3--:R-:W-:Y:S08]  /*9cd0*/  HMMA.16816.F32 R44, R156.reuse, R28, R44 ;  /* 0x0000001c9c2c723c */ /* 0x048ff0000000182c */
[----:B------:R-:W-:Y:S01]  /*9ce0*/  HMMA.16816.F32 R4, R156, R30, R4 ;  /* 0x0000001e9c04723c */ /* 0x000fe20000001804 */
[----:B------:R-:W3:Y:S07]  /*9cf0*/  LDSM.16.M88.4 R28, [R186+UR5+0xb000] ;  /* 0x00b00005ba1c783b */ /* 0x000eee0008000200 */
[C---:B-----5:R-:W-:Y:S08]  /*9d00*/  HMMA.16816.F32 R12, R168.reuse, R154, R12 ;  /* 0x0000009aa80c723c */ /* 0x060ff0000000180c */
[----:B------:R-:W-:Y:S08]  /*9d10*/  HMMA.16816.F32 R172, R168, R152, R172 ;  /* 0x00000098a8ac723c */ /* 0x000ff000000018ac */
[----:B-1----:R-:W-:Y:S01]  /*9d20*/  HMMA.16816.F32 R152, R148, R24, R144 ;  /* 0x000000189498723c */ /* 0x002fe20000001890 */
[----:B------:R-:W1:Y:S02]  /*9d30*/  LDSM.16.M88.4 R144, [R188+0x9000] ;  /* 0x00900000bc90783b */ /* 0x000e640000000200 */
[----:B------:R-:W-:Y:S01]  /*9d40*/  FMUL.FTZ R12, R12, UR6 ;  /* 0x000000060c0c7c20 */ /* 0x000fe20008410000 */
[----:B------:R-:W-:Y:S01]  /*9d50*/  FMUL.FTZ R13, R13, UR6 ;  /* 0x000000060d0d7c20 */ /* 0x000fe20008410000 */
[----:B------:R-:W-:Y:S01]  /*9d60*/  FMUL.FTZ R14, R14, UR6 ;  /* 0x000000060e0e7c20 */ /* 0x000fe20008410000 */
[----:B------:R-:W-:Y:S01]  /*9d70*/  FMUL.FTZ R15, R15, UR6 ;  /* 0x000000060f0f7c20 */ /* 0x000fe20008410000 */
[----:B------:R-:W-:Y:S01]  /*9d80*/  MUFU.TANH R176, R12 ;  /* 0x0000000c00b07308 */ /* 0x000fe20000002400 */
[C---:B--2---:R-:W-:Y:S03]  /*9d90*/  HMMA.16816.F32 R44, R168.reuse, R8, R44 ;  /* 0x00000008a82c723c */ /* 0x044fe6000000182c */
[----:B------:R-:W-:Y:S01]  /*9da0*/  FMUL.FTZ R172, R172, UR6 ;  /* 0x00000006acac7c20 */ /* 0x000fe20008410000 */
[----:B------:R-:W-:Y:S01]  /*9db0*/  FMUL.FTZ R173, R173, UR6 ;  /* 0x00000006adad7c20 */ /* 0x000fe20008410000 */
[----:B------:R-:W-:Y:S01]  /*9dc0*/  FMUL.FTZ R174, R174, UR6 ;  /* 0x00000006aeae7c20 */ /* 0x000fe20008410000 */
[----:B------:R-:W-:Y:S01]  /*9dd0*/  FMUL.FTZ R175, R175, UR6 ;  /* 0x00000006afaf7c20 */ /* 0x000fe20008410000 */
[----:B------:R-:W-:Y:S01]  /*9de0*/  MUFU.TANH R177, R13 ;  /* 0x0000000d00b17308 */ /* 0x000fe20000002400 */
[----:B------:R-:W-:Y:S01]  /*9df0*/  HMMA.16816.F32 R4, R168, R10, R4 ;  /* 0x0000000aa804723c */ /* 0x000fe20000001804 */
[----:B------:R-:W2:Y:S06]  /*9e00*/  LDSM.16.M88.4 R8, [R0+0x9800] ;  /* 0x009800000008783b */ /* 0x000eac0000000200 */
[----:B------:R-:W-:Y:S01]  /*9e10*/  MUFU.TANH R178, R14 ;  /* 0x0000000e00b27308 */ /* 0x000fe20000002400 */
[----:B------:R-:W-:Y:S03]  /*9e20*/  HMMA.16816.F32 R152, R156, R20, R152 ;  /* 0x000000149c98723c */ /* 0x000fe60000001898 */
[----:B------:R-:W-:Y:S01]  /*9e30*/  FMUL.FTZ R45, R45, UR6 ;  /* 0x000000062d2d7c20 */ /* 0x000fe20008410000 */
[----:B------:R-:W-:Y:S01]  /*9e40*/  FMUL.FTZ R46, R46, UR6 ;  /* 0x000000062e2e7c20 */ /* 0x000fe20008410000 */
[----:B------:R-:W-:Y:S01]  /*9e50*/  FMUL.FTZ R44, R44, UR6 ;  /* 0x000000062c2c7c20 */ /* 0x000fe20008410000 */
[----:B------:R-:W-:Y:S01]  /*9e60*/  FMUL.FTZ R47, R47, UR6 ;  /* 0x000000062f2f7c20 */ /* 0x000fe20008410000 */
[----:B------:R4:W-:Y:S01]  /*9e70*/  MUFU.TANH R179, R15 ;  /* 0x0000000f00b37308 */ /* 0x0009e20000002400 */
[----:B---3--:R-:W-:Y:S03]  /*9e80*/  HMMA.16816.F32 R164, R160, R28, R164 ;  /* 0x0000001ca0a4723c */ /* 0x008fe600000018a4 */
[----:B------:R-:W-:Y:S01]  /*9e90*/  FMUL.FTZ R4, R4, UR6 ;  /* 0x0000000604047c20 */ /* 0x000fe20008410000 */
[----:B------:R-:W-:-:S03]  /*9ea0*/  FMUL.FTZ R5, R5, UR6 ;  /* 0x0000000605057c20 */ /* 0x000fc60008410000 */
[----:B------:R-:W-:Y:S01]  /*9eb0*/  MUFU.TANH R28, R4 ;  /* 0x00000004001c7308 */ /* 0x000fe20000002400 */
[----:B------:R-:W-:Y:S07]  /*9ec0*/  HMMA.16816.F32 R52, R160, R16, R52 ;  /* 0x00000010a034723c */ /* 0x000fee0000001834 */
[----:B------:R3:W-:Y:S01]  /*9ed0*/  MUFU.TANH R29, R5 ;  /* 0x00000005001d7308 */ /* 0x0007e20000002400 */
[----:B----4-:R-:W4:Y:S01]  /*9ee0*/  LDSM.16.M88.4 R12, [R187+0x9800] ;  /* 0x00980000bb0c783b */ /* 0x010f220000000200 */
[----:B-1----:R-:W-:Y:S01]  /*9ef0*/  HMMA.16816.F32 R152, R168, R144, R152 ;  /* 0x00000090a898723c */ /* 0x002fe20000001898 */
[----:B------:R-:W-:Y:S01]  /*9f00*/  FMUL.FTZ R145, R6, UR6 ;  /* 0x0000000606917c20 */ /* 0x000fe20008410000 */
[----:B------:R-:W-:-:S04]  /*9f10*/  FMUL.FTZ R144, R7, UR6 ;  /* 0x0000000607907c20 */ /* 0x000fc80008410000 */
[----:B------:R-:W1:Y:S02]  /*9f20*/  MUFU.TANH R172, R172 ;  /* 0x000000ac00ac7308 */ /* 0x000e640000002400 */
[C---:B--2---:R-:W-:Y:S06]  /*9f30*/  HMMA.16816.F32 R136, R148.reuse, R8, R136 ;  /* 0x000000089488723c */ /* 0x044fec0000001888 */
[----:B------:R-:W2:Y:S01]  /*9f40*/  MUFU.TANH R173, R173 ;  /* 0x000000ad00ad7308 */ /* 0x000ea20000002400 */
[----:B---3--:R-:W3:Y:S01]  /*9f50*/  LDSM.16.M88.4 R4, [R0+0xa000] ;  /* 0x00a000000004783b */ /* 0x008ee20000000200 */
[----:B------:R-:W-:Y:S03]  /*9f60*/  HMMA.16816.F32 R64, R148, R10, R64 ;  /* 0x0000000a9440723c */ /* 0x000fe60000001840 */
[----:B------:R-:W-:Y:S01]  /*9f70*/  LDSM.16.M88.4 R8, [R187+0xa000] ;  /* 0x00a00000bb08783b */ /* 0x000fe20000000200 */
[----:B------:R-:W-:Y:S01]  /*9f80*/  FMUL.FTZ R154, R154, UR6 ;  /* 0x000000069a9a7c20 */ /* 0x000fe20008410000 */
[----:B------:R-:W-:Y:S01]  /*9f90*/  FMUL.FTZ R153, R153, UR6 ;  /* 0x0000000699997c20 */ /* 0x000fe20008410000 */
[----:B------:R-:W5:Y:S01]  /*9fa0*/  MUFU.TANH R174, R174 ;  /* 0x000000ae00ae7308 */ /* 0x000f620000002400 */
[----:B------:R-:W-:Y:S01]  /*9fb0*/  FMUL.FTZ R155, R155, UR6 ;  /* 0x000000069b9b7c20 */ /* 0x000fe20008410000 */
[----:B------:R-:W-:Y:S01]  /*9fc0*/  HMMA.16816.F32 R48, R160, R18, R48 ;  /* 0x00000012a030723c */ /* 0x000fe20000001830 */
[----:B------:R-:W1:Y:S05]  /*9fd0*/  LDSM.16.M88.4 R16, [R186+UR5+0xb800] ;  /* 0x00b80005ba10783b */ /* 0x000e6a0008000200 */
[----:B------:R-:W5:Y:S02]  /*9fe0*/  MUFU.TANH R175, R175 ;  /* 0x000000af00af7308 */ /* 0x000f640000002400 */
[----:B------:R-:W-:Y:S01]  /*9ff0*/  HMMA.16816.F32 R140, R148, R26, R140 ;  /* 0x0000001a948c723c */ /* 0x000fe2000000188c */
[----:B------:R-:W-:Y:S05]  /*a000*/  LDSM.16.M88.4 R24, [R188+0xa000] ;  /* 0x00a00000bc18783b */ /* 0x000fea0000000200 */
[----:B------:R-:W-:Y:S02]  /*a010*/  MUFU.TANH R45, R45 ;  /* 0x0000002d002d7308 */ /* 0x000fe40000002400 */
[C---:B----4-:R-:W-:Y:S06]  /*a020*/  HMMA.16816.F32 R136, R156.reuse, R12, R136 ;  /* 0x0000000c9c88723c */ /* 0x050fec0000001888 */
[----:B------:R-:W-:Y:S02]  /*a030*/  MUFU.TANH R46, R46 ;  /* 0x0000002e002e7308 */ /* 0x000fe40000002400 */
[----:B------:R-:W-:Y:S01]  /*a040*/  HMMA.16816.F32 R64, R156, R14, R64 ;  /* 0x0000000e9c40723c */ /* 0x000fe20000001840 */
[----:B------:R-:W4:Y:S05]  /*a050*/  LDSM.16.M88.4 R12, [R0+0xa800] ;  /* 0x00a80000000c783b */ /* 0x000f2a0000000200 */
[----:B------:R-:W5:Y:S02]  /*a060*/  MUFU.TANH R44, R44 ;  /* 0x0000002c002c7308 */ /* 0x000f640000002400 */
[C---:B---3--:R-:W-:Y:S06]  /*a070*/  HMMA.16816.F32 R60, R148.reuse, R4, R60 ;  /* 0x00000004943c723c */ /* 0x048fec000000183c */
[----:B------:R-:W-:Y:S02]  /*a080*/  MUFU.TANH R246, R154 ;  /* 0x0000009a00f67308 */ /* 0x000fe40000002400 */
[----:B------:R-:W-:Y:S01]  /*a090*/  HMMA.16816.F32 R56, R148, R6, R56 ;  /* 0x000000069438723c */ /* 0x000fe20000001838 */
[----:B------:R-:W3:Y:S05]  /*a0a0*/  LDSM.16.M88.4 R4, [R187+0xa800] ;  /* 0x00a80000bb04783b */ /* 0x000eea0000000200 */
[----:B------:R-:W-:Y:S02]  /*a0b0*/  MUFU.TANH R47, R47 ;  /* 0x0000002f002f7308 */ /* 0x000fe40000002400 */
[C---:B-1----:R-:W-:Y:S06]  /*a0c0*/  HMMA.16816.F32 R36, R160.reuse, R16, R36 ;  /* 0x00000010a024723c */ /* 0x042fec0000001824 */
[----:B------:R-:W1:Y:S02]  /*a0d0*/  MUFU.TANH R145, R145 ;  /* 0x0000009100917308 */ /* 0x000e640000002400 */
[----:B------:R-:W-:Y:S01]  /*a0e0*/  HMMA.16816.F32 R32, R160, R18, R32 ;  /* 0x00000012a020723c */ /* 0x000fe20000001820 */
[----:B------:R-:W2:Y:S05]  /*a0f0*/  LDSM.16.M88.4 R16, [R0+0xb000] ;  /* 0x00b000000010783b */ /* 0x000eaa0000000200 */
[----:B------:R-:W1:Y:S02]  /*a100*/  MUFU.TANH R144, R144 ;  /* 0x0000009000907308 */ /* 0x000e640000002400 */
[----:B------:R-:W-:Y:S06]  /*a110*/  HMMA.16816.F32 R60, R156, R8, R60 ;  /* 0x000000089c3c723c */ /* 0x000fec000000183c */
[----:B------:R-:W-:Y:S02]  /*a120*/  MUFU.TANH R250, R153 ;  /* 0x0000009900fa7308 */ /* 0x000fe40000002400 */
[----:B----4-:R-:W-:Y:S06]  /*a130*/  HMMA.16816.F32 R52, R148, R12, R52 ;  /* 0x0000000c9434723c */ /* 0x010fec0000001834 */
[----:B------:R-:W-:Y:S02]  /*a140*/  MUFU.TANH R244, R155 ;  /* 0x0000009b00f47308 */ /* 0x000fe40000002400 */
[C---:B------:R-:W-:Y:S01]  /*a150*/  HMMA.16816.F32 R56, R156.reuse, R10, R56 ;  /* 0x0000000a9c38723c */ /* 0x040fe20000001838 */
[----:B------:R-:W4:Y:S07]  /*a160*/  LDSM.16.M88.4 R8, [R188+0xa800] ;  /* 0x00a80000bc08783b */ /* 0x000f2e0000000200 */
[C---:B------:R-:W-:Y:S01]  /*a170*/  HMMA.16816.F32 R140, R156.reuse, R22, R140 ;  /* 0x000000169c8c723c */ /* 0x040fe2000000188c */
[----:B------:R-:W1:Y:S07]  /*a180*/  LDSM.16.M88.4 R20, [R188+0x9800] ;  /* 0x00980000bc14783b */ /* 0x000e6e0000000200 */
[----:B---3--:R-:W-:Y:S01]  /*a190*/  HMMA.16816.F32 R52, R156, R4, R52 ;  /* 0x000000049c34723c */ /* 0x008fe20000001834 */
[----:B------:R-:W-:-:S05]  /*a1a0*/  IMAD.SHL.U32 R4, R212, 0x2, RZ ;  /* 0x00000002d4047824 */ /* 0x000fca00078e00ff */
[----:B------:R-:W-:Y:S02]  /*a1b0*/  LOP3.LUT R5, R4, 0x6, RZ, 0xc0, !PT ;  /* 0x0000000604057812 */ /* 0x000fe400078ec0ff */
[----:B------:R-:W-:Y:S01]  /*a1c0*/  HMMA.16816.F32 R48, R148, R14, R48 ;  /* 0x0000000e9430723c */ /* 0x000fe20000001830 */
[----:B------:R-:W3:Y:S07]  /*a1d0*/  LDSM.16.M88.4 R12, [R187+0xb000] ;  /* 0x00b00000bb0c783b */ /* 0x000eee0000000200 */
[----:B------:R-:W-:Y:S01]  /*a1e0*/  HMMA.16816.F32 R40, R160, R30, R40 ;  /* 0x0000001ea028723c */ /* 0x000fe20000001828 */
[----:B------:R-:W-:-:S06]  /*a1f0*/  FMUL.FTZ R30, R152, UR6 ;  /* 0x00000006981e7c20 */ /* 0x000fcc0008410000 */
[----:B------:R-:W3:Y:S01]  /*a200*/  MUFU.TANH R30, R30 ;  /* 0x0000001e001e7308 */ /* 0x000ee20000002400 */
[----:B--2---:R-:W-:Y:S01]  /*a210*/  HMMA.16816.F32 R164, R148, R16, R164 ;  /* 0x0000001094a4723c */ /* 0x004fe200000018a4 */
[----:B------:R-:W-:-:S04]  /*a220*/  IMAD R16, R182, 0x80, R5 ;  /* 0x00000080b6107824 */ /* 0x000fc800078e0205 */
[C---:B------:R-:W-:Y:S02]  /*a230*/  VIADD R4, R16.reuse, 0xffffff00 ;  /* 0xffffff0010047836 */ /* 0x040fe40000000000 */
[C---:B------:R-:W-:Y:S01]  /*a240*/  VIADD R5, R16.reuse, 0xffffff08 ;  /* 0xffffff0810057836 */ /* 0x040fe20000000000 */
[C---:B------:R-:W-:Y:S01]  /*a250*/  HMMA.16816.F32 R60, R168.reuse, R24, R60 ;  /* 0x00000018a83c723c */ /* 0x040fe2000000183c */
[----:B------:R-:W-:Y:S01]  /*a260*/  VIADD R17, R16, 0xffffff38 ;  /* 0xffffff3810117836 */ /* 0x000fe20000000000 */
[CC--:B------:R-:W-:Y:S02]  /*a270*/  ISETP.GE.AND P4, PT, R4.reuse, R180.reuse, PT ;  /* 0x000000b40400720c */ /* 0x0c0fe40003f86270 */
[-C--:B------:R-:W-:Y:S01]  /*a280*/  ISETP.GE.AND P1, PT, R4, R133.reuse, PT ;  /* 0x000000850400720c */ /* 0x080fe20003f26270 */
[----:B------:R-:W-:Y:S01]  /*a290*/  VIADD R4, R16, 0xffffff01 ;  /* 0xffffff0110047836 */ /* 0x000fe20000000000 */
[----:B------:R-:W-:Y:S02]  /*a2a0*/  FSEL R24, R172, -INF , !P4 ;  /* 0xff800000ac187808 */ /* 0x000fe40006000000 */
[----:B----4-:R-:W-:Y:S01]  /*a2b0*/  HMMA.16816.F32 R52, R168, R8, R52 ;  /* 0x00000008a834723c */ /* 0x010fe20000001834 */
[----:B------:R-:W-:Y:S01]  /*a2c0*/  VIADD R9, R16, 0xffffff09 ;  /* 0xffffff0910097836 */ /* 0x000fe20000000000 */
[----:B------:R-:W-:Y:S01]  /*a2d0*/  ISETP.GE.AND P5, PT, R4, R180, PT ;  /* 0x000000b40400720c */ /* 0x000fe20003fa6270 */
[----:B------:R-:W-:Y:S01]  /*a2e0*/  VIADD R8, R16, 0xffffff10 ;  /* 0xffffff1010087836 */ /* 0x000fe20000000000 */
[----:B------:R-:W-:-:S04]  /*a2f0*/  ISETP.GE.AND P4, PT, R4, R133, PT ;  /* 0x000000850400720c */ /* 0x000fc80003f86270 */
[----:B------:R-:W-:Y:S03]  /*a300*/  HMMA.16816.F32 R48, R156, R6, R48 ;  /* 0x000000069c30723c */ /* 0x000fe60000001830 */
[----:B------:R-:W-:Y:S01]  /*a310*/  FMUL.FTZ R62, R62, UR6 ;  /* 0x000000063e3e7c20 */ /* 0x000fe20008410000 */
[----:B------:R-:W-:Y:S01]  /*a320*/  FMUL.FTZ R60, R60, UR6 ;  /* 0x000000063c3c7c20 */ /* 0x000fe20008410000 */
[----:B------:R-:W-:Y:S01]  /*a330*/  FMUL.FTZ R61, R61, UR6 ;  /* 0x000000063d3d7c20 */ /* 0x000fe20008410000 */
[----:B------:R-:W-:Y:S01]  /*a340*/  FMUL.FTZ R63, R63, UR6 ;  /* 0x000000063f3f7c20 */ /* 0x000fe20008410000 */
[----:B------:R2:W-:Y:S01]  /*a350*/  MUFU.TANH R214, R62 ;  /* 0x0000003e00d67308 */ /* 0x0005e20000002400 */
[----:B------:R-:W-:Y:S01]  /*a360*/  HMMA.16816.F32 R56, R168, R26, R56 ;  /* 0x0000001aa838723c */ /* 0x000fe20000001838 */
[----:B------:R-:W-:Y:S02]  /*a370*/  FSEL R26, R173, -INF , !P5 ;  /* 0xff800000ad1a7808 */ /* 0x000fe40006800000 */
[----:B------:R-:W-:Y:S01]  /*a380*/  ISETP.GE.AND P5, PT, R5, R133, PT ;  /* 0x000000850500720c */ /* 0x000fe20003fa6270 */
[----:B------:R-:W-:Y:S01]  /*a390*/  FMUL.FTZ R200, R52, UR6 ;  /* 0x0000000634c87c20 */ /* 0x000fe20008410000 */
[----:B------:R-:W-:Y:S01]  /*a3a0*/  FMUL.FTZ R54, R54, UR6 ;  /* 0x0000000636367c20 */ /* 0x000fe20008410000 */
[----:B------:R-:W-:Y:S01]  /*a3b0*/  FMUL.FTZ R53, R53, UR6 ;  /* 0x0000000635357c20 */ /* 0x000fe20008410000 */
[----:B------:R-:W-:Y:S01]  /*a3c0*/  FSEL R52, R178, -INF , !P5 ;  /* 0xff800000b2347808 */ /* 0x000fe20006800000 */
[----:B------:R-:W-:Y:S01]  /*a3d0*/  HMMA.16816.F32 R40, R148, R18, R40 ;  /* 0x000000129428723c */ /* 0x000fe20000001828 */
[----:B-----5:R-:W-:Y:S01]  /*a3e0*/  FSEL R18, R174, -INF , !P1 ;  /* 0xff800000ae127808 */ /* 0x020fe20004800000 */
[----:B------:R4:W-:Y:S01]  /*a3f0*/  MUFU.TANH R230, R60 ;  /* 0x0000003c00e67308 */ /* 0x0009e20000002400 */
[-C--:B------:R-:W-:Y:S01]  /*a400*/  ISETP.GE.AND P1, PT, R5, R180.reuse, PT ;  /* 0x000000b40500720c */ /* 0x080fe20003f26270 */
[----:B------:R-:W-:Y:S01]  /*a410*/  FMUL.FTZ R55, R55, UR6 ;  /* 0x0000000637377c20 */ /* 0x000fe20008410000 */
[----:B------:R-:W5:Y:S01]  /*a420*/  LDSM.16.M88.4 R4, [R188+0xb000] ;  /* 0x00b00000bc04783b */ /* 0x000f620000000200 */
[----:B------:R-:W-:-:S02]  /*a430*/  ISETP.GE.AND P5, PT, R8, R180, PT ;  /* 0x000000b40800720c */ /* 0x000fc40003fa6270 */
[C---:B-1----:R-:W-:Y:S01]  /*a440*/  HMMA.16816.F32 R64, R168.reuse, R22, R64 ;  /* 0x00000016a840723c */ /* 0x042fe20000001840 */
[----:B--2---:R-:W-:Y:S01]  /*a450*/  FSEL R62, R175, -INF , !P4 ;  /* 0xff800000af3e7808 */ /* 0x004fe20006000000 */
[----:B------:R-:W-:Y:S01]  /*a460*/  MUFU.TANH R228, R61 ;  /* 0x0000003d00e47308 */ /* 0x000fe20000002400 */
[----:B------:R-:W-:Y:S01]  /*a470*/  ISETP.GE.AND P4, PT, R9, R180, PT ;  /* 0x000000b40900720c */ /* 0x000fe20003f86270 */
[----:B------:R-:W-:Y:S01]  /*a480*/  FMUL.FTZ R57, R57, UR6 ;  /* 0x0000000639397c20 */ /* 0x000fe20008410000 */
[----:B------:R-:W-:Y:S01]  /*a490*/  FMUL.FTZ R58, R58, UR6 ;  /* 0x000000063a3a7c20 */ /* 0x000fe20008410000 */
[----:B------:R-:W-:Y:S01]  /*a4a0*/  FMUL.FTZ R56, R56, UR6 ;  /* 0x0000000638387c20 */ /* 0x000fe20008410000 */
[----:B------:R-:W-:Y:S01]  /*a4b0*/  FSEL R154, R177, -INF , !P4 ;  /* 0xff800000b19a7808 */ /* 0x000fe20006000000 */
[----:B------:R-:W-:Y:S01]  /*a4c0*/  HMMA.16816.F32 R140, R168, R146, R140 ;  /* 0x00000092a88c723c */ /* 0x000fe2000000188c */
[----:B------:R-:W-:Y:S01]  /*a4d0*/  FSEL R146, R176, -INF , !P1 ;  /* 0xff800000b0927808 */ /* 0x000fe20004800000 */
[----:B------:R1:W-:Y:S01]  /*a4e0*/  MUFU.TANH R222, R57 ;  /* 0x0000003900de7308 */ /* 0x0003e20000002400 */
[-C--:B------:R-:W-:Y:S01]  /*a4f0*/  ISETP.GE.AND P1, PT, R9, R133.reuse, PT ;  /* 0x000000850900720c */ /* 0x080fe20003f26270 */
[----:B------:R-:W-:Y:S01]  /*a500*/  FMUL.FTZ R59, R59, UR6 ;  /* 0x000000063b3b7c20 */ /* 0x000fe20008410000 */
[----:B------:R-:W-:-:S02]  /*a510*/  ISETP.GE.AND P4, PT, R8, R133, PT ;  /* 0x000000850800720c */ /* 0x000fc40003f86270 */
[----:B------:R-:W-:Y:S01]  /*a520*/  FSEL R152, R179, -INF , !P1 ;  /* 0xff800000b3987808 */ /* 0x000fe20004800000 */
[----:B------:R-:W-:Y:S01]  /*a530*/  HMMA.16816.F32 R48, R168, R10, R48 ;  /* 0x0000000aa830723c */ /* 0x000fe20000001830 */
[----:B------:R2:W5:Y:S01]  /*a540*/  LDSM.16.M88.4 R8, [R0+0xb800] ;  /* 0x00b800000008783b */ /* 0x0005620000000200 */
[----:B----4-:R-:W-:Y:S01]  /*a550*/  FSEL R60, R44, -INF , !P5 ;  /* 0xff8000002c3c7808 */ /* 0x010fe20006800000 */
[----:B------:R-:W-:Y:S01]  /*a560*/  FMUL.FTZ R23, R66, UR6 ;  /* 0x0000000642177c20 */ /* 0x000fe20008410000 */
[----:B------:R-:W-:Y:S01]  /*a570*/  FSEL R66, R46, -INF , !P4 ;  /* 0xff8000002e427808 */ /* 0x000fe20006000000 */
[----:B------:R-:W-:Y:S01]  /*a580*/  FMUL.FTZ R65, R65, UR6 ;  /* 0x0000000641417c20 */ /* 0x000fe20008410000 */
[----:B------:R4:W-:Y:S01]  /*a590*/  MUFU.TANH R204, R58 ;  /* 0x0000003a00cc7308 */ /* 0x0009e20000002400 */
[----:B------:R-:W-:Y:S01]  /*a5a0*/  FMUL.FTZ R22, R64, UR6 ;  /* 0x0000000640167c20 */ /* 0x000fe20008410000 */
[----:B---3--:R-:W-:Y:S01]  /*a5b0*/  HMMA.16816.F32 R164, R156, R12, R164 ;  /* 0x0000000c9ca4723c */ /* 0x008fe200000018a4 */
[----:B------:R-:W-:-:S02]  /*a5c0*/  VIADD R13, R16, 0xffffff11 ;  /* 0xffffff11100d7836 */ /* 0x000fc40000000000 */
[----:B------:R-:W-:Y:S01]  /*a5d0*/  FMUL.FTZ R67, R67, UR6 ;  /* 0x0000000643437c20 */ /* 0x000fe20008410000 */
[----:B------:R-:W-:Y:S02]  /*a5e0*/  VIADD R12, R16, 0xffffff18 ;  /* 0xffffff18100c7836 */ /* 0x000fe40000000000 */
[----:B------:R-:W-:Y:S01]  /*a5f0*/  FMUL.FTZ R140, R140, UR6 ;  /* 0x000000068c8c7c20 */ /* 0x000fe20008410000 */
[----:B------:R-:W-:Y:S01]  /*a600*/  FMUL.FTZ R141, R141, UR6 ;  /* 0x000000068d8d7c20 */ /* 0x000fe20008410000 */
[-C--:B------:R-:W-:Y:S01]  /*a610*/  ISETP.GE.AND P1, PT, R13, R180.reuse, PT ;  /* 0x000000b40d00720c */ /* 0x080fe20003f26270 */
[----:B------:R-:W-:Y:S01]  /*a620*/  FMUL.FTZ R142, R142, UR6 ;  /* 0x000000068e8e7c20 */ /* 0x000fe20008410000 */
[CC--:B------:R-:W-:Y:S01]  /*a630*/  ISETP.GE.AND P4, PT, R12.reuse, R180.reuse, PT ;  /* 0x000000b40c00720c */ /* 0x0c0fe20003f86270 */
[----:B------:R3:W-:Y:S01]  /*a640*/  MUFU.TANH R236, R65 ;  /* 0x0000004100ec7308 */ /* 0x0007e20000002400 */
[----:B-1----:R-:W-:Y:S01]  /*a650*/  FSEL R57, R45, -INF , !P1 ;  /* 0xff8000002d397808 */ /* 0x002fe20004800000 */
[----:B------:R-:W-:Y:S01]  /*a660*/  HMMA.16816.F32 R40, R156, R14, R40 ;  /* 0x0000000e9c28723c */ /* 0x000fe20000001828 */
[-C--:B------:R-:W-:Y:S01]  /*a670*/  ISETP.GE.AND P1, PT, R12, R133.reuse, PT ;  /* 0x000000850c00720c */ /* 0x080fe20003f26270 */
[----:B------:R-:W-:Y:S01]  /*a680*/  VIADD R12, R16, 0xffffff19 ;  /* 0xffffff19100c7836 */ /* 0x000fe20000000000 */
[-C--:B------:R-:W-:Y:S01]  /*a690*/  ISETP.GE.AND P5, PT, R13, R133.reuse, PT ;  /* 0x000000850d00720c */ /* 0x080fe20003fa6270 */
[----:B------:R-:W-:Y:S01]  /*a6a0*/  FMUL.FTZ R143, R143, UR6 ;  /* 0x000000068f8f7c20 */ /* 0x000fe20008410000 */
[----:B----4-:R-:W-:Y:S01]  /*a6b0*/  FSEL R58, R28, -INF , !P4 ;  /* 0xff8000001c3a7808 */ /* 0x010fe20006000000 */
[----:B--2---:R-:W-:Y:S01]  /*a6c0*/  VIADD R0, R16, 0xffffff20 ;  /* 0xffffff2010007836 */ /* 0x004fe20000000000 */
[-C--:B------:R-:W-:Y:S01]  /*a6d0*/  ISETP.GE.AND P4, PT, R12, R133.reuse, PT ;  /* 0x000000850c00720c */ /* 0x080fe20003f86270 */
[----:B------:R-:W-:Y:S01]  /*a6e0*/  MUFU.TANH R252, R140 ;  /* 0x0000008c00fc7308 */ /* 0x000fe20000002400 */
[----:B------:R-:W-:Y:S01]  /*a6f0*/  FSEL R64, R145, -INF , !P1 ;  /* 0xff80000091407808 */ /* 0x000fe20004800000 */
[C---:B-----5:R-:W-:Y:S01]  /*a700*/  HMMA.16816.F32 R164, R168.reuse, R4, R164 ;  /* 0x00000004a8a4723c */ /* 0x060fe200000018a4 */
[-C--:B------:R-:W-:Y:S01]  /*a710*/  ISETP.GE.AND P1, PT, R0, R180.reuse, PT ;  /* 0x000000b40000720c */ /* 0x080fe20003f26270 */
[----:B------:R-:W-:Y:S01]  /*a720*/  VIADD R4, R16, 0xffffff21 ;  /* 0xffffff2110047836 */ /* 0x000fe20000000000 */
[----:B------:R-:W-:Y:S01]  /*a730*/  FSEL R163, R144, -INF , !P4 ;  /* 0xff80000090a37808 */ /* 0x000fe20006000000 */
[----:B------:R-:W-:Y:S01]  /*a740*/  VIADD R5, R16, 0xffffff29 ;  /* 0xffffff2910057836 */ /* 0x000fe20000000000 */
[----:B---3--:R-:W-:Y:S01]  /*a750*/  FSEL R65, R47, -INF , !P5 ;  /* 0xff8000002f417808 */ /* 0x008fe20006800000 */
[----:B------:R-:W1:Y:S01]  /*a760*/  MUFU.TANH R248, R141 ;  /* 0x0000008d00f87308 */ /* 0x000e620000002400 */
[-C--:B------:R-:W-:Y:S01]  /*a770*/  ISETP.GE.AND P5, PT, R12, R180.reuse, PT ;  /* 0x000000b40c00720c */ /* 0x080fe20003fa6270 */
[C---:B------:R-:W-:Y:S01]  /*a780*/  HMMA.16816.F32 R136, R168.reuse, R20, R136 ;  /* 0x00000014a888723c */ /* 0x040fe20000001888 */
[----:B------:R-:W2:Y:S01]  /*a790*/  LDSM.16.M88.4 R12, [R187+0xb800] ;  /* 0x00b80000bb0c783b */ /* 0x000ea20000000200 */
[----:B------:R-:W-:Y:S01]  /*a7a0*/  FSEL R161, R30, -INF , !P1 ;  /* 0xff8000001ea17808 */ /* 0x000fe20004800000 */
[----:B------:R-:W-:Y:S01]  /*a7b0*/  FMUL.FTZ R48, R48, UR6 ;  /* 0x0000000630307c20 */ /* 0x000fe20008410000 */
[CC--:B------:R-:W-:Y:S01]  /*a7c0*/  ISETP.GE.AND P4, PT, R4.reuse, R180.reuse, PT ;  /* 0x000000b40400720c */ /* 0x0c0fe20003f86270 */
[----:B------:R-:W-:Y:S01]  /*a7d0*/  FMUL.FTZ R49, R49, UR6 ;  /* 0x0000000631317c20 */ /* 0x000fe20008410000 */
[----:B------:R-:W3:Y:S01]  /*a7e0*/  MUFU.TANH R242, R142 ;  /* 0x0000008e00f27308 */ /* 0x000ee20000002400 */
[-C--:B------:R-:W-:Y:S01]  /*a7f0*/  ISETP.GE.AND P1, PT, R4, R133.reuse, PT ;  /* 0x000000850400720c */ /* 0x080fe20003f26270 */
[----:B------:R-:W-:Y:S01]  /*a800*/  VIADD R4, R16, 0xffffff30 ;  /* 0xffffff3010047836 */ /* 0x000fe20000000000 */
[----:B------:R-:W-:Y:S01]  /*a810*/  FSEL R250, R250, -INF , !P4 ;  /* 0xff800000fafa7808 */ /* 0x000fe20006000000 */
[----:B------:R-:W-:Y:S01]  /*a820*/  HMMA.16816.F32 R40, R168, R6, R40 ;  /* 0x00000006a828723c */ /* 0x000fe20000001828 */
[----:B------:R-:W-:Y:S01]  /*a830*/  FSEL R244, R244, -INF , !P1 ;  /* 0xff800000f4f47808 */ /* 0x000fe20004800000 */
[----:B------:R-:W-:Y:S01]  /*a840*/  FMUL.FTZ R51, R51, UR6 ;  /* 0x0000000633337c20 */ /* 0x000fe20008410000 */
[----:B------:R-:W-:Y:S01]  /*a850*/  ISETP.GE.AND P1, PT, R5, R180, PT ;  /* 0x000000b40500720c */ /* 0x000fe20003f26270 */
[----:B------:R4:W-:Y:S01]  /*a860*/  MUFU.TANH R224, R56 ;  /* 0x0000003800e07308 */ /* 0x0009e20000002400 */
[----:B------:R-:W-:Y:S01]  /*a870*/  FMUL.FTZ R162, R166, UR6 ;  /* 0x00000006a6a27c20 */ /* 0x000fe20008410000 */
[----:B------:R-:W-:Y:S01]  /*a880*/  FMUL.FTZ R160, R167, UR6 ;  /* 0x00000006a7a07c20 */ /* 0x000fe20008410000 */
[----:B-1----:R-:W-:Y:S01]  /*a890*/  FSEL R248, R248, -INF , !P1 ;  /* 0xff800000f8f87808 */ /* 0x002fe20004800000 */
[C---:B------:R-:W-:Y:S01]  /*a8a0*/  HMMA.16816.F32 R36, R148.reuse, R8, R36 ;  /* 0x000000089424723c */ /* 0x040fe20000001824 */
[----:B------:R-:W-:Y:S01]  /*a8b0*/  ISETP.GE.AND P1, PT, R4, R133, PT ;  /* 0x000000850400720c */ /* 0x000fe20003f26270 */
[----:B------:R-:W-:Y:S01]  /*a8c0*/  FMUL.FTZ R20, R137, UR6 ;  /* 0x0000000689147c20 */ /* 0x000fe20008410000 */
[----:B------:R-:W-:Y:S01]  /*a8d0*/  FMUL.FTZ R138, R138, UR6 ;  /* 0x000000068a8a7c20 */ /* 0x000fe20008410000 */
[----:B------:R-:W1:Y:S01]  /*a8e0*/  MUFU.TANH R240, R143 ;  /* 0x0000008f00f07308 */ /* 0x000e620000002400 */
[----:B------:R-:W-:Y:S01]  /*a8f0*/  FMUL.FTZ R136, R136, UR6 ;  /* 0x0000000688887c20 */ /* 0x000fe20008410000 */
[----:B------:R-:W-:Y:S01]  /*a900*/  FMUL.FTZ R21, R139, UR6 ;  /* 0x000000068b157c20 */ /* 0x000fe20008410000 */
[C---:B------:R-:W-:Y:S01]  /*a910*/  VIADD R9, R16.reuse, 0xffffff31 ;  /* 0xffffff3110097836 */ /* 0x040fe20000000000 */
[----:B------:R-:W-:Y:S01]  /*a920*/  HMMA.16816.F32 R32, R148, R10, R32 ;  /* 0x0000000a9420723c */ /* 0x000fe20000001820 */
[----:B------:R-:W-:-:S02]  /*a930*/  VIADD R11, R16, 0xffffff41 ;  /* 0xffffff41100b7836 */ /* 0x000fc40000000000 */
[----:B------:R-:W-:Y:S01]  /*a940*/  FMUL.FTZ R8, R164, UR6 ;  /* 0x00000006a4087c20 */ /* 0x000fe20008410000 */
[----:B------:R-:W-:Y:S01]  /*a950*/  VIADD R10, R16, 0xffffff48 ;  /* 0xffffff48100a7836 */ /* 0x000fe20000000000 */
[----:B------:R-:W-:Y:S01]  /*a960*/  MUFU.TANH R20, R20 ;  /* 0x0000001400147308 */ /* 0x000fe20000002400 */
[----:B----4-:R-:W-:Y:S01]  /*a970*/  FSEL R56, R29, -INF , !P5 ;  /* 0xff8000001d387808 */ /* 0x010fe20006800000 */
[----:B------:R-:W-:Y:S01]  /*a980*/  FMUL.FTZ R40, R40, UR6 ;  /* 0x0000000628287c20 */ /* 0x000fe20008410000 */
[-C--:B------:R-:W-:Y:S01]  /*a990*/  ISETP.GE.AND P5, PT, R0, R133.reuse, PT ;  /* 0x000000850000720c */ /* 0x080fe20003fa6270 */
[----:B------:R-:W-:Y:S02]  /*a9a0*/  VIADD R0, R16, 0xffffff28 ;  /* 0xffffff2810007836 */ /* 0x000fe40000000000 */
[----:B------:R-:W-:Y:S01]  /*a9b0*/  FMUL.FTZ R165, R165, UR6 ;  /* 0x00000006a5a57c20 */ /* 0x000fe20008410000 */
[----:B------:R-:W-:Y:S01]  /*a9c0*/  FMUL.FTZ R43, R43, UR6 ;  /* 0x000000062b2b7c20 */ /* 0x000fe20008410000 */
[----:B------:R-:W-:Y:S01]  /*a9d0*/  FSEL R246, R246, -INF , !P5 ;  /* 0xff800000f6f67808 */ /* 0x000fe20006800000 */
[----:B------:R4:W5:Y:S01]  /*a9e0*/  MUFU.TANH R234, R138 ;  /* 0x0000008a00ea7308 */ /* 0x0009620000002400 */
[CC--:B------:R-:W-:Y:S01]  /*a9f0*/  ISETP.GE.AND P5, PT, R0.reuse, R180.reuse, PT ;  /* 0x000000b40000720c */ /* 0x0c0fe20003fa6270 */
[----:B------:R-:W-:Y:S01]  /*aa00*/  FMUL.FTZ R41, R41, UR6 ;  /* 0x0000000629297c20 */ /* 0x000fe20008410000 */
[-C--:B------:R-:W-:Y:S01]  /*aa10*/  ISETP.GE.AND P4, PT, R0, R133.reuse, PT ;  /* 0x000000850000720c */ /* 0x080fe20003f86270 */
[C---:B--2---:R-:W-:Y:S01]  /*aa20*/  HMMA.16816.F32 R36, R156.reuse, R12, R36 ;  /* 0x0000000c9c24723c */ /* 0x044fe20000001824 */
[----:B------:R-:W-:Y:S01]  /*aa30*/  FSEL R252, R252, -INF , !P5 ;  /* 0xff800000fcfc7808 */ /* 0x000fe20006800000 */
[----:B------:R-:W-:Y:S01]  /*aa40*/  VIADD R13, R16, 0xffffff39 ;  /* 0xffffff39100d7836 */ /* 0x000fe20000000000 */
[----:B---3--:R-:W-:Y:S01]  /*aa50*/  FSEL R242, R242, -INF , !P4 ;  /* 0xff800000f2f27808 */ /* 0x008fe20006000000 */
[----:B------:R-:W2:Y:S01]  /*aa60*/  MUFU.TANH R238, R136 ;  /* 0x0000008800ee7308 */ /* 0x000ea20000002400 */
[----:B------:R-:W-:Y:S01]  /*aa70*/  ISETP.GE.AND P5, PT, R5, R133, PT ;  /* 0x000000850500720c */ /* 0x000fe20003fa6270 */
[----:B------:R-:W-:Y:S01]  /*aa80*/  VIADD R12, R16, 0xffffff40 ;  /* 0xffffff40100c7836 */ /* 0x000fe20000000000 */
[-C--:B------:R-:W-:Y:S01]  /*aa90*/  ISETP.GE.AND P4, PT, R4, R180.reuse, PT ;  /* 0x000000b40400720c */ /* 0x080fe20003f86270 */
[----:B------:R-:W-:Y:S01]  /*aaa0*/  HMMA.16816.F32 R32, R156, R14, R32 ;  /* 0x0000000e9c20723c */ /* 0x000fe20000001820 */
[----:B------:R-:W3:Y:S01]  /*aab0*/  LDSM.16.M88.4 R4, [R188+0xb800] ;  /* 0x00b80000bc04783b */ /* 0x000ee20000000200 */
[----:B-1----:R-:W-:Y:S01]  /*aac0*/  FSEL R240, R240, -INF , !P5 ;  /* 0xff800000f0f07808 */ /* 0x002fe20006800000 */
[----:B------:R-:W-:Y:S01]  /*aad0*/  FMUL.FTZ R0, R50, UR6 ;  /* 0x0000000632007c20 */ /* 0x000fe20008410000 */
[----:B------:R-:W1:Y:S01]  /*aae0*/  MUFU.TANH R22, R22 ;  /* 0x0000001600167308 */ /* 0x000e620000002400 */
[----:B------:R-:W-:Y:S01]  /*aaf0*/  ISETP.GE.AND P5, PT, R9, R180, PT ;  /* 0x000000b40900720c */ /* 0x000fe20003fa6270 */
[----:B----4-:R-:W-:Y:S01]  /*ab00*/  VIADD R138, R182, 0xfffffffe ;  /* 0xfffffffeb68a7836 */ /* 0x010fe20000000000 */
[----:B-----5:R-:W-:Y:S01]  /*ab10*/  FSEL R234, R234, -INF , !P1 ;  /* 0xff800000eaea7808 */ /* 0x020fe20004800000 */
[----:B------:R-:W-:-:S04]  /*ab20*/  DEPBAR.LE SB0, 0x0 ;  /* 0x000080000000791a */ /* 0x000fc80000000000 */
[----:B------:R-:W4:Y:S01]  /*ab30*/  MUFU.TANH R23, R23 ;  /* 0x0000001700177308 */ /* 0x000f220000002400 */
[----:B------:R-:W-:Y:S02]  /*ab40*/  FSEL R172, R20, -INF , !P5 ;  /* 0xff80000014ac7808 */ /* 0x000fe40006800000 */
[----:B--2---:R-:W-:Y:S02]  /*ab50*/  FSEL R238, R238, -INF , !P4 ;  /* 0xff800000eeee7808 */ /* 0x004fe40006000000 */
[C---:B------:R-:W-:Y:S02]  /*ab60*/  ISETP.GE.AND P1, PT, R17.reuse, R180, PT ;  /* 0x000000b41100720c */ /* 0x040fe40003f26270 */
[-C--:B------:R-:W-:Y:S01]  /*ab70*/  ISETP.GE.AND P5, PT, R17, R133.reuse, PT ;  /* 0x000000851100720c */ /* 0x080fe20003fa6270 */
[----:B------:R-:W2:Y:S01]  /*ab80*/  MUFU.TANH R21, R21 ;  /* 0x0000001500157308 */ /* 0x000ea20000002400 */
[----:B------:R-:W-:Y:S02]  /*ab90*/  ISETP.GE.AND P4, PT, R9, R133, PT ;  /* 0x000000850900720c */ /* 0x000fe40003f86270 */
[----:B-1----:R-:W-:-:S02]  /*aba0*/  FSEL R174, R22, -INF , !P1 ;  /* 0xff80000016ae7808 */ /* 0x002fc40004800000 */
[----:B------:R-:W-:-:S03]  /*abb0*/  ISETP.GE.AND P1, PT, R13, R133, PT ;  /* 0x000000850d00720c */ /* 0x000fc60003f26270 */
[----:B------:R-:W1:Y:S01]  /*abc0*/  MUFU.TANH R232, R67 ;  /* 0x0000004300e87308 */ /* 0x000e620000002400 */
[----:B----4-:R-:W-:Y:S02]  /*abd0*/  FSEL R178, R23, -INF , !P5 ;  /* 0xff80000017b27808 */ /* 0x010fe40006800000 */
[----:B------:R-:W-:-:S04]  /*abe0*/  ISETP.GE.AND P5, PT, R12, R180, PT ;  /* 0x000000b40c00720c */ /* 0x000fc80003fa6270 */
[----:B------:R-:W-:Y:S01]  /*abf0*/  FSEL R230, R230, -INF , !P5 ;  /* 0xff800000e6e67808 */ /* 0x000fe20006800000 */
[----:B------:R-:W4:Y:S01]  /*ac00*/  MUFU.TANH R206, R63 ;  /* 0x0000003f00ce7308 */ /* 0x000f220000002400 */
[----:B--2---:R-:W-:Y:S02]  /*ac10*/  FSEL R176, R21, -INF , !P4 ;  /* 0xff80000015b07808 */ /* 0x004fe40006000000 */
[----:B------:R-:W-:Y:S01]  /*ac20*/  ISETP.GE.AND P4, PT, R13, R180, PT ;  /* 0x000000b40d00720c */ /* 0x000fe20003f86270 */
[----:B---3--:R-:W-:Y:S01]  /*ac30*/  HMMA.16816.F32 R36, R168, R4, R36 ;  /* 0x00000004a824723c */ /* 0x008fe20000001824 */
[----:B------:R-:W-:Y:S01]  /*ac40*/  ISETP.GE.AND P5, PT, R11, R133, PT ;  /* 0x000000850b00720c */ /* 0x000fe20003fa6270 */
[----:B------:R-:W-:Y:S02]  /*ac50*/  VIADD R5, R16, 0xffffff49 ;  /* 0xffffff4910057836 */ /* 0x000fe40000000000 */
[----:B------:R-:W-:Y:S01]  /*ac60*/  MUFU.TANH R202, R59 ;  /* 0x0000003b00ca7308 */ /* 0x000fe20000002400 */
[----:B-1----:R-:W-:Y:S01]  /*ac70*/  FSEL R232, R232, -INF , !P1 ;  /* 0xff800000e8e87808 */ /* 0x002fe20004800000 */
[----:B------:R-:W-:Y:S01]  /*ac80*/  VIADD R4, R16, 0xffffff50 ;  /* 0xffffff5010047836 */ /* 0x000fe20000000000 */
[----:B------:R-:W-:-:S02]  /*ac90*/  FSEL R236, R236, -INF , !P4 ;  /* 0xff800000ecec7808 */ /* 0x000fc40006000000 */
[-C--:B------:R-:W-:Y:S01]  /*aca0*/  ISETP.GE.AND P1, PT, R11, R180.reuse, PT ;  /* 0x000000b40b00720c */ /* 0x080fe20003f26270 */
[----:B------:R-:W-:Y:S01]  /*acb0*/  VIADD R11, R16, 0xffffff60 ;  /* 0xffffff60100b7836 */ /* 0x000fe20000000000 */
[-C--:B------:R-:W-:Y:S01]  /*acc0*/  ISETP.GE.AND P4, PT, R12, R133.reuse, PT ;  /* 0x000000850c00720c */ /* 0x080fe20003f86270 */
[----:B------:R-:W1:Y:S01]  /*acd0*/  MUFU.TANH R200, R200 ;  /* 0x000000c800c87308 */ /* 0x000e620000002400 */
[----:B------:R-:W-:Y:S02]  /*ace0*/  FSEL R228, R228, -INF , !P1 ;  /* 0xff800000e4e47808 */ /* 0x000fe40004800000 */
[----:B----4-:R-:W-:Y:S02]  /*acf0*/  FSEL R206, R206, -INF , !P5 ;  /* 0xff800000cece7808 */ /* 0x010fe40006800000 */
[----:B------:R-:W-:Y:S02]  /*ad00*/  FSEL R214, R214, -INF , !P4 ;  /* 0xff800000d6d67808 */ /* 0x000fe40006000000 */
[----:B------:R-:W-:Y:S01]  /*ad10*/  ISETP.GE.AND P1, PT, R10, R133, PT ;  /* 0x000000850a00720c */ /* 0x000fe20003f26270 */
[----:B------:R-:W2:Y:S01]  /*ad20*/  MUFU.TANH R192, R54 ;  /* 0x0000003600c07308 */ /* 0x000ea20000002400 */
[-C--:B------:R-:W-:Y:S01]  /*ad30*/  ISETP.GE.AND P5, PT, R5, R180.reuse, PT ;  /* 0x000000b40500720c */ /* 0x080fe20003fa6270 */
[----:B------:R-:W-:Y:S01]  /*ad40*/  FMUL.FTZ R36, R36, UR6 ;  /* 0x0000000624247c20 */ /* 0x000fe20008410000 */
[-C--:B------:R-:W-:Y:S01]  /*ad50*/  ISETP.GE.AND P4, PT, R10, R180.reuse, PT ;  /* 0x000000b40a00720c */ /* 0x080fe20003f86270 */
[----:B------:R-:W-:Y:S01]  /*ad60*/  FMUL.FTZ R10, R42, UR6 ;  /* 0x000000062a0a7c20 */ /* 0x000fe20008410000 */
[----:B------:R-:W-:Y:S01]  /*ad70*/  FSEL R204, R204, -INF , !P1 ;  /* 0xff800000cccc7808 */ /* 0x000fe20004800000 */
[----:B------:R-:W-:Y:S01]  /*ad80*/  FMUL.FTZ R37, R37, UR6 ;  /* 0x0000000625257c20 */ /* 0x000fe20008410000 */
[----:B------:R-:W-:Y:S01]  /*ad90*/  FSEL R222, R222, -INF , !P5 ;  /* 0xff800000dede7808 */ /* 0x000fe20006800000 */
[----:B------:R-:W3:Y:S01]  /*ada0*/  MUFU.TANH R198, R53 ;  /* 0x0000003500c67308 */ /* 0x000ee20000002400 */
[----:B------:R-:W-:Y:S01]  /*adb0*/  FSEL R224, R224, -INF , !P4 ;  /* 0xff800000e0e07808 */ /* 0x000fe20006000000 */
[----:B------:R-:W-:Y:S01]  /*adc0*/  FMUL.FTZ R39, R39, UR6 ;  /* 0x0000000627277c20 */ /* 0x000fe20008410000 */
[----:B------:R-:W-:-:S02]  /*add0*/  ISETP.GE.AND P1, PT, R4, R180, PT ;  /* 0x000000b40400720c */ /* 0x000fc40003f26270 */
[-C--:B------:R-:W-:Y:S01]  /*ade0*/  ISETP.GE.AND P5, PT, R4, R133.reuse, PT ;  /* 0x000000850400720c */ /* 0x080fe20003fa6270 */
[C---:B------:R-:W-:Y:S01]  /*adf0*/  VIADD R4, R16.reuse, 0xffffff51 ;  /* 0xffffff5110047836 */ /* 0x040fe20000000000 */
[-C--:B------:R-:W-:Y:S01]  /*ae00*/  ISETP.GE.AND P4, PT, R5, R133.reuse, PT ;  /* 0x000000850500720c */ /* 0x080fe20003f86270 */
[----:B------:R-:W4:Y:S01]  /*ae10*/  MUFU.TANH R190, R55 ;  /* 0x0000003700be7308 */ /* 0x000f220000002400 */
[----:B------:R-:W-:Y:S01]  /*ae20*/  VIADD R5, R16, 0xffffff58 ;  /* 0xffffff5810057836 */ /* 0x000fe20000000000 */
[----:B-1----:R-:W-:Y:S02]  /*ae30*/  FSEL R200, R200, -INF , !P1 ;  /* 0xff800000c8c87808 */ /* 0x002fe40004800000 */
[----:B------:R-:W-:Y:S02]  /*ae40*/  FSEL R202, R202, -INF , !P4 ;  /* 0xff800000caca7808 */ /* 0x000fe40006000000 */
[C---:B------:R-:W-:Y:S02]  /*ae50*/  ISETP.GE.AND P4, PT, R4.reuse, R180, PT ;  /* 0x000000b40400720c */ /* 0x040fe40003f86270 */
[----:B------:R-:W1:Y:S01]  /*ae60*/  MUFU.TANH R196, R48 ;  /* 0x0000003000c47308 */ /* 0x000e620000002400 */
[----:B------:R-:W-:Y:S01]  /*ae70*/  ISETP.GE.AND P1, PT, R4, R133, PT ;  /* 0x000000850400720c */ /* 0x000fe20003f26270 */
[----:B------:R-:W-:Y:S01]  /*ae80*/  VIADD R4, R16, 0xffffff59 ;  /* 0xffffff5910047836 */ /* 0x000fe20000000000 */
[----:B--2---:R-:W-:-:S02]  /*ae90*/  FSEL R192, R192, -INF , !P5 ;  /* 0xff800000c0c07808 */ /* 0x004fc40006800000 */
[CC--:B------:R-:W-:Y:S02]  /*aea0*/  ISETP.GE.AND P5, PT, R5.reuse, R180.reuse, PT ;  /* 0x000000b40500720c */ /* 0x0c0fe40003fa6270 */
[----:B---3--:R-:W-:Y:S01]  /*aeb0*/  FSEL R198, R198, -INF , !P4 ;  /* 0xff800000c6c67808 */ /* 0x008fe20006000000 */
[----:B------:R-:W2:Y:S01]  /*aec0*/  MUFU.TANH R194, R49 ;  /* 0x0000003100c27308 */ /* 0x000ea20000002400 */
[----:B----4-:R-:W-:Y:S02]  /*aed0*/  FSEL R190, R190, -INF , !P1 ;  /* 0xff800000bebe7808 */ /* 0x010fe40004800000 */
[----:B------:R-:W-:Y:S02]  /*aee0*/  ISETP.GE.AND P4, PT, R5, R133, PT ;  /* 0x000000850500720c */ /* 0x000fe40003f86270 */
[----:B------:R-:W-:-:S03]  /*aef0*/  ISETP.GE.AND P1, PT, R4, R180, PT ;  /* 0x000000b40400720c */ /* 0x000fc60003f26270 */
[----:B------:R-:W3:Y:S01]  /*af00*/  MUFU.TANH R0, R0 ;  /* 0x0000000000007308 */ /* 0x000ee20000002400 */
[----:B-1----:R-:W-:Y:S02]  /*af10*/  FSEL R196, R196, -INF , !P5 ;  /* 0xff800000c4c47808 */ /* 0x002fe40006800000 */
[-C--:B------:R-:W-:Y:S02]  /*af20*/  ISETP.GE.AND P5, PT, R4, R133.reuse, PT ;  /* 0x000000850400720c */ /* 0x080fe40003fa6270 */
[----:B------:R-:W-:Y:S03]  /*af30*/  HMMA.16816.F32 R4, R168, R6, R32 ;  /* 0x00000006a804723c */ /* 0x000fe60000001820 */
[----:B------:R-:W1:Y:S01]  /*af40*/  MUFU.TANH R186, R51 ;  /* 0x0000003300ba7308 */ /* 0x000e620000002400 */
[----:B--2---:R-:W-:Y:S02]  /*af50*/  FSEL R194, R194, -INF , !P1 ;  /* 0xff800000c2c27808 */ /* 0x004fe40004800000 */
[----:B------:R-:W-:-:S05]  /*af60*/  ISETP.GE.AND P1, PT, R11, R133, PT ;  /* 0x000000850b00720c */ /* 0x000fca0003f26270 */
[----:B------:R-:W2:Y:S01]  /*af70*/  MUFU.TANH R8, R8 ;  /* 0x0000000800087308 */ /* 0x000ea20000002400 */
[----:B---3--:R-:W-:Y:S01]  /*af80*/  FSEL R188, R0, -INF , !P4 ;  /* 0xff80000000bc7808 */ /* 0x008fe20006000000 */
[----:B------:R-:W-:Y:S01]  /*af90*/  FMUL.FTZ R0, R38, UR6 ;  /* 0x0000000626007c20 */ /* 0x000fe20008410000 */
[----:B------:R-:W-:Y:S01]  /*afa0*/  ISETP.GE.AND P4, PT, R11, R180, PT ;  /* 0x000000b40b00720c */ /* 0x000fe20003f86270 */
[----:B------:R-:W-:-:S04]  /*afb0*/  VIADD R11, R16, 0xffffff61 ;  /* 0xffffff61100b7836 */ /* 0x000fc80000000000 */
[----:B------:R-:W3:Y:S01]  /*afc0*/  MUFU.TANH R162, R162 ;  /* 0x000000a200a27308 */ /* 0x000ee20000002400 */
[----:B-1----:R-:W-:Y:S01]  /*afd0*/  FSEL R186, R186, -INF , !P5 ;  /* 0xff800000baba7808 */ /* 0x002fe20006800000 */
[----:B------:R-:W-:Y:S01]  /*afe0*/  FMUL.FTZ R141, R5, UR6 ;  /* 0x00000006058d7c20 */ /* 0x000fe20008410000 */
[C---:B------:R-:W-:Y:S01]  /*aff0*/  ISETP.GE.AND P5, PT, R11.reuse, R180, PT ;  /* 0x000000b40b00720c */ /* 0x040fe20003fa6270 */
[----:B------:R-:W-:Y:S01]  /*b000*/  FMUL.FTZ R140, R4, UR6 ;  /* 0x00000006048c7c20 */ /* 0x000fe20008410000 */
[----:B------:R-:W-:Y:S02]  /*b010*/  VIADD R4, R16, 0xffffff71 ;  /* 0xffffff7110047836 */ /* 0x000fe40000000000 */
[----:B------:R-:W-:Y:S01]  /*b020*/  FMUL.FTZ R6, R6, UR6 ;  /* 0x0000000606067c20 */ /* 0x000fe20008410000 */
[----:B------:R-:W-:Y:S01]  /*b030*/  VIADD R5, R16, 0xffffff78 ;  /* 0xffffff7810057836 */ /* 0x000fe20000000000 */
        /* <DEDUP_REMOVED lines=10> */
[----:B------:R-:W-:-:S05]  /*b0e0*/  ISETP.GE.AND P4, PT, R8, R180, PT ;  /* 0x000000b40800720c */ /* 0x000fca0003f86270 */
[----:B------:R-:W1:Y:S01]  /*b0f0*/  MUFU.TANH R10, R10 ;  /* 0x0000000a000a7308 */ /* 0x000e620000002400 */
[----:B--2---:R-:W-:Y:S02]  /*b100*/  FSEL R166, R166, -INF , !P1 ;  /* 0xff800000a6a67808 */ /* 0x004fe40004800000 */
[-C--:B------:R-:W-:Y:S01]  /*b110*/  ISETP.GE.AND P1, PT, R8, R133.reuse, PT ;  /* 0x000000850800720c */ /* 0x080fe20003f26270 */
[C---:B------:R-:W-:Y:S02]  /*b120*/  VIADD R8, R16.reuse, 0xffffff70 ;  /* 0xffffff7010087836 */ /* 0x040fe40000000000 */
[----:B------:R-:W-:Y:S02]  /*b130*/  VIADD R16, R16, 0xffffff79 ;  /* 0xffffff7910107836 */ /* 0x000fe40000000000 */
        /* <DEDUP_REMOVED lines=8> */
[----:B------:R-:W-:-:S05]  /*b1c0*/  ISETP.GE.AND P1, PT, R4, R180, PT ;  /* 0x000000b40400720c */ /* 0x000fca0003f26270 */
[----:B------:R-:W2:Y:S01]  /*b1d0*/  MUFU.TANH R141, R141 ;  /* 0x0000008d008d7308 */ /* 0x000ea20000002400 */
[----:B---3--:R-:W-:Y:S01]  /*b1e0*/  FSEL R137, R137, -INF , !P5 ;  /* 0xff80000089897808 */ /* 0x008fe20006800000 */
[----:B------:R-:W-:Y:S01]  /*b1f0*/  BAR.SYNC.DEFER_BLOCKING 0x0 ;  /* 0x0000000000007b1d */ /* 0x000fe20000010000 */
[----:B------:R-:W-:Y:S01]  /*b200*/  ISETP.GE.AND P5, PT, R4, R133, PT ;  /* 0x000000850400720c */ /* 0x000fe20003fa6270 */
[----:B------:R-:W-:-:S04]  /*b210*/  FMUL.FTZ R4, R7, UR6 ;  /* 0x0000000607047c20 */ /* 0x000fc80008410000 */
[----:B------:R-:W3:Y:S01]  /*b220*/  MUFU.TANH R164, R41 ;  /* 0x0000002900a47308 */ /* 0x000ee20000002400 */
[----:B-1----:R-:W-:Y:S02]  /*b230*/  FSEL R136, R136, -INF , !P1 ;  /* 0xff80000088887808 */ /* 0x002fe40004800000 */
[----:B------:R-:W-:-:S05]  /*b240*/  ISETP.GE.AND P1, PT, R16, R180, PT ;  /* 0x000000b41000720c */ /* 0x000fca0003f26270 */
[----:B------:R-:W1:Y:S01]  /*b250*/  MUFU.TANH R0, R0 ;  /* 0x0000000000007308 */ /* 0x000e620000002400 */
[----:B--2---:R-:W-:Y:S02]  /*b260*/  FSEL R141, R141, -INF , !P1 ;  /* 0xff8000008d8d7808 */ /* 0x004fe40004800000 */
[----:B------:R-:W-:-:S05]  /*b270*/  ISETP.GT.AND P1, PT, R138, R217, PT ;  /* 0x000000d98a00720c */ /* 0x000fca0003f24270 */
        /* <DEDUP_REMOVED lines=11> */
[----:B------:R-:W-:Y:S02]  /*b330*/  ISETP.GE.AND P4, PT, R16, R133, PT ;  /* 0x000000851000720c */ /* 0x000fe40003f86270 */
[----:B-1----:R-:W-:Y:S02]  /*b340*/  FSEL R142, R142, -INF , !P5 ;  /* 0xff8000008e8e7808 */ /* 0x002fe40006800000 */
[----:B--2---:R-:W-:Y:S01]  /*b350*/  FSEL R133, R4, -INF , !P4 ;  /* 0xff80000004857808 */ /* 0x004fe20006000000 */
[----:B------:R-:W-:Y:S08]  /*b360*/  @!P1 BRA `(.L_x_1336) ;  /* 0x0000000800bc9947 */ /* 0x000ff00003800000 */
        /* <DEDUP_REMOVED lines=63> */
.L_x_1337:
[----:B------:R-:W-:Y:S01]  /*b760*/  UMOV UR6, URZ ;  /* 0x000000ff00067c82 */ /* 0x000fe20008000000 */
[----:B------:R-:W-:Y:S01]  /*b770*/  IMAD.SHL.U32 R4, R134, 0x80, RZ ;  /* 0x0000008086047824 */ /* 0x000fe200078e00ff */
[----:B------:R-:W-:-:S05]  /*b780*/  IADD3 R5, P1, PT, RZ, -UR6, RZ ;  /* 0x80000006ff057c10 */ /* 0x000fca000ff3e0ff */
[----:B------:R-:W-:-:S05]  /*b790*/  IMAD.X R4, RZ, RZ, ~R4, P1 ;  /* 0x000000ffff047224 */ /* 0x000fca00008e0e04 */
[----:B------:R-:W-:-:S04]  /*b7a0*/  SHF.R.S64 R5, R5, 0x1f, R4 ;  /* 0x0000001f05057819 */ /* 0x000fc80000001004 */
[----:B------:R-:W-:-:S04]  /*b7b0*/  IADD3 R218, P1, PT, R5, R218, RZ ;  /* 0x000000da05da7210 */ /* 0x000fc80007f3e0ff */
[----:B------:R-:W-:-:S09]  /*b7c0*/  LEA.HI.X.SX32 R219, R4, R219, 0x1, P1 ;  /* 0x000000db04db7211 */ /* 0x000fd200008f0eff */
.L_x_1338:
        /* <DEDUP_REMOVED lines=105> */
.L_x_1336:
[----:B-1----:R-:W-:Y:S02]  /*be60*/  FMNMX3.FTZ R5, R3, R18, R62, !PT ;  /* 0x0000001203057276 */ /* 0x002fe4000781003e */
        /* <DEDUP_REMOVED lines=45> */
[----:B-1----:R-:W-:-:S04]  /*c140*/  FMNMX.FTZ R134, R5, R134, !PT ;  /* 0x0000008605867209 */ /* 0x002fc80007810000 */
[C---:B------:R-:W-:Y:S01]  /*c150*/  FSETP.NEU.FTZ.AND P1, PT, R134.reuse, -INF , PT ;  /* 0xff8000008600780b */ /* 0x040fe20003f3d000 */
[----:B------:R-:W-:Y:S01]  /*c160*/  FMUL.FTZ R145, R134, UR4 ;  /* 0x0000000486917c20 */ /* 0x000fe20008410000 */
[----:B--2---:R-:W-:Y:S02]  /*c170*/  FMNMX.FTZ R135, R4, R135, !PT ;  /* 0x0000008704877209 */ /* 0x004fe40007810000 */
[----:B------:R-:W-:Y:S02]  /*c180*/  FSEL R6, R134, RZ, P1 ;  /* 0x000000ff86067208 */ /* 0x000fe40000800000 */
[C---:B------:R-:W-:Y:S01]  /*c190*/  FSETP.NEU.FTZ.AND P2, PT, R135.reuse, -INF , PT ;  /* 0xff8000008700780b */ /* 0x040fe20003f5d000 */
[----:B------:R-:W-:Y:S01]  /*c1a0*/  FMUL.FTZ R151, R135, UR4 ;  /* 0x0000000487977c20 */ /* 0x000fe20008410000 */
[----:B------:R-:W-:Y:S01]  /*c1b0*/  FSEL R145, R145, RZ, P1 ;  /* 0x000000ff91917208 */ /* 0x000fe20000800000 */
[----:B------:R-:W-:Y:S01]  /*c1c0*/  FADD.FTZ R6, R3, -R6 ;  /* 0x8000000603067221 */ /* 0x000fe20000010000 */
[----:B------:R-:W-:-:S02]  /*c1d0*/  IADD3 R3, PT, PT, R2, R153, RZ ;  /* 0x0000009902037210 */ /* 0x000fc40007ffe0ff */
[----:B------:R-:W-:Y:S01]  /*c1e0*/  IADD3 R2, PT, PT, R2, R155, RZ ;  /* 0x0000009b02027210 */ /* 0x000fe20007ffe0ff */
[--C-:B------:R-:W-:Y:S01]  /*c1f0*/  FFMA.FTZ R144, R62, UR4, -R145.reuse ;  /* 0x000000043e907c23 */ /* 0x100fe20008010891 */
[----:B------:R-:W-:Y:S01]  /*c200*/  FSEL R5, R135, RZ, P2 ;  /* 0x000000ff87057208 */ /* 0x000fe20001000000 */
[--C-:B------:R-:W-:Y:S01]  /*c210*/  FFMA.FTZ R143, R52, UR4, -R145.reuse ;  /* 0x00000004348f7c23 */ /* 0x100fe20008010891 */
[----:B------:R-:W-:Y:S01]  /*c220*/  FSEL R151, R151, RZ, P2 ;  /* 0x000000ff97977208 */ /* 0x000fe20001000000 */
[----:B------:R-:W1:Y:S01]  /*c230*/  LDSM.16.MT88.4 R36, [R2] ;  /* 0x000000000224783b */ /* 0x000e620000004200 */
[----:B------:R-:W-:Y:S01]  /*c240*/  FFMA.FTZ R176, R176, UR4, -R145 ;  /* 0x00000004b0b07c23 */ /* 0x000fe20008010891 */
[----:B------:R-:W-:Y:S01]  /*c250*/  FADD.FTZ R4, R132, -R5 ;  /* 0x8000000584047221 */ /* 0x000fe20000010000 */
[----:B------:R-:W-:Y:S01]  /*c260*/  FFMA.FTZ R132, R152, UR4, -R145 ;  /* 0x0000000498847c23 */ /* 0x000fe20008010891 */
[--C-:B------:R-:W-:Y:S01]  /*c270*/  FFMA.FTZ R148, R146, UR4, -R151.reuse ;  /* 0x0000000492947c23 */ /* 0x100fe20008010897 */
[--C-:B------:R-:W-:Y:S01]  /*c280*/  FFMA.FTZ R147, R154, UR4, -R151.reuse ;  /* 0x000000049a937c23 */ /* 0x100fe20008010897 */
[--C-:B------:R-:W-:Y:S01]  /*c290*/  FFMA.FTZ R150, R24, UR4, -R151.reuse ;  /* 0x0000000418967c23 */ /* 0x100fe20008010897 */
[----:B------:R-:W-:Y:S01]  /*c2a0*/  FFMA.FTZ R149, R26, UR4, -R151 ;  /* 0x000000041a957c23 */ /* 0x000fe20008010897 */
[----:B------:R-:W-:Y:S01]  /*c2b0*/  FFMA.FTZ R146, R18, UR4, -R145 ;  /* 0x0000000412927c23 */ /* 0x000fe20008010891 */
[----:B------:R-:W-:Y:S01]  /*c2c0*/  FMUL.FTZ R154, R4, UR4 ;  /* 0x00000004049a7c20 */ /* 0x000fe20008410000 */
[----:B------:R-:W-:Y:S01]  /*c2d0*/  FMUL.FTZ R152, R6, UR4 ;  /* 0x0000000406987c20 */ /* 0x000fe20008410000 */
[----:B------:R-:W2:Y:S01]  /*c2e0*/  LDSM.16.MT88.4 R52, [R3+0x10000] ;  /* 0x010000000334783b */ /* 0x000ea20000004200 */
[----:B------:R-:W-:Y:S01]  /*c2f0*/  MUFU.EX2 R150, R150 ;  /* 0x0000009600967308 */ /* 0x000fe20000000800 */
[--C-:B------:R-:W-:Y:S01]  /*c300*/  FFMA.FTZ R157, R238, UR4, -R151.reuse ;  /* 0x00000004ee9d7c23 */ /* 0x100fe20008010897 */
[--C-:B------:R-:W-:Y:S01]  /*c310*/  FFMA.FTZ R172, R172, UR4, -R151.reuse ;  /* 0x00000004acac7c23 */ /* 0x100fe20008010897 */
[----:B------:R-:W3:Y:S01]  /*c320*/  LDSM.16.MT88.4 R20, [R3+0xc000] ;  /* 0x00c000000314783b */ /* 0x000ee20000004200 */
[--C-:B------:R-:W-:Y:S01]  /*c330*/  FFMA.FTZ R174, R174, UR4, -R151.reuse ;  /* 0x00000004aeae7c23 */ /* 0x100fe20008010897 */
[--C-:B------:R-:W-:Y:S01]  /*c340*/  FFMA.FTZ R159, R236, UR4, -R151.reuse ;  /* 0x00000004ec9f7c23 */ /* 0x100fe20008010897 */
[--C-:B------:R-:W-:Y:S01]  /*c350*/  FFMA.FTZ R165, R230, UR4, -R151.reuse ;  /* 0x00000004e6a57c23 */ /* 0x100fe20008010897 */
[--C-:B------:R-:W-:Y:S01]  /*c360*/  FFMA.FTZ R180, R228, UR4, -R151.reuse ;  /* 0x00000004e4b47c23 */ /* 0x100fe20008010897 */
[----:B------:R-:W4:Y:S01]  /*c370*/  MUFU.EX2 R149, R149 ;  /* 0x0000009500957308 */ /* 0x000f220000000800 */
        /* <DEDUP_REMOVED lines=15> */
[----:B------:R-:W5:Y:S01]  /*c470*/  MUFU.EX2 R147, R147 ;  /* 0x0000009300937308 */ /* 0x000f620000000800 */
[----:B----4-:R-:W-:Y:S01]  /*c480*/  F2FP.F16.F32.PACK_AB R4, R149, R150 ;  /* 0x000000969504723e */ /* 0x010fe200000000ff */
        /* <DEDUP_REMOVED lines=14> */
[----:B------:R-:W4:Y:S01]  /*c570*/  MUFU.EX2 R144, R144 ;  /* 0x0000009000907308 */ /* 0x000f220000000800 */
[----:B-----5:R-:W-:Y:S01]  /*c580*/  F2FP.F16.F32.PACK_AB R6, R147, R148 ;  /* 0x000000949306723e */ /* 0x020fe200000000ff */
[--C-:B------:R-:W-:Y:S01]  /*c590*/  FFMA.FTZ R139, R139, UR4, -R145.reuse ;  /* 0x000000048b8b7c23 */ /* 0x100fe20008010891 */
[--C-:B------:R-:W-:Y:S01]  /*c5a0*/  FFMA.FTZ R142, R142, UR4, -R145.reuse ;  /* 0x000000048e8e7c23 */ /* 0x100fe20008010891 */
[----:B------:R-:W-:Y:S01]  /*c5b0*/  FFMA.FTZ R133, R133, UR4, -R145 ;  /* 0x0000000485857c23 */ /* 0x000fe20008010891 */
[----:B------:R-:W-:-:S03]  /*c5c0*/  ISETP.GT.AND P1, PT, R138, R217, PT ;  /* 0x000000d98a00720c */ /* 0x000fc60003f24270 */
[----:B------:R-:W-:Y:S08]  /*c5d0*/  MUFU.EX2 R143, R143 ;  /* 0x0000008f008f7308 */ /* 0x000ff00000000800 */
[----:B------:R-:W5:Y:S01]  /*c5e0*/  MUFU.EX2 R132, R132 ;  /* 0x0000008400847308 */ /* 0x000f620000000800 */
[----:B----4-:R-:W-:Y:S02]  /*c5f0*/  F2FP.F16.F32.PACK_AB R5, R144, R146 ;  /* 0x000000929005723e */ /* 0x010fe400000000ff */
[----:B------:R-:W-:-:S05]  /*c600*/  @P1 IADD3 R182, PT, PT, R182, -0x3, RZ ;  /* 0xfffffffdb6b61810 */ /* 0x000fca0007ffe0ff */
[----:B------:R-:W4:Y:S08]  /*c610*/  MUFU.EX2 R154, R154 ;  /* 0x0000009a009a7308 */ /* 0x000f300000000800 */
[----:B------:R-:W1:Y:S01]  /*c620*/  MUFU.EX2 R152, R152 ;  /* 0x0000009800987308 */ /* 0x000e620000000800 */
[----:B-----5:R-:W-:-:S07]  /*c630*/  F2FP.F16.F32.PACK_AB R7, R132, R143 ;  /* 0x0000008f8407723e */ /* 0x020fce00000000ff */
[----:B------:R-:W-:Y:S01]  /*c640*/  MUFU.EX2 R157, R157 ;  /* 0x0000009d009d7308 */ /* 0x000fe20000000800 */
[-C--:B----4-:R-:W-:Y:S01]  /*c650*/  FMUL.FTZ R32, R104, R154.reuse ;  /* 0x0000009a68207220 */ /* 0x090fe20000410000 */
[-C--:B------:R-:W-:Y:S01]  /*c660*/  FMUL.FTZ R33, R105, R154.reuse ;  /* 0x0000009a69217220 */ /* 0x080fe20000410000 */
[-C--:B------:R-:W-:Y:S01]  /*c670*/  FMUL.FTZ R100, R100, R154.reuse ;  /* 0x0000009a64647220 */ /* 0x080fe20000410000 */
[-C--:B------:R-:W-:Y:S01]  /*c680*/  FMUL.FTZ R101, R101, R154.reuse ;  /* 0x0000009a65657220 */ /* 0x080fe20000410000 */
[-C--:B------:R-:W-:Y:S01]  /*c690*/  FMUL.FTZ R40, R96, R154.reuse ;  /* 0x0000009a60287220 */ /* 0x080fe20000410000 */
[-C--:B------:R-:W-:Y:S01]  /*c6a0*/  FMUL.FTZ R41, R97, R154.reuse ;  /* 0x0000009a61297220 */ /* 0x080fe20000410000 */
[-C--:B------:R-:W-:Y:S01]  /*c6b0*/  FMUL.FTZ R92, R92, R154.reuse ;  /* 0x0000009a5c5c7220 */ /* 0x080fe20000410000 */
[----:B------:R-:W-:Y:S01]  /*c6c0*/  FMUL.FTZ R93, R93, R154 ;  /* 0x0000009a5d5d7220 */ /* 0x000fe20000410000 */
        /* <DEDUP_REMOVED lines=17> */
[--C-:B------:R-:W-:Y:S01]  /*c7e0*/  FFMA.FTZ R101, R60, UR4, -R151.reuse ;  /* 0x000000043c657c23 */ /* 0x100fe20008010897 */
[----:B------:R-:W-:Y:S01]  /*c7f0*/  FMUL.FTZ R87, R87, R152 ;  /* 0x0000009857577220 */ /* 0x000fe20000410000 */
[----:B------:R-:W1:Y:S01]  /*c800*/  LDSM.16.MT88.4 R60, [R155+0x4000] ;  /* 0x004000009b3c783b */ /* 0x000e620000004200 */
[--C-:B------:R-:W-:Y:S01]  /*c810*/  FFMA.FTZ R100, R57, UR4, -R151.reuse ;  /* 0x0000000439647c23 */ /* 0x100fe20008010897 */
[--C-:B------:R-:W-:Y:S01]  /*c820*/  FFMA.FTZ R103, R58, UR4, -R151.reuse ;  /* 0x000000043a677c23 */ /* 0x100fe20008010897 */
[----:B------:R-:W-:Y:S01]  /*c830*/  FFMA.FTZ R102, R56, UR4, -R151 ;  /* 0x0000000438667c23 */ /* 0x000fe20008010897 */
[--C-:B------:R-:W-:Y:S01]  /*c840*/  FFMA.FTZ R107, R66, UR4, -R145.reuse ;  /* 0x00000004426b7c23 */ /* 0x100fe20008010891 */
[C---:B------:R-:W-:Y:S01]  /*c850*/  HMMA.16816.F32 R40, R4.reuse, R44, R40 ;  /* 0x0000002c0428723c */ /* 0x040fe20000001828 */
[--C-:B------:R-:W-:Y:S01]  /*c860*/  FFMA.FTZ R106, R65, UR4, -R145.reuse ;  /* 0x00000004416a7c23 */ /* 0x100fe20008010891 */
[--C-:B------:R-:W-:Y:S01]  /*c870*/  FFMA.FTZ R105, R64, UR4, -R145.reuse ;  /* 0x0000000440697c23 */ /* 0x100fe20008010891 */
[--C-:B------:R-:W-:Y:S01]  /*c880*/  FFMA.FTZ R104, R163, UR4, -R145.reuse ;  /* 0x00000004a3687c23 */ /* 0x100fe20008010891 */
[-C--:B------:R-:W-:Y:S01]  /*c890*/  FMUL.FTZ R16, R120, R154.reuse ;  /* 0x0000009a78107220 */ /* 0x080fe20000410000 */
[----:B------:R-:W-:Y:S01]  /*c8a0*/  FMUL.FTZ R17, R121, R154 ;  /* 0x0000009a79117220 */ /* 0x000fe20000410000 */
[-C--:B------:R-:W-:Y:S01]  /*c8b0*/  FMUL.FTZ R18, R122, R152.reuse ;  /* 0x000000987a127220 */ /* 0x080fe20000410000 */
[----:B------:R-:W-:Y:S01]  /*c8c0*/  FMUL.FTZ R19, R123, R152 ;  /* 0x000000987b137220 */ /* 0x000fe20000410000 */
[C---:B------:R-:W-:Y:S01]  /*c8d0*/  HMMA.16816.F32 R44, R4.reuse, R46, R92 ;  /* 0x0000002e042c723c */ /* 0x040fe2000000185c */
[----:B------:R-:W4:Y:S01]  /*c8e0*/  LDSM.16.MT88.4 R92, [R2+0x4000] ;  /* 0x00400000025c783b */ /* 0x000f220000004200 */
[-C--:B------:R-:W-:Y:S01]  /*c8f0*/  FMUL.FTZ R116, R116, R154.reuse ;  /* 0x0000009a74747220 */ /* 0x080fe20000410000 */
[----:B------:R-:W-:Y:S01]  /*c900*/  FMUL.FTZ R117, R117, R154 ;  /* 0x0000009a75757220 */ /* 0x000fe20000410000 */
[-C--:B------:R-:W-:Y:S01]  /*c910*/  FMUL.FTZ R118, R118, R152.reuse ;  /* 0x0000009876767220 */ /* 0x080fe20000410000 */
[----:B------:R-:W-:Y:S01]  /*c920*/  FMUL.FTZ R119, R119, R152 ;  /* 0x0000009877777220 */ /* 0x000fe20000410000 */
[----:B------:R-:W-:Y:S01]  /*c930*/  MUFU.EX2 R101, R101 ;  /* 0x0000006500657308 */ /* 0x000fe20000000800 */
[-C--:B------:R-:W-:Y:S01]  /*c940*/  FMUL.FTZ R8, R128, R154.reuse ;  /* 0x0000009a80087220 */ /* 0x080fe20000410000 */
[C---:B--2---:R-:W-:Y:S01]  /*c950*/  HMMA.16816.F32 R48, R4.reuse, R52, R48 ;  /* 0x000000340430723c */ /* 0x044fe20000001830 */
[----:B------:R-:W-:Y:S01]  /*c960*/  FMUL.FTZ R9, R129, R154 ;  /* 0x0000009a81097220 */ /* 0x000fe20000410000 */
[-C--:B------:R-:W-:Y:S01]  /*c970*/  FMUL.FTZ R10, R130, R152.reuse ;  /* 0x00000098820a7220 */ /* 0x080fe20000410000 */
[----:B------:R-:W-:Y:S01]  /*c980*/  FMUL.FTZ R11, R131, R152 ;  /* 0x00000098830b7220 */ /* 0x000fe20000410000 */
[-C--:B------:R-:W-:Y:S01]  /*c990*/  FMUL.FTZ R24, R112, R154.reuse ;  /* 0x0000009a70187220 */ /* 0x080fe20000410000 */
[----:B------:R-:W-:Y:S01]  /*c9a0*/  FMUL.FTZ R25, R113, R154 ;  /* 0x0000009a71197220 */ /* 0x000fe20000410000 */
[----:B------:R-:W2:Y:S01]  /*c9b0*/  MUFU.EX2 R100, R100 ;  /* 0x0000006400647308 */ /* 0x000ea20000000800 */
[-C--:B------:R-:W-:Y:S01]  /*c9c0*/  FMUL.FTZ R26, R114, R152.reuse ;  /* 0x00000098721a7220 */ /* 0x080fe20000410000 */
[C---:B------:R-:W-:Y:S01]  /*c9d0*/  HMMA.16816.F32 R52, R4.reuse, R54, R84 ;  /* 0x000000360434723c */ /* 0x040fe20000001854 */
[----:B------:R-:W5:Y:S01]  /*c9e0*/  LDSM.16.MT88.4 R84, [R3+0xc800] ;  /* 0x00c800000354783b */ /* 0x000f620000004200 */
[----:B------:R-:W-:Y:S01]  /*c9f0*/  FMUL.FTZ R27, R115, R152 ;  /* 0x00000098731b7220 */ /* 0x000fe20000410000 */
[-C--:B------:R-:W-:Y:S01]  /*ca00*/  FMUL.FTZ R56, R80, R154.reuse ;  /* 0x0000009a50387220 */ /* 0x080fe20000410000 */
[----:B------:R-:W-:Y:S01]  /*ca10*/  FMUL.FTZ R57, R81, R154 ;  /* 0x0000009a51397220 */ /* 0x000fe20000410000 */
[-C--:B------:R-:W-:Y:S01]  /*ca20*/  FMUL.FTZ R58, R82, R152.reuse ;  /* 0x00000098523a7220 */ /* 0x080fe20000410000 */
[----:B------:R-:W-:Y:S01]  /*ca30*/  MUFU.EX2 R103, R103 ;  /* 0x0000006700677308 */ /* 0x000fe20000000800 */
[----:B------:R-:W-:Y:S01]  /*ca40*/  FMUL.FTZ R59, R83, R152 ;  /* 0x00000098533b7220 */ /* 0x000fe20000410000 */
[C---:B---3--:R-:W-:Y:S01]  /*ca50*/  HMMA.16816.F32 R16, R4.reuse, R20, R16 ;  /* 0x000000140410723c */ /* 0x048fe20000001810 */
[-C--:B------:R-:W-:Y:S01]  /*ca60*/  FMUL.FTZ R124, R124, R154.reuse ;  /* 0x0000009a7c7c7220 */ /* 0x080fe20000410000 */
[----:B------:R-:W-:Y:S01]  /*ca70*/  FMUL.FTZ R125, R125, R154 ;  /* 0x0000009a7d7d7220 */ /* 0x000fe20000410000 */
[-C--:B------:R-:W-:Y:S01]  /*ca80*/  FMUL.FTZ R126, R126, R152.reuse ;  /* 0x000000987e7e7220 */ /* 0x080fe20000410000 */
[----:B------:R-:W-:Y:S01]  /*ca90*/  FMUL.FTZ R127, R127, R152 ;  /* 0x000000987f7f7220 */ /* 0x000fe20000410000 */
[-C--:B------:R-:W-:Y:S01]  /*caa0*/  FMUL.FTZ R108, R108, R154.reuse ;  /* 0x0000009a6c6c7220 */ /* 0x080fe20000410000 */
[----:B------:R-:W-:Y:S01]  /*cab0*/  MUFU.EX2 R102, R102 ;  /* 0x0000006600667308 */ /* 0x000fe20000000800 */
[----:B------:R-:W-:Y:S01]  /*cac0*/  FMUL.FTZ R109, R109, R154 ;  /* 0x0000009a6d6d7220 */ /* 0x000fe20000410000 */
[C---:B------:R-:W-:Y:S01]  /*cad0*/  HMMA.16816.F32 R20, R4.reuse, R22, R116 ;  /* 0x000000160414723c */ /* 0x040fe20000001874 */
[-C--:B------:R-:W-:Y:S01]  /*cae0*/  FMUL.FTZ R110, R110, R152.reuse ;  /* 0x000000986e6e7220 */ /* 0x080fe20000410000 */
        /* <DEDUP_REMOVED lines=12> */
[----:B------:R-:W3:Y:S01]  /*cbb0*/  MUFU.EX2 R106, R106 ;  /* 0x0000006a006a7308 */ /* 0x000ee20000000800 */
[-C--:B------:R-:W-:Y:S01]  /*cbc0*/  FMUL.FTZ R70, R70, R152.reuse ;  /* 0x0000009846467220 */ /* 0x080fe20000410000 */
[----:B------:R-:W-:Y:S01]  /*cbd0*/  FMUL.FTZ R71, R71, R152 ;  /* 0x0000009847477220 */ /* 0x000fe20000410000 */
[C---:B------:R-:W-:Y:S01]  /*cbe0*/  HMMA.16816.F32 R8, R4.reuse, R12, R8 ;  /* 0x0000000c0408723c */ /* 0x040fe20000001808 */
[----:B------:R-:W5:Y:S01]  /*cbf0*/  LDSM.16.MT88.4 R88, [R153+0xc800] ;  /* 0x00c800009958783b */ /* 0x000f620000004200 */
[--C-:B------:R-:W-:Y:S01]  /*cc00*/  FFMA.FTZ R113, R246, UR4, -R145.reuse ;  /* 0x00000004f6717c23 */ /* 0x100fe20008010891 */
[--C-:B------:R-:W-:Y:S01]  /*cc10*/  FFMA.FTZ R112, R244, UR4, -R145.reuse ;  /* 0x00000004f4707c23 */ /* 0x100fe20008010891 */
[--C-:B------:R-:W-:Y:S01]  /*cc20*/  FFMA.FTZ R115, R242, UR4, -R145.reuse ;  /* 0x00000004f2737c23 */ /* 0x100fe20008010891 */
[----:B------:R-:W-:Y:S01]  /*cc30*/  MUFU.EX2 R105, R105 ;  /* 0x0000006900697308 */ /* 0x000fe20000000800 */
[----:B------:R-:W5:Y:S01]  /*cc40*/  LDSM.16.MT88.4 R80, [R155+0x800] ;  /* 0x000800009b50783b */ /* 0x000f620000004200 */
[--C-:B------:R-:W-:Y:S01]  /*cc50*/  FFMA.FTZ R114, R240, UR4, -R145.reuse ;  /* 0x00000004f0727c23 */ /* 0x100fe20008010891 */
[C---:B------:R-:W-:Y:S01]  /*cc60*/  HMMA.16816.F32 R24, R4.reuse, R28, R24 ;  /* 0x0000001c0418723c */ /* 0x040fe20000001818 */
[--C-:B------:R-:W-:Y:S01]  /*cc70*/  FFMA.FTZ R163, R178, UR4, -R145.reuse ;  /* 0x00000004b2a37c23 */ /* 0x100fe20008010891 */
[----:B------:R-:W-:Y:S01]  /*cc80*/  LDSM.16.MT88.4 R72, [R2+0x4800] ;  /* 0x004800000248783b */ /* 0x000fe20000004200 */
[----:B------:R-:W-:Y:S01]  /*cc90*/  FFMA.FTZ R178, R232, UR4, -R145 ;  /* 0x00000004e8b27c23 */ /* 0x000fe20008010891 */
[----:B------:R-:W-:Y:S01]  /*cca0*/  FFMA.FTZ R150, R233, R154, R150 ;  /* 0x0000009ae9967223 */ /* 0x000fe20000010096 */
[----:B------:R-:W3:Y:S01]  /*ccb0*/  MUFU.EX2 R104, R104 ;  /* 0x0000006800687308 */ /* 0x000ee20000000800 */
[----:B------:R-:W-:Y:S01]  /*ccc0*/  FFMA.FTZ R231, R231, R152, R146 ;  /* 0x00000098e7e77223 */ /* 0x000fe20000010092 */
[----:B------:R-:W-:Y:S01]  /*ccd0*/  LDSM.16.MT88.4 R116, [R3+0xf800] ;  /* 0x00f800000374783b */ /* 0x000fe20000004200 */
[----:B-1----:R-:W-:Y:S01]  /*cce0*/  HMMA.16816.F32 R56, R4, R60, R56 ;  /* 0x0000003c0438723c */ /* 0x002fe20000001838 */
[----:B------:R-:W-:Y:S01]  /*ccf0*/  FADD.FTZ R149, R149, R150 ;  /* 0x0000009695957221 */ /* 0x000fe20000010000 */
[----:B------:R-:W-:-:S03]  /*cd00*/  FADD.FTZ R144, R144, R231 ;  /* 0x000000e790907221 */ /* 0x000fc60000010000 */
        /* <DEDUP_REMOVED lines=8> */
[----:B------:R-:W-:Y:S01]  /*cd90*/  HMMA.16816.F32 R28, R4, R30, R108 ;  /* 0x0000001e041c723c */ /* 0x000fe2000000186c */
[--C-:B------:R-:W-:Y:S01]  /*cda0*/  FFMA.FTZ R110, R161, UR4, -R151.reuse ;  /* 0x00000004a16e7c23 */ /* 0x100fe20008010897 */
[--C-:B------:R-:W-:Y:S01]  /*cdb0*/  FFMA.FTZ R109, R250, UR4, -R151.reuse ;  /* 0x00000004fa6d7c23 */ /* 0x100fe20008010897 */
[--C-:B------:R-:W-:Y:S01]  /*cdc0*/  FFMA.FTZ R111, R252, UR4, -R151.reuse ;  /* 0x00000004fc6f7c23 */ /* 0x100fe20008010897 */
[----:B------:R-:W-:Y:S01]  /*cdd0*/  FFMA.FTZ R108, R248, UR4, -R151 ;  /* 0x00000004f86c7c23 */ /* 0x000fe20008010897 */
[----:B------:R-:W-:Y:S01]  /*cde0*/  MUFU.EX2 R115, R115 ;  /* 0x0000007300737308 */ /* 0x000fe20000000800 */
[----:B------:R-:W-:-:S02]  /*cdf0*/  FFMA.FTZ R161, R234, UR4, -R145 ;  /* 0x00000004eaa17c23 */ /* 0x000fc40008010891 */
[C---:B------:R-:W-:Y:S01]  /*ce00*/  HMMA.16816.F32 R60, R4.reuse, R62, R76 ;  /* 0x0000003e043c723c */ /* 0x040fe2000000184c */
[----:B------:R-:W1:Y:S04]  /*ce10*/  LDSM.16.MT88.4 R76, [R2+0x800] ;  /* 0x00080000024c783b */ /* 0x000e680000004200 */
[----:B------:R-:W-:Y:S03]  /*ce20*/  MUFU.EX2 R110, R110 ;  /* 0x0000006e006e7308 */ /* 0x000fe60000000800 */
[C---:B----4-:R-:W-:Y:S05]  /*ce30*/  HMMA.16816.F32 R64, R4.reuse, R92, R64 ;  /* 0x0000005c0440723c */ /* 0x050fea0000001840 */
[----:B------:R-:W4:Y:S03]  /*ce40*/  MUFU.EX2 R109, R109 ;  /* 0x0000006d006d7308 */ /* 0x000f260000000800 */
[----:B------:R-:W-:Y:S01]  /*ce50*/  HMMA.16816.F32 R4, R4, R94, R68 ;  /* 0x0000005e0404723c */ /* 0x000fe20000001844 */
[----:B--2---:R-:W-:Y:S01]  /*ce60*/  F2FP.F16.F32.PACK_AB R68, R100, R101 ;  /* 0x000000656444723e */ /* 0x004fe200000000ff */
[----:B------:R-:W-:Y:S01]  /*ce70*/  LDSM.16.MT88.4 R92, [R3+0x10800] ;  /* 0x01080000035c783b */ /* 0x000fe20000004200 */
[----:B---3--:R-:W-:Y:S01]  /*ce80*/  F2FP.F16.F32.PACK_AB R69, R106, R107 ;  /* 0x0000006b6a45723e */ /* 0x008fe200000000ff */
[----:B------:R-:W-:Y:S01]  /*ce90*/  FADD.FTZ R101, R101, R148 ;  /* 0x0000009465657221 */ /* 0x000fe20000010000 */
[----:B------:R-:W-:Y:S01]  /*cea0*/  F2FP.F16.F32.PACK_AB R70, R102, R103 ;  /* 0x000000676646723e */ /* 0x000fe200000000ff */
[----:B------:R-:W-:Y:S01]  /*ceb0*/  MUFU.EX2 R111, R111 ;  /* 0x0000006f006f7308 */ /* 0x000fe20000000800 */
[----:B------:R-:W-:Y:S01]  /*cec0*/  F2FP.F16.F32.PACK_AB R71, R104, R105 ;  /* 0x000000696847723e */ /* 0x000fe200000000ff */
[----:B------:R-:W-:Y:S01]  /*ced0*/  FADD.FTZ R107, R107, R132 ;  /* 0x000000846b6b7221 */ /* 0x000fe20000010000 */
[----:B------:R-:W-:Y:S01]  /*cee0*/  FADD.FTZ R100, R100, R101 ;  /* 0x0000006564647221 */ /* 0x000fe20000010000 */
[----:B------:R-:W-:-:S02]  /*cef0*/  MOV R132, R135 ;  /* 0x0000008700847202 */ /* 0x000fc40000000f00 */
[----:B------:R-:W-:Y:S01]  /*cf00*/  FADD.FTZ R106, R106, R107 ;  /* 0x0000006b6a6a7221 */ /* 0x000fe20000010000 */
[----:B------:R-:W-:Y:S01]  /*cf10*/  FADD.FTZ R103, R103, R100 ;  /* 0x0000006467677221 */ /* 0x000fe20000010000 */
[C---:B-----5:R-:W-:Y:S01]  /*cf20*/  HMMA.16816.F32 R16, R68.reuse, R84, R16 ;  /* 0x000000544410723c */ /* 0x060fe20000001810 */
[----:B------:R-:W2:Y:S01]  /*cf30*/  MUFU.EX2 R108, R108 ;  /* 0x0000006c006c7308 */ /* 0x000ea20000000800 */
[----:B------:R-:W-:Y:S01]  /*cf40*/  FADD.FTZ R105, R105, R106 ;  /* 0x0000006a69697221 */ /* 0x000fe20000010000 */
[----:B------:R-:W-:Y:S01]  /*cf50*/  FADD.FTZ R103, R102, R103 ;  /* 0x0000006766677221 */ /* 0x000fe20000010000 */
[----:B------:R-:W-:Y:S02]  /*cf60*/  @P1 MOV R132, R135 ;  /* 0x0000008700841202 */ /* 0x000fe40000000f00 */
[----:B------:R-:W-:Y:S02]  /*cf70*/  FADD.FTZ R104, R104, R105 ;  /* 0x0000006968687221 */ /* 0x000fe40000010000 */
[C---:B------:R-:W-:Y:S01]  /*cf80*/  HMMA.16816.F32 R20, R68.reuse, R86, R20 ;  /* 0x000000564414723c */ /* 0x040fe20000001814 */
[----:B------:R-:W3:Y:S01]  /*cf90*/  LDSM.16.MT88.4 R84, [R153+0x10800] ;  /* 0x010800009954783b */ /* 0x000ee20000004200 */
[----:B------:R-:W5:Y:S06]  /*cfa0*/  MUFU.EX2 R114, R114 ;  /* 0x0000007200727308 */ /* 0x000f6c0000000800 */
[C---:B------:R-:W-:Y:S02]  /*cfb0*/  HMMA.16816.F32 R8, R68.reuse, R88, R8 ;  /* 0x000000584408723c */ /* 0x040fe40000001808 */
[----:B------:R-:W5:Y:S06]  /*cfc0*/  MUFU.EX2 R172, R172 ;  /* 0x000000ac00ac7308 */ /* 0x000f6c0000000800 */
        /* <DEDUP_REMOVED lines=9> */
[----:B------:R-:W1:Y:S06]  /*d060*/  MUFU.EX2 R176, R176 ;  /* 0x000000b000b07308 */ /* 0x000e6c0000000800 */
[C---:B------:R-:W-:Y:S01]  /*d070*/  HMMA.16816.F32 R36, R68.reuse, R78, R36 ;  /* 0x0000004e4424723c */ /* 0x040fe20000001824 */
[----:B------:R-:W1:Y:S01]  /*d080*/  LDSM.16.MT88.4 R76, [R3+0xd000] ;  /* 0x00d00000034c783b */ /* 0x000e620000004200 */
        /* <DEDUP_REMOVED lines=16> */
[C---:B----4-:R-:W-:Y:S02]  /*d190*/  HMMA.16816.F32 R56, R68.reuse, R88, R56 ;  /* 0x000000584438723c */ /* 0x050fe40000001838 */
[----:B------:R-:W4:Y:S06]  /*d1a0*/  MUFU.EX2 R206, R206 ;  /* 0x000000ce00ce7308 */ /* 0x000f2c0000000800 */
[----:B------:R-:W-:Y:S01]  /*d1b0*/  HMMA.16816.F32 R60, R68, R90, R60 ;  /* 0x0000005a443c723c */ /* 0x000fe2000000183c */
[----:B------:R-:W4:Y:S01]  /*d1c0*/  LDSM.16.MT88.4 R88, [R2+0x1000] ;  /* 0x001000000258783b */ /* 0x000f220000004200 */
[----:B------:R-:W-:Y:S01]  /*d1d0*/  F2FP.F16.F32.PACK_AB R68, R109, R110 ;  /* 0x0000006e6d44723e */ /* 0x000fe200000000ff */
[----:B------:R-:W-:Y:S01]  /*d1e0*/  MUFU.EX2 R171, R171 ;  /* 0x000000ab00ab7308 */ /* 0x000fe20000000800 */
[----:B------:R-:W-:Y:S01]  /*d1f0*/  F2FP.F16.F32.PACK_AB R69, R112, R113 ;  /* 0x000000717045723e */ /* 0x000fe200000000ff */
[----:B------:R-:W-:Y:S01]  /*d200*/  FADD.FTZ R110, R110, R103 ;  /* 0x000000676e6e7221 */ /* 0x000fe20000010000 */
[----:B--2---:R-:W-:Y:S01]  /*d210*/  F2FP.F16.F32.PACK_AB R70, R108, R111 ;  /* 0x0000006f6c46723e */ /* 0x004fe200000000ff */
[----:B------:R-:W-:Y:S01]  /*d220*/  FADD.FTZ R113, R113, R104 ;  /* 0x0000006871717221 */ /* 0x000fe20000010000 */
[----:B-----5:R-:W-:Y:S01]  /*d230*/  F2FP.F16.F32.PACK_AB R71, R114, R115 ;  /* 0x000000737247723e */ /* 0x020fe200000000ff */
[----:B------:R-:W-:Y:S01]  /*d240*/  FADD.FTZ R110, R109, R110 ;  /* 0x0000006e6d6e7221 */ /* 0x000fe20000010000 */
[----:B------:R-:W-:Y:S01]  /*d250*/  LDSM.16.MT88.4 R100, [R2+0x3800] ;  /* 0x003800000264783b */ /* 0x000fe20000004200 */
[----:B------:R-:W2:Y:S01]  /*d260*/  MUFU.EX2 R202, R202 ;  /* 0x000000ca00ca7308 */ /* 0x000ea20000000800 */
[----:B------:R-:W-:Y:S01]  /*d270*/  FADD.FTZ R112, R112, R113 ;  /* 0x0000007170707221 */ /* 0x000fe20000010000 */
[----:B------:R-:W-:-:S02]  /*d280*/  FADD.FTZ R111, R111, R110 ;  /* 0x0000006e6f6f7221 */ /* 0x000fc40000010000 */
[----:B------:R-:W-:Y:S01]  /*d290*/  HMMA.16816.F32 R8, R68, R80, R8 ;  /* 0x000000504408723c */ /* 0x000fe20000001808 */
[----:B------:R-:W-:Y:S01]  /*d2a0*/  FADD.FTZ R115, R115, R112 ;  /* 0x0000007073737221 */ /* 0x000fe20000010000 */
[----:B------:R-:W-:Y:S02]  /*d2b0*/  FADD.FTZ R108, R108, R111 ;  /* 0x0000006f6c6c7221 */ /* 0x000fe40000010000 */
[----:B------:R-:W-:Y:S01]  /*d2c0*/  MUFU.EX2 R173, R173 ;  /* 0x000000ad00ad7308 */ /* 0x000fe20000000800 */
[----:B------:R-:W-:-:S03]  /*d2d0*/  FADD.FTZ R114, R114, R115 ;  /* 0x0000007372727221 */ /* 0x000fc60000010000 */
[C---:B------:R-:W-:Y:S01]  /*d2e0*/  HMMA.16816.F32 R12, R68.reuse, R82, R12 ;  /* 0x00000052440c723c */ /* 0x040fe2000000180c */
[----:B------:R-:W-:Y:S03]  /*d2f0*/  LDSM.16.MT88.4 R80, [R2+0x5000] ;  /* 0x005000000250783b */ /* 0x000fe60000004200 */
[----:B------:R-:W5:Y:S04]  /*d300*/  MUFU.EX2 R198, R198 ;  /* 0x000000c600c67308 */ /* 0x000f680000000800 */
[C---:B-1----:R-:W-:Y:S04]  /*d310*/  HMMA.16816.F32 R16, R68.reuse, R76, R16 ;  /* 0x0000004c4410723c */ /* 0x042fe80000001810 */
[----:B------:R-:W-:Y:S04]  /*d320*/  MUFU.EX2 R196, R196 ;  /* 0x000000c400c47308 */ /* 0x000fe80000000800 */
[C---:B------:R-:W-:Y:S01]  /*d330*/  HMMA.16816.F32 R20, R68.reuse, R78, R20 ;  /* 0x0000004e4414723c */ /* 0x040fe20000001814 */
[----:B------:R-:W1:Y:S03]  /*d340*/  LDSM.16.MT88.4 R76, [R3+0x11000] ;  /* 0x01100000034c783b */ /* 0x000e660000004200 */
[----:B------:R-:W-:Y:S04]  /*d350*/  MUFU.EX2 R175, R175 ;  /* 0x000000af00af7308 */ /* 0x000fe80000000800 */
[C---:B---3--:R-:W-:Y:S04]  /*d360*/  HMMA.16816.F32 R24, R68.reuse, R84, R24 ;  /* 0x000000544418723c */ /* 0x048fe80000001818 */
[----:B------:R-:W-:Y:S04]  /*d370*/  MUFU.EX2 R177, R177 ;  /* 0x000000b100b17308 */ /* 0x000fe80000000800 */
[C---:B------:R-:W-:Y:S01]  /*d380*/  HMMA.16816.F32 R28, R68.reuse, R86, R28 ;  /* 0x00000056441c723c */ /* 0x040fe2000000181c */
[----:B------:R-:W3:Y:S03]  /*d390*/  LDSM.16.MT88.4 R84, [R155+0x5000] ;  /* 0x005000009b54783b */ /* 0x000ee60000004200 */
[----:B------:R-:W5:Y:S04]  /*d3a0*/  MUFU.EX2 R190, R190 ;  /* 0x000000be00be7308 */ /* 0x000f680000000800 */
[C---:B------:R-:W-:Y:S04]  /*d3b0*/  HMMA.16816.F32 R40, R68.reuse, R72, R40 ;  /* 0x000000484428723c */ /* 0x040fe80000001828 */
[----:B------:R-:W-:Y:S04]  /*d3c0*/  MUFU.EX2 R179, R179 ;  /* 0x000000b300b37308 */ /* 0x000fe80000000800 */
[C---:B------:R-:W-:Y:S01]  /*d3d0*/  HMMA.16816.F32 R44, R68.reuse, R74, R44 ;  /* 0x0000004a442c723c */ /* 0x040fe2000000182c */
[----:B------:R-:W2:Y:S03]  /*d3e0*/  LDSM.16.MT88.4 R72, [R155+0x1800] ;  /* 0x001800009b48783b */ /* 0x000ea60000004200 */
[----:B------:R-:W5:Y:S04]  /*d3f0*/  MUFU.EX2 R186, R186 ;  /* 0x000000ba00ba7308 */ /* 0x000f680000000800 */
[C---:B----4-:R-:W-:Y:S04]  /*d400*/  HMMA.16816.F32 R32, R68.reuse, R88, R32 ;  /* 0x000000584420723c */ /* 0x050fe80000001820 */
[----:B------:R-:W-:Y:S04]  /*d410*/  MUFU.EX2 R170, R170 ;  /* 0x000000aa00aa7308 */ /* 0x000fe80000000800 */
[C---:B------:R-:W-:Y:S01]  /*d420*/  HMMA.16816.F32 R36, R68.reuse, R90, R36 ;  /* 0x0000005a4424723c */ /* 0x040fe20000001824 */
[----:B------:R-:W4:Y:S03]  /*d430*/  LDSM.16.MT88.4 R88, [R3+0xd800] ;  /* 0x00d800000358783b */ /* 0x000f260000004200 */
        /* <DEDUP_REMOVED lines=15> */
[----:B------:R-:W5:Y:S01]  /*d530*/  LDSM.16.MT88.4 R80, [R153+0x11800] ;  /* 0x011800009950783b */ /* 0x000f620000004200 */
        /* <DEDUP_REMOVED lines=18> */
[C---:B----4-:R-:W-:Y:S06]  /*d660*/  HMMA.16816.F32 R16, R68.reuse, R88, R16 ;  /* 0x000000584410723c */ /* 0x050fec0000001810 */
[----:B------:R-:W-:Y:S02]  /*d670*/  MUFU.EX2 R141, R141 ;  /* 0x0000008d008d7308 */ /* 0x000fe40000000800 */
[C---:B------:R-:W-:Y:S01]  /*d680*/  HMMA.16816.F32 R20, R68.reuse, R90, R20 ;  /* 0x0000005a4414723c */ /* 0x040fe20000001814 */
[----:B------:R-:W4:Y:S05]  /*d690*/  LDSM.16.MT88.4 R88, [R155+0x5800] ;  /* 0x005800009b58783b */ /* 0x000f2a0000004200 */
[----:B------:R-:W-:Y:S02]  /*d6a0*/  MUFU.EX2 R0, R0 ;  /* 0x0000000000007308 */ /* 0x000fe40000000800 */
[C---:B-1----:R-:W-:Y:S06]  /*d6b0*/  HMMA.16816.F32 R32, R68.reuse, R76, R32 ;  /* 0x0000004c4420723c */ /* 0x042fec0000001820 */
[----:B------:R-:W1:Y:S02]  /*d6c0*/  MUFU.EX2 R139, R139 ;  /* 0x0000008b008b7308 */ /* 0x000e640000000800 */
[C---:B------:R-:W-:Y:S01]  /*d6d0*/  HMMA.16816.F32 R36, R68.reuse, R78, R36 ;  /* 0x0000004e4424723c */ /* 0x040fe20000001824 */
[----:B------:R-:W2:Y:S05]  /*d6e0*/  LDSM.16.MT88.4 R76, [R3+0xe000] ;  /* 0x00e00000034c783b */ /* 0x000eaa0000004200 */
[----:B------:R-:W-:Y:S02]  /*d6f0*/  MUFU.EX2 R142, R142 ;  /* 0x0000008e008e7308 */ /* 0x000fe40000000800 */
[C---:B-----5:R-:W-:Y:S06]  /*d700*/  HMMA.16816.F32 R40, R68.reuse, R80, R40 ;  /* 0x000000504428723c */ /* 0x060fec0000001828 */
[----:B------:R-:W5:Y:S02]  /*d710*/  MUFU.EX2 R133, R133 ;  /* 0x0000008500857308 */ /* 0x000f640000000800 */
[C---:B------:R-:W-:Y:S01]  /*d720*/  HMMA.16816.F32 R44, R68.reuse, R82, R44 ;  /* 0x00000052442c723c */ /* 0x040fe2000000182c */
[----:B------:R-:W1:Y:S07]  /*d730*/  LDSM.16.MT88.4 R80, [R155+0x2000] ;  /* 0x002000009b50783b */ /* 0x000e6e0000004200 */
[C---:B---3--:R-:W-:Y:S08]  /*d740*/  HMMA.16816.F32 R48, R68.reuse, R72, R48 ;  /* 0x000000484430723c */ /* 0x048ff00000001830 */
[C---:B------:R-:W-:Y:S01]  /*d750*/  HMMA.16816.F32 R52, R68.reuse, R74, R52 ;  /* 0x0000004a4434723c */ /* 0x040fe20000001834 */
[----:B------:R-:W3:Y:S07]  /*d760*/  LDSM.16.MT88.4 R72, [R2+0x2000] ;  /* 0x002000000248783b */ /* 0x000eee0000004200 */
[C---:B------:R-:W-:Y:S08]  /*d770*/  HMMA.16816.F32 R8, R68.reuse, R92, R8 ;  /* 0x0000005c4408723c */ /* 0x040ff00000001808 */
[C---:B------:R-:W-:Y:S01]  /*d780*/  HMMA.16816.F32 R12, R68.reuse, R94, R12 ;  /* 0x0000005e440c723c */ /* 0x040fe2000000180c */
[----:B------:R-:W5:Y:S07]  /*d790*/  LDSM.16.MT88.4 R92, [R153+0xe000] ;  /* 0x00e00000995c783b */ /* 0x000f6e0000004200 */
[C---:B----4-:R-:W-:Y:S08]  /*d7a0*/  HMMA.16816.F32 R56, R68.reuse, R88, R56 ;  /* 0x000000584438723c */ /* 0x050ff00000001838 */
        /* <DEDUP_REMOVED lines=63> */
[C---:B---3--:R-:W-:Y:S08]  /*dba0*/  HMMA.16816.F32 R40, R68.reuse, R72, R40 ;  /* 0x000000484428723c */ /* 0x048ff00000001828 */
[C---:B------:R-:W-:Y:S01]  /*dbb0*/  HMMA.16816.F32 R44, R68.reuse, R74, R44 ;  /* 0x0000004a442c723c */ /* 0x040fe2000000182c */
[----:B------:R-:W3:Y:S07]  /*dbc0*/  LDSM.16.MT88.4 R72, [R155+0x3000] ;  /* 0x003000009b48783b */ /* 0x000eee0000004200 */
        /* <DEDUP_REMOVED lines=26> */
[C---:B---3--:R-:W-:Y:S08]  /*dd70*/  HMMA.16816.F32 R24, R68.reuse, R72, R24 ;  /* 0x000000484418723c */ /* 0x048ff00000001818 */
[C---:B------:R-:W-:Y:S01]  /*dd80*/  HMMA.16816.F32 R28, R68.reuse, R74, R28 ;  /* 0x0000004a441c723c */ /* 0x040fe2000000181c */
[----:B------:R-:W3:Y:S07]  /*dd90*/  LDSM.16.MT88.4 R72, [R2+0x7000] ;  /* 0x007000000248783b */ /* 0x000eee0000004200 */
[C---:B----4-:R-:W-:Y:S08]  /*dda0*/  HMMA.16816.F32 R8, R68.reuse, R92, R8 ;  /* 0x0000005c4408723c */ /* 0x050ff00000001808 */
[C---:B------:R-:W-:Y:S01]  /*ddb0*/  HMMA.16816.F32 R12, R68.reuse, R94, R12 ;  /* 0x0000005e440c723c */ /* 0x040fe2000000180c */
[----:B------:R-:W4:Y:S07]  /*ddc0*/  LDSM.16.MT88.4 R92, [R153+0x13800] ;  /* 0x01380000995c783b */ /* 0x000f2e0000004200 */
[C---:B--2---:R-:W-:Y:S08]  /*ddd0*/  HMMA.16816.F32 R32, R68.reuse, R76, R32 ;  /* 0x0000004c4420723c */ /* 0x044ff00000001820 */
[C---:B------:R-:W-:Y:S01]  /*dde0*/  HMMA.16816.F32 R36, R68.reuse, R78, R36 ;  /* 0x0000004e4424723c */ /* 0x040fe20000001824 */
[----:B------:R-:W-:Y:S07]  /*ddf0*/  LDSM.16.MT88.4 R76, [R155+0x7800] ;  /* 0x007800009b4c783b */ /* 0x000fee0000004200 */
[C---:B-----5:R-:W-:Y:S08]  /*de00*/  HMMA.16816.F32 R40, R68.reuse, R88, R40 ;  /* 0x000000584428723c */ /* 0x060ff00000001828 */
[C---:B------:R-:W-:Y:S08]  /*de10*/  HMMA.16816.F32 R44, R68.reuse, R90, R44 ;  /* 0x0000005a442c723c */ /* 0x040ff0000000182c */
[C---:B------:R-:W-:Y:S08]  /*de20*/  HMMA.16816.F32 R48, R68.reuse, R84, R48 ;  /* 0x000000544430723c */ /* 0x040ff00000001830 */
[C---:B------:R-:W-:Y:S01]  /*de30*/  HMMA.16816.F32 R52, R68.reuse, R86, R52 ;  /* 0x000000564434723c */ /* 0x040fe20000001834 */
[----:B------:R2:W5:Y:S07]  /*de40*/  LDSM.16.MT88.4 R84, [R3+0x13800] ;  /* 0x013800000354783b */ /* 0x00056e0000004200 */
[C---:B-1----:R-:W-:Y:S08]  /*de50*/  HMMA.16816.F32 R56, R68.reuse, R80, R56 ;  /* 0x000000504438723c */ /* 0x042ff00000001838 */
[C---:B------:R-:W-:Y:S08]  /*de60*/  HMMA.16816.F32 R60, R68.reuse, R82, R60 ;  /* 0x00000052443c723c */ /* 0x040ff0000000183c */
[----:B---3--:R-:W-:Y:S01]  /*de70*/  HMMA.16816.F32 R64, R68, R72, R64 ;  /* 0x000000484440723c */ /* 0x008fe20000001840 */
[----:B--2---:R-:W-:-:S02]  /*de80*/  MOV R3, R134 ;  /* 0x0000008600037202 */ /* 0x004fc40000000f00 */
[----:B------:R-:W-:-:S05]  /*de90*/  @P1 MOV R3, R134 ;  /* 0x0000008600031202 */ /* 0x000fca0000000f00 */
        /* <DEDUP_REMOVED lines=30> */
[----:B------:R-:W-:Y:S01]  /*e080*/  HMMA.16816.F32 R68, R68, R10, R4 ;  /* 0x0000000a4444723c */ /* 0x000fe20000001804 */
[----:B------:R-:W-:-:S04]  /*e090*/  NOP ;  /* 0x0000000000007918 */ /* 0x000fc80000000000 */
[----:B------:R-:W-:-:S15]  /*e0a0*/  @P1 BRA `(.L_x_1339) ;  /* 0x0000000000041947 */ /* 0x000fde0003800000 */
.L_x_1333:
[----:B------:R-:W-:-:S07]  /*e0b0*/  IADD3 R182, PT, PT, R138, -0x1, RZ ;  /* 0xffffffff8ab67810 */ /* 0x000fce0007ffe0ff */
.L_x_1339:
        /* <DEDUP_REMOVED lines=11> */
[C---:B------:R-:W-:Y:S01]  /*e170*/  VIADD R222, R182.reuse, 0x1 ;  /* 0x00000001b6de7836 */ /* 0x040fe20000000000 */
[----:B------:R-:W-:Y:S01]  /*e180*/  LEA R223, R182, 0x80, 0x7 ;  /* 0x00000080b6df7811 */ /* 0x000fe200078e38ff */
[----:B------:R-:W-:Y:S01]  /*e190*/  IMAD.MOV.U32 R224, RZ, RZ, RZ ;  /* 0x000000ffffe07224 */ /* 0x000fe200078e00ff */
        /* <DEDUP_REMOVED lines=11> */
.L_x_1344:
        /* <DEDUP_REMOVED lines=31> */
[----:B------:R-:W-:Y:S01]  /*e440*/  VIADD R9, R223, 0xffffff80 ;  /* 0xffffff80df097836 */ /* 0x000fe20000000000 */
[----:B------:R-:W1:Y:S01]  /*e450*/  LDC R4, c[0x0][0x4f0] ;  /* 0x00013c00ff047b82 */ /* 0x000e620000000800 */
[----:B------:R-:W-:Y:S03]  /*e460*/  IABS R11, R223 ;  /* 0x000000df000b7213 */ /* 0x000fe60000000000 */
[----:B------:R-:W-:Y:S04]  /*e470*/  IABS R10, R9 ;  /* 0x00000009000a7213 */ /* 0x000fe80000000000 */
[----:B------:R-:W2:Y:S01]  /*e480*/  LDC.64 R28, c[0x0][0x3c0] ;  /* 0x0000f000ff1c7b82 */ /* 0x000ea20000000a00 */
        /* <DEDUP_REMOVED lines=24> */
[-C--:B------:R-:W-:Y:S02]  /*e610*/  LOP3.LUT R7, R223, R4.reuse, RZ, 0x3c, !PT ;  /* 0x00000004df077212 */ /* 0x080fe400078e3cff */
[----:B------:R-:W-:Y:S02]  /*e620*/  ISETP.GE.AND P0, PT, R9, RZ, PT ;  /* 0x000000ff0900720c */ /* 0x000fe40003f06270 */
[----:B------:R-:W-:Y:S02]  /*e630*/  ISETP.GE.AND P4, PT, R7, RZ, PT ;  /* 0x000000ff0700720c */ /* 0x000fe40003f86270 */
[----:B------:R-:W-:Y:S03]  /*e640*/  LOP3.LUT R9, RZ, R4, RZ, 0x33, !PT ;  /* 0x00000004ff097212 */ /* 0x000fe600078e33ff */
        /* <DEDUP_REMOVED lines=8> */
[----:B------:R-:W-:Y:S02]  /*e6d0*/  LEA R16, P0, R9, R226, 0x2 ;  /* 0x000000e209107211 */ /* 0x000fe400078010ff */
[-C--:B------:R-:W-:Y:S02]  /*e6e0*/  LEA.HI.X.SX32 R19, R13, R227.reuse, 0x2, P4 ;  /* 0x000000e30d137211 */ /* 0x080fe400020f16ff */
[C---:B------:R-:W-:Y:S01]  /*e6f0*/  LEA.HI.X.SX32 R17, R9.reuse, R227, 0x2, P0 ;  /* 0x000000e309117211 */ /* 0x040fe200000f16ff */
[----:B------:R-:W-:Y:S02]  /*e700*/  IMAD.IADD R9, R9, 0x1, -R13 ;  /* 0x0000000109097824 */ /* 0x000fe400078e0a0d */
[----:B------:R-:W5:Y:S02]  /*e710*/  LDG.E R8, desc[UR16][R18.64] ;  /* 0x0000001012087981 */ /* 0x000f64000c1e1900 */
[----:B------:R-:W-:Y:S02]  /*e720*/  IMAD R9, R9, R4, -0x80 ;  /* 0xffffff8009097424 */ /* 0x000fe400078e0204 */
[----:B------:R-:W5:Y:S03]  /*e730*/  LDG.E R7, desc[UR16][R16.64] ;  /* 0x0000001010077981 */ /* 0x000f66000c1e1900 */
[----:B------:R-:W-:Y:S05]  /*e740*/  SHF.R.S32.HI R11, RZ, 0x1f, R9 ;  /* 0x0000001fff0b7819 */ /* 0x000fea0000011409 */
        /* <DEDUP_REMOVED lines=12> */
.L_x_1341:
        /* <DEDUP_REMOVED lines=26> */
[----:B------:R-:W-:Y:S03]  /*e9b0*/  IADD3 R36, P0, PT, R34, R29, RZ ;  /* 0x0000001d22247210 */ /* 0x000fe60007f1e0ff */
        /* <DEDUP_REMOVED lines=8> */
[----:B------:R-:W-:Y:S03]  /*ea40*/  IADD3 R222, PT, PT, R222, -0x1, RZ ;  /* 0xffffffffdede7810 */ /* 0x000fe60007ffe0ff */
[----:B------:R-:W-:Y:S01]  /*ea50*/  @P1 STS.128 [R235+0x10800], RZ ;  /* 0x010800ffeb001388 */ /* 0x000fe20000000c00 */
[----:B------:R-:W-:Y:S05]  /*ea60*/  ISETP.GT.AND P4, PT, R222, R217, PT ;  /* 0x000000d9de00720c */ /* 0x000fea0003f84270 */
        /* <DEDUP_REMOVED lines=55> */
[----:B------:R-:W-:Y:S01]  /*ede0*/  @P2 STS.128 [R235+0xf000], RZ ;  /* 0x00f000ffeb002388 */ /* 0x000fe20000000c00 */
[----:B------:R-:W-:Y:S05]  /*edf0*/  SEL R2, R209, 0xffffffc0, !P0 ;  /* 0xffffffc0d1027807 */ /* 0x000fea0004000000 */
[----:B------:R-:W-:Y:S01]  /*ee00*/  @!PT LDS RZ, [RZ] ;  /* 0x00000000fffff984 */ /* 0x000fe20000000800 */
[----:B------:R-:W-:Y:S01]  /*ee10*/  @!PT LDS RZ, [RZ] ;  /* 0x00000000fffff984 */ /* 0x000fe20000000800 */
[----:B------:R-:W-:Y:S01]  /*ee20*/  @!PT LDS RZ, [RZ] ;  /* 0x00000000fffff984 */ /* 0x000fe20000000800 */
[----:B------:R-:W-:Y:S01]  /*ee30*/  @!P1 LDGSTS.E.BYPASS.LTC128B.128 [R235+0x13000], desc[UR16][R32.64+0x80] ;  /* 0x1300008020eb9fae */ /* 0x000fe2000b981a10 */
[----:B------:R-:W-:Y:S02]  /*ee40*/  IADD3 R201, PT, PT, R2, R191, RZ ;  /* 0x000000bf02c97210 */ /* 0x000fe40007ffe0ff */
[----:B------:R-:W-:Y:S03]  /*ee50*/  IADD3 R215, PT, PT, R215, R2, RZ ;  /* 0x00000002d7d77210 */ /* 0x000fe60007ffe0ff */
[----:B------:R-:W-:Y:S01]  /*ee60*/  @P1 STS.128 [R235+0x13000], RZ ;  /* 0x013000ffeb001388 */ /* 0x000fe20000000c00 */
[C---:B------:R-:W-:Y:S02]  /*ee70*/  IADD3 R200, PT, PT, R214.reuse, R201, RZ ;  /* 0x000000c9d6c87210 */ /* 0x040fe40007ffe0ff */
[----:B------:R-:W-:Y:S03]  /*ee80*/  IADD3 R2, PT, PT, R214, R215, RZ ;  /* 0x000000d7d6027210 */ /* 0x000fe60007ffe0ff */
        /* <DEDUP_REMOVED lines=11> */
[----:B------:R-:W5:Y:S06]  /*ef40*/  LDSM.16.M88.4 R144, [R189+UR5+0x4000] ;  /* 0x00400005bd90783b */ /* 0x000f6c0008000200 */
[----:B------:R-:W3:Y:S06]  /*ef50*/  LDSM.16.M88.4 R148, [R189+UR5+0x4800] ;  /* 0x00480005bd94783b */ /* 0x000eec0008000200 */
[----:B------:R-:W4:Y:S06]  /*ef60*/  LDSM.16.M88.4 R152, [R189+UR5+0x5000] ;  /* 0x00500005bd98783b */ /* 0x000f2c0008000200 */
[----:B------:R-:W0:Y:S06]  /*ef70*/  LDGDEPBAR ;  /* 0x00000000000079af */ /* 0x000e2c0000000000 */
[----:B------:R-:W1:Y:S06]  /*ef80*/  LDSM.16.M88.4 R156, [R189+UR5+0x5800] ;  /* 0x00580005bd9c783b */ /* 0x000e6c0008000200 */
[----:B------:R-:W2:Y:S06]  /*ef90*/  LDSM.16.M88.4 R160, [R189+UR5+0x6000] ;  /* 0x00600005bda0783b */ /* 0x000eac0008000200 */
[----:B------:R-:W2:Y:S01]  /*efa0*/  LDSM.16.M88.4 R164, [R189+UR5+0x6800] ;  /* 0x00680005bda4783b */ /* 0x000ea20008000200 */
[C---:B-----5:R-:W-:Y:S05]  /*efb0*/  HMMA.16816.F32 R4, R140.reuse, R144, RZ ;  /* 0x000000908c04723c */ /* 0x060fea00000018ff */
[----:B------:R-:W5:Y:S06]  /*efc0*/  LDSM.16.M88.4 R168, [R189+UR5+0x7000] ;  /* 0x00700005bda8783b */ /* 0x000f6c0008000200 */
[----:B------:R-:W5:Y:S01]  /*efd0*/  LDSM.16.M88.4 R172, [R189+UR5+0x7800] ;  /* 0x00780005bdac783b */ /* 0x000f620008000200 */
[C---:B------:R-:W-:Y:S05]  /*efe0*/  HMMA.16816.F32 R8, R140.reuse, R146, RZ ;  /* 0x000000928c08723c */ /* 0x040fea00000018ff */
[----:B------:R-:W-:Y:S03]  /*eff0*/  LDSM.16.M88.4 R176, [R188] ;  /* 0x00000000bcb0783b */ /* 0x000fe60000000200 */
[C---:B---3--:R-:W-:Y:S03]  /*f000*/  HMMA.16816.F32 R12, R140.reuse, R148, RZ ;  /* 0x000000948c0c723c */ /* 0x048fe600000018ff */
[----:B------:R-:W3:Y:S05]  /*f010*/  LDSM.16.M88.4 R180, [R3+0x4000] ;  /* 0x0040000003b4783b */ /* 0x000eea0000000200 */
[C---:B------:R-:W-:Y:S01]  /*f020*/  HMMA.16816.F32 R16, R140.reuse, R150, RZ ;  /* 0x000000968c10723c */ /* 0x040fe200000018ff */
[----:B------:R-:W3:Y:S06]  /*f030*/  LDSM.16.M88.4 R184, [R3+0x4800] ;  /* 0x0048000003b8783b */ /* 0x000eec0000000200 */
[----:B------:R-:W3:Y:S01]  /*f040*/  LDSM.16.M88.4 R132, [R3+0x5000] ;  /* 0x005000000384783b */ /* 0x000ee20000000200 */
[C---:B----4-:R-:W-:Y:S05]  /*f050*/  HMMA.16816.F32 R20, R140.reuse, R152, RZ ;  /* 0x000000988c14723c */ /* 0x050fea00000018ff */
[----:B------:R-:W-:Y:S03]  /*f060*/  LDSM.16.M88.4 R144, [R3+0x6000] ;  /* 0x006000000390783b */ /* 0x000fe60000000200 */
[C---:B------:R-:W-:Y:S03]  /*f070*/  HMMA.16816.F32 R24, R140.reuse, R154, RZ ;  /* 0x0000009a8c18723c */ /* 0x040fe600000018ff */
[----:B------:R-:W-:Y:S05]  /*f080*/  LDSM.16.M88.4 R148, [R3+0x6800] ;  /* 0x006800000394783b */ /* 0x000fea0000000200 */
[C---:B-1----:R-:W-:Y:S01]  /*f090*/  HMMA.16816.F32 R28, R140.reuse, R156, RZ ;  /* 0x0000009c8c1c723c */ /* 0x042fe200000018ff */
[----:B------:R-:W-:Y:S06]  /*f0a0*/  LDSM.16.M88.4 R152, [R3+0x7000] ;  /* 0x007000000398783b */ /* 0x000fec0000000200 */
[----:B------:R-:W-:Y:S01]  /*f0b0*/  LDSM.16.M88.4 R192, [R215+0xa800] ;  /* 0x00a80000d7c0783b */ /* 0x000fe20000000200 */
[C---:B--2---:R-:W-:Y:S05]  /*f0c0*/  HMMA.16816.F32 R32, R140.reuse, R158, RZ ;  /* 0x0000009e8c20723c */ /* 0x044fea00000018ff */
[----:B------:R-:W-:Y:S03]  /*f0d0*/  LDSM.16.M88.4 R156, [R3+0x7800] ;  /* 0x00780000039c783b */ /* 0x000fe60000000200 */
[C---:B------:R-:W-:Y:S03]  /*f0e0*/  HMMA.16816.F32 R36, R140.reuse, R160, RZ ;  /* 0x000000a08c24723c */ /* 0x040fe600000018ff */
[----:B------:R-:W-:Y:S05]  /*f0f0*/  LDSM.16.M88.4 R196, [R215+0xb000] ;  /* 0x00b00000d7c4783b */ /* 0x000fea0000000200 */
[C---:B------:R-:W-:Y:S01]  /*f100*/  HMMA.16816.F32 R40, R140.reuse, R162, RZ ;  /* 0x000000a28c28723c */ /* 0x040fe200000018ff */
[----:B------:R-:W-:Y:S06]  /*f110*/  LDSM.16.M88.4 R160, [R201] ;  /* 0x00000000c9a0783b */ /* 0x000fec0000000200 */
[----:B------:R-:W-:Y:S01]  /*f120*/  LDSM.16.M88.4 R204, [R2+0x8000] ;  /* 0x0080000002cc783b */ /* 0x000fe20000000200 */
[C---:B------:R-:W-:Y:S08]  /*f130*/  HMMA.16816.F32 R44, R140.reuse, R164, RZ ;  /* 0x000000a48c2c723c */ /* 0x040ff000000018ff */
[C---:B------:R-:W-:Y:S01]  /*f140*/  HMMA.16816.F32 R48, R140.reuse, R166, RZ ;  /* 0x000000a68c30723c */ /* 0x040fe200000018ff */
[----:B------:R-:W-:Y:S07]  /*f150*/  LDSM.16.M88.4 R164, [R215+0x4000] ;  /* 0x00400000d7a4783b */ /* 0x000fee0000000200 */
[C---:B-----5:R-:W-:Y:S08]  /*f160*/  HMMA.16816.F32 R52, R140.reuse, R168, RZ ;  /* 0x000000a88c34723c */ /* 0x060ff000000018ff */
[C---:B------:R-:W-:Y:S01]  /*f170*/  HMMA.16816.F32 R56, R140.reuse, R170, RZ ;  /* 0x000000aa8c38723c */ /* 0x040fe200000018ff */
[----:B------:R-:W-:Y:S07]  /*f180*/  LDSM.16.M88.4 R168, [R215+0x4800] ;  /* 0x00480000d7a8783b */ /* 0x000fee0000000200 */
[C---:B------:R-:W-:Y:S08]  /*f190*/  HMMA.16816.F32 R60, R140.reuse, R172, RZ ;  /* 0x000000ac8c3c723c */ /* 0x040ff000000018ff */
[----:B------:R-:W-:Y:S01]  /*f1a0*/  HMMA.16816.F32 R64, R140, R174, RZ ;  /* 0x000000ae8c40723c */ /* 0x000fe200000018ff */
[----:B------:R-:W1:Y:S06]  /*f1b0*/  LDSM.16.M88.4 R140, [R3+0x5800] ;  /* 0x00580000038c783b */ /* 0x000e6c0000000200 */
[----:B------:R-:W2:Y:S01]  /*f1c0*/  LDSM.16.M88.4 R172, [R215+0x5000] ;  /* 0x00500000d7ac783b */ /* 0x000ea20000000200 */
        /* <DEDUP_REMOVED lines=165> */
[----:B------:R-:W-:Y:S08]  /*fc20*/  FMUL.FTZ R234, R23, UR12 ;  /* 0x0000000c17ea7c20 */ /* 0x000ff00008410000 */
[----:B------:R-:W3:Y:S01]  /*fc30*/  MUFU.TANH R147, R193 ;  /* 0x000000c100937308 */ /* 0x000ee20000002400 */
[----:B--2---:R-:W-:Y:S01]  /*fc40*/  FMUL.FTZ R190, R18, UR12 ;  /* 0x0000000c12be7c20 */ /* 0x004fe20008410000 */
[----:B------:R-:W-:Y:S01]  /*fc50*/  FMUL.FTZ R232, R25, UR12 ;  /* 0x0000000c19e87c20 */ /* 0x000fe20008410000 */
[----:B------:R-:W-:Y:S07]  /*fc60*/  FMUL.FTZ R230, R26, UR12 ;  /* 0x0000000c1ae67c20 */ /* 0x000fee0008410000 */
[----:B------:R2:W2:Y:S01]  /*fc70*/  MUFU.TANH R145, R192 ;  /* 0x000000c000917308 */ /* 0x0004a20000002400 */
[----:B-1----:R-:W1:Y:S09]  /*fc80*/  LDSM.16.M88.4 R132, [R2+0x9800] ;  /* 0x009800000284783b */ /* 0x002e720000000200 */
[----:B------:R5:W1:Y:S10]  /*fc90*/  MUFU.TANH R162, R136 ;  /* 0x0000008800a27308 */ /* 0x000a740000002400 */
[----:B------:R4:W1:Y:S01]  /*fca0*/  MUFU.TANH R215, R190 ;  /* 0x000000be00d77308 */ /* 0x0008620000002400 */
[----:B--2---:R-:W-:Y:S09]  /*fcb0*/  FMUL.FTZ R192, R22, UR12 ;  /* 0x0000000c16c07c20 */ /* 0x004ff20008410000 */
[----:B------:R-:W2:Y:S01]  /*fcc0*/  MUFU.TANH R155, R192 ;  /* 0x000000c0009b7308 */ /* 0x000ea20000002400 */
[----:B-----5:R-:W-:Y:S09]  /*fcd0*/  FMUL.FTZ R136, R20, UR12 ;  /* 0x0000000c14887c20 */ /* 0x020ff20008410000 */
[----:B------:R-:W2:Y:S01]  /*fce0*/  MUFU.TANH R151, R136 ;  /* 0x0000008800977308 */ /* 0x000ea20000002400 */
[----:B----4-:R-:W-:Y:S09]  /*fcf0*/  FMUL.FTZ R190, R24, UR12 ;  /* 0x0000000c18be7c20 */ /* 0x010ff20008410000 */
[----:B------:R-:W4:Y:S01]  /*fd00*/  MUFU.TANH R153, R190 ;  /* 0x000000be00997308 */ /* 0x000f220000002400 */
        /* <DEDUP_REMOVED lines=32> */
[----:B---3--:R-:W3:Y:S01]  /*ff10*/  LDSM.16.M88.4 R32, [R2+0xb000] ;  /* 0x00b000000220783b */ /* 0x008ee20000000200 */
[C---:B------:R-:W-:Y:S05]  /*ff20*/  HMMA.16816.F32 R48, R200.reuse, R30, R48 ;  /* 0x0000001ec830723c */ /* 0x040fea0000001830 */
[----:B------:R-:W5:Y:S03]  /*ff30*/  LDSM.16.M88.4 R28, [R2+0xb800] ;  /* 0x00b80000021c783b */ /* 0x000f660000000200 */
[----:B------:R-:W1:Y:S01]  /*ff40*/  MUFU.TANH R248, R248 ;  /* 0x000000f800f87308 */ /* 0x000e620000002400 */
[----:B------:R-:W-:Y:S09]  /*ff50*/  DEPBAR.LE SB0, 0x0 ;  /* 0x000080000000791a */ /* 0x000ff20000000000 */
[----:B------:R-:W1:Y:S01]  /*ff60*/  MUFU.TANH R246, R246 ;  /* 0x000000f600f67308 */ /* 0x000e620000002400 */
[----:B------:R-:W-:Y:S01]  /*ff70*/  BAR.SYNC.DEFER_BLOCKING 0x0 ;  /* 0x0000000000007b1d */ /* 0x000fe20000010000 */
[----:B----4-:R-:W-:Y:S01]  /*ff80*/  FMUL.FTZ R36, R44, UR12 ;  /* 0x0000000c2c247c20 */ /* 0x010fe20008410000 */
[----:B------:R-:W-:Y:S01]  /*ff90*/  FMUL.FTZ R45, R45, UR12 ;  /* 0x0000000c2d2d7c20 */ /* 0x000fe20008410000 */
[----:B------:R-:W-:Y:S01]  /*ffa0*/  FMUL.FTZ R46, R46, UR12 ;  /* 0x0000000c2e2e7c20 */ /* 0x000fe20008410000 */
[----:B------:R-:W-:Y:S01]  /*ffb0*/  FMUL.FTZ R47, R47, UR12 ;  /* 0x0000000c2f2f7c20 */ /* 0x000fe20008410000 */
[----:B------:R-:W-:Y:S01]  /*ffc0*/  FMUL.FTZ R49, R49, UR12 ;  /* 0x0000000c31317c20 */ /* 0x000fe20008410000 */
[----:B------:R-:W-:Y:S03]  /*ffd0*/  FMUL.FTZ R50, R50, UR12 ;  /* 0x0000000c32327c20 */ /* 0x000fe60008410000 */
[----:B------:R-:W4:Y:S01]  /*ffe0*/  MUFU.TANH R242, R242 ;  /* 0x000000f200f27308 */ /* 0x000f220000002400 */
[----:B------:R-:W-:Y:S09]  /*fff0*/  FMUL.FTZ R51, R51, UR12 ;  /* 0x0000000c33337c20 */ /* 0x000ff20008410000 */
[----:B------:R-:W1:Y:S10]  /*10000*/  MUFU.TANH R244, R244 ;  /* 0x000000f400f47308 */ /* 0x000e740000002400 */
[----:B------:R-:W1:Y:S01]  /*10010*/  MUFU.TANH R240, R240 ;  /* 0x000000f000f07308 */ /* 0x000e620000002400 */
[C---:B---3--:R-:W-:Y:S05]  /*10020*/  HMMA.16816.F32 R52, R200.reuse, R32, R52 ;  /* 0x00000020c834723c */ /* 0x048fea0000001834 */
[----:B------:R-:W-:Y:S04]  /*10030*/  FMUL.FTZ R32, R48, UR12 ;  /* 0x0000000c30207c20 */ /* 0x000fe80008410000 */
[----:B------:R-:W3:Y:S01]  /*10040*/  MUFU.TANH R238, R238 ;  /* 0x000000ee00ee7308 */ /* 0x000ee20000002400 */
        /* <DEDUP_REMOVED lines=134> */
.L_x_1343:
        /* <DEDUP_REMOVED lines=57> */
[----:B---3--:R-:W-:Y:S03]  /*10c40*/  IADD3 R6, P4, PT, R2, R3, RZ ;  /* 0x0000000302067210 */ /* 0x008fe60007f9e0ff */
        /* <DEDUP_REMOVED lines=39> */
.L_x_1342:
[----:B------:R-:W-:Y:S01]  /*10ec0*/  FMNMX3.FTZ R5, R137, R158, R147, !PT ;  /* 0x0000009e89057276 */ /* 0x000fe20007810093 */
[----:B--2---:R-:W-:Y:S01]  /*10ed0*/  LDSM.16.MT88.4 R12, [R139+0xc000] ;  /* 0x00c000008b0c783b */ /* 0x004fe20000004200 */
[----:B------:R-:W-:Y:S02]  /*10ee0*/  FMNMX3.FTZ R3, R0, R252, R145, !PT ;  /* 0x000000fc00037276 */ /* 0x000fe40007810091 */
[----:B------:R-:W-:Y:S02]  /*10ef0*/  FMNMX3.FTZ R5, R5, R166, R162, !PT ;  /* 0x000000a605057276 */ /* 0x000fe400078100a2 */
[----:B------:R-:W-:Y:S02]  /*10f00*/  FMNMX3.FTZ R3, R3, R10, R9, !PT ;  /* 0x0000000a03037276 */ /* 0x000fe40007810009 */
[----:B-1----:R-:W-:Y:S01]  /*10f10*/  FMNMX3.FTZ R5, R5, R250, R248, !PT ;  /* 0x000000fa05057276 */ /* 0x002fe200078100f8 */
        /* <DEDUP_REMOVED lines=35> */
[----:B------:R-:W-:Y:S07]  /*11150*/  IADD3 R214, PT, PT, R214, R141, RZ ;  /* 0x0000008dd6d67210 */ /* 0x000fee0007ffe0ff */
        /* <DEDUP_REMOVED lines=109> */
[--C-:B------:R-:W-:Y:S01]  /*11830*/  FFMA.FTZ R176, R163, UR4, -R150.reuse ;  /* 0x00000004a3b07c23 */ /* 0x100fe20008010896 */
[----:B------:R-:W-:Y:S03]  /*11840*/  FFMA.FTZ R167, R167, UR4, -R150 ;  /* 0x00000004a7a77c23 */ /* 0x000fe60008010896 */
[----:B------:R-:W-:Y:S01]  /*11850*/  MUFU.EX2 R160, R160 ;  /* 0x000000a000a07308 */ /* 0x000fe20000000800 */
[----:B----4-:R-:W-:Y:S01]  /*11860*/  F2FP.F16.F32.PACK_AB R131, R140, R143 ;  /* 0x0000008f8c83723e */ /* 0x010fe200000000ff */
[--C-:B------:R-:W-:Y:S01]  /*11870*/  FFMA.FTZ R178, R165, UR4, -R148.reuse ;  /* 0x00000004a5b27c23 */ /* 0x100fe20008010894 */
        /* <DEDUP_REMOVED lines=31> */
[--C-:B------:R-:W-:Y:S01]  /*11a70*/  FFMA.FTZ R194, R197, UR4, -R150.reuse ;  /* 0x00000004c5c27c23 */ /* 0x100fe20008010896 */
[----:B------:R-:W-:Y:S01]  /*11a80*/  FFMA.FTZ R193, R193, UR4, -R150 ;  /* 0x00000004c1c17c23 */ /* 0x000fe20008010896 */
        /* <DEDUP_REMOVED lines=46> */
[----:B------:R-:W-:Y:S01]  /*11d70*/  ISETP.GT.AND P1, PT, R222, R217, PT ;  /* 0x000000d9de00720c */ /* 0x000fe20003f24270 */
        /* <DEDUP_REMOVED lines=74> */
[C---:B------:R-:W-:Y:S01]  /*12220*/  F2FP.F16.F32.PACK_AB R71, R159.reuse, R158 ;  /* 0x0000009e9f47723e */ /* 0x040fe200000000ff */
        /* <DEDUP_REMOVED lines=230> */
.L_x_1340:
[----:B------:R-:W1:Y:S01]  /*13090*/  SHFL.BFLY PT, R0, R233, 0x2, 0x1f ;  /* 0x0c401f00e9007f89 */ /* 0x000e6200000e0000 */
[C---:B------:R-:W-:Y:S01]  /*130a0*/  SHF.L.U32 R2, R212.reuse, 0x4, RZ ;  /* 0x00000004d4027819 */ /* 0x040fe200000006ff */
[----:B------:R-:W-:Y:S01]  /*130b0*/  S2UR UR8, SR_CTAID.Y ;  /* 0x00000000000879c3 */ /* 0x000fe20000002600 */
[C---:B------:R-:W-:Y:S01]  /*130c0*/  SHF.L.U32 R6, R212.reuse, 0x1, RZ ;  /* 0x00000001d4067819 */ /* 0x040fe200000006ff */
[----:B------:R-:W2:Y:S01]  /*130d0*/  SHFL.BFLY PT, R8, R231, 0x2, 0x1f ;  /* 0x0c401f00e7087f89 */ /* 0x000ea200000e0000 */
[----:B------:R-:W-:Y:S01]  /*130e0*/  SHF.R.U32.HI R135, RZ, 0x4, R212 ;  /* 0x00000004ff877819 */ /* 0x000fe200000116d4 */
[----:B------:R-:W3:Y:S01]  /*130f0*/  LDCU UR4, c[0x0][0x44c] ;  /* 0x00008980ff0477ac */ /* 0x000ee20008000800 */
[----:B------:R-:W-:Y:S01]  /*13100*/  LOP3.LUT R213, R213, 0x6, R6, 0xf8, !PT ;  /* 0x00000006d5d57812 */ /* 0x000fe200078ef806 */
[----:B------:R-:W-:Y:S01]  /*13110*/  BSSY.RECONVERGENT B0, `(.L_x_1345) ;  /* 0x00000c1000007945 */ /* 0x000fe20003800200 */
[----:B------:R-:W-:Y:S01]  /*13120*/  SHF.R.U32.HI R133, RZ, 0x2, R212 ;  /* 0x00000002ff857819 */ /* 0x000fe200000116d4 */
[----:B------:R-:W-:Y:S08]  /*13130*/  S2UR UR7, SR_CTAID.Z ;  /* 0x00000000000779c3 */ /* 0x000ff00000002700 */
[----:B------:R-:W-:Y:S01]  /*13140*/  BAR.SYNC.DEFER_BLOCKING 0x0 ;  /* 0x0000000000007b1d */ /* 0x000fe20000010000 */
[----:B------:R-:W-:-:S02]  /*13150*/  R2P PR, R212, 0x18 ;  /* 0x00000018d4007804 */ /* 0x000fc40000000000 */
[C---:B------:R-:W-:Y:S02]  /*13160*/  IADD3 R13, PT, PT, R135.reuse, 0x8, RZ ;  /* 0x00000008870d7810 */ /* 0x040fe40007ffe0ff */
[----:B------:R-:W-:Y:S02]  /*13170*/  IADD3 R11, PT, PT, R135, 0x10, RZ ;  /* 0x00000010870b7810 */ /* 0x000fe40007ffe0ff */
[----:B------:R-:W-:Y:S01]  /*13180*/  SEL R209, R209, 0xffffffc0, !P3 ;  /* 0xffffffc0d1d17807 */ /* 0x000fe20005800000 */
[----:B------:R-:W4:Y:S01]  /*13190*/  LDC R15, c[0x0][0x3e0] ;  /* 0x0000f800ff0f7b82 */ /* 0x000f220000000800 */
[-C--:B------:R-:W-:Y:S02]  /*131a0*/  ISETP.GE.AND P5, PT, R13, R216.reuse, PT ;  /* 0x000000d80d00720c */ /* 0x080fe40003fa6270 */
[----:B------:R-:W-:Y:S01]  /*131b0*/  ISETP.GE.AND P2, PT, R11, R216, PT ;  /* 0x000000d80b00720c */ /* 0x000fe20003f46270 */
[----:B-1----:R-:W-:Y:S01]  /*131c0*/  FADD.FTZ R7, R0, R233 ;  /* 0x000000e900077221 */ /* 0x002fe20000010000 */
[----:B------:R-:W-:-:S02]  /*131d0*/  LOP3.LUT R0, R211, 0x30, RZ, 0xc0, !PT ;  /* 0x00000030d3007812 */ /* 0x000fc400078ec0ff */
[----:B------:R-:W-:Y:S01]  /*131e0*/  IADD3 R11, PT, PT, R135, 0x20, RZ ;  /* 0x00000020870b7810 */ /* 0x000fe20007ffe0ff */
[----:B--2---:R-:W-:Y:S01]  /*131f0*/  FADD.FTZ R8, R8, R231 ;  /* 0x000000e708087221 */ /* 0x004fe20000010000 */
[----:B------:R-:W1:Y:S01]  /*13200*/  SHFL.BFLY PT, R4, R7, 0x1, 0x1f ;  /* 0x0c201f0007047f89 */ /* 0x000e6200000e0000 */
[----:B------:R-:W-:Y:S01]  /*13210*/  LOP3.LUT R133, R0, 0x7, R133, 0xf8, !PT ;  /* 0x0000000700857812 */ /* 0x000fe200078ef885 */
[----:B------:R-:W2:Y:S01]  /*13220*/  S2UR UR6, SR_CTAID.X ;  /* 0x00000000000679c3 */ /* 0x000ea20000002500 */
[C---:B------:R-:W-:Y:S01]  /*13230*/  SHF.L.U32 R0, R212.reuse, 0x2, RZ ;  /* 0x00000002d4007819 */ /* 0x040fe200000006ff */
[----:B------:R-:W5:Y:S01]  /*13240*/  SHFL.BFLY PT, R5, R8, 0x1, 0x1f ;  /* 0x0c201f0008057f89 */ /* 0x000f6200000e0000 */
[----:B------:R-:W-:Y:S02]  /*13250*/  LOP3.LUT P6, RZ, R212, 0x3, RZ, 0xc0, !PT ;  /* 0x00000003d4ff7812 */ /* 0x000fe400078cc0ff */
[----:B------:R-:W-:-:S04]  /*13260*/  LOP3.LUT R12, R0, 0x1f8, RZ, 0xc0, !PT ;  /* 0x000001f8000c7812 */ /* 0x000fc800078ec0ff */
[----:B------:R-:W-:Y:S01]  /*13270*/  LOP3.LUT R211, R12, 0x38, R211, 0x78, !PT ;  /* 0x000000380cd37812 */ /* 0x000fe200078e78d3 */
[----:B-1----:R-:W-:Y:S01]  /*13280*/  FADD.FTZ R4, R7, R4 ;  /* 0x0000000407047221 */ /* 0x002fe20000010000 */
[C---:B------:R-:W-:Y:S01]  /*13290*/  LOP3.LUT R7, R2.reuse, 0x1c0, RZ, 0xc0, !PT ;  /* 0x000001c002077812 */ /* 0x040fe200078ec0ff */
[----:B--2---:R-:W-:Y:S01]  /*132a0*/  USHF.L.U32 UR6, UR6, 0x6, URZ ;  /* 0x0000000606067899 */ /* 0x004fe200080006ff */
[----:B------:R-:W-:Y:S01]  /*132b0*/  LOP3.LUT R2, R2, 0x10, RZ, 0xc0, !PT ;  /* 0x0000001002027812 */ /* 0x000fe200078ec0ff */
[----:B-----5:R-:W-:Y:S01]  /*132c0*/  FADD.FTZ R5, R8, R5 ;  /* 0x0000000508057221 */ /* 0x020fe20000010000 */
[----:B------:R-:W1:Y:S01]  /*132d0*/  MUFU.RCP R10, R4 ;  /* 0x00000004000a7308 */ /* 0x000e620000001000 */
[----:B------:R-:W-:Y:S02]  /*132e0*/  LOP3.LUT R6, R7, 0x38, R6, 0xf8, !PT ;  /* 0x0000003807067812 */ /* 0x000fe400078ef806 */
[----:B------:R-:W-:Y:S02]  /*132f0*/  IADD3 R7, PT, PT, R135, 0x18, RZ ;  /* 0x0000001887077810 */ /* 0x000fe40007ffe0ff */
[----:B------:R-:W-:-:S02]  /*13300*/  LOP3.LUT R6, R213, R6, RZ, 0xfc, !PT ;  /* 0x00000006d5067212 */ /* 0x000fc400078efcff */
[----:B------:R-:W-:Y:S01]  /*13310*/  ISETP.GE.AND P1, PT, R7, R216, PT ;  /* 0x000000d80700720c */ /* 0x000fe20003f26270 */
[----:B------:R-:W2:Y:S01]  /*13320*/  MUFU.RCP R9, R5 ;  /* 0x0000000500097308 */ /* 0x000ea20000001000 */
[----:B------:R-:W-:Y:S02]  /*13330*/  SEL R7, R210, 0xffffffe0, !P0 ;  /* 0xffffffe0d2077807 */ /* 0x000fe40004000000 */
[----:B------:R-:W-:Y:S02]  /*13340*/  FSETP.NE.FTZ.AND P3, PT, R4, RZ, PT ;  /* 0x000000ff0400720b */ /* 0x000fe40003f75000 */
[----:B------:R-:W-:Y:S02]  /*13350*/  FSETP.NE.FTZ.AND P0, PT, R5, RZ, PT ;  /* 0x000000ff0500720b */ /* 0x000fe40003f15000 */
[----:B------:R-:W-:Y:S02]  /*13360*/  LEA R6, R6, UR5, 0x2 ;  /* 0x0000000506067c11 */ /* 0x000fe4000f8e10ff */
[----:B-1----:R-:W-:-:S02]  /*13370*/  FSEL R10, R10, 1, P3 ;  /* 0x3f8000000a0a7808 */ /* 0x002fc40001800000 */
[C---:B------:R-:W-:Y:S02]  /*13380*/  IADD3 R8, PT, PT, R6.reuse, 0x80, RZ ;  /* 0x0000008006087810 */ /* 0x040fe40007ffe0ff */
[----:B------:R-:W-:Y:S01]  /*13390*/  @P4 IADD3 R8, PT, PT, R6, -0x80, RZ ;  /* 0xffffff8006084810 */ /* 0x000fe20007ffe0ff */
[C---:B------:R-:W-:Y:S01]  /*133a0*/  FMUL.FTZ R128, R10.reuse, R128 ;  /* 0x000000800a807220 */ /* 0x040fe20000410000 */
[----:B------:R-:W-:Y:S01]  /*133b0*/  IADD3 R12, PT, PT, R209, R6, RZ ;  /* 0x00000006d10c7210 */ /* 0x000fe20007ffe0ff */
        /* <DEDUP_REMOVED lines=38> */
[C---:B------:R-:W-:Y:S01]  /*13620*/  IADD3 R9, PT, PT, R7.reuse, R6, RZ ;  /* 0x0000000607097210 */ /* 0x040fe20007ffe0ff */
        /* <DEDUP_REMOVED lines=16> */
[----:B------:R-:W-:Y:S01]  /*13730*/  STS.64 [R9], R124 ;  /* 0x0000007c09007388 */ /* 0x000fe20000000a00 */
[C---:B------:R-:W-:Y:S01]  /*13740*/  FMUL.FTZ R96, R10.reuse, R96 ;  /* 0x000000600a607220 */ /* 0x040fe20000410000 */
[C---:B------:R-:W-:Y:S01]  /*13750*/  FMUL.FTZ R97, R10.reuse, R97 ;  /* 0x000000610a617220 */ /* 0x040fe20000410000 */
[C---:B------:R-:W-:Y:S01]  /*13760*/  FMUL.FTZ R92, R10.reuse, R92 ;  /* 0x0000005c0a5c7220 */ /* 0x040fe20000410000 */
[----:B------:R-:W-:Y:S01]  /*13770*/  STS.64 [R9+0x800], R126 ;  /* 0x0008007e09007388 */ /* 0x000fe20000000a00 */
[C---:B------:R-:W-:Y:S01]  /*13780*/  FMUL.FTZ R93, R10.reuse, R93 ;  /* 0x0000005d0a5d7220 */ /* 0x040fe20000410000 */
[----:B------:R-:W-:Y:S01]  /*13790*/  ISETP.GE.AND P4, PT, R11, R216, PT ;  /* 0x000000d80b00720c */ /* 0x000fe20003f86270 */
[C---:B------:R-:W-:Y:S01]  /*137a0*/  FMUL.FTZ R88, R10.reuse, R88 ;  /* 0x000000580a587220 */ /* 0x040fe20000410000 */
[----:B------:R-:W-:Y:S01]  /*137b0*/  STS.64 [R12], R120 ;  /* 0x000000780c007388 */ /* 0x000fe20000000a00 */
        /* <DEDUP_REMOVED lines=12> */
[C---:B------:R-:W-:Y:S01]  /*13880*/  FMUL.FTZ R68, R10.reuse, R68 ;  /* 0x000000440a447220 */ /* 0x040fe20000410000 */
[----:B------:R-:W-:Y:S01]  /*13890*/  FMUL.FTZ R69, R10, R69 ;  /* 0x000000450a457220 */ /* 0x000fe20000410000 */
[----:B------:R-:W1:Y:S01]  /*138a0*/  @P3 LDC R17, c[0x0][0x458] ;  /* 0x00011600ff113b82 */ /* 0x000e620000000800 */
[----:B------:R-:W-:Y:S01]  /*138b0*/  STS.64 [R8], R112 ;  /* 0x0000007008007388 */ /* 0x000fe20000000a00 */
[----:B------:R-:W2:Y:S01]  /*138c0*/  @P3 MUFU.LG2 R4, R4 ;  /* 0x0000000400043308 */ /* 0x000ea20000000c00 */
[----:B------:R-:W-:-:S02]  /*138d0*/  LEA R2, R211, R2, 0x2 ;  /* 0x00000002d3027211 */ /* 0x000fc400078e10ff */
[----:B------:R-:W-:Y:S03]  /*138e0*/  STS.64 [R8+0x800], R114 ;  /* 0x0008007208007388 */ /* 0x000fe60000000a00 */
[----:B------:R-:W5:Y:S01]  /*138f0*/  LDC.64 R10, c[0x0][0x430] ;  /* 0x00010c00ff0a7b82 */ /* 0x000f620000000a00 */
[----:B------:R-:W-:Y:S01]  /*13900*/  STS.64 [R14], R108 ;  /* 0x0000006c0e007388 */ /* 0x000fe20000000a00 */
[----:B------:R-:W3:Y:S03]  /*13910*/  @P0 MUFU.LG2 R5, R5 ;  /* 0x0000000500050308 */ /* 0x000ee60000000c00 */
[----:B------:R-:W-:Y:S03]  /*13920*/  STS.64 [R14+0x800], R110 ;  /* 0x0008006e0e007388 */ /* 0x000fe60000000a00 */
[----:B------:R-:W1:Y:S01]  /*13930*/  @P0 LDC R18, c[0x0][0x458] ;  /* 0x00011600ff120b82 */ /* 0x000e620000000800 */
[----:B------:R-:W-:Y:S04]  /*13940*/  STS.64 [R16], R104 ;  /* 0x0000006810007388 */ /* 0x000fe80000000a00 */
[----:B------:R-:W-:Y:S04]  /*13950*/  STS.64 [R16+0x800], R106 ;  /* 0x0008006a10007388 */ /* 0x000fe80000000a00 */
[----:B------:R-:W-:Y:S04]  /*13960*/  STS.64 [R7], R100 ;  /* 0x0000006407007388 */ /* 0x000fe80000000a00 */
[----:B------:R-:W-:Y:S01]  /*13970*/  STS.64 [R7+0x800], R102 ;  /* 0x0008006607007388 */ /* 0x000fe20000000a00 */
[----:B-----5:R-:W-:-:S03]  /*13980*/  IMAD R10, R10, UR8, R225 ;  /* 0x000000080a0a7c24 */ /* 0x020fc6000f8e02e1 */
[----:B------:R-:W-:Y:S04]  /*13990*/  STS.64 [R6+0x4000], R96 ;  /* 0x0040006006007388 */ /* 0x000fe80000000a00 */
[----:B------:R5:W-:Y:S04]  /*139a0*/  STS.64 [R6+0x4800], R98 ;  /* 0x0048006206007388 */ /* 0x000be80000000a00 */
[----:B------:R-:W-:Y:S04]  /*139b0*/  STS.64 [R9+0x4000], R92 ;  /* 0x0040005c09007388 */ /* 0x000fe80000000a00 */
[----:B------:R2:W-:Y:S04]  /*139c0*/  STS.64 [R9+0x4800], R94 ;  /* 0x0048005e09007388 */ /* 0x0005e80000000a00 */
[----:B------:R-:W-:Y:S04]  /*139d0*/  STS.64 [R12+0x4000], R88 ;  /* 0x004000580c007388 */ /* 0x000fe80000000a00 */
[----:B------:R-:W-:Y:S04]  /*139e0*/  STS.64 [R12+0x4800], R90 ;  /* 0x0048005a0c007388 */ /* 0x000fe80000000a00 */
[----:B------:R-:W-:Y:S04]  /*139f0*/  STS.64 [R13+0x4000], R84 ;  /* 0x004000540d007388 */ /* 0x000fe80000000a00 */
[----:B------:R-:W-:Y:S01]  /*13a00*/  STS.64 [R13+0x4800], R86 ;  /* 0x004800560d007388 */ /* 0x000fe20000000a00 */
[----:B-----5:R-:W-:-:S03]  /*13a10*/  IADD3 R6, PT, PT, -R225, RZ, RZ ;  /* 0x000000ffe1067210 */ /* 0x020fc60007ffe1ff */
[----:B------:R5:W-:Y:S04]  /*13a20*/  STS.64 [R8+0x4000], R80 ;  /* 0x0040005008007388 */ /* 0x000be80000000a00 */
[----:B------:R-:W-:Y:S01]  /*13a30*/  STS.64 [R8+0x4800], R82 ;  /* 0x0048005208007388 */ /* 0x000fe20000000a00 */
[----:B----4-:R-:W-:Y:S02]  /*13a40*/  IMAD R6, R15, R6, UR7 ;  /* 0x000000070f067e24 */ /* 0x010fe4000f8e0206 */
[----:B--2---:R-:W-:Y:S01]  /*13a50*/  @P3 FMUL.FTZ R9, R4, 0.69314718246459960938 ;  /* 0x3f31721804093820 */ /* 0x004fe20000410000 */
[----:B------:R2:W-:Y:S01]  /*13a60*/  STS.64 [R14+0x4000], R76 ;  /* 0x0040004c0e007388 */ /* 0x0005e20000000a00 */
[----:B------:R-:W-:Y:S02]  /*13a70*/  IMAD R6, R10, R15, R6 ;  /* 0x0000000f0a067224 */ /* 0x000fe400078e0206 */
[----:B---3--:R-:W-:Y:S01]  /*13a80*/  @P0 FMUL.FTZ R4, R5, 0.69314718246459960938 ;  /* 0x3f31721805040820 */ /* 0x008fe20000410000 */
[----:B------:R-:W-:Y:S04]  /*13a90*/  STS.64 [R14+0x4800], R78 ;  /* 0x0048004e0e007388 */ /* 0x000fe80000000a00 */
[----:B------:R3:W-:Y:S04]  /*13aa0*/  STS.64 [R16+0x4000], R72 ;  /* 0x0040004810007388 */ /* 0x0007e80000000a00 */
[----:B------:R-:W-:Y:S04]  /*13ab0*/  STS.64 [R16+0x4800], R74 ;  /* 0x0048004a10007388 */ /* 0x000fe80000000a00 */
[----:B------:R4:W-:Y:S01]  /*13ac0*/  STS.64 [R7+0x4000], R68 ;  /* 0x0040004407007388 */ /* 0x0009e20000000a00 */
[----:B-----5:R-:W-:-:S03]  /*13ad0*/  MOV R80, 0xff800000 ;  /* 0xff80000000507802 */ /* 0x020fc60000000f00 */
[----:B------:R4:W-:Y:S01]  /*13ae0*/  STS.64 [R7+0x4800], R70 ;  /* 0x0048004607007388 */ /* 0x0009e20000000a00 */
[----:B-1----:R-:W-:Y:S01]  /*13af0*/  @P3 FFMA.FTZ R80, R132, R17, R9 ;  /* 0x0000001184503223 */ /* 0x002fe20000010009 */
[----:B------:R-:W-:Y:S01]  /*13b00*/  BAR.SYNC.DEFER_BLOCKING 0x0 ;  /* 0x0000000000007b1d */ /* 0x000fe20000010000 */
[----:B--2---:R-:W-:Y:S01]  /*13b10*/  MOV R76, 0xff800000 ;  /* 0xff800000004c7802 */ /* 0x004fe20000000f00 */
[----:B------:R-:W-:Y:S01]  /*13b20*/  @P0 FFMA.FTZ R76, R3, R18, R4 ;  /* 0x00000012034c0223 */ /* 0x000fe20000010004 */
[----:B------:R-:W-:Y:S01]  /*13b30*/  IADD3 R3, PT, PT, R135, 0x28, RZ ;  /* 0x0000002887037810 */ /* 0x000fe20007ffe0ff */
[----:B---3--:R-:W-:-:S04]  /*13b40*/  IMAD R72, R6, R11, UR6 ;  /* 0x0000000606487e24 */ /* 0x008fc8000f8e020b */
[----:B----4-:R-:W-:Y:S01]  /*13b50*/  IMAD R68, R72, UR4, RZ ;  /* 0x0000000448447c24 */ /* 0x010fe2000f8e02ff */
[----:B------:R-:W-:Y:S01]  /*13b60*/  LOP3.LUT R69, R208, 0x1f80, RZ, 0xc0, !PT ;  /* 0x00001f80d0457812 */ /* 0x000fe200078ec0ff */
[----:B------:R1:W2:Y:S04]  /*13b70*/  LDS.128 R64, [R2+UR5] ;  /* 0x0000000502407984 */ /* 0x0002a80008000c00 */
        /* <DEDUP_REMOVED lines=15> */
[----:B--234-:R-:W-:Y:S05]  /*13c70*/  @P6 BRA `(.L_x_1346) ;  /* 0x0000000000286947 */ /* 0x01cfea0003800000 */
[----:B------:R-:W2:Y:S01]  /*13c80*/  LDCU.64 UR4, c[0x0][0x428] ;  /* 0x00008500ff0477ac */ /* 0x000ea20008000a00 */
[C---:B------:R-:W-:Y:S01]  /*13c90*/  VIADD R71, R133.reuse, 0x8 ;  /* 0x0000000885477836 */ /* 0x040fe20000000000 */
[C---:B-1----:R-:W-:Y:S02]  /*13ca0*/  IADD3 R2, P0, PT, R72.reuse, R133, RZ ;  /* 0x0000008548027210 */ /* 0x042fe40007f1e0ff */
[-C--:B------:R-:W-:Y:S02]  /*13cb0*/  ISETP.GE.AND P6, PT, R133, R216.reuse, PT ;  /* 0x000000d88500720c */ /* 0x080fe40003fc6270 */
[----:B------:R-:W-:Y:S02]  /*13cc0*/  ISETP.GE.AND P3, PT, R71, R216, PT ;  /* 0x000000d84700720c */ /* 0x000fe40003f66270 */
[----:B------:R-:W-:Y:S02]  /*13cd0*/  LEA.HI.X.SX32 R71, R72, RZ, 0x1, P0 ;  /* 0x000000ff48477211 */ /* 0x000fe400000f0eff */
[----:B--2---:R-:W-:-:S04]  /*13ce0*/  LEA R70, P0, R2, UR4, 0x2 ;  /* 0x0000000402467c11 */ /* 0x004fc8000f8010ff */
[----:B------:R-:W-:-:S05]  /*13cf0*/  LEA.HI.X R71, R2, UR5, R71, 0x2, P0 ;  /* 0x0000000502477c11 */ /* 0x000fca00080f1447 */
[----:B------:R2:W-:Y:S04]  /*13d00*/  @!P6 STG.E desc[UR16][R70.64], R80 ;  /* 0x000000504600e986 */ /* 0x0005e8000c101910 */
[----:B------:R2:W-:Y:S02]  /*13d10*/  @!P3 STG.E desc[UR16][R70.64+0x20], R76 ;  /* 0x0000204c4600b986 */ /* 0x0005e4000c101910 */
.L_x_1346:
[----:B------:R-:W-:Y:S05]  /*13d20*/  BSYNC.RECONVERGENT B0 ;  /* 0x0000000000007941 */ /* 0x000fea0003800200 */
.L_x_1345:
[-C--:B------:R-:W-:Y:S01]  /*13d30*/  ISETP.GE.AND P6, PT, R135, R216.reuse, PT ;  /* 0x000000d88700720c */ /* 0x080fe20003fc6270 */
[----:B------:R-:W-:Y:S01]  /*13d40*/  BSSY.RECONVERGENT B0, `(.L_x_1347) ;  /* 0x0000011000007945 */ /* 0x000fe20003800200 */
[----:B------:R-:W-:Y:S02]  /*13d50*/  LOP3.LUT R69, R69, 0x3c, R0, 0xf8, !PT ;  /* 0x0000003c45457812 */ /* 0x000fe400078ef800 */
[----:B--2---:R-:W-:Y:S02]  /*13d60*/  LOP3.LUT R70, R0, 0x3c, RZ, 0xc0, !PT ;  /* 0x0000003c00467812 */ /* 0x004fe400078ec0ff */
[----:B------:R-:W-:Y:S02]  /*13d70*/  IADD3 R69, P0, PT, R68, R69, RZ ;  /* 0x0000004544457210 */ /* 0x000fe40007f1e0ff */
[----:B------:R-:W-:Y:S01]  /*13d80*/  ISETP.GE.AND P3, PT, R3, R216, PT ;  /* 0x000000d80300720c */ /* 0x000fe20003f66270 */
[----:B------:R-:W-:Y:S01]  /*13d90*/  VIADD R3, R135, 0x30 ;  /* 0x0000003087037836 */ /* 0x000fe20000000000 */
[----:B------:R-:W-:-:S02]  /*13da0*/  LOP3.LUT R0, R70, 0x40, RZ, 0xfc, !PT ;  /* 0x0000004046007812 */ /* 0x000fc400078efcff */
[----:B------:R-:W-:Y:S01]  /*13db0*/  LEA.HI.X.SX32 R68, R68, RZ, 0x1, P0 ;  /* 0x000000ff44447211 */ /* 0x000fe200000f0eff */
[----:B------:R-:W-:Y:S08]  /*13dc0*/  @P6 BRA `(.L_x_1348) ;  /* 0x0000000000206947 */ /* 0x000ff00003800000 */
[----:B------:R-:W2:Y:S01]  /*13dd0*/  LDCU.64 UR4, c[0x0][0x3f8] ;  /* 0x00007f00ff0477ac */ /* 0x000ea20008000a00 */
[----:B------:R-:W3:Y:S01]  /*13de0*/  LDCU UR6, c[0x0][0x440] ;  /* 0x00008800ff0677ac */ /* 0x000ee20008000800 */
[----:B--2---:R-:W-:-:S04]  /*13df0*/  LEA R72, P0, R69, UR4, 0x2 ;  /* 0x0000000445487c11 */ /* 0x004fc8000f8010ff */
[----:B------:R-:W-:Y:S02]  /*13e00*/  LEA.HI.X R73, R69, UR5, R68, 0x2, P0 ;  /* 0x0000000545497c11 */ /* 0x000fe400080f1444 */
[----:B---3--:R-:W-:Y:S02]  /*13e10*/  ISETP.GE.AND P6, PT, R70, UR6, PT ;  /* 0x0000000646007c0c */ /* 0x008fe4000bfc6270 */
[----:B------:R-:W-:-:S11]  /*13e20*/  ISETP.GE.AND P0, PT, R0, UR6, PT ;  /* 0x0000000600007c0c */ /* 0x000fd6000bf06270 */
[----:B------:R2:W-:Y:S04]  /*13e30*/  @!P6 STG.E.128 desc[UR16][R72.64], R64 ;  /* 0x000000404800e986 */ /* 0x0005e8000c101d10 */
[----:B-1----:R2:W-:Y:S02]  /*13e40*/  @!P0 STG.E.128 desc[UR16][R72.64+0x100], R32 ;  /* 0x0001002048008986 */ /* 0x0025e4000c101d10 */
.L_x_1348:
[----:B------:R-:W-:Y:S05]  /*13e50*/  BSYNC.RECONVERGENT B0 ;  /* 0x0000000000007941 */ /* 0x000fea0003800200 */
.L_x_1347:
[----:B------:R-:W-:Y:S01]  /*13e60*/  BSSY.RECONVERGENT B0, `(.L_x_1349) ;  /* 0x0000011000007945 */ /* 0x000fe20003800200 */
[----:B------:R-:W-:Y:S02]  /*13e70*/  ISETP.GE.AND P0, PT, R3, R216, PT ;  /* 0x000000d80300720c */ /* 0x000fe40003f06270 */
[----:B------:R-:W-:Y:S01]  /*13e80*/  IADD3 R135, PT, PT, R135, 0x38, RZ ;  /* 0x0000003887877810 */ /* 0x000fe20007ffe0ff */
[----:B------:R-:W-:Y:S10]  /*13e90*/  @P5 BRA `(.L_x_1350) ;  /* 0x0000000000345947 */ /* 0x000ff40003800000 */
[----:B------:R-:W3:Y:S01]  /*13ea0*/  LDCU UR4, c[0x0][0x440] ;  /* 0x00008800ff0477ac */ /* 0x000ee20008000800 */
[----:B-12---:R-:W-:Y:S02]  /*13eb0*/  P2R R32, PR, RZ, 0x1 ;  /* 0x00000001ff207803 */ /* 0x006fe40000000000 */
[----:B---3--:R-:W-:Y:S02]  /*13ec0*/  ISETP.GE.AND P0, PT, R70, UR4, PT ;  /* 0x0000000446007c0c */ /* 0x008fe4000bf06270 */
        /* <DEDUP_REMOVED lines=10> */
.L_x_1350:
[----:B------:R-:W-:Y:S05]  /*13f70*/  BSYNC.RECONVERGENT B0 ;  /* 0x0000000000007941 */ /* 0x000fea0003800200 */
.L_x_1349:
[----:B------:R-:W-:Y:S01]  /*13f80*/  BSSY.RECONVERGENT B0, `(.L_x_1351) ;  /* 0x0000010000007945 */ /* 0x000fe20003800200 */
[----:B------:R-:W-:-:S03]  /*13f90*/  ISETP.GE.AND P5, PT, R135, R216, PT ;  /* 0x000000d88700720c */ /* 0x000fc60003fa6270 */
        /* <DEDUP_REMOVED lines=14> */
.L_x_1352:
[----:B------:R-:W-:Y:S05]  /*14080*/  BSYNC.RECONVERGENT B0 ;  /* 0x0000000000007941 */ /* 0x000fea0003800200 */
.L_x_1351:
[----:B------:R-:W-:Y:S04]  /*14090*/  BSSY.RECONVERGENT B0, `(.L_x_1353) ;  /* 0x000000d000007945 */ /* 0x000fe80003800200 */
[----:B------:R-:W-:Y:S05]  /*140a0*/  @P1 BRA `(.L_x_1354) ;  /* 0x00000000002c1947 */ /* 0x000fea0003800000 */
[----:B------:R-:W5:Y:S02]  /*140b0*/  LDCU UR4, c[0x0][0x440] ;  /* 0x00008800ff0477ac */ /* 0x000f640008000800 */
[----:B-----5:R-:W-:Y:S02]  /*140c0*/  ISETP.GE.AND P6, PT, R70, UR4, PT ;  /* 0x0000000446007c0c */ /* 0x020fe4000bfc6270 */
[----:B------:R-:W-:-:S11]  /*140d0*/  ISETP.GE.AND P2, PT, R0, UR4, PT ;  /* 0x0000000400007c0c */ /* 0x000fd6000bf46270 */
[----:B-1--4-:R-:W1:Y:S08]  /*140e0*/  @!P6 LDC.64 R24, c[0x0][0x3f8] ;  /* 0x0000fe00ff18eb82 */ /* 0x012e700000000a00 */
[----:B---3--:R-:W3:Y:S01]  /*140f0*/  @!P2 LDC.64 R2, c[0x0][0x3f8] ;  /* 0x0000fe00ff02ab82 */ /* 0x008ee20000000a00 */
[----:B-1----:R-:W-:-:S04]  /*14100*/  @!P6 LEA R24, P1, R69, R24, 0x2 ;  /* 0x000000184518e211 */ /* 0x002fc800078210ff */
[C---:B------:R-:W-:Y:S02]  /*14110*/  @!P6 LEA.HI.X R25, R69.reuse, R25, R68, 0x2, P1 ;  /* 0x000000194519e211 */ /* 0x040fe400008f1444 */
[----:B---3--:R-:W-:-:S03]  /*14120*/  @!P2 LEA R2, P1, R69, R2, 0x2 ;  /* 0x000000024502a211 */ /* 0x008fc600078210ff */
[----:B------:R1:W-:Y:S01]  /*14130*/  @!P6 STG.E.128 desc[UR16][R24.64+0x3000], R52 ;  /* 0x003000341800e986 */ /* 0x0003e2000c101d10 */
[----:B------:R-:W-:-:S05]  /*14140*/  @!P2 LEA.HI.X R3, R69, R3, R68, 0x2, P1 ;  /* 0x000000034503a211 */ /* 0x000fca00008f1444 */
[----:B------:R1:W-:Y:S04]  /*14150*/  @!P2 STG.E.128 desc[UR16][R2.64+0x3100], R20 ;  /* 0x003100140200a986 */ /* 0x0003e8000c101d10 */
.L_x_1354:
[----:B------:R-:W-:Y:S05]  /*14160*/  BSYNC.RECONVERGENT B0 ;  /* 0x0000000000007941 */ /* 0x000fea0003800200 */
.L_x_1353:
[----:B------:R-:W-:Y:S04]  /*14170*/  BSSY.RECONVERGENT B0, `(.L_x_1355) ;  /* 0x000000d000007945 */ /* 0x000fe80003800200 */
[----:B------:R-:W-:Y:S05]  /*14180*/  @P4 BRA `(.L_x_1356) ;  /* 0x00000000002c4947 */ /* 0x000fea0003800000 */
[----:B------:R-:W5:Y:S02]  /*14190*/  LDCU UR4, c[0x0][0x440] ;  /* 0x00008800ff0477ac */ /* 0x000f640008000800 */
[----:B-----5:R-:W-:Y:S02]  /*141a0*/  ISETP.GE.AND P6, PT, R70, UR4, PT ;  /* 0x0000000446007c0c */ /* 0x020fe4000bfc6270 */
[----:B------:R-:W-:-:S11]  /*141b0*/  ISETP.GE.AND P2, PT, R0, UR4, PT ;  /* 0x0000000400007c0c */ /* 0x000fd6000bf46270 */
[----:B-1----:R-:W1:Y:S08]  /*141c0*/  @!P6 LDC.64 R20, c[0x0][0x3f8] ;  /* 0x0000fe00ff14eb82 */ /* 0x002e700000000a00 */
[----:B---34-:R-:W3:Y:S01]  /*141d0*/  @!P2 LDC.64 R2, c[0x0][0x3f8] ;  /* 0x0000fe00ff02ab82 */ /* 0x018ee20000000a00 */
[----:B-1----:R-:W-:-:S04]  /*141e0*/  @!P6 LEA R20, P4, R69, R20, 0x2 ;  /* 0x000000144514e211 */ /* 0x002fc800078810ff */
[C---:B------:R-:W-:Y:S02]  /*141f0*/  @!P6 LEA.HI.X R21, R69.reuse, R21, R68, 0x2, P4 ;  /* 0x000000154515e211 */ /* 0x040fe400020f1444 */
[----:B---3--:R-:W-:-:S03]  /*14200*/  @!P2 LEA R2, P1, R69, R2, 0x2 ;  /* 0x000000024502a211 */ /* 0x008fc600078210ff */
[----:B------:R1:W-:Y:S01]  /*14210*/  @!P6 STG.E.128 desc[UR16][R20.64+0x4000], R48 ;  /* 0x004000301400e986 */ /* 0x0003e2000c101d10 */
[----:B------:R-:W-:-:S05]  /*14220*/  @!P2 LEA.HI.X R3, R69, R3, R68, 0x2, P1 ;  /* 0x000000034503a211 */ /* 0x000fca00008f1444 */
[----:B------:R1:W-:Y:S04]  /*14230*/  @!P2 STG.E.128 desc[UR16][R2.64+0x4100], R16 ;  /* 0x004100100200a986 */ /* 0x0003e8000c101d10 */
.L_x_1356:
[----:B------:R-:W-:Y:S05]  /*14240*/  BSYNC.RECONVERGENT B0 ;  /* 0x0000000000007941 */ /* 0x000fea0003800200 */
.L_x_1355:
        /* <DEDUP_REMOVED lines=13> */
.L_x_1358:
[----:B------:R-:W-:Y:S05]  /*14320*/  BSYNC.RECONVERGENT B0 ;  /* 0x0000000000007941 */ /* 0x000fea0003800200 */
.L_x_1357:
        /* <DEDUP_REMOVED lines=13> */
.L_x_1360:
[----:B------:R-:W-:Y:S05]  /*14400*/  BSYNC.RECONVERGENT B0 ;  /* 0x0000000000007941 */ /* 0x000fea0003800200 */
.L_x_1359:
[----:B------:R-:W-:Y:S05]  /*14410*/  @P5 EXIT ;  /* 0x000000000000594d */ /* 0x000fea0003800000 */
[----:B------:R-:W5:Y:S02]  /*14420*/  LDCU UR4, c[0x0][0x440] ;  /* 0x00008800ff0477ac */ /* 0x000f640008000800 */
[----:B-----5:R-:W-:Y:S02]  /*14430*/  ISETP.GE.AND P2, PT, R70, UR4, PT ;  /* 0x0000000446007c0c */ /* 0x020fe4000bf46270 */
[----:B------:R-:W-:-:S11]  /*14440*/  ISETP.GE.AND P0, PT, R0, UR4, PT ;  /* 0x0000000400007c0c */ /* 0x000fd6000bf06270 */
[----:B-1-34-:R-:W1:Y:S02]  /*14450*/  @!P2 LDC.64 R2, c[0x0][0x3f8] ;  /* 0x0000fe00ff02ab82 */ /* 0x01ae640000000a00 */
        /* <DEDUP_REMOVED lines=9> */
.L_x_1361:
        /* <DEDUP_REMOVED lines=9> */
.L_x_7215:


//--------------------- .text._ZN5flash24flash_fwd_splitkv_kernelI23Flash_fwd_kernel_traitsILi128ELi64ELi128ELi4ELb0ELb0EN7cutlass6half_tE19Flash_kernel_traitsILi128ELi64ELi128ELi4ES3_EELb1ELb0ELb0ELb0ELb0ELb0ELb1ELb1EEEvNS_16Flash_fwd_paramsE --------------------------
	.section	.text._ZN5flash24flash_fwd_splitkv_kernelI23Flash_fwd_kernel_traitsILi128ELi64ELi128ELi4ELb0ELb0EN7cutlass6half_tE19Flash_kernel_traitsILi128ELi64ELi128ELi4ES3_EELb1ELb0ELb0ELb0ELb0ELb0ELb1ELb1EEEvNS_16Flash_fwd_paramsE,"ax",@progbits
	.align	128
        .global         _ZN5flash24flash_fwd_splitkv_kernelI23Flash_fwd_kernel_traitsILi128ELi64ELi128ELi4ELb0ELb0EN7cutlass6half_tE19Flash_kernel_traitsILi128ELi64ELi128ELi4ES3_EELb1ELb0ELb0ELb0ELb0ELb0ELb1ELb1EEEvNS_16Flash_fwd_paramsE
        .type           _ZN5flash24flash_fwd_splitkv_kernelI23Flash_fwd_kernel_traitsILi128ELi64ELi128ELi4ELb0ELb0EN7cutlass6half_tE19Flash_kernel_traitsILi128ELi64ELi128ELi4ES3_EELb1ELb0ELb0ELb0ELb0ELb0ELb1ELb1EEEvNS_16Flash_fwd_paramsE,@function
        .size           _ZN5flash24flash_fwd_splitkv_kernelI23Flash_fwd_kernel_traitsILi128ELi64ELi128ELi4ELb0ELb0EN7cutlass6half_tE19Flash_kernel_traitsILi128ELi64ELi128ELi4ES3_EELb1ELb0ELb0ELb0ELb0ELb0ELb1ELb1EEEvNS_16Flash_fwd_paramsE,(.L_x_7216 - _ZN5flash24flash_fwd_splitkv_kernelI23Flash_fwd_kernel_traitsILi128ELi64ELi128ELi4ELb0ELb0EN7cutlass6half_tE19Flash_kernel_traitsILi128ELi64ELi128ELi4ES3_EELb1ELb0ELb0ELb0ELb0ELb0ELb1ELb1EEEvNS_16Flash_fwd_paramsE)
        .other          _ZN5flash24flash_fwd_splitkv_kernelI23Flash_fwd_kernel_traitsILi128ELi64ELi128ELi4ELb0ELb0EN7cutlass6half_tE19Flash_kernel_traitsILi128ELi64ELi128ELi4ES3_EELb1ELb0ELb0ELb0ELb0ELb0ELb1ELb1EEEvNS_16Flash_fwd_paramsE,@"STO_CUDA_ENTRY STV_DEFAULT"
_ZN5flash24flash_fwd_splitkv_kernelI23Flash_fwd_kernel_traitsILi128ELi64ELi128ELi4ELb0ELb0EN7cutlass6half_tE19Flash_kernel_traitsILi128ELi64ELi128ELi4ES3_EELb1ELb0ELb0ELb0ELb0ELb0ELb1ELb1EEEvNS_16Flash_fwd_paramsE:
.text._ZN5flash24flash_fwd_splitkv_kernelI23Flash_fwd_kernel_traitsILi128ELi64ELi128ELi4ELb0ELb0EN7cutlass6half_tE19Flash_kernel_traitsILi128ELi64ELi128ELi4ES3_EELb1ELb0ELb0ELb0ELb0ELb0ELb1ELb1EEEvNS_16Flash_fwd_paramsE:
[----:B------:R-:W-:Y:S08]  /*0000*/  LDC R1, c[0x0][0x37c] ;  /* 0x0000df00ff017b82 */ /* 0x000ff00000000800 */
[----:B------:R-:W1:Y:S01]  /*0010*/  LDC R9, c[0x0][0x3e0] ;  /* 0x0000f800ff097b82 */ /* 0x000e620000000800 */
[----:B------:R-:W2:Y:S01]  /*0020*/  S2R R10, SR_CTAID.Z ;  /* 0x00000000000a7919 */ /* 0x000ea20000002700 */
[----:B------:R-:W3:Y:S01]  /*0030*/  LDCU.64 UR6, c[0x0][0x358] ;  /* 0x00006b00ff0677ac */ /* 0x000ee20008000a00 */
[----:B------:R-:W-:Y:S01]  /*0040*/  IMAD.MOV.U32 R12, RZ, RZ, -0x1 ;  /* 0xffffffffff0c7424 */ /* 0x000fe200078e00ff */
[----:B------:R-:W4:Y:S04]  /*0050*/  LDCU.64 UR4, c[0x0][0x470] ;  /* 0x00008e00ff0477ac */ /* 0x000f280008000a00 */
[----:B------:R-:W3:Y:S01]  /*0060*/  LDC.64 R6, c[0x0][0x460] ;  /* 0x00011800ff067b82 */ /* 0x000ee20000000a00 */
[----:B-1----:R-:W1:Y:S01]  /*0070*/  I2F.U32.RP R4, R9 ;  /* 0x0000000900047306 */ /* 0x002e620000209000 */
[----:B------:R-:W-:-:S07]  /*0080*/  ISETP.NE.U32.AND P2, PT, R9, RZ, PT ;  /* 0x000000ff0900720c */ /* 0x000fce0003f45070 */
        /* <DEDUP_REMOVED lines=12> */
[----:B------:R-:W-:-:S13]  /*0150*/  ISETP.GE.U32.AND P1, PT, R0, R9, PT ;  /* 0x000000090000720c */ /* 0x000fda0003f26070 */
[----:B------:R-:W-:Y:S02]  /*0160*/  @P1 IMAD.IADD R0, R0, 0x1, -R9 ;  /* 0x0000000100001824 */ /* 0x000fe400078e0a09 */
[----:B------:R-:W-:Y:S01]  /*0170*/  @P1 VIADD R207, R207, 0x1 ;  /* 0x00000001cfcf1836 */ /* 0x000fe20000000000 */
[----:B--2---:R-:W-:Y:S02]  /*0180*/  ISETP.NE.U32.AND P0, PT, R4, RZ, PT ;  /* 0x000000ff0400720c */ /* 0x004fe40003f05070 */
[----:B------:R-:W-:Y:S02]  /*0190*/  ISETP.GE.U32.AND P3, PT, R0, R9, PT ;  /* 0x000000090000720c */ /* 0x000fe40003f66070 */
[----:B------:R-:W-:Y:S02]  /*01a0*/  ISETP.NE.AND.EX P0, PT, R5, RZ, PT, P0 ;  /* 0x000000ff0500720c */ /* 0x000fe40003f05300 */
[----:B------:R-:W-:-:S04]  /*01b0*/  ISETP.NE.U32.AND P1, PT, R4, RZ, PT ;  /* 0x000000ff0400720c */ /* 0x000fc80003f25070 */
[----:B------:R-:W-:-:S05]  /*01c0*/  ISETP.NE.AND.EX P1, PT, R5, RZ, PT, P1 ;  /* 0x000000ff0500720c */ /* 0x000fca0003f25310 */
[----:B------:R-:W-:Y:S01]  /*01d0*/  @P3 VIADD R207, R207, 0x1 ;  /* 0x00000001cfcf3836 */ /* 0x000fe20000000000 */
[----:B-1----:R-:W-:Y:S02]  /*01e0*/  ISETP.NE.U32.AND P3, PT, R2, RZ, PT ;  /* 0x000000ff0200720c */ /* 0x002fe40003f65070 */
[----:B------:R-:W-:Y:S02]  /*01f0*/  @!P2 LOP3.LUT R207, RZ, R9, RZ, 0x33, !PT ;  /* 0x00000009ffcfa212 */ /* 0x000fe400078e33ff */
[----:B------:R-:W-:-:S03]  /*0200*/  ISETP.NE.AND.EX P3, PT, R3, RZ, PT, P3 ;  /* 0x000000ff0300720c */ /* 0x000fc60003f65330 */
[----:B---3--:R-:W-:-:S04]  /*0210*/  IMAD.WIDE.U32 R6, R207, 0x4, R6 ;  /* 0x00000004cf067825 */ /* 0x008fc800078e0006 */
[----:B------:R-:W-:Y:S01]  /*0220*/  IMAD.SHL.U32 R5, R207, 0x4, RZ ;  /* 0x00000004cf057824 */ /* 0x000fe200078e00ff */
[----:B------:R-:W2:Y:S01]  /*0230*/  @P0 LDG.E R12, desc[UR6][R6.64] ;  /* 0x00000006060c0981 */ /* 0x000ea2000c1e1900 */
[----:B------:R-:W-:Y:S02]  /*0240*/  SHF.R.U32.HI R4, RZ, 0x1e, R207 ;  /* 0x0000001eff047819 */ /* 0x000fe400000116cf */
[----:B----4-:R-:W-:Y:S01]  /*0250*/  ISETP.NE.U32.AND P4, PT, RZ, UR4, PT ;  /* 0x00000004ff007c0c */ /* 0x010fe2000bf85070 */
[----:B------:R1:W2:Y:S01]  /*0260*/  @P1 LDG.E R13, desc[UR6][R6.64+0x4] ;  /* 0x00000406060d1981 */ /* 0x0002a2000c1e1900 */
[C---:B------:R-:W-:Y:S01]  /*0270*/  @P3 IADD3 R14, P0, PT, R5.reuse, R2, RZ ;  /* 0x00000002050e3210 */ /* 0x040fe20007f1e0ff */
[----:B------:R-:W-:Y:S01]  /*0280*/  IMAD.MOV.U32 R0, RZ, RZ, RZ ;  /* 0x000000ffff007224 */ /* 0x000fe200078e00ff */
[----:B------:R-:W-:Y:S02]  /*0290*/  IADD3 R132, P2, PT, R5, UR4, RZ ;  /* 0x0000000405847c10 */ /* 0x000fe4000ff5e0ff */
[----:B------:R-:W-:Y:S01]  /*02a0*/  ISETP.NE.AND.EX P4, PT, RZ, UR5, PT, P4 ;  /* 0x00000005ff007c0c */ /* 0x000fe2000bf85340 */
[C---:B------:R-:W-:Y:S01]  /*02b0*/  @P3 IMAD.X R15, R4.reuse, 0x1, R3, P0 ;  /* 0x00000001040f3824 */ /* 0x040fe200000e0603 */
[----:B------:R-:W3:Y:S01]  /*02c0*/  LDCU.U8 UR4, c[0x0][0x532] ;  /* 0x0000a640ff0477ac */ /* 0x000ee20008000000 */
[----:B------:R-:W4:Y:S01]  /*02d0*/  LDC.64 R2, c[0x0][0x468] ;  /* 0x00011a00ff027b82 */ /* 0x000f220000000a00 */
[----:B------:R-:W-:Y:S01]  /*02e0*/  IADD3.X R133, PT, PT, R4, UR5, RZ, P2, !PT ;  /* 0x0000000504857c10 */ /* 0x000fe200097fe4ff */
[----:B------:R-:W4:Y:S01]  /*02f0*/  S2R R11, SR_CTAID.X ;  /* 0x00000000000b7919 */ /* 0x000f220000002500 */
[----:B------:R4:W5:Y:S07]  /*0300*/  @P3 LDG.E R61, desc[UR6][R14.64] ;  /* 0x000000060e3d3981 */ /* 0x00096e000c1e1900 */
[----:B------:R2:W5:Y:S01]  /*0310*/  @P4 LDG.E R0, desc[UR6][R132.64] ;  /* 0x0000000684004981 */ /* 0x000562000c1e1900 */
[----:B---3--:R-:W-:Y:S01]  /*0320*/  ISETP.NE.AND P2, PT, RZ, UR4, PT ;  /* 0x00000004ff007c0c */ /* 0x008fe2000bf45270 */
[----:B-1----:R-:W-:Y:S01]  /*0330*/  IMAD.MOV.U32 R7, RZ, RZ, -0x1 ;  /* 0xffffffffff077424 */ /* 0x002fe200078e00ff */
[----:B----4-:R-:W-:-:S02]  /*0340*/  ISETP.EQ.U32.AND P5, PT, R2, RZ, PT ;  /* 0x000000ff0200720c */ /* 0x010fc40003fa2070 */
[----:B------:R-:W-:Y:S02]  /*0350*/  IADD3 R16, P0, PT, R5, R2, RZ ;  /* 0x0000000205107210 */ /* 0x000fe40007f1e0ff */
[----:B------:R-:W-:-:S03]  /*0360*/  ISETP.EQ.OR.EX P5, PT, R3, RZ, !P2, P5 ;  /* 0x000000ff0300720c */ /* 0x000fc600057a2750 */
[----:B------:R-:W-:-:S10]  /*0370*/  IMAD.X R17, R4, 0x1, R3, P0 ;  /* 0x0000000104117824 */ /* 0x000fd400000e0603 */
[----:B------:R1:W5:Y:S01]  /*0380*/  @!P5 LDG.E R7, desc[UR6][R16.64] ;  /* 0x000000061007d981 */ /* 0x000362000c1e1900 */
[----:B------:R-:W-:Y:S01]  /*0390*/  ISETP.NE.U32.AND P0, PT, R2, RZ, PT ;  /* 0x000000ff0200720c */ /* 0x000fe20003f05070 */
[----:B------:R-:W3:Y:S01]  /*03a0*/  @!P1 LDC R206, c[0x0][0x434] ;  /* 0x00010d00ffce9b82 */ /* 0x000ee20000000800 */
[----:B------:R-:W-:Y:S02]  /*03b0*/  IMAD.SHL.U32 R67, R11, 0x40, RZ ;  /* 0x000000400b437824 */ /* 0x000fe400078e00ff */
[----:B------:R-:W-:-:S13]  /*03c0*/  ISETP.NE.AND.EX P0, PT, R3, RZ, PT, P0 ;  /* 0x000000ff0300720c */ /* 0x000fda0003f05300 */
[----:B------:R-:W4:Y:S01]  /*03d0*/  @!P0 LDC R15, c[0x0][0x438] ;  /* 0x00010e00ff0f8b82 */ /* 0x000f220000000800 */
[----:B--2---:R-:W-:-:S05]  /*03e0*/  @P1 IMAD.IADD R206, R13, 0x1, -R12 ;  /* 0x000000010dce1824 */ /* 0x004fca00078e0a0c */
[----:B---3--:R-:W-:Y:S01]  /*03f0*/  ISETP.GT.AND P1, PT, R206, R67, PT ;  /* 0x00000043ce00720c */ /* 0x008fe20003f24270 */
[----:B-1--4-:R-:W-:-:S12]  /*0400*/  @!P0 BRA `(.L_x_1362) ;  /* 0x00000000000c8947 */ /* 0x012fd80003800000 */
[----:B------:R-:W2:Y:S02]  /*0410*/  @P2 LDG.E R2, desc[UR6][R16.64+0x4] ;  /* 0x0000040610022981 */ /* 0x000ea4000c1e1900 */
[----:B--2--5:R-:W-:-:S06]  /*0420*/  @P2 IADD3 R15, PT, PT, R2, -R7, RZ ;  /* 0x80000007020f2210 */ /* 0x024fcc0007ffe0ff */
[----:B------:R1:W5:Y:S02]  /*0430*/  @!P2 LDG.E R15, desc[UR6][R16.64] ;  /* 0x00000006100fa981 */ /* 0x000364000c1e1900 */
.L_x_1362:
[----:B------:R-:W-:Y:S05]  /*0440*/  @!P1 EXIT ;  /* 0x000000000000994d */ /* 0x000fea0003800000 */
[----:B------:R-:W2:Y:S01]  /*0450*/  LDC R6, c[0x0][0x374] ;  /* 0x0000dd00ff067b82 */ /* 0x000ea20000000800 */
[--C-:B-----5:R-:W-:Y:S01]  /*0460*/  IMAD.IADD R70, R15, 0x1, -R0.reuse ;  /* 0x000000010f467824 */ /* 0x120fe200078e0a00 */
[----:B------:R-:W3:Y:S01]  /*0470*/  S2R R65, SR_TID.X ;  /* 0x0000000000417919 */ /* 0x000ee20000002100 */
[----:B------:R-:W-:-:S05]  /*0480*/  @P3 IMAD.IADD R61, R61, 0x1, -R0 ;  /* 0x000000013d3d3824 */ /* 0x000fca00078e0a00 */
[----:B------:R-:W4:Y:S01]  /*0490*/  LDC R2, c[0x0][0x438] ;  /* 0x00010e00ff027b82 */ /* 0x000f220000000800 */
[-C--:B--2---:R-:W-:Y:S02]  /*04a0*/  IABS R13, R6.reuse ;  /* 0x00000006000d7213 */ /* 0x084fe40000000000 */
[----:B------:R-:W-:Y:S02]  /*04b0*/  IABS R19, R6 ;  /* 0x0000000600137213 */ /* 0x000fe40000000000 */
[----:B------:R-:W2:Y:S03]  /*04c0*/  I2F.RP R3, R13 ;  /* 0x0000000d00037306 */ /* 0x000ea60000209400 */
[----:B------:R-:W-:Y:S02]  /*04d0*/  IMAD.MOV R19, RZ, RZ, -R19 ;  /* 0x000000ffff137224 */ /* 0x000fe400078e0a13 */
[----:B----4-:R-:W-:-:S05]  /*04e0*/  VIADD R2, R2, 0x7f ;  /* 0x0000007f02027836 */ /* 0x010fca0000000000 */
[----:B-1----:R-:W-:-:S04]  /*04f0*/  SHF.R.S32.HI R17, RZ, 0x1f, R2 ;  /* 0x0000001fff117819 */ /* 0x002fc80000011402 */
        /* <DEDUP_REMOVED lines=22> */
[----:B------:R-:W-:Y:S01]  /*0660*/  ISETP.GE.U32.AND P5, PT, R16, R13, PT ;  /* 0x0000000d1000720c */ /* 0x000fe20003fa6070 */
[----:B------:R-:W1:Y:S01]  /*0670*/  S2R R2, SR_CTAID.Y ;  /* 0x0000000000027919 */ /* 0x000e620000002600 */
[----:B------:R-:W4:Y:S01]  /*0680*/  LDC R13, c[0x0][0x508] ;  /* 0x00014200ff0d7b82 */ /* 0x000f220000000800 */
[----:B------:R-:W-:-:S04]  /*0690*/  @!P3 ISETP.NE.AND.EX P2, PT, R3, RZ, PT, P2 ;  /* 0x000000ff0300b20c */ /* 0x000fc80003f45320 */
[----:B--2---:R-:W-:-:S05]  /*06a0*/  @!P3 SEL R3, R14, RZ, P2 ;  /* 0x000000ff0e03b207 */ /* 0x004fca0001000000 */
[----:B------:R-:W-:Y:S02]  /*06b0*/  @!P3 IMAD.IADD R61, R70, 0x1, R3 ;  /* 0x00000001463db824 */ /* 0x000fe400078e0203 */
[----:B------:R-:W-:Y:S02]  /*06c0*/  VIADD R3, R11, 0x1 ;  /* 0x000000010b037836 */ /* 0x000fe40000000000 */
[----:B------:R-:W-:Y:S02]  /*06d0*/  VIADD R14, R61, 0x7f ;  /* 0x0000007f3d0e7836 */ /* 0x000fe40000000000 */
[----:B------:R-:W-:Y:S02]  /*06e0*/  IMAD R3, R3, 0x40, -R206 ;  /* 0x0000004003037824 */ /* 0x000fe400078e0ace */
[----:B------:R-:W-:-:S04]  /*06f0*/  @P5 VIADD R8, R8, 0x1 ;  /* 0x0000000108085836 */ /* 0x000fc80000000000 */
[----:B------:R-:W-:Y:S01]  /*0700*/  @!P0 IMAD.MOV R8, RZ, RZ, -R8 ;  /* 0x000000ffff088224 */ /* 0x000fe200078e0a08 */
[----:B------:R-:W-:Y:S02]  /*0710*/  @!P1 LOP3.LUT R8, RZ, R6, RZ, 0x33, !PT ;  /* 0x00000006ff089212 */ /* 0x000fe400078e33ff */
[----:B----4-:R-:W-:Y:S02]  /*0720*/  IADD3 R13, PT, PT, R14, R13, R3 ;  /* 0x0000000d0e0d7210 */ /* 0x010fe40007ffe003 */
[----:B------:R-:W-:Y:S02]  /*0730*/  SHF.R.S32.HI R3, RZ, 0x1f, R14 ;  /* 0x0000001fff037819 */ /* 0x000fe4000001140e */
[----:B------:R-:W-:Y:S02]  /*0740*/  SHF.R.S32.HI R6, RZ, 0x1f, R13 ;  /* 0x0000001fff067819 */ /* 0x000fe4000001140d */
[----:B------:R-:W-:Y:S01]  /*0750*/  LEA.HI R14, R3, R14, RZ, 0x7 ;  /* 0x0000000e030e7211 */ /* 0x000fe200078f38ff */
[----:B-1----:R-:W-:Y:S01]  /*0760*/  IMAD R205, R8, R2, RZ ;  /* 0x0000000208cd7224 */ /* 0x002fe200078e02ff */
[----:B------:R-:W-:-:S02]  /*0770*/  LEA.HI R6, R6, R13, RZ, 0x7 ;  /* 0x0000000d06067211 */ /* 0x000fc400078f38ff */
[----:B------:R-:W-:Y:S02]  /*0780*/  SHF.R.S32.HI R14, RZ, 0x7, R14 ;  /* 0x00000007ff0e7819 */ /* 0x000fe4000001140e */
[----:B------:R-:W-:Y:S02]  /*0790*/  SHF.R.S32.HI R6, RZ, 0x7, R6 ;  /* 0x00000007ff067819 */ /* 0x000fe40000011406 */
[----:B------:R-:W-:-:S04]  /*07a0*/  VIADDMNMX R3, R205, R8, R14, PT ;  /* 0x00000008cd037246 */ /* 0x000fc8000380010e */
[----:B------:R-:W-:Y:S01]  /*07b0*/  VIMNMX R62, PT, PT, R3, R6, PT ;  /* 0x00000006033e7248 */ /* 0x000fe20003fe0100 */
[----:B------:R-:W-:-:S03]  /*07c0*/  IMAD.MOV R3, RZ, RZ, -R207 ;  /* 0x000000ffff037224 */ /* 0x000fc600078e0acf */
[----:B------:R-:W-:Y:S01]  /*07d0*/  ISETP.GE.AND P0, PT, R205, R62, PT ;  /* 0x0000003ecd00720c */ /* 0x000fe20003f06270 */
[----:B------:R-:W-:-:S12]  /*07e0*/  IMAD R10, R9, R3, R10 ;  /* 0x00000003090a7224 */ /* 0x000fd800078e020a */
[----:B---3--:R-:W-:Y:S05]  /*07f0*/  @!P0 BRA `(.L_x_1363) ;  /* 0x0000000800ac8947 */ /* 0x008fea0003800000 */
        /* <DEDUP_REMOVED lines=16> */
[----:B------:R-:W-:Y:S01]  /*0900*/  IADD3 R15, PT, PT, R7, 0x28, RZ ;  /* 0x00000028070f7810 */ /* 0x000fe20007ffe0ff */
[----:B-1----:R-:W-:-:S04]  /*0910*/  IMAD R0, R2, R4, R207 ;  /* 0x0000000402007224 */ /* 0x002fc800078e02cf */
[----:B------:R-:W-:Y:S01]  /*0920*/  IMAD R0, R0, R9, R10 ;  /* 0x0000000900007224 */ /* 0x000fe200078e020a */
[----:B------:R-:W-:Y:S01]  /*0930*/  LOP3.LUT R10, R8, 0x40, RZ, 0xfc, !PT ;  /* 0x00000040080a7812 */ /* 0x000fe200078efcff */
[----:B------:R-:W-:Y:S02]  /*0940*/  IMAD.SHL.U32 R9, R65, 0x8, RZ ;  /* 0x0000000841097824 */ /* 0x000fe400078e00ff */
[----:B------:R-:W-:-:S03]  /*0950*/  IMAD R0, R0, R5, R67 ;  /* 0x0000000500007224 */ /* 0x000fc600078e0243 */
[----:B------:R-:W-:Y:S01]  /*0960*/  LOP3.LUT R9, R8, 0x1f80, R9, 0xf8, !PT ;  /* 0x00001f8008097812 */ /* 0x000fe200078ef809 */
        /* <DEDUP_REMOVED lines=12> */
.L_x_1365:
[----:B------:R-:W-:Y:S05]  /*0a30*/  BSYNC.RECONVERGENT B0 ;  /* 0x0000000000007941 */ /* 0x000fea0003800200 */
.L_x_1364:
        /* <DEDUP_REMOVED lines=15> */
.L_x_1367:
[----:B------:R-:W-:Y:S05]  /*0b30*/  BSYNC.RECONVERGENT B0 ;  /* 0x0000000000007941 */ /* 0x000fea0003800200 */
.L_x_1366:
        /* <DEDUP_REMOVED lines=15> */
.L_x_1369:
[----:B------:R-:W-:Y:S05]  /*0c30*/  BSYNC.RECONVERGENT B0 ;  /* 0x0000000000007941 */ /* 0x000fea0003800200 */
.L_x_1368:
        /* <DEDUP_REMOVED lines=14> */
.L_x_1371:
[----:B------:R-:W-:Y:S05]  /*0d20*/  BSYNC.RECONVERGENT B0 ;  /* 0x0000000000007941 */ /* 0x000fea0003800200 */
.L_x_1370:
        /* <DEDUP_REMOVED lines=13> */
.L_x_1373:
[----:B------:R-:W-:Y:S05]  /*0e00*/  BSYNC.RECONVERGENT B0 ;  /* 0x0000000000007941 */ /* 0x000fea0003800200 */
.L_x_1372:
        /* <DEDUP_REMOVED lines=13> */
.L_x_1375:
[----:B------:R-:W-:Y:S05]  /*0ee0*/  BSYNC.RECONVERGENT B0 ;  /* 0x0000000000007941 */ /* 0x000fea0003800200 */
.L_x_1374:
        /* <DEDUP_REMOVED lines=13> */
.L_x_1377:
[----:B------:R-:W-:Y:S05]  /*0fc0*/  BSYNC.RECONVERGENT B0 ;  /* 0x0000000000007941 */ /* 0x000fea0003800200 */
.L_x_1376:
        /* <DEDUP_REMOVED lines=13> */
.L_x_1379:
[----:B------:R-:W-:Y:S05]  /*10a0*/  BSYNC.RECONVERGENT B0 ;  /* 0x0000000000007941 */ /* 0x000fea0003800200 */
.L_x_1378:
        /* <DEDUP_REMOVED lines=32> */
.L_x_1363:
        /* <DEDUP_REMOVED lines=11> */
.L_x_1380:
[----:B------:R-:W-:Y:S05]  /*1360*/  BRA.U !UP0, `(.L_x_1381) ;  /* 0x0000000508947547 */ /* 0x000fea000b800000 */
[----:B------:R-:W1:Y:S01]  /*1370*/  LDC R7, c[0x0][0x4f0] ;  /* 0x00013c00ff077b82 */ /* 0x000e620000000800 */
[----:B-----5:R-:W-:Y:S01]  /*1380*/  LEA R6, R62, 0xffffff80, 0x7 ;  /* 0xffffff803e067811 */ /* 0x020fe200078e38ff */
[----:B------:R-:W2:Y:S03]  /*1390*/  LDCU.64 UR4, c[0x0][0x4e8] ;  /* 0x00009d00ff0477ac */ /* 0x000ea60008000a00 */
[----:B------:R-:W-:Y:S01]  /*13a0*/  IABS R0, R6 ;  /* 0x0000000600007213 */ /* 0x000fe20000000000 */
        /* <DEDUP_REMOVED lines=20> */
[----:B--2---:R-:W-:Y:S01]  /*14f0*/  IMAD.WIDE.U32 R2, R207, UR4, RZ ;  /* 0x00000004cf027c25 */ /* 0x004fe2000f8e00ff */
[----:B------:R-:W-:-:S03]  /*1500*/  LOP3.LUT R0, R6, R7, RZ, 0x3c, !PT ;  /* 0x0000000706007212 */ /* 0x000fc600078e3cff */
[----:B------:R-:W-:Y:S01]  /*1510*/  IMAD R213, R207, UR5, R3 ;  /* 0x00000005cfd57c24 */ /* 0x000fe2000f8e0203 */
[----:B------:R-:W-:Y:S01]  /*1520*/  ISETP.GE.AND P1, PT, R0, RZ, PT ;  /* 0x000000ff0000720c */ /* 0x000fe20003f26270 */
[----:B------:R-:W1:Y:S01]  /*1530*/  LDC R3, c[0x0][0x3e8] ;  /* 0x0000fa00ff037b82 */ /* 0x000e620000000800 */
[----:B------:R-:W2:Y:S05]  /*1540*/  LDCU.64 UR4, c[0x0][0x3a8] ;  /* 0x00007500ff0477ac */ /* 0x000eaa0008000a00 */
[----:B------:R-:W-:Y:S01]  /*1550*/  @P0 VIADD R5, R5, 0x1 ;  /* 0x0000000105050836 */ /* 0x000fe20000000000 */
[----:B------:R-:W-:-:S04]  /*1560*/  LEA R212, P0, R2, UR12, 0x2 ;  /* 0x0000000c02d47c11 */ /* 0x000fc8000f8010ff */
[----:B------:R-:W-:Y:S02]  /*1570*/  LEA.HI.X R213, R2, UR13, R213, 0x2, P0 ;  /* 0x0000000d02d57c11 */ /* 0x000fe400080f14d5 */
[----:B------:R-:W-:Y:S02]  /*1580*/  @!P1 IADD3 R5, PT, PT, -R5, RZ, RZ ;  /* 0x000000ff05059210 */ /* 0x000fe40007ffe1ff */
[----:B------:R-:W-:-:S05]  /*1590*/  @!P2 LOP3.LUT R5, RZ, R7, RZ, 0x33, !PT ;  /* 0x00000007ff05a212 */ /* 0x000fca00078e33ff */
[----:B------:R-:W-:-:S05]  /*15a0*/  IMAD.WIDE R16, R5, 0x4, R212 ;  /* 0x0000000405107825 */ /* 0x000fca00078e02d4 */
[----:B------:R-:W3:Y:S01]  /*15b0*/  LDG.E R8, desc[UR6][R16.64] ;  /* 0x0000000610087981 */ /* 0x000ee2000c1e1900 */
[----:B-1----:R-:W-:Y:S02]  /*15c0*/  IABS R2, R3 ;  /* 0x0000000300027213 */ /* 0x002fe40000000000 */
[----:B------:R-:W-:Y:S02]  /*15d0*/  IADD3 R5, PT, PT, -R5, RZ, RZ ;  /* 0x000000ff05057210 */ /* 0x000fe40007ffe1ff */
[----:B------:R-:W1:Y:S03]  /*15e0*/  I2F.RP R9, R2 ;  /* 0x0000000200097306 */ /* 0x000e660000209400 */
[----:B------:R-:W-:Y:S02]  /*15f0*/  IMAD R6, R7, R5, R6 ;  /* 0x0000000507067224 */ /* 0x000fe400078e0206 */
[----:B----4-:R-:W-:-:S03]  /*1600*/  IMAD.U32 R5, RZ, RZ, UR15 ;  /* 0x0000000fff057e24 */ /* 0x010fc6000f8e00ff */
[----:B------:R-:W-:Y:S01]  /*1610*/  SHF.R.S32.HI R7, RZ, 0x1f, R6 ;  /* 0x0000001fff077819 */ /* 0x000fe20000011406 */
[----:B-1----:R-:W1:Y:S02]  /*1620*/  MUFU.RCP R14, R9 ;  /* 0x00000009000e7308 */ /* 0x002e640000001000 */
[----:B-1----:R-:W-:-:S06]  /*1630*/  VIADD R14, R14, 0xffffffe ;  /* 0x0ffffffe0e0e7836 */ /* 0x002fcc0000000000 */
        /* <DEDUP_REMOVED lines=19> */
[----:B---3--:R-:W-:Y:S01]  /*1770*/  SHF.R.S32.HI R9, RZ, 0x1f, R8 ;  /* 0x0000001fff097819 */ /* 0x008fe20000011408 */
[----:B------:R-:W-:-:S04]  /*1780*/  IMAD.WIDE.U32 R16, R8, UR8, RZ ;  /* 0x0000000808107c25 */ /* 0x000fc8000f8e00ff */
[C---:B------:R-:W-:Y:S02]  /*1790*/  IMAD R13, R9.reuse, UR8, RZ ;  /* 0x00000008090d7c24 */ /* 0x040fe4000f8e02ff */
[----:B--2---:R-:W-:Y:S02]  /*17a0*/  IMAD R9, R9, UR4, RZ ;  /* 0x0000000409097c24 */ /* 0x004fe4000f8e02ff */
[C---:B------:R-:W-:Y:S01]  /*17b0*/  IMAD R18, R8.reuse, UR9, R13 ;  /* 0x0000000908127c24 */ /* 0x040fe2000f8e020d */
[----:B------:R-:W1:Y:S01]  /*17c0*/  LDCU.128 UR8, c[0x0][0x3d0] ;  /* 0x00007a00ff0877ac */ /* 0x000e620008000c00 */
[C---:B------:R-:W-:Y:S02]  /*17d0*/  IMAD R14, R8.reuse, UR5, R9 ;  /* 0x00000005080e7c24 */ /* 0x040fe4000f8e0209 */
[----:B------:R-:W-:Y:S01]  /*17e0*/  IMAD.WIDE.U32 R8, R8, UR4, RZ ;  /* 0x0000000408087c25 */ /* 0x000fe2000f8e00ff */
[----:B------:R-:W2:Y:S03]  /*17f0*/  LDCU.64 UR4, c[0x0][0x3c0] ;  /* 0x00007800ff0477ac */ /* 0x000ea60008000a00 */
[----:B------:R-:W-:Y:S01]  /*1800*/  IMAD.IADD R19, R17, 0x1, R18 ;  /* 0x0000000111137824 */ /* 0x000fe200078e0212 */
[----:B------:R-:W-:Y:S01]  /*1810*/  IADD3 R15, PT, PT, R9, R14, RZ ;  /* 0x0000000e090f7210 */ /* 0x000fe20007ffe0ff */
[----:B------:R-:W-:Y:S01]  /*1820*/  IMAD.MOV.U32 R18, RZ, RZ, R16 ;  /* 0x000000ffff127224 */ /* 0x000fe200078e0010 */
[----:B------:R-:W-:-:S02]  /*1830*/  MOV R9, R0 ;  /* 0x0000000000097202 */ /* 0x000fc40000000f00 */
[----:B------:R-:W-:Y:S01]  /*1840*/  LOP3.LUT R16, RZ, R3, RZ, 0x33, !PT ;  /* 0x00000003ff107212 */ /* 0x000fe200078e33ff */
[----:B------:R-:W-:Y:S01]  /*1850*/  IMAD.WIDE.U32 R18, R6, R4, R18 ;  /* 0x0000000406127225 */ /* 0x000fe200078e0012 */
[----:B------:R-:W-:-:S03]  /*1860*/  MOV R14, R8 ;  /* 0x00000008000e7202 */ /* 0x000fc60000000f00 */
[----:B------:R-:W-:Y:S02]  /*1870*/  @!P0 IMAD.MOV R9, RZ, RZ, -R9 ;  /* 0x000000ffff098224 */ /* 0x000fe400078e0a09 */
[----:B------:R-:W-:Y:S01]  /*1880*/  IMAD R8, R7, R4, RZ ;  /* 0x0000000407087224 */ /* 0x000fe200078e02ff */
[----:B--2---:R-:W-:-:S03]  /*1890*/  MOV R2, UR4 ;  /* 0x0000000400027c02 */ /* 0x004fc60008000f00 */
[----:B------:R-:W-:Y:S01]  /*18a0*/  IMAD R8, R6, R5, R8 ;  /* 0x0000000506087224 */ /* 0x000fe200078e0208 */
[----:B------:R-:W-:Y:S02]  /*18b0*/  MOV R3, UR5 ;  /* 0x0000000500037c02 */ /* 0x000fe40008000f00 */
[----:B------:R-:W-:Y:S01]  /*18c0*/  SEL R9, R16, R9, !P1 ;  /* 0x0000000910097207 */ /* 0x000fe20004800000 */
[----:B------:R-:W-:Y:S01]  /*18d0*/  IMAD R7, R7, R2, RZ ;  /* 0x0000000207077224 */ /* 0x000fe200078e02ff */
[----:B------:R-:W-:Y:S01]  /*18e0*/  IADD3 R19, PT, PT, R19, R8, RZ ;  /* 0x0000000813137210 */ /* 0x000fe20007ffe0ff */
[----:B------:R-:W-:-:S04]  /*18f0*/  IMAD.WIDE.U32 R14, R6, R2, R14 ;  /* 0x00000002060e7225 */ /* 0x000fc800078e000e */
[----:B------:R-:W-:Y:S01]  /*1900*/  IMAD R7, R6, R3, R7 ;  /* 0x0000000306077224 */ /* 0x000fe200078e0207 */
[----:B------:R-:W-:Y:S01]  /*1910*/  SHF.R.S32.HI R6, RZ, 0x1f, R9 ;  /* 0x0000001fff067819 */ /* 0x000fe20000011409 */
[----:B-1----:R-:W-:-:S04]  /*1920*/  IMAD.WIDE.U32 R20, R9, UR8, R18 ;  /* 0x0000000809147c25 */ /* 0x002fc8000f8e0012 */
[C---:B------:R-:W-:Y:S02]  /*1930*/  IMAD R8, R6.reuse, UR8, RZ ;  /* 0x0000000806087c24 */ /* 0x040fe4000f8e02ff */
[----:B------:R-:W-:Y:S02]  /*1940*/  IMAD.IADD R15, R15, 0x1, R7 ;  /* 0x000000010f0f7824 */ /* 0x000fe400078e0207 */
[----:B------:R-:W-:Y:S02]  /*1950*/  IMAD R6, R6, UR10, RZ ;  /* 0x0000000a06067c24 */ /* 0x000fe4000f8e02ff */
[C---:B------:R-:W-:Y:S02]  /*1960*/  IMAD R8, R9.reuse, UR9, R8 ;  /* 0x0000000909087c24 */ /* 0x040fe4000f8e0208 */
[C---:B------:R-:W-:Y:S02]  /*1970*/  IMAD R6, R9.reuse, UR11, R6 ;  /* 0x0000000b09067c24 */ /* 0x040fe4000f8e0206 */
[----:B------:R-:W-:Y:S01]  /*1980*/  IMAD.WIDE.U32 R18, R9, UR10, R14 ;  /* 0x0000000a09127c25 */ /* 0x000fe2000f8e000e */
[----:B------:R-:W-:-:S04]  /*1990*/  IADD3 R8, PT, PT, R21, R8, RZ ;  /* 0x0000000815087210 */ /* 0x000fc80007ffe0ff */
[----:B------:R-:W-:Y:S01]  /*19a0*/  IADD3 R9, PT, PT, R19, R6, RZ ;  /* 0x0000000613097210 */ /* 0x000fe20007ffe0ff */
[----:B------:R-:W-:Y:S06]  /*19b0*/  BRA `(.L_x_1382) ;  /* 0x00000004006c7947 */ /* 0x000fec0003800000 */
.L_x_1381:
        /* <DEDUP_REMOVED lines=15> */
.L_x_1383:
[----:B------:R-:W2:Y:S01]  /*1ab0*/  LDC.64 R4, c[0x0][0x3b8] ;  /* 0x0000ee00ff047b82 */ /* 0x000ea20000000a00 */
[----:B-1----:R-:W-:-:S05]  /*1ac0*/  IADD3 R2, PT, PT, R0, R7, RZ ;  /* 0x0000000700027210 */ /* 0x002fca0007ffe0ff */
[C---:B--2---:R-:W-:Y:S02]  /*1ad0*/  IMAD R21, R2.reuse, R5, RZ ;  /* 0x0000000502157224 */ /* 0x044fe400078e02ff */
[----:B------:R-:W-:-:S05]  /*1ae0*/  IMAD.WIDE.U32 R2, R2, R4, RZ ;  /* 0x0000000402027225 */ /* 0x000fca00078e00ff */
[----:B------:R-:W-:Y:S02]  /*1af0*/  IADD3 R21, PT, PT, R3, R21, RZ ;  /* 0x0000001503157210 */ /* 0x000fe40007ffe0ff */
[----:B------:R-:W-:Y:S02]  /*1b00*/  MOV R20, R2 ;  /* 0x0000000200147202 */ /* 0x000fe40000000f00 */
.L_x_1384:
        /* <DEDUP_REMOVED lines=14> */
.L_x_1385:
[----:B------:R-:W1:Y:S01]  /*1bf0*/  LDC.64 R2, c[0x0][0x3c0] ;  /* 0x0000f000ff027b82 */ /* 0x000e620000000a00 */
[----:B------:R-:W-:-:S05]  /*1c00*/  IADD3 R0, PT, PT, R0, R7, RZ ;  /* 0x0000000700007210 */ /* 0x000fca0007ffe0ff */
[C---:B-1----:R-:W-:Y:S02]  /*1c10*/  IMAD R23, R0.reuse, R3, RZ ;  /* 0x0000000300177224 */ /* 0x042fe400078e02ff */
[----:B-----5:R-:W-:-:S05]  /*1c20*/  IMAD.WIDE.U32 R6, R0, R2, RZ ;  /* 0x0000000200067225 */ /* 0x020fca00078e00ff */
[----:B------:R-:W-:Y:S02]  /*1c30*/  IADD3 R23, PT, PT, R7, R23, RZ ;  /* 0x0000001707177210 */ /* 0x000fe40007ffe0ff */
[----:B------:R-:W-:-:S07]  /*1c40*/  MOV R22, R6 ;  /* 0x0000000600167202 */ /* 0x000fce0000000f00 */
.L_x_1386:
[----:B------:R-:W1:Y:S01]  /*1c50*/  LDC R19, c[0x0][0x3e8] ;  /* 0x0000fa00ff137b82 */ /* 0x000e620000000800 */
[----:B------:R-:W-:Y:S02]  /*1c60*/  MOV R8, RZ ;  /* 0x000000ff00087202 */ /* 0x000fe40000000f00 */
[----:B------:R-:W-:Y:S02]  /*1c70*/  CS2R R212, SRZ ;  /* 0x0000000000d47805 */ /* 0x000fe4000001ff00 */
[-C--:B-1----:R-:W-:Y:S02]  /*1c80*/  IABS R6, R19.reuse ;  /* 0x0000001300067213 */ /* 0x082fe40000000000 */
[----:B------:R-:W-:Y:S02]  /*1c90*/  LOP3.LUT R16, RZ, R19, RZ, 0x33, !PT ;  /* 0x00000013ff107212 */ /* 0x000fe400078e33ff */
[----:B------:R-:W1:Y:S08]  /*1ca0*/  I2F.RP R13, R6 ;  /* 0x00000006000d7306 */ /* 0x000e700000209400 */
[----:B-1----:R-:W1:Y:S02]  /*1cb0*/  MUFU.RCP R9, R13 ;  /* 0x0000000d00097308 */ /* 0x002e640000001000 */
[----:B-1----:R-:W-:-:S02]  /*1cc0*/  IADD3 R9, PT, PT, R9, 0xffffffe, RZ ;  /* 0x0ffffffe09097810 */ /* 0x002fc40007ffe0ff */
[----:B------:R-:W-:-:S04]  /*1cd0*/  LEA R13, R62, 0xffffff80, 0x7 ;  /* 0xffffff803e0d7811 */ /* 0x000fc800078e38ff */
[----:B------:R-:W1:Y:S01]  /*1ce0*/  F2I.FTZ.U32.TRUNC.NTZ R9, R9 ;  /* 0x0000000900097305 */ /* 0x000e62000021f000 */
[----:B------:R-:W-:Y:S01]  /*1cf0*/  SHF.R.S32.HI R15, RZ, 0x1f, R13 ;  /* 0x0000001fff0f7819 */ /* 0x000fe2000001140d */
[----:B------:R-:W-:-:S04]  /*1d00*/  IMAD.WIDE.U32 R22, R13, R2, R22 ;  /* 0x000000020d167225 */ /* 0x000fc800078e0016 */
[C---:B------:R-:W-:Y:S02]  /*1d10*/  IMAD R14, R15.reuse, R2, RZ ;  /* 0x000000020f0e7224 */ /* 0x040fe400078e02ff */
[-C--:B------:R-:W-:Y:S02]  /*1d20*/  IMAD R18, R15, R4.reuse, RZ ;  /* 0x000000040f127224 */ /* 0x080fe400078e02ff */
[C---:B------:R-:W-:Y:S02]  /*1d30*/  IMAD R15, R13.reuse, R3, R14 ;  /* 0x000000030d0f7224 */ /* 0x040fe400078e020e */
[----:B------:R-:W-:-:S03]  /*1d40*/  IMAD.WIDE.U32 R20, R13, R4, R20 ;  /* 0x000000040d147225 */ /* 0x000fc600078e0014 */
[----:B------:R-:W-:Y:S01]  /*1d50*/  IADD3 R23, PT, PT, R23, R15, RZ ;  /* 0x0000000f17177210 */ /* 0x000fe20007ffe0ff */
[--C-:B-1----:R-:W-:Y:S02]  /*1d60*/  IMAD.MOV R0, RZ, RZ, -R9.reuse ;  /* 0x000000ffff007224 */ /* 0x102fe400078e0a09 */
[----:B------:R-:W-:Y:S02]  /*1d70*/  IMAD R18, R13, R5, R18 ;  /* 0x000000050d127224 */ /* 0x000fe400078e0212 */
[----:B------:R-:W-:Y:S01]  /*1d80*/  IMAD R7, R0, R6, RZ ;  /* 0x0000000600077224 */ /* 0x000fe200078e02ff */
[----:B------:R-:W-:Y:S02]  /*1d90*/  IABS R0, R10 ;  /* 0x0000000a00007213 */ /* 0x000fe40000000000 */
[----:B------:R-:W-:Y:S01]  /*1da0*/  IADD3 R21, PT, PT, R21, R18, RZ ;  /* 0x0000001215157210 */ /* 0x000fe20007ffe0ff */
[----:B------:R-:W-:-:S04]  /*1db0*/  IMAD.HI.U32 R7, R9, R7, R8 ;  /* 0x0000000709077227 */ /* 0x000fc800078e0008 */
[----:B------:R-:W-:-:S04]  /*1dc0*/  IMAD.MOV.U32 R8, RZ, RZ, R0 ;  /* 0x000000ffff087224 */ /* 0x000fc800078e0000 */
[----:B------:R-:W-:-:S05]  /*1dd0*/  IMAD.HI.U32 R0, R7, R8, RZ ;  /* 0x0000000807007227 */ /* 0x000fca00078e00ff */
[----:B------:R-:W-:-:S05]  /*1de0*/  IADD3 R7, PT, PT, -R0, RZ, RZ ;  /* 0x000000ff00077210 */ /* 0x000fca0007ffe1ff */
[C---:B------:R-:W-:Y:S02]  /*1df0*/  IMAD R7, R6.reuse, R7, R8 ;  /* 0x0000000706077224 */ /* 0x040fe400078e0208 */
[----:B------:R-:W1:Y:S03]  /*1e00*/  LDC.64 R8, c[0x0][0x3d8] ;  /* 0x0000f600ff087b82 */ /* 0x000e660000000a00 */
[----:B------:R-:W-:-:S13]  /*1e10*/  ISETP.GT.U32.AND P0, PT, R6, R7, PT ;  /* 0x000000070600720c */ /* 0x000fda0003f04070 */
[----:B------:R-:W-:Y:S01]  /*1e20*/  @!P0 IMAD.IADD R7, R7, 0x1, -R6 ;  /* 0x0000000107078824 */ /* 0x000fe200078e0a06 */
[----:B------:R-:W-:-:S04]  /*1e30*/  @!P0 IADD3 R0, PT, PT, R0, 0x1, RZ ;  /* 0x0000000100008810 */ /* 0x000fc80007ffe0ff */
[----:B------:R-:W-:Y:S02]  /*1e40*/  ISETP.GE.U32.AND P1, PT, R7, R6, PT ;  /* 0x000000060700720c */ /* 0x000fe40003f26070 */
[----:B------:R-:W-:-:S04]  /*1e50*/  LOP3.LUT R6, R10, R19, RZ, 0x3c, !PT ;  /* 0x000000130a067212 */ /* 0x000fc800078e3cff */
[----:B------:R-:W-:Y:S02]  /*1e60*/  ISETP.GE.AND P0, PT, R6, RZ, PT ;  /* 0x000000ff0600720c */ /* 0x000fe40003f06270 */
[----:B------:R-:W2:Y:S05]  /*1e70*/  LDC.64 R6, c[0x0][0x3d0] ;  /* 0x0000f400ff067b82 */ /* 0x000eaa0000000a00 */
[----:B------:R-:W-:Y:S01]  /*1e80*/  @P1 VIADD R0, R0, 0x1 ;  /* 0x0000000100001836 */ /* 0x000fe20000000000 */
[----:B------:R-:W-:-:S04]  /*1e90*/  ISETP.NE.AND P1, PT, R19, RZ, PT ;  /* 0x000000ff1300720c */ /* 0x000fc80003f25270 */
[----:B------:R-:W-:-:S05]  /*1ea0*/  MOV R17, R0 ;  /* 0x0000000000117202 */ /* 0x000fca0000000f00 */
[----:B------:R-:W-:-:S05]  /*1eb0*/  @!P0 IMAD.MOV R17, RZ, RZ, -R17 ;  /* 0x000000ffff118224 */ /* 0x000fca00078e0a11 */
[----:B------:R-:W-:-:S04]  /*1ec0*/  SEL R13, R16, R17, !P1 ;  /* 0x00000011100d7207 */ /* 0x000fc80004800000 */
[----:B------:R-:W-:Y:S01]  /*1ed0*/  SHF.R.S32.HI R15, RZ, 0x1f, R13 ;  /* 0x0000001fff0f7819 */ /* 0x000fe2000001140d */
[----:B-1----:R-:W-:-:S04]  /*1ee0*/  IMAD.WIDE.U32 R22, R13, R8, R22 ;  /* 0x000000080d167225 */ /* 0x002fc800078e0016 */
[C---:B------:R-:W-:Y:S02]  /*1ef0*/  IMAD R14, R15.reuse, R8, RZ ;  /* 0x000000080f0e7224 */ /* 0x040fe400078e02ff */
[-C--:B--2---:R-:W-:Y:S02]  /*1f00*/  IMAD R18, R15, R6.reuse, RZ ;  /* 0x000000060f127224 */ /* 0x084fe400078e02ff */
[C---:B------:R-:W-:Y:S02]  /*1f10*/  IMAD R9, R13.reuse, R9, R14 ;  /* 0x000000090d097224 */ /* 0x040fe400078e020e */
[----:B------:R-:W-:-:S03]  /*1f20*/  IMAD.WIDE.U32 R20, R13, R6, R20 ;  /* 0x000000060d147225 */ /* 0x000fc600078e0014 */
[----:B------:R-:W-:Y:S01]  /*1f30*/  IADD3 R9, PT, PT, R23, R9, RZ ;  /* 0x0000000917097210 */ /* 0x000fe20007ffe0ff */
[----:B------:R-:W-:Y:S02]  /*1f40*/  IMAD R7, R13, R7, R18 ;  /* 0x000000070d077224 */ /* 0x000fe400078e0212 */
[----:B------:R-:W-:-:S03]  /*1f50*/  IMAD.MOV.U32 R18, RZ, RZ, R22 ;  /* 0x000000ffff127224 */ /* 0x000fc600078e0016 */
[----:B------:R-:W-:-:S07]  /*1f60*/  IADD3 R8, PT, PT, R21, R7, RZ ;  /* 0x0000000715087210 */ /* 0x000fce0007ffe0ff */
.L_x_1382:
[----:B------:R-:W-:Y:S01]  /*1f70*/  IMAD.MOV.U32 R13, RZ, RZ, RZ ;  /* 0x000000ffff0d7224 */ /* 0x000fe200078e00ff */
[----:B------:R-:W-:Y:S01]  /*1f80*/  ISETP.NE.AND P2, PT, R12, -0x1, PT ;  /* 0xffffffff0c00780c */ /* 0x000fe20003f45270 */
[----:B------:R-:W1:Y:S01]  /*1f90*/  LDC.64 R128, c[0x0][0x3b0] ;  /* 0x0000ec00ff807b82 */ /* 0x000e620000000a00 */
[C---:B------:R-:W-:Y:S01]  /*1fa0*/  IMAD.SHL.U32 R69, R65.reuse, 0x8, RZ ;  /* 0x0000000841457824 */ /* 0x040fe200078e00ff */
[----:B------:R-:W2:Y:S02]  /*1fb0*/  LDCU.64 UR4, c[0x0][0x3c8] ;  /* 0x00007900ff0477ac */ /* 0x000ea40008000a00 */
[----:B------:R3:W5:Y:S01]  /*1fc0*/  @P4 LDG.E R13, desc[UR6][R132.64] ;  /* 0x00000006840d4981 */ /* 0x000762000c1e1900 */
[----:B------:R-:W-:Y:S01]  /*1fd0*/  SHF.R.U32.HI R130, RZ, 0x3, R65 ;  /* 0x00000003ff827819 */ /* 0x000fe20000011641 */
[----:B------:R-:W4:Y:S01]  /*1fe0*/  LDCU.64 UR8, c[0x0][0x388] ;  /* 0x00007100ff0877ac */ /* 0x000f220008000a00 */
[----:B------:R-:W-:Y:S01]  /*1ff0*/  MOV R131, RZ ;  /* 0x000000ff00837202 */ /* 0x000fe20000000f00 */
[C---:B------:R-:W-:Y:S01]  /*2000*/  IMAD.SHL.U32 R113, R65.reuse, 0x4, RZ ;  /* 0x0000000441717824 */ /* 0x040fe200078e00ff */
[C---:B------:R-:W-:Y:S01]  /*2010*/  SHF.L.U64.HI R68, R2.reuse, 0x4, R3 ;  /* 0x0000000402447819 */ /* 0x040fe20000010203 */
[----:B------:R-:W-:Y:S01]  /*2020*/  IMAD.SHL.U32 R66, R65, 0x40, RZ ;  /* 0x0000004041427824 */ /* 0x000fe200078e00ff */
[----:B------:R-:W-:Y:S01]  /*2030*/  SHF.L.U32 R63, R2, 0x4, RZ ;  /* 0x00000004023f7819 */ /* 0x000fe200000006ff */
[----:B------:R-:W4:Y:S01]  /*2040*/  @!P2 LDC.64 R6, c[0x0][0x398] ;  /* 0x0000e600ff06ab82 */ /* 0x000f220000000a00 */
[----:B------:R-:W-:Y:S01]  /*2050*/  IMAD.WIDE.U32 R22, R11, 0x40, R130 ;  /* 0x000000400b167825 */ /* 0x000fe200078e0082 */
[----:B------:R-:W-:-:S02]  /*2060*/  SHF.R.S32.HI R11, RZ, 0x1f, R10 ;  /* 0x0000001fff0b7819 */ /* 0x000fc4000001140a */
[----:B------:R-:W-:Y:S01]  /*2070*/  LOP3.LUT R113, R113, 0x1c, RZ, 0xc0, !PT ;  /* 0x0000001c71717812 */ /* 0x000fe200078ec0ff */
[C---:B------:R-:W-:Y:S01]  /*2080*/  IMAD.SHL.U32 R71, R4.reuse, 0x10, RZ ;  /* 0x0000001004477824 */ /* 0x040fe200078e00ff */
[----:B------:R-:W-:Y:S01]  /*2090*/  SHF.L.U64.HI R72, R4, 0x4, R5 ;  /* 0x0000000404487819 */ /* 0x000fe20000010205 */
[----:B--2---:R-:W-:Y:S01]  /*20a0*/  IMAD R11, R11, UR4, RZ ;  /* 0x000000040b0b7c24 */ /* 0x004fe2000f8e02ff */
[----:B------:R-:W-:Y:S02]  /*20b0*/  IADD3 R64, PT, PT, R62, -0x1, RZ ;  /* 0xffffffff3e407810 */ /* 0x000fe40007ffe0ff */
[----:B------:R-:W-:Y:S01]  /*20c0*/  LOP3.LUT R66, R66, 0x200, RZ, 0xc0, !PT ;  /* 0x0000020042427812 */ /* 0x000fe200078ec0ff */
[----:B-1----:R-:W-:-:S04]  /*20d0*/  @P2 IMAD.WIDE.U32 R24, R12, R128, RZ ;  /* 0x000000800c182225 */ /* 0x002fc800078e00ff */
[----:B----4-:R-:W-:-:S04]  /*20e0*/  @!P2 IMAD.WIDE.U32 R14, R207, R6, RZ ;  /* 0x00000006cf0ea225 */ /* 0x010fc800078e00ff */
[----:B------:R-:W-:Y:S01]  /*20f0*/  @!P2 IMAD.MOV.U32 R6, RZ, RZ, R14 ;  /* 0x000000ffff06a224 */ /* 0x000fe200078e000e */
[----:B------:R-:W-:Y:S01]  /*2100*/  LOP3.LUT R14, R69, 0x38, RZ, 0xc0, !PT ;  /* 0x00000038450e7812 */ /* 0x000fe200078ec0ff */
[----:B------:R-:W-:Y:S02]  /*2110*/  @P2 IMAD.MOV.U32 R6, RZ, RZ, R24 ;  /* 0x000000ffff062224 */ /* 0x000fe400078e0018 */
[----:B------:R-:W-:Y:S01]  /*2120*/  @!P2 IMAD R7, R207, R7, R15 ;  /* 0x00000007cf07a224 */ /* 0x000fe200078e020f */
[----:B------:R-:W-:Y:S01]  /*2130*/  IADD3 R20, P3, PT, R14, R20, RZ ;  /* 0x000000140e147210 */ /* 0x000fe20007f7e0ff */
[----:B------:R-:W-:Y:S01]  /*2140*/  @P2 IMAD R7, R12, R129, R25 ;  /* 0x000000810c072224 */ /* 0x000fe200078e0219 */
[C---:B------:R-:W-:Y:S01]  /*2150*/  IADD3 R18, P2, PT, R14.reuse, R18, RZ ;  /* 0x000000120e127210 */ /* 0x040fe20007f5e0ff */
[----:B------:R-:W1:Y:S02]  /*2160*/  LDC R12, c[0x0][0x450] ;  /* 0x00011400ff0c7b82 */ /* 0x000e640000000800 */
[----:B------:R-:W-:Y:S01]  /*2170*/  IMAD.X R21, RZ, RZ, R8, P3 ;  /* 0x000000ffff157224 */ /* 0x000fe200018e0608 */
[----:B------:R-:W-:Y:S01]  /*2180*/  IADD3 R24, P3, PT, R14, R6, RZ ;  /* 0x000000060e187210 */ /* 0x000fe20007f7e0ff */
[----:B------:R-:W-:Y:S01]  /*2190*/  IMAD R6, R10, UR5, R11 ;  /* 0x000000050a067c24 */ /* 0x000fe2000f8e020b */
[----:B------:R-:W-:Y:S01]  /*21a0*/  IADD3.X R19, PT, PT, RZ, R9, RZ, P2, !PT ;  /* 0x00000009ff137210 */ /* 0x000fe200017fe4ff */
[----:B------:R-:W-:-:S04]  /*21b0*/  IMAD.WIDE.U32 R20, R130, R4, R20 ;  /* 0x0000000482147225 */ /* 0x000fc800078e0014 */
[----:B------:R-:W-:Y:S02]  /*21c0*/  IMAD.X R25, RZ, RZ, R7, P3 ;  /* 0x000000ffff197224 */ /* 0x000fe400018e0607 */
[----:B------:R-:W-:-:S04]  /*21d0*/  IMAD.WIDE.U32 R8, R130, R2, R18 ;  /* 0x0000000282087225 */ /* 0x000fc800078e0012 */
[----:B------:R-:W-:Y:S01]  /*21e0*/  IMAD.WIDE.U32 R10, R10, UR4, R24 ;  /* 0x000000040a0a7c25 */ /* 0x000fe2000f8e0018 */
[----:B------:R-:W2:Y:S03]  /*21f0*/  LDCU.64 UR4, c[0x0][0x390] ;  /* 0x00007200ff0477ac */ /* 0x000ea60008000a00 */
[C---:B------:R-:W-:Y:S01]  /*2200*/  IMAD R75, R130.reuse, R3, R9 ;  /* 0x00000003824b7224 */ /* 0x040fe200078e0209 */
[----:B------:R-:W-:Y:S01]  /*2210*/  SHF.R.S32.HI R3, RZ, 0x1f, R70 ;  /* 0x0000001fff037819 */ /* 0x000fe20000011446 */
[----:B------:R-:W-:Y:S01]  /*2220*/  IMAD R79, R130, R5, R21 ;  /* 0x00000005824f7224 */ /* 0x000fe200078e0215 */
[----:B------:R-:W-:Y:S01]  /*2230*/  IADD3 R11, PT, PT, R11, R6, RZ ;  /* 0x000000060b0b7210 */ /* 0x000fe20007ffe0ff */
[----:B------:R-:W-:Y:S01]  /*2240*/  IMAD.SHL.U32 R78, R20, 0x2, RZ ;  /* 0x00000002144e7824 */ /* 0x000fe200078e00ff */
[----:B------:R-:W-:Y:S01]  /*2250*/  LEA.HI R2, R3, R70, RZ, 0x7 ;  /* 0x0000004603027211 */ /* 0x000fe200078f38ff */
[----:B------:R-:W-:Y:S01]  /*2260*/  IMAD.SHL.U32 R76, R8, 0x2, RZ ;  /* 0x00000002084c7824 */ /* 0x000fe200078e00ff */
[----:B------:R-:W-:Y:S01]  /*2270*/  SHF.L.U64.HI R79, R20, 0x1, R79 ;  /* 0x00000001144f7819 */ /* 0x000fe2000001024f */
[----:B------:R-:W-:Y:S01]  /*2280*/  IMAD R7, R23, R128, RZ ;  /* 0x0000008017077224 */ /* 0x000fe200078e02ff */
[----:B------:R-:W-:-:S02]  /*2290*/  IADD3 R78, P2, PT, R78, UR8, RZ ;  /* 0x000000084e4e7c10 */ /* 0x000fc4000ff5e0ff */
[----:B------:R-:W-:Y:S01]  /*22a0*/  SHF.R.S32.HI R2, RZ, 0x7, R2 ;  /* 0x00000007ff027819 */ /* 0x000fe20000011402 */
[C---:B------:R-:W-:Y:S01]  /*22b0*/  IMAD R7, R22.reuse, R129, R7 ;  /* 0x0000008116077224 */ /* 0x040fe200078e0207 */
[----:B------:R-:W-:Y:S01]  /*22c0*/  IADD3.X R79, PT, PT, R79, UR9, RZ, P2, !PT ;  /* 0x000000094f4f7c10 */ /* 0x000fe200097fe4ff */
[----:B------:R-:W-:Y:S01]  /*22d0*/  IMAD.WIDE.U32 R128, R22, R128, R10 ;  /* 0x0000008016807225 */ /* 0x000fe200078e000a */
[----:B------:R-:W-:Y:S02]  /*22e0*/  SHF.L.U64.HI R75, R8, 0x1, R75 ;  /* 0x00000001084b7819 */ /* 0x000fe4000001024b */
[----:B--2---:R-:W-:Y:S01]  /*22f0*/  IADD3 R76, P2, PT, R76, UR4, RZ ;  /* 0x000000044c4c7c10 */ /* 0x004fe2000ff5e0ff */
[----:B------:R-:W-:Y:S01]  /*2300*/  IMAD.MOV.U32 R208, RZ, RZ, R78 ;  /* 0x000000ffffd07224 */ /* 0x000fe200078e004e */
[----:B------:R-:W-:Y:S01]  /*2310*/  VIMNMX R73, PT, PT, R205, R2, !PT ;  /* 0x00000002cd497248 */ /* 0x000fe20007fe0100 */
[----:B------:R-:W-:Y:S01]  /*2320*/  IMAD.MOV.U32 R209, RZ, RZ, R79 ;  /* 0x000000ffffd17224 */ /* 0x000fe200078e004f */
[----:B-1----:R-:W-:-:S02]  /*2330*/  LEA.HI R12, R12, R12, RZ, 0x1 ;  /* 0x0000000c0c0c7211 */ /* 0x002fc400078f08ff */
[----:B------:R-:W-:Y:S02]  /*2340*/  IADD3.X R75, PT, PT, R75, UR5, RZ, P2, !PT ;  /* 0x000000054b4b7c10 */ /* 0x000fe400097fe4ff */
[----:B------:R-:W-:Y:S02]  /*2350*/  ISETP.GT.AND P2, PT, R62, R73, PT ;  /* 0x000000493e00720c */ /* 0x000fe40003f44270 */
[----:B------:R-:W-:Y:S01]  /*2360*/  SHF.R.S32.HI R12, RZ, 0x1, R12 ;  /* 0x00000001ff0c7819 */ /* 0x000fe2000001140c */
[----:B------:R-:W-:Y:S01]  /*2370*/  IMAD.MOV.U32 R211, RZ, RZ, R75 ;  /* 0x000000ffffd37224 */ /* 0x000fe200078e004b */
[----:B------:R-:W-:Y:S02]  /*2380*/  LOP3.LUT R9, R14, 0x40, RZ, 0xfc, !PT ;  /* 0x000000400e097812 */ /* 0x000fe400078efcff */
[----:B------:R-:W-:Y:S01]  /*2390*/  MOV R210, R76 ;  /* 0x0000004c00d27202 */ /* 0x000fe20000000f00 */
[----:B------:R-:W-:Y:S01]  /*23a0*/  IMAD R115, R130, R12, R113 ;  /* 0x0000000c82737224 */ /* 0x000fe200078e0271 */
[----:B------:R-:W-:-:S03]  /*23b0*/  IADD3 R74, PT, PT, R129, R7, RZ ;  /* 0x00000007814a7210 */ /* 0x000fc60007ffe0ff */
[--C-:B------:R-:W-:Y:S01]  /*23c0*/  IMAD.IADD R113, R113, 0x1, R115.reuse ;  /* 0x0000000171717824 */ /* 0x100fe200078e0273 */
[----:B------:R-:W-:-:S04]  /*23d0*/  SHF.R.S32.HI R100, RZ, 0x1f, R115 ;  /* 0x0000001fff647819 */ /* 0x000fc80000011473 */
[----:B------:R-:W-:Y:S01]  /*23e0*/  SHF.R.S32.HI R99, RZ, 0x1f, R113 ;  /* 0x0000001fff637819 */ /* 0x000fe20000011471 */
[----:B---3--:R-:W-:Y:S06]  /*23f0*/  @!P2 BRA `(.L_x_1387) ;  /* 0x000000bc00c8a947 */ /* 0x008fec0003800000 */
[----:B------:R-:W1:Y:S01]  /*2400*/  LDC.64 R4, c[0x0][0x4a0] ;  /* 0x00012800ff047b82 */ /* 0x000e620000000a00 */
[----:B------:R-:W2:Y:S01]  /*2410*/  LDCU.128 UR16, c[0x0][0x4b0] ;  /* 0x00009600ff1077ac */ /* 0x000ea20008000c00 */
[----:B------:R-:W-:Y:S01]  /*2420*/  LEA R124, R62, 0xffffff80, 0x7 ;  /* 0xffffff803e7c7811 */ /* 0x000fe200078e38ff */
[----:B------:R-:W-:Y:S01]  /*2430*/  IMAD.MOV.U32 R15, RZ, RZ, RZ ;  /* 0x000000ffff0f7224 */ /* 0x000fe200078e00ff */
[----:B-----5:R-:W-:Y:S01]  /*2440*/  LEA R13, R64, R13, 0x7 ;  /* 0x0000000d400d7211 */ /* 0x020fe200078e38ff */
[----:B------:R-:W3:Y:S01]  /*2450*/  LDCU.128 UR12, c[0x0][0x4c0] ;  /* 0x00009800ff0c77ac */ /* 0x000ee20008000c00 */
[----:B------:R-:W-:Y:S01]  /*2460*/  SHF.R.S32.HI R7, RZ, 0x1f, R124 ;  /* 0x0000001fff077819 */ /* 0x000fe2000001147c */
[----:B------:R-:W-:Y:S01]  /*2470*/  @!P0 IMAD.MOV R0, RZ, RZ, -R0 ;  /* 0x000000ffff008224 */ /* 0x000fe200078e0a00 */
[----:B------:R-:W4:Y:S01]  /*2480*/  LDC.64 R2, c[0x0][0x4a8] ;  /* 0x00012a00ff027b82 */ /* 0x000f220000000a00 */
[----:B------:R-:W3:Y:S01]  /*2490*/  LDCU.128 UR8, c[0x0][0x490] ;  /* 0x00009200ff0877ac */ /* 0x000ee20008000c00 */
[----:B------:R-:W-:Y:S01]  /*24a0*/  IMAD R52, R13, R12, RZ ;  /* 0x0000000c0d347224 */ /* 0x000fe200078e02ff */
[C---:B------:R-:W-:Y:S01]  /*24b0*/  SHF.L.U32 R104, R12.reuse, 0x6, RZ ;  /* 0x000000060c687819 */ /* 0x040fe200000006ff */
[----:B------:R-:W-:Y:S01]  /*24c0*/  IMAD.SHL.U32 R111, R12, 0x10, RZ ;  /* 0x000000100c6f7824 */ /* 0x000fe200078e00ff */
[----:B------:R-:W-:Y:S01]  /*24d0*/  SEL R16, R16, R0, !P1 ;  /* 0x0000000010107207 */ /* 0x000fe20004800000 */
[----:B------:R-:W3:Y:S01]  /*24e0*/  LDCU.64 UR4, c[0x0][0x488] ;  /* 0x00009100ff0477ac */ /* 0x000ee20008000a00 */
[----:B------:R-:W-:Y:S01]  /*24f0*/  IMAD R109, R12, 0x30, RZ ;  /* 0x000000300c6d7824 */ /* 0x000fe200078e02ff */
[----:B------:R-:W-:Y:S01]  /*2500*/  IADD3 R122, PT, PT, R130, 0x10, RZ ;  /* 0x00000010827a7810 */ /* 0x000fe20007ffe0ff */
[C---:B------:R-:W-:Y:S01]  /*2510*/  IMAD R108, R12.reuse, 0x50, RZ ;  /* 0x000000500c6c7824 */ /* 0x040fe200078e02ff */
[----:B------:R-:W-:Y:S01]  /*2520*/  UMOV UR20, URZ ;  /* 0x000000ff00147c82 */ /* 0x000fe20008000000 */
[----:B------:R-:W-:Y:S01]  /*2530*/  IMAD R107, R12, 0x60, RZ ;  /* 0x000000600c6b7824 */ /* 0x000fe200078e02ff */
[----:B------:R-:W-:Y:S01]  /*2540*/  IADD3 R118, PT, PT, R130, 0x30, RZ ;  /* 0x0000003082767810 */ /* 0x000fe20007ffe0ff */
[----:B------:R-:W-:Y:S01]  /*2550*/  IMAD R106, R12, 0x70, RZ ;  /* 0x000000700c6a7824 */ /* 0x000fe200078e02ff */
[----:B------:R-:W-:Y:S01]  /*2560*/  IADD3 R114, PT, PT, R130, 0x50, RZ ;  /* 0x0000005082727810 */ /* 0x000fe20007ffe0ff */
[----:B------:R-:W-:Y:S01]  /*2570*/  IMAD.SHL.U32 R105, R12, 0x20, RZ ;  /* 0x000000200c697824 */ /* 0x000fe200078e00ff */
[----:B------:R-:W-:Y:S01]  /*2580*/  IADD3 R110, PT, PT, R130, 0x70, RZ ;  /* 0x00000070826e7810 */ /* 0x000fe20007ffe0ff */
[----:B-1----:R-:W-:Y:S01]  /*2590*/  IMAD.WIDE.U32 R10, R207, R4, R14 ;  /* 0x00000004cf0a7225 */ /* 0x002fe200078e000e */
[----:B------:R-:W-:-:S02]  /*25a0*/  IADD3 R4, P0, PT, -R70, R130, RZ ;  /* 0x0000008246047210 */ /* 0x000fc40007f1e1ff */
[----:B------:R-:W-:Y:S01]  /*25b0*/  SHF.R.S32.HI R98, RZ, 0x1f, R111 ;  /* 0x0000001fff627819 */ /* 0x000fe2000001146f */
[----:B------:R-:W-:Y:S01]  /*25c0*/  IMAD R11, R207, R5, R11 ;  /* 0x00000005cf0b7224 */ /* 0x000fe200078e020b */
[----:B------:R-:W-:Y:S01]  /*25d0*/  SHF.R.S32.HI R97, RZ, 0x1f, R105 ;  /* 0x0000001fff617819 */ /* 0x000fe20000011469 */
[----:B--2---:R-:W-:Y:S01]  /*25e0*/  IMAD R5, R7, UR16, RZ ;  /* 0x0000001007057c24 */ /* 0x004fe2000f8e02ff */
[----:B----4-:R-:W-:Y:S01]  /*25f0*/  SHF.L.U32 R88, R2, 0x7, RZ ;  /* 0x0000000702587819 */ /* 0x010fe200000006ff */
[----:B------:R-:W-:Y:S01]  /*2600*/  IMAD.WIDE.U32 R10, R124, UR16, R10 ;  /* 0x000000107c0a7c25 */ /* 0x000fe2000f8e000a */
[----:B------:R-:W-:Y:S02]  /*2610*/  SHF.L.U64.HI R90, R2, 0x4, R3 ;  /* 0x00000004025a7819 */ /* 0x000fe40000010203 */
[----:B------:R-:W-:Y:S01]  /*2620*/  SHF.R.S32.HI R96, RZ, 0x1f, R109 ;  /* 0x0000001fff607819 */ /* 0x000fe2000001146d */
[----:B------:R-:W-:Y:S01]  /*2630*/  IMAD R0, R124, UR17, R5 ;  /* 0x000000117c007c24 */ /* 0x000fe2000f8e0205 */
[----:B------:R-:W-:Y:S01]  /*2640*/  SHF.R.S32.HI R5, RZ, 0x1f, R16 ;  /* 0x0000001fff057819 */ /* 0x000fe20000011410 */
[----:B------:R-:W-:Y:S01]  /*2650*/  IMAD.MOV.U32 R18, RZ, RZ, R10 ;  /* 0x000000ffff127224 */ /* 0x000fe200078e000a */
[----:B------:R-:W-:Y:S01]  /*2660*/  SHF.R.S32.HI R95, RZ, 0x1f, R104 ;  /* 0x0000001fff5f7819 */ /* 0x000fe20000011468 */
[----:B---3--:R-:W-:Y:S01]  /*2670*/  IMAD.WIDE.U32 R20, R207, UR10, R14 ;  /* 0x0000000acf147c25 */ /* 0x008fe2000f8e000e */
[----:B------:R-:W-:-:S02]  /*2680*/  IADD3 R19, PT, PT, R11, R0, RZ ;  /* 0x000000000b137210 */ /* 0x000fc40007ffe0ff */
[----:B------:R-:W-:Y:S01]  /*2690*/  SHF.R.S32.HI R94, RZ, 0x1f, R108 ;  /* 0x0000001fff5e7819 */ /* 0x000fe2000001146c */
[----:B------:R-:W-:Y:S01]  /*26a0*/  IMAD R11, R5, UR12, RZ ;  /* 0x0000000c050b7c24 */ /* 0x000fe2000f8e02ff */
[----:B------:R-:W-:Y:S01]  /*26b0*/  SHF.R.S32.HI R93, RZ, 0x1f, R107 ;  /* 0x0000001fff5d7819 */ /* 0x000fe2000001146b */
[----:B------:R-:W-:Y:S01]  /*26c0*/  IMAD R0, R7, R2, RZ ;  /* 0x0000000207007224 */ /* 0x000fe200078e02ff */
[----:B------:R-:W-:Y:S01]  /*26d0*/  SHF.R.S32.HI R92, RZ, 0x1f, R106 ;  /* 0x0000001fff5c7819 */ /* 0x000fe2000001146a */
[C---:B------:R-:W-:Y:S02]  /*26e0*/  IMAD R6, R16.reuse, UR13, R11 ;  /* 0x0000000d10067c24 */ /* 0x040fe4000f8e020b */
[----:B------:R-:W-:Y:S01]  /*26f0*/  IMAD.WIDE.U32 R10, R16, UR12, R18 ;  /* 0x0000000c100a7c25 */ /* 0x000fe2000f8e0012 */
[----:B------:R-:W1:Y:S03]  /*2700*/  LDCU.64 UR12, c[0x0][0x4e0] ;  /* 0x00009c00ff0c77ac */ /* 0x000e660008000a00 */
[----:B------:R-:W-:Y:S01]  /*2710*/  IMAD.IADD R7, R11, 0x1, R6 ;  /* 0x000000010b077824 */ /* 0x000fe200078e0206 */
[----:B------:R-:W-:Y:S01]  /*2720*/  SHF.R.S32.HI R11, RZ, 0x1f, R70 ;  /* 0x0000001fff0b7819 */ /* 0x000fe20000011446 */
[----:B------:R-:W-:-:S02]  /*2730*/  IMAD R5, R5, UR18, RZ ;  /* 0x0000001205057c24 */ /* 0x000fc4000f8e02ff */
[----:B------:R-:W-:Y:S01]  /*2740*/  IMAD R21, R207, UR11, R21 ;  /* 0x0000000bcf157c24 */ /* 0x000fe2000f8e0215 */
[----:B------:R-:W-:Y:S01]  /*2750*/  IADD3.X R11, PT, PT, RZ, ~R11, RZ, P0, !PT ;  /* 0x8000000bff0b7210 */ /* 0x000fe200007fe4ff */
[----:B------:R-:W-:Y:S01]  /*2760*/  IMAD R18, R16, UR19, R5 ;  /* 0x0000001310127c24 */ /* 0x000fe2000f8e0205 */
[----:B------:R-:W-:Y:S01]  /*2770*/  SHF.R.S32.HI R5, RZ, 0x1f, R52 ;  /* 0x0000001fff057819 */ /* 0x000fe20000011434 */
[----:B------:R-:W-:Y:S01]  /*2780*/  IMAD R0, R124, R3, R0 ;  /* 0x000000037c007224 */ /* 0x000fe200078e0200 */
[----:B------:R-:W-:Y:S01]  /*2790*/  IADD3 R82, P0, PT, R52, R113, RZ ;  /* 0x0000007134527210 */ /* 0x000fe20007f1e0ff */
[----:B------:R-:W-:Y:S01]  /*27a0*/  IMAD.WIDE.U32 R20, R124, R2, R20 ;  /* 0x000000027c147225 */ /* 0x000fe200078e0014 */
[----:B------:R-:W-:Y:S01]  /*27b0*/  IADD3 R52, P1, PT, R52, R115, RZ ;  /* 0x0000007334347210 */ /* 0x000fe20007f3e0ff */
[----:B------:R-:W2:Y:S02]  /*27c0*/  LDCU.64 UR10, c[0x0][0x4d0] ;  /* 0x00009a00ff0a77ac */ /* 0x000ea40008000a00 */
[----:B------:R-:W-:-:S02]  /*27d0*/  IMAD.X R83, R5, 0x1, R99, P0 ;  /* 0x0000000105537824 */ /* 0x000fc400000e0663 */
[----:B------:R-:W-:Y:S01]  /*27e0*/  IMAD.IADD R21, R21, 0x1, R0 ;  /* 0x0000000115157824 */ /* 0x000fe200078e0200 */
[----:B------:R-:W3:Y:S01]  /*27f0*/  LDCU.U8 UR19, c[0x0][0x533] ;  /* 0x0000a660ff1377ac */ /* 0x000ee20008000000 */
[----:B------:R-:W-:Y:S01]  /*2800*/  IMAD.X R5, R5, 0x1, R100, P1 ;  /* 0x0000000105057824 */ /* 0x000fe200008e0664 */
[----:B------:R-:W-:Y:S01]  /*2810*/  SHF.L.U64.HI R83, R82, 0x1, R83 ;  /* 0x0000000152537819 */ /* 0x000fe20000010253 */
[----:B------:R-:W-:Y:S01]  /*2820*/  IMAD.WIDE.U32 R16, R16, UR18, R20 ;  /* 0x0000001210107c25 */ /* 0x000fe2000f8e0014 */
[----:B------:R-:W-:Y:S02]  /*2830*/  USHF.L.U32 UR18, UR16, 0x7, URZ ;  /* 0x0000000710127899 */ /* 0x000fe400080006ff */
[C---:B------:R-:W-:Y:S01]  /*2840*/  SHF.L.U64.HI R0, R52.reuse, 0x1, R5 ;  /* 0x0000000134007819 */ /* 0x040fe20000010205 */
[----:B------:R-:W-:Y:S01]  /*2850*/  IMAD.SHL.U32 R52, R52, 0x2, RZ ;  /* 0x0000000234347824 */ /* 0x000fe200078e00ff */
[----:B------:R-:W-:Y:S01]  /*2860*/  IADD3 R19, PT, PT, R17, R18, RZ ;  /* 0x0000001211137210 */ /* 0x000fe20007ffe0ff */
[C---:B------:R-:W-:Y:S01]  /*2870*/  IMAD R81, R11.reuse, UR16, RZ ;  /* 0x000000100b517c24 */ /* 0x040fe2000f8e02ff */
[----:B------:R-:W-:Y:S01]  /*2880*/  MOV R18, R16 ;  /* 0x0000001000127202 */ /* 0x000fe20000000f00 */
        /* <DEDUP_REMOVED lines=8> */
[----:B------:R-:W-:Y:S01]  /*2910*/  IMAD.WIDE.U32 R6, R4, UR16, R6 ;  /* 0x0000001004067c25 */ /* 0x000fe2000f8e0006 */
[----:B------:R-:W-:Y:S01]  /*2920*/  IADD3 R84, P1, PT, R82, UR14, RZ ;  /* 0x0000000e52547c10 */ /* 0x000fe2000ff3e0ff */
[----:B------:R-:W2:Y:S01]  /*2930*/  LDCU UR16, c[0x0][0x440] ;  /* 0x00008800ff1077ac */ /* 0x000ea20008000800 */
[----:B------:R-:W-:Y:S01]  /*2940*/  IADD3.X R53, PT, PT, R0, UR11, RZ, P0, !PT ;  /* 0x0000000b00357c10 */ /* 0x000fe200087fe4ff */
[C---:B------:R-:W-:Y:S01]  /*2950*/  IMAD R11, R4.reuse, R3, R11 ;  /* 0x00000003040b7224 */ /* 0x040fe200078e020b */
[----:B------:R-:W-:Y:S01]  /*2960*/  IADD3 R89, P0, PT, RZ, -UR20, RZ ;  /* 0x80000014ff597c10 */ /* 0x000fe2000ff1e0ff */
[----:B------:R-:W-:Y:S01]  /*2970*/  IMAD.WIDE.U32 R4, R4, R2, R18 ;  /* 0x0000000204047225 */ /* 0x000fe200078e0012 */
[----:B------:R-:W-:Y:S01]  /*2980*/  IADD3.X R85, PT, PT, R83, UR15, RZ, P1, !PT ;  /* 0x0000000f53557c10 */ /* 0x000fe20008ffe4ff */
[----:B------:R-:W1:Y:S01]  /*2990*/  LDCU.64 UR14, c[0x0][0x3c0] ;  /* 0x00007800ff0e77ac */ /* 0x000e620008000a00 */
[----:B------:R-:W-:Y:S01]  /*29a0*/  IADD3.X R86, PT, PT, RZ, ~UR18, RZ, P0, !PT ;  /* 0x80000012ff567c10 */ /* 0x000fe200087fe4ff */
[----:B------:R-:W-:Y:S01]  /*29b0*/  IMAD.X R88, RZ, RZ, ~R88, P0 ;  /* 0x000000ffff587224 */ /* 0x000fe200000e0e58 */
[----:B------:R-:W-:Y:S01]  /*29c0*/  LEA R80, P3, R6, UR8, 0x1 ;  /* 0x0000000806507c11 */ /* 0x000fe2000f8608ff */
[----:B------:R-:W-:Y:S01]  /*29d0*/  IMAD.IADD R81, R7, 0x1, R81 ;  /* 0x0000000107517824 */ /* 0x000fe200078e0251 */
[----:B------:R-:W-:Y:S01]  /*29e0*/  IADD3 R11, PT, PT, R5, R11, RZ ;  /* 0x0000000b050b7210 */ /* 0x000fe20007ffe0ff */
[----:B------:R-:W-:Y:S01]  /*29f0*/  IMAD.SHL.U32 R91, R2, 0x10, RZ ;  /* 0x00000010025b7824 */ /* 0x000fe200078e00ff */
[----:B------:R-:W-:Y:S01]  /*2a00*/  LEA R10, P2, R4, UR4, 0x1 ;  /* 0x00000004040a7c11 */ /* 0x000fe2000f8408ff */
[----:B------:R-:W-:Y:S01]  /*2a10*/  VIADD R120, R130, 0x20 ;  /* 0x0000002082787836 */ /* 0x000fe20000000000 */
        /* <DEDUP_REMOVED lines=17> */
.L_x_1487:
[----:B------:R-:W-:Y:S01]  /*2b30*/  VIADD R101, R101, 0x80 ;  /* 0x0000008065657836 */ /* 0x000fe20000000000 */
[----:B------:R-:W-:Y:S01]  /*2b40*/  BSSY.RECONVERGENT B0, `(.L_x_1388) ;  /* 0x0000014000007945 */ /* 0x000fe20003800200 */
[----:B------:R-:W-:Y:S03]  /*2b50*/  VIADD R103, R103, 0x80 ;  /* 0x0000008067677836 */ /* 0x000fe60000000000 */
[-C--:B------:R-:W-:Y:S02]  /*2b60*/  ISETP.GE.AND P0, PT, R130, R101.reuse, PT ;  /* 0x000000658200720c */ /* 0x080fe40003f06270 */
[----:B------:R-:W-:Y:S02]  /*2b70*/  ISETP.GE.AND P2, PT, R122, R101, PT ;  /* 0x000000657a00720c */ /* 0x000fe40003f46270 */
[----:B------:R-:W-:Y:S02]  /*2b80*/  ISETP.GE.AND P0, PT, R130, R103, !P0 ;  /* 0x000000678200720c */ /* 0x000fe40004706270 */
[----:B------:R-:W-:Y:S02]  /*2b90*/  ISETP.GE.AND P1, PT, R120, R101, PT ;  /* 0x000000657800720c */ /* 0x000fe40003f26270 */
[-C--:B------:R-:W-:Y:S02]  /*2ba0*/  ISETP.LT.OR P3, PT, R122, R103.reuse, P2 ;  /* 0x000000677a00720c */ /* 0x080fe40001761670 */
[----:B------:R-:W-:Y:S02]  /*2bb0*/  ISETP.GE.AND P5, PT, R120, R103, !P1 ;  /* 0x000000677800720c */ /* 0x000fe40004fa6270 */
        /* <DEDUP_REMOVED lines=12> */
.L_x_1389:
[----:B---34-:R-:W-:Y:S05]  /*2c80*/  BSYNC.RECONVERGENT B0 ;  /* 0x0000000000007941 */ /* 0x018fea0003800200 */
.L_x_1388:
[----:B------:R-:W-:Y:S04]  /*2c90*/  BSSY.RECONVERGENT B0, `(.L_x_1390) ;  /* 0x000000d000007945 */ /* 0x000fe80003800200 */
[----:B------:R-:W-:Y:S05]  /*2ca0*/  @P3 BRA `(.L_x_1391) ;  /* 0x00000000002c3947 */ /* 0x000fea0003800000 */
        /* <DEDUP_REMOVED lines=11> */
.L_x_1391:
[----:B------:R-:W-:Y:S05]  /*2d60*/  BSYNC.RECONVERGENT B0 ;  /* 0x0000000000007941 */ /* 0x000fea0003800200 */
.L_x_1390:
[----:B------:R-:W-:Y:S04]  /*2d70*/  BSSY.RECONVERGENT B0, `(.L_x_1392) ;  /* 0x000000e000007945 */ /* 0x000fe80003800200 */
[----:B------:R-:W-:Y:S05]  /*2d80*/  @!P5 BRA `(.L_x_1393) ;  /* 0x000000000030d947 */ /* 0x000fea0003800000 */
        /* <DEDUP_REMOVED lines=12> */
.L_x_1393:
[----:B------:R-:W-:Y:S05]  /*2e50*/  BSYNC.RECONVERGENT B0 ;  /* 0x0000000000007941 */ /* 0x000fea0003800200 */
.L_x_1392:
        /* <DEDUP_REMOVED lines=21> */
.L_x_1395:
[----:B------:R-:W-:Y:S05]  /*2fb0*/  BSYNC.RECONVERGENT B0 ;  /* 0x0000000000007941 */ /* 0x000fea0003800200 */
.L_x_1394:
        /* <DEDUP_REMOVED lines=17> */
.L_x_1397:
[----:B------:R-:W-:Y:S05]  /*30d0*/  BSYNC.RECONVERGENT B0 ;  /* 0x0000000000007941 */ /* 0x000fea0003800200 */
.L_x_1396:
        /* <DEDUP_REMOVED lines=21> */
.L_x_1399:
[----:B------:R-:W-:Y:S05]  /*3230*/  BSYNC.RECONVERGENT B0 ;  /* 0x0000000000007941 */ /* 0x000fea0003800200 */
.L_x_1398:
        /* <DEDUP_REMOVED lines=23> */
.L_x_1401:
[----:B------:R-:W-:Y:S05]  /*33b0*/  BSYNC.RECONVERGENT B0 ;  /* 0x0000000000007941 */ /* 0x000fea0003800200 */
.L_x_1400:
        /* <DEDUP_REMOVED lines=18> */
.L_x_1403:
[----:B------:R-:W-:Y:S05]  /*34e0*/  BSYNC.RECONVERGENT B0 ;  /* 0x0000000000007941 */ /* 0x000fea0003800200 */
.L_x_1402:
        /* <DEDUP_REMOVED lines=14> */
.L_x_1407:
[----:B------:R-:W-:Y:S05]  /*35d0*/  BSYNC.RECONVERGENT B0 ;  /* 0x0000000000007941 */ /* 0x000fea0003800200 */
.L_x_1406:
[----:B------:R-:W-:Y:S01]  /*35e0*/  ISETP.NE.AND P0, PT, R55, RZ, PT ;  /* 0x000000ff3700720c */ /* 0x000fe20003f05270 */
[----:B------:R-:W-:Y:S11]  /*35f0*/  BSSY.RECONVERGENT B0, `(.L_x_1408) ;  /* 0x000000f000007945 */ /* 0x000ff60003800200 */
[----:B------:R-:W-:Y:S01]  /*3600*/  @!UPT UIADD3 URZ, UPT, UPT, URZ, URZ, URZ ;  /* 0x000000fffffff290 */ /* 0x000fe2000fffe0ff */
[----:B------:R-:W-:Y:S05]  /*3610*/  @P0 BRA `(.L_x_1409) ;  /* 0x0000000000300947 */ /* 0x000fea0003800000 */
        /* <DEDUP_REMOVED lines=12> */
.L_x_1409:
[----:B------:R-:W-:Y:S05]  /*36e0*/  BSYNC.RECONVERGENT B0 ;  /* 0x0000000000007941 */ /* 0x000fea0003800200 */
.L_x_1408:
[----:B------:R-:W-:Y:S01]  /*36f0*/  ISETP.NE.AND P0, PT, R119, RZ, PT ;  /* 0x000000ff7700720c */ /* 0x000fe20003f05270 */
[----:B------:R-:W-:Y:S11]  /*3700*/  BSSY.RECONVERGENT B0, `(.L_x_1410) ;  /* 0x0000011000007945 */ /* 0x000ff60003800200 */
[----:B------:R-:W-:Y:S01]  /*3710*/  @!UPT UIADD3 URZ, UPT, UPT, URZ, URZ, URZ ;  /* 0x000000fffffff290 */ /* 0x000fe2000fffe0ff */
[----:B------:R-:W-:Y:S05]  /*3720*/  @!P0 BRA `(.L_x_1411) ;  /* 0x0000000000388947 */ /* 0x000fea0003800000 */
        /* <DEDUP_REMOVED lines=14> */
.L_x_1411:
[----:B------:R-:W-:Y:S05]  /*3810*/  BSYNC.RECONVERGENT B0 ;  /* 0x0000000000007941 */ /* 0x000fea0003800200 */
.L_x_1410:
        /* <DEDUP_REMOVED lines=18> */
.L_x_1413:
[----:B------:R-:W-:Y:S05]  /*3940*/  BSYNC.RECONVERGENT B0 ;  /* 0x0000000000007941 */ /* 0x000fea0003800200 */
.L_x_1412:
        /* <DEDUP_REMOVED lines=14> */
.L_x_1415:
[----:B------:R-:W-:Y:S05]  /*3a30*/  BSYNC.RECONVERGENT B0 ;  /* 0x0000000000007941 */ /* 0x000fea0003800200 */
.L_x_1414:
        /* <DEDUP_REMOVED lines=16> */
.L_x_1417:
[----:B------:R-:W-:Y:S05]  /*3b40*/  BSYNC.RECONVERGENT B0 ;  /* 0x0000000000007941 */ /* 0x000fea0003800200 */
.L_x_1416:
        /* <DEDUP_REMOVED lines=16> */
.L_x_1419:
[----:B------:R-:W-:Y:S05]  /*3c50*/  BSYNC.RECONVERGENT B0 ;  /* 0x0000000000007941 */ /* 0x000fea0003800200 */
.L_x_1418:
        /* <DEDUP_REMOVED lines=19> */
.L_x_1405:
        /* <DEDUP_REMOVED lines=61> */
.L_x_1425:
[----:B------:R-:W-:Y:S05]  /*4160*/  BSYNC.RECONVERGENT B0 ;  /* 0x0000000000007941 */ /* 0x000fea0003800200 */
.L_x_1424:
        /* <DEDUP_REMOVED lines=53> */
.L_x_1423:
[----:B------:R-:W-:Y:S05]  /*44c0*/  BSYNC.RECONVERGENT B1 ;  /* 0x0000000000017941 */ /* 0x000fea0003800200 */
.L_x_1422:
        /* <DEDUP_REMOVED lines=8> */
[----:B------:R-:W-:Y:S07]  /*4550*/  @P1 BRA `(.L_x_1427) ;  /* 0x0000000400c41947 */ /* 0x000fee0003800000 */
        /* <DEDUP_REMOVED lines=59> */
.L_x_1429:
[----:B------:R-:W-:Y:S05]  /*4910*/  BSYNC.RECONVERGENT B0 ;  /* 0x0000000000007941 */ /* 0x000fea0003800200 */
.L_x_1428:
        /* <DEDUP_REMOVED lines=53> */
.L_x_1427:
[----:B------:R-:W-:Y:S05]  /*4c70*/  BSYNC.RECONVERGENT B1 ;  /* 0x0000000000017941 */ /* 0x000fea0003800200 */
.L_x_1426:
        /* <DEDUP_REMOVED lines=69> */
.L_x_1433:
[----:B------:R-:W-:Y:S05]  /*50d0*/  BSYNC.RECONVERGENT B0 ;  /* 0x0000000000007941 */ /* 0x000fea0003800200 */
.L_x_1432:
        /* <DEDUP_REMOVED lines=53> */
.L_x_1431:
[----:B------:R-:W-:Y:S05]  /*5430*/  BSYNC.RECONVERGENT B1 ;  /* 0x0000000000017941 */ /* 0x000fea0003800200 */
.L_x_1430:
        /* <DEDUP_REMOVED lines=71> */
.L_x_1437:
[----:B------:R-:W-:Y:S05]  /*58b0*/  BSYNC.RECONVERGENT B0 ;  /* 0x0000000000007941 */ /* 0x000fea0003800200 */
.L_x_1436:
        /* <DEDUP_REMOVED lines=51> */
.L_x_1435:
[----:B------:R-:W-:Y:S05]  /*5bf0*/  BSYNC.RECONVERGENT B1 ;  /* 0x0000000000017941 */ /* 0x000fea0003800200 */
.L_x_1434:
        /* <DEDUP_REMOVED lines=65> */
.L_x_1441:
[----:B------:R-:W-:Y:S05]  /*6010*/  BSYNC.RECONVERGENT B0 ;  /* 0x0000000000007941 */ /* 0x000fea0003800200 */
.L_x_1440:
        /* <DEDUP_REMOVED lines=51> */
.L_x_1439:
[----:B------:R-:W-:Y:S05]  /*6350*/  BSYNC.RECONVERGENT B1 ;  /* 0x0000000000017941 */ /* 0x000fea0003800200 */
.L_x_1438:
        /* <DEDUP_REMOVED lines=69> */
.L_x_1445:
[----:B------:R-:W-:Y:S05]  /*67b0*/  BSYNC.RECONVERGENT B0 ;  /* 0x0000000000007941 */ /* 0x000fea0003800200 */
.L_x_1444:
        /* <DEDUP_REMOVED lines=51> */
.L_x_1443:
[----:B------:R-:W-:Y:S05]  /*6af0*/  BSYNC.RECONVERGENT B1 ;  /* 0x0000000000017941 */ /* 0x000fea0003800200 */
.L_x_1442:
        /* <DEDUP_REMOVED lines=67> */
.L_x_1449:
[----:B------:R-:W-:Y:S05]  /*6f30*/  BSYNC.RECONVERGENT B0 ;  /* 0x0000000000007941 */ /* 0x000fea0003800200 */
.L_x_1448:
        /* <DEDUP_REMOVED lines=51> */
.L_x_1447:
[----:B------:R-:W-:Y:S05]  /*7270*/  BSYNC.RECONVERGENT B1 ;  /* 0x0000000000017941 */ /* 0x000fea0003800200 */
.L_x_1446:
        /* <DEDUP_REMOVED lines=67> */
.L_x_1453:
[----:B------:R-:W-:Y:S05]  /*76b0*/  BSYNC.RECONVERGENT B0 ;  /* 0x0000000000007941 */ /* 0x000fea0003800200 */
.L_x_1452:
        /* <DEDUP_REMOVED lines=51> */
.L_x_1451:
[----:B------:R-:W-:Y:S05]  /*79f0*/  BSYNC.RECONVERGENT B1 ;  /* 0x0000000000017941 */ /* 0x000fea0003800200 */
.L_x_1450:
        /* <DEDUP_REMOVED lines=8> */
.L_x_1421:
        /* <DEDUP_REMOVED lines=18> */
[----:B------:R-:W-:Y:S02]  /*7ba0*/  @!P0 SHF.L.U32 R121, R123, 0x1, RZ ;  /* 0x000000017b798819 */ /* 0x000fe400000006ff */
[----:B----4-:R-:W-:Y:S02]  /*7bb0*/  @!P0 SEL R21, R18, R19, !P1 ;  /* 0x0000001312158207 */ /* 0x010fe40004800000 */
[----:B------:R-:W-:Y:S02]  /*7bc0*/  @!P0 IADD3 R136, P1, PT, R121, R82, RZ ;  /* 0x0000005279888210 */ /* 0x000fe40007f3e0ff */
[----:B------:R-:W-:Y:S01]  /*7bd0*/  @!P0 SHF.L.U64.HI R134, R123, 0x1, R134 ;  /* 0x000000017b868819 */ /* 0x000fe20000010286 */
        /* <DEDUP_REMOVED lines=77> */
.L_x_1457:
[----:B------:R-:W-:Y:S05]  /*80b0*/  BSYNC.RECONVERGENT B0 ;  /* 0x0000000000007941 */ /* 0x000fea0003800200 */
.L_x_1456:
        /* <DEDUP_REMOVED lines=92> */
.L_x_1455:
[----:B------:R-:W-:Y:S05]  /*8680*/  BSYNC.RECONVERGENT B1 ;  /* 0x0000000000017941 */ /* 0x000fea0003800200 */
.L_x_1454:
[----:B------:R-:W-:Y:S01]  /*8690*/  ISETP.NE.AND P0, PT, R55, RZ, PT ;  /* 0x000000ff3700720c */ /* 0x000fe20003f05270 */
[----:B------:R-:W-:Y:S11]  /*86a0*/  BSSY.RECONVERGENT B1, `(.L_x_1458) ;  /* 0x00000c2000017945 */ /* 0x000ff60003800200 */
[----:B------:R-:W-:Y:S01]  /*86b0*/  @!UPT UIADD3 URZ, UPT, UPT, URZ, URZ, URZ ;  /* 0x000000fffffff290 */ /* 0x000fe2000fffe0ff */
[----:B------:R-:W-:Y:S05]  /*86c0*/  @P0 BRA `(.L_x_1459) ;  /* 0x0000000800fc0947 */ /* 0x000fea0003800000 */
        /* <DEDUP_REMOVED lines=98> */
.L_x_1461:
[----:B------:R-:W-:Y:S05]  /*8cf0*/  BSYNC.RECONVERGENT B0 ;  /* 0x0000000000007941 */ /* 0x000fea0003800200 */
.L_x_1460:
        /* <DEDUP_REMOVED lines=92> */
.L_x_1459:
[----:B------:R-:W-:Y:S05]  /*92c0*/  BSYNC.RECONVERGENT B1 ;  /* 0x0000000000017941 */ /* 0x000fea0003800200 */
.L_x_1458:
[----:B------:R-:W-:Y:S01]  /*92d0*/  ISETP.NE.AND P0, PT, R119, RZ, PT ;  /* 0x000000ff7700720c */ /* 0x000fe20003f05270 */
[----:B------:R-:W-:Y:S11]  /*92e0*/  BSSY.RECONVERGENT B1, `(.L_x_1462) ;  /* 0x00000c4000017945 */ /* 0x000ff60003800200 */
[----:B------:R-:W-:Y:S01]  /*92f0*/  @!UPT UIADD3 URZ, UPT, UPT, URZ, URZ, URZ ;  /* 0x000000fffffff290 */ /* 0x000fe2000fffe0ff */
[----:B------:R-:W-:Y:S05]  /*9300*/  @!P0 BRA `(.L_x_1463) ;  /* 0x0000000c00048947 */ /* 0x000fea0003800000 */
[----:B----4-:R-:W4:Y:S01]  /*9310*/  LDC.64 R4, c[0x0][0x4a8] ;  /* 0x00012a00ff047b82 */ /* 0x010f220000000a00 */
[----:B------:R-:W-:Y:S07]  /*9320*/  BSSY.RECONVERGENT B0, `(.L_x_1464) ;  /* 0x0000063000007945 */ /* 0x000fee0003800200 */
[----:B------:R-:W1:Y:S08]  /*9330*/  LDC.64 R2, c[0x0][0x3b8] ;  /* 0x0000ee00ff027b82 */ /* 0x000e700000000a00 */
[----:B------:R-:W5:Y:S01]  /*9340*/  LDC R119, c[0x0][0x440] ;  /* 0x00011000ff777b82 */ /* 0x000f620000000800 */
[C---:B----4-:R-:W-:Y:S04]  /*9350*/  LEA R24, P0, R4.reuse, R10, 0x6 ;  /* 0x0000000a04187211 */ /* 0x050fe800078030ff */
[----:B------:R-:W-:Y:S02]  /*9360*/  LEA.HI.X R25, R4, R11, R5, 0x6, P0 ;  /* 0x0000000b04197211 */ /* 0x000fe400000f3405 */
[C---:B-1-3--:R-:W-:Y:S04]  /*9370*/  LEA R134, P0, R2.reuse, R78, 0x6 ;  /* 0x0000004e02867211 */ /* 0x04afe800078030ff */
[----:B------:R-:W-:Y:S02]  /*9380*/  LEA.HI.X R135, R2, R79, R3, 0x6, P0 ;  /* 0x0000004f02877211 */ /* 0x000fe400000f3403 */
[----:B-----5:R-:W-:Y:S11]  /*9390*/  ISETP.GE.AND P0, PT, R14, R119, PT ;  /* 0x000000770e00720c */ /* 0x020ff60003f06270 */
        /* <DEDUP_REMOVED lines=91> */
.L_x_1465:
[----:B------:R-:W-:Y:S05]  /*9950*/  BSYNC.RECONVERGENT B0 ;  /* 0x0000000000007941 */ /* 0x000fea0003800200 */
.L_x_1464:
        /* <DEDUP_REMOVED lines=92> */
.L_x_1463:
[----:B------:R-:W-:Y:S05]  /*9f20*/  BSYNC.RECONVERGENT B1 ;  /* 0x0000000000017941 */ /* 0x000fea0003800200 */
.L_x_1462:
        /* <DEDUP_REMOVED lines=11> */
[----:B-1-3--:R-:W-:Y:S03]  /*9fe0*/  IMAD.WIDE.U32 R134, R2, 0x60, R78 ;  /* 0x0000006002867825 */ /* 0x00afe600078e004e */
[----:B------:R-:W-:Y:S01]  /*9ff0*/  IADD3 R25, PT, PT, R25, R5, RZ ;  /* 0x0000000519197210 */ /* 0x000fe20007ffe0ff */
[----:B------:R-:W-:Y:S05]  /*a000*/  IMAD R3, R3, 0x60, RZ ;  /* 0x0000006003037824 */ /* 0x000fea00078e02ff */
[----:B------:R-:W-:Y:S01]  /*a010*/  IADD3 R135, PT, PT, R135, R3, RZ ;  /* 0x0000000387877210 */ /* 0x000fe20007ffe0ff */
[----:B------:R-:W-:Y:S06]  /*a020*/  @P0 BRA `(.L_x_1469) ;  /* 0x0000000400640947 */ /* 0x000fec0003800000 */
        /* <DEDUP_REMOVED lines=89> */
.L_x_1469:
[----:B------:R-:W-:Y:S05]  /*a5c0*/  BSYNC.RECONVERGENT B0 ;  /* 0x0000000000007941 */ /* 0x000fea0003800200 */
.L_x_1468:
[----:B------:R-:W-:Y:S11]  /*a5d0*/  ISETP.GE.AND P0, PT, R9, R55, PT ;  /* 0x000000370900720c */ /* 0x000ff60003f06270 */
[----:B------:R-:W-:Y:S02]  /*a5e0*/  @!UPT UIADD3 URZ, UPT, UPT, URZ, URZ, URZ ;  /* 0x000000fffffff290 */ /* 0x000fe4000fffe0ff */
[----:B------:R-:W-:Y:S05]  /*a5f0*/  @P0 BRA `(.L_x_1467) ;  /* 0x0000000400640947 */ /* 0x000fea0003800000 */
[C---:B------:R-:W-:Y:S01]  /*a600*/  ISETP.GE.AND P0, PT, R9.reuse, R13, PT ;  /* 0x0000000d0900720c */ /* 0x040fe20003f06270 */
[----:B------:R-:W3:Y:S11]  /*a610*/  LDG.E.128 R48, desc[UR6][R24.64+0x80] ;  /* 0x0000800618307981 */ /* 0x000ef6000c1e1d00 */
[----:B------:R-:W-:Y:S01]  /*a620*/  @!UPT UIADD3 URZ, UPT, UPT, URZ, URZ, URZ ;  /* 0x000000fffffff290 */ /* 0x000fe2000fffe0ff */
[----:B------:R-:W-:Y:S04]  /*a630*/  @!P0 ISETP.GE.U32.AND P1, PT, R9, R18, PT ;  /* 0x000000120900820c */ /* 0x000fe80003f26070 */
[----:B-12---:R-:W-:Y:S02]  /*a640*/  @!P0 SEL R56, R19, RZ, P1 ;  /* 0x000000ff13388207 */ /* 0x006fe40000800000 */
        /* <DEDUP_REMOVED lines=11> */
[----:B------:R-:W4:Y:S01]  /*a700*/  @!P0 LDG.E.128 R56, desc[UR6][R136.64+0x80] ;  /* 0x0000800688388981 */ /* 0x000f22000c1e1d00 */
[----:B------:R-:W-:Y:S02]  /*a710*/  @!P0 IADD3.X R37, PT, PT, R60, R85, RZ, P1, !PT ;  /* 0x000000553c258210 */ /* 0x000fe40000ffe4ff */
[----:B------:R-:W-:Y:S05]  /*a720*/  ISETP.GE.U32.OR P1, PT, R9, R18, P0 ;  /* 0x000000120900720c */ /* 0x000fea0000726470 */
[----:B------:R3:W5:Y:S01]  /*a730*/  @!P0 LDG.E.128 R44, desc[UR6][R36.64+0x80] ;  /* 0x00008006242c8981 */ /* 0x000762000c1e1d00 */
[--C-:B--2---:R-:W-:Y:S01]  /*a740*/  @!P0 HADD2.F32 R31, -RZ, R20.reuse.H0_H0 ;  /* 0x20000014ff1f8230 */ /* 0x104fe20000004100 */
[----:B---3--:R-:W-:Y:S01]  /*a750*/  @!P0 MOV R36, R48 ;  /* 0x0000003000248202 */ /* 0x008fe20000000f00 */
[----:B------:R-:W-:Y:S01]  /*a760*/  @!P0 HADD2.F32 R30, -RZ, R20.H1_H1 ;  /* 0x30000014ff1e8230 */ /* 0x000fe20000004100 */
[----:B------:R-:W-:Y:S01]  /*a770*/  @!P0 MOV R54, R49 ;  /* 0x0000003100368202 */ /* 0x000fe20000000f00 */
[----:B------:R-:W-:Y:S01]  /*a780*/  @!P0 HADD2.F32 R29, -RZ, R21.H0_H0 ;  /* 0x20000015ff1d8230 */ /* 0x000fe20000004100 */
[----:B------:R-:W-:Y:S01]  /*a790*/  @!P0 MOV R55, R51 ;  /* 0x0000003300378202 */ /* 0x000fe20000000f00 */
        /* <DEDUP_REMOVED lines=63> */
.L_x_1467:
[----:B------:R-:W-:Y:S05]  /*ab90*/  BSYNC.RECONVERGENT B1 ;  /* 0x0000000000017941 */ /* 0x000fea0003800200 */
.L_x_1466:
        /* <DEDUP_REMOVED lines=9> */
[C---:B-1-3--:R-:W-:Y:S04]  /*ac30*/  LEA R134, P0, R2.reuse, R78, 0x7 ;  /* 0x0000004e02867211 */ /* 0x04afe800078038ff */
[----:B------:R-:W-:Y:S01]  /*ac40*/  LEA.HI.X R135, R2, R79, R3, 0x7, P0 ;  /* 0x0000004f02877211 */ /* 0x000fe200000f3c03 */
[----:B------:R-:W-:Y:S08]  /*ac50*/  @P6 BRA `(.L_x_1473) ;  /* 0x0000000400646947 */ /* 0x000ff00003800000 */
[C---:B------:R-:W-:Y:S01]  /*ac60*/  ISETP.GE.AND P0, PT, R14.reuse, R13, PT ;  /* 0x0000000d0e00720c */ /* 0x040fe20003f06270 */
[----:B--2---:R-:W2:Y:S11]  /*ac70*/  LDG.E.128 R56, desc[UR6][R24.64] ;  /* 0x0000000618387981 */ /* 0x004eb6000c1e1d00 */
        /* <DEDUP_REMOVED lines=87> */
.L_x_1473:
[----:B------:R-:W-:Y:S05]  /*b1f0*/  BSYNC.RECONVERGENT B0 ;  /* 0x0000000000007941 */ /* 0x000fea0003800200 */
.L_x_1472:
        /* <DEDUP_REMOVED lines=25> */
[----:B------:R-:W-:Y:S01]  /*b390*/  @!P0 HADD2.F32 R30, -RZ, R20.H1_H1 ;  /* 0x30000014ff1e8230 */ /* 0x000fe20000004100 */
[----:B------:R-:W-:Y:S01]  /*b3a0*/  @!P0 MOV R54, R49 ;  /* 0x0000003100368202 */ /* 0x000fe20000000f00 */
[----:B------:R-:W-:Y:S01]  /*b3b0*/  @!P0 HADD2.F32 R29, -RZ, R21.H0_H0 ;  /* 0x20000015ff1d8230 */ /* 0x000fe20000004100 */
[----:B------:R-:W-:Y:S01]  /*b3c0*/  @!P0 MOV R55, R51 ;  /* 0x0000003300378202 */ /* 0x000fe20000000f00 */
[----:B------:R-:W-:Y:S02]  /*b3d0*/  @!P0 HADD2.F32 R37, -RZ, R36.H0_H0 ;  /* 0x20000024ff258230 */ /* 0x000fe40000004100 */
[--C-:B----4-:R-:W-:Y:S02]  /*b3e0*/  @!P0 HADD2.F32 R34, -RZ, R56.reuse.H0_H0 ;  /* 0x20000038ff228230 */ /* 0x110fe40000004100 */
        /* <DEDUP_REMOVED lines=61> */
.L_x_1471:
[----:B------:R-:W-:Y:S05]  /*b7c0*/  BSYNC.RECONVERGENT B1 ;  /* 0x0000000000017941 */ /* 0x000fea0003800200 */
.L_x_1470:
        /* <DEDUP_REMOVED lines=103> */
.L_x_1477:
[----:B------:R-:W-:Y:S05]  /*be40*/  BSYNC.RECONVERGENT B0 ;  /* 0x0000000000007941 */ /* 0x000fea0003800200 */
.L_x_1476:
[----:B------:R-:W-:Y:S11]  /*be50*/  ISETP.GE.AND P0, PT, R9, R55, PT ;  /* 0x000000370900720c */ /* 0x000ff60003f06270 */
[----:B------:R-:W-:Y:S02]  /*be60*/  @!UPT UIADD3 URZ, UPT, UPT, URZ, URZ, URZ ;  /* 0x000000fffffff290 */ /* 0x000fe4000fffe0ff */
[----:B------:R-:W-:Y:S05]  /*be70*/  @P0 BRA `(.L_x_1475) ;  /* 0x0000000400640947 */ /* 0x000fea0003800000 */
        /* <DEDUP_REMOVED lines=13> */
[----:B------:R-:W4:Y:S01]  /*bf50*/  @!P0 LDG.E.128 R20, desc[UR6][R22.64+0x80] ;  /* 0x0000800616148981 */ /* 0x000f22000c1e1d00 */
[C---:B------:R-:W-:Y:S02]  /*bf60*/  @!P0 IADD3.X R33, PT, PT, R0.reuse, R83, RZ, P1, !PT ;  /* 0x0000005300218210 */ /* 0x040fe40000ffe4ff */
[----:B------:R-:W-:Y:S04]  /*bf70*/  @!P0 IADD3 R30, P1, PT, R3, R84, RZ ;  /* 0x00000054031e8210 */ /* 0x000fe80007f3e0ff */
[----:B------:R-:W-:Y:S01]  /*bf80*/  @!P0 IADD3.X R31, PT, PT, R0, R85, RZ, P1, !PT ;  /* 0x00000055001f8210 */ /* 0x000fe20000ffe4ff */
[----:B------:R-:W5:Y:S01]  /*bf90*/  @!P0 LDG.E.128 R32, desc[UR6][R32.64+0x80] ;  /* 0x0000800620208981 */ /* 0x000f62000c1e1d00 */
[----:B------:R-:W-:Y:S07]  /*bfa0*/  ISETP.GE.U32.OR P1, PT, R9, R18, P0 ;  /* 0x000000120900720c */ /* 0x000fee0000726470 */
[----:B------:R2:W2:Y:S01]  /*bfb0*/  @!P0 LDG.E.128 R36, desc[UR6][R30.64+0x80] ;  /* 0x000080061e248981 */ /* 0x0004a2000c1e1d00 */
[--C-:B----4-:R-:W-:Y:S01]  /*bfc0*/  @!P0 HADD2.F32 R26, -RZ, R20.reuse.H1_H1 ;  /* 0x30000014ff1a8230 */ /* 0x110fe20000004100 */
[----:B---3--:R-:W-:Y:S01]  /*bfd0*/  @!P0 MOV R28, R40 ;  /* 0x00000028001c8202 */ /* 0x008fe20000000f00 */
[----:B------:R-:W-:Y:S01]  /*bfe0*/  @!P0 HADD2.F32 R27, -RZ, R20.H0_H0 ;  /* 0x20000014ff1b8230 */ /* 0x000fe20000004100 */
[----:B------:R-:W-:Y:S01]  /*bff0*/  @!P0 MOV R44, R41 ;  /* 0x00000029002c8202 */ /* 0x000fe20000000f00 */
[--C-:B------:R-:W-:Y:S01]  /*c000*/  @!P0 HADD2.F32 R3, -RZ, R21.reuse.H0_H0 ;  /* 0x20000015ff038230 */ /* 0x100fe20000004100 */
[----:B------:R-:W-:Y:S01]  /*c010*/  @!P0 MOV R45, R43 ;  /* 0x0000002b002d8202 */ /* 0x000fe20000000f00 */
[----:B------:R-:W-:Y:S02]  /*c020*/  @!P0 HADD2.F32 R4, -RZ, R21.H1_H1 ;  /* 0x30000015ff048230 */ /* 0x000fe40000004100 */
[--C-:B-----5:R-:W-:Y:S02]  /*c030*/  @!P0 HADD2.F32 R29, -RZ, R32.reuse.H1_H1 ;  /* 0x30000020ff1d8230 */ /* 0x120fe40000004100 */
        /* <DEDUP_REMOVED lines=11> */
[----:B--2---:R-:W-:Y:S02]  /*c0f0*/  @!P0 HADD2.F32 R31, -RZ, R28.H1_H1 ;  /* 0x3000001cff1f8230 */ /* 0x004fe40000004100 */
        /* <DEDUP_REMOVED lines=49> */
.L_x_1475:
[----:B------:R-:W-:Y:S05]  /*c410*/  BSYNC.RECONVERGENT B1 ;  /* 0x0000000000017941 */ /* 0x000fea0003800200 */
.L_x_1474:
        /* <DEDUP_REMOVED lines=103> */
.L_x_1481:
[----:B------:R-:W-:Y:S05]  /*ca90*/  BSYNC.RECONVERGENT B0 ;  /* 0x0000000000007941 */ /* 0x000fea0003800200 */
.L_x_1480:
        /* <DEDUP_REMOVED lines=92> */
.L_x_1479:
[----:B------:R-:W-:Y:S05]  /*d060*/  BSYNC.RECONVERGENT B1 ;  /* 0x0000000000017941 */ /* 0x000fea0003800200 */
.L_x_1478:
        /* <DEDUP_REMOVED lines=104> */
.L_x_1485:
[----:B------:R-:W-:Y:S05]  /*d6f0*/  BSYNC.RECONVERGENT B0 ;  /* 0x0000000000007941 */ /* 0x000fea0003800200 */
.L_x_1484:
        /* <DEDUP_REMOVED lines=90> */
.L_x_1483:
[----:B------:R-:W-:Y:S05]  /*dca0*/  BSYNC.RECONVERGENT B1 ;  /* 0x0000000000017941 */ /* 0x000fea0003800200 */
.L_x_1482:
[----:B------:R-:W5:Y:S08]  /*dcb0*/  LDC R3, c[0x0][0x450] ;  /* 0x00011400ff037b82 */ /* 0x000f700000000800 */
[----:B------:R-:W1:Y:S01]  /*dcc0*/  LDC R13, c[0x0][0x450] ;  /* 0x00011400ff0d7b82 */ /* 0x000e620000000800 */
[----:B-----5:R-:W-:Y:S05]  /*dcd0*/  IMAD.U32 R3, R3, -0x40, RZ ;  /* 0xffffffc003037824 */ /* 0x020fea00078e00ff */
[C---:B------:R-:W-:Y:S02]  /*dce0*/  LEA R84, P1, R3.reuse, R84, 0x1 ;  /* 0x0000005403547211 */ /* 0x040fe400078208ff */
[C---:B------:R-:W-:Y:S02]  /*dcf0*/  LEA R82, P0, R3.reuse, R82, 0x1 ;  /* 0x0000005203527211 */ /* 0x040fe400078008ff */
[C---:B------:R-:W-:Y:S02]  /*dd00*/  LEA.HI.X.SX32 R85, R3.reuse, R85, 0x1, P1 ;  /* 0x0000005503557211 */ /* 0x040fe400008f0eff */
[----:B-1----:R-:W-:Y:S09]  /*dd10*/  LEA.HI.X.SX32 R83, R3, R83, 0x1, P0 ;  /* 0x0000005303537211 */ /* 0x002ff200000f0eff */
.L_x_1420:
[----:B------:R-:W-:Y:S05]  /*dd20*/  BSYNC.RECONVERGENT B2 ;  /* 0x0000000000027941 */ /* 0x000fea0003800200 */
.L_x_1404:
        /* <DEDUP_REMOVED lines=90> */
.L_x_1486:
[----:B------:R-:W-:Y:S02]  /*e2d0*/  IADD3 R80, P1, PT, R80, R87, RZ ;  /* 0x0000005750507210 */ /* 0x000fe40007f3e0ff */
[----:B------:R-:W-:Y:S03]  /*e2e0*/  IADD3 R10, P0, PT, R10, R89, RZ ;  /* 0x000000590a0a7210 */ /* 0x000fe60007f1e0ff */
[----:B------:R-:W-:Y:S02]  /*e2f0*/  IMAD.X R81, R81, 0x1, R86, P1 ;  /* 0x0000000151517824 */ /* 0x000fe400008e0656 */
[----:B------:R-:W-:Y:S01]  /*e300*/  IMAD.X R11, R11, 0x1, R88, P0 ;  /* 0x000000010b0b7824 */ /* 0x000fe200000e0658 */
[----:B------:R-:W-:Y:S07]  /*e310*/  @P2 BRA `(.L_x_1487) ;  /* 0xffffff4800042947 */ /* 0x000fee000383ffff */
.L_x_1387:
[----:B------:R-:W1:Y:S01]  /*e320*/  LDC R8, c[0x0][0x450] ;  /* 0x00011400ff087b82 */ /* 0x000e620000000800 */
        /* <DEDUP_REMOVED lines=42> */
.L_x_1491:
[----:B------:R-:W-:Y:S05]  /*e5d0*/  BSYNC.RECONVERGENT B0 ;  /* 0x0000000000007941 */ /* 0x000fea0003800200 */
.L_x_1490:
        /* <DEDUP_REMOVED lines=17> */
.L_x_1493:
[----:B------:R-:W-:Y:S05]  /*e6f0*/  BSYNC.RECONVERGENT B0 ;  /* 0x0000000000007941 */ /* 0x000fea0003800200 */
.L_x_1492:
        /* <DEDUP_REMOVED lines=17> */
.L_x_1495:
[----:B------:R-:W-:Y:S05]  /*e810*/  BSYNC.RECONVERGENT B0 ;  /* 0x0000000000007941 */ /* 0x000fea0003800200 */
.L_x_1494:
        /* <DEDUP_REMOVED lines=17> */
.L_x_1489:
        /* <DEDUP_REMOVED lines=43> */
[----:B-----5:R-:W-:Y:S01]  /*ebe0*/  MOV R30, R18 ;  /* 0x00000012001e7202 */ /* 0x020fe20000000f00 */
[----:B------:R-:W-:Y:S02]  /*ebf0*/  HADD2.F32 R23, -RZ, R19.H1_H1 ;  /* 0x30000013ff177230 */ /* 0x000fe40000004100 */
[--C-:B------:R-:W-:Y:S02]  /*ec00*/  HADD2.F32 R32, -RZ, R17.reuse.H0_H0 ;  /* 0x20000011ff207230 */ /* 0x100fe40000004100 */
[----:B------:R-:W-:-:S02]  /*ec10*/  HADD2.F32 R34, -RZ, R17.H1_H1 ;  /* 0x30000011ff227230 */ /* 0x000fc40000004100 */
[----:B------:R-:W-:Y:S02]  /*ec20*/  HADD2.F32 R36, -RZ, R19.H0_H0 ;  /* 0x20000013ff247230 */ /* 0x000fe40000004100 */
[----:B--2---:R-:W-:Y:S02]  /*ec30*/  HADD2.F32 R18, -RZ, R7.H1_H1 ;  /* 0x30000007ff127230 */ /* 0x004fe40000004100 */
[----:B---3--:R-:W-:Y:S02]  /*ec40*/  HADD2.F32 R13, -RZ, R5.H1_H1 ;  /* 0x30000005ff0d7230 */ /* 0x008fe40000004100 */
        /* <DEDUP_REMOVED lines=30> */
.L_x_1503:
[----:B------:R-:W-:Y:S05]  /*ee30*/  BSYNC.RECONVERGENT B0 ;  /* 0x0000000000007941 */ /* 0x000fea0003800200 */
.L_x_1502:
[----:B-----5:R-:W-:Y:S01]  /*ee40*/  IMAD.MOV.U32 R6, RZ, RZ, R18 ;  /* 0x000000ffff067224 */ /* 0x020fe200078e0012 */
[----:B------:R-:W-:Y:S01]  /*ee50*/  MOV R4, R16 ;  /* 0x0000001000047202 */ /* 0x000fe20000000f00 */
[----:B------:R-:W-:Y:S01]  /*ee60*/  IMAD.MOV.U32 R7, RZ, RZ, R19 ;  /* 0x000000ffff077224 */ /* 0x000fe200078e0013 */
[----:B------:R-:W-:Y:S02]  /*ee70*/  MOV R5, R17 ;  /* 0x0000001100057202 */ /* 0x000fe40000000f00 */
.L_x_1501:
[----:B------:R-:W-:Y:S05]  /*ee80*/  BSYNC.RECONVERGENT B1 ;  /* 0x0000000000017941 */ /* 0x000fea0003800200 */
.L_x_1500:
        /* <DEDUP_REMOVED lines=11> */
[----:B------:R3:W4:Y:S01]  /*ef40*/  LDG.E.64 R6, desc[UR6][R24.64+0x40] ;  /* 0x0000400618067981 */ /* 0x000722000c1e1b00 */
[----:B-----5:R-:W-:Y:S01]  /*ef50*/  MOV R23, R18 ;  /* 0x0000001200177202 */ /* 0x020fe20000000f00 */
[--C-:B------:R-:W-:Y:S02]  /*ef60*/  HADD2.F32 R30, -RZ, R17.reuse.H0_H0 ;  /* 0x20000011ff1e7230 */ /* 0x100fe40000004100 */
[----:B------:R-:W-:Y:S02]  /*ef70*/  HADD2.F32 R32, -RZ, R17.H1_H1 ;  /* 0x30000011ff207230 */ /* 0x000fe40000004100 */
[----:B------:R-:W-:-:S02]  /*ef80*/  HADD2.F32 R21, -RZ, R19.H1_H1 ;  /* 0x30000013ff157230 */ /* 0x000fc40000004100 */
[----:B---3--:R-:W-:Y:S02]  /*ef90*/  HADD2.F32 R25, -RZ, R19.H0_H0 ;  /* 0x20000013ff197230 */ /* 0x008fe40000004100 */
[----:B--2---:R-:W-:Y:S02]  /*efa0*/  HADD2.F32 R10, -RZ, R5.H1_H1 ;  /* 0x30000005ff0a7230 */ /* 0x004fe40000004100 */
[----:B------:R-:W-:Y:S02]  /*efb0*/  HADD2.F32 R13, -RZ, R4.H1_H1 ;  /* 0x30000004ff0d7230 */ /* 0x000fe40000004100 */
[--C-:B----4-:R-:W-:Y:S02]  /*efc0*/  HADD2.F32 R18, -RZ, R6.reuse.H1_H1 ;  /* 0x30000006ff127230 */ /* 0x110fe40000004100 */
        /* <DEDUP_REMOVED lines=29> */
.L_x_1505:
[----:B------:R-:W-:Y:S05]  /*f1a0*/  BSYNC.RECONVERGENT B0 ;  /* 0x0000000000007941 */ /* 0x000fea0003800200 */
.L_x_1504:
[----:B-----5:R3:W-:Y:S02]  /*f1b0*/  STS.128 [R0+0x2000], R16 ;  /* 0x0020001000007388 */ /* 0x0207e40000000c00 */
.L_x_1499:
[----:B------:R-:W-:Y:S05]  /*f1c0*/  BSYNC.RECONVERGENT B2 ;  /* 0x0000000000027941 */ /* 0x000fea0003800200 */
.L_x_1498:
        /* <DEDUP_REMOVED lines=64> */
.L_x_1511:
[----:B------:R-:W-:Y:S05]  /*f5d0*/  BSYNC.RECONVERGENT B0 ;  /* 0x0000000000007941 */ /* 0x000fea0003800200 */
.L_x_1510:
[----:B-----5:R1:W-:Y:S02]  /*f5e0*/  STS.128 [R0+0x800], R16 ;  /* 0x0008001000007388 */ /* 0x0203e40000000c00 */
.L_x_1509:
[----:B------:R-:W-:Y:S05]  /*f5f0*/  BSYNC.RECONVERGENT B1 ;  /* 0x0000000000017941 */ /* 0x000fea0003800200 */
.L_x_1508:
        /* <DEDUP_REMOVED lines=29> */
[----:B-1----:R-:W-:Y:S01]  /*f7d0*/  FMUL.FTZ R32, R30, R13 ;  /* 0x0000000d1e207220 */ /* 0x002fe20000410000 */
[----:B------:R-:W-:-:S02]  /*f7e0*/  HADD2.F32 R6, -RZ, R6.H0_H0 ;  /* 0x20000006ff067230 */ /* 0x000fc40000004100 */
[-C--:B------:R-:W-:Y:S01]  /*f7f0*/  FMUL.FTZ R21, R21, R17.reuse ;  /* 0x0000001115157220 */ /* 0x080fe20000410000 */
[C---:B------:R-:W-:Y:S01]  /*f800*/  FFMA.FTZ R28, R19.reuse, R17, -R28 ;  /* 0x00000011131c7223 */ /* 0x040fe2000001081c */
[----:B------:R-:W-:Y:S02]  /*f810*/  HADD2.F32 R17, -RZ, R16.H1_H1 ;  /* 0x30000010ff117230 */ /* 0x000fe40000004100 */
[----:B------:R-:W-:Y:S01]  /*f820*/  FMUL.FTZ R30, R30, R18 ;  /* 0x000000121e1e7220 */ /* 0x000fe20000410000 */
[----:B------:R-:W-:Y:S01]  /*f830*/  FFMA.FTZ R21, R19, R10, R21 ;  /* 0x0000000a13157223 */ /* 0x000fe20000010015 */
[----:B------:R-:W-:Y:S02]  /*f840*/  HADD2.F32 R4, -RZ, R4.H0_H0 ;  /* 0x20000004ff047230 */ /* 0x000fe40000004100 */
[C---:B------:R-:W-:Y:S01]  /*f850*/  FFMA.FTZ R32, R25.reuse, R18, -R32 ;  /* 0x0000001219207223 */ /* 0x040fe20000010820 */
[----:B------:R-:W-:Y:S02]  /*f860*/  HADD2.F32 R5, -RZ, R5.H0_H0 ;  /* 0x20000005ff057230 */ /* 0x000fe40000004100 */
[----:B------:R-:W-:Y:S01]  /*f870*/  FFMA.FTZ R13, R25, R13, R30 ;  /* 0x0000000d190d7223 */ /* 0x000fe2000001001e */
[----:B------:R-:W-:-:S02]  /*f880*/  HADD2.F32 R10, -RZ, R23.H1_H1 ;  /* 0x30000017ff0a7230 */ /* 0x000fc40000004100 */
[----:B------:R-:W-:Y:S02]  /*f890*/  HADD2.F32 R7, -RZ, R7.H0_H0 ;  /* 0x20000007ff077230 */ /* 0x000fe40000004100 */
        /* <DEDUP_REMOVED lines=15> */
.L_x_1513:
[----:B------:R-:W-:Y:S05]  /*f990*/  BSYNC.RECONVERGENT B0 ;  /* 0x0000000000007941 */ /* 0x000fea0003800200 */
.L_x_1512:
[----:B-----5:R3:W-:Y:S02]  /*f9a0*/  STS.128 [R0+0x2800], R16 ;  /* 0x0028001000007388 */ /* 0x0207e40000000c00 */
.L_x_1507:
[----:B------:R-:W-:Y:S05]  /*f9b0*/  BSYNC.RECONVERGENT B2 ;  /* 0x0000000000027941 */ /* 0x000fea0003800200 */
.L_x_1506:
[----:B------:R-:W-:Y:S01]  /*f9c0*/  IADD3 R30, PT, PT, R130, 0x20, RZ ;  /* 0x00000020821e7810 */ /* 0x000fe20007ffe0ff */
[----:B------:R-:W-:Y:S03]  /*f9d0*/  BSSY.RECONVERGENT B2, `(.L_x_1514) ;  /* 0x000007f000027945 */ /* 0x000fe60003800200 */
[----:B------:R-:W-:-:S13]  /*f9e0*/  ISETP.GE.AND P0, PT, R30, R11, PT ;  /* 0x0000000b1e00720c */ /* 0x000fda0003f06270 */
[----:B------:R-:W-:Y:S05]  /*f9f0*/  @P0 BRA `(.L_x_1515) ;  /* 0x0000000400f00947 */ /* 0x000fea0003800000 */
[----:B------:R-:W1:Y:S01]  /*fa00*/  LDC R10, c[0x0][0x440] ;  /* 0x00011000ff0a7b82 */ /* 0x000e620000000800 */
[----:B------:R-:W-:Y:S01]  /*fa10*/  LEA R36, P1, R2, R26, 0x6 ;  /* 0x0000001a02247211 */ /* 0x000fe200078230ff */
[----:B------:R-:W-:Y:S01]  /*fa20*/  BSSY.RECONVERGENT B1, `(.L_x_1516) ;  /* 0x000003e000017945 */ /* 0x000fe20003800200 */
[----:B-----5:R-:W-:Y:S02]  /*fa30*/  IMAD.SHL.U32 R13, R12, 0x20, RZ ;  /* 0x000000200c0d7824 */ /* 0x020fe400078e00ff */
[----:B------:R-:W-:Y:S02]  /*fa40*/  LEA.HI.X R37, R2, R27, R3, 0x6, P1 ;  /* 0x0000001b02257211 */ /* 0x000fe400008f3403 */
        /* <DEDUP_REMOVED lines=17> */
[----:B------:R-:W2:Y:S04]  /*fb60*/  LDG.E.64 R6, desc[UR6][R34.64] ;  /* 0x0000000622067981 */ /* 0x000ea8000c1e1b00 */
[----:B------:R-:W4:Y:S01]  /*fb70*/  LDG.E.64 R4, desc[UR6][R38.64] ;  /* 0x0000000626047981 */ /* 0x000f22000c1e1b00 */
[----:B-----5:R-:W-:Y:S01]  /*fb80*/  MOV R25, R18 ;  /* 0x0000001200197202 */ /* 0x020fe20000000f00 */
[--C-:B------:R-:W-:Y:S02]  /*fb90*/  HADD2.F32 R29, -RZ, R17.reuse.H0_H0 ;  /* 0x20000011ff1d7230 */ /* 0x100fe40000004100 */
[----:B------:R-:W-:Y:S02]  /*fba0*/  HADD2.F32 R32, -RZ, R17.H1_H1 ;  /* 0x30000011ff207230 */ /* 0x000fe40000004100 */
[----:B------:R-:W-:-:S02]  /*fbb0*/  HADD2.F32 R28, -RZ, R19.H1_H1 ;  /* 0x30000013ff1c7230 */ /* 0x000fc40000004100 */
[----:B------:R-:W-:Y:S02]  /*fbc0*/  HADD2.F32 R31, -RZ, R19.H0_H0 ;  /* 0x20000013ff1f7230 */ /* 0x000fe40000004100 */
[----:B--2---:R-:W-:Y:S02]  /*fbd0*/  HADD2.F32 R23, -RZ, R6.H1_H1 ;  /* 0x30000006ff177230 */ /* 0x004fe40000004100 */
[----:B----4-:R-:W-:Y:S02]  /*fbe0*/  HADD2.F32 R18, -RZ, R4.H1_H1 ;  /* 0x30000004ff127230 */ /* 0x010fe40000004100 */
[----:B------:R-:W-:Y:S02]  /*fbf0*/  HADD2.F32 R17, -RZ, R5.H1_H1 ;  /* 0x30000005ff117230 */ /* 0x000fe40000004100 */
[C---:B------:R-:W-:Y:S01]  /*fc00*/  FMUL.FTZ R19, R32.reuse, R23 ;  /* 0x0000001720137220 */ /* 0x040fe20000410000 */
[----:B------:R-:W-:Y:S02]  /*fc10*/  HADD2.F32 R21, -RZ, R7.H1_H1 ;  /* 0x30000007ff157230 */ /* 0x000fe40000004100 */
[-C--:B------:R-:W-:Y:S01]  /*fc20*/  FMUL.FTZ R34, R32, R18.reuse ;  /* 0x0000001220227220 */ /* 0x080fe20000410000 */
[C---:B------:R-:W-:Y:S01]  /*fc30*/  FMUL.FTZ R32, R28.reuse, R17 ;  /* 0x000000111c207220 */ /* 0x040fe20000410000 */
[----:B------:R-:W-:Y:S01]  /*fc40*/  FFMA.FTZ R19, R29, R18, R19 ;  /* 0x000000121d137223 */ /* 0x000fe20000010013 */
[----:B------:R-:W-:Y:S01]  /*fc50*/  FMUL.FTZ R28, R28, R21 ;  /* 0x000000151c1c7220 */ /* 0x000fe20000410000 */
[----:B------:R-:W-:-:S02]  /*fc60*/  HADD2.F32 R6, -RZ, R6.H0_H0 ;  /* 0x20000006ff067230 */ /* 0x000fc40000004100 */
[----:B------:R-:W-:Y:S01]  /*fc70*/  FFMA.FTZ R32, R31, R21, -R32 ;  /* 0x000000151f207223 */ /* 0x000fe20000010820 */
[----:B------:R-:W-:Y:S02]  /*fc80*/  HADD2.F32 R21, -RZ, R16.H1_H1 ;  /* 0x30000010ff157230 */ /* 0x000fe40000004100 */
[----:B------:R-:W-:Y:S02]  /*fc90*/  HADD2.F32 R4, -RZ, R4.H0_H0 ;  /* 0x20000004ff047230 */ /* 0x000fe40000004100 */
[----:B------:R-:W-:Y:S02]  /*fca0*/  HADD2.F32 R5, -RZ, R5.H0_H0 ;  /* 0x20000005ff057230 */ /* 0x000fe40000004100 */
[----:B------:R-:W-:Y:S02]  /*fcb0*/  HADD2.F32 R18, -RZ, R25.H1_H1 ;  /* 0x30000019ff127230 */ /* 0x000fe40000004100 */
[----:B------:R-:W-:Y:S01]  /*fcc0*/  FFMA.FTZ R34, R29, R23, -R34 ;  /* 0x000000171d227223 */ /* 0x000fe20000010822 */
[----:B------:R-:W-:-:S02]  /*fcd0*/  HADD2.F32 R7, -RZ, R7.H0_H0 ;  /* 0x20000007ff077230 */ /* 0x000fc40000004100 */
[----:B------:R-:W-:Y:S01]  /*fce0*/  FFMA.FTZ R17, R31, R17, R28 ;  /* 0x000000111f117223 */ /* 0x000fe2000001001c */
        /* <DEDUP_REMOVED lines=15> */
.L_x_1519:
[----:B------:R-:W-:Y:S05]  /*fde0*/  BSYNC.RECONVERGENT B0 ;  /* 0x0000000000007941 */ /* 0x000fea0003800200 */
.L_x_1518:
[----:B-----5:R1:W-:Y:S02]  /*fdf0*/  STS.128 [R0+0x1000], R16 ;  /* 0x0010001000007388 */ /* 0x0203e40000000c00 */
.L_x_1517:
[----:B------:R-:W-:Y:S05]  /*fe00*/  BSYNC.RECONVERGENT B1 ;  /* 0x0000000000017941 */ /* 0x000fea0003800200 */
.L_x_1516:
        /* <DEDUP_REMOVED lines=57> */
.L_x_1521:
[----:B------:R-:W-:Y:S05]  /*101a0*/  BSYNC.RECONVERGENT B0 ;  /* 0x0000000000007941 */ /* 0x000fea0003800200 */
.L_x_1520:
[----:B-----5:R3:W-:Y:S02]  /*101b0*/  STS.128 [R0+0x3000], R16 ;  /* 0x0030001000007388 */ /* 0x0207e40000000c00 */
.L_x_1515:
[----:B------:R-:W-:Y:S05]  /*101c0*/  BSYNC.RECONVERGENT B2 ;  /* 0x0000000000027941 */ /* 0x000fea0003800200 */
.L_x_1514:
[----:B-1-3--:R-:W-:-:S04]  /*101d0*/  IADD3 R36, PT, PT, R130, 0x30, RZ ;  /* 0x0000003082247810 */ /* 0x00afc80007ffe0ff */
[----:B------:R-:W-:-:S13]  /*101e0*/  ISETP.GE.AND P0, PT, R36, R11, PT ;  /* 0x0000000b2400720c */ /* 0x000fda0003f06270 */
[----:B------:R-:W-:Y:S05]  /*101f0*/  @P0 BRA `(.L_x_1496) ;  /* 0x0000003400c40947 */ /* 0x000fea0003800000 */
[----:B--2---:R-:W1:Y:S01]  /*10200*/  LDC R6, c[0x0][0x440] ;  /* 0x00011000ff067b82 */ /* 0x004e620000000800 */
[----:B------:R-:W-:Y:S01]  /*10210*/  IMAD R3, R3, 0x60, RZ ;  /* 0x0000006003037824 */ /* 0x000fe200078e02ff */
[----:B------:R-:W-:Y:S01]  /*10220*/  BSSY.RECONVERGENT B1, `(.L_x_1522) ;  /* 0x000003e000017945 */ /* 0x000fe20003800200 */
[----:B------:R-:W-:-:S04]  /*10230*/  IMAD.WIDE.U32 R28, R2, 0x60, R26 ;  /* 0x00000060021c7825 */ /* 0x000fc800078e001a */
[----:B------:R-:W-:Y:S01]  /*10240*/  IMAD R7, R12, 0x30, RZ ;  /* 0x000000300c077824 */ /* 0x000fe200078e02ff */
[----:B------:R-:W-:Y:S02]  /*10250*/  IADD3 R29, PT, PT, R29, R3, RZ ;  /* 0x000000031d1d7210 */ /* 0x000fe40007ffe0ff */
[----:B-1----:R-:W-:-:S13]  /*10260*/  ISETP.GE.AND P0, PT, R14, R6, PT ;  /* 0x000000060e00720c */ /* 0x002fda0003f06270 */
[----:B------:R1:W-:Y:S01]  /*10270*/  @P0 STS.128 [R0+0x1800], RZ ;  /* 0x001800ff00000388 */ /* 0x0003e20000000c00 */
[----:B------:R-:W-:Y:S05]  /*10280*/  @P0 BRA `(.L_x_1523) ;  /* 0x0000000000dc0947 */ /* 0x000fea0003800000 */
[----:B------:R2:W5:Y:S01]  /*10290*/  LDG.E.128 R16, desc[UR6][R28.64] ;  /* 0x000000061c107981 */ /* 0x000562000c1e1d00 */
[----:B------:R-:W-:Y:S01]  /*102a0*/  ISETP.GE.AND P0, PT, R14, R8, PT ;  /* 0x000000080e00720c */ /* 0x000fe20003f06270 */
[----:B------:R-:W-:-:S12]  /*102b0*/  BSSY.RECONVERGENT B0, `(.L_x_1524) ;  /* 0x0000033000007945 */ /* 0x000fd80003800200 */
[----:B------:R-:W-:Y:S05]  /*102c0*/  @P0 BRA `(.L_x_1525) ;  /* 0x0000000000c40947 */ /* 0x000fea0003800000 */
[----:B------:R-:W3:Y:S01]  /*102d0*/  LDCU.64 UR8, c[0x0][0x4d0] ;  /* 0x00009a00ff0877ac */ /* 0x000ee20008000a00 */
[C---:B------:R-:W-:Y:S01]  /*102e0*/  IADD3 R3, P0, PT, R7.reuse, R20, RZ ;  /* 0x0000001407037210 */ /* 0x040fe20007f1e0ff */
[----:B------:R-:W1:Y:S03]  /*102f0*/  LDCU.64 UR10, c[0x0][0x4c8] ;  /* 0x00009900ff0a77ac */ /* 0x000e660008000a00 */
[----:B------:R-:W-:Y:S02]  /*10300*/  LEA.HI.X.SX32 R2, R7, R22, 0x1, P0 ;  /* 0x0000001607027211 */ /* 0x000fe400000f0eff */
[C---:B------:R-:W-:Y:S02]  /*10310*/  SHF.L.U32 R4, R3.reuse, 0x1, RZ ;  /* 0x0000000103047819 */ /* 0x040fe400000006ff */
[----:B------:R-:W-:Y:S02]  /*10320*/  SHF.L.U64.HI R2, R3, 0x1, R2 ;  /* 0x0000000103027819 */ /* 0x000fe40000010202 */
[----:B---3--:R-:W-:-:S02]  /*10330*/  IADD3 R38, P0, PT, R4, UR8, RZ ;  /* 0x0000000804267c10 */ /* 0x008fc4000ff1e0ff */
[----:B-1----:R-:W-:Y:S02]  /*10340*/  IADD3 R34, P1, PT, R4, UR10, RZ ;  /* 0x0000000a04227c10 */ /* 0x002fe4000ff3e0ff */
[C---:B------:R-:W-:Y:S02]  /*10350*/  IADD3.X R39, PT, PT, R2.reuse, UR9, RZ, P0, !PT ;  /* 0x0000000902277c10 */ /* 0x040fe400087fe4ff */
[----:B------:R-:W-:-:S03]  /*10360*/  IADD3.X R35, PT, PT, R2, UR11, RZ, P1, !PT ;  /* 0x0000000b02237c10 */ /* 0x000fc60008ffe4ff */
[----:B------:R-:W3:Y:S04]  /*10370*/  LDG.E.64 R2, desc[UR6][R38.64] ;  /* 0x0000000626027981 */ /* 0x000ee8000c1e1b00 */
[----:B------:R1:W4:Y:S01]  /*10380*/  LDG.E.64 R4, desc[UR6][R34.64] ;  /* 0x0000000622047981 */ /* 0x000322000c1e1b00 */
[--C-:B-----5:R-:W-:Y:S02]  /*10390*/  HADD2.F32 R32, -RZ, R17.reuse.H1_H1 ;  /* 0x30000011ff207230 */ /* 0x120fe40000004100 */
[----:B------:R-:W-:Y:S02]  /*103a0*/  HADD2.F32 R26, -RZ, R17.H0_H0 ;  /* 0x20000011ff1a7230 */ /* 0x000fe40000004100 */
[--C-:B------:R-:W-:Y:S02]  /*103b0*/  HADD2.F32 R17, -RZ, R19.reuse.H1_H1 ;  /* 0x30000013ff117230 */ /* 0x100fe40000004100 */
[----:B-1----:R-:W-:-:S02]  /*103c0*/  HADD2.F32 R34, -RZ, R19.H0_H0 ;  /* 0x20000013ff227230 */ /* 0x002fc40000004100 */
[----:B---3--:R-:W-:Y:S02]  /*103d0*/  HADD2.F32 R11, -RZ, R2.H1_H1 ;  /* 0x30000002ff0b7230 */ /* 0x008fe40000004100 */
        /* <DEDUP_REMOVED lines=8> */
[-C--:B------:R-:W-:Y:S01]  /*10460*/  FMUL.FTZ R17, R17, R12.reuse ;  /* 0x0000000c11117220 */ /* 0x080fe20000410000 */
[----:B------:R-:W-:Y:S01]  /*10470*/  FFMA.FTZ R19, R34, R12, -R19 ;  /* 0x0000000c22137223 */ /* 0x000fe20000010813 */
[C---:B------:R-:W-:Y:S01]  /*10480*/  FFMA.FTZ R32, R26.reuse, R11, R32 ;  /* 0x0000000b1a207223 */ /* 0x040fe20000010020 */
[----:B------:R-:W-:Y:S02]  /*10490*/  HADD2.F32 R11, -RZ, R16.H1_H1 ;  /* 0x30000010ff0b7230 */ /* 0x000fe40000004100 */
[----:B------:R-:W-:Y:S01]  /*104a0*/  FFMA.FTZ R21, R26, R13, -R21 ;  /* 0x0000000d1a157223 */ /* 0x000fe20000010815 */
[----:B------:R-:W-:Y:S02]  /*104b0*/  HADD2.F32 R3, -RZ, R3.H0_H0 ;  /* 0x20000003ff037230 */ /* 0x000fe40000004100 */
[----:B------:R-:W-:Y:S01]  /*104c0*/  FFMA.FTZ R10, R34, R10, R17 ;  /* 0x0000000a220a7223 */ /* 0x000fe20000010011 */
[----:B------:R-:W-:-:S02]  /*104d0*/  HADD2.F32 R12, -RZ, R18.H1_H1 ;  /* 0x30000012ff0c7230 */ /* 0x000fc40000004100 */
[C---:B------:R-:W-:Y:S01]  /*104e0*/  FMUL.FTZ R17, R11.reuse, R4 ;  /* 0x000000040b117220 */ /* 0x040fe20000410000 */
[----:B------:R-:W-:Y:S01]  /*104f0*/  HADD2.F32 R5, -RZ, R5.H0_H0 ;  /* 0x20000005ff057230 */ /* 0x000fe20000004100 */
[----:B------:R-:W-:Y:S01]  /*10500*/  F2FP.F16.F32.PACK_AB R21, R32, R21 ;  /* 0x000000152015723e */ /* 0x000fe200000000ff */
[----:B------:R-:W-:Y:S02]  /*10510*/  HADD2.F32 R13, -RZ, R16.H0_H0 ;  /* 0x20000010ff0d7230 */ /* 0x000fe40000004100 */
[----:B------:R-:W-:Y:S01]  /*10520*/  FMUL.FTZ R16, R11, R2 ;  /* 0x000000020b107220 */ /* 0x000fe20000410000 */
        /* <DEDUP_REMOVED lines=11> */
.L_x_1525:
[----:B------:R-:W-:Y:S05]  /*105e0*/  BSYNC.RECONVERGENT B0 ;  /* 0x0000000000007941 */ /* 0x000fea0003800200 */
.L_x_1524:
[----:B-----5:R3:W-:Y:S02]  /*105f0*/  STS.128 [R0+0x1800], R16 ;  /* 0x0018001000007388 */ /* 0x0207e40000000c00 */
.L_x_1523:
[----:B------:R-:W-:Y:S05]  /*10600*/  BSYNC.RECONVERGENT B1 ;  /* 0x0000000000017941 */ /* 0x000fea0003800200 */
.L_x_1522:
[----:B------:R-:W-:-:S13]  /*10610*/  ISETP.GE.AND P0, PT, R9, R6, PT ;  /* 0x000000060900720c */ /* 0x000fda0003f06270 */
[----:B------:R1:W-:Y:S01]  /*10620*/  @P0 STS.128 [R0+0x3800], RZ ;  /* 0x003800ff00000388 */ /* 0x0003e20000000c00 */
[----:B------:R-:W-:Y:S05]  /*10630*/  @P0 BRA `(.L_x_1496) ;  /* 0x0000003000b40947 */ /* 0x000fea0003800000 */
[----:B---3--:R3:W5:Y:S01]  /*10640*/  LDG.E.128 R16, desc[UR6][R28.64+0x80] ;  /* 0x000080061c107981 */ /* 0x008762000c1e1d00 */
[----:B------:R-:W-:Y:S01]  /*10650*/  ISETP.GE.AND P0, PT, R9, R8, PT ;  /* 0x000000080900720c */ /* 0x000fe20003f06270 */
[----:B------:R-:W-:-:S12]  /*10660*/  BSSY.RECONVERGENT B0, `(.L_x_1526) ;  /* 0x0000033000007945 */ /* 0x000fd80003800200 */
[----:B------:R-:W-:Y:S05]  /*10670*/  @P0 BRA `(.L_x_1527) ;  /* 0x0000000000c40947 */ /* 0x000fea0003800000 */
[----:B------:R-:W1:Y:S01]  /*10680*/  LDCU.64 UR10, c[0x0][0x4c8] ;  /* 0x00009900ff0a77ac */ /* 0x000e620008000a00 */
[C---:B------:R-:W-:Y:S01]  /*10690*/  IADD3 R20, P0, PT, R7.reuse, R20, RZ ;  /* 0x0000001407147210 */ /* 0x040fe20007f1e0ff */
[----:B------:R-:W2:Y:S03]  /*106a0*/  LDCU.64 UR8, c[0x0][0x4d0] ;  /* 0x00009a00ff0877ac */ /* 0x000ea60008000a00 */
[----:B------:R-:W-:Y:S02]  /*106b0*/  SHF.L.U32 R2, R20, 0x1, RZ ;  /* 0x0000000114027819 */ /* 0x000fe400000006ff */
[----:B------:R-:W-:-:S04]  /*106c0*/  LEA.HI.X.SX32 R7, R7, R22, 0x1, P0 ;  /* 0x0000001607077211 */ /* 0x000fc800000f0eff */
[----:B------:R-:W-:Y:S02]  /*106d0*/  SHF.L.U64.HI R7, R20, 0x1, R7 ;  /* 0x0000000114077819 */ /* 0x000fe40000010207 */
[C---:B-1----:R-:W-:Y:S02]  /*106e0*/  IADD3 R4, P1, PT, R2.reuse, UR10, RZ ;  /* 0x0000000a02047c10 */ /* 0x042fe4000ff3e0ff */
[----:B--2---:R-:W-:Y:S02]  /*106f0*/  IADD3 R2, P0, PT, R2, UR8, RZ ;  /* 0x0000000802027c10 */ /* 0x004fe4000ff1e0ff */
[C---:B------:R-:W-:Y:S02]  /*10700*/  IADD3.X R5, PT, PT, R7.reuse, UR11, RZ, P1, !PT ;  /* 0x0000000b07057c10 */ /* 0x040fe40008ffe4ff */
[----:B------:R-:W-:-:S04]  /*10710*/  IADD3.X R3, PT, PT, R7, UR9, RZ, P0, !PT ;  /* 0x0000000907037c10 */ /* 0x000fc800087fe4ff */
[----:B------:R-:W2:Y:S04]  /*10720*/  LDG.E.64 R4, desc[UR6][R4.64+0x40] ;  /* 0x0000400604047981 */ /* 0x000ea8000c1e1b00 */
[----:B------:R-:W4:Y:S01]  /*10730*/  LDG.E.64 R2, desc[UR6][R2.64+0x40] ;  /* 0x0000400602027981 */ /* 0x000f22000c1e1b00 */
[----:B-----5:R-:W-:Y:S02]  /*10740*/  HADD2.F32 R20, -RZ, R17.H1_H1 ;  /* 0x30000011ff147230 */ /* 0x020fe40000004100 */
[----:B------:R-:W-:Y:S02]  /*10750*/  HADD2.F32 R11, -RZ, R19.H1_H1 ;  /* 0x30000013ff0b7230 */ /* 0x000fe40000004100 */
[----:B------:R-:W-:Y:S02]  /*10760*/  HADD2.F32 R12, -RZ, R17.H0_H0 ;  /* 0x20000011ff0c7230 */ /* 0x000fe40000004100 */
[----:B------:R-:W-:-:S02]  /*10770*/  HADD2.F32 R22, -RZ, R19.H0_H0 ;  /* 0x20000013ff167230 */ /* 0x000fc40000004100 */
[----:B--2---:R-:W-:Y:S02]  /*10780*/  HADD2.F32 R10, -RZ, R4.H1_H1 ;  /* 0x30000004ff0a7230 */ /* 0x004fe40000004100 */
[----:B----4-:R-:W-:Y:S02]  /*10790*/  HADD2.F32 R7, -RZ, R2.H1_H1 ;  /* 0x30000002ff077230 */ /* 0x010fe40000004100 */
[----:B------:R-:W-:Y:S02]  /*107a0*/  HADD2.F32 R6, -RZ, R3.H1_H1 ;  /* 0x30000003ff067230 */ /* 0x000fe40000004100 */
[----:B------:R-:W-:Y:S02]  /*107b0*/  HADD2.F32 R8, -RZ, R5.H1_H1 ;  /* 0x30000005ff087230 */ /* 0x000fe40000004100 */
[C---:B------:R-:W-:Y:S01]  /*107c0*/  FMUL.FTZ R17, R20.reuse, R7 ;  /* 0x0000000714117220 */ /* 0x040fe20000410000 */
[----:B------:R-:W-:Y:S01]  /*107d0*/  FMUL.FTZ R20, R20, R10 ;  /* 0x0000000a14147220 */ /* 0x000fe20000410000 */
[----:B------:R-:W-:Y:S01]  /*107e0*/  FMUL.FTZ R13, R11, R6 ;  /* 0x000000060b0d7220 */ /* 0x000fe20000410000 */
[----:B------:R-:W-:-:S02]  /*107f0*/  HADD2.F32 R4, -RZ, R4.H0_H0 ;  /* 0x20000004ff047230 */ /* 0x000fc40000004100 */
[-C--:B------:R-:W-:Y:S01]  /*10800*/  FMUL.FTZ R11, R11, R8.reuse ;  /* 0x000000080b0b7220 */ /* 0x080fe20000410000 */
[----:B------:R-:W-:Y:S01]  /*10810*/  FFMA.FTZ R20, R12, R7, R20 ;  /* 0x000000070c147223 */ /* 0x000fe20000010014 */
[----:B------:R-:W-:Y:S01]  /*10820*/  FFMA.FTZ R13, R22, R8, -R13 ;  /* 0x00000008160d7223 */ /* 0x000fe2000001080d */
[----:B------:R-:W-:Y:S02]  /*10830*/  HADD2.F32 R7, -RZ, R16.H1_H1 ;  /* 0x30000010ff077230 */ /* 0x000fe40000004100 */
[----:B------:R-:W-:Y:S02]  /*10840*/  HADD2.F32 R2, -RZ, R2.H0_H0 ;  /* 0x20000002ff027230 */ /* 0x000fe40000004100 */
[----:B------:R-:W-:Y:S02]  /*10850*/  HADD2.F32 R3, -RZ, R3.H0_H0 ;  /* 0x20000003ff037230 */ /* 0x000fe40000004100 */
[----:B------:R-:W-:Y:S02]  /*10860*/  HADD2.F32 R8, -RZ, R18.H1_H1 ;  /* 0x30000012ff087230 */ /* 0x000fe40000004100 */
[----:B------:R-:W-:-:S02]  /*10870*/  HADD2.F32 R5, -RZ, R5.H0_H0 ;  /* 0x20000005ff057230 */ /* 0x000fc40000004100 */
[----:B------:R-:W-:Y:S01]  /*10880*/  FFMA.FTZ R17, R12, R10, -R17 ;  /* 0x0000000a0c117223 */ /* 0x000fe20000010811 */
[----:B------:R-:W-:Y:S01]  /*10890*/  FFMA.FTZ R6, R22, R6, R11 ;  /* 0x0000000616067223 */ /* 0x000fe2000001000b */
        /* <DEDUP_REMOVED lines=15> */
.L_x_1527:
[----:B------:R-:W-:Y:S05]  /*10990*/  BSYNC.RECONVERGENT B0 ;  /* 0x0000000000007941 */ /* 0x000fea0003800200 */
.L_x_1526:
[----:B-----5:R1:W-:Y:S01]  /*109a0*/  STS.128 [R0+0x3800], R16 ;  /* 0x0038001000007388 */ /* 0x0203e20000000c00 */
[----:B------:R-:W-:Y:S05]  /*109b0*/  BRA `(.L_x_1496) ;  /* 0x0000002c00d47947 */ /* 0x000fea0003800000 */
.L_x_1497:
[----:B------:R-:W-:Y:S01]  /*109c0*/  IMAD.IADD R29, R206, 0x1, -R67 ;  /* 0x00000001ce1d7824 */ /* 0x000fe200078e0a43 */
[----:B------:R-:W-:Y:S01]  /*109d0*/  LEA.HI R28, R8, R8, RZ, 0x1 ;  /* 0x00000008081c7211 */ /* 0x000fe200078f08ff */
[----:B------:R-:W-:Y:S01]  /*109e0*/  BSSY.RECONVERGENT B2, `(.L_x_1528) ;  /* 0x00000c1000027945 */ /* 0x000fe20003800200 */
[----:B------:R-:W-:Y:S02]  /*109f0*/  SHF.R.U32.HI R25, RZ, 0x1, R8 ;  /* 0x00000001ff197819 */ /* 0x000fe40000011608 */
[----:B------:R-:W-:Y:S02]  /*10a00*/  ISETP.GE.AND P0, PT, R130, R29, PT ;  /* 0x0000001d8200720c */ /* 0x000fe40003f06270 */
[----:B------:R-:W-:-:S05]  /*10a10*/  SHF.R.S32.HI R28, RZ, 0x1, R28 ;  /* 0x00000001ff1c7819 */ /* 0x000fca000001141c */
[----:B------:R-:W-:-:S05]  /*10a20*/  IMAD.MOV R12, RZ, RZ, -R28 ;  /* 0x000000ffff0c7224 */ /* 0x000fca00078e0a1c */
[----:B-----5:R-:W-:Y:S01]  /*10a30*/  SHF.R.S32.HI R13, RZ, 0x1f, R12 ;  /* 0x0000001fff0d7819 */ /* 0x020fe2000001140c */
        /* <DEDUP_REMOVED lines=26> */
[----:B------:R-:W3:Y:S05]  /*10be0*/  LDCU.64 UR8, c[0x0][0x4c8] ;  /* 0x00009900ff0877ac */ /* 0x000eea0008000a00 */
[----:B-1----:R-:W4:Y:S01]  /*10bf0*/  LDG.E.128 R4, desc[UR6][R4.64] ;  /* 0x0000000604047981 */ /* 0x002f22000c1e1d00 */
        /* <DEDUP_REMOVED lines=12> */
[----:B------:R-:W-:Y:S02]  /*10cc0*/  HADD2.F32 R45, -RZ, R4.H1_H1 ;  /* 0x30000004ff2d7230 */ /* 0x000fe40000004100 */
[----:B------:R-:W-:Y:S02]  /*10cd0*/  HADD2.F32 R43, -RZ, R5.H0_H0 ;  /* 0x20000005ff2b7230 */ /* 0x000fe40000004100 */
[----:B------:R-:W-:Y:S01]  /*10ce0*/  @!P1 FADD.FTZ R23, -R23, -RZ ;  /* 0x800000ff17179221 */ /* 0x000fe20000010100 */
[----:B------:R-:W-:-:S02]  /*10cf0*/  HADD2.F32 R4, -RZ, R6.H0_H0 ;  /* 0x20000006ff047230 */ /* 0x000fc40000004100 */
[----:B------:R-:W-:Y:S01]  /*10d00*/  @!P1 FADD.FTZ R45, -R45, -RZ ;  /* 0x800000ff2d2d9221 */ /* 0x000fe20000010100 */
[----:B------:R-:W-:Y:S02]  /*10d10*/  HADD2.F32 R49, -RZ, R6.H1_H1 ;  /* 0x30000006ff317230 */ /* 0x000fe40000004100 */
[----:B------:R-:W-:Y:S01]  /*10d20*/  @!P1 FADD.FTZ R43, -R43, -RZ ;  /* 0x800000ff2b2b9221 */ /* 0x000fe20000010100 */
[----:B------:R-:W-:Y:S02]  /*10d30*/  HADD2.F32 R5, -RZ, R5.H1_H1 ;  /* 0x30000005ff057230 */ /* 0x000fe40000004100 */
[----:B------:R-:W-:Y:S01]  /*10d40*/  @!P1 FADD.FTZ R4, -R4, -RZ ;  /* 0x800000ff04049221 */ /* 0x000fe20000010100 */
[--C-:B------:R-:W-:Y:S02]  /*10d50*/  HADD2.F32 R6, -RZ, R7.reuse.H1_H1 ;  /* 0x30000007ff067230 */ /* 0x100fe40000004100 */
[----:B------:R-:W-:Y:S01]  /*10d60*/  FMUL.FTZ R30, R30, R23 ;  /* 0x000000171e1e7220 */ /* 0x000fe20000410000 */
[----:B------:R-:W-:-:S02]  /*10d70*/  HADD2.F32 R47, -RZ, R7.H0_H0 ;  /* 0x20000007ff2f7230 */ /* 0x000fc40000004100 */
[----:B------:R-:W-:Y:S01]  /*10d80*/  @!P1 FADD.FTZ R5, -R5, -RZ ;  /* 0x800000ff05059221 */ /* 0x000fe20000010100 */
[----:B------:R-:W-:Y:S01]  /*10d90*/  FMUL.FTZ R21, R21, R4 ;  /* 0x0000000415157220 */ /* 0x000fe20000410000 */
[----:B------:R-:W-:Y:S01]  /*10da0*/  @!P1 FADD.FTZ R6, -R6, -RZ ;  /* 0x800000ff06069221 */ /* 0x000fe20000010100 */
[----:B---3--:R-:W-:Y:S02]  /*10db0*/  HADD2.F32 R4, -RZ, R16.H0_H0 ;  /* 0x20000010ff047230 */ /* 0x008fe40000004100 */
[----:B------:R-:W-:Y:S01]  /*10dc0*/  FMUL.FTZ R38, R38, R5 ;  /* 0x0000000526267220 */ /* 0x000fe20000410000 */
[--C-:B-----5:R-:W-:Y:S02]  /*10dd0*/  HADD2.F32 R5, -RZ, R32.reuse.H0_H0 ;  /* 0x20000020ff057230 */ /* 0x120fe40000004100 */
[----:B------:R-:W-:Y:S01]  /*10de0*/  FMUL.FTZ R41, R41, R6 ;  /* 0x0000000629297220 */ /* 0x000fe20000410000 */
[----:B------:R-:W-:Y:S02]  /*10df0*/  HADD2.F32 R23, -RZ, R32.H1_H1 ;  /* 0x30000020ff177230 */ /* 0x000fe40000004100 */
[----:B------:R-:W-:Y:S01]  /*10e00*/  FMUL.FTZ R36, R36, R45 ;  /* 0x0000002d24247220 */ /* 0x000fe20000410000 */
[----:B------:R-:W-:-:S02]  /*10e10*/  HADD2.F32 R7, -RZ, R33.H0_H0 ;  /* 0x20000021ff077230 */ /* 0x000fc40000004100 */
[----:B------:R-:W-:Y:S01]  /*10e20*/  FMUL.FTZ R20, R20, R43 ;  /* 0x0000002b14147220 */ /* 0x000fe20000410000 */
[----:B------:R-:W-:Y:S02]  /*10e30*/  HADD2.F32 R16, -RZ, R16.H1_H1 ;  /* 0x30000010ff107230 */ /* 0x000fe40000004100 */
[----:B------:R-:W-:Y:S01]  /*10e40*/  @!P1 FADD.FTZ R49, -R49, -RZ ;  /* 0x800000ff31319221 */ /* 0x000fe20000010100 */
[----:B------:R-:W-:Y:S02]  /*10e50*/  HADD2.F32 R6, -RZ, R17.H0_H0 ;  /* 0x20000011ff067230 */ /* 0x000fe40000004100 */
[----:B------:R-:W-:Y:S01]  /*10e60*/  @!P1 FADD.FTZ R47, -R47, -RZ ;  /* 0x800000ff2f2f9221 */ /* 0x000fe20000010100 */
[--C-:B------:R-:W-:Y:S02]  /*10e70*/  HADD2.F32 R32, -RZ, R18.reuse.H0_H0 ;  /* 0x20000012ff207230 */ /* 0x100fe40000004100 */
[----:B------:R-:W-:Y:S01]  /*10e80*/  FFMA.FTZ R4, R5, R4, R30 ;  /* 0x0000000405047223 */ /* 0x000fe2000001001e */
[----:B------:R-:W-:-:S02]  /*10e90*/  HADD2.F32 R45, -RZ, R18.H1_H1 ;  /* 0x30000012ff2d7230 */ /* 0x000fc40000004100 */
[----:B------:R-:W-:Y:S01]  /*10ea0*/  FFMA.FTZ R23, R23, R16, R36 ;  /* 0x0000001017177223 */ /* 0x000fe20000010024 */
[----:B------:R-:W-:Y:S01]  /*10eb0*/  FFMA.FTZ R6, R7, R6, R20 ;  /* 0x0000000607067223 */ /* 0x000fe20000010014 */
[----:B------:R-:W-:Y:S02]  /*10ec0*/  HADD2.F32 R17, -RZ, R17.H1_H1 ;  /* 0x30000011ff117230 */ /* 0x000fe40000004100 */
[----:B------:R-:W-:Y:S01]  /*10ed0*/  FMUL.FTZ R40, R40, R49 ;  /* 0x0000003128287220 */ /* 0x000fe20000410000 */
[--C-:B------:R-:W-:Y:S02]  /*10ee0*/  HADD2.F32 R43, -RZ, R19.reuse.H0_H0 ;  /* 0x20000013ff2b7230 */ /* 0x100fe40000004100 */
[----:B------:R-:W-:Y:S01]  /*10ef0*/  FMUL.FTZ R22, R22, R47 ;  /* 0x0000002f16167220 */ /* 0x000fe20000410000 */
        /* <DEDUP_REMOVED lines=15> */
.L_x_1533:
[----:B------:R-:W-:Y:S05]  /*10ff0*/  BSYNC.RECONVERGENT B0 ;  /* 0x0000000000007941 */ /* 0x000fea0003800200 */
.L_x_1532:
[----:B-1---5:R-:W-:Y:S01]  /*11000*/  IMAD.MOV.U32 R6, RZ, RZ, R34 ;  /* 0x000000ffff067224 */ /* 0x022fe200078e0022 */
[----:B------:R-:W-:Y:S01]  /*11010*/  MOV R4, R32 ;  /* 0x0000002000047202 */ /* 0x000fe20000000f00 */
[----:B------:R-:W-:Y:S01]  /*11020*/  IMAD.MOV.U32 R7, RZ, RZ, R35 ;  /* 0x000000ffff077224 */ /* 0x000fe200078e0023 */
[----:B------:R-:W-:Y:S02]  /*11030*/  MOV R5, R33 ;  /* 0x0000002100057202 */ /* 0x000fe40000000f00 */
.L_x_1531:
[----:B------:R-:W-:Y:S05]  /*11040*/  BSYNC.RECONVERGENT B1 ;  /* 0x0000000000017941 */ /* 0x000fea0003800200 */
.L_x_1530:
[----:B------:R-:W-:Y:S01]  /*11050*/  ISETP.GE.AND P0, PT, R9, R24, PT ;  /* 0x000000180900720c */ /* 0x000fe20003f06270 */
[----:B------:R1:W-:-:S12]  /*11060*/  STS.128 [R0], R4 ;  /* 0x0000000400007388 */ /* 0x0003d80000000c00 */
[----:B------:R1:W-:Y:S01]  /*11070*/  @P0 STS.128 [R0+0x2000], RZ ;  /* 0x002000ff00000388 */ /* 0x0003e20000000c00 */
[----:B------:R-:W-:Y:S05]  /*11080*/  @P0 BRA `(.L_x_1529) ;  /* 0x0000000400580947 */ /* 0x000fea0003800000 */
[----:B-1----:R-:W-:Y:S01]  /*11090*/  IMAD.MOV.U32 R6, RZ, RZ, R26 ;  /* 0x000000ffff067224 */ /* 0x002fe200078e001a */
        /* <DEDUP_REMOVED lines=33> */
[--C-:B------:R-:W-:Y:S02]  /*112b0*/  HADD2.F32 R41, -RZ, R5.reuse.H0_H0 ;  /* 0x20000005ff297230 */ /* 0x100fe40000004100 */
        /* <DEDUP_REMOVED lines=8> */
[----:B------:R-:W-:Y:S01]  /*11340*/  @!P1 FADD.FTZ R4, -R4, -RZ ;  /* 0x800000ff04049221 */ /* 0x000fe20000010100 */
[----:B------:R-:W-:-:S02]  /*11350*/  HADD2.F32 R47, -RZ, R6.H1_H1 ;  /* 0x30000006ff2f7230 */ /* 0x000fc40000004100 */
[----:B------:R-:W-:Y:S01]  /*11360*/  FMUL.FTZ R36, R36, R5 ;  /* 0x0000000524247220 */ /* 0x000fe20000410000 */
[----:B------:R-:W-:Y:S01]  /*11370*/  FMUL.FTZ R24, R24, R23 ;  /* 0x0000001718187220 */ /* 0x000fe20000410000 */
[----:B------:R-:W-:Y:S01]  /*11380*/  @!P1 FADD.FTZ R7, -R7, -RZ ;  /* 0x800000ff07079221 */ /* 0x000fe20000010100 */
[----:B------:R-:W-:Y:S01]  /*11390*/  FMUL.FTZ R21, R21, R4 ;  /* 0x0000000415157220 */ /* 0x000fe20000410000 */
[----:B-----5:R-:W-:Y:S02]  /*113a0*/  HADD2.F32 R5, -RZ, R32.H0_H0 ;  /* 0x20000020ff057230 */ /* 0x020fe40000004100 */
[----:B------:R-:W-:Y:S01]  /*113b0*/  FMUL.FTZ R30, R30, R43 ;  /* 0x0000002b1e1e7220 */ /* 0x000fe20000410000 */
        /* <DEDUP_REMOVED lines=9> */
[----:B------:R-:W-:Y:S02]  /*11450*/  HADD2.F32 R6, -RZ, R17.H0_H0 ;  /* 0x20000011ff067230 */ /* 0x000fe40000004100 */
[----:B------:R-:W-:Y:S01]  /*11460*/  FMUL.FTZ R38, R38, R47 ;  /* 0x0000002f26267220 */ /* 0x000fe20000410000 */
[----:B------:R-:W-:-:S02]  /*11470*/  HADD2.F32 R41, -RZ, R19.H0_H0 ;  /* 0x20000013ff297230 */ /* 0x000fc40000004100 */
[----:B------:R-:W-:Y:S01]  /*11480*/  FFMA.FTZ R23, R23, R16, R30 ;  /* 0x0000001017177223 */ /* 0x000fe2000001001e */
[----:B------:R-:W-:Y:S02]  /*11490*/  HADD2.F32 R5, -RZ, R35.H0_H0 ;  /* 0x20000023ff057230 */ /* 0x000fe40000004100 */
[----:B------:R-:W-:Y:S01]  /*114a0*/  FFMA.FTZ R6, R7, R6, R20 ;  /* 0x0000000607067223 */ /* 0x000fe20000010014 */
[----:B------:R-:W-:Y:S02]  /*114b0*/  HADD2.F32 R17, -RZ, R17.H1_H1 ;  /* 0x30000011ff117230 */ /* 0x000fe40000004100 */
[----:B------:R-:W-:Y:S01]  /*114c0*/  FMUL.FTZ R22, R22, R45 ;  /* 0x0000002d16167220 */ /* 0x000fe20000410000 */
[--C-:B------:R-:W-:Y:S02]  /*114d0*/  HADD2.F32 R32, -RZ, R18.reuse.H0_H0 ;  /* 0x20000012ff207230 */ /* 0x100fe40000004100 */
[----:B------:R-:W-:Y:S02]  /*114e0*/  HADD2.F32 R43, -RZ, R18.H1_H1 ;  /* 0x30000012ff2b7230 */ /* 0x000fe40000004100 */
[----:B------:R-:W-:Y:S01]  /*114f0*/  FFMA.FTZ R5, R5, R41, R22 ;  /* 0x0000002905057223 */ /* 0x000fe20000010016 */
[----:B------:R-:W-:-:S02]  /*11500*/  HADD2.F32 R19, -RZ, R19.H1_H1 ;  /* 0x30000013ff137230 */ /* 0x000fc40000004100 */
[----:B------:R-:W-:Y:S02]  /*11510*/  HADD2.F32 R33, -RZ, R33.H1_H1 ;  /* 0x30000021ff217230 */ /* 0x000fe40000004100 */
[--C-:B------:R-:W-:Y:S02]  /*11520*/  HADD2.F32 R16, -RZ, R34.reuse.H0_H0 ;  /* 0x20000022ff107230 */ /* 0x100fe40000004100 */
[----:B------:R-:W-:Y:S02]  /*11530*/  HADD2.F32 R7, -RZ, R34.H1_H1 ;  /* 0x30000022ff077230 */ /* 0x000fe40000004100 */
[----:B------:R-:W-:Y:S01]  /*11540*/  FFMA.FTZ R17, R33, R17, R36 ;  /* 0x0000001121117223 */ /* 0x000fe20000010024 */
[----:B------:R-:W-:Y:S02]  /*11550*/  HADD2.F32 R35, -RZ, R35.H1_H1 ;  /* 0x30000023ff237230 */ /* 0x000fe40000004100 */
[----:B------:R-:W-:Y:S01]  /*11560*/  FFMA.FTZ R16, R16, R32, R21 ;  /* 0x0000002010107223 */ /* 0x000fe20000010015 */
[----:B------:R-:W-:Y:S01]  /*11570*/  F2FP.F16.F32.PACK_AB R32, R23, R4 ;  /* 0x000000041720723e */ /* 0x000fe200000000ff */
[----:B------:R-:W-:Y:S01]  /*11580*/  FFMA.FTZ R7, R7, R43, R38 ;  /* 0x0000002b07077223 */ /* 0x000fe20000010026 */
[----:B------:R-:W-:Y:S01]  /*11590*/  F2FP.F16.F32.PACK_AB R33, R17, R6 ;  /* 0x000000061121723e */ /* 0x000fe200000000ff */
[----:B------:R-:W-:-:S03]  /*115a0*/  FFMA.FTZ R40, R35, R19, R40 ;  /* 0x0000001323287223 */ /* 0x000fc60000010028 */
[----:B------:R-:W-:Y:S02]  /*115b0*/  F2FP.F16.F32.PACK_AB R34, R7, R16 ;  /* 0x000000100722723e */ /* 0x000fe400000000ff */
[----:B------:R-:W-:Y:S02]  /*115c0*/  F2FP.F16.F32.PACK_AB R35, R40, R5 ;  /* 0x000000052823723e */ /* 0x000fe400000000ff */
.L_x_1535:
[----:B------:R-:W-:Y:S05]  /*115d0*/  BSYNC.RECONVERGENT B0 ;  /* 0x0000000000007941 */ /* 0x000fea0003800200 */
.L_x_1534:
[----:B-----5:R2:W-:Y:S02]  /*115e0*/  STS.128 [R0+0x2000], R32 ;  /* 0x0020002000007388 */ /* 0x0205e40000000c00 */
.L_x_1529:
[----:B------:R-:W-:Y:S05]  /*115f0*/  BSYNC.RECONVERGENT B2 ;  /* 0x0000000000027941 */ /* 0x000fea0003800200 */
.L_x_1528:
[----:B------:R-:W-:Y:S01]  /*11600*/  IADD3 R24, PT, PT, R130, 0x10, RZ ;  /* 0x0000001082187810 */ /* 0x000fe20007ffe0ff */
[----:B------:R-:W-:Y:S03]  /*11610*/  BSSY.RECONVERGENT B2, `(.L_x_1536) ;  /* 0x00000b9000027945 */ /* 0x000fe60003800200 */
[----:B------:R-:W-:-:S13]  /*11620*/  ISETP.GE.AND P0, PT, R24, R29, PT ;  /* 0x0000001d1800720c */ /* 0x000fda0003f06270 */
[----:B------:R-:W-:Y:S05]  /*11630*/  @P0 BRA `(.L_x_1537) ;  /* 0x0000000800d80947 */ /* 0x000fea0003800000 */
[----:B------:R-:W3:Y:S01]  /*11640*/  LDC R30, c[0x0][0x440] ;  /* 0x00011000ff1e7b82 */ /* 0x000ee20000000800 */
[C---:B------:R-:W-:Y:S01]  /*11650*/  LEA R36, P0, R39.reuse, R26, 0x1 ;  /* 0x0000001a27247211 */ /* 0x040fe200078008ff */
[----:B------:R-:W-:Y:S03]  /*11660*/  BSSY.RECONVERGENT B1, `(.L_x_1538) ;  /* 0x000005b000017945 */ /* 0x000fe60003800200 */
[----:B------:R-:W-:Y:S02]  /*11670*/  LEA.HI.X R37, R39, R27, R37, 0x1, P0 ;  /* 0x0000001b27257211 */ /* 0x000fe400000f0c25 */
[----:B---3--:R-:W-:-:S13]  /*11680*/  ISETP.GE.AND P1, PT, R14, R30, PT ;  /* 0x0000001e0e00720c */ /* 0x008fda0003f26270 */
[----:B------:R3:W-:Y:S01]  /*11690*/  @P1 STS.128 [R0+0x800], RZ ;  /* 0x000800ff00001388 */ /* 0x0007e20000000c00 */
[----:B------:R-:W-:Y:S05]  /*116a0*/  @P1 BRA `(.L_x_1539) ;  /* 0x0000000400581947 */ /* 0x000fea0003800000 */
[----:B--2---:R2:W5:Y:S01]  /*116b0*/  LDG.E.128 R32, desc[UR6][R36.64] ;  /* 0x0000000624207981 */ /* 0x004562000c1e1d00 */
[----:B------:R-:W-:Y:S01]  /*116c0*/  ISETP.GE.AND P0, PT, R14, R8, PT ;  /* 0x000000080e00720c */ /* 0x000fe20003f06270 */
[----:B------:R-:W-:-:S12]  /*116d0*/  BSSY.RECONVERGENT B0, `(.L_x_1540) ;  /* 0x0000052000007945 */ /* 0x000fd80003800200 */
[----:B------:R-:W-:Y:S05]  /*116e0*/  @P0 BRA `(.L_x_1541) ;  /* 0x0000000400400947 */ /* 0x000fea0003800000 */
[----:B------:R-:W4:Y:S01]  /*116f0*/  LDCU.64 UR8, c[0x0][0x4d0] ;  /* 0x00009a00ff0877ac */ /* 0x000f220008000a00 */
[----:B------:R-:W-:Y:S02]  /*11700*/  ISETP.GE.U32.AND P0, PT, R14, R25, PT ;  /* 0x000000190e00720c */ /* 0x000fe40003f06070 */
[--C-:B-1----:R-:W-:Y:S02]  /*11710*/  SHF.R.S32.HI R6, RZ, 0x1f, R31.reuse ;  /* 0x0000001fff067819 */ /* 0x102fe4000001141f */
        /* <DEDUP_REMOVED lines=8> */
[----:B----4-:R-:W-:-:S03]  /*117a0*/  IADD3 R4, P1, PT, R17, UR8, RZ ;  /* 0x0000000811047c10 */ /* 0x010fc6000ff3e0ff */
[----:B------:R-:W4:Y:S01]  /*117b0*/  LDG.E.128 R20, desc[UR6][R20.64] ;  /* 0x0000000614147981 */ /* 0x000f22000c1e1d00 */
[----:B------:R-:W-:Y:S01]  /*117c0*/  IADD3.X R5, PT, PT, R16, UR9, RZ, P1, !PT ;  /* 0x0000000910057c10 */ /* 0x000fe20008ffe4ff */
[----:B------:R-:W1:Y:S05]  /*117d0*/  LDCU.64 UR8, c[0x0][0x4c8] ;  /* 0x00009900ff0877ac */ /* 0x000e6a0008000a00 */
[----:B------:R-:W3:Y:S01]  /*117e0*/  LDG.E.128 R4, desc[UR6][R4.64] ;  /* 0x0000000604047981 */ /* 0x000ee2000c1e1d00 */
[----:B-1----:R-:W-:-:S04]  /*117f0*/  IADD3 R18, P1, PT, R17, UR8, RZ ;  /* 0x0000000811127c10 */ /* 0x002fc8000ff3e0ff */
[----:B------:R-:W-:-:S06]  /*11800*/  IADD3.X R19, PT, PT, R16, UR9, RZ, P1, !PT ;  /* 0x0000000910137c10 */ /* 0x000fcc0008ffe4ff */
[----:B------:R-:W2:Y:S01]  /*11810*/  LDG.E.128 R16, desc[UR6][R18.64] ;  /* 0x0000000612107981 */ /* 0x000ea2000c1e1d00 */
[----:B-----5:R-:W-:Y:S01]  /*11820*/  MOV R38, R34 ;  /* 0x0000002200267202 */ /* 0x020fe20000000f00 */
[--C-:B----4-:R-:W-:Y:S02]  /*11830*/  HADD2.F32 R34, -RZ, R20.reuse.H0_H0 ;  /* 0x20000014ff227230 */ /* 0x110fe40000004100 */
[----:B------:R-:W-:Y:S02]  /*11840*/  HADD2.F32 R39, -RZ, R20.H1_H1 ;  /* 0x30000014ff277230 */ /* 0x000fe40000004100 */
[--C-:B------:R-:W-:Y:S02]  /*11850*/  HADD2.F32 R20, -RZ, R21.reuse.H0_H0 ;  /* 0x20000015ff147230 */ /* 0x100fe40000004100 */
[----:B------:R-:W-:Y:S02]  /*11860*/  HADD2.F32 R40, -RZ, R21.H1_H1 ;  /* 0x30000015ff287230 */ /* 0x000fe40000004100 */
[----:B------:R-:W-:-:S02]  /*11870*/  HADD2.F32 R21, -RZ, R22.H0_H0 ;  /* 0x20000016ff157230 */ /* 0x000fc40000004100 */
[----:B------:R-:W-:Y:S02]  /*11880*/  HADD2.F32 R41, -RZ, R22.H1_H1 ;  /* 0x30000016ff297230 */ /* 0x000fe40000004100 */
[--C-:B------:R-:W-:Y:S02]  /*11890*/  HADD2.F32 R22, -RZ, R23.reuse.H0_H0 ;  /* 0x20000017ff167230 */ /* 0x100fe40000004100 */
[----:B------:R-:W-:Y:S02]  /*118a0*/  HADD2.F32 R42, -RZ, R23.H1_H1 ;  /* 0x30000017ff2a7230 */ /* 0x000fe40000004100 */
[--C-:B---3--:R-:W-:Y:S02]  /*118b0*/  HADD2.F32 R23, -RZ, R4.reuse.H0_H0 ;  /* 0x20000004ff177230 */ /* 0x108fe40000004100 */
        /* <DEDUP_REMOVED lines=15> */
[----:B--2---:R-:W-:Y:S02]  /*119b0*/  HADD2.F32 R4, -RZ, R16.H0_H0 ;  /* 0x20000010ff047230 */ /* 0x004fe40000004100 */
        /* <DEDUP_REMOVED lines=35> */
.L_x_1541:
[----:B------:R-:W-:Y:S05]  /*11bf0*/  BSYNC.RECONVERGENT B0 ;  /* 0x0000000000007941 */ /* 0x000fea0003800200 */
.L_x_1540:
[----:B-----5:R4:W-:Y:S02]  /*11c00*/  STS.128 [R0+0x800], R32 ;  /* 0x0008002000007388 */ /* 0x0209e40000000c00 */
.L_x_1539:
[----:B------:R-:W-:Y:S05]  /*11c10*/  BSYNC.RECONVERGENT B1 ;  /* 0x0000000000017941 */ /* 0x000fea0003800200 */
.L_x_1538:
[----:B------:R-:W-:-:S13]  /*11c20*/  ISETP.GE.AND P0, PT, R9, R30, PT ;  /* 0x0000001e0900720c */ /* 0x000fda0003f06270 */
[----:B------:R1:W-:Y:S01]  /*11c30*/  @P0 STS.128 [R0+0x2800], RZ ;  /* 0x002800ff00000388 */ /* 0x0003e20000000c00 */
[----:B------:R-:W-:Y:S05]  /*11c40*/  @P0 BRA `(.L_x_1537) ;  /* 0x0000000400540947 */ /* 0x000fea0003800000 */
[----:B--2-4-:R2:W5:Y:S01]  /*11c50*/  LDG.E.128 R32, desc[UR6][R36.64+0x80] ;  /* 0x0000800624207981 */ /* 0x014562000c1e1d00 */
        /* <DEDUP_REMOVED lines=21> */
[----:B------:R-:W3:Y:S01]  /*11db0*/  LDG.E.128 R16, desc[UR6][R16.64+0x80] ;  /* 0x0000800610107981 */ /* 0x000ee2000c1e1d00 */
[--C-:B----4-:R-:W-:Y:S02]  /*11dc0*/  HADD2.F32 R30, -RZ, R20.reuse.H0_H0 ;  /* 0x20000014ff1e7230 */ /* 0x110fe40000004100 */
[----:B------:R-:W-:Y:S02]  /*11dd0*/  HADD2.F32 R31, -RZ, R20.H1_H1 ;  /* 0x30000014ff1f7230 */ /* 0x000fe40000004100 */
[--C-:B------:R-:W-:Y:S02]  /*11de0*/  HADD2.F32 R20, -RZ, R21.reuse.H0_H0 ;  /* 0x20000015ff147230 */ /* 0x100fe40000004100 */
[----:B--2---:R-:W-:Y:S02]  /*11df0*/  HADD2.F32 R36, -RZ, R21.H1_H1 ;  /* 0x30000015ff247230 */ /* 0x004fe40000004100 */
[--C-:B------:R-:W-:Y:S02]  /*11e00*/  HADD2.F32 R21, -RZ, R22.reuse.H0_H0 ;  /* 0x20000016ff157230 */ /* 0x100fe40000004100 */
[----:B------:R-:W-:-:S02]  /*11e10*/  HADD2.F32 R37, -RZ, R22.H1_H1 ;  /* 0x30000016ff257230 */ /* 0x000fc40000004100 */
[--C-:B------:R-:W-:Y:S02]  /*11e20*/  HADD2.F32 R22, -RZ, R23.reuse.H0_H0 ;  /* 0x20000017ff167230 */ /* 0x100fe40000004100 */
[----:B------:R-:W-:Y:S02]  /*11e30*/  HADD2.F32 R38, -RZ, R23.H1_H1 ;  /* 0x30000017ff267230 */ /* 0x000fe40000004100 */
[--C-:B---3--:R-:W-:Y:S02]  /*11e40*/  HADD2.F32 R23, -RZ, R4.reuse.H0_H0 ;  /* 0x20000004ff177230 */ /* 0x108fe40000004100 */
        /* <DEDUP_REMOVED lines=15> */
[----:B------:R-:W-:Y:S02]  /*11f40*/  HADD2.F32 R4, -RZ, R16.H0_H0 ;  /* 0x20000010ff047230 */ /* 0x000fe40000004100 */
        /* <DEDUP_REMOVED lines=35> */
.L_x_1543:
[----:B------:R-:W-:Y:S05]  /*12180*/  BSYNC.RECONVERGENT B0 ;  /* 0x0000000000007941 */ /* 0x000fea0003800200 */
.L_x_1542:
[----:B-----5:R4:W-:Y:S02]  /*12190*/  STS.128 [R0+0x2800], R32 ;  /* 0x0028002000007388 */ /* 0x0209e40000000c00 */
.L_x_1537:
[----:B------:R-:W-:Y:S05]  /*121a0*/  BSYNC.RECONVERGENT B2 ;  /* 0x0000000000027941 */ /* 0x000fea0003800200 */
.L_x_1536:
[----:B------:R-:W-:Y:S01]  /*121b0*/  IADD3 R30, PT, PT, R130, 0x20, RZ ;  /* 0x00000020821e7810 */ /* 0x000fe20007ffe0ff */
[----:B------:R-:W-:Y:S03]  /*121c0*/  BSSY.RECONVERGENT B2, `(.L_x_1544) ;  /* 0x00000ba000027945 */ /* 0x000fe60003800200 */
[----:B------:R-:W-:-:S13]  /*121d0*/  ISETP.GE.AND P0, PT, R30, R29, PT ;  /* 0x0000001d1e00720c */ /* 0x000fda0003f06270 */
[----:B------:R-:W-:Y:S05]  /*121e0*/  @P0 BRA `(.L_x_1545) ;  /* 0x0000000800dc0947 */ /* 0x000fea0003800000 */
[----:B--2---:R-:W2:Y:S01]  /*121f0*/  LDC R36, c[0x0][0x440] ;  /* 0x00011000ff247b82 */ /* 0x004ea20000000800 */
[----:B------:R-:W-:Y:S01]  /*12200*/  LEA R38, P0, R2, R26, 0x6 ;  /* 0x0000001a02267211 */ /* 0x000fe200078030ff */
[----:B------:R-:W-:Y:S01]  /*12210*/  BSSY.RECONVERGENT B1, `(.L_x_1546) ;  /* 0x000005c000017945 */ /* 0x000fe20003800200 */
[----:B------:R-:W-:Y:S02]  /*12220*/  IMAD.SHL.U32 R31, R28, 0x20, RZ ;  /* 0x000000201c1f7824 */ /* 0x000fe400078e00ff */
[----:B------:R-:W-:Y:S02]  /*12230*/  LEA.HI.X R39, R2, R27, R3, 0x6, P0 ;  /* 0x0000001b02277211 */ /* 0x000fe400000f3403 */
[----:B--2---:R-:W-:-:S13]  /*12240*/  ISETP.GE.AND P1, PT, R14, R36, PT ;  /* 0x000000240e00720c */ /* 0x004fda0003f26270 */
[----:B------:R2:W-:Y:S01]  /*12250*/  @P1 STS.128 [R0+0x1000], RZ ;  /* 0x001000ff00001388 */ /* 0x0005e20000000c00 */
[----:B------:R-:W-:Y:S05]  /*12260*/  @P1 BRA `(.L_x_1547) ;  /* 0x0000000400581947 */ /* 0x000fea0003800000 */
[----:B----4-:R4:W5:Y:S01]  /*12270*/  LDG.E.128 R32, desc[UR6][R38.64] ;  /* 0x0000000626207981 */ /* 0x010962000c1e1d00 */
[----:B------:R-:W-:Y:S01]  /*12280*/  ISETP.GE.AND P0, PT, R14, R8, PT ;  /* 0x000000080e00720c */ /* 0x000fe20003f06270 */
[----:B------:R-:W-:-:S12]  /*12290*/  BSSY.RECONVERGENT B0, `(.L_x_1548) ;  /* 0x0000052000007945 */ /* 0x000fd80003800200 */
[----:B------:R-:W-:Y:S05]  /*122a0*/  @P0 BRA `(.L_x_1549) ;  /* 0x0000000400400947 */ /* 0x000fea0003800000 */
[----:B------:R-:W2:Y:S01]  /*122b0*/  LDCU.64 UR8, c[0x0][0x4d0] ;  /* 0x00009a00ff0877ac */ /* 0x000ea20008000a00 */
        /* <DEDUP_REMOVED lines=28> */
[----:B------:R-:W-:Y:S02]  /*12480*/  HADD2.F32 R47, -RZ, R4.H1_H1 ;  /* 0x30000004ff2f7230 */ /* 0x000fe40000004100 */
[----:B------:R-:W-:-:S02]  /*12490*/  HADD2.F32 R4, -RZ, R6.H0_H0 ;  /* 0x20000006ff047230 */ /* 0x000fc40000004100 */
[----:B------:R-:W-:Y:S01]  /*124a0*/  @!P0 FADD.FTZ R23, -R23, -RZ ;  /* 0x800000ff17178221 */ /* 0x000fe20000010100 */
[--C-:B------:R-:W-:Y:S02]  /*124b0*/  HADD2.F32 R45, -RZ, R5.reuse.H0_H0 ;  /* 0x20000005ff2d7230 */ /* 0x100fe40000004100 */
[----:B------:R-:W-:Y:S01]  /*124c0*/  @!P0 FADD.FTZ R47, -R47, -RZ ;  /* 0x800000ff2f2f8221 */ /* 0x000fe20000010100 */
[----:B------:R-:W-:Y:S02]  /*124d0*/  HADD2.F32 R44, -RZ, R5.H1_H1 ;  /* 0x30000005ff2c7230 */ /* 0x000fe40000004100 */
[----:B------:R-:W-:Y:S01]  /*124e0*/  @!P0 FADD.FTZ R4, -R4, -RZ ;  /* 0x800000ff04048221 */ /* 0x000fe20000010100 */
[----:B------:R-:W-:Y:S02]  /*124f0*/  HADD2.F32 R49, -RZ, R6.H1_H1 ;  /* 0x30000006ff317230 */ /* 0x000fe40000004100 */
[----:B------:R-:W-:Y:S01]  /*12500*/  @!P0 FADD.FTZ R45, -R45, -RZ ;  /* 0x800000ff2d2d8221 */ /* 0x000fe20000010100 */
[----:B------:R-:W-:-:S02]  /*12510*/  HADD2.F32 R5, -RZ, R7.H0_H0 ;  /* 0x20000007ff057230 */ /* 0x000fc40000004100 */
[----:B------:R-:W-:Y:S01]  /*12520*/  FMUL.FTZ R21, R21, R4 ;  /* 0x0000000415157220 */ /* 0x000fe20000410000 */
[----:B------:R-:W-:Y:S02]  /*12530*/  HADD2.F32 R6, -RZ, R7.H1_H1 ;  /* 0x30000007ff067230 */ /* 0x000fe40000004100 */
[----:B------:R-:W-:Y:S01]  /*12540*/  FMUL.FTZ R34, R34, R23 ;  /* 0x0000001722227220 */ /* 0x000fe20000410000 */
[----:B----4-:R-:W-:Y:S02]  /*12550*/  HADD2.F32 R4, -RZ, R16.H0_H0 ;  /* 0x20000010ff047230 */ /* 0x010fe40000004100 */
[----:B------:R-:W-:Y:S01]  /*12560*/  @!P0 FADD.FTZ R5, -R5, -RZ ;  /* 0x800000ff05058221 */ /* 0x000fe20000010100 */
[----:B------:R-:W-:Y:S02]  /*12570*/  HADD2.F32 R23, -RZ, R32.H1_H1 ;  /* 0x30000020ff177230 */ /* 0x000fe40000004100 */
[----:B------:R-:W-:Y:S01]  /*12580*/  @!P0 FADD.FTZ R6, -R6, -RZ ;  /* 0x800000ff06068221 */ /* 0x000fe20000010100 */
[----:B------:R-:W-:-:S02]  /*12590*/  HADD2.F32 R16, -RZ, R16.H1_H1 ;  /* 0x30000010ff107230 */ /* 0x000fc40000004100 */
[----:B------:R-:W-:Y:S01]  /*125a0*/  FMUL.FTZ R22, R22, R5 ;  /* 0x0000000516167220 */ /* 0x000fe20000410000 */
[----:B------:R-:W-:Y:S01]  /*125b0*/  @!P0 FADD.FTZ R44, -R44, -RZ ;  /* 0x800000ff2c2c8221 */ /* 0x000fe20000010100 */
[----:B------:R-:W-:Y:S01]  /*125c0*/  FMUL.FTZ R43, R43, R6 ;  /* 0x000000062b2b7220 */ /* 0x000fe20000410000 */
[----:B------:R-:W-:Y:S01]  /*125d0*/  FMUL.FTZ R40, R40, R47 ;  /* 0x0000002f28287220 */ /* 0x000fe20000410000 */
[----:B------:R-:W-:Y:S02]  /*125e0*/  HADD2.F32 R5, -RZ, R32.H0_H0 ;  /* 0x20000020ff057230 */ /* 0x000fe40000004100 */
[----:B------:R-:W-:Y:S01]  /*125f0*/  FMUL.FTZ R20, R20, R45 ;  /* 0x0000002d14147220 */ /* 0x000fe20000410000 */
[----:B------:R-:W-:Y:S02]  /*12600*/  HADD2.F32 R7, -RZ, R33.H0_H0 ;  /* 0x20000021ff077230 */ /* 0x000fe40000004100 */
[----:B------:R-:W-:Y:S01]  /*12610*/  @!P0 FADD.FTZ R49, -R49, -RZ ;  /* 0x800000ff31318221 */ /* 0x000fe20000010100 */
[----:B------:R-:W-:-:S02]  /*12620*/  HADD2.F32 R6, -RZ, R17.H0_H0 ;  /* 0x20000011ff067230 */ /* 0x000fc40000004100 */
[----:B------:R-:W-:Y:S01]  /*12630*/  FMUL.FTZ R41, R41, R44 ;  /* 0x0000002c29297220 */ /* 0x000fe20000410000 */
[----:B------:R-:W-:Y:S01]  /*12640*/  FFMA.FTZ R23, R23, R16, R40 ;  /* 0x0000001017177223 */ /* 0x000fe20000010028 */
[----:B------:R-:W-:Y:S02]  /*12650*/  HADD2.F32 R44, -RZ, R17.H1_H1 ;  /* 0x30000011ff2c7230 */ /* 0x000fe40000004100 */
[----:B------:R-:W-:Y:S01]  /*12660*/  FFMA.FTZ R4, R5, R4, R34 ;  /* 0x0000000405047223 */ /* 0x000fe20000010022 */
[--C-:B------:R-:W-:Y:S02]  /*12670*/  HADD2.F32 R32, -RZ, R18.reuse.H0_H0 ;  /* 0x20000012ff207230 */ /* 0x100fe40000004100 */
[----:B------:R-:W-:Y:S01]  /*12680*/  FFMA.FTZ R6, R7, R6, R20 ;  /* 0x0000000607067223 */ /* 0x000fe20000010014 */
[----:B------:R-:W-:Y:S02]  /*12690*/  HADD2.F32 R45, -RZ, R18.H1_H1 ;  /* 0x30000012ff2d7230 */ /* 0x000fe40000004100 */
[----:B------:R-:W-:Y:S01]  /*126a0*/  FMUL.FTZ R42, R42, R49 ;  /* 0x000000312a2a7220 */ /* 0x000fe20000410000 */
[----:B------:R-:W-:-:S02]  /*126b0*/  HADD2.F32 R16, -RZ, R37.H0_H0 ;  /* 0x20000025ff107230 */ /* 0x000fc40000004100 */
[--C-:B------:R-:W-:Y:S02]  /*126c0*/  HADD2.F32 R17, -RZ, R19.reuse.H0_H0 ;  /* 0x20000013ff117230 */ /* 0x100fe40000004100 */
[----:B------:R-:W-:Y:S02]  /*126d0*/  HADD2.F32 R18, -RZ, R19.H1_H1 ;  /* 0x30000013ff127230 */ /* 0x000fe40000004100 */
[----:B------:R-:W-:Y:S01]  /*126e0*/  FFMA.FTZ R16, R16, R32, R21 ;  /* 0x0000002010107223 */ /* 0x000fe20000010015 */
[----:B------:R-:W-:Y:S01]  /*126f0*/  HADD2.F32 R20, -RZ, R33.H1_H1 ;  /* 0x30000021ff147230 */ /* 0x000fe20000004100 */
[----:B------:R-:W-:Y:S01]  /*12700*/  F2FP.F16.F32.PACK_AB R32, R23, R4 ;  /* 0x000000041720723e */ /* 0x000fe200000000ff */
[----:B------:R-:W-:Y:S02]  /*12710*/  HADD2.F32 R37, -RZ, R37.H1_H1 ;  /* 0x30000025ff257230 */ /* 0x000fe40000004100 */
[--C-:B------:R-:W-:Y:S02]  /*12720*/  HADD2.F32 R5, -RZ, R35.reuse.H0_H0 ;  /* 0x20000023ff057230 */ /* 0x100fe40000004100 */
[----:B------:R-:W-:Y:S01]  /*12730*/  FFMA.FTZ R41, R20, R44, R41 ;  /* 0x0000002c14297223 */ /* 0x000fe20000010029 */
[----:B------:R-:W-:-:S02]  /*12740*/  HADD2.F32 R34, -RZ, R35.H1_H1 ;  /* 0x30000023ff227230 */ /* 0x000fc40000004100 */
[----:B------:R-:W-:Y:S01]  /*12750*/  FFMA.FTZ R37, R37, R45, R42 ;  /* 0x0000002d25257223 */ /* 0x000fe2000001002a */
[----:B------:R-:W-:Y:S01]  /*12760*/  FFMA.FTZ R5, R5, R17, R22 ;  /* 0x0000001105057223 */ /* 0x000fe20000010016 */
[----:B------:R-:W-:Y:S01]  /*12770*/  F2FP.F16.F32.PACK_AB R33, R41, R6 ;  /* 0x000000062921723e */ /* 0x000fe200000000ff */
[----:B------:R-:W-:Y:S02]  /*12780*/  FFMA.FTZ R18, R34, R18, R43 ;  /* 0x0000001222127223 */ /* 0x000fe4000001002b */
[----:B------:R-:W-:-:S03]  /*12790*/  F2FP.F16.F32.PACK_AB R34, R37, R16 ;  /* 0x000000102522723e */ /* 0x000fc600000000ff */
[----:B------:R-:W-:-:S03]  /*127a0*/  F2FP.F16.F32.PACK_AB R35, R18, R5 ;  /* 0x000000051223723e */ /* 0x000fc600000000ff */
.L_x_1549:
[----:B------:R-:W-:Y:S05]  /*127b0*/  BSYNC.RECONVERGENT B0 ;  /* 0x0000000000007941 */ /* 0x000fea0003800200 */
.L_x_1548:
[----:B-----5:R1:W-:Y:S02]  /*127c0*/  STS.128 [R0+0x1000], R32 ;  /* 0x0010002000007388 */ /* 0x0203e40000000c00 */
.L_x_1547:
[----:B------:R-:W-:Y:S05]  /*127d0*/  BSYNC.RECONVERGENT B1 ;  /* 0x0000000000017941 */ /* 0x000fea0003800200 */
.L_x_1546:
[----:B------:R-:W-:-:S13]  /*127e0*/  ISETP.GE.AND P0, PT, R9, R36, PT ;  /* 0x000000240900720c */ /* 0x000fda0003f06270 */
[----:B------:R1:W-:Y:S01]  /*127f0*/  @P0 STS.128 [R0+0x3000], RZ ;  /* 0x003000ff00000388 */ /* 0x0003e20000000c00 */
[----:B------:R-:W-:Y:S05]  /*12800*/  @P0 BRA `(.L_x_1545) ;  /* 0x0000000400540947 */ /* 0x000fea0003800000 */
[----:B-1--4-:R1:W5:Y:S01]  /*12810*/  LDG.E.128 R32, desc[UR6][R38.64+0x80] ;  /* 0x0000800626207981 */ /* 0x012362000c1e1d00 */
[----:B------:R-:W-:Y:S01]  /*12820*/  ISETP.GE.AND P0, PT, R9, R8, PT ;  /* 0x000000080900720c */ /* 0x000fe20003f06270 */
[----:B------:R-:W-:-:S12]  /*12830*/  BSSY.RECONVERGENT B0, `(.L_x_1550) ;  /* 0x0000051000007945 */ /* 0x000fd80003800200 */
[----:B------:R-:W-:Y:S05]  /*12840*/  @P0 BRA `(.L_x_1551) ;  /* 0x00000004003c0947 */ /* 0x000fea0003800000 */
[----:B------:R-:W4:Y:S01]  /*12850*/  LDCU.64 UR8, c[0x0][0x4d0] ;  /* 0x00009a00ff0877ac */ /* 0x000f220008000a00 */
[----:B------:R-:W-:Y:S02]  /*12860*/  ISETP.GE.U32.AND P0, PT, R9, R25, PT ;  /* 0x000000190900720c */ /* 0x000fe40003f06070 */
[--C-:B------:R-:W-:Y:S02]  /*12870*/  SHF.R.S32.HI R4, RZ, 0x1f, R31.reuse ;  /* 0x0000001fff047819 */ /* 0x100fe4000001141f */
        /* <DEDUP_REMOVED lines=11> */
[----:B------:R-:W2:Y:S05]  /*12930*/  LDCU.64 UR8, c[0x0][0x4c8] ;  /* 0x00009900ff0877ac */ /* 0x000eaa0008000a00 */
[----:B------:R-:W3:Y:S01]  /*12940*/  LDG.E.128 R4, desc[UR6][R4.64+0x80] ;  /* 0x0000800604047981 */ /* 0x000ee2000c1e1d00 */
[----:B--2---:R-:W-:-:S04]  /*12950*/  IADD3 R16, P1, PT, R16, UR8, RZ ;  /* 0x0000000810107c10 */ /* 0x004fc8000ff3e0ff */
[----:B------:R-:W-:-:S06]  /*12960*/  IADD3.X R17, PT, PT, R17, UR9, RZ, P1, !PT ;  /* 0x0000000911117c10 */ /* 0x000fcc0008ffe4ff */
[----:B------:R-:W2:Y:S01]  /*12970*/  LDG.E.128 R16, desc[UR6][R16.64+0x80] ;  /* 0x0000800610107981 */ /* 0x000ea2000c1e1d00 */
[--C-:B----4-:R-:W-:Y:S02]  /*12980*/  HADD2.F32 R31, -RZ, R20.reuse.H0_H0 ;  /* 0x20000014ff1f7230 */ /* 0x110fe40000004100 */
[----:B------:R-:W-:Y:S02]  /*12990*/  HADD2.F32 R36, -RZ, R20.H1_H1 ;  /* 0x30000014ff247230 */ /* 0x000fe40000004100 */
[--C-:B------:R-:W-:Y:S02]  /*129a0*/  HADD2.F32 R20, -RZ, R21.reuse.H0_H0 ;  /* 0x20000015ff147230 */ /* 0x100fe40000004100 */
[----:B------:R-:W-:Y:S02]  /*129b0*/  HADD2.F32 R37, -RZ, R21.H1_H1 ;  /* 0x30000015ff257230 */ /* 0x000fe40000004100 */
[--C-:B---3--:R-:W-:Y:S02]  /*129c0*/  HADD2.F32 R40, -RZ, R4.reuse.H0_H0 ;  /* 0x20000004ff287230 */ /* 0x108fe40000004100 */
        /* <DEDUP_REMOVED lines=23> */
[----:B--2---:R-:W-:Y:S02]  /*12b40*/  HADD2.F32 R5, -RZ, R16.H0_H0 ;  /* 0x20000010ff057230 */ /* 0x004fe40000004100 */
        /* <DEDUP_REMOVED lines=31> */
.L_x_1551:
[----:B------:R-:W-:Y:S05]  /*12d40*/  BSYNC.RECONVERGENT B0 ;  /* 0x0000000000007941 */ /* 0x000fea0003800200 */
.L_x_1550:
[----:B-----5:R4:W-:Y:S02]  /*12d50*/  STS.128 [R0+0x3000], R32 ;  /* 0x0030002000007388 */ /* 0x0209e40000000c00 */
.L_x_1545:
[----:B------:R-:W-:Y:S05]  /*12d60*/  BSYNC.RECONVERGENT B2 ;  /* 0x0000000000027941 */ /* 0x000fea0003800200 */
.L_x_1544:
[----:B--2---:R-:W-:-:S04]  /*12d70*/  IADD3 R36, PT, PT, R130, 0x30, RZ ;  /* 0x0000003082247810 */ /* 0x004fc80007ffe0ff */
[----:B------:R-:W-:-:S13]  /*12d80*/  ISETP.GE.AND P0, PT, R36, R29, PT ;  /* 0x0000001d2400720c */ /* 0x000fda0003f06270 */
[----:B------:R-:W-:Y:S05]  /*12d90*/  @P0 BRA `(.L_x_1496) ;  /* 0x0000000800dc0947 */ /* 0x000fea0003800000 */
[----:B------:R-:W2:Y:S01]  /*12da0*/  LDC R29, c[0x0][0x440] ;  /* 0x00011000ff1d7b82 */ /* 0x000ea20000000800 */
[----:B------:R-:W-:Y:S01]  /*12db0*/  IMAD R3, R3, 0x60, RZ ;  /* 0x0000006003037824 */ /* 0x000fe200078e02ff */
[----:B------:R-:W-:Y:S01]  /*12dc0*/  BSSY.RECONVERGENT B1, `(.L_x_1552) ;  /* 0x000005c000017945 */ /* 0x000fe20003800200 */
[----:B------:R-:W-:-:S05]  /*12dd0*/  IMAD.WIDE.U32 R26, R2, 0x60, R26 ;  /* 0x00000060021a7825 */ /* 0x000fca00078e001a */
[----:B------:R-:W-:Y:S01]  /*12de0*/  IADD3 R27, PT, PT, R27, R3, RZ ;  /* 0x000000031b1b7210 */ /* 0x000fe20007ffe0ff */
[----:B------:R-:W-:Y:S01]  /*12df0*/  IMAD R3, R28, 0x30, RZ ;  /* 0x000000301c037824 */ /* 0x000fe200078e02ff */
[----:B--2---:R-:W-:-:S13]  /*12e00*/  ISETP.GE.AND P0, PT, R14, R29, PT ;  /* 0x0000001d0e00720c */ /* 0x004fda0003f06270 */
        /* <DEDUP_REMOVED lines=35> */
[--C-:B------:R-:W-:Y:S02]  /*13040*/  HADD2.F32 R39, -RZ, R5.reuse.H0_H0 ;  /* 0x20000005ff277230 */ /* 0x100fe40000004100 */
[----:B------:R-:W-:Y:S01]  /*13050*/  @!P0 FADD.FTZ R23, -R23, -RZ ;  /* 0x800000ff17178221 */ /* 0x000fe20000010100 */
[----:B------:R-:W-:-:S02]  /*13060*/  HADD2.F32 R40, -RZ, R5.H1_H1 ;  /* 0x30000005ff287230 */ /* 0x000fc40000004100 */
[----:B------:R-:W-:Y:S01]  /*13070*/  @!P0 FADD.FTZ R41, -R41, -RZ ;  /* 0x800000ff29298221 */ /* 0x000fe20000010100 */
[--C-:B------:R-:W-:Y:S02]  /*13080*/  HADD2.F32 R4, -RZ, R6.reuse.H0_H0 ;  /* 0x20000006ff047230 */ /* 0x100fe40000004100 */
[----:B------:R-:W-:Y:S01]  /*13090*/  FMUL.FTZ R2, R2, R23 ;  /* 0x0000001702027220 */ /* 0x000fe20000410000 */
[--C-:B------:R-:W-:Y:S02]  /*130a0*/  HADD2.F32 R5, -RZ, R7.reuse.H0_H0 ;  /* 0x20000007ff057230 */ /* 0x100fe40000004100 */
[----:B------:R-:W-:Y:S01]  /*130b0*/  @!P0 FADD.FTZ R40, -R40, -RZ ;  /* 0x800000ff28288221 */ /* 0x000fe20000010100 */
[----:B------:R-:W-:Y:S02]  /*130c0*/  HADD2.F32 R6, -RZ, R6.H1_H1 ;  /* 0x30000006ff067230 */ /* 0x000fe40000004100 */
[----:B------:R-:W-:Y:S01]  /*130d0*/  @!P0 FADD.FTZ R4, -R4, -RZ ;  /* 0x800000ff04048221 */ /* 0x000fe20000010100 */
[----:B------:R-:W-:-:S02]  /*130e0*/  HADD2.F32 R7, -RZ, R7.H1_H1 ;  /* 0x30000007ff077230 */ /* 0x000fc40000004100 */
[----:B------:R-:W-:Y:S01]  /*130f0*/  @!P0 FADD.FTZ R5, -R5, -RZ ;  /* 0x800000ff05058221 */ /* 0x000fe20000010100 */
[--C-:B-----5:R-:W-:Y:S02]  /*13100*/  HADD2.F32 R23, -RZ, R32.reuse.H1_H1 ;  /* 0x30000020ff177230 */ /* 0x120fe40000004100 */
[----:B------:R-:W-:Y:S01]  /*13110*/  FMUL.FTZ R21, R21, R4 ;  /* 0x0000000415157220 */ /* 0x000fe20000410000 */
[----:B------:R-:W-:Y:S01]  /*13120*/  @!P0 FADD.FTZ R6, -R6, -RZ ;  /* 0x800000ff06068221 */ /* 0x000fe20000010100 */
[----:B------:R-:W-:Y:S01]  /*13130*/  FMUL.FTZ R22, R22, R5 ;  /* 0x0000000516167220 */ /* 0x000fe20000410000 */
[----:B------:R-:W-:Y:S02]  /*13140*/  HADD2.F32 R5, -RZ, R32.H0_H0 ;  /* 0x20000020ff057230 */ /* 0x000fe40000004100 */
[----:B------:R-:W-:Y:S01]  /*13150*/  FMUL.FTZ R28, R28, R41 ;  /* 0x000000291c1c7220 */ /* 0x000fe20000410000 */
[--C-:B--2---:R-:W-:Y:S02]  /*13160*/  HADD2.F32 R4, -RZ, R16.reuse.H0_H0 ;  /* 0x20000010ff047230 */ /* 0x104fe40000004100 */
[----:B------:R-:W-:Y:S01]  /*13170*/  @!P0 FADD.FTZ R7, -R7, -RZ ;  /* 0x800000ff07078221 */ /* 0x000fe20000010100 */
[----:B------:R-:W-:-:S02]  /*13180*/  HADD2.F32 R16, -RZ, R16.H1_H1 ;  /* 0x30000010ff107230 */ /* 0x000fc40000004100 */
[----:B------:R-:W-:Y:S01]  /*13190*/  @!P0 FADD.FTZ R39, -R39, -RZ ;  /* 0x800000ff27278221 */ /* 0x000fe20000010100 */
[----:B------:R-:W-:Y:S01]  /*131a0*/  FMUL.FTZ R31, R31, R40 ;  /* 0x000000281f1f7220 */ /* 0x000fe20000410000 */
[----:B------:R-:W-:Y:S01]  /*131b0*/  FMUL.FTZ R37, R37, R6 ;  /* 0x0000000625257220 */ /* 0x000fe20000410000 */
[--C-:B------:R-:W-:Y:S02]  /*131c0*/  HADD2.F32 R6, -RZ, R17.reuse.H0_H0 ;  /* 0x20000011ff067230 */ /* 0x100fe40000004100 */
[----:B------:R-:W-:Y:S01]  /*131d0*/  FFMA.FTZ R2, R5, R4, R2 ;  /* 0x0000000405027223 */ /* 0x000fe20000010002 */
[----:B------:R-:W-:Y:S02]  /*131e0*/  HADD2.F32 R40, -RZ, R17.H1_H1 ;  /* 0x30000011ff287230 */ /* 0x000fe40000004100 */
[----:B------:R-:W-:Y:S01]  /*131f0*/  FMUL.FTZ R38, R38, R7 ;  /* 0x0000000726267220 */ /* 0x000fe20000410000 */
[----:B------:R-:W-:Y:S02]  /*13200*/  HADD2.F32 R32, -RZ, R18.H0_H0 ;  /* 0x20000012ff207230 */ /* 0x000fe40000004100 */
[----:B------:R-:W-:Y:S01]  /*13210*/  FFMA.FTZ R23, R23, R16, R28 ;  /* 0x0000001017177223 */ /* 0x000fe2000001001c */
[----:B------:R-:W-:-:S02]  /*13220*/  HADD2.F32 R17, -RZ, R19.H0_H0 ;  /* 0x20000013ff117230 */ /* 0x000fc40000004100 */
[----:B------:R-:W-:Y:S01]  /*13230*/  FMUL.FTZ R20, R20, R39 ;  /* 0x0000002714147220 */ /* 0x000fe20000410000 */
[----:B------:R-:W-:Y:S02]  /*13240*/  HADD2.F32 R4, -RZ, R34.H0_H0 ;  /* 0x20000022ff047230 */ /* 0x000fe40000004100 */
[----:B------:R-:W-:Y:S02]  /*13250*/  HADD2.F32 R5, -RZ, R35.H0_H0 ;  /* 0x20000023ff057230 */ /* 0x000fe40000004100 */
[----:B------:R-:W-:Y:S02]  /*13260*/  HADD2.F32 R7, -RZ, R33.H0_H0 ;  /* 0x20000021ff077230 */ /* 0x000fe40000004100 */
[----:B------:R-:W-:Y:S01]  /*13270*/  FFMA.FTZ R4, R4, R32, R21 ;  /* 0x0000002004047223 */ /* 0x000fe20000010015 */
        /* <DEDUP_REMOVED lines=8> */
[----:B------:R-:W-:Y:S01]  /*13300*/  FFMA.FTZ R31, R16, R40, R31 ;  /* 0x00000028101f7223 */ /* 0x000fe2000001001f */
[----:B------:R-:W-:Y:S02]  /*13310*/  FFMA.FTZ R37, R34, R18, R37 ;  /* 0x0000001222257223 */ /* 0x000fe40000010025 */
[----:B------:R-:W-:-:S02]  /*13320*/  FFMA.FTZ R38, R35, R19, R38 ;  /* 0x0000001323267223 */ /* 0x000fc40000010026 */
[----:B------:R-:W-:Y:S02]  /*13330*/  F2FP.F16.F32.PACK_AB R33, R31, R6 ;  /* 0x000000061f21723e */ /* 0x000fe400000000ff */
[----:B------:R-:W-:Y:S02]  /*13340*/  F2FP.F16.F32.PACK_AB R34, R37, R4 ;  /* 0x000000042522723e */ /* 0x000fe400000000ff */
[----:B------:R-:W-:Y:S02]  /*13350*/  F2FP.F16.F32.PACK_AB R35, R38, R5 ;  /* 0x000000052623723e */ /* 0x000fe400000000ff */
.L_x_1555:
[----:B------:R-:W-:Y:S05]  /*13360*/  BSYNC.RECONVERGENT B0 ;  /* 0x0000000000007941 */ /* 0x000fea0003800200 */
.L_x_1554:
[----:B-----5:R4:W-:Y:S02]  /*13370*/  STS.128 [R0+0x1800], R32 ;  /* 0x0018002000007388 */ /* 0x0209e40000000c00 */
.L_x_1553:
[----:B------:R-:W-:Y:S05]  /*13380*/  BSYNC.RECONVERGENT B1 ;  /* 0x0000000000017941 */ /* 0x000fea0003800200 */
.L_x_1552:
        /* <DEDUP_REMOVED lines=26> */
[----:B----4-:R-:W-:Y:S02]  /*13530*/  HADD2.F32 R10, -RZ, R23.H0_H0 ;  /* 0x20000017ff0a7230 */ /* 0x010fe40000004100 */
[----:B------:R-:W-:Y:S02]  /*13540*/  HADD2.F32 R2, -RZ, R20.H0_H0 ;  /* 0x20000014ff027230 */ /* 0x000fe40000004100 */
[----:B------:R-:W-:Y:S02]  /*13550*/  HADD2.F32 R3, -RZ, R21.H0_H0 ;  /* 0x20000015ff037230 */ /* 0x000fe40000004100 */
[----:B------:R-:W-:Y:S02]  /*13560*/  HADD2.F32 R8, -RZ, R22.H0_H0 ;  /* 0x20000016ff087230 */ /* 0x000fe40000004100 */
        /* <DEDUP_REMOVED lines=8> */
[----:B-1----:R-:W-:Y:S02]  /*135f0*/  HADD2.F32 R27, -RZ, R6.H1_H1 ;  /* 0x30000006ff1b7230 */ /* 0x002fe40000004100 */
[----:B------:R-:W-:Y:S01]  /*13600*/  @!P0 FADD.FTZ R12, -R12, -RZ ;  /* 0x800000ff0c0c8221 */ /* 0x000fe20000010100 */
[----:B------:R-:W-:-:S02]  /*13610*/  HADD2.F32 R6, -RZ, R7.H1_H1 ;  /* 0x30000007ff067230 */ /* 0x000fc40000004100 */
[----:B------:R-:W-:Y:S01]  /*13620*/  @!P0 FADD.FTZ R5, -R5, -RZ ;  /* 0x800000ff05058221 */ /* 0x000fe20000010100 */
[----:B------:R-:W-:Y:S02]  /*13630*/  HADD2.F32 R23, -RZ, R23.H1_H1 ;  /* 0x30000017ff177230 */ /* 0x000fe40000004100 */
[----:B------:R-:W-:Y:S01]  /*13640*/  FMUL.FTZ R2, R2, R11 ;  /* 0x0000000b02027220 */ /* 0x000fe20000410000 */
[----:B------:R-:W-:Y:S02]  /*13650*/  HADD2.F32 R25, -RZ, R7.H0_H0 ;  /* 0x20000007ff197230 */ /* 0x000fe40000004100 */
[----:B------:R-:W-:Y:S01]  /*13660*/  @!P0 FADD.FTZ R6, -R6, -RZ ;  /* 0x800000ff06068221 */ /* 0x000fe20000010100 */
[----:B------:R-:W-:Y:S02]  /*13670*/  HADD2.F32 R20, -RZ, R20.H1_H1 ;  /* 0x30000014ff147230 */ /* 0x000fe40000004100 */
[----:B------:R-:W-:Y:S01]  /*13680*/  FMUL.FTZ R3, R3, R4 ;  /* 0x0000000403037220 */ /* 0x000fe20000410000 */
[----:B------:R-:W-:-:S02]  /*13690*/  HADD2.F32 R21, -RZ, R21.H1_H1 ;  /* 0x30000015ff157230 */ /* 0x000fc40000004100 */
[----:B------:R-:W-:Y:S01]  /*136a0*/  @!P0 FADD.FTZ R25, -R25, -RZ ;  /* 0x800000ff19198221 */ /* 0x000fe20000010100 */
[----:B------:R-:W-:Y:S01]  /*136b0*/  FMUL.FTZ R8, R8, R5 ;  /* 0x0000000508087220 */ /* 0x000fe20000410000 */
[----:B------:R-:W-:Y:S01]  /*136c0*/  FMUL.FTZ R23, R23, R6 ;  /* 0x0000000617177220 */ /* 0x000fe20000410000 */
[----:B-----5:R-:W-:Y:S02]  /*136d0*/  HADD2.F32 R5, -RZ, R32.H0_H0 ;  /* 0x20000020ff057230 */ /* 0x020fe40000004100 */
[----:B------:R-:W-:Y:S01]  /*136e0*/  FMUL.FTZ R20, R20, R13 ;  /* 0x0000000d14147220 */ /* 0x000fe20000410000 */
[----:B------:R-:W-:Y:S02]  /*136f0*/  HADD2.F32 R6, -RZ, R33.H0_H0 ;  /* 0x20000021ff067230 */ /* 0x000fe40000004100 */
[----:B------:R-:W-:Y:S01]  /*13700*/  FMUL.FTZ R21, R21, R12 ;  /* 0x0000000c15157220 */ /* 0x000fe20000410000 */
[----:B--2---:R-:W-:Y:S02]  /*13710*/  HADD2.F32 R4, -RZ, R16.H0_H0 ;  /* 0x20000010ff047230 */ /* 0x004fe40000004100 */
[----:B------:R-:W-:Y:S01]  /*13720*/  @!P0 FADD.FTZ R27, -R27, -RZ ;  /* 0x800000ff1b1b8221 */ /* 0x000fe20000010100 */
[----:B------:R-:W-:-:S02]  /*13730*/  HADD2.F32 R11, -RZ, R17.H0_H0 ;  /* 0x20000011ff0b7230 */ /* 0x000fc40000004100 */
[----:B------:R-:W-:Y:S01]  /*13740*/  FMUL.FTZ R10, R10, R25 ;  /* 0x000000190a0a7220 */ /* 0x000fe20000410000 */
[----:B------:R-:W-:Y:S02]  /*13750*/  HADD2.F32 R22, -RZ, R22.H1_H1 ;  /* 0x30000016ff167230 */ /* 0x000fe40000004100 */
[----:B------:R-:W-:Y:S01]  /*13760*/  FFMA.FTZ R2, R5, R4, R2 ;  /* 0x0000000405027223 */ /* 0x000fe20000010002 */
[----:B------:R-:W-:Y:S02]  /*13770*/  HADD2.F32 R12, -RZ, R17.H1_H1 ;  /* 0x30000011ff0c7230 */ /* 0x000fe40000004100 */
[----:B------:R-:W-:Y:S01]  /*13780*/  FFMA.FTZ R3, R6, R11, R3 ;  /* 0x0000000b06037223 */ /* 0x000fe20000010003 */
[--C-:B------:R-:W-:Y:S02]  /*13790*/  HADD2.F32 R13, -RZ, R18.reuse.H0_H0 ;  /* 0x20000012ff0d7230 */ /* 0x100fe40000004100 */
[----:B------:R-:W-:Y:S01]  /*137a0*/  FMUL.FTZ R22, R22, R27 ;  /* 0x0000001b16167220 */ /* 0x000fe20000410000 */
[----:B------:R-:W-:-:S02]  /*137b0*/  HADD2.F32 R25, -RZ, R18.H1_H1 ;  /* 0x30000012ff197230 */ /* 0x000fc40000004100 */
[--C-:B------:R-:W-:Y:S02]  /*137c0*/  HADD2.F32 R17, -RZ, R19.reuse.H0_H0 ;  /* 0x20000013ff117230 */ /* 0x100fe40000004100 */
[----:B------:R-:W-:Y:S02]  /*137d0*/  HADD2.F32 R18, -RZ, R19.H1_H1 ;  /* 0x30000013ff127230 */ /* 0x000fe40000004100 */
[----:B------:R-:W-:Y:S02]  /*137e0*/  HADD2.F32 R7, -RZ, R32.H1_H1 ;  /* 0x30000020ff077230 */ /* 0x000fe40000004100 */
[----:B------:R-:W-:Y:S02]  /*137f0*/  HADD2.F32 R16, -RZ, R16.H1_H1 ;  /* 0x30000010ff107230 */ /* 0x000fe40000004100 */
[----:B------:R-:W-:Y:S02]  /*13800*/  HADD2.F32 R4, -RZ, R33.H1_H1 ;  /* 0x30000021ff047230 */ /* 0x000fe40000004100 */
[----:B------:R-:W-:-:S02]  /*13810*/  HADD2.F32 R5, -RZ, R34.H0_H0 ;  /* 0x20000022ff057230 */ /* 0x000fc40000004100 */
[----:B------:R-:W-:Y:S01]  /*13820*/  FFMA.FTZ R7, R7, R16, R20 ;  /* 0x0000001007077223 */ /* 0x000fe20000010014 */
        /* <DEDUP_REMOVED lines=12> */
.L_x_1557:
[----:B------:R-:W-:Y:S05]  /*138f0*/  BSYNC.RECONVERGENT B0 ;  /* 0x0000000000007941 */ /* 0x000fea0003800200 */
.L_x_1556:
[----:B-----5:R4:W-:Y:S02]  /*13900*/  STS.128 [R0+0x3800], R32 ;  /* 0x0038002000007388 */ /* 0x0209e40000000c00 */
.L_x_1496:
[----:B------:R-:W-:Y:S05]  /*13910*/  BSYNC.RECONVERGENT B3 ;  /* 0x0000000000037941 */ /* 0x000fea0003800200 */
.L_x_1488:
[----:B------:R-:W4:Y:S01]  /*13920*/  LDC.64 R134, c[0x0][0x3b8] ;  /* 0x0000ee00ff867b82 */ /* 0x000f220000000a00 */
[----:B------:R-:W-:Y:S01]  /*13930*/  IMAD R3, R64, -0x80, R61 ;  /* 0xffffff8040037824 */ /* 0x000fe200078e023d */
[----:B------:R-:W-:Y:S01]  /*13940*/  BSSY.RECONVERGENT B0, `(.L_x_1558) ;  /* 0x0000018000007945 */ /* 0x000fe20003800200 */
[C---:B-12---:R-:W-:Y:S02]  /*13950*/  VIADD R6, R130.reuse, 0x40 ;  /* 0x0000004082067836 */ /* 0x046fe40000000000 */
[C---:B---3--:R-:W-:Y:S01]  /*13960*/  VIADD R4, R130.reuse, 0x50 ;  /* 0x0000005082047836 */ /* 0x048fe20000000000 */
        /* <DEDUP_REMOVED lines=21> */
.L_x_1559:
[----:B------:R-:W-:Y:S05]  /*13ac0*/  BSYNC.RECONVERGENT B0 ;  /* 0x0000000000007941 */ /* 0x000fea0003800200 */
.L_x_1558:
[C---:B-1----:R-:W-:Y:S01]  /*13ad0*/  LEA R10, P1, R71.reuse, R208, 0x1 ;  /* 0x000000d0470a7211 */ /* 0x042fe200078208ff */
[----:B------:R-:W-:Y:S01]  /*13ae0*/  BSSY.RECONVERGENT B0, `(.L_x_1560) ;  /* 0x0000012000007945 */ /* 0x000fe20003800200 */
[----:B------:R-:W-:Y:S01]  /*13af0*/  ISETP.GE.AND P2, PT, R4, R3, PT ;  /* 0x000000030400720c */ /* 0x000fe20003f46270 */
[----:B------:R-:W-:Y:S01]  /*13b00*/  VIADD R2, R130, 0x60 ;  /* 0x0000006082027836 */ /* 0x000fe20000000000 */
        /* <DEDUP_REMOVED lines=15> */
.L_x_1561:
[----:B------:R-:W-:Y:S05]  /*13c00*/  BSYNC.RECONVERGENT B0 ;  /* 0x0000000000007941 */ /* 0x000fea0003800200 */
.L_x_1560:
[----:B------:R-:W-:Y:S04]  /*13c10*/  BSSY.RECONVERGENT B0, `(.L_x_1562) ;  /* 0x0000013000007945 */ /* 0x000fe80003800200 */
[----:B------:R-:W-:Y:S05]  /*13c20*/  @P5 BRA `(.L_x_1563) ;  /* 0x0000000000445947 */ /* 0x000fea0003800000 */
[----:B------:R-:W2:Y:S01]  /*13c30*/  LDCU UR4, c[0x0][0x440] ;  /* 0x00008800ff0477ac */ /* 0x000ea20008000800 */
[----:B----45:R-:W-:-:S04]  /*13c40*/  IMAD.WIDE.U32 R12, R134, 0x20, RZ ;  /* 0x00000020860c7825 */ /* 0x030fc800078e00ff */
        /* <DEDUP_REMOVED lines=15> */
.L_x_1563:
[----:B------:R-:W-:Y:S05]  /*13d40*/  BSYNC.RECONVERGENT B0 ;  /* 0x0000000000007941 */ /* 0x000fea0003800200 */
.L_x_1562:
[----:B------:R-:W-:Y:S01]  /*13d50*/  BSSY.RECONVERGENT B0, `(.L_x_1564) ;  /* 0x0000013000007945 */ /* 0x000fe20003800200 */
[----:B------:R-:W-:Y:S02]  /*13d60*/  ISETP.GE.AND P0, PT, R2, R3, PT ;  /* 0x000000030200720c */ /* 0x000fe40003f06270 */
[----:B------:R-:W-:Y:S01]  /*13d70*/  IADD3 R130, PT, PT, R130, 0x70, RZ ;  /* 0x0000007082827810 */ /* 0x000fe20007ffe0ff */
[----:B------:R-:W-:Y:S05]  /*13d80*/  @P4 BRA `(.L_x_1565) ;  /* 0x00000000003c4947 */ /* 0x000fea0003800000 */
[----:B------:R-:W3:Y:S01]  /*13d90*/  LDCU UR4, c[0x0][0x440] ;  /* 0x00008800ff0477ac */ /* 0x000ee20008000800 */
[----:B--2-4-:R-:W-:-:S04]  /*13da0*/  LEA R12, P5, R134, R10, 0x6 ;  /* 0x0000000a860c7211 */ /* 0x014fc800078a30ff */
[----:B-----5:R-:W-:Y:S02]  /*13db0*/  LEA.HI.X R13, R134, R11, R135, 0x6, P5 ;  /* 0x0000000b860d7211 */ /* 0x020fe400028f3487 */
        /* <DEDUP_REMOVED lines=12> */
.L_x_1565:
[----:B------:R-:W-:Y:S05]  /*13e80*/  BSYNC.RECONVERGENT B0 ;  /* 0x0000000000007941 */ /* 0x000fea0003800200 */
.L_x_1564:
[----:B------:R-:W-:Y:S01]  /*13e90*/  BSSY.RECONVERGENT B0, `(.L_x_1566) ;  /* 0x0000015000007945 */ /* 0x000fe20003800200 */
[----:B------:R-:W-:-:S03]  /*13ea0*/  ISETP.GE.AND P1, PT, R130, R3, PT ;  /* 0x000000038200720c */ /* 0x000fc60003f26270 */
[----:B------:R-:W-:Y:S10]  /*13eb0*/  @P3 BRA `(.L_x_1567) ;  /* 0x0000000000483947 */ /* 0x000ff40003800000 */
[----:B------:R-:W1:Y:S01]  /*13ec0*/  LDCU UR4, c[0x0][0x440] ;  /* 0x00008800ff0477ac */ /* 0x000e620008000800 */
[----:B--23--:R-:W-:Y:S01]  /*13ed0*/  MOV R12, R10 ;  /* 0x0000000a000c7202 */ /* 0x00cfe20000000f00 */
[----:B----4-:R-:W-:Y:S01]  /*13ee0*/  IMAD R5, R135, 0x60, RZ ;  /* 0x0000006087057824 */ /* 0x010fe200078e02ff */
[----:B-----5:R-:W-:-:S03]  /*13ef0*/  MOV R13, R11 ;  /* 0x0000000b000d7202 */ /* 0x020fc60000000f00 */
[----:B------:R-:W-:-:S05]  /*13f00*/  IMAD.WIDE.U32 R12, R134, 0x60, R12 ;  /* 0x00000060860c7825 */ /* 0x000fca00078e000c */
[----:B------:R-:W-:Y:S02]  /*13f10*/  IADD3 R13, PT, PT, R5, R13, RZ ;  /* 0x0000000d050d7210 */ /* 0x000fe40007ffe0ff */
        /* <DEDUP_REMOVED lines=12> */
.L_x_1567:
[----:B------:R-:W-:Y:S05]  /*13fe0*/  BSYNC.RECONVERGENT B0 ;  /* 0x0000000000007941 */ /* 0x000fea0003800200 */
.L_x_1566:
[----:B------:R-:W-:Y:S04]  /*13ff0*/  BSSY.RECONVERGENT B0, `(.L_x_1568) ;  /* 0x0000011000007945 */ /* 0x000fe80003800200 */
[----:B------:R-:W-:Y:S05]  /*14000*/  @P2 BRA `(.L_x_1569) ;  /* 0x00000000003c2947 */ /* 0x000fea0003800000 */
[----:B------:R-:W1:Y:S02]  /*14010*/  LDCU UR4, c[0x0][0x440] ;  /* 0x00008800ff0477ac */ /* 0x000e640008000800 */
[----:B-1234-:R-:W-:-:S04]  /*14020*/  LEA R12, P4, R134, R10, 0x7 ;  /* 0x0000000a860c7211 */ /* 0x01efc800078838ff */
[----:B-----5:R-:W-:Y:S02]  /*14030*/  LEA.HI.X R13, R134, R11, R135, 0x7, P4 ;  /* 0x0000000b860d7211 */ /* 0x020fe400020f3c87 */
[----:B------:R-:W-:Y:S02]  /*14040*/  ISETP.GE.AND P3, PT, R14, UR4, PT ;  /* 0x000000040e007c0c */ /* 0x000fe4000bf66270 */
        /* <DEDUP_REMOVED lines=11> */
.L_x_1569:
[----:B------:R-:W-:Y:S05]  /*14100*/  BSYNC.RECONVERGENT B0 ;  /* 0x0000000000007941 */ /* 0x000fea0003800200 */
.L_x_1568:
[----:B------:R-:W-:Y:S04]  /*14110*/  BSSY.RECONVERGENT B0, `(.L_x_1570) ;  /* 0x0000014000007945 */ /* 0x000fe80003800200 */
[----:B------:R-:W-:Y:S05]  /*14120*/  @P0 BRA `(.L_x_1571) ;  /* 0x0000000000480947 */ /* 0x000fea0003800000 */
[----:B------:R-:W4:Y:S01]  /*14130*/  LDCU UR4, c[0x0][0x440] ;  /* 0x00008800ff0477ac */ /* 0x000f220008000800 */
[----:B-123--:R-:W-:Y:S01]  /*14140*/  MOV R12, R10 ;  /* 0x0000000a000c7202 */ /* 0x00efe20000000f00 */
[----:B----4-:R-:W-:Y:S01]  /*14150*/  IMAD R5, R135, 0xa0, RZ ;  /* 0x000000a087057824 */ /* 0x010fe200078e02ff */
[----:B-----5:R-:W-:-:S03]  /*14160*/  MOV R13, R11 ;  /* 0x0000000b000d7202 */ /* 0x020fc60000000f00 */
[----:B------:R-:W-:-:S05]  /*14170*/  IMAD.WIDE.U32 R12, R134, 0xa0, R12 ;  /* 0x000000a0860c7825 */ /* 0x000fca00078e000c */
[----:B------:R-:W-:Y:S02]  /*14180*/  IADD3 R13, PT, PT, R5, R13, RZ ;  /* 0x0000000d050d7210 */ /* 0x000fe40007ffe0ff */
        /* <DEDUP_REMOVED lines=12> */
.L_x_1571:
[----:B------:R-:W-:Y:S05]  /*14250*/  BSYNC.RECONVERGENT B0 ;  /* 0x0000000000007941 */ /* 0x000fea0003800200 */
.L_x_1570:
[----:B------:R-:W-:Y:S04]  /*14260*/  BSSY.RECONVERGENT B0, `(.L_x_1572) ;  /* 0x0000012000007945 */ /* 0x000fe80003800200 */
[----:B------:R-:W-:Y:S05]  /*14270*/  @P1 BRA `(.L_x_1573) ;  /* 0x0000000000401947 */ /* 0x000fea0003800000 */
[----:B------:R-:W2:Y:S01]  /*14280*/  LDCU UR4, c[0x0][0x440] ;  /* 0x00008800ff0477ac */ /* 0x000ea20008000800 */
[----:B----4-:R-:W-:Y:S02]  /*14290*/  IMAD R5, R135, 0xc0, RZ ;  /* 0x000000c087057824 */ /* 0x010fe400078e02ff */
[----:B-1----:R-:W-:-:S05]  /*142a0*/  IMAD.WIDE.U32 R10, R134, 0xc0, R10 ;  /* 0x000000c0860a7825 */ /* 0x002fca00078e000a */
[----:B------:R-:W-:Y:S02]  /*142b0*/  IADD3 R11, PT, PT, R5, R11, RZ ;  /* 0x0000000b050b7210 */ /* 0x000fe40007ffe0ff */
        /* <DEDUP_REMOVED lines=12> */
.L_x_1573:
[----:B------:R-:W-:Y:S05]  /*14380*/  BSYNC.RECONVERGENT B0 ;  /* 0x0000000000007941 */ /* 0x000fea0003800200 */
.L_x_1572:
[----:B------:R-:W0:Y:S01]  /*14390*/  LDGDEPBAR ;  /* 0x00000000000079af */ /* 0x000e220000000000 */
[----:B------:R-:W2:Y:S01]  /*143a0*/  LDCU UR4, c[0x0][0x508] ;  /* 0x0000a100ff0477ac */ /* 0x000ea20008000800 */
[--C-:B------:R-:W-:Y:S01]  /*143b0*/  SHF.R.U32.HI R198, RZ, 0x1, R65.reuse ;  /* 0x00000001ffc67819 */ /* 0x100fe20000011641 */
[----:B------:R-:W-:Y:S01]  /*143c0*/  BSSY.RECONVERGENT B0, `(.L_x_1574) ;  /* 0x000001c000007945 */ /* 0x000fe20003800200 */
[----:B------:R-:W-:Y:S02]  /*143d0*/  SHF.R.U32.HI R65, RZ, 0x2, R65 ;  /* 0x00000002ff417819 */ /* 0x000fe40000011641 */
[----:B------:R-:W-:Y:S02]  /*143e0*/  LOP3.LUT R8, R198, 0x1f0, RZ, 0xc0, !PT ;  /* 0x000001f0c6087812 */ /* 0x000fe400078ec0ff */
[----:B------:R-:W-:Y:S02]  /*143f0*/  LOP3.LUT R65, R65, 0x7, RZ, 0xc0, !PT ;  /* 0x0000000741417812 */ /* 0x000fe400078ec0ff */
[----:B------:R-:W-:-:S04]  /*14400*/  IADD3 R67, PT, PT, R8, 0x1, R67 ;  /* 0x0000000108437810 */ /* 0x000fc80007ffe043 */
[----:B------:R-:W-:-:S04]  /*14410*/  IADD3 R132, PT, PT, -R206, R67, R65 ;  /* 0x00000043ce847210 */ /* 0x000fc80007ffe141 */
[----:B--2---:R-:W-:Y:S01]  /*14420*/  IADD3 R132, PT, PT, R132, UR4, R61 ;  /* 0x0000000484847c10 */ /* 0x004fe2000fffe03d */
[----:B------:R-:W-:-:S04]  /*14430*/  DEPBAR.LE SB0, 0x0 ;  /* 0x000080000000791a */ /* 0x000fc80000000000 */
[----:B------:R-:W-:Y:S06]  /*14440*/  BAR.SYNC.DEFER_BLOCKING 0x0 ;  /* 0x0000000000007b1d */ /* 0x000fec0000010000 */
[----:B------:R-:W-:Y:S05]  /*14450*/  @P6 BRA `(.L_x_1575) ;  /* 0x0000000000406947 */ /* 0x000fea0003800000 */
[----:B------:R-:W2:Y:S02]  /*14460*/  LDCU UR4, c[0x0][0x440] ;  /* 0x00008800ff0477ac */ /* 0x000ea40008000800 */
[----:B--2---:R-:W-:Y:S02]  /*14470*/  ISETP.GE.AND P1, PT, R14, UR4, PT ;  /* 0x000000040e007c0c */ /* 0x004fe4000bf26270 */
        /* <DEDUP_REMOVED lines=14> */
.L_x_1575:
[----:B------:R2:W-:Y:S04]  /*14560*/  STS.128 [R0+0xc000], RZ ;  /* 0x00c000ff00007388 */ /* 0x0005e80000000c00 */
[----:B------:R2:W-:Y:S02]  /*14570*/  STS.128 [R0+0x10000], RZ ;  /* 0x010000ff00007388 */ /* 0x0005e40000000c00 */
.L_x_1576:
[----:B------:R-:W-:Y:S05]  /*14580*/  BSYNC.RECONVERGENT B0 ;  /* 0x0000000000007941 */ /* 0x000fea0003800200 */
.L_x_1574:
[----:B------:R-:W4:Y:S01]  /*14590*/  S2R R197, SR_TID.X ;  /* 0x0000000000c57919 */ /* 0x000f220000002100 */
[-C--:B------:R-:W-:Y:S01]  /*145a0*/  ISETP.GE.AND P2, PT, R24, R3.reuse, PT ;  /* 0x000000031800720c */ /* 0x080fe20003f46270 */
[----:B-1----:R-:W1:Y:S01]  /*145b0*/  LDC.64 R10, c[0x0][0x3c0] ;  /* 0x0000f000ff0a7b82 */ /* 0x002e620000000a00 */
[-C--:B------:R-:W-:Y:S01]  /*145c0*/  ISETP.GE.AND P4, PT, R2, R3.reuse, PT ;  /* 0x000000030200720c */ /* 0x080fe20003f86270 */
[----:B------:R-:W-:Y:S01]  /*145d0*/  BSSY.RECONVERGENT B0, `(.L_x_1577) ;  /* 0x0000022000007945 */ /* 0x000fe20003800200 */
[C---:B---3--:R-:W-:Y:S02]  /*145e0*/  LEA R12, P1, R63.reuse, R210, 0x1 ;  /* 0x000000d23f0c7211 */ /* 0x048fe400078208ff */
[----:B------:R-:W-:Y:S02]  /*145f0*/  ISETP.GE.AND P3, PT, R30, R3, PT ;  /* 0x000000031e00720c */ /* 0x000fe40003f66270 */
[----:B-----5:R-:W-:Y:S02]  /*14600*/  LEA.HI.X R13, R63, R211, R68, 0x1, P1 ;  /* 0x000000d33f0d7211 */ /* 0x020fe400008f0c44 */
[----:B------:R-:W-:-:S02]  /*14610*/  ISETP.GE.AND P0, PT, R36, R3, PT ;  /* 0x000000032400720c */ /* 0x000fc40003f06270 */
[-C--:B------:R-:W-:Y:S01]  /*14620*/  ISETP.GE.AND P6, PT, R6, R3.reuse, PT ;  /* 0x000000030600720c */ /* 0x080fe20003fc6270 */
[----:B------:R3:W-:Y:S01]  /*14630*/  @P2 STS.128 [R0+0xc800], RZ ;  /* 0x00c800ff00002388 */ /* 0x0007e20000000c00 */
[----:B------:R-:W-:-:S03]  /*14640*/  ISETP.GE.AND P5, PT, R4, R3, PT ;  /* 0x000000030400720c */ /* 0x000fc60003fa6270 */
[----:B------:R3:W-:Y:S01]  /*14650*/  @P2 STS.128 [R0+0x10800], RZ ;  /* 0x010800ff00002388 */ /* 0x0007e20000000c00 */
[C---:B----4-:R-:W-:Y:S01]  /*14660*/  IMAD.SHL.U32 R2, R197.reuse, 0x40, RZ ;  /* 0x00000040c5027824 */ /* 0x050fe200078e00ff */
[C---:B------:R-:W-:Y:S01]  /*14670*/  LOP3.LUT R7, R197.reuse, 0x8, RZ, 0xc0, !PT ;  /* 0x00000008c5077812 */ /* 0x040fe200078ec0ff */
[C---:B------:R-:W-:Y:S02]  /*14680*/  IMAD.SHL.U32 R199, R197.reuse, 0x20, RZ ;  /* 0x00000020c5c77824 */ /* 0x040fe400078e00ff */
[----:B------:R-:W-:Y:S01]  /*14690*/  IMAD.SHL.U32 R196, R197, 0x8, RZ ;  /* 0x00000008c5c47824 */ /* 0x000fe200078e00ff */
[----:B------:R-:W-:Y:S02]  /*146a0*/  LOP3.LUT R63, R2, 0x1c0, RZ, 0xc0, !PT ;  /* 0x000001c0023f7812 */ /* 0x000fe400078ec0ff */
[----:B------:R-:W-:Y:S02]  /*146b0*/  LOP3.LUT R7, R7, 0x1c0, R2, 0xf8, !PT ;  /* 0x000001c007077812 */ /* 0x000fe400078ef802 */
[----:B------:R-:W-:-:S02]  /*146c0*/  LOP3.LUT R199, R199, 0x7c00, RZ, 0xc0, !PT ;  /* 0x00007c00c7c77812 */ /* 0x000fc400078ec0ff */
[----:B------:R-:W-:Y:S02]  /*146d0*/  LOP3.LUT R8, R196, 0x38, RZ, 0xc0, !PT ;  /* 0x00000038c4087812 */ /* 0x000fe400078ec0ff */
[----:B------:R-:W-:Y:S01]  /*146e0*/  LOP3.LUT R63, R63, 0x8, R198, 0xf8, !PT ;  /* 0x000000083f3f7812 */ /* 0x000fe200078ef8c6 */
[----:B---3--:R-:W-:Y:S06]  /*146f0*/  @P2 BRA `(.L_x_1578) ;  /* 0x00000000003c2947 */ /* 0x008fec0003800000 */
[----:B------:R-:W3:Y:S02]  /*14700*/  LDCU UR4, c[0x0][0x440] ;  /* 0x00008800ff0477ac */ /* 0x000ee40008000800 */
[----:B---3--:R-:W-:Y:S02]  /*14710*/  ISETP.GE.AND P1, PT, R9, UR4, PT ;  /* 0x0000000409007c0c */ /* 0x008fe4000bf26270 */
        /* <DEDUP_REMOVED lines=13> */
.L_x_1578:
[----:B------:R-:W-:Y:S05]  /*147f0*/  BSYNC.RECONVERGENT B0 ;  /* 0x0000000000007941 */ /* 0x000fea0003800200 */
.L_x_1577:
[----:B------:R4:W-:Y:S01]  /*14800*/  @P3 STS.128 [R0+0xd000], RZ ;  /* 0x00d000ff00003388 */ /* 0x0009e20000000c00 */
[----:B------:R-:W-:Y:S01]  /*14810*/  BSSY.RECONVERGENT B0, `(.L_x_1579) ;  /* 0x0000016000007945 */ /* 0x000fe20003800200 */
[----:B---3--:R-:W-:Y:S02]  /*14820*/  LOP3.LUT R4, R66, R199, RZ, 0xfc, !PT ;  /* 0x000000c742047212 */ /* 0x008fe400078efcff */
[----:B------:R4:W-:Y:S01]  /*14830*/  @P3 STS.128 [R0+0x11000], RZ ;  /* 0x011000ff00003388 */ /* 0x0009e20000000c00 */
[----:B------:R-:W-:Y:S01]  /*14840*/  LOP3.LUT R63, R63, R8, RZ, 0x3c, !PT ;  /* 0x000000083f3f7212 */ /* 0x000fe200078e3cff */
[----:B------:R-:W-:Y:S05]  /*14850*/  @P3 BRA `(.L_x_1580) ;  /* 0x0000000000443947 */ /* 0x000fea0003800000 */
[----:B------:R-:W3:Y:S01]  /*14860*/  LDCU UR4, c[0x0][0x440] ;  /* 0x00008800ff0477ac */ /* 0x000ee20008000800 */
[----:B-1----:R-:W-:-:S04]  /*14870*/  IMAD.WIDE.U32 R16, R10, 0x20, RZ ;  /* 0x000000200a107825 */ /* 0x002fc800078e00ff */
        /* <DEDUP_REMOVED lines=15> */
.L_x_1580:
[----:B------:R-:W-:Y:S05]  /*14970*/  BSYNC.RECONVERGENT B0 ;  /* 0x0000000000007941 */ /* 0x000fea0003800200 */
.L_x_1579:
        /* <DEDUP_REMOVED lines=25> */
.L_x_1582:
[----:B------:R-:W-:Y:S05]  /*14b10*/  BSYNC.RECONVERGENT B0 ;  /* 0x0000000000007941 */ /* 0x000fea0003800200 */
.L_x_1581:
        /* <DEDUP_REMOVED lines=22> */
.L_x_1584:
[----:B------:R-:W-:Y:S05]  /*14c80*/  BSYNC.RECONVERGENT B0 ;  /* 0x0000000000007941 */ /* 0x000fea0003800200 */
.L_x_1583:
        /* <DEDUP_REMOVED lines=19> */
.L_x_1586:
[----:B------:R-:W-:Y:S05]  /*14dc0*/  BSYNC.RECONVERGENT B0 ;  /* 0x0000000000007941 */ /* 0x000fea0003800200 */
.L_x_1585:
        /* <DEDUP_REMOVED lines=22> */
.L_x_1588:
[----:B------:R-:W-:Y:S05]  /*14f30*/  BSYNC.RECONVERGENT B0 ;  /* 0x0000000000007941 */ /* 0x000fea0003800200 */
.L_x_1587:
        /* <DEDUP_REMOVED lines=20> */
.L_x_1590:
[----:B------:R-:W-:Y:S05]  /*15080*/  BSYNC.RECONVERGENT B0 ;  /* 0x0000000000007941 */ /* 0x000fea0003800200 */
.L_x_1589:
[----:B------:R-:W-:Y:S01]  /*15090*/  LDSM.16.M88.4 R80, [R67] ;  /* 0x000000004350783b */ /* 0x000fe20000000200 */
[----:B------:R-:W-:Y:S01]  /*150a0*/  IMAD.MOV.U32 R201, RZ, RZ, 0x20 ;  /* 0x00000020ffc97424 */ /* 0x000fe200078e00ff */
[----:B------:R-:W-:Y:S01]  /*150b0*/  LOP3.LUT P6, RZ, R197, 0x2, RZ, 0xc0, !PT ;  /* 0x00000002c5ff7812 */ /* 0x000fe200078cc0ff */
[----:B------:R-:W-:Y:S01]  /*150c0*/  VIADD R53, R148, UR5 ;  /* 0x0000000594357c36 */ /* 0x000fe20008000000 */
[----:B------:R-:W5:Y:S01]  /*150d0*/  LDSM.16.M88.4 R24, [R148+UR5+0x4000] ;  /* 0x004000059418783b */ /* 0x000f620008000200 */
[----:B------:R-:W-:Y:S02]  /*150e0*/  MOV R200, 0x40 ;  /* 0x0000004000c87802 */ /* 0x000fe40000000f00 */
[----:B------:R-:W-:Y:S01]  /*150f0*/  SEL R54, R201, 0xffffffe0, !P6 ;  /* 0xffffffe0c9367807 */ /* 0x000fe20007000000 */
[----:B---3--:R-:W3:Y:S01]  /*15100*/  LDSM.16.M88.4 R16, [R148+UR5+0x4800] ;  /* 0x004800059410783b */ /* 0x008ee20008000200 */
[----:B------:R-:W-:Y:S02]  /*15110*/  LOP3.LUT P0, RZ, R197, 0x4, RZ, 0xc0, !PT ;  /* 0x00000004c5ff7812 */ /* 0x000fe4000780c0ff */
[----:B------:R-:W-:Y:S01]  /*15120*/  ISETP.GT.AND P1, PT, R64, R205, PT ;  /* 0x000000cd4000720c */ /* 0x000fe20003f24270 */
[--C-:B------:R-:W-:Y:S01]  /*15130*/  IMAD.IADD R65, R67, 0x1, R54.reuse ;  /* 0x0000000143417824 */ /* 0x100fe200078e0236 */
[----:B-1----:R-:W1:Y:S01]  /*15140*/  LDSM.16.M88.4 R4, [R148+UR5+0x5000] ;  /* 0x005000059404783b */ /* 0x002e620008000200 */
[----:B------:R-:W-:Y:S01]  /*15150*/  IMAD.IADD R60, R53, 0x1, R54 ;  /* 0x00000001353c7824 */ /* 0x000fe200078e0236 */
[----:B------:R-:W-:-:S02]  /*15160*/  SEL R52, R200, 0xffffffc0, !P0 ;  /* 0xffffffc0c8347807 */ /* 0x000fc40004000000 */
[----:B------:R-:W2:Y:S03]  /*15170*/  LDSM.16.M88.4 R112, [R148+UR5+0x5800] ;  /* 0x005800059470783b */ /* 0x000ea60008000200 */
        /* <DEDUP_REMOVED lines=22> */
[C---:B--2---:R-:W-:Y:S03]  /*152e0*/  HMMA.16816.F32 R116, R80.reuse, R112, RZ ;  /* 0x000000705074723c */ /* 0x044fe600000018ff */
        /* <DEDUP_REMOVED lines=106> */
[----:B------:R5:W4:Y:S07]  /*15990*/  LDSM.16.M88.4 R48, [R60+0xb800] ;  /* 0x00b800003c30783b */ /* 0x000b2e0000000200 */
[C---:B---3--:R-:W-:Y:S08]  /*159a0*/  HMMA.16816.F32 R100, R124.reuse, R40, R100 ;  /* 0x000000287c64723c */ /* 0x048ff00000001864 */
[----:B------:R-:W-:Y:S01]  /*159b0*/  HMMA.16816.F32 R96, R124, R42, R96 ;  /* 0x0000002a7c60723c */ /* 0x000fe20000001860 */
[----:B------:R-:W3:Y:S07]  /*159c0*/  LDSM.16.M88.4 R40, [R53+0x8000] ;  /* 0x008000003528783b */ /* 0x000eee0000000200 */
[----:B-1----:R-:W-:Y:S01]  /*159d0*/  HMMA.16816.F32 R12, R44, R36, R12 ;  /* 0x000000242c0c723c */ /* 0x002fe2000000180c */
[----:B-----5:R-:W-:-:S02]  /*159e0*/  VIMNMX R60, PT, PT, R132, R61, PT ;  /* 0x0000003d843c7248 */ /* 0x020fc40003fe0100 */
[----:B------:R-:W-:-:S05]  /*159f0*/  VIADDMNMX R61, R132, 0x8, R61, PT ;  /* 0x00000008843d7846 */ /* 0x000fca000380013d */
[C---:B------:R-:W-:Y:S01]  /*15a00*/  HMMA.16816.F32 R4, R44.reuse, R38, R4 ;  /* 0x000000262c04723c */ /* 0x040fe20000001804 */
[----:B------:R-:W1:Y:S07]  /*15a10*/  LDSM.16.M88.4 R36, [R53+0x8800] ;  /* 0x008800003524783b */ /* 0x000e6e0000000200 */
[C---:B--2---:R-:W-:Y:S08]  /*15a20*/  HMMA.16816.F32 R116, R44.reuse, R32, R116 ;  /* 0x000000202c74723c */ /* 0x044ff00000001874 */
[----:B------:R-:W-:Y:S01]  /*15a30*/  HMMA.16816.F32 R112, R44, R34, R112 ;  /* 0x000000222c70723c */ /* 0x000fe20000001870 */
[----:B------:R-:W2:Y:S07]  /*15a40*/  LDSM.16.M88.4 R32, [R53+0x9000] ;  /* 0x009000003520783b */ /* 0x000eae0000000200 */
[C---:B------:R-:W-:Y:S08]  /*15a50*/  HMMA.16816.F32 R92, R124.reuse, R136, R92 ;  /* 0x000000887c5c723c */ /* 0x040ff0000000185c */
[C---:B------:R-:W-:Y:S01]  /*15a60*/  HMMA.16816.F32 R88, R124.reuse, R138, R88 ;  /* 0x0000008a7c58723c */ /* 0x040fe20000001858 */
[----:B------:R-:W5:Y:S07]  /*15a70*/  LDSM.16.M88.4 R136, [R53+0xa000] ;  /* 0x00a000003588783b */ /* 0x000f6e0000000200 */
[C---:B------:R-:W-:Y:S08]  /*15a80*/  HMMA.16816.F32 R84, R124.reuse, R128, R84 ;  /* 0x000000807c54723c */ /* 0x040ff00000001854 */
[----:B------:R-:W-:Y:S01]  /*15a90*/  HMMA.16816.F32 R80, R124, R130, R80 ;  /* 0x000000827c50723c */ /* 0x000fe20000001850 */
[----:B------:R-:W5:Y:S04]  /*15aa0*/  LDSM.16.M88.4 R128, [R53+0xa800] ;  /* 0x00a800003580783b */ /* 0x000f680000000200 */
[----:B------:R-:W5:Y:S03]  /*15ab0*/  LDSM.16.M88.4 R124, [R53+0xb000] ;  /* 0x00b00000357c783b */ /* 0x000f660000000200 */
[C---:B------:R-:W-:Y:S08]  /*15ac0*/  HMMA.16816.F32 R28, R44.reuse, R120, R28 ;  /* 0x000000782c1c723c */ /* 0x040ff0000000181c */
[C---:B------:R-:W-:Y:S01]  /*15ad0*/  HMMA.16816.F32 R24, R44.reuse, R122, R24 ;  /* 0x0000007a2c18723c */ /* 0x040fe20000001818 */
[----:B------:R-:W5:Y:S07]  /*15ae0*/  LDSM.16.M88.4 R120, [R53+0xb800] ;  /* 0x00b800003578783b */ /* 0x000f6e0000000200 */
[C---:B------:R-:W-:Y:S08]  /*15af0*/  HMMA.16816.F32 R20, R44.reuse, R76, R20 ;  /* 0x0000004c2c14723c */ /* 0x040ff00000001814 */
[C---:B------:R-:W-:Y:S01]  /*15b00*/  HMMA.16816.F32 R16, R44.reuse, R78, R16 ;  /* 0x0000004e2c10723c */ /* 0x040fe20000001810 */
[----:B------:R-:W-:Y:S07]  /*15b10*/  LDSM.16.M88.4 R76, [R55+0x2000] ;  /* 0x00200000374c783b */ /* 0x000fee0000000200 */
[C---:B------:R-:W-:Y:S08]  /*15b20*/  HMMA.16816.F32 R108, R44.reuse, R72, R108 ;  /* 0x000000482c6c723c */ /* 0x040ff0000000186c */
[C---:B------:R-:W-:Y:S01]  /*15b30*/  HMMA.16816.F32 R104, R44.reuse, R74, R104 ;  /* 0x0000004a2c68723c */ /* 0x040fe20000001868 */
[----:B------:R-:W5:Y:S07]  /*15b40*/  LDSM.16.M88.4 R72, [R3+0x8000] ;  /* 0x008000000348783b */ /* 0x000f6e0000000200 */
[C---:B------:R-:W-:Y:S08]  /*15b50*/  HMMA.16816.F32 R100, R44.reuse, R68, R100 ;  /* 0x000000442c64723c */ /* 0x040ff00000001864 */
[C---:B------:R-:W-:Y:S01]  /*15b60*/  HMMA.16816.F32 R96, R44.reuse, R70, R96 ;  /* 0x000000462c60723c */ /* 0x040fe20000001860 */
[----:B------:R-:W5:Y:S07]  /*15b70*/  LDSM.16.M88.4 R68, [R3+0x8800] ;  /* 0x008800000344783b */ /* 0x000f6e0000000200 */
[C---:B----4-:R-:W-:Y:S08]  /*15b80*/  HMMA.16816.F32 R92, R44.reuse, R56, R92 ;  /* 0x000000382c5c723c */ /* 0x050ff0000000185c */
[C---:B------:R-:W-:Y:S01]  /*15b90*/  HMMA.16816.F32 R88, R44.reuse, R58, R88 ;  /* 0x0000003a2c58723c */ /* 0x040fe20000001858 */
[----:B------:R-:W4:Y:S07]  /*15ba0*/  LDSM.16.M88.4 R56, [R3+0x9000] ;  /* 0x009000000338783b */ /* 0x000f2e0000000200 */
[C---:B------:R-:W-:Y:S08]  /*15bb0*/  HMMA.16816.F32 R84, R44.reuse, R48, R84 ;  /* 0x000000302c54723c */ /* 0x040ff00000001854 */
[----:B------:R-:W-:Y:S01]  /*15bc0*/  HMMA.16816.F32 R80, R44, R50, R80 ;  /* 0x000000322c50723c */ /* 0x000fe20000001850 */
[----:B------:R-:W4:Y:S04]  /*15bd0*/  LDSM.16.M88.4 R48, [R3+0x9800] ;  /* 0x009800000330783b */ /* 0x000f280000000200 */
[----:B------:R-:W4:Y:S03]  /*15be0*/  LDSM.16.M88.4 R44, [R3+0xa000] ;  /* 0x00a00000032c783b */ /* 0x000f260000000200 */
        /* <DEDUP_REMOVED lines=26> */
[C---:B------:R-:W-:Y:S08]  /*15d90*/  HMMA.16816.F32 R116, R76.reuse, R48, R116 ;  /* 0x000000304c74723c */ /* 0x040ff00000001874 */
        /* <DEDUP_REMOVED lines=22> */
.L_x_1592:
[----:B------:R-:W1:Y:S01]  /*15f00*/  LDC R32, c[0x0][0x4f0] ;  /* 0x00013c00ff207b82 */ /* 0x000e620000000800 */
[----:B------:R-:W-:Y:S01]  /*15f10*/  LEA R39, R62, 0xffffff00, 0x7 ;  /* 0xffffff003e277811 */ /* 0x000fe200078e38ff */
[----:B------:R-:W2:Y:S01]  /*15f20*/  LDCU.64 UR8, c[0x0][0x3a0] ;  /* 0x00007400ff0877ac */ /* 0x000ea20008000a00 */
[----:B------:R-:W-:Y:S02]  /*15f30*/  SHF.L.U32 R41, R64, 0x7, RZ ;  /* 0x0000000740297819 */ /* 0x000fe400000006ff */
        /* <DEDUP_REMOVED lines=56> */
.L_x_1593:
        /* <DEDUP_REMOVED lines=108> */
.L_x_1591:
[----:B------:R-:W-:Y:S01]  /*16980*/  IMAD.SHL.U32 R3, R197, 0x2, RZ ;  /* 0x00000002c5037824 */ /* 0x000fe200078e00ff */
[----:B------:R-:W2:Y:S01]  /*16990*/  LDCU UR4, c[0x0][0x45c] ;  /* 0x00008b80ff0477ac */ /* 0x000ea20008000800 */
[----:B------:R-:W-:-:S03]  /*169a0*/  IMAD.IADD R137, R66, 0x1, R63 ;  /* 0x0000000142897824 */ /* 0x000fc600078e023f */
[----:B------:R-:W-:Y:S02]  /*169b0*/  LOP3.LUT R3, R3, 0x6, RZ, 0xc0, !PT ;  /* 0x0000000603037812 */ /* 0x000fe400078ec0ff */
[----:B------:R-:W-:-:S03]  /*169c0*/  LEA R137, R137, UR5, 0x1 ;  /* 0x0000000589897c11 */ /* 0x000fc6000f8e08ff */
[----:B------:R-:W-:Y:S02]  /*169d0*/  IMAD R3, R64, 0x80, R3 ;  /* 0x0000008040037824 */ /* 0x000fe400078e0203 */
[----:B------:R-:W-:Y:S01]  /*169e0*/  LDSM.16.MT88.4 R68, [R137+0xc000] ;  /* 0x00c000008944783b */ /* 0x000fe20000004200 */
[----:B------:R-:W-:Y:S02]  /*169f0*/  IMAD.IADD R141, R54, 0x1, R137 ;  /* 0x00000001368d7824 */ /* 0x000fe400078e0289 */
[C---:B-1----:R-:W-:Y:S01]  /*16a00*/  VIADD R33, R3.reuse, 0x1 ;  /* 0x0000000103217836 */ /* 0x042fe20000000000 */
[----:B------:R-:W-:Y:S01]  /*16a10*/  LDSM.16.MT88.4 R152, [R137+0x10800] ;  /* 0x010800008998783b */ /* 0x000fe20000004200 */
[----:B------:R-:W-:-:S03]  /*16a20*/  VIADD R32, R3, 0x8 ;  /* 0x0000000803207836 */ /* 0x000fc60000000000 */
[CC--:B------:R-:W-:Y:S01]  /*16a30*/  ISETP.GE.AND P5, PT, R33.reuse, R60.reuse, PT ;  /* 0x0000003c2100720c */ /* 0x0c0fe20003fa6270 */
[----:B------:R-:W-:Y:S01]  /*16a40*/  LDSM.16.MT88.4 R76, [R141+0xc000] ;  /* 0x00c000008d4c783b */ /* 0x000fe20000004200 */
        /* <DEDUP_REMOVED lines=93> */
[----:B------:R-:W-:Y:S01]  /*17020*/  FSEL R193, R107, -INF , !P3 ;  /* 0xff8000006bc17808 */ /* 0x000fe20005800000 */
[----:B------:R-:W-:Y:S01]  /*17030*/  LDSM.16.MT88.4 R108, [R141+0x10000] ;  /* 0x010000008d6c783b */ /* 0x000fe20000004200 */
[----:B------:R-:W-:Y:S02]  /*17040*/  FSEL R29, R29, -INF , !P5 ;  /* 0xff8000001d1d7808 */ /* 0x000fe40006800000 */
[----:B------:R-:W-:Y:S02]  /*17050*/  ISETP.GE.AND P5, PT, R3, R60, PT ;  /* 0x0000003c0300720c */ /* 0x000fe40003fa6270 */
[----:B------:R-:W-:Y:S02]  /*17060*/  ISETP.GE.AND P3, PT, R4, R61, PT ;  /* 0x0000003d0400720c */ /* 0x000fe40003f66270 */
[----:B------:R-:W-:-:S02]  /*17070*/  FSEL R217, R106, -INF , !P4 ;  /* 0xff8000006ad97808 */ /* 0x000fc40006000000 */
[----:B------:R-:W-:Y:S02]  /*17080*/  FSEL R179, R105, -INF , !P1 ;  /* 0xff80000069b37808 */ /* 0x000fe40004800000 */
[C---:B------:R-:W-:Y:S02]  /*17090*/  ISETP.GE.AND P4, PT, R5.reuse, R60, PT ;  /* 0x0000003c0500720c */ /* 0x040fe40003f86270 */
        /* <DEDUP_REMOVED lines=18> */
[-C--:B------:R-:W-:Y:S01]  /*171c0*/  ISETP.GE.AND P2, PT, R4, R60.reuse, PT ;  /* 0x0000003c0400720c */ /* 0x080fe20003f46270 */
[----:B------:R-:W-:Y:S01]  /*171d0*/  VIADD R4, R3, 0x59 ;  /* 0x0000005903047836 */ /* 0x000fe20000000000 */
[----:B------:R-:W-:Y:S02]  /*171e0*/  FMNMX3.FTZ R16, R16, R23, R51, !PT ;  /* 0x0000001710107276 */ /* 0x000fe40007810033 */
[----:B------:R-:W-:Y:S02]  /*171f0*/  FMNMX3.FTZ R18, R18, R35, R33, !PT ;  /* 0x0000002312127276 */ /* 0x000fe40007810021 */
[----:B------:R-:W-:Y:S02]  /*17200*/  FMNMX3.FTZ R16, R16, R19, R47, !PT ;  /* 0x0000001310107276 */ /* 0x000fe4000781002f */
[----:B------:R-:W-:Y:S02]  /*17210*/  FSEL R203, R101, -INF , !P2 ;  /* 0xff80000065cb7808 */ /* 0x000fe40005000000 */
[C---:B------:R-:W-:Y:S01]  /*17220*/  ISETP.GE.AND P5, PT, R4.reuse, R60, PT ;  /* 0x0000003c0400720c */ /* 0x040fe20003fa6270 */
[----:B------:R-:W-:Y:S01]  /*17230*/  LDSM.16.MT88.4 R100, [R137+0x10000] ;  /* 0x010000008964783b */ /* 0x000fe20000004200 */
[----:B------:R-:W-:Y:S01]  /*17240*/  ISETP.GE.AND P2, PT, R4, R61, PT ;  /* 0x0000003d0400720c */ /* 0x000fe20003f46270 */
[----:B------:R-:W-:Y:S01]  /*17250*/  VIADD R4, R3, 0x60 ;  /* 0x0000006003047836 */ /* 0x000fe20000000000 */
[----:B------:R-:W-:-:S02]  /*17260*/  FMNMX3.FTZ R18, R18, R43, R235, !PT ;  /* 0x0000002b12127276 */ /* 0x000fc400078100eb */
[----:B------:R-:W-:Y:S02]  /*17270*/  FMNMX3.FTZ R16, R16, R239, R41, !PT ;  /* 0x000000ef10107276 */ /* 0x000fe40007810029 */
[----:B------:R-:W-:Y:S02]  /*17280*/  FSEL R195, R96, -INF , !P4 ;  /* 0xff80000060c37808 */ /* 0x000fe40006000000 */
[----:B------:R-:W-:Y:S02]  /*17290*/  FMNMX3.FTZ R18, R18, R39, R233, !PT ;  /* 0x0000002712127276 */ /* 0x000fe400078100e9 */
[----:B------:R-:W-:Y:S02]  /*172a0*/  ISETP.GE.AND P4, PT, R4, R60, PT ;  /* 0x0000003c0400720c */ /* 0x000fe40003f86270 */
[----:B------:R-:W-:Y:S02]  /*172b0*/  FMNMX3.FTZ R16, R16, R237, R231, !PT ;  /* 0x000000ed10107276 */ /* 0x000fe400078100e7 */
[----:B------:R-:W-:-:S02]  /*172c0*/  FSEL R183, R98, -INF , !P1 ;  /* 0xff80000062b77808 */ /* 0x000fc40004800000 */
[----:B------:R-:W-:Y:S02]  /*172d0*/  FMNMX3.FTZ R18, R18, R37, R223, !PT ;  /* 0x0000002512127276 */ /* 0x000fe400078100df */
[----:B------:R-:W-:Y:S01]  /*172e0*/  ISETP.GE.AND P1, PT, R4, R61, PT ;  /* 0x0000003d0400720c */ /* 0x000fe20003f26270 */
[C---:B------:R-:W-:Y:S01]  /*172f0*/  VIADD R4, R3.reuse, 0x78 ;  /* 0x0000007803047836 */ /* 0x040fe20000000000 */
[----:B------:R-:W-:Y:S01]  /*17300*/  FSEL R175, R92, -INF , !P4 ;  /* 0xff8000005caf7808 */ /* 0x000fe20006000000 */
[----:B------:R-:W-:Y:S01]  /*17310*/  VIADD R3, R3, 0x79 ;  /* 0x0000007903037836 */ /* 0x000fe20000000000 */
[----:B------:R-:W-:Y:S02]  /*17320*/  FMNMX3.FTZ R16, R16, R227, R229, !PT ;  /* 0x000000e310107276 */ /* 0x000fe400078100e5 */
[----:B------:R-:W-:Y:S02]  /*17330*/  ISETP.GE.AND P4, PT, R13, R60, PT ;  /* 0x0000003c0d00720c */ /* 0x000fe40003f86270 */
[----:B------:R-:W-:-:S02]  /*17340*/  FMNMX3.FTZ R18, R18, R177, R221, !PT ;  /* 0x000000b112127276 */ /* 0x000fc400078100dd */
[----:B------:R-:W-:Y:S02]  /*17350*/  FMNMX3.FTZ R16, R16, R225, R219, !PT ;  /* 0x000000e110107276 */ /* 0x000fe400078100db */
[-C--:B------:R-:W-:Y:S02]  /*17360*/  ISETP.GE.AND P3, PT, R15, R60.reuse, PT ;  /* 0x0000003c0f00720c */ /* 0x080fe40003f66270 */
[----:B------:R-:W-:Y:S02]  /*17370*/  FSEL R191, R97, -INF , !P5 ;  /* 0xff80000061bf7808 */ /* 0x000fe40006800000 */
[----:B------:R-:W-:Y:S02]  /*17380*/  FSEL R169, R89, -INF , !P4 ;  /* 0xff80000059a97808 */ /* 0x000fe40006000000 */
[-C--:B------:R-:W-:Y:S02]  /*17390*/  ISETP.GE.AND P5, PT, R14, R60.reuse, PT ;  /* 0x0000003c0e00720c */ /* 0x080fe40003fa6270 */
[----:B------:R-:W-:-:S02]  /*173a0*/  ISETP.GE.AND P4, PT, R4, R60, PT ;  /* 0x0000003c0400720c */ /* 0x000fc40003f86270 */
[----:B------:R-:W-:Y:S02]  /*173b0*/  FMNMX3.FTZ R18, R18, R179, R215, !PT ;  /* 0x000000b312127276 */ /* 0x000fe400078100d7 */
[----:B------:R-:W-:Y:S02]  /*173c0*/  FMNMX3.FTZ R16, R16, R187, R217, !PT ;  /* 0x000000bb10107276 */ /* 0x000fe400078100d9 */
[----:B------:R-:W-:Y:S02]  /*173d0*/  FSEL R173, R93, -INF , !P3 ;  /* 0xff8000005dad7808 */ /* 0x000fe40005800000 */
[----:B------:R-:W-:Y:S02]  /*173e0*/  ISETP.GE.AND P3, PT, R12, R60, PT ;  /* 0x0000003c0c00720c */ /* 0x000fe40003f66270 */
[----:B------:R-:W-:Y:S02]  /*173f0*/  FSEL R171, R88, -INF , !P5 ;  /* 0xff80000058ab7808 */ /* 0x000fe40006800000 */
[----:B------:R-:W-:-:S02]  /*17400*/  FSEL R151, R80, -INF , !P4 ;  /* 0xff80000050977808 */ /* 0x000fc40006000000 */
[----:B------:R-:W-:Y:S02]  /*17410*/  ISETP.GE.AND P5, PT, R6, R60, PT ;  /* 0x0000003c0600720c */ /* 0x000fe40003fa6270 */
[----:B------:R-:W-:Y:S02]  /*17420*/  FMNMX3.FTZ R18, R18, R203, R195, !PT ;  /* 0x000000cb12127276 */ /* 0x000fe400078100c3 */
[----:B------:R-:W-:Y:S02]  /*17430*/  ISETP.GE.AND P4, PT, R14, R61, PT ;  /* 0x0000003d0e00720c */ /* 0x000fe40003f86270 */
[----:B------:R-:W-:Y:S02]  /*17440*/  FMNMX3.FTZ R14, R16, R193, R189, !PT ;  /* 0x000000c1100e7276 */ /* 0x000fe400078100bd */
[----:B------:R-:W-:Y:S02]  /*17450*/  FSEL R159, R84, -INF , !P3 ;  /* 0xff800000549f7808 */ /* 0x000fe40005800000 */
[----:B------:R-:W-:-:S02]  /*17460*/  FMNMX3.FTZ R18, R18, R191, R175, !PT ;  /* 0x000000bf12127276 */ /* 0x000fc400078100af */
[----:B------:R-:W-:Y:S02]  /*17470*/  ISETP.GE.AND P3, PT, R3, R60, PT ;  /* 0x0000003c0300720c */ /* 0x000fe40003f66270 */
[----:B------:R-:W-:Y:S02]  /*17480*/  FSEL R157, R85, -INF , !P5 ;  /* 0xff800000559d7808 */ /* 0x000fe40006800000 */
[----:B------:R-:W-:Y:S02]  /*17490*/  ISETP.GE.AND P5, PT, R15, R61, PT ;  /* 0x0000003d0f00720c */ /* 0x000fe40003fa6270 */
[----:B------:R-:W-:Y:S02]  /*174a0*/  FSEL R181, R99, -INF , !P2 ;  /* 0xff80000063b57808 */ /* 0x000fe40005000000 */
[----:B------:R-:W-:Y:S02]  /*174b0*/  FSEL R167, R94, -INF , !P1 ;  /* 0xff8000005ea77808 */ /* 0x000fe40004800000 */
[----:B------:R-:W-:-:S02]  /*174c0*/  FMNMX3.FTZ R14, R14, R185, R183, !PT ;  /* 0x000000b90e0e7276 */ /* 0x000fc400078100b7 */
[----:B------:R-:W-:Y:S02]  /*174d0*/  FMNMX3.FTZ R18, R18, R173, R171, !PT ;  /* 0x000000ad12127276 */ /* 0x000fe400078100ab */
[----:B------:R-:W-:Y:S02]  /*174e0*/  FSEL R149, R81, -INF , !P3 ;  /* 0xff80000051957808 */ /* 0x000fe40005800000 */
[-C--:B------:R-:W-:Y:S02]  /*174f0*/  ISETP.GE.AND P3, PT, R13, R61.reuse, PT ;  /* 0x0000003d0d00720c */ /* 0x080fe40003f66270 */
[----:B------:R-:W-:Y:S02]  /*17500*/  ISETP.GE.AND P2, PT, R12, R61, PT ;  /* 0x0000003d0c00720c */ /* 0x000fe40003f46270 */
[----:B------:R-:W-:Y:S02]  /*17510*/  FSEL R165, R95, -INF , !P5 ;  /* 0xff8000005fa57808 */ /* 0x000fe40006800000 */
[----:B------:R-:W-:-:S02]  /*17520*/  FSEL R163, R90, -INF , !P4 ;  /* 0xff8000005aa37808 */ /* 0x000fc40006000000 */
[----:B------:R-:W-:Y:S02]  /*17530*/  FMNMX3.FTZ R14, R14, R181, R167, !PT ;  /* 0x000000b50e0e7276 */ /* 0x000fe400078100a7 */
[----:B------:R-:W-:Y:S02]  /*17540*/  FMNMX3.FTZ R18, R18, R169, R159, !PT ;  /* 0x000000a912127276 */ /* 0x000fe4000781009f */
[-C--:B------:R-:W-:Y:S02]  /*17550*/  ISETP.GE.AND P1, PT, R6, R61.reuse, PT ;  /* 0x0000003d0600720c */ /* 0x080fe40003f26270 */
[----:B------:R-:W-:Y:S02]  /*17560*/  ISETP.GE.AND P4, PT, R4, R61, PT ;  /* 0x0000003d0400720c */ /* 0x000fe40003f86270 */
[----:B------:R-:W-:Y:S02]  /*17570*/  FSEL R161, R91, -INF , !P3 ;  /* 0xff8000005ba17808 */ /* 0x000fe40005800000 */
[----:B------:R-:W-:-:S02]  /*17580*/  FSEL R147, R86, -INF , !P2 ;  /* 0xff80000056937808 */ /* 0x000fc40005000000 */
[----:B------:R-:W-:Y:S02]  /*17590*/  FMNMX3.FTZ R14, R14, R165, R163, !PT ;  /* 0x000000a50e0e7276 */ /* 0x000fe400078100a3 */
[----:B------:R-:W-:Y:S02]  /*175a0*/  FMNMX3.FTZ R18, R18, R157, R151, !PT ;  /* 0x0000009d12127276 */ /* 0x000fe40007810097 */
[----:B------:R-:W-:Y:S02]  /*175b0*/  ISETP.GE.AND P2, PT, R3, R61, PT ;  /* 0x0000003d0300720c */ /* 0x000fe40003f46270 */
[----:B------:R-:W-:Y:S02]  /*175c0*/  FSEL R145, R87, -INF , !P1 ;  /* 0xff80000057917808 */ /* 0x000fe40004800000 */
[----:B------:R-:W-:Y:S02]  /*175d0*/  FSEL R143, R82, -INF , !P4 ;  /* 0xff800000528f7808 */ /* 0x000fe40006000000 */
[----:B------:R-:W-:-:S02]  /*175e0*/  FMNMX3.FTZ R14, R14, R161, R147, !PT ;  /* 0x000000a10e0e7276 */ /* 0x000fc40007810093 */
        /* <DEDUP_REMOVED lines=10> */
[----:B-1----:R-:W-:-:S03]  /*17690*/  FMNMX.FTZ R132, R13, R132, !PT ;  /* 0x000000840d847209 */ /* 0x002fc60007810000 */
[----:B------:R-:W-:Y:S01]  /*176a0*/  LDSM.16.MT88.4 R12, [R137+0xc800] ;  /* 0x00c80000890c783b */ /* 0x000fe20000004200 */
[C---:B------:R-:W-:Y:S01]  /*176b0*/  FSETP.NEU.FTZ.AND P1, PT, R132.reuse, -INF , PT ;  /* 0xff8000008400780b */ /* 0x040fe20003f3d000 */
[----:B--2---:R-:W-:Y:S01]  /*176c0*/  FMUL.FTZ R144, R132, UR4 ;  /* 0x0000000484907c20 */ /* 0x004fe20008410000 */
        /* <DEDUP_REMOVED lines=16> */
[----:B------:R-:W-:Y:S01]  /*177d0*/  FFMA.FTZ R59, R55, UR4, -R142 ;  /* 0x00000004373b7c23 */ /* 0x000fe2000801088e */
[----:B------:R-:W-:Y:S01]  /*177e0*/  IMAD.IADD R36, R54, 0x1, R45 ;  /* 0x0000000136247824 */ /* 0x000fe200078e022d */
[----:B------:R-:W1:Y:S01]  /*177f0*/  LDSM.16.MT88.4 R84, [R45+0xc000] ;  /* 0x00c000002d54783b */ /* 0x000e620000004200 */
[----:B------:R-:W-:Y:S01]  /*17800*/  MUFU.EX2 R138, R138 ;  /* 0x0000008a008a7308 */ /* 0x000fe20000000800 */
[--C-:B------:R-:W-:Y:S01]  /*17810*/  FFMA.FTZ R54, R21, UR4, -R144.reuse ;  /* 0x0000000415367c23 */ /* 0x100fe20008010890 */
[----:B------:R-:W-:Y:S01]  /*17820*/  FFMA.FTZ R53, R17, UR4, -R144 ;  /* 0x0000000411357c23 */ /* 0x000fe20008010890 */
[----:B------:R-:W2:Y:S01]  /*17830*/  LDSM.16.MT88.4 R92, [R36+0xc000] ;  /* 0x00c00000245c783b */ /* 0x000ea20000004200 */
[--C-:B------:R-:W-:Y:S01]  /*17840*/  FFMA.FTZ R56, R25, UR4, -R142.reuse ;  /* 0x0000000419387c23 */ /* 0x100fe2000801088e */
        /* <DEDUP_REMOVED lines=25> */
[--C-:B------:R-:W-:Y:S01]  /*179e0*/  FFMA.FTZ R146, R231, UR4, -R142.reuse ;  /* 0x00000004e7927c23 */ /* 0x100fe2000801088e */
[----:B------:R-:W-:Y:S01]  /*179f0*/  LDSM.16.MT88.4 R28, [R141+0xd000] ;  /* 0x00d000008d1c783b */ /* 0x000fe20000004200 */
[----:B------:R-:W4:Y:S01]  /*17a00*/  MUFU.EX2 R133, R133 ;  /* 0x0000008500857308 */ /* 0x000f220000000800 */
[----:B-1----:R-:W-:Y:S01]  /*17a10*/  F2FP.F16.F32.PACK_AB R118, R65, R136 ;  /* 0x000000884176723e */ /* 0x002fe200000000ff */
[----:B------:R-:W-:Y:S01]  /*17a20*/  FFMA.FTZ R150, R229, UR4, -R142 ;  /* 0x00000004e5967c23 */ /* 0x000fe2000801088e */
        /* <DEDUP_REMOVED lines=22> */
[----:B------:R-:W-:Y:S01]  /*17b90*/  FFMA.FTZ R143, R143, UR4, -R142 ;  /* 0x000000048f8f7c23 */ /* 0x000fe2000801088e */
[----:B------:R-:W-:Y:S01]  /*17ba0*/  FADD.FTZ R67, R138, R67 ;  /* 0x000000438a437221 */ /* 0x000fe20000010000 */
[----:B------:R-:W-:Y:S01]  /*17bb0*/  FADD.FTZ R133, R140, R133 ;  /* 0x000000858c857221 */ /* 0x000fe20000010000 */
[----:B------:R-:W-:-:S02]  /*17bc0*/  ISETP.GT.AND P1, PT, R64, R205, PT ;  /* 0x000000cd4000720c */ /* 0x000fc40003f24270 */
[----:B------:R-:W-:Y:S02]  /*17bd0*/  FADD.FTZ R136, R136, R67 ;  /* 0x0000004388887221 */ /* 0x000fe40000010000 */
        /* <DEDUP_REMOVED lines=37> */
[----:B-1----:R-:W-:-:S03]  /*17e30*/  F2FP.F16.F32.PACK_AB R5, R55, R56 ;  /* 0x000000383705723e */ /* 0x002fc600000000ff */
        /* <DEDUP_REMOVED lines=38> */
[----:B------:R-:W-:Y:S01]  /*180a0*/  FFMA.FTZ R153, R227, UR4, -R142 ;  /* 0x00000004e3997c23 */ /* 0x000fe2000801088e */
[----:B------:R-:W-:-:S03]  /*180b0*/  FFMA.FTZ R152, R223, UR4, -R144 ;  /* 0x00000004df987c23 */ /* 0x000fc60008010890 */
[----:B------:R-:W-:Y:S03]  /*180c0*/  MUFU.EX2 R181, R181 ;  /* 0x000000b500b57308 */ /* 0x000fe60000000800 */
[C---:B------:R-:W-:Y:S01]  /*180d0*/  HMMA.16816.F32 R100, R4.reuse, R154, R100 ;  /* 0x0000009a0464723c */ /* 0x040fe20000001864 */
[----:B------:R-:W-:Y:S01]  /*180e0*/  FFMA.FTZ R155, R225, UR4, -R142 ;  /* 0x00000004e19b7c23 */ /* 0x000fe2000801088e */
[--C-:B------:R-:W-:Y:S01]  /*180f0*/  FFMA.FTZ R154, R221, UR4, -R144.reuse ;  /* 0x00000004dd9a7c23 */ /* 0x100fe20008010890 */
[----:B------:R-:W-:Y:S02]  /*18100*/  FFMA.FTZ R221, R149, UR4, -R144 ;  /* 0x0000000495dd7c23 */ /* 0x000fe40008010890 */
[----:B------:R-:W5:Y:S03]  /*18110*/  MUFU.EX2 R153, R153 ;  /* 0x0000009900997308 */ /* 0x000f660000000800 */
[C---:B------:R-:W-:Y:S05]  /*18120*/  HMMA.16816.F32 R124, R4.reuse, R32, R124 ;  /* 0x00000020047c723c */ /* 0x040fea000000187c */
[----:B------:R-:W5:Y:S03]  /*18130*/  MUFU.EX2 R155, R155 ;  /* 0x0000009b009b7308 */ /* 0x000f660000000800 */
        /* <DEDUP_REMOVED lines=69> */
[----:B------:R-:W-:Y:S01]  /*18590*/  F2FP.F16.F32.PACK_AB R4, R177, R152 ;  /* 0x00000098b104723e */ /* 0x000fe200000000ff */
[----:B------:R-:W3:Y:S01]  /*185a0*/  LDSM.16.MT88.4 R16, [R137+0x12000] ;  /* 0x012000008910783b */ /* 0x000ee20000004200 */
[----:B------:R-:W-:-:S02]  /*185b0*/  F2FP.F16.F32.PACK_AB R5, R187, R156 ;  /* 0x0000009cbb05723e */ /* 0x000fc400000000ff */
[----:B-1----:R-:W-:Y:S02]  /*185c0*/  F2FP.F16.F32.PACK_AB R6, R179, R154 ;  /* 0x0000009ab306723e */ /* 0x002fe400000000ff */
[----:B------:R-:W-:-:S07]  /*185d0*/  F2FP.F16.F32.PACK_AB R7, R193, R158 ;  /* 0x0000009ec107723e */ /* 0x000fce00000000ff */
[C---:B--2---:R-:W-:Y:S08]  /*185e0*/  HMMA.16816.F32 R80, R4.reuse, R12, R80 ;  /* 0x0000000c0450723c */ /* 0x044ff00000001850 */
[C---:B------:R-:W-:Y:S01]  /*185f0*/  HMMA.16816.F32 R84, R4.reuse, R14, R84 ;  /* 0x0000000e0454723c */ /* 0x040fe20000001854 */
[----:B------:R-:W1:Y:S07]  /*18600*/  LDSM.16.MT88.4 R12, [R45+0x12000] ;  /* 0x012000002d0c783b */ /* 0x000e6e0000004200 */
[C---:B----4-:R-:W-:Y:S08]  /*18610*/  HMMA.16816.F32 R88, R4.reuse, R20, R88 ;  /* 0x000000140458723c */ /* 0x050ff00000001858 */
[C---:B------:R-:W-:Y:S01]  /*18620*/  HMMA.16816.F32 R92, R4.reuse, R22, R92 ;  /* 0x00000016045c723c */ /* 0x040fe2000000185c */
[----:B------:R-:W2:Y:S07]  /*18630*/  LDSM.16.MT88.4 R20, [R36+0x12000] ;  /* 0x012000002414783b */ /* 0x000eae0000004200 */
[C---:B-----5:R-:W-:Y:S08]  /*18640*/  HMMA.16816.F32 R128, R4.reuse, R24, R128 ;  /* 0x000000180480723c */ /* 0x060ff00000001880 */
[C---:B------:R-:W-:Y:S01]  /*18650*/  HMMA.16816.F32 R68, R4.reuse, R26, R68 ;  /* 0x0000001a0444723c */ /* 0x040fe20000001844 */
[----:B------:R-:W-:Y:S07]  /*18660*/  LDSM.16.MT88.4 R24, [R137+0xe800] ;  /* 0x00e800008918783b */ /* 0x000fee0000004200 */
[C---:B---3--:R-:W-:Y:S08]  /*18670*/  HMMA.16816.F32 R96, R4.reuse, R16, R96 ;  /* 0x000000100460723c */ /* 0x048ff00000001860 */
        /* <DEDUP_REMOVED lines=18> */
[C---:B--2---:R-:W-:Y:S08]  /*187a0*/  HMMA.16816.F32 R120, R4.reuse, R20, R120 ;  /* 0x000000140478723c */ /* 0x044ff00000001878 */
[----:B------:R-:W-:Y:S01]  /*187b0*/  HMMA.16816.F32 R116, R4, R22, R116 ;  /* 0x000000160474723c */ /* 0x000fe20000001874 */
[----:B------:R-:W2:Y:S01]  /*187c0*/  LDSM.16.MT88.4 R20, [R36+0xe800] ;  /* 0x00e800002414783b */ /* 0x000ea20000004200 */
[----:B----4-:R-:W-:-:S02]  /*187d0*/  F2FP.F16.F32.PACK_AB R4, R33, R32 ;  /* 0x000000202104723e */ /* 0x010fc400000000ff */
[----:B------:R-:W-:Y:S02]  /*187e0*/  F2FP.F16.F32.PACK_AB R5, R185, R160 ;  /* 0x000000a0b905723e */ /* 0x000fe400000000ff */
        /* <DEDUP_REMOVED lines=23> */
[C---:B------:R-:W-:Y:S08]  /*18960*/  HMMA.16816.F32 R72, R4.reuse, R28, R72 ;  /* 0x0000001c0448723c */ /* 0x040ff00000001848 */
[----:B------:R-:W-:Y:S01]  /*18970*/  HMMA.16816.F32 R76, R4, R30, R76 ;  /* 0x0000001e044c723c */ /* 0x000fe2000000184c */
[----:B------:R-:W-:Y:S01]  /*18980*/  F2FP.F16.F32.PACK_AB R4, R173, R164 ;  /* 0x000000a4ad04723e */ /* 0x000fe200000000ff */
[----:B------:R-:W5:Y:S01]  /*18990*/  LDSM.16.MT88.4 R28, [R141+0xf000] ;  /* 0x00f000008d1c783b */ /* 0x000f620000004200 */
        /* <DEDUP_REMOVED lines=25> */
[C---:B--2---:R-:W-:Y:S07]  /*18b30*/  HMMA.16816.F32 R96, R4.reuse, R20, R96 ;  /* 0x000000140460723c */ /* 0x044fee0000001860 */
[----:B------:R-:W-:Y:S01]  /*18b40*/  MUFU.EX2 R30, R30 ;  /* 0x0000001e001e7308 */ /* 0x000fe20000000800 */
[C---:B------:R-:W-:Y:S01]  /*18b50*/  HMMA.16816.F32 R100, R4.reuse, R22, R100 ;  /* 0x000000160464723c */ /* 0x040fe20000001864 */
[----:B------:R-:W2:Y:S06]  /*18b60*/  LDSM.16.MT88.4 R20, [R141+0x13800] ;  /* 0x013800008d14783b */ /* 0x000eac0000004200 */
[----:B------:R-:W-:Y:S01]  /*18b70*/  MUFU.EX2 R31, R31 ;  /* 0x0000001f001f7308 */ /* 0x000fe20000000800 */
[C---:B---3--:R-:W-:Y:S07]  /*18b80*/  HMMA.16816.F32 R124, R4.reuse, R16, R124 ;  /* 0x00000010047c723c */ /* 0x048fee000000187c */
[----:B------:R-:W3:Y:S01]  /*18b90*/  MUFU.EX2 R144, R144 ;  /* 0x0000009000907308 */ /* 0x000ee20000000800 */
[C---:B------:R-:W-:Y:S01]  /*18ba0*/  HMMA.16816.F32 R112, R4.reuse, R18, R112 ;  /* 0x000000120470723c */ /* 0x040fe20000001870 */
[----:B------:R-:W2:Y:S06]  /*18bb0*/  LDSM.16.MT88.4 R16, [R137+0xf800] ;  /* 0x00f800008910783b */ /* 0x000eac0000004200 */
[----:B------:R-:W1:Y:S01]  /*18bc0*/  MUFU.EX2 R142, R142 ;  /* 0x0000008e008e7308 */ /* 0x000e620000000800 */
[----:B----4-:R-:W-:Y:S01]  /*18bd0*/  HMMA.16816.F32 R120, R4, R24, R120 ;  /* 0x000000180478723c */ /* 0x010fe20000001878 */
[----:B------:R-:W-:-:S04]  /*18be0*/  FADD.FTZ R24, R56, R59 ;  /* 0x0000003b38187221 */ /* 0x000fc80000010000 */
[----:B------:R-:W-:-:S03]  /*18bf0*/  FADD.FTZ R24, R55, R24 ;  /* 0x0000001837187221 */ /* 0x000fc60000010000 */
[----:B------:R-:W-:Y:S01]  /*18c00*/  HMMA.16816.F32 R116, R4, R26, R116 ;  /* 0x0000001a0474723c */ /* 0x000fe20000001874 */
[----:B-----5:R-:W-:Y:S01]  /*18c10*/  F2FP.F16.F32.PACK_AB R4, R29, R28 ;  /* 0x0000001c1d04723e */ /* 0x020fe200000000ff */
[----:B------:R-:W-:Y:S01]  /*18c20*/  FADD.FTZ R51, R51, R24 ;  /* 0x0000001833337221 */ /* 0x000fe20000010000 */
[----:B---3--:R-:W-:Y:S01]  /*18c30*/  F2FP.F16.F32.PACK_AB R5, R144, R31 ;  /* 0x0000001f9005723e */ /* 0x008fe200000000ff */
[----:B------:R-:W-:Y:S01]  /*18c40*/  FADD.FTZ R24, R53, R54 ;  /* 0x0000003635187221 */ /* 0x000fe20000010000 */
[----:B------:R-:W-:Y:S01]  /*18c50*/  F2FP.F16.F32.PACK_AB R6, R221, R30 ;  /* 0x0000001edd06723e */ /* 0x000fe200000000ff */
[----:B------:R-:W-:Y:S01]  /*18c60*/  FADD.FTZ R50, R50, R51 ;  /* 0x0000003332327221 */ /* 0x000fe20000010000 */
[----:B-1----:R-:W-:Y:S01]  /*18c70*/  F2FP.F16.F32.PACK_AB R7, R142, R143 ;  /* 0x0000008f8e07723e */ /* 0x002fe200000000ff */
        /* <DEDUP_REMOVED lines=26> */
[----:B------:R-:W-:Y:S01]  /*18e20*/  HMMA.16816.F32 R68, R4, R18, R68 ;  /* 0x000000120444723c */ /* 0x000fe20000001844 */
[----:B------:R-:W3:Y:S02]  /*18e30*/  LDSM.16.MT88.4 R16, [R45+0x13800] ;  /* 0x013800002d10783b */ /* 0x000ee40000004200 */
[----:B------:R-:W-:-:S04]  /*18e40*/  FADD.FTZ R160, R160, R193 ;  /* 0x000000c1a0a07221 */ /* 0x000fc80000010000 */
[----:B------:R-:W-:Y:S01]  /*18e50*/  FADD.FTZ R185, R185, R160 ;  /* 0x000000a0b9b97221 */ /* 0x000fe20000010000 */
        /* <DEDUP_REMOVED lines=16> */
[----:B-1----:R-:W-:Y:S01]  /*18f60*/  HMMA.16816.F32 R88, R4, R12, R88 ;  /* 0x0000000c0458723c */ /* 0x002fe20000001858 */
[----:B------:R-:W-:Y:S01]  /*18f70*/  FADD.FTZ R12, R162, R185 ;  /* 0x000000b9a20c7221 */ /* 0x000fe20000010000 */
[----:B------:R-:W-:-:S03]  /*18f80*/  FADD.FTZ R35, R35, R34 ;  /* 0x0000002223237221 */ /* 0x000fc60000010000 */
[----:B------:R-:W-:Y:S01]  /*18f90*/  FADD.FTZ R12, R181, R12 ;  /* 0x0000000cb50c7221 */ /* 0x000fe20000010000 */
[----:B------:R-:W-:Y:S02]  /*18fa0*/  FADD.FTZ R164, R164, R35 ;  /* 0x00000023a4a47221 */ /* 0x000fe40000010000 */
[----:B------:R-:W-:Y:S01]  /*18fb0*/  HMMA.16816.F32 R92, R4, R14, R92 ;  /* 0x0000000e045c723c */ /* 0x000fe2000000185c */
[----:B------:R-:W-:Y:S01]  /*18fc0*/  FADD.FTZ R167, R167, R12 ;  /* 0x0000000ca7a77221 */ /* 0x000fe20000010000 */
[----:B------:R-:W-:-:S03]  /*18fd0*/  FADD.FTZ R173, R173, R164 ;  /* 0x000000a4adad7221 */ /* 0x000fc60000010000 */
[----:B------:R-:W-:Y:S01]  /*18fe0*/  FADD.FTZ R168, R168, R167 ;  /* 0x000000a7a8a87221 */ /* 0x000fe20000010000 */
[----:B------:R-:W-:Y:S02]  /*18ff0*/  FADD.FTZ R166, R166, R173 ;  /* 0x000000ada6a67221 */ /* 0x000fe40000010000 */
[----:B--2---:R-:W-:Y:S01]  /*19000*/  HMMA.16816.F32 R120, R4, R36, R120 ;  /* 0x000000240478723c */ /* 0x004fe20000001878 */
        /* <DEDUP_REMOVED lines=8> */
[----:B------:R-:W-:-:S03]  /*19090*/  FADD.FTZ R30, R30, R29 ;  /* 0x0000001d1e1e7221 */ /* 0x000fc60000010000 */
[----:B------:R-:W-:Y:S01]  /*190a0*/  FADD.FTZ R143, R143, R144 ;  /* 0x000000908f8f7221 */ /* 0x000fe20000010000 */
[----:B------:R-:W-:-:S03]  /*190b0*/  FADD.FTZ R221, R221, R30 ;  /* 0x0000001edddd7221 */ /* 0x000fc60000010000 */
[----:B------:R-:W-:Y:S01]  /*190c0*/  FADD.FTZ R219, R142, R143 ;  /* 0x0000008f8edb7221 */ /* 0x000fe20000010000 */
[----:B------:R-:W-:Y:S05]  /*190d0*/  @!P1 BRA `(.L_x_1594) ;  /* 0x00000050001c9947 */ /* 0x000fea0003800000 */
[----:B------:R-:W-:-:S04]  /*190e0*/  DEPBAR.LE SB0, 0x0 ;  /* 0x000080000000791a */ /* 0x000fc80000000000 */
[----:B------:R-:W-:-:S04]  /*190f0*/  UISETP.NE.U32.AND UP0, UPT, UR12, URZ, UPT ;  /* 0x000000ff0c00728c */ /* 0x000fc8000bf05070 */
[----:B------:R-:W-:Y:S01]  /*19100*/  UISETP.NE.AND.EX UP0, UPT, UR13, URZ, UPT, UP0 ;  /* 0x000000ff0d00728c */ /* 0x000fe2000bf05300 */
[----:B------:R-:W-:Y:S08]  /*19110*/  BAR.SYNC.DEFER_BLOCKING 0x0 ;  /* 0x0000000000007b1d */ /* 0x000ff00000010000 */
[----:B------:R-:W-:Y:S05]  /*19120*/  BRA.U !UP0, `(.L_x_1595) ;  /* 0x0000000108f87547 */ /* 0x000fea000b800000 */
[----:B------:R-:W1:Y:S01]  /*19130*/  LDC R5, c[0x0][0x4f0] ;  /* 0x00013c00ff057b82 */ /* 0x000e620000000800 */
[----:B------:R-:W-:Y:S01]  /*19140*/  VIADD R6, R62, 0xfffffffe ;  /* 0xfffffffe3e067836 */ /* 0x000fe20000000000 */
[----:B------:R-:W2:Y:S03]  /*19150*/  LDCU.64 UR8, c[0x0][0x3a8] ;  /* 0x00007500ff0877ac */ /* 0x000ea60008000a00 */
[----:B------:R-:W-:-:S04]  /*19160*/  IMAD.SHL.U32 R6, R6, 0x80, RZ ;  /* 0x0000008006067824 */ /* 0x000fc800078e00ff */
[----:B------:R-:W-:Y:S01]  /*19170*/  VIADD R18, R6, 0x80 ;  /* 0x0000008006127836 */ /* 0x000fe20000000000 */
[----:B------:R-:W-:-:S04]  /*19180*/  IABS R12, R6 ;  /* 0x00000006000c7213 */ /* 0x000fc80000000000 */
[----:B------:R-:W-:Y:S02]  /*19190*/  IABS R14, R18 ;  /* 0x00000012000e7213 */ /* 0x000fe40000000000 */
[-C--:B-1----:R-:W-:Y:S02]  /*191a0*/  IABS R4, R5.reuse ;  /* 0x0000000500047213 */ /* 0x082fe40000000000 */
[-C--:B------:R-:W-:Y:S02]  /*191b0*/  LOP3.LUT R6, R6, R5.reuse, RZ, 0x3c, !PT ;  /* 0x0000000506067212 */ /* 0x080fe400078e3cff */
[----:B------:R-:W1:Y:S01]  /*191c0*/  I2F.RP R13, R4 ;  /* 0x00000004000d7306 */ /* 0x000e620000209400 */
[----:B------:R-:W-:Y:S02]  /*191d0*/  LOP3.LUT R18, R18, R5, RZ, 0x3c, !PT ;  /* 0x0000000512127212 */ /* 0x000fe400078e3cff */
[----:B------:R-:W-:-:S05]  /*191e0*/  ISETP.GE.AND P1, PT, R6, RZ, PT ;  /* 0x000000ff0600720c */ /* 0x000fca0003f26270 */
[----:B-1----:R-:W1:Y:S02]  /*191f0*/  MUFU.RCP R16, R13 ;  /* 0x0000000d00107308 */ /* 0x002e640000001000 */
[----:B-1----:R-:W-:-:S06]  /*19200*/  VIADD R16, R16, 0xffffffe ;  /* 0x0ffffffe10107836 */ /* 0x002fcc0000000000 */
[----:B------:R-:W1:Y:S02]  /*19210*/  F2I.FTZ.U32.TRUNC.NTZ R17, R16 ;  /* 0x0000001000117305 */ /* 0x000e64000021f000 */
[----:B-1----:R-:W-:Y:S02]  /*19220*/  IADD3 R7, PT, PT, RZ, -R17, RZ ;  /* 0x80000011ff077210 */ /* 0x002fe40007ffe0ff */
        /* <DEDUP_REMOVED lines=46> */
.L_x_1595:
[----:B------:R-:W-:Y:S01]  /*19510*/  UMOV UR4, URZ ;  /* 0x000000ff00047c82 */ /* 0x000fe20008000000 */
[----:B------:R-:W-:Y:S01]  /*19520*/  IMAD.SHL.U32 R4, R10, 0x80, RZ ;  /* 0x000000800a047824 */ /* 0x000fe200078e00ff */
[----:B------:R-:W-:-:S05]  /*19530*/  IADD3 R5, P1, PT, RZ, -UR4, RZ ;  /* 0x80000004ff057c10 */ /* 0x000fca000ff3e0ff */
[----:B------:R-:W-:-:S05]  /*19540*/  IMAD.X R4, RZ, RZ, ~R4, P1 ;  /* 0x000000ffff047224 */ /* 0x000fca00008e0e04 */
[----:B------:R-:W-:-:S04]  /*19550*/  SHF.R.S64 R5, R5, 0x1f, R4 ;  /* 0x0000001f05057819 */ /* 0x000fc80000001004 */
[----:B------:R-:W-:-:S04]  /*19560*/  IADD3 R210, P1, PT, R5, R210, RZ ;  /* 0x000000d205d27210 */ /* 0x000fc80007f3e0ff */
[----:B------:R-:W-:-:S09]  /*19570*/  LEA.HI.X.SX32 R211, R4, R211, 0x1, P1 ;  /* 0x000000d304d37211 */ /* 0x000fd200008f0eff */
.L_x_1596:
[----:B------:R-:W1:Y:S01]  /*19580*/  LDCU UR4, c[0x0][0x440] ;  /* 0x00008800ff0477ac */ /* 0x000e620008000800 */
[C---:B------:R-:W-:Y:S01]  /*19590*/  IMAD.SHL.U32 R5, R10.reuse, 0x20, RZ ;  /* 0x000000200a057824 */ /* 0x040fe200078e00ff */
[----:B------:R-:W-:Y:S01]  /*195a0*/  SHF.L.U64.HI R10, R10, 0x5, R11 ;  /* 0x000000050a0a7819 */ /* 0x000fe2000001020b */
[----:B------:R-:W-:Y:S01]  /*195b0*/  IMAD.SHL.U32 R199, R197, 0x20, RZ ;  /* 0x00000020c5c77824 */ /* 0x000fe200078e00ff */
[----:B------:R-:W-:Y:S01]  /*195c0*/  SHF.R.U32.HI R198, RZ, 0x1, R197 ;  /* 0x00000001ffc67819 */ /* 0x000fe200000116c5 */
[----:B------:R-:W-:Y:S01]  /*195d0*/  VIADD R53, R148, UR5 ;  /* 0x0000000594357c36 */ /* 0x000fe20008000000 */
[----:B------:R-:W-:Y:S02]  /*195e0*/  IADD3 R16, P1, PT, R5, R210, RZ ;  /* 0x000000d205107210 */ /* 0x000fe40007f3e0ff */
[----:B------:R-:W-:Y:S01]  /*195f0*/  LOP3.LUT R63, R198, 0x8, RZ, 0xc0, !PT ;  /* 0x00000008c63f7812 */ /* 0x000fe200078ec0ff */
[----:B------:R-:W-:Y:S01]  /*19600*/  IMAD.IADD R202, R53, 0x1, R52 ;  /* 0x0000000135ca7824 */ /* 0x000fe200078e0234 */
[----:B------:R-:W-:Y:S01]  /*19610*/  LOP3.LUT R199, R199, 0x7c00, RZ, 0xc0, !PT ;  /* 0x00007c00c7c77812 */ /* 0x000fe200078ec0ff */
[----:B------:R-:W-:Y:S01]  /*19620*/  IMAD.X R17, R10, 0x1, R211, P1 ;  /* 0x000000010a117824 */ /* 0x000fe200008e06d3 */
[----:B------:R-:W-:-:S02]  /*19630*/  IADD3 R14, P1, PT, R16, R5, RZ ;  /* 0x00000005100e7210 */ /* 0x000fc40007f3e0ff */
[--C-:B------:R-:W-:Y:S02]  /*19640*/  LOP3.LUT R63, R63, 0x1c0, R2.reuse, 0xf8, !PT ;  /* 0x000001c03f3f7812 */ /* 0x100fe400078ef802 */
[----:B------:R-:W-:Y:S01]  /*19650*/  LOP3.LUT R4, R199, 0x200, R2, 0xf8, !PT ;  /* 0x00000200c7047812 */ /* 0x000fe200078ef802 */
[----:B------:R-:W-:Y:S01]  /*19660*/  IMAD.X R15, R17, 0x1, R10, P1 ;  /* 0x00000001110f7824 */ /* 0x000fe200008e060a */
[----:B-1----:R-:W-:Y:S02]  /*19670*/  ISETP.GE.AND P3, PT, R8, UR4, PT ;  /* 0x0000000408007c0c */ /* 0x002fe4000bf66270 */
[----:B------:R-:W-:Y:S02]  /*19680*/  ISETP.GE.AND P2, PT, R9, UR4, PT ;  /* 0x0000000409007c0c */ /* 0x000fe4000bf46270 */
[----:B------:R-:W-:Y:S02]  /*19690*/  IADD3 R6, P1, PT, R14, R5, RZ ;  /* 0x000000050e067210 */ /* 0x000fe40007f3e0ff */
[----:B------:R-:W-:-:S02]  /*196a0*/  LOP3.LUT R63, R63, R8, RZ, 0x3c, !PT ;  /* 0x000000083f3f7212 */ /* 0x000fc400078e3cff */
        /* <DEDUP_REMOVED lines=12> */
[----:B------:R-:W-:Y:S01]  /*19770*/  IMAD.IADD R133, R150, 0x1, R202 ;  /* 0x0000000196857824 */ /* 0x000fe200078e02ca */
[----:B------:R-:W-:Y:S01]  /*19780*/  LEA R151, R4, UR5, 0x1 ;  /* 0x0000000504977c11 */ /* 0x000fe2000f8e08ff */
[----:B------:R-:W-:Y:S01]  /*19790*/  @!PT LDS RZ, [RZ] ;  /* 0x00000000fffff984 */ /* 0x000fe20000000800 */
[----:B------:R-:W-:Y:S01]  /*197a0*/  @!PT LDS RZ, [RZ] ;  /* 0x00000000fffff984 */ /* 0x000fe20000000800 */
[----:B------:R-:W-:Y:S01]  /*197b0*/  @!PT LDS RZ, [RZ] ;  /* 0x00000000fffff984 */ /* 0x000fe20000000800 */
[----:B------:R-:W-:Y:S02]  /*197c0*/  @!P2 LDGSTS.E.BYPASS.LTC128B.128 [R0+0x10000], desc[UR6][R210.64+0x80] ;  /* 0x10000080d200afae */ /* 0x000fe4000b981a06 */
[----:B------:R-:W-:-:S02]  /*197d0*/  IMAD.X R9, R13, 0x1, R10, P1 ;  /* 0x000000010d097824 */ /* 0x000fc400008e060a */
[----:B------:R-:W-:Y:S01]  /*197e0*/  @P2 STS.128 [R0+0x10000], RZ ;  /* 0x010000ff00002388 */ /* 0x000fe20000000c00 */
[--C-:B------:R-:W-:Y:S02]  /*197f0*/  IMAD.IADD R228, R150, 0x1, R151.reuse ;  /* 0x0000000196e47824 */ /* 0x100fe400078e0297 */
[----:B------:R-:W-:Y:S01]  /*19800*/  IMAD.IADD R149, R52, 0x1, R151 ;  /* 0x0000000134957824 */ /* 0x000fe200078e0297 */
[----:B------:R-:W-:Y:S01]  /*19810*/  @!PT LDS RZ, [RZ] ;  /* 0x00000000fffff984 */ /* 0x000fe20000000800 */
[----:B------:R-:W-:Y:S01]  /*19820*/  @!PT LDS RZ, [RZ] ;  /* 0x00000000fffff984 */ /* 0x000fe20000000800 */
[----:B------:R-:W-:Y:S01]  /*19830*/  @!PT LDS RZ, [RZ] ;  /* 0x00000000fffff984 */ /* 0x000fe20000000800 */
[----:B------:R-:W-:Y:S03]  /*19840*/  @!P3 LDGSTS.E.BYPASS.LTC128B.128 [R0+0xc800], desc[UR6][R16.64] ;  /* 0x0c8000001000bfae */ /* 0x000fe6000b981a06 */
[----:B------:R-:W-:Y:S01]  /*19850*/  IMAD.IADD R204, R150, 0x1, R149 ;  /* 0x0000000196cc7824 */ /* 0x000fe200078e0295 */
        /* <DEDUP_REMOVED lines=19> */
[----:B------:R2:W-:Y:S04]  /*19990*/  @!P3 LDGSTS.E.BYPASS.LTC128B.128 [R0+0xd800], desc[UR6][R6.64] ;  /* 0x0d8000000600bfae */ /* 0x0005e8000b981a06 */
[----:B------:R-:W-:Y:S01]  /*199a0*/  @P3 STS.128 [R0+0xd800], RZ ;  /* 0x00d800ff00003388 */ /* 0x000fe20000000c00 */
[----:B-1----:R-:W-:-:S02]  /*199b0*/  @!P2 IMAD.MOV.U32 R14, RZ, RZ, R6 ;  /* 0x000000ffff0ea224 */ /* 0x002fc400078e0006 */
[----:B------:R-:W-:-:S05]  /*199c0*/  @!P2 IMAD.MOV.U32 R15, RZ, RZ, R7 ;  /* 0x000000ffff0fa224 */ /* 0x000fca00078e0007 */
[----:B------:R-:W-:Y:S01]  /*199d0*/  @!PT LDS RZ, [RZ] ;  /* 0x00000000fffff984 */ /* 0x000fe20000000800 */
[----:B------:R-:W-:Y:S01]  /*199e0*/  @!PT LDS RZ, [RZ] ;  /* 0x00000000fffff984 */ /* 0x000fe20000000800 */
[----:B------:R-:W-:Y:S01]  /*199f0*/  @!PT LDS RZ, [RZ] ;  /* 0x00000000fffff984 */ /* 0x000fe20000000800 */
[----:B------:R-:W-:Y:S01]  /*19a00*/  @!P2 LDGSTS.E.BYPASS.LTC128B.128 [R0+0x11800], desc[UR6][R14.64+0x80] ;  /* 0x118000800e00afae */ /* 0x000fe2000b981a06 */
[----:B--2---:R-:W-:-:S03]  /*19a10*/  IADD3 R6, P4, PT, R8, R5, RZ ;  /* 0x0000000508067210 */ /* 0x004fc60007f9e0ff */
        /* <DEDUP_REMOVED lines=46> */
[----:B------:R-:W4:Y:S04]  /*19d00*/  LDSM.16.M88.4 R28, [R148+UR5+0x4800] ;  /* 0x00480005941c783b */ /* 0x000f280008000200 */
[----:B------:R-:W4:Y:S04]  /*19d10*/  LDSM.16.M88.4 R20, [R148+UR5+0x5000] ;  /* 0x005000059414783b */ /* 0x000f280008000200 */
[----:B-1----:R-:W1:Y:S04]  /*19d20*/  LDSM.16.M88.4 R12, [R148+UR5+0x5800] ;  /* 0x00580005940c783b */ /* 0x002e680008000200 */
[----:B------:R-:W1:Y:S04]  /*19d30*/  LDSM.16.M88.4 R176, [R148+UR5+0x6000] ;  /* 0x0060000594b0783b */ /* 0x000e680008000200 */
[----:B------:R-:W1:Y:S04]  /*19d40*/  LDSM.16.M88.4 R168, [R148+UR5+0x6800] ;  /* 0x0068000594a8783b */ /* 0x000e680008000200 */
[----:B------:R-:W1:Y:S04]  /*19d50*/  LDSM.16.M88.4 R160, [R148+UR5+0x7000] ;  /* 0x0070000594a0783b */ /* 0x000e680008000200 */
[----:B--2---:R-:W2:Y:S04]  /*19d60*/  LDSM.16.M88.4 R8, [R148+UR5+0x7800] ;  /* 0x007800059408783b */ /* 0x004ea80008000200 */
[----:B------:R-:W-:Y:S04]  /*19d70*/  LDSM.16.M88.4 R56, [R228] ;  /* 0x00000000e438783b */ /* 0x000fe80000000200 */
[----:B------:R-:W2:Y:S04]  /*19d80*/  LDSM.16.M88.4 R44, [R203+0x4000] ;  /* 0x00400000cb2c783b */ /* 0x000ea80000000200 */
[----:B---3--:R-:W3:Y:S01]  /*19d90*/  LDSM.16.M88.4 R4, [R203+0x4800] ;  /* 0x00480000cb04783b */ /* 0x008ee20000000200 */
[C---:B-----5:R-:W-:Y:S03]  /*19da0*/  HMMA.16816.F32 R40, R152.reuse, R36, RZ ;  /* 0x000000249828723c */ /* 0x060fe600000018ff */
[----:B------:R-:W5:Y:S04]  /*19db0*/  LDSM.16.M88.4 R136, [R203+0x5000] ;  /* 0x00500000cb88783b */ /* 0x000f680000000200 */
[----:B------:R-:W5:Y:S01]  /*19dc0*/  LDSM.16.M88.4 R64, [R203+0x5800] ;  /* 0x00580000cb40783b */ /* 0x000f620000000200 */
[C---:B----4-:R-:W-:Y:S03]  /*19dd0*/  HMMA.16816.F32 R32, R152.reuse, R28, RZ ;  /* 0x0000001c9820723c */ /* 0x050fe600000018ff */
[----:B------:R-:W4:Y:S04]  /*19de0*/  LDSM.16.M88.4 R48, [R203+0x6000] ;  /* 0x00600000cb30783b */ /* 0x000f280000000200 */
[----:B------:R-:W-:Y:S01]  /*19df0*/  LDSM.16.M88.4 R144, [R203+0x7000] ;  /* 0x00700000cb90783b */ /* 0x000fe20000000200 */
[C---:B------:R-:W-:Y:S03]  /*19e00*/  HMMA.16816.F32 R24, R152.reuse, R20, RZ ;  /* 0x000000149818723c */ /* 0x040fe600000018ff */
        /* <DEDUP_REMOVED lines=20> */
[C---:B--2---:R-:W-:Y:S08]  /*19f50*/  HMMA.16816.F32 R156, R152.reuse, R8, RZ ;  /* 0x00000008989c723c */ /* 0x044ff000000018ff */
[----:B------:R-:W-:Y:S01]  /*19f60*/  HMMA.16816.F32 R152, R152, R10, RZ ;  /* 0x0000000a9898723c */ /* 0x000fe200000018ff */
[----:B------:R-:W1:Y:S07]  /*19f70*/  LDSM.16.M88.4 R8, [R203+0x6800] ;  /* 0x00680000cb08783b */ /* 0x000e6e0000000200 */
[C---:B------:R-:W-:Y:S08]  /*19f80*/  HMMA.16816.F32 R40, R56.reuse, R44, R40 ;  /* 0x0000002c3828723c */ /* 0x040ff00000001828 */
[C---:B------:R-:W-:Y:S01]  /*19f90*/  HMMA.16816.F32 R36, R56.reuse, R46, R36 ;  /* 0x0000002e3824723c */ /* 0x040fe20000001824 */
[----:B------:R-:W-:Y:S07]  /*19fa0*/  LDSM.16.M88.4 R44, [R202+0x4800] ;  /* 0x00480000ca2c783b */ /* 0x000fee0000000200 */
[C---:B---3--:R-:W-:Y:S08]  /*19fb0*/  HMMA.16816.F32 R32, R56.reuse, R4, R32 ;  /* 0x000000043820723c */ /* 0x048ff00000001820 */
[C---:B------:R-:W-:Y:S01]  /*19fc0*/  HMMA.16816.F32 R28, R56.reuse, R6, R28 ;  /* 0x00000006381c723c */ /* 0x040fe2000000181c */
[----:B------:R-:W2:Y:S07]  /*19fd0*/  LDSM.16.M88.4 R4, [R149] ;  /* 0x000000009504783b */ /* 0x000eae0000000200 */
[C---:B-----5:R-:W-:Y:S08]  /*19fe0*/  HMMA.16816.F32 R24, R56.reuse, R136, R24 ;  /* 0x000000883818723c */ /* 0x060ff00000001818 */
[C---:B------:R-:W-:Y:S01]  /*19ff0*/  HMMA.16816.F32 R20, R56.reuse, R138, R20 ;  /* 0x0000008a3814723c */ /* 0x040fe20000001814 */
[----:B------:R-:W3:Y:S07]  /*1a000*/  LDSM.16.M88.4 R136, [R202+0x5000] ;  /* 0x00500000ca88783b */ /* 0x000eee0000000200 */
[C---:B------:R-:W-:Y:S08]  /*1a010*/  HMMA.16816.F32 R16, R56.reuse, R64, R16 ;  /* 0x000000403810723c */ /* 0x040ff00000001810 */
[C---:B------:R-:W-:Y:S01]  /*1a020*/  HMMA.16816.F32 R12, R56.reuse, R66, R12 ;  /* 0x00000042380c723c */ /* 0x040fe2000000180c */
[----:B------:R-:W5:Y:S07]  /*1a030*/  LDSM.16.M88.4 R64, [R202+0x5800] ;  /* 0x00580000ca40783b */ /* 0x000f6e0000000200 */
[C---:B----4-:R-:W-:Y:S08]  /*1a040*/  HMMA.16816.F32 R180, R56.reuse, R48, R180 ;  /* 0x0000003038b4723c */ /* 0x050ff000000018b4 */
[C---:B------:R-:W-:Y:S01]  /*1a050*/  HMMA.16816.F32 R176, R56.reuse, R50, R176 ;  /* 0x0000003238b0723c */ /* 0x040fe200000018b0 */
[----:B------:R-:W4:Y:S07]  /*1a060*/  LDSM.16.M88.4 R48, [R202+0x6000] ;  /* 0x00600000ca30783b */ /* 0x000f2e0000000200 */
        /* <DEDUP_REMOVED lines=10> */
[C---:B--2---:R-:W-:Y:S08]  /*1a110*/  HMMA.16816.F32 R40, R4.reuse, R52, R40 ;  /* 0x000000340428723c */ /* 0x044ff00000001828 */
[C---:B------:R-:W-:Y:S01]  /*1a120*/  HMMA.16816.F32 R36, R4.reuse, R54, R36 ;  /* 0x000000360424723c */ /* 0x040fe20000001824 */
[----:B------:R-:W-:Y:S07]  /*1a130*/  LDSM.16.M88.4 R52, [R133+0x4000] ;  /* 0x004000008534783b */ /* 0x000fee0000000200 */
[C---:B------:R-:W-:Y:S08]  /*1a140*/  HMMA.16816.F32 R32, R4.reuse, R44, R32 ;  /* 0x0000002c0420723c */ /* 0x040ff00000001820 */
[C---:B------:R-:W-:Y:S01]  /*1a150*/  HMMA.16816.F32 R28, R4.reuse, R46, R28 ;  /* 0x0000002e041c723c */ /* 0x040fe2000000181c */
[----:B------:R-:W2:Y:S07]  /*1a160*/  LDSM.16.M88.4 R44, [R204] ;  /* 0x00000000cc2c783b */ /* 0x000eae0000000200 */
[C---:B---3--:R-:W-:Y:S08]  /*1a170*/  HMMA.16816.F32 R24, R4.reuse, R136, R24 ;  /* 0x000000880418723c */ /* 0x048ff00000001818 */
[C---:B------:R-:W-:Y:S01]  /*1a180*/  HMMA.16816.F32 R20, R4.reuse, R138, R20 ;  /* 0x0000008a0414723c */ /* 0x040fe20000001814 */
[----:B------:R-:W-:Y:S07]  /*1a190*/  LDSM.16.M88.4 R136, [R133+0x4800] ;  /* 0x004800008588783b */ /* 0x000fee0000000200 */
[C---:B-----5:R-:W-:Y:S08]  /*1a1a0*/  HMMA.16816.F32 R16, R4.reuse, R64, R16 ;  /* 0x000000400410723c */ /* 0x060ff00000001810 */
[C---:B------:R-:W-:Y:S01]  /*1a1b0*/  HMMA.16816.F32 R12, R4.reuse, R66, R12 ;  /* 0x00000042040c723c */ /* 0x040fe2000000180c */
[----:B------:R-:W-:Y:S07]  /*1a1c0*/  LDSM.16.M88.4 R64, [R133+0x5000] ;  /* 0x005000008540783b */ /* 0x000fee0000000200 */
[C---:B----4-:R-:W-:Y:S08]  /*1a1d0*/  HMMA.16816.F32 R180, R4.reuse, R48, R180 ;  /* 0x0000003004b4723c */ /* 0x050ff000000018b4 */
[C---:B------:R-:W-:Y:S01]  /*1a1e0*/  HMMA.16816.F32 R176, R4.reuse, R50, R176 ;  /* 0x0000003204b0723c */ /* 0x040fe200000018b0 */
[----:B------:R-:W3:Y:S07]  /*1a1f0*/  LDSM.16.M88.4 R48, [R133+0x5800] ;  /* 0x005800008530783b */ /* 0x000eee0000000200 */
        /* <DEDUP_REMOVED lines=8> */
[----:B------:R-:W4:Y:S04]  /*1a280*/  LDSM.16.M88.4 R4, [R133+0x7000] ;  /* 0x007000008504783b */ /* 0x000f280000000200 */
[----:B------:R-:W-:Y:S03]  /*1a290*/  LDSM.16.M88.4 R140, [R148+UR5+0x9000] ;  /* 0x00900005948c783b */ /* 0x000fe60008000200 */
[C---:B--2---:R-:W-:Y:S08]  /*1a2a0*/  HMMA.16816.F32 R40, R44.reuse, R52, R40 ;  /* 0x000000342c28723c */ /* 0x044ff00000001828 */
[C---:B------:R-:W-:Y:S01]  /*1a2b0*/  HMMA.16816.F32 R36, R44.reuse, R54, R36 ;  /* 0x000000362c24723c */ /* 0x040fe20000001824 */
[----:B------:R-:W2:Y:S07]  /*1a2c0*/  LDSM.16.M88.4 R52, [R133+0x7800] ;  /* 0x007800008534783b */ /* 0x000eae0000000200 */
[C---:B---3--:R-:W-:Y:S08]  /*1a2d0*/  HMMA.16816.F32 R16, R44.reuse, R48, R16 ;  /* 0x000000302c10723c */ /* 0x048ff00000001810 */
[C---:B------:R-:W-:Y:S01]  /*1a2e0*/  HMMA.16816.F32 R12, R44.reuse, R50, R12 ;  /* 0x000000322c0c723c */ /* 0x040fe2000000180c */
[----:B------:R-:W-:Y:S07]  /*1a2f0*/  LDSM.16.M88.4 R48, [R151+0x2000] ;  /* 0x002000009730783b */ /* 0x000fee0000000200 */
[C---:B-1----:R-:W-:Y:S08]  /*1a300*/  HMMA.16816.F32 R180, R44.reuse, R8, R180 ;  /* 0x000000082cb4723c */ /* 0x042ff000000018b4 */
[C---:B------:R-:W-:Y:S01]  /*1a310*/  HMMA.16816.F32 R176, R44.reuse, R10, R176 ;  /* 0x0000000a2cb0723c */ /* 0x040fe200000018b0 */
[----:B------:R-:W1:Y:S07]  /*1a320*/  LDSM.16.M88.4 R8, [R148+UR5+0x8000] ;  /* 0x008000059408783b */ /* 0x000e6e0008000200 */
[C---:B----4-:R-:W-:Y:S08]  /*1a330*/  HMMA.16816.F32 R164, R44.reuse, R4, R164 ;  /* 0x000000042ca4723c */ /* 0x050ff000000018a4 */
[C---:B------:R-:W-:Y:S01]  /*1a340*/  HMMA.16816.F32 R160, R44.reuse, R6, R160 ;  /* 0x000000062ca0723c */ /* 0x040fe200000018a0 */
[----:B------:R-:W3:Y:S07]  /*1a350*/  LDSM.16.M88.4 R4, [R148+UR5+0xa800] ;  /* 0x00a800059404783b */ /* 0x000eee0008000200 */
[C---:B------:R-:W-:Y:S08]  /*1a360*/  HMMA.16816.F32 R172, R44.reuse, R56, R172 ;  /* 0x000000382cac723c */ /* 0x040ff000000018ac */
[C---:B------:R-:W-:Y:S01]  /*1a370*/  HMMA.16816.F32 R168, R44.reuse, R58, R168 ;  /* 0x0000003a2ca8723c */ /* 0x040fe200000018a8 */
[----:B------:R-:W-:Y:S07]  /*1a380*/  LDSM.16.M88.4 R56, [R148+UR5+0xb000] ;  /* 0x00b000059438783b */ /* 0x000fee0008000200 */
[C---:B------:R-:W-:Y:S08]  /*1a390*/  HMMA.16816.F32 R32, R44.reuse, R136, R32 ;  /* 0x000000882c20723c */ /* 0x040ff00000001820 */
[C---:B------:R-:W-:Y:S01]  /*1a3a0*/  HMMA.16816.F32 R28, R44.reuse, R138, R28 ;  /* 0x0000008a2c1c723c */ /* 0x040fe2000000181c */
[----:B------:R-:W4:Y:S07]  /*1a3b0*/  LDSM.16.M88.4 R136, [R148+UR5+0x9800] ;  /* 0x009800059488783b */ /* 0x000f2e0008000200 */
[C---:B------:R-:W-:Y:S08]  /*1a3c0*/  HMMA.16816.F32 R24, R44.reuse, R64, R24 ;  /* 0x000000402c18723c */ /* 0x040ff00000001818 */
[C---:B------:R-:W-:Y:S01]  /*1a3d0*/  HMMA.16816.F32 R20, R44.reuse, R66, R20 ;  /* 0x000000422c14723c */ /* 0x040fe20000001814 */
[----:B------:R-:W5:Y:S07]  /*1a3e0*/  LDSM.16.M88.4 R64, [R148+UR5+0xa000] ;  /* 0x00a000059440783b */ /* 0x000f6e0008000200 */
[C---:B--2---:R-:W-:Y:S08]  /*1a3f0*/  HMMA.16816.F32 R156, R44.reuse, R52, R156 ;  /* 0x000000342c9c723c */ /* 0x044ff0000000189c */
[----:B------:R-:W-:Y:S01]  /*1a400*/  HMMA.16816.F32 R152, R44, R54, R152 ;  /* 0x000000362c98723c */ /* 0x000fe20000001898 */
[----:B------:R-:W2:Y:S04]  /*1a410*/  LDSM.16.M88.4 R52, [R148+UR5+0xb800] ;  /* 0x00b800059434783b */ /* 0x000ea80008000200 */
[----:B------:R-:W-:Y:S03]  /*1a420*/  LDSM.16.M88.4 R44, [R203+0x8000] ;  /* 0x00800000cb2c783b */ /* 0x000fe60000000200 */
[C---:B-1----:R-:W-:Y:S01]  /*1a430*/  HMMA.16816.F32 R40, R48.reuse, R8, R40 ;  /* 0x000000083028723c */ /* 0x042fe20000001828 */
[----:B------:R-:W-:Y:S07]  /*1a440*/  LDSM.16.M88.4 R148, [R149+0x2000] ;  /* 0x002000009594783b */ /* 0x000fee0000000200 */
        /* <DEDUP_REMOVED lines=8> */
[C---:B------:R-:W-:Y:S08]  /*1a4d0*/  HMMA.16816.F32 R24, R48.reuse, R140, R24 ;  /* 0x0000008c3018723c */ /* 0x040ff00000001818 */
[C---:B------:R-:W-:Y:S01]  /*1a4e0*/  HMMA.16816.F32 R20, R48.reuse, R142, R20 ;  /* 0x0000008e3014723c */ /* 0x040fe20000001814 */
[----:B------:R-:W-:Y:S07]  /*1a4f0*/  LDSM.16.M88.4 R140, [R202+0x8800] ;  /* 0x00880000ca8c783b */ /* 0x000fee0000000200 */
[C---:B----4-:R-:W-:Y:S08]  /*1a500*/  HMMA.16816.F32 R16, R48.reuse, R136, R16 ;  /* 0x000000883010723c */ /* 0x050ff00000001810 */
[C---:B------:R-:W-:Y:S01]  /*1a510*/  HMMA.16816.F32 R12, R48.reuse, R138, R12 ;  /* 0x0000008a300c723c */ /* 0x040fe2000000180c */
[----:B------:R-:W4:Y:S07]  /*1a520*/  LDSM.16.M88.4 R136, [R202+0x9000] ;  /* 0x00900000ca88783b */ /* 0x000f2e0000000200 */
[C---:B-----5:R-:W-:Y:S08]  /*1a530*/  HMMA.16816.F32 R180, R48.reuse, R64, R180 ;  /* 0x0000004030b4723c */ /* 0x060ff000000018b4 */
        /* <DEDUP_REMOVED lines=8> */
[----:B------:R-:W-:Y:S03]  /*1a5c0*/  LDSM.16.M88.4 R52, [R202+0xa800] ;  /* 0x00a80000ca34783b */ /* 0x000fe60000000200 */
[C---:B-1----:R-:W-:Y:S08]  /*1a5d0*/  HMMA.16816.F32 R32, R228.reuse, R8, R32 ;  /* 0x00000008e420723c */ /* 0x042ff00000001820 */
[C---:B------:R-:W-:Y:S01]  /*1a5e0*/  HMMA.16816.F32 R28, R228.reuse, R10, R28 ;  /* 0x0000000ae41c723c */ /* 0x040fe2000000181c */
[----:B------:R-:W-:Y:S07]  /*1a5f0*/  LDSM.16.M88.4 R8, [R204+0x2000] ;  /* 0x00200000cc08783b */ /* 0x000fee0000000200 */
[C---:B---3--:R-:W-:Y:S08]  /*1a600*/  HMMA.16816.F32 R24, R228.reuse, R4, R24 ;  /* 0x00000004e418723c */ /* 0x048ff00000001818 */
[C---:B------:R-:W-:Y:S01]  /*1a610*/  HMMA.16816.F32 R20, R228.reuse, R6, R20 ;  /* 0x00000006e414723c */ /* 0x040fe20000001814 */
[----:B------:R-:W1:Y:S07]  /*1a620*/  LDSM.16.M88.4 R4, [R133+0x8000] ;  /* 0x008000008504783b */ /* 0x000e6e0000000200 */
[C---:B------:R-:W-:Y:S08]  /*1a630*/  HMMA.16816.F32 R40, R228.reuse, R44, R40 ;  /* 0x0000002ce428723c */ /* 0x040ff00000001828 */
[C---:B------:R-:W-:Y:S01]  /*1a640*/  HMMA.16816.F32 R36, R228.reuse, R46, R36 ;  /* 0x0000002ee424723c */ /* 0x040fe20000001824 */
[----:B------:R-:W3:Y:S07]  /*1a650*/  LDSM.16.M88.4 R44, [R202+0xb800] ;  /* 0x00b80000ca2c783b */ /* 0x000eee0000000200 */
[----:B------:R-:W-:Y:S08]  /*1a660*/  HMMA.16816.F32 R164, R228, R188, R164 ;  /* 0x000000bce4a4723c */ /* 0x000ff000000018a4 */
[C---:B------:R-:W-:Y:S08]  /*1a670*/  HMMA.16816.F32 R40, R148.reuse, R144, R40 ;  /* 0x000000909428723c */ /* 0x040ff00000001828 */
[C---:B----4-:R-:W-:Y:S08]  /*1a680*/  HMMA.16816.F32 R24, R148.reuse, R136, R24 ;  /* 0x000000889418723c */ /* 0x050ff00000001818 */
[C---:B------:R-:W-:Y:S01]  /*1a690*/  HMMA.16816.F32 R20, R148.reuse, R138, R20 ;  /* 0x0000008a9414723c */ /* 0x040fe20000001814 */
[----:B------:R-:W4:Y:S07]  /*1a6a0*/  LDSM.16.M88.4 R136, [R133+0x8800] ;  /* 0x008800008588783b */ /* 0x000f2e0000000200 */
[----:B------:R-:W-:Y:S08]  /*1a6b0*/  HMMA.16816.F32 R36, R148, R146, R36 ;  /* 0x000000929424723c */ /* 0x000ff00000001824 */
[----:B------:R-:W-:Y:S08]  /*1a6c0*/  HMMA.16816.F32 R156, R228, R184, R156 ;  /* 0x000000b8e49c723c */ /* 0x000ff0000000189c */
[----:B--2---:R-:W-:Y:S01]  /*1a6d0*/  HMMA.16816.F32 R164, R148, R48, R164 ;  /* 0x0000003094a4723c */ /* 0x004fe200000018a4 */
[----:B------:R-:W-:-:S05]  /*1a6e0*/  IMAD.SHL.U32 R49, R197, 0x2, RZ ;  /* 0x00000002c5317824 */ /* 0x000fca00078e00ff */
[----:B------:R-:W-:Y:S02]  /*1a6f0*/  LOP3.LUT R49, R49, 0x6, RZ, 0xc0, !PT ;  /* 0x0000000631317812 */ /* 0x000fe400078ec0ff */
[----:B------:R-:W-:Y:S03]  /*1a700*/  HMMA.16816.F32 R16, R228, R232, R16 ;  /* 0x000000e8e410723c */ /* 0x000fe60000001810 */
[----:B------:R-:W-:-:S04]  /*1a710*/  IMAD R49, R62, 0x80, R49 ;  /* 0x000000803e317824 */ /* 0x000fc800078e0231 */
[C---:B------:R-:W-:Y:S01]  /*1a720*/  VIADD R48, R49.reuse, 0xffffff09 ;  /* 0xffffff0931307836 */ /* 0x040fe20000000000 */
[----:B------:R-:W-:Y:S08]  /*1a730*/  HMMA.16816.F32 R152, R228, R186, R152 ;  /* 0x000000bae498723c */ /* 0x000ff00000001898 */
[----:B-1----:R-:W-:Y:S08]  /*1a740*/  HMMA.16816.F32 R40, R8, R4, R40 ;  /* 0x000000040828723c */ /* 0x002ff00000001828 */
[----:B------:R-:W-:Y:S08]  /*1a750*/  HMMA.16816.F32 R32, R148, R140, R32 ;  /* 0x0000008c9420723c */ /* 0x000ff00000001820 */
[----:B------:R-:W-:Y:S01]  /*1a760*/  HMMA.16816.F32 R36, R8, R6, R36 ;  /* 0x000000060824723c */ /* 0x000fe20000001824 */
[----:B------:R-:W1:Y:S07]  /*1a770*/  LDSM.16.M88.4 R4, [R133+0x9000] ;  /* 0x009000008504783b */ /* 0x000e6e0000000200 */
[----:B---3--:R-:W-:Y:S01]  /*1a780*/  HMMA.16816.F32 R156, R148, R44, R156 ;  /* 0x0000002c949c723c */ /* 0x008fe2000000189c */
[----:B------:R-:W-:-:S02]  /*1a790*/  VIADD R44, R49, 0xffffff00 ;  /* 0xffffff00312c7836 */ /* 0x000fc40000000000 */
[----:B------:R-:W-:-:S03]  /*1a7a0*/  VIADD R45, R49, 0xffffff01 ;  /* 0xffffff01312d7836 */ /* 0x000fc60000000000 */
[CC--:B------:R-:W-:Y:S02]  /*1a7b0*/  ISETP.GE.AND P4, PT, R44.reuse, R60.reuse, PT ;  /* 0x0000003c2c00720c */ /* 0x0c0fe40003f86270 */
[----:B------:R-:W-:Y:S01]  /*1a7c0*/  HMMA.16816.F32 R12, R228, R234, R12 ;  /* 0x000000eae40c723c */ /* 0x000fe2000000180c */
[-C--:B------:R-:W-:Y:S01]  /*1a7d0*/  ISETP.GE.AND P1, PT, R44, R61.reuse, PT ;  /* 0x0000003d2c00720c */ /* 0x080fe20003f26270 */
[----:B------:R-:W-:Y:S01]  /*1a7e0*/  VIADD R44, R49, 0xffffff08 ;  /* 0xffffff08312c7836 */ /* 0x000fe20000000000 */
[C---:B------:R-:W-:Y:S02]  /*1a7f0*/  ISETP.GE.AND P5, PT, R45.reuse, R60, PT ;  /* 0x0000003c2d00720c */ /* 0x040fe40003fa6270 */
[----:B------:R-:W-:Y:S02]  /*1a800*/  FSEL R40, R40, -INF , !P4 ;  /* 0xff80000028287808 */ /* 0x000fe40006000000 */
[----:B------:R-:W-:Y:S01]  /*1a810*/  FSEL R42, R42, -INF , !P1 ;  /* 0xff8000002a2a7808 */ /* 0x000fe20004800000 */
[----:B------:R-:W-:Y:S01]  /*1a820*/  HMMA.16816.F32 R28, R148, R142, R28 ;  /* 0x0000008e941c723c */ /* 0x000fe2000000181c */
[----:B------:R-:W-:-:S02]  /*1a830*/  ISETP.GE.AND P4, PT, R45, R61, PT ;  /* 0x0000003d2d00720c */ /* 0x000fc40003f86270 */
[----:B------:R-:W-:-:S05]  /*1a840*/  ISETP.GE.AND P1, PT, R44, R60, PT ;  /* 0x0000003c2c00720c */ /* 0x000fca0003f26270 */
[C---:B------:R-:W-:Y:S08]  /*1a850*/  HMMA.16816.F32 R180, R228.reuse, R224, R180 ;  /* 0x000000e0e4b4723c */ /* 0x040ff000000018b4 */
[C---:B------:R-:W-:Y:S08]  /*1a860*/  HMMA.16816.F32 R176, R228.reuse, R226, R176 ;  /* 0x000000e2e4b0723c */ /* 0x040ff000000018b0 */
[C---:B------:R-:W-:Y:S08]  /*1a870*/  HMMA.16816.F32 R172, R228.reuse, R192, R172 ;  /* 0x000000c0e4ac723c */ /* 0x040ff000000018ac */
[C---:B------:R-:W-:Y:S08]  /*1a880*/  HMMA.16816.F32 R168, R228.reuse, R194, R168 ;  /* 0x000000c2e4a8723c */ /* 0x040ff000000018a8 */
[----:B------:R-:W-:Y:S08]  /*1a890*/  HMMA.16816.F32 R160, R228, R190, R160 ;  /* 0x000000bee4a0723c */ /* 0x000ff000000018a0 */
[----:B------:R-:W-:Y:S01]  /*1a8a0*/  HMMA.16816.F32 R16, R148, R64, R16 ;  /* 0x000000409410723c */ /* 0x000fe20000001810 */
[----:B------:R-:W-:Y:S01]  /*1a8b0*/  FSEL R64, R41, -INF , !P5 ;  /* 0xff80000029407808 */ /* 0x000fe20006800000 */
[----:B------:R-:W-:Y:S01]  /*1a8c0*/  VIADD R41, R49, 0xffffff11 ;  /* 0xffffff1131297836 */ /* 0x000fe20000000000 */
[----:B------:R-:W-:-:S05]  /*1a8d0*/  ISETP.GE.AND P5, PT, R44, R61, PT ;  /* 0x0000003d2c00720c */ /* 0x000fca0003fa6270 */
[----:B------:R-:W-:Y:S01]  /*1a8e0*/  HMMA.16816.F32 R152, R148, R46, R152 ;  /* 0x0000002e9498723c */ /* 0x000fe20000001898 */
[----:B------:R-:W2:Y:S07]  /*1a8f0*/  LDSM.16.M88.4 R44, [R133+0x9800] ;  /* 0x00980000852c783b */ /* 0x000eae0000000200 */
[----:B----4-:R-:W-:Y:S08]  /*1a900*/  HMMA.16816.F32 R32, R8, R136, R32 ;  /* 0x000000880820723c */ /* 0x010ff00000001820 */
[----:B------:R-:W-:Y:S01]  /*1a910*/  HMMA.16816.F32 R12, R148, R66, R12 ;  /* 0x00000042940c723c */ /* 0x000fe2000000180c */
[----:B------:R-:W-:Y:S01]  /*1a920*/  FSEL R66, R36, -INF , !P1 ;  /* 0xff80000024427808 */ /* 0x000fe20004800000 */
[----:B------:R-:W-:Y:S01]  /*1a930*/  VIADD R36, R49, 0xffffff10 ;  /* 0xffffff1031247836 */ /* 0x000fe20000000000 */
[----:B------:R-:W-:-:S05]  /*1a940*/  ISETP.GE.AND P1, PT, R48, R61, PT ;  /* 0x0000003d3000720c */ /* 0x000fca0003f26270 */
[----:B------:R-:W-:Y:S08]  /*1a950*/  HMMA.16816.F32 R28, R8, R138, R28 ;  /* 0x0000008a081c723c */ /* 0x000ff0000000181c */
[C---:B------:R-:W-:Y:S08]  /*1a960*/  HMMA.16816.F32 R180, R148.reuse, R56, R180 ;  /* 0x0000003894b4723c */ /* 0x040ff000000018b4 */
[C---:B------:R-:W-:Y:S08]  /*1a970*/  HMMA.16816.F32 R176, R148.reuse, R58, R176 ;  /* 0x0000003a94b0723c */ /* 0x040ff000000018b0 */
[----:B------:R-:W-:Y:S01]  /*1a980*/  HMMA.16816.F32 R172, R148, R52, R172 ;  /* 0x0000003494ac723c */ /* 0x000fe200000018ac */
[----:B------:R-:W-:-:S02]  /*1a990*/  FSEL R52, R43, -INF , !P4 ;  /* 0xff8000002b347808 */ /* 0x000fc40006000000 */
[----:B------:R-:W-:-:S04]  /*1a9a0*/  ISETP.GE.AND P4, PT, R48, R60, PT ;  /* 0x0000003c3000720c */ /* 0x000fc80003f86270 */
[----:B------:R-:W-:Y:S01]  /*1a9b0*/  FSEL R144, R37, -INF , !P4 ;  /* 0xff80000025907808 */ /* 0x000fe20006000000 */
[C---:B------:R-:W-:Y:S01]  /*1a9c0*/  HMMA.16816.F32 R168, R148.reuse, R54, R168 ;  /* 0x0000003694a8723c */ /* 0x040fe200000018a8 */
[----:B------:R-:W-:Y:S02]  /*1a9d0*/  ISETP.GE.AND P4, PT, R36, R61, PT ;  /* 0x0000003d2400720c */ /* 0x000fe40003f86270 */
[----:B------:R-:W-:Y:S02]  /*1a9e0*/  FSEL R54, R39, -INF , !P1 ;  /* 0xff80000027367808 */ /* 0x000fe40004800000 */
[----:B------:R-:W-:Y:S02]  /*1a9f0*/  FSEL R195, R34, -INF , !P4 ;  /* 0xff80000022c37808 */ /* 0x000fe40006000000 */
[----:B------:R-:W-:Y:S01]  /*1aa00*/  ISETP.GE.AND P1, PT, R41, R60, PT ;  /* 0x0000003c2900720c */ /* 0x000fe20003f26270 */
[----:B------:R-:W-:Y:S01]  /*1aa10*/  HMMA.16816.F32 R160, R148, R50, R160 ;  /* 0x0000003294a0723c */ /* 0x000fe200000018a0 */
[----:B------:R-:W-:-:S02]  /*1aa20*/  FSEL R150, R38, -INF , !P5 ;  /* 0xff80000026967808 */ /* 0x000fc40006800000 */
[-C--:B------:R-:W-:Y:S02]  /*1aa30*/  ISETP.GE.AND P5, PT, R36, R60.reuse, PT ;  /* 0x0000003c2400720c */ /* 0x080fe40003fa6270 */
[----:B------:R-:W3:Y:S01]  /*1aa40*/  LDSM.16.M88.4 R36, [R133+0xa000] ;  /* 0x00a000008524783b */ /* 0x000ee20000000200 */
[----:B------:R-:W-:Y:S02]  /*1aa50*/  FSEL R48, R33, -INF , !P1 ;  /* 0xff80000021307808 */ /* 0x000fe40004800000 */
[----:B------:R-:W-:Y:S01]  /*1aa60*/  FSEL R50, R32, -INF , !P5 ;  /* 0xff80000020327808 */ /* 0x000fe20006800000 */
[----:B------:R-:W-:Y:S01]  /*1aa70*/  VIADD R32, R49, 0xffffff18 ;  /* 0xffffff1831207836 */ /* 0x000fe20000000000 */
[----:B-1----:R-:W-:Y:S01]  /*1aa80*/  HMMA.16816.F32 R24, R8, R4, R24 ;  /* 0x000000040818723c */ /* 0x002fe20000001818 */
[----:B------:R-:W-:Y:S01]  /*1aa90*/  ISETP.GE.AND P5, PT, R41, R61, PT ;  /* 0x0000003d2900720c */ /* 0x000fe20003fa6270 */
[C---:B------:R-:W-:Y:S02]  /*1aaa0*/  VIADD R4, R49.reuse, 0xffffff19 ;  /* 0xffffff1931047836 */ /* 0x040fe40000000000 */
[----:B------:R-:W-:Y:S01]  /*1aab0*/  ISETP.GE.AND P4, PT, R32, R60, PT ;  /* 0x0000003c2000720c */ /* 0x000fe20003f86270 */
[----:B------:R-:W-:Y:S01]  /*1aac0*/  VIADD R5, R49, 0xffffff21 ;  /* 0xffffff2131057836 */ /* 0x000fe20000000000 */
[----:B------:R-:W-:-:S02]  /*1aad0*/  FSEL R193, R35, -INF , !P5 ;  /* 0xff80000023c17808 */ /* 0x000fc40006800000 */
[C---:B------:R-:W-:Y:S01]  /*1aae0*/  HMMA.16816.F32 R20, R8.reuse, R6, R20 ;  /* 0x000000060814723c */ /* 0x040fe20000001814 */
[----:B------:R-:W-:Y:S02]  /*1aaf0*/  FSEL R58, R28, -INF , !P4 ;  /* 0xff8000001c3a7808 */ /* 0x000fe40006000000 */
[C---:B------:R-:W-:Y:S02]  /*1ab00*/  ISETP.GE.AND P5, PT, R4.reuse, R60, PT ;  /* 0x0000003c0400720c */ /* 0x040fe40003fa6270 */
[-C--:B------:R-:W-:Y:S01]  /*1ab10*/  ISETP.GE.AND P4, PT, R4, R61.reuse, PT ;  /* 0x0000003d0400720c */ /* 0x080fe20003f86270 */
[----:B------:R-:W-:Y:S01]  /*1ab20*/  VIADD R4, R49, 0xffffff20 ;  /* 0xffffff2031047836 */ /* 0x000fe20000000000 */
[----:B------:R-:W-:Y:S01]  /*1ab30*/  ISETP.GE.AND P1, PT, R32, R61, PT ;  /* 0x0000003d2000720c */ /* 0x000fe20003f26270 */
[----:B--2---:R-:W-:Y:S01]  /*1ab40*/  HMMA.16816.F32 R16, R8, R44, R16 ;  /* 0x0000002c0810723c */ /* 0x004fe20000001810 */
[----:B------:R-:W-:Y:S02]  /*1ab50*/  FSEL R56, R29, -INF , !P5 ;  /* 0xff8000001d387808 */ /* 0x000fe40006800000 */
[----:B------:R-:W-:-:S02]  /*1ab60*/  FSEL R191, R30, -INF , !P1 ;  /* 0xff8000001ebf7808 */ /* 0x000fc40004800000 */
[CC--:B------:R-:W-:Y:S02]  /*1ab70*/  ISETP.GE.AND P1, PT, R4.reuse, R60.reuse, PT ;  /* 0x0000003c0400720c */ /* 0x0c0fe40003f26270 */
[----:B------:R-:W-:Y:S01]  /*1ab80*/  ISETP.GE.AND P5, PT, R4, R61, PT ;  /* 0x0000003d0400720c */ /* 0x000fe20003fa6270 */
[----:B------:R-:W-:Y:S01]  /*1ab90*/  VIADD R4, R49, 0xffffff28 ;  /* 0xffffff2831047836 */ /* 0x000fe20000000000 */
[----:B------:R-:W-:Y:S01]  /*1aba0*/  FSEL R189, R31, -INF , !P4 ;  /* 0xff8000001fbd7808 */ /* 0x000fe20006000000 */
[----:B------:R-:W-:Y:S01]  /*1abb0*/  HMMA.16816.F32 R12, R8, R46, R12 ;  /* 0x0000002e080c723c */ /* 0x000fe2000000180c */
[----:B------:R-:W-:Y:S02]  /*1abc0*/  ISETP.GE.AND P4, PT, R5, R60, PT ;  /* 0x0000003c0500720c */ /* 0x000fe40003f86270 */
[----:B------:R-:W-:Y:S01]  /*1abd0*/  FSEL R187, R24, -INF , !P1 ;  /* 0xff80000018bb7808 */ /* 0x000fe20004800000 */
[----:B------:R-:W-:Y:S01]  /*1abe0*/  VIADD R24, R49, 0xffffff29 ;  /* 0xffffff2931187836 */ /* 0x000fe20000000000 */
[----:B------:R-:W-:-:S02]  /*1abf0*/  FSEL R248, R26, -INF , !P5 ;  /* 0xff8000001af87808 */ /* 0x000fc40006800000 */
[-C--:B------:R-:W-:Y:S02]  /*1ac00*/  ISETP.GE.AND P1, PT, R5, R61.reuse, PT ;  /* 0x0000003d0500720c */ /* 0x080fe40003f26270 */
[CC--:B------:R-:W-:Y:S01]  /*1ac10*/  ISETP.GE.AND P5, PT, R4.reuse, R60.reuse, PT ;  /* 0x0000003c0400720c */ /* 0x0c0fe20003fa6270 */
[C---:B---3--:R-:W-:Y:S01]  /*1ac20*/  HMMA.16816.F32 R180, R8.reuse, R36, R180 ;  /* 0x0000002408b4723c */ /* 0x048fe200000018b4 */
[----:B------:R-:W-:Y:S02]  /*1ac30*/  FSEL R252, R25, -INF , !P4 ;  /* 0xff80000019fc7808 */ /* 0x000fe40006000000 */
[-C--:B------:R-:W-:Y:S02]  /*1ac40*/  ISETP.GE.AND P4, PT, R4, R61.reuse, PT ;  /* 0x0000003d0400720c */ /* 0x080fe40003f86270 */
[----:B------:R-:W-:Y:S01]  /*1ac50*/  FSEL R244, R27, -INF , !P1 ;  /* 0xff8000001bf47808 */ /* 0x000fe20004800000 */
[----:B------:R-:W1:Y:S01]  /*1ac60*/  LDSM.16.M88.4 R4, [R133+0xa800] ;  /* 0x00a800008504783b */ /* 0x000e620000000200 */
[----:B------:R-:W-:Y:S01]  /*1ac70*/  FSEL R185, R20, -INF , !P5 ;  /* 0xff80000014b97808 */ /* 0x000fe20006800000 */
[C---:B------:R-:W-:Y:S01]  /*1ac80*/  VIADD R20, R49.reuse, 0xffffff30 ;  /* 0xffffff3031147836 */ /* 0x040fe20000000000 */
[C---:B------:R-:W-:Y:S01]  /*1ac90*/  ISETP.GE.AND P1, PT, R24.reuse, R60, PT ;  /* 0x0000003c1800720c */ /* 0x040fe20003f26270 */
[----:B------:R-:W-:Y:S01]  /*1aca0*/  HMMA.16816.F32 R176, R8, R38, R176 ;  /* 0x0000002608b0723c */ /* 0x000fe200000018b0 */
        /* <DEDUP_REMOVED lines=13> */
[----:B------:R-:W2:Y:S01]  /*1ad80*/  LDSM.16.M88.4 R20, [R133+0xb000] ;  /* 0x00b000008514783b */ /* 0x000ea20000000200 */
        /* <DEDUP_REMOVED lines=10> */
[----:B-1----:R-:W-:Y:S01]  /*1ae30*/  HMMA.16816.F32 R172, R8, R4, R172 ;  /* 0x0000000408ac723c */ /* 0x002fe200000018ac */
[----:B------:R-:W-:Y:S01]  /*1ae40*/  FSEL R234, R13, -INF , !P4 ;  /* 0xff8000000dea7808 */ /* 0x000fe20006000000 */
[C---:B------:R-:W-:Y:S01]  /*1ae50*/  VIADD R4, R49.reuse, 0xffffff49 ;  /* 0xffffff4931047836 */ /* 0x040fe20000000000 */
[C---:B------:R-:W-:Y:S01]  /*1ae60*/  ISETP.GE.AND P5, PT, R12.reuse, R60, PT ;  /* 0x0000003c0c00720c */ /* 0x040fe20003fa6270 */
[----:B------:R-:W-:Y:S01]  /*1ae70*/  VIADD R5, R49, 0xffffff51 ;  /* 0xffffff5131057836 */ /* 0x000fe20000000000 */
[----:B------:R-:W-:-:S02]  /*1ae80*/  ISETP.GE.AND P4, PT, R12, R61, PT ;  /* 0x0000003d0c00720c */ /* 0x000fc40003f86270 */
[----:B------:R-:W-:Y:S01]  /*1ae90*/  FSEL R226, R15, -INF , !P1 ;  /* 0xff8000000fe27808 */ /* 0x000fe20004800000 */
[----:B------:R-:W-:Y:S01]  /*1aea0*/  HMMA.16816.F32 R168, R8, R6, R168 ;  /* 0x0000000608a8723c */ /* 0x000fe200000018a8 */
[----:B------:R-:W1:Y:S01]  /*1aeb0*/  LDSM.16.M88.4 R12, [R133+0xb800] ;  /* 0x00b80000850c783b */ /* 0x000e620000000200 */
        /* <DEDUP_REMOVED lines=10> */
[----:B--2---:R-:W-:Y:S01]  /*1af60*/  HMMA.16816.F32 R164, R8, R20, R164 ;  /* 0x0000001408a4723c */ /* 0x004fe200000018a4 */
        /* <DEDUP_REMOVED lines=14> */
[----:B-1----:R-:W-:Y:S01]  /*1b050*/  HMMA.16816.F32 R152, R8, R14, R152 ;  /* 0x0000000e0898723c */ /* 0x002fe20000001898 */
        /* <DEDUP_REMOVED lines=17> */
[-C--:B------:R-:W-:Y:S02]  /*1b170*/  ISETP.GE.AND P1, PT, R4, R61.reuse, PT ;  /* 0x0000003d0400720c */ /* 0x080fe40003f26270 */
[C---:B------:R-:W-:Y:S02]  /*1b180*/  ISETP.GE.AND P5, PT, R5.reuse, R60, PT ;  /* 0x0000003c0500720c */ /* 0x040fe40003fa6270 */
[----:B------:R-:W-:Y:S02]  /*1b190*/  ISETP.GE.AND P4, PT, R5, R61, PT ;  /* 0x0000003d0500720c */ /* 0x000fe40003f86270 */
[----:B------:R-:W-:Y:S01]  /*1b1a0*/  HMMA.16816.F32 R4, R8, R12, R156 ;  /* 0x0000000c0804723c */ /* 0x000fe2000000189c */
[C---:B------:R-:W-:Y:S01]  /*1b1b0*/  VIADD R13, R49.reuse, 0xffffff68 ;  /* 0xffffff68310d7836 */ /* 0x040fe20000000000 */
[----:B------:R-:W-:Y:S01]  /*1b1c0*/  FSEL R164, R166, -INF , !P1 ;  /* 0xff800000a6a47808 */ /* 0x000fe20004800000 */
[----:B------:R-:W-:Y:S01]  /*1b1d0*/  VIADD R12, R49, 0xffffff69 ;  /* 0xffffff69310c7836 */ /* 0x000fe20000000000 */
[----:B------:R-:W-:-:S02]  /*1b1e0*/  FSEL R170, R165, -INF , !P5 ;  /* 0xff800000a5aa7808 */ /* 0x000fc40006800000 */
[CC--:B------:R-:W-:Y:S02]  /*1b1f0*/  ISETP.GE.AND P1, PT, R13.reuse, R60.reuse, PT ;  /* 0x0000003c0d00720c */ /* 0x0c0fe40003f26270 */
[----:B------:R-:W-:Y:S01]  /*1b200*/  ISETP.GE.AND P5, PT, R13, R61, PT ;  /* 0x0000003d0d00720c */ /* 0x000fe20003fa6270 */
[----:B------:R-:W-:Y:S01]  /*1b210*/  VIADD R13, R49, 0xffffff70 ;  /* 0xffffff70310d7836 */ /* 0x000fe20000000000 */
[----:B------:R-:W-:Y:S02]  /*1b220*/  FSEL R162, R167, -INF , !P4 ;  /* 0xff800000a7a27808 */ /* 0x000fe40006000000 */
[----:B------:R-:W-:Y:S02]  /*1b230*/  FSEL R168, R20, -INF , !P1 ;  /* 0xff80000014a87808 */ /* 0x000fe40004800000 */
[----:B------:R-:W-:Y:S02]  /*1b240*/  FSEL R160, R22, -INF , !P5 ;  /* 0xff80000016a07808 */ /* 0x000fe40006800000 */
[----:B------:R-:W-:-:S02]  /*1b250*/  ISETP.GE.AND P4, PT, R12, R60, PT ;  /* 0x0000003c0c00720c */ /* 0x000fc40003f86270 */
[-C--:B------:R-:W-:Y:S01]  /*1b260*/  ISETP.GE.AND P1, PT, R12, R61.reuse, PT ;  /* 0x0000003d0c00720c */ /* 0x080fe20003f26270 */
[----:B------:R-:W-:Y:S01]  /*1b270*/  VIADD R12, R49, 0xffffff71 ;  /* 0xffffff71310c7836 */ /* 0x000fe20000000000 */
[----:B------:R-:W-:Y:S02]  /*1b280*/  ISETP.GE.AND P5, PT, R13, R60, PT ;  /* 0x0000003c0d00720c */ /* 0x000fe40003fa6270 */
[----:B------:R-:W-:Y:S02]  /*1b290*/  FSEL R166, R21, -INF , !P4 ;  /* 0xff80000015a67808 */ /* 0x000fe40006000000 */
[----:B------:R-:W-:Y:S01]  /*1b2a0*/  FSEL R137, R4, -INF , !P5 ;  /* 0xff80000004897808 */ /* 0x000fe20006800000 */
[----:B------:R-:W-:Y:S01]  /*1b2b0*/  VIADD R4, R49, 0xffffff78 ;  /* 0xffffff7831047836 */ /* 0x000fe20000000000 */
[----:B------:R-:W-:Y:S01]  /*1b2c0*/  FSEL R158, R23, -INF , !P1 ;  /* 0xff800000179e7808 */ /* 0x000fe20004800000 */
[----:B------:R-:W-:Y:S01]  /*1b2d0*/  VIADD R49, R49, 0xffffff79 ;  /* 0xffffff7931317836 */ /* 0x000fe20000000000 */
[----:B------:R-:W-:-:S02]  /*1b2e0*/  ISETP.GE.AND P4, PT, R13, R61, PT ;  /* 0x0000003d0d00720c */ /* 0x000fc40003f86270 */
[-C--:B------:R-:W-:Y:S02]  /*1b2f0*/  ISETP.GE.AND P1, PT, R12, R60.reuse, PT ;  /* 0x0000003c0c00720c */ /* 0x080fe40003f26270 */
[----:B------:R-:W-:Y:S02]  /*1b300*/  FSEL R133, R6, -INF , !P4 ;  /* 0xff80000006857808 */ /* 0x000fe40006000000 */
[----:B------:R-:W-:Y:S02]  /*1b310*/  FSEL R136, R5, -INF , !P1 ;  /* 0xff80000005887808 */ /* 0x000fe40004800000 */
[-C--:B------:R-:W-:Y:S02]  /*1b320*/  ISETP.GE.AND P4, PT, R4, R60.reuse, PT ;  /* 0x0000003c0400720c */ /* 0x080fe40003f86270 */
[----:B------:R-:W-:Y:S01]  /*1b330*/  ISETP.GE.AND P1, PT, R49, R60, PT ;  /* 0x0000003c3100720c */ /* 0x000fe20003f26270 */
[----:B------:R-:W-:Y:S01]  /*1b340*/  VIADD R60, R62, 0xfffffffe ;  /* 0xfffffffe3e3c7836 */ /* 0x000fe20000000000 */
[----:B------:R-:W-:-:S02]  /*1b350*/  ISETP.GE.AND P5, PT, R12, R61, PT ;  /* 0x0000003d0c00720c */ /* 0x000fc40003fa6270 */
[----:B------:R-:W-:Y:S02]  /*1b360*/  FSEL R142, R153, -INF , !P1 ;  /* 0xff800000998e7808 */ /* 0x000fe40004800000 */
[----:B------:R-:W-:Y:S02]  /*1b370*/  ISETP.GT.AND P1, PT, R60, R205, PT ;  /* 0x000000cd3c00720c */ /* 0x000fe40003f24270 */
[----:B------:R-:W-:Y:S02]  /*1b380*/  FSEL R138, R7, -INF , !P5 ;  /* 0xff800000078a7808 */ /* 0x000fe40006800000 */
[----:B------:R-:W-:Y:S02]  /*1b390*/  FSEL R139, R152, -INF , !P4 ;  /* 0xff800000988b7808 */ /* 0x000fe40006000000 */
[-C--:B------:R-:W-:Y:S02]  /*1b3a0*/  ISETP.GE.AND P5, PT, R4, R61.reuse, PT ;  /* 0x0000003d0400720c */ /* 0x080fe40003fa6270 */
[----:B------:R-:W-:-:S02]  /*1b3b0*/  ISETP.GE.AND P4, PT, R49, R61, PT ;  /* 0x0000003d3100720c */ /* 0x000fc40003f86270 */
[----:B------:R-:W-:Y:S02]  /*1b3c0*/  FSEL R140, R154, -INF , !P5 ;  /* 0xff8000009a8c7808 */ /* 0x000fe40006800000 */
[----:B------:R-:W-:Y:S01]  /*1b3d0*/  FSEL R61, R155, -INF , !P4 ;  /* 0xff8000009b3d7808 */ /* 0x000fe20006000000 */
[----:B------:R-:W-:Y:S08]  /*1b3e0*/  @!P1 BRA `(.L_x_1597) ;  /* 0x0000000800b89947 */ /* 0x000ff00003800000 */
[----:B------:R-:W-:Y:S05]  /*1b3f0*/  BRA.U !UP0, `(.L_x_1598) ;  /* 0x0000000108f47547 */ /* 0x000fea000b800000 */
[----:B------:R-:W1:Y:S01]  /*1b400*/  LDC R6, c[0x0][0x4f0] ;  /* 0x00013c00ff067b82 */ /* 0x000e620000000800 */
[----:B------:R-:W-:Y:S01]  /*1b410*/  SHF.L.U32 R13, R60, 0x7, RZ ;  /* 0x000000073c0d7819 */ /* 0x000fe200000006ff */
[----:B------:R-:W2:Y:S01]  /*1b420*/  LDCU.64 UR8, c[0x0][0x3a0] ;  /* 0x00007400ff0877ac */ /* 0x000ea20008000a00 */
[----:B------:R-:W-:Y:S02]  /*1b430*/  LEA R11, R62, 0xfffffe80, 0x7 ;  /* 0xfffffe803e0b7811 */ /* 0x000fe400078e38ff */
[----:B------:R-:W-:Y:S02]  /*1b440*/  IABS R9, R13 ;  /* 0x0000000d00097213 */ /* 0x000fe40000000000 */
[-C--:B-1----:R-:W-:Y:S02]  /*1b450*/  IABS R5, R6.reuse ;  /* 0x0000000600057213 */ /* 0x082fe40000000000 */
[----:B------:R-:W-:Y:S02]  /*1b460*/  LOP3.LUT R13, R13, R6, RZ, 0x3c, !PT ;  /* 0x000000060d0d7212 */ /* 0x000fe400078e3cff */
[----:B------:R-:W1:Y:S08]  /*1b470*/  I2F.RP R7, R5 ;  /* 0x0000000500077306 */ /* 0x000e700000209400 */
[----:B-1----:R-:W1:Y:S02]  /*1b480*/  MUFU.RCP R14, R7 ;  /* 0x00000007000e7308 */ /* 0x002e640000001000 */
[----:B-1----:R-:W-:Y:S01]  /*1b490*/  VIADD R14, R14, 0xffffffe ;  /* 0x0ffffffe0e0e7836 */ /* 0x002fe20000000000 */
[----:B------:R-:W-:-:S02]  /*1b4a0*/  IABS R7, R11 ;  /* 0x0000000b00077213 */ /* 0x000fc40000000000 */
[----:B------:R-:W-:-:S03]  /*1b4b0*/  LOP3.LUT R11, R11, R6, RZ, 0x3c, !PT ;  /* 0x000000060b0b7212 */ /* 0x000fc600078e3cff */
[----:B------:R-:W1:Y:S02]  /*1b4c0*/  F2I.FTZ.U32.TRUNC.NTZ R15, R14 ;  /* 0x0000000e000f7305 */ /* 0x000e64000021f000 */
[----:B-1----:R-:W-:Y:S02]  /*1b4d0*/  IMAD.MOV R4, RZ, RZ, -R15 ;  /* 0x000000ffff047224 */ /* 0x002fe400078e0a0f */
[----:B------:R-:W-:Y:S02]  /*1b4e0*/  IMAD.MOV.U32 R14, RZ, RZ, RZ ;  /* 0x000000ffff0e7224 */ /* 0x000fe400078e00ff */
[----:B------:R-:W-:-:S04]  /*1b4f0*/  IMAD R4, R4, R5, RZ ;  /* 0x0000000504047224 */ /* 0x000fc800078e02ff */
[----:B------:R-:W-:-:S06]  /*1b500*/  IMAD.HI.U32 R4, R15, R4, R14 ;  /* 0x000000040f047227 */ /* 0x000fcc00078e000e */
[----:B------:R-:W-:-:S04]  /*1b510*/  IMAD.HI.U32 R10, R4, R9, RZ ;  /* 0x00000009040a7227 */ /* 0x000fc800078e00ff */
[----:B------:R-:W-:Y:S02]  /*1b520*/  IMAD.MOV R8, RZ, RZ, -R10 ;  /* 0x000000ffff087224 */ /* 0x000fe400078e0a0a */
[----:B------:R-:W-:-:S04]  /*1b530*/  IMAD.HI.U32 R4, R4, R7, RZ ;  /* 0x0000000704047227 */ /* 0x000fc800078e00ff */
[----:B------:R-:W-:Y:S01]  /*1b540*/  IMAD R12, R5, R8, R9 ;  /* 0x00000008050c7224 */ /* 0x000fe200078e0209 */
[----:B------:R-:W-:-:S04]  /*1b550*/  IADD3 R8, PT, PT, -R4, RZ, RZ ;  /* 0x000000ff04087210 */ /* 0x000fc80007ffe1ff */
[C---:B------:R-:W-:Y:S01]  /*1b560*/  ISETP.GT.U32.AND P1, PT, R5.reuse, R12, PT ;  /* 0x0000000c0500720c */ /* 0x040fe20003f24070 */
[----:B------:R-:W-:-:S05]  /*1b570*/  IMAD R8, R5, R8, R7 ;  /* 0x0000000805087224 */ /* 0x000fca00078e0207 */
[----:B------:R-:W-:-:S07]  /*1b580*/  ISETP.GT.U32.AND P5, PT, R5, R8, PT ;  /* 0x000000080500720c */ /* 0x000fce0003fa4070 */
[----:B------:R-:W-:Y:S02]  /*1b590*/  @!P1 IMAD.IADD R12, R12, 0x1, -R5 ;  /* 0x000000010c0c9824 */ /* 0x000fe400078e0a05 */
[----:B------:R-:W-:-:S03]  /*1b5a0*/  @!P1 VIADD R10, R10, 0x1 ;  /* 0x000000010a0a9836 */ /* 0x000fc60000000000 */
[-C--:B------:R-:W-:Y:S01]  /*1b5b0*/  ISETP.GE.U32.AND P4, PT, R12, R5.reuse, PT ;  /* 0x000000050c00720c */ /* 0x080fe20003f86070 */
[----:B------:R-:W-:Y:S01]  /*1b5c0*/  @!P5 VIADD R4, R4, 0x1 ;  /* 0x000000010404d836 */ /* 0x000fe20000000000 */
[-C--:B------:R-:W-:Y:S02]  /*1b5d0*/  @!P5 IADD3 R8, PT, PT, R8, -R5.reuse, RZ ;  /* 0x800000050808d210 */ /* 0x080fe40007ffe0ff */
[----:B------:R-:W-:Y:S02]  /*1b5e0*/  ISETP.GE.AND P5, PT, R13, RZ, PT ;  /* 0x000000ff0d00720c */ /* 0x000fe40003fa6270 */
[----:B------:R-:W-:Y:S02]  /*1b5f0*/  ISETP.GE.U32.AND P1, PT, R8, R5, PT ;  /* 0x000000050800720c */ /* 0x000fe40003f26070 */
[----:B------:R-:W-:-:S05]  /*1b600*/  LOP3.LUT R5, RZ, R6, RZ, 0x33, !PT ;  /* 0x00000006ff057212 */ /* 0x000fca00078e33ff */
[----:B------:R-:W-:Y:S02]  /*1b610*/  @P4 IADD3 R10, PT, PT, R10, 0x1, RZ ;  /* 0x000000010a0a4810 */ /* 0x000fe40007ffe0ff */
[----:B------:R-:W-:Y:S02]  /*1b620*/  ISETP.GE.AND P4, PT, R11, RZ, PT ;  /* 0x000000ff0b00720c */ /* 0x000fe40003f86270 */
[----:B------:R-:W-:Y:S02]  /*1b630*/  @!P5 IADD3 R10, PT, PT, -R10, RZ, RZ ;  /* 0x000000ff0a0ad210 */ /* 0x000fe40007ffe1ff */
[----:B------:R-:W-:Y:S02]  /*1b640*/  @P1 IADD3 R4, PT, PT, R4, 0x1, RZ ;  /* 0x0000000104041810 */ /* 0x000fe40007ffe0ff */
[----:B------:R-:W-:-:S07]  /*1b650*/  ISETP.NE.AND P1, PT, R6, RZ, PT ;  /* 0x000000ff0600720c */ /* 0x000fce0003f25270 */
        /* <DEDUP_REMOVED lines=23> */
.L_x_1598:
[----:B------:R-:W-:Y:S01]  /*1b7d0*/  UMOV UR4, URZ ;  /* 0x000000ff00047c82 */ /* 0x000fe20008000000 */
[----:B------:R-:W-:Y:S01]  /*1b7e0*/  IMAD.SHL.U32 R4, R134, 0x80, RZ ;  /* 0x0000008086047824 */ /* 0x000fe200078e00ff */
[----:B------:R-:W-:-:S05]  /*1b7f0*/  IADD3 R5, P1, PT, RZ, -UR4, RZ ;  /* 0x80000004ff057c10 */ /* 0x000fca000ff3e0ff */
[----:B------:R-:W-:-:S05]  /*1b800*/  IMAD.X R4, RZ, RZ, ~R4, P1 ;  /* 0x000000ffff047224 */ /* 0x000fca00008e0e04 */
[----:B------:R-:W-:-:S04]  /*1b810*/  SHF.R.S64 R5, R5, 0x1f, R4 ;  /* 0x0000001f05057819 */ /* 0x000fc80000001004 */
[----:B------:R-:W-:-:S04]  /*1b820*/  IADD3 R208, P1, PT, R5, R208, RZ ;  /* 0x000000d005d07210 */ /* 0x000fc80007f3e0ff */
[----:B------:R-:W-:-:S09]  /*1b830*/  LEA.HI.X.SX32 R209, R4, R209, 0x1, P1 ;  /* 0x000000d104d17211 */ /* 0x000fd200008f0eff */
.L_x_1599:
        /* <DEDUP_REMOVED lines=105> */
.L_x_1597:
        /* <DEDUP_REMOVED lines=33> */
[----:B------:R-:W-:Y:S01]  /*1c0e0*/  SEL R153, R201, 0xffffffe0, !P6 ;  /* 0xffffffe0c9997807 */ /* 0x000fe20007000000 */
[----:B------:R-:W2:Y:S04]  /*1c0f0*/  SHFL.BFLY PT, R5, R4, 0x2, 0x1f ;  /* 0x0c401f0004057f89 */ /* 0x000ea800000e0000 */
[----:B------:R-:W3:Y:S01]  /*1c100*/  SHFL.BFLY PT, R7, R6, 0x2, 0x1f ;  /* 0x0c401f0006077f89 */ /* 0x000ee200000e0000 */
[----:B--2---:R-:W-:-:S02]  /*1c110*/  FMNMX.FTZ R5, R4, R5, !PT ;  /* 0x0000000504057209 */ /* 0x004fc40007810000 */
[----:B------:R-:W-:Y:S02]  /*1c120*/  LOP3.LUT R4, R63, 0x200, R2, 0xf8, !PT ;  /* 0x000002003f047812 */ /* 0x000fe400078ef802 */
[----:B---3--:R-:W-:Y:S01]  /*1c130*/  FMNMX.FTZ R7, R6, R7, !PT ;  /* 0x0000000706077209 */ /* 0x008fe20007810000 */
[----:B------:R-:W2:Y:S04]  /*1c140*/  SHFL.BFLY PT, R0, R5, 0x1, 0x1f ;  /* 0x0c201f0005007f89 */ /* 0x000ea800000e0000 */
[----:B------:R-:W3:Y:S01]  /*1c150*/  SHFL.BFLY PT, R134, R7, 0x1, 0x1f ;  /* 0x0c201f0007867f89 */ /* 0x000ee200000e0000 */
[----:B--2---:R-:W-:-:S04]  /*1c160*/  FMNMX.FTZ R0, R5, R0, !PT ;  /* 0x0000000005007209 */ /* 0x004fc80007810000 */
[C---:B------:R-:W-:Y:S01]  /*1c170*/  FSETP.NEU.FTZ.AND P1, PT, R0.reuse, -INF , PT ;  /* 0xff8000000000780b */ /* 0x040fe20003f3d000 */
[C---:B-1----:R-:W-:Y:S01]  /*1c180*/  FMUL.FTZ R143, R0.reuse, UR4 ;  /* 0x00000004008f7c20 */ /* 0x042fe20008410000 */
[----:B---3--:R-:W-:Y:S02]  /*1c190*/  FMNMX.FTZ R134, R7, R134, !PT ;  /* 0x0000008607867209 */ /* 0x008fe40007810000 */
[----:B------:R-:W-:Y:S02]  /*1c1a0*/  FSEL R6, R0, RZ, P1 ;  /* 0x000000ff00067208 */ /* 0x000fe40000800000 */
[----:B------:R-:W-:Y:S01]  /*1c1b0*/  FSEL R143, R143, RZ, P1 ;  /* 0x000000ff8f8f7208 */ /* 0x000fe20000800000 */
[C---:B------:R-:W-:Y:S01]  /*1c1c0*/  FMUL.FTZ R149, R134.reuse, UR4 ;  /* 0x0000000486957c20 */ /* 0x040fe20008410000 */
[----:B------:R-:W-:Y:S01]  /*1c1d0*/  FSETP.NEU.FTZ.AND P2, PT, R134, -INF , PT ;  /* 0xff8000008600780b */ /* 0x000fe20003f5d000 */
[----:B------:R-:W-:Y:S01]  /*1c1e0*/  FADD.FTZ R6, R3, -R6 ;  /* 0x8000000603067221 */ /* 0x000fe20000010000 */
[----:B------:R-:W-:Y:S01]  /*1c1f0*/  ISETP.GT.AND P1, PT, R60, R205, PT ;  /* 0x000000cd3c00720c */ /* 0x000fe20003f24270 */
[--C-:B------:R-:W-:Y:S01]  /*1c200*/  FFMA.FTZ R135, R150, UR4, -R143.reuse ;  /* 0x0000000496877c23 */ /* 0x100fe2000801088f */
[----:B------:R-:W-:Y:S01]  /*1c210*/  LEA R150, R4, UR5, 0x1 ;  /* 0x0000000504967c11 */ /* 0x000fe2000f8e08ff */
[----:B------:R-:W-:Y:S01]  /*1c220*/  FFMA.FTZ R141, R52, UR4, -R143 ;  /* 0x00000004348d7c23 */ /* 0x000fe2000801088f */
[----:B------:R-:W-:Y:S01]  /*1c230*/  FSEL R5, R134, RZ, P2 ;  /* 0x000000ff86057208 */ /* 0x000fe20001000000 */
[----:B------:R-:W-:Y:S01]  /*1c240*/  FMUL.FTZ R151, R6, UR4 ;  /* 0x0000000406977c20 */ /* 0x000fe20008410000 */
[----:B------:R-:W-:Y:S01]  /*1c250*/  IADD3 R3, PT, PT, R153, R150, RZ ;  /* 0x0000009699037210 */ /* 0x000fe20007ffe0ff */
[----:B------:R-:W-:Y:S01]  /*1c260*/  LDSM.16.MT88.4 R44, [R150+0x10000] ;  /* 0x01000000962c783b */ /* 0x000fe20000004200 */
[----:B------:R-:W-:Y:S01]  /*1c270*/  FSEL R149, R149, RZ, P2 ;  /* 0x000000ff95957208 */ /* 0x000fe20001000000 */
[----:B------:R-:W-:Y:S01]  /*1c280*/  FADD.FTZ R4, R132, -R5 ;  /* 0x8000000584047221 */ /* 0x000fe20000010000 */
[----:B------:R-:W-:Y:S01]  /*1c290*/  FFMA.FTZ R132, R54, UR4, -R143 ;  /* 0x0000000436847c23 */ /* 0x000fe2000801088f */
[----:B------:R-:W1:Y:S01]  /*1c2a0*/  LDSM.16.MT88.4 R20, [R3+0xc000] ;  /* 0x00c000000314783b */ /* 0x000e620000004200 */
[----:B------:R-:W2:Y:S01]  /*1c2b0*/  MUFU.EX2 R151, R151 ;  /* 0x0000009700977308 */ /* 0x000ea20000000800 */
[----:B------:R-:W-:Y:S01]  /*1c2c0*/  FMUL.FTZ R152, R4, UR4 ;  /* 0x0000000404987c20 */ /* 0x000fe20008410000 */
[--C-:B------:R-:W-:Y:S01]  /*1c2d0*/  FFMA.FTZ R145, R144, UR4, -R149.reuse ;  /* 0x0000000490917c23 */ /* 0x100fe20008010895 */
[----:B------:R-:W3:Y:S01]  /*1c2e0*/  LDSM.16.MT88.4 R52, [R3+0x10000] ;  /* 0x010000000334783b */ /* 0x000ee20000004200 */
[--C-:B------:R-:W-:Y:S01]  /*1c2f0*/  FFMA.FTZ R148, R40, UR4, -R149.reuse ;  /* 0x0000000428947c23 */ /* 0x100fe20008010895 */
[--C-:B------:R-:W-:Y:S01]  /*1c300*/  FFMA.FTZ R147, R64, UR4, -R149.reuse ;  /* 0x0000000440937c23 */ /* 0x100fe20008010895 */
[----:B------:R-:W-:Y:S01]  /*1c310*/  FFMA.FTZ R146, R66, UR4, -R149 ;  /* 0x0000000442927c23 */ /* 0x000fe20008010895 */
[----:B------:R-:W-:Y:S01]  /*1c320*/  FFMA.FTZ R144, R42, UR4, -R143 ;  /* 0x000000042a907c23 */ /* 0x000fe2000801088f */
[----:B------:R-:W4:Y:S01]  /*1c330*/  MUFU.EX2 R152, R152 ;  /* 0x0000009800987308 */ /* 0x000f220000000800 */
[C---:B------:R-:W-:Y:S01]  /*1c340*/  IADD3 R16, PT, PT, R150.reuse, 0xc000, RZ ;  /* 0x0000c00096107810 */ /* 0x040fe20007ffe0ff */
[----:B------:R-:W5:Y:S01]  /*1c350*/  LDSM.16.MT88.4 R12, [R150+0xc000] ;  /* 0x00c00000960c783b */ /* 0x000f620000004200 */
[----:B------:R-:W-:Y:S01]  /*1c360*/  IADD3 R154, PT, PT, R150, 0xc040, RZ ;  /* 0x0000c040969a7810 */ /* 0x000fe20007ffe0ff */
[--C-:B------:R-:W-:Y:S01]  /*1c370*/  FFMA.FTZ R156, R50, UR4, -R149.reuse ;  /* 0x00000004329c7c23 */ /* 0x100fe20008010895 */
[----:B------:R-:W-:Y:S01]  /*1c380*/  @P0 IADD3 R154, PT, PT, R16, -0x40, RZ ;  /* 0xffffffc0109a0810 */ /* 0x000fe20007ffe0ff */
[--C-:B------:R-:W-:Y:S01]  /*1c390*/  FFMA.FTZ R155, R48, UR4, -R149.reuse ;  /* 0x00000004309b7c23 */ /* 0x100fe20008010895 */
[--C-:B------:R-:W-:Y:S01]  /*1c3a0*/  FFMA.FTZ R174, R238, UR4, -R149.reuse ;  /* 0x00000004eeae7c23 */ /* 0x100fe20008010895 */
[----:B------:R-:W-:Y:S01]  /*1c3b0*/  MUFU.EX2 R148, R148 ;  /* 0x0000009400947308 */ /* 0x000fe20000000800 */
[----:B------:R-:W-:Y:S01]  /*1c3c0*/  IADD3 R153, PT, PT, R153, R154, RZ ;  /* 0x0000009a99997210 */ /* 0x000fe20007ffe0ff */
[----:B------:R-:W5:Y:S01]  /*1c3d0*/  LDSM.16.MT88.4 R28, [R154] ;  /* 0x000000009a1c783b */ /* 0x000f620000004200 */
[-C--:B--2---:R-:W-:Y:S01]  /*1c3e0*/  FMUL.FTZ R18, R74, R151.reuse ;  /* 0x000000974a127220 */ /* 0x084fe20000410000 */
[-C--:B------:R-:W-:Y:S01]  /*1c3f0*/  FMUL.FTZ R19, R75, R151.reuse ;  /* 0x000000974b137220 */ /* 0x080fe20000410000 */
[-C--:B------:R-:W-:Y:S01]  /*1c400*/  FMUL.FTZ R34, R90, R151.reuse ;  /* 0x000000975a227220 */ /* 0x080fe20000410000 */
[----:B------:R-:W2:Y:S01]  /*1c410*/  LDSM.16.MT88.4 R36, [R153] ;  /* 0x000000009924783b */ /* 0x000ea20000004200 */
[-C--:B------:R-:W-:Y:S01]  /*1c420*/  FMUL.FTZ R35, R91, R151.reuse ;  /* 0x000000975b237220 */ /* 0x080fe20000410000 */
[----:B------:R-:W1:Y:S01]  /*1c430*/  MUFU.EX2 R147, R147 ;  /* 0x0000009300937308 */ /* 0x000e620000000800 */
[-C--:B----4-:R-:W-:Y:S01]  /*1c440*/  FMUL.FTZ R16, R72, R152.reuse ;  /* 0x0000009848107220 */ /* 0x090fe20000410000 */
[-C--:B------:R-:W-:Y:S01]  /*1c450*/  FMUL.FTZ R17, R73, R152.reuse ;  /* 0x0000009849117220 */ /* 0x080fe20000410000 */
[----:B------:R-:W4:Y:S01]  /*1c460*/  LDSM.16.MT88.4 R64, [R154+0x4000] ;  /* 0x004000009a40783b */ /* 0x000f220000004200 */
[-C--:B------:R-:W-:Y:S01]  /*1c470*/  FMUL.FTZ R32, R88, R152.reuse ;  /* 0x0000009858207220 */ /* 0x080fe20000410000 */
[-C--:B------:R-:W-:Y:S01]  /*1c480*/  FMUL.FTZ R33, R89, R152.reuse ;  /* 0x0000009859217220 */ /* 0x080fe20000410000 */
[-C--:B------:R-:W-:Y:S01]  /*1c490*/  FMUL.FTZ R76, R76, R152.reuse ;  /* 0x000000984c4c7220 */ /* 0x080fe20000410000 */
[----:B------:R-:W4:Y:S01]  /*1c4a0*/  LDSM.16.MT88.4 R72, [R153+0x4000] ;  /* 0x004000009948783b */ /* 0x000f220000004200 */
[----:B------:R-:W-:Y:S01]  /*1c4b0*/  MUFU.EX2 R146, R146 ;  /* 0x0000009200927308 */ /* 0x000fe20000000800 */
[-C--:B------:R-:W-:Y:S01]  /*1c4c0*/  FMUL.FTZ R77, R77, R152.reuse ;  /* 0x000000984d4d7220 */ /* 0x080fe20000410000 */
[-C--:B------:R-:W-:Y:S01]  /*1c4d0*/  FMUL.FTZ R78, R78, R151.reuse ;  /* 0x000000974e4e7220 */ /* 0x080fe20000410000 */
[-C--:B------:R-:W-:Y:S01]  /*1c4e0*/  FMUL.FTZ R79, R79, R151.reuse ;  /* 0x000000974f4f7220 */ /* 0x080fe20000410000 */
[----:B------:R-:W4:Y:S01]  /*1c4f0*/  LDSM.16.MT88.4 R88, [R150+0xc800] ;  /* 0x00c800009658783b */ /* 0x000f220000004200 */
[-C--:B------:R-:W-:Y:S01]  /*1c500*/  FMUL.FTZ R40, R96, R152.reuse ;  /* 0x0000009860287220 */ /* 0x080fe20000410000 */
[----:B------:R-:W-:Y:S01]  /*1c510*/  FMUL.FTZ R41, R97, R152 ;  /* 0x0000009861297220 */ /* 0x000fe20000410000 */
[-C--:B------:R-:W-:Y:S01]  /*1c520*/  FMUL.FTZ R42, R98, R151.reuse ;  /* 0x00000097622a7220 */ /* 0x080fe20000410000 */
[----:B------:R-:W3:Y:S01]  /*1c530*/  MUFU.EX2 R145, R145 ;  /* 0x0000009100917308 */ /* 0x000ee20000000800 */
[----:B-1----:R-:W-:Y:S01]  /*1c540*/  F2FP.F16.F32.PACK_AB R4, R147, R148 ;  /* 0x000000949304723e */ /* 0x002fe200000000ff */
[-C--:B------:R-:W-:Y:S01]  /*1c550*/  FMUL.FTZ R43, R99, R151.reuse ;  /* 0x00000097632b7220 */ /* 0x080fe20000410000 */
[-C--:B------:R-:W-:Y:S01]  /*1c560*/  FMUL.FTZ R48, R104, R152.reuse ;  /* 0x0000009868307220 */ /* 0x080fe20000410000 */
[-C--:B------:R-:W-:Y:S01]  /*1c570*/  FMUL.FTZ R49, R105, R152.reuse ;  /* 0x0000009869317220 */ /* 0x080fe20000410000 */
[-C--:B------:R-:W-:Y:S01]  /*1c580*/  FMUL.FTZ R50, R106, R151.reuse ;  /* 0x000000976a327220 */ /* 0x080fe20000410000 */
[-C--:B------:R-:W-:Y:S01]  /*1c590*/  FMUL.FTZ R51, R107, R151.reuse ;  /* 0x000000976b337220 */ /* 0x080fe20000410000 */
[-C--:B------:R-:W-:Y:S01]  /*1c5a0*/  FMUL.FTZ R100, R100, R152.reuse ;  /* 0x0000009864647220 */ /* 0x080fe20000410000 */
[----:B------:R-:W-:Y:S01]  /*1c5b0*/  MUFU.EX2 R144, R144 ;  /* 0x0000009000907308 */ /* 0x000fe20000000800 */
[-C--:B------:R-:W-:Y:S01]  /*1c5c0*/  FMUL.FTZ R101, R101, R152.reuse ;  /* 0x0000009865657220 */ /* 0x080fe20000410000 */
[-C--:B------:R-:W-:Y:S01]  /*1c5d0*/  FMUL.FTZ R102, R102, R151.reuse ;  /* 0x0000009766667220 */ /* 0x080fe20000410000 */
[-C--:B------:R-:W-:Y:S01]  /*1c5e0*/  FMUL.FTZ R103, R103, R151.reuse ;  /* 0x0000009767677220 */ /* 0x080fe20000410000 */
[-C--:B------:R-:W-:Y:S01]  /*1c5f0*/  FMUL.FTZ R108, R108, R152.reuse ;  /* 0x000000986c6c7220 */ /* 0x080fe20000410000 */
[----:B------:R-:W-:Y:S01]  /*1c600*/  FMUL.FTZ R109, R109, R152 ;  /* 0x000000986d6d7220 */ /* 0x000fe20000410000 */
[-C--:B------:R-:W-:Y:S01]  /*1c610*/  FMUL.FTZ R110, R110, R151.reuse ;  /* 0x000000976e6e7220 */ /* 0x080fe20000410000 */
[-C--:B------:R-:W-:Y:S01]  /*1c620*/  FMUL.FTZ R111, R111, R151.reuse ;  /* 0x000000976f6f7220 */ /* 0x080fe20000410000 */
[----:B------:R-:W1:Y:S01]  /*1c630*/  MUFU.EX2 R141, R141 ;  /* 0x0000008d008d7308 */ /* 0x000e620000000800 */
[----:B---3--:R-:W-:Y:S01]  /*1c640*/  F2FP.F16.F32.PACK_AB R6, R145, R146 ;  /* 0x000000929106723e */ /* 0x008fe200000000ff */
[--C-:B------:R-:W-:Y:S01]  /*1c650*/  FFMA.FTZ R105, R58, UR4, -R149.reuse ;  /* 0x000000043a697c23 */ /* 0x100fe20008010895 */
[----:B------:R-:W-:Y:S01]  /*1c660*/  FFMA.FTZ R104, R56, UR4, -R149 ;  /* 0x0000000438687c23 */ /* 0x000fe20008010895 */
[--C-:B------:R-:W-:Y:S01]  /*1c670*/  FFMA.FTZ R107, R191, UR4, -R143.reuse ;  /* 0x00000004bf6b7c23 */ /* 0x100fe2000801088f */
[--C-:B------:R-:W-:Y:S01]  /*1c680*/  FFMA.FTZ R106, R189, UR4, -R143.reuse ;  /* 0x00000004bd6a7c23 */ /* 0x100fe2000801088f */
[-C--:B------:R-:W-:Y:S01]  /*1c690*/  FMUL.FTZ R8, R128, R152.reuse ;  /* 0x0000009880087220 */ /* 0x080fe20000410000 */
[-C--:B------:R-:W-:Y:S01]  /*1c6a0*/  FMUL.FTZ R9, R129, R152.reuse ;  /* 0x0000009881097220 */ /* 0x080fe20000410000 */
[----:B------:R-:W-:Y:S01]  /*1c6b0*/  MUFU.EX2 R135, R135 ;  /* 0x0000008700877308 */ /* 0x000fe20000000800 */
[-C--:B------:R-:W-:Y:S01]  /*1c6c0*/  FMUL.FTZ R10, R130, R151.reuse ;  /* 0x00000097820a7220 */ /* 0x080fe20000410000 */
[-C--:B------:R-:W-:Y:S01]  /*1c6d0*/  FMUL.FTZ R11, R131, R151.reuse ;  /* 0x00000097830b7220 */ /* 0x080fe20000410000 */
[-C--:B------:R-:W-:Y:S01]  /*1c6e0*/  FMUL.FTZ R68, R68, R152.reuse ;  /* 0x0000009844447220 */ /* 0x080fe20000410000 */
[-C--:B------:R-:W-:Y:S01]  /*1c6f0*/  FMUL.FTZ R69, R69, R152.reuse ;  /* 0x0000009845457220 */ /* 0x080fe20000410000 */
[-C--:B------:R-:W-:Y:S01]  /*1c700*/  FMUL.FTZ R70, R70, R151.reuse ;  /* 0x0000009746467220 */ /* 0x080fe20000410000 */
[-C--:B------:R-:W-:Y:S01]  /*1c710*/  FMUL.FTZ R71, R71, R151.reuse ;  /* 0x0000009747477220 */ /* 0x080fe20000410000 */
[----:B------:R-:W-:Y:S01]  /*1c720*/  FMUL.FTZ R24, R80, R152 ;  /* 0x0000009850187220 */ /* 0x000fe20000410000 */
[----:B------:R-:W3:Y:S01]  /*1c730*/  MUFU.EX2 R132, R132 ;  /* 0x0000008400847308 */ /* 0x000ee20000000800 */
[----:B-1----:R-:W-:Y:S01]  /*1c740*/  F2FP.F16.F32.PACK_AB R5, R141, R144 ;  /* 0x000000908d05723e */ /* 0x002fe200000000ff */
[-C--:B------:R-:W-:Y:S01]  /*1c750*/  FMUL.FTZ R25, R81, R152.reuse ;  /* 0x0000009851197220 */ /* 0x080fe20000410000 */
[-C--:B------:R-:W-:Y:S01]  /*1c760*/  FMUL.FTZ R26, R82, R151.reuse ;  /* 0x00000097521a7220 */ /* 0x080fe20000410000 */
[-C--:B------:R-:W-:Y:S01]  /*1c770*/  FMUL.FTZ R27, R83, R151.reuse ;  /* 0x00000097531b7220 */ /* 0x080fe20000410000 */
[-C--:B------:R-:W-:Y:S01]  /*1c780*/  FMUL.FTZ R84, R84, R152.reuse ;  /* 0x0000009854547220 */ /* 0x080fe20000410000 */
[----:B------:R-:W-:Y:S01]  /*1c790*/  LDSM.16.MT88.4 R80, [R153+0x800] ;  /* 0x000800009950783b */ /* 0x000fe20000004200 */
[-C--:B------:R-:W-:Y:S01]  /*1c7a0*/  FMUL.FTZ R85, R85, R152.reuse ;  /* 0x0000009855557220 */ /* 0x080fe20000410000 */
[----:B------:R-:W-:Y:S01]  /*1c7b0*/  MUFU.EX2 R156, R156 ;  /* 0x0000009c009c7308 */ /* 0x000fe20000000800 */
[-C--:B------:R-:W-:Y:S01]  /*1c7c0*/  FMUL.FTZ R86, R86, R151.reuse ;  /* 0x0000009756567220 */ /* 0x080fe20000410000 */
[-C--:B------:R-:W-:Y:S01]  /*1c7d0*/  FMUL.FTZ R87, R87, R151.reuse ;  /* 0x0000009757577220 */ /* 0x080fe20000410000 */
[-C--:B------:R-:W-:Y:S01]  /*1c7e0*/  FMUL.FTZ R56, R124, R152.reuse ;  /* 0x000000987c387220 */ /* 0x080fe20000410000 */
[-C--:B------:R-:W-:Y:S01]  /*1c7f0*/  FMUL.FTZ R57, R125, R152.reuse ;  /* 0x000000987d397220 */ /* 0x080fe20000410000 */
[-C--:B------:R-:W-:Y:S01]  /*1c800*/  FMUL.FTZ R58, R126, R151.reuse ;  /* 0x000000977e3a7220 */ /* 0x080fe20000410000 */
[----:B------:R-:W-:Y:S01]  /*1c810*/  FMUL.FTZ R59, R127, R151 ;  /* 0x000000977f3b7220 */ /* 0x000fe20000410000 */
[-C--:B------:R-:W-:Y:S01]  /*1c820*/  FMUL.FTZ R92, R92, R152.reuse ;  /* 0x000000985c5c7220 */ /* 0x080fe20000410000 */
[----:B------:R-:W1:Y:S01]  /*1c830*/  MUFU.EX2 R155, R155 ;  /* 0x0000009b009b7308 */ /* 0x000e620000000800 */
[----:B---3--:R-:W-:Y:S01]  /*1c840*/  F2FP.F16.F32.PACK_AB R7, R132, R135 ;  /* 0x000000878407723e */ /* 0x008fe200000000ff */
[-C--:B------:R-:W-:Y:S01]  /*1c850*/  FMUL.FTZ R93, R93, R152.reuse ;  /* 0x000000985d5d7220 */ /* 0x080fe20000410000 */
[-C--:B------:R-:W-:Y:S01]  /*1c860*/  FMUL.FTZ R94, R94, R151.reuse ;  /* 0x000000975e5e7220 */ /* 0x080fe20000410000 */
[-C--:B------:R-:W-:Y:S01]  /*1c870*/  FMUL.FTZ R95, R95, R151.reuse ;  /* 0x000000975f5f7220 */ /* 0x080fe20000410000 */
[-C--:B------:R-:W-:Y:S01]  /*1c880*/  FMUL.FTZ R112, R112, R152.reuse ;  /* 0x0000009870707220 */ /* 0x080fe20000410000 */
[-C--:B------:R-:W-:Y:S01]  /*1c890*/  FMUL.FTZ R113, R113, R152.reuse ;  /* 0x0000009871717220 */ /* 0x080fe20000410000 */
[-C--:B------:R-:W-:Y:S01]  /*1c8a0*/  FMUL.FTZ R114, R114, R151.reuse ;  /* 0x0000009772727220 */ /* 0x080fe20000410000 */
[C---:B------:R-:W-:Y:S01]  /*1c8b0*/  HMMA.16816.F32 R16, R4.reuse, R20, R16 ;  /* 0x000000140410723c */ /* 0x040fe20000001810 */
[----:B------:R-:W-:Y:S01]  /*1c8c0*/  MUFU.EX2 R105, R105 ;  /* 0x0000006900697308 */ /* 0x000fe20000000800 */
[-C--:B------:R-:W-:Y:S01]  /*1c8d0*/  FMUL.FTZ R115, R115, R151.reuse ;  /* 0x0000009773737220 */ /* 0x080fe20000410000 */
[-C--:B------:R-:W-:Y:S01]  /*1c8e0*/  FMUL.FTZ R116, R116, R152.reuse ;  /* 0x0000009874747220 */ /* 0x080fe20000410000 */
[-C--:B------:R-:W-:Y:S01]  /*1c8f0*/  FMUL.FTZ R117, R117, R152.reuse ;  /* 0x0000009875757220 */ /* 0x080fe20000410000 */
[-C--:B------:R-:W-:Y:S01]  /*1c900*/  FMUL.FTZ R118, R118, R151.reuse ;  /* 0x0000009776767220 */ /* 0x080fe20000410000 */
[-C--:B------:R-:W-:Y:S01]  /*1c910*/  FMUL.FTZ R119, R119, R151.reuse ;  /* 0x0000009777777220 */ /* 0x080fe20000410000 */
[----:B------:R-:W-:Y:S01]  /*1c920*/  LDSM.16.MT88.4 R96, [R3+0x10800] ;  /* 0x010800000360783b */ /* 0x000fe20000004200 */
[C---:B------:R-:W-:Y:S01]  /*1c930*/  HMMA.16816.F32 R20, R4.reuse, R22, R76 ;  /* 0x000000160414723c */ /* 0x040fe2000000184c */
[----:B------:R-:W-:Y:S01]  /*1c940*/  MUFU.EX2 R104, R104 ;  /* 0x0000006800687308 */ /* 0x000fe20000000800 */
[----:B------:R-:W-:Y:S01]  /*1c950*/  FFMA.FTZ R124, R246, UR4, -R143 ;  /* 0x00000004f67c7c23 */ /* 0x000fe2000801088f */
[----:B------:R-:W3:Y:S01]  /*1c960*/  LDSM.16.MT88.4 R76, [R154+0x800] ;  /* 0x000800009a4c783b */ /* 0x000ee20000004200 */
[--C-:B------:R-:W-:Y:S01]  /*1c970*/  FFMA.FTZ R125, R240, UR4, -R149.reuse ;  /* 0x00000004f07d7c23 */ /* 0x100fe20008010895 */
[--C-:B------:R-:W-:Y:S01]  /*1c980*/  FFMA.FTZ R126, R236, UR4, -R149.reuse ;  /* 0x00000004ec7e7c23 */ /* 0x100fe20008010895 */
[----:B------:R-:W-:Y:S01]  /*1c990*/  FFMA.FTZ R127, R234, UR4, -R149 ;  /* 0x00000004ea7f7c23 */ /* 0x000fe20008010895 */
[--C-:B------:R-:W-:Y:S01]  /*1c9a0*/  FFMA.FTZ R157, R232, UR4, -R143.reuse ;  /* 0x00000004e89d7c23 */ /* 0x100fe2000801088f */
[C---:B------:R-:W-:Y:S01]  /*1c9b0*/  HMMA.16816.F32 R40, R4.reuse, R44, R40 ;  /* 0x0000002c0428723c */ /* 0x040fe20000001828 */
[----:B------:R-:W-:Y:S01]  /*1c9c0*/  MUFU.EX2 R107, R107 ;  /* 0x0000006b006b7308 */ /* 0x000fe20000000800 */
[--C-:B------:R-:W-:Y:S01]  /*1c9d0*/  FFMA.FTZ R176, R228, UR4, -R143.reuse ;  /* 0x00000004e4b07c23 */ /* 0x100fe2000801088f */
[--C-:B------:R-:W-:Y:S01]  /*1c9e0*/  FFMA.FTZ R159, R230, UR4, -R143.reuse ;  /* 0x00000004e69f7c23 */ /* 0x100fe2000801088f */
[----:B------:R-:W-:Y:S01]  /*1c9f0*/  FFMA.FTZ R178, R226, UR4, -R143 ;  /* 0x00000004e2b27c23 */ /* 0x000fe2000801088f */
[--C-:B------:R-:W-:Y:S01]  /*1ca00*/  FFMA.FTZ R161, R224, UR4, -R149.reuse ;  /* 0x00000004e0a17c23 */ /* 0x100fe20008010895 */
[--C-:B------:R-:W-:Y:S01]  /*1ca10*/  FFMA.FTZ R222, R222, UR4, -R149.reuse ;  /* 0x00000004dede7c23 */ /* 0x100fe20008010895 */
[--C-:B------:R-:W-:Y:S01]  /*1ca20*/  FFMA.FTZ R220, R220, UR4, -R149.reuse ;  /* 0x00000004dcdc7c23 */ /* 0x100fe20008010895 */
[C---:B------:R-:W-:Y:S01]  /*1ca30*/  HMMA.16816.F32 R48, R4.reuse, R52, R48 ;  /* 0x000000340430723c */ /* 0x040fe20000001830 */
[----:B------:R-:W-:Y:S01]  /*1ca40*/  MUFU.EX2 R106, R106 ;  /* 0x0000006a006a7308 */ /* 0x000fe20000000800 */
[----:B------:R-:W-:Y:S01]  /*1ca50*/  FFMA.FTZ R163, R218, UR4, -R149 ;  /* 0x00000004daa37c23 */ /* 0x000fe20008010895 */
[--C-:B------:R-:W-:Y:S01]  /*1ca60*/  FFMA.FTZ R165, R216, UR4, -R143.reuse ;  /* 0x00000004d8a57c23 */ /* 0x100fe2000801088f */
[--C-:B------:R-:W-:Y:S01]  /*1ca70*/  FFMA.FTZ R204, R204, UR4, -R143.reuse ;  /* 0x00000004cccc7c23 */ /* 0x100fe2000801088f */
[--C-:B------:R-:W-:Y:S01]  /*1ca80*/  FFMA.FTZ R167, R214, UR4, -R143.reuse ;  /* 0x00000004d6a77c23 */ /* 0x100fe2000801088f */
[----:B------:R-:W-:Y:S01]  /*1ca90*/  FFMA.FTZ R202, R202, UR4, -R143 ;  /* 0x00000004caca7c23 */ /* 0x000fe2000801088f */
        /* <DEDUP_REMOVED lines=9> */
[C---:B------:R-:W-:Y:S01]  /*1cb30*/  HMMA.16816.F32 R52, R4.reuse, R54, R108 ;  /* 0x000000360434723c */ /* 0x040fe2000000186c */
[----:B------:R-:W-:Y:S01]  /*1cb40*/  FFMA.FTZ R108, R193, UR4, -R143 ;  /* 0x00000004c16c7c23 */ /* 0x000fe2000801088f */
[----:B------:R-:W-:Y:S01]  /*1cb50*/  MUFU.EX2 R101, R101 ;  /* 0x0000006500657308 */ /* 0x000fe20000000800 */
[--C-:B------:R-:W-:Y:S01]  /*1cb60*/  FFMA.FTZ R111, R187, UR4, -R149.reuse ;  /* 0x00000004bb6f7c23 */ /* 0x100fe20008010895 */
[--C-:B------:R-:W-:Y:S01]  /*1cb70*/  FFMA.FTZ R110, R252, UR4, -R149.reuse ;  /* 0x00000004fc6e7c23 */ /* 0x100fe20008010895 */
[----:B------:R-:W-:Y:S01]  /*1cb80*/  FFMA.FTZ R109, R250, UR4, -R149 ;  /* 0x00000004fa6d7c23 */ /* 0x000fe20008010895 */
[--C-:B------:R-:W-:Y:S01]  /*1cb90*/  FFMA.FTZ R175, R182, UR4, -R143.reuse ;  /* 0x00000004b6af7c23 */ /* 0x100fe2000801088f */
[----:B------:R-:W-:Y:S01]  /*1cba0*/  FFMA.FTZ R180, R180, UR4, -R143 ;  /* 0x00000004b4b47c23 */ /* 0x000fe2000801088f */
[C---:B-----5:R-:W-:Y:S01]  /*1cbb0*/  HMMA.16816.F32 R8, R4.reuse, R12, R8 ;  /* 0x0000000c0408723c */ /* 0x060fe20000001808 */
[--C-:B------:R-:W-:Y:S01]  /*1cbc0*/  FFMA.FTZ R172, R172, UR4, -R149.reuse ;  /* 0x00000004acac7c23 */ /* 0x100fe20008010895 */
[----:B------:R-:W5:Y:S01]  /*1cbd0*/  MUFU.EX2 R108, R108 ;  /* 0x0000006c006c7308 */ /* 0x000f620000000800 */
[--C-:B------:R-:W-:Y:S01]  /*1cbe0*/  FFMA.FTZ R177, R170, UR4, -R149.reuse ;  /* 0x00000004aab17c23 */ /* 0x100fe20008010895 */
[--C-:B------:R-:W-:Y:S01]  /*1cbf0*/  FFMA.FTZ R179, R168, UR4, -R149.reuse ;  /* 0x00000004a8b37c23 */ /* 0x100fe20008010895 */
[----:B------:R-:W-:Y:S01]  /*1cc00*/  FFMA.FTZ R166, R166, UR4, -R149 ;  /* 0x00000004a6a67c23 */ /* 0x000fe20008010895 */
[--C-:B------:R-:W-:Y:S01]  /*1cc10*/  FFMA.FTZ R164, R164, UR4, -R143.reuse ;  /* 0x00000004a4a47c23 */ /* 0x100fe2000801088f */
[--C-:B------:R-:W-:Y:S01]  /*1cc20*/  FFMA.FTZ R181, R162, UR4, -R143.reuse ;  /* 0x00000004a2b57c23 */ /* 0x100fe2000801088f */
[C---:B------:R-:W-:Y:S01]  /*1cc30*/  HMMA.16816.F32 R12, R4.reuse, R14, R68 ;  /* 0x0000000e040c723c */ /* 0x040fe20000001844 */
[-C--:B------:R-:W-:Y:S01]  /*1cc40*/  FMUL.FTZ R68, R120, R152.reuse ;  /* 0x0000009878447220 */ /* 0x080fe20000410000 */
[-C--:B------:R-:W-:Y:S01]  /*1cc50*/  FMUL.FTZ R69, R121, R152.reuse ;  /* 0x0000009879457220 */ /* 0x080fe20000410000 */
[-C--:B------:R-:W-:Y:S01]  /*1cc60*/  FMUL.FTZ R70, R122, R151.reuse ;  /* 0x000000977a467220 */ /* 0x080fe20000410000 */
[-C--:B------:R-:W-:Y:S01]  /*1cc70*/  FMUL.FTZ R71, R123, R151.reuse ;  /* 0x000000977b477220 */ /* 0x080fe20000410000 */
[----:B------:R-:W-:Y:S01]  /*1cc80*/  MUFU.EX2 R111, R111 ;  /* 0x0000006f006f7308 */ /* 0x000fe20000000800 */
[--C-:B------:R-:W-:Y:S01]  /*1cc90*/  FFMA.FTZ R160, R160, UR4, -R143.reuse ;  /* 0x00000004a0a07c23 */ /* 0x100fe2000801088f */
[----:B------:R-:W-:Y:S01]  /*1cca0*/  FFMA.FTZ R183, R158, UR4, -R143 ;  /* 0x000000049eb77c23 */ /* 0x000fe2000801088f */
[C---:B------:R-:W-:Y:S01]  /*1ccb0*/  HMMA.16816.F32 R24, R4.reuse, R28, R24 ;  /* 0x0000001c0418723c */ /* 0x040fe20000001818 */
[--C-:B------:R-:W-:Y:S01]  /*1ccc0*/  FFMA.FTZ R137, R137, UR4, -R149.reuse ;  /* 0x0000000489897c23 */ /* 0x100fe20008010895 */
[--C-:B------:R-:W-:Y:S01]  /*1ccd0*/  FFMA.FTZ R136, R136, UR4, -R149.reuse ;  /* 0x0000000488887c23 */ /* 0x100fe20008010895 */
[--C-:B------:R-:W-:Y:S01]  /*1cce0*/  FFMA.FTZ R139, R139, UR4, -R149.reuse ;  /* 0x000000048b8b7c23 */ /* 0x100fe20008010895 */
[----:B------:R-:W-:Y:S01]  /*1ccf0*/  FFMA.FTZ R142, R142, UR4, -R149 ;  /* 0x000000048e8e7c23 */ /* 0x000fe20008010895 */
[----:B------:R-:W3:Y:S01]  /*1cd00*/  MUFU.EX2 R110, R110 ;  /* 0x0000006e006e7308 */ /* 0x000ee20000000800 */
[--C-:B------:R-:W-:Y:S01]  /*1cd10*/  FFMA.FTZ R133, R133, UR4, -R143.reuse ;  /* 0x0000000485857c23 */ /* 0x100fe2000801088f */
[--C-:B------:R-:W-:Y:S01]  /*1cd20*/  FFMA.FTZ R138, R138, UR4, -R143.reuse ;  /* 0x000000048a8a7c23 */ /* 0x100fe2000801088f */
[C---:B------:R-:W-:Y:S01]  /*1cd30*/  HMMA.16816.F32 R28, R4.reuse, R30, R84 ;  /* 0x0000001e041c723c */ /* 0x040fe20000001854 */
[----:B------:R-:W3:Y:S01]  /*1cd40*/  LDSM.16.MT88.4 R84, [R3+0xc800] ;  /* 0x00c800000354783b */ /* 0x000ee20000004200 */
[--C-:B------:R-:W-:Y:S01]  /*1cd50*/  FFMA.FTZ R140, R140, UR4, -R143.reuse ;  /* 0x000000048c8c7c23 */ /* 0x100fe2000801088f */
[----:B------:R-:W-:Y:S01]  /*1cd60*/  FFMA.FTZ R61, R61, UR4, -R143 ;  /* 0x000000043d3d7c23 */ /* 0x000fe2000801088f */
[----:B------:R-:W-:Y:S01]  /*1cd70*/  FFMA.FTZ R148, R221, R152, R148 ;  /* 0x00000098dd947223 */ /* 0x000fe20000010094 */
[----:B------:R-:W-:Y:S01]  /*1cd80*/  MUFU.EX2 R109, R109 ;  /* 0x0000006d006d7308 */ /* 0x000fe20000000800 */
[----:B------:R-:W-:Y:S01]  /*1cd90*/  FFMA.FTZ R144, R219, R151, R144 ;  /* 0x00000097db907223 */ /* 0x000fe20000010090 */
[----:B------:R-:W-:Y:S01]  /*1cda0*/  @P1 IADD3 R62, PT, PT, R62, -0x3, RZ ;  /* 0xfffffffd3e3e1810 */ /* 0x000fe20007ffe0ff */
[----:B--2---:R-:W-:Y:S01]  /*1cdb0*/  HMMA.16816.F32 R32, R4, R36, R32 ;  /* 0x000000240420723c */ /* 0x004fe20000001820 */
[----:B------:R-:W-:Y:S01]  /*1cdc0*/  FADD.FTZ R147, R147, R148 ;  /* 0x0000009493937221 */ /* 0x000fe20000010000 */
[----:B------:R-:W-:-:S03]  /*1cdd0*/  FADD.FTZ R144, R141, R144 ;  /* 0x000000908d907221 */ /* 0x000fc60000010000 */
[----:B------:R-:W-:Y:S01]  /*1cde0*/  MUFU.EX2 R125, R125 ;  /* 0x0000007d007d7308 */ /* 0x000fe20000000800 */
[----:B------:R-:W-:Y:S01]  /*1cdf0*/  FADD.FTZ R146, R146, R147 ;  /* 0x0000009392927221 */ /* 0x000fe20000010000 */
[----:B------:R-:W-:Y:S01]  /*1ce00*/  FADD.FTZ R135, R135, R144 ;  /* 0x0000009087877221 */ /* 0x000fe20000010000 */
[C---:B----4-:R-:W-:Y:S02]  /*1ce10*/  HMMA.16816.F32 R56, R4.reuse, R64, R56 ;  /* 0x000000400438723c */ /* 0x050fe40000001838 */
[----:B------:R-:W-:Y:S01]  /*1ce20*/  FADD.FTZ R145, R145, R146 ;  /* 0x0000009291917221 */ /* 0x000fe20000010000 */
[----:B------:R-:W-:Y:S02]  /*1ce30*/  FADD.FTZ R132, R132, R135 ;  /* 0x0000008784847221 */ /* 0x000fe40000010000 */
        /* <DEDUP_REMOVED lines=10> */
[----:B------:R-:W-:Y:S01]  /*1cee0*/  HMMA.16816.F32 R68, R4, R72, R68 ;  /* 0x000000480444723c */ /* 0x000fe20000001844 */
[----:B-1----:R-:W-:Y:S01]  /*1cef0*/  F2FP.F16.F32.PACK_AB R72, R155, R156 ;  /* 0x0000009c9b48723e */ /* 0x002fe200000000ff */
[----:B------:R-:W-:Y:S01]  /*1cf00*/  FADD.FTZ R156, R156, R145 ;  /* 0x000000919c9c7221 */ /* 0x000fe20000010000 */
[----:B-----5:R-:W-:-:S02]  /*1cf10*/  F2FP.F16.F32.PACK_AB R73, R108, R101 ;  /* 0x000000656c49723e */ /* 0x020fc400000000ff */
[----:B------:R-:W-:Y:S01]  /*1cf20*/  MUFU.EX2 R112, R112 ;  /* 0x0000007000707308 */ /* 0x000fe20000000800 */
[----:B------:R-:W-:Y:S02]  /*1cf30*/  FADD.FTZ R156, R155, R156 ;  /* 0x0000009c9b9c7221 */ /* 0x000fe40000010000 */
[----:B------:R-:W-:Y:S01]  /*1cf40*/  HMMA.16816.F32 R4, R4, R74, R116 ;  /* 0x0000004a0404723c */ /* 0x000fe20000001874 */
[----:B------:R-:W-:Y:S01]  /*1cf50*/  F2FP.F16.F32.PACK_AB R74, R104, R105 ;  /* 0x00000069684a723e */ /* 0x000fe200000000ff */
[----:B------:R-:W-:Y:S01]  /*1cf60*/  FADD.FTZ R105, R105, R156 ;  /* 0x0000009c69697221 */ /* 0x000fe20000010000 */
[----:B------:R-:W-:Y:S02]  /*1cf70*/  F2FP.F16.F32.PACK_AB R75, R106, R107 ;  /* 0x0000006b6a4b723e */ /* 0x000fe400000000ff */
[----:B------:R-:W-:Y:S01]  /*1cf80*/  MUFU.EX2 R114, R114 ;  /* 0x0000007200727308 */ /* 0x000fe20000000800 */
[----:B------:R-:W-:-:S04]  /*1cf90*/  FADD.FTZ R104, R104, R105 ;  /* 0x0000006968687221 */ /* 0x000fc80000010000 */
[C---:B------:R-:W-:Y:S03]  /*1cfa0*/  HMMA.16816.F32 R8, R72.reuse, R88, R8 ;  /* 0x000000584808723c */ /* 0x040fe60000001808 */
[----:B------:R-:W1:Y:S05]  /*1cfb0*/  MUFU.EX2 R113, R113 ;  /* 0x0000007100717308 */ /* 0x000e6a0000000800 */
[C---:B------:R-:W-:Y:S01]  /*1cfc0*/  HMMA.16816.F32 R12, R72.reuse, R90, R12 ;  /* 0x0000005a480c723c */ /* 0x040fe2000000180c */
[----:B------:R-:W2:Y:S02]  /*1cfd0*/  LDSM.16.MT88.4 R88, [R150+0x10800] ;  /* 0x010800009658783b */ /* 0x000ea40000004200 */
[----:B------:R-:W4:Y:S05]  /*1cfe0*/  MUFU.EX2 R115, R115 ;  /* 0x0000007300737308 */ /* 0x000f2a0000000800 */
[C---:B---3--:R-:W-:Y:S03]  /*1cff0*/  HMMA.16816.F32 R24, R72.reuse, R76, R24 ;  /* 0x0000004c4818723c */ /* 0x048fe60000001818 */
[----:B------:R-:W-:Y:S05]  /*1d000*/  MUFU.EX2 R157, R157 ;  /* 0x0000009d009d7308 */ /* 0x000fea0000000800 */
[C---:B------:R-:W-:Y:S01]  /*1d010*/  HMMA.16816.F32 R28, R72.reuse, R78, R28 ;  /* 0x0000004e481c723c */ /* 0x040fe2000000181c */
[----:B------:R-:W3:Y:S02]  /*1d020*/  LDSM.16.MT88.4 R76, [R153+0x4800] ;  /* 0x00480000994c783b */ /* 0x000ee40000004200 */
[----:B------:R-:W5:Y:S05]  /*1d030*/  MUFU.EX2 R176, R176 ;  /* 0x000000b000b07308 */ /* 0x000f6a0000000800 */
[C---:B------:R-:W-:Y:S03]  /*1d040*/  HMMA.16816.F32 R32, R72.reuse, R80, R32 ;  /* 0x000000504820723c */ /* 0x040fe60000001820 */
[----:B------:R-:W-:Y:S05]  /*1d050*/  MUFU.EX2 R159, R159 ;  /* 0x0000009f009f7308 */ /* 0x000fea0000000800 */
[C---:B------:R-:W-:Y:S01]  /*1d060*/  HMMA.16816.F32 R36, R72.reuse, R82, R36 ;  /* 0x000000524824723c */ /* 0x040fe20000001824 */
[----:B------:R-:W5:Y:S02]  /*1d070*/  LDSM.16.MT88.4 R80, [R3+0xd000] ;  /* 0x00d000000350783b */ /* 0x000f640000004200 */
[----:B------:R-:W5:Y:S05]  /*1d080*/  MUFU.EX2 R178, R178 ;  /* 0x000000b200b27308 */ /* 0x000f6a0000000800 */
[C---:B------:R-:W-:Y:S03]  /*1d090*/  HMMA.16816.F32 R16, R72.reuse, R84, R16 ;  /* 0x000000544810723c */ /* 0x040fe60000001810 */
[----:B------:R-:W-:Y:S05]  /*1d0a0*/  MUFU.EX2 R161, R161 ;  /* 0x000000a100a17308 */ /* 0x000fea0000000800 */
[C---:B------:R-:W-:Y:S01]  /*1d0b0*/  HMMA.16816.F32 R20, R72.reuse, R86, R20 ;  /* 0x000000564814723c */ /* 0x040fe20000001814 */
[----:B------:R-:W5:Y:S02]  /*1d0c0*/  LDSM.16.MT88.4 R84, [R150+0xd000] ;  /* 0x00d000009654783b */ /* 0x000f640000004200 */
[----:B------:R-:W-:Y:S05]  /*1d0d0*/  MUFU.EX2 R222, R222 ;  /* 0x000000de00de7308 */ /* 0x000fea0000000800 */
[C---:B--2---:R-:W-:Y:S03]  /*1d0e0*/  HMMA.16816.F32 R40, R72.reuse, R88, R40 ;  /* 0x000000584828723c */ /* 0x044fe60000001828 */
[----:B------:R-:W-:Y:S05]  /*1d0f0*/  MUFU.EX2 R220, R220 ;  /* 0x000000dc00dc7308 */ /* 0x000fea0000000800 */
[C---:B------:R-:W-:Y:S01]  /*1d100*/  HMMA.16816.F32 R44, R72.reuse, R90, R44 ;  /* 0x0000005a482c723c */ /* 0x040fe2000000182c */
[----:B------:R-:W2:Y:S02]  /*1d110*/  LDSM.16.MT88.4 R88, [R154+0x1000] ;  /* 0x001000009a58783b */ /* 0x000ea40000004200 */
[----:B------:R-:W-:Y:S05]  /*1d120*/  MUFU.EX2 R163, R163 ;  /* 0x000000a300a37308 */ /* 0x000fea0000000800 */
[C---:B------:R-:W-:Y:S03]  /*1d130*/  HMMA.16816.F32 R48, R72.reuse, R96, R48 ;  /* 0x000000604830723c */ /* 0x040fe60000001830 */
[----:B------:R-:W-:Y:S05]  /*1d140*/  MUFU.EX2 R165, R165 ;  /* 0x000000a500a57308 */ /* 0x000fea0000000800 */
        /* <DEDUP_REMOVED lines=8> */
[C---:B---3--:R-:W-:Y:S03]  /*1d1d0*/  HMMA.16816.F32 R68, R72.reuse, R76, R68 ;  /* 0x0000004c4844723c */ /* 0x048fe60000001844 */
[----:B------:R-:W-:Y:S05]  /*1d1e0*/  MUFU.EX2 R169, R169 ;  /* 0x000000a900a97308 */ /* 0x000fea0000000800 */
[----:B------:R-:W-:Y:S01]  /*1d1f0*/  HMMA.16816.F32 R4, R72, R78, R4 ;  /* 0x0000004e4804723c */ /* 0x000fe20000001804 */
[----:B------:R-:W-:Y:S01]  /*1d200*/  F2FP.F16.F32.PACK_AB R72, R110, R111 ;  /* 0x0000006f6e48723e */ /* 0x000fe200000000ff */
[----:B------:R-:W3:Y:S01]  /*1d210*/  LDSM.16.MT88.4 R76, [R150+0x11000] ;  /* 0x01100000964c783b */ /* 0x000ee20000004200 */
[----:B-1----:R-:W-:Y:S01]  /*1d220*/  F2FP.F16.F32.PACK_AB R73, R113, R114 ;  /* 0x000000727149723e */ /* 0x002fe200000000ff */
[----:B------:R-:W-:Y:S01]  /*1d230*/  MUFU.EX2 R192, R192 ;  /* 0x000000c000c07308 */ /* 0x000fe20000000800 */
[----:B------:R-:W-:Y:S01]  /*1d240*/  F2FP.F16.F32.PACK_AB R74, R109, R112 ;  /* 0x000000706d4a723e */ /* 0x000fe200000000ff */
[----:B------:R-:W-:Y:S01]  /*1d250*/  FADD.FTZ R111, R111, R104 ;  /* 0x000000686f6f7221 */ /* 0x000fe20000010000 */
[----:B----4-:R-:W-:-:S03]  /*1d260*/  F2FP.F16.F32.PACK_AB R75, R115, R124 ;  /* 0x0000007c734b723e */ /* 0x010fc600000000ff */
[----:B------:R-:W-:Y:S02]  /*1d270*/  FADD.FTZ R111, R110, R111 ;  /* 0x0000006f6e6f7221 */ /* 0x000fe40000010000 */
[----:B------:R-:W-:Y:S02]  /*1d280*/  MUFU.EX2 R190, R190 ;  /* 0x000000be00be7308 */ /* 0x000fe40000000800 */
[----:B-----5:R-:W-:Y:S01]  /*1d290*/  HMMA.16816.F32 R16, R72, R80, R16 ;  /* 0x000000504810723c */ /* 0x020fe20000001810 */
        /* <DEDUP_REMOVED lines=9> */
[----:B------:R-:W-:Y:S05]  /*1d330*/  LDSM.16.MT88.4 R84, [R153+0x5000] ;  /* 0x005000009954783b */ /* 0x000fea0000004200 */
        /* <DEDUP_REMOVED lines=9> */
[----:B------:R-:W4:Y:S05]  /*1d3d0*/  LDSM.16.MT88.4 R92, [R3+0xd800] ;  /* 0x00d80000035c783b */ /* 0x000f2a0000004200 */
[----:B------:R-:W-:Y:S02]  /*1d3e0*/  MUFU.EX2 R179, R179 ;  /* 0x000000b300b37308 */ /* 0x000fe40000000800 */
[C---:B---3--:R-:W-:Y:S06]  /*1d3f0*/  HMMA.16816.F32 R40, R72.reuse, R76, R40 ;  /* 0x0000004c4828723c */ /* 0x048fec0000001828 */
[----:B------:R-:W-:Y:S02]  /*1d400*/  MUFU.EX2 R166, R166 ;  /* 0x000000a600a67308 */ /* 0x000fe40000000800 */
        /* <DEDUP_REMOVED lines=11> */
[----:B------:R-:W-:Y:S05]  /*1d4c0*/  LDSM.16.MT88.4 R88, [R153+0x5800] ;  /* 0x005800009958783b */ /* 0x000fea0000004200 */
[----:B------:R-:W-:Y:S02]  /*1d4d0*/  MUFU.EX2 R137, R137 ;  /* 0x0000008900897308 */ /* 0x000fe40000000800 */
[C---:B------:R-:W-:Y:S06]  /*1d4e0*/  HMMA.16816.F32 R68, R72.reuse, R84, R68 ;  /* 0x000000544844723c */ /* 0x040fec0000001844 */
[----:B------:R-:W2:Y:S02]  /*1d4f0*/  MUFU.EX2 R136, R136 ;  /* 0x0000008800887308 */ /* 0x000ea40000000800 */
[----:B------:R-:W-:Y:S01]  /*1d500*/  HMMA.16816.F32 R4, R72, R86, R4 ;  /* 0x000000564804723c */ /* 0x000fe20000001804 */
[----:B------:R-:W-:Y:S01]  /*1d510*/  F2FP.F16.F32.PACK_AB R72, R126, R125 ;  /* 0x0000007d7e48723e */ /* 0x000fe200000000ff */
[----:B------:R-:W5:Y:S01]  /*1d520*/  LDSM.16.MT88.4 R84, [R150+0x11800] ;  /* 0x011800009654783b */ /* 0x000f620000004200 */
[----:B------:R-:W-:Y:S01]  /*1d530*/  F2FP.F16.F32.PACK_AB R73, R176, R157 ;  /* 0x0000009db049723e */ /* 0x000fe200000000ff */
[----:B------:R-:W-:Y:S01]  /*1d540*/  FADD.FTZ R125, R125, R112 ;  /* 0x000000707d7d7221 */ /* 0x000fe20000010000 */
[----:B------:R-:W-:Y:S01]  /*1d550*/  F2FP.F16.F32.PACK_AB R74, R127, R174 ;  /* 0x000000ae7f4a723e */ /* 0x000fe200000000ff */
[----:B------:R-:W-:Y:S01]  /*1d560*/  MUFU.EX2 R139, R139 ;  /* 0x0000008b008b7308 */ /* 0x000fe20000000800 */
[----:B------:R-:W-:Y:S01]  /*1d570*/  F2FP.F16.F32.PACK_AB R75, R178, R159 ;  /* 0x0000009fb24b723e */ /* 0x000fe200000000ff */
[----:B------:R-:W-:-:S04]  /*1d580*/  FADD.FTZ R125, R126, R125 ;  /* 0x0000007d7e7d7221 */ /* 0x000fc80000010000 */
[----:B------:R-:W-:Y:S02]  /*1d590*/  FADD.FTZ R174, R174, R125 ;  /* 0x0000007daeae7221 */ /* 0x000fe40000010000 */
[----:B----4-:R-:W-:Y:S01]  /*1d5a0*/  HMMA.16816.F32 R16, R72, R92, R16 ;  /* 0x0000005c4810723c */ /* 0x010fe20000001810 */
[----:B------:R-:W4:Y:S01]  /*1d5b0*/  MUFU.EX2 R142, R142 ;  /* 0x0000008e008e7308 */ /* 0x000f220000000800 */
[----:B--2---:R-:W-:Y:S01]  /*1d5c0*/  F2FP.F16.F32.PACK_AB R116, R136, R137 ;  /* 0x000000898874723e */ /* 0x004fe200000000ff */
[----:B------:R-:W-:-:S05]  /*1d5d0*/  FADD.FTZ R174, R127, R174 ;  /* 0x000000ae7fae7221 */ /* 0x000fca0000010000 */
[C---:B------:R-:W-:Y:S01]  /*1d5e0*/  HMMA.16816.F32 R20, R72.reuse, R94, R20 ;  /* 0x0000005e4814723c */ /* 0x040fe20000001814 */
[----:B------:R-:W-:Y:S01]  /*1d5f0*/  LDSM.16.MT88.4 R92, [R154+0x5800] ;  /* 0x005800009a5c783b */ /* 0x000fe20000004200 */
[----:B------:R-:W-:Y:S06]  /*1d600*/  MUFU.EX2 R133, R133 ;  /* 0x0000008500857308 */ /* 0x000fec0000000800 */
[----:B---3--:R-:W-:Y:S02]  /*1d610*/  HMMA.16816.F32 R24, R72, R76, R24 ;  /* 0x0000004c4818723c */ /* 0x008fe40000001818 */
[----:B------:R-:W2:Y:S01]  /*1d620*/  MUFU.EX2 R138, R138 ;  /* 0x0000008a008a7308 */ /* 0x000ea20000000800 */
[----:B----4-:R-:W-:-:S05]  /*1d630*/  F2FP.F16.F32.PACK_AB R118, R142, R139 ;  /* 0x0000008b8e76723e */ /* 0x010fca00000000ff */
[C---:B------:R-:W-:Y:S01]  /*1d640*/  HMMA.16816.F32 R28, R72.reuse, R78, R28 ;  /* 0x0000004e481c723c */ /* 0x040fe2000000181c */
[----:B------:R-:W3:Y:S01]  /*1d650*/  LDSM.16.MT88.4 R76, [R3+0x11800] ;  /* 0x01180000034c783b */ /* 0x000ee20000004200 */
[----:B------:R-:W-:Y:S06]  /*1d660*/  MUFU.EX2 R140, R140 ;  /* 0x0000008c008c7308 */ /* 0x000fec0000000800 */
[----:B-1----:R-:W-:Y:S02]  /*1d670*/  HMMA.16816.F32 R32, R72, R80, R32 ;  /* 0x000000504820723c */ /* 0x002fe40000001820 */
[----:B------:R-:W1:Y:S01]  /*1d680*/  MUFU.EX2 R61, R61 ;  /* 0x0000003d003d7308 */ /* 0x000e620000000800 */
[----:B--2---:R-:W-:-:S05]  /*1d690*/  F2FP.F16.F32.PACK_AB R117, R138, R133 ;  /* 0x000000858a75723e */ /* 0x004fca00000000ff */
[C---:B------:R-:W-:Y:S01]  /*1d6a0*/  HMMA.16816.F32 R36, R72.reuse, R82, R36 ;  /* 0x000000524824723c */ /* 0x040fe20000001824 */
[----:B------:R-:W2:Y:S07]  /*1d6b0*/  LDSM.16.MT88.4 R80, [R3+0xe000] ;  /* 0x00e000000350783b */ /* 0x000eae0000004200 */
[----:B-----5:R-:W-:Y:S01]  /*1d6c0*/  HMMA.16816.F32 R40, R72, R84, R40 ;  /* 0x000000544828723c */ /* 0x020fe20000001828 */
[----:B-1----:R-:W-:-:S07]  /*1d6d0*/  F2FP.F16.F32.PACK_AB R119, R61, R140 ;  /* 0x0000008c3d77723e */ /* 0x002fce00000000ff */
        /* <DEDUP_REMOVED lines=31> */
[C---:B------:R-:W-:Y:S08]  /*1d8d0*/  HMMA.16816.F32 R8, R72.reuse, R96, R8 ;  /* 0x000000604808723c */ /* 0x040ff00000001808 */
[C---:B--2---:R-:W-:Y:S08]  /*1d8e0*/  HMMA.16816.F32 R40, R72.reuse, R80, R40 ;  /* 0x000000504828723c */ /* 0x044ff00000001828 */
[C---:B------:R-:W-:Y:S01]  /*1d8f0*/  HMMA.16816.F32 R44, R72.reuse, R82, R44 ;  /* 0x00000052482c723c */ /* 0x040fe2000000182c */
[----:B------:R-:W2:Y:S07]  /*1d900*/  LDSM.16.MT88.4 R80, [R154+0x2800] ;  /* 0x002800009a50783b */ /* 0x000eae0000004200 */
[C---:B------:R-:W-:Y:S01]  /*1d910*/  HMMA.16816.F32 R12, R72.reuse, R98, R12 ;  /* 0x00000062480c723c */ /* 0x040fe2000000180c */
[----:B------:R-:W4:Y:S07]  /*1d920*/  LDSM.16.MT88.4 R96, [R150+0xe800] ;  /* 0x00e800009660783b */ /* 0x000f2e0000004200 */
        /* <DEDUP_REMOVED lines=17> */
[----:B------:R-:W-:-:S06]  /*1da40*/  FADD.FTZ R171, R171, R190 ;  /* 0x000000beabab7221 */ /* 0x000fcc0000010000 */
[C---:B------:R-:W-:Y:S01]  /*1da50*/  HMMA.16816.F32 R20, R72.reuse, R78, R20 ;  /* 0x0000004e4814723c */ /* 0x040fe20000001814 */
[----:B------:R-:W3:Y:S07]  /*1da60*/  LDSM.16.MT88.4 R76, [R150+0x12800] ;  /* 0x01280000964c783b */ /* 0x000eee0000004200 */
[C---:B--2---:R-:W-:Y:S08]  /*1da70*/  HMMA.16816.F32 R24, R72.reuse, R80, R24 ;  /* 0x000000504818723c */ /* 0x044ff00000001818 */
[C---:B------:R-:W-:Y:S01]  /*1da80*/  HMMA.16816.F32 R28, R72.reuse, R82, R28 ;  /* 0x00000052481c723c */ /* 0x040fe2000000181c */
[----:B------:R-:W2:Y:S07]  /*1da90*/  LDSM.16.MT88.4 R80, [R3+0x12800] ;  /* 0x012800000350783b */ /* 0x000eae0000004200 */
[C---:B----4-:R-:W-:Y:S08]  /*1daa0*/  HMMA.16816.F32 R8, R72.reuse, R96, R8 ;  /* 0x000000604808723c */ /* 0x050ff00000001808 */
[C---:B------:R-:W-:Y:S01]  /*1dab0*/  HMMA.16816.F32 R12, R72.reuse, R98, R12 ;  /* 0x00000062480c723c */ /* 0x040fe2000000180c */
[----:B------:R-:W-:Y:S07]  /*1dac0*/  LDSM.16.MT88.4 R96, [R150+0xf000] ;  /* 0x00f000009660783b */ /* 0x000fee0000004200 */
[C---:B-1----:R-:W-:Y:S08]  /*1dad0*/  HMMA.16816.F32 R32, R72.reuse, R84, R32 ;  /* 0x000000544820723c */ /* 0x042ff00000001820 */
[C---:B---3--:R-:W-:Y:S08]  /*1dae0*/  HMMA.16816.F32 R40, R72.reuse, R76, R40 ;  /* 0x0000004c4828723c */ /* 0x048ff00000001828 */
[C---:B------:R-:W-:Y:S01]  /*1daf0*/  HMMA.16816.F32 R44, R72.reuse, R78, R44 ;  /* 0x0000004e482c723c */ /* 0x040fe2000000182c */
[----:B------:R-:W1:Y:S07]  /*1db00*/  LDSM.16.MT88.4 R76, [R154+0x3000] ;  /* 0x003000009a4c783b */ /* 0x000e6e0000004200 */
[C---:B--2---:R-:W-:Y:S08]  /*1db10*/  HMMA.16816.F32 R48, R72.reuse, R80, R48 ;  /* 0x000000504830723c */ /* 0x044ff00000001830 */
[C---:B------:R-:W-:Y:S01]  /*1db20*/  HMMA.16816.F32 R52, R72.reuse, R82, R52 ;  /* 0x000000524834723c */ /* 0x040fe20000001834 */
[----:B------:R-:W2:Y:S07]  /*1db30*/  LDSM.16.MT88.4 R80, [R153+0x3000] ;  /* 0x003000009950783b */ /* 0x000eae0000004200 */
        /* <DEDUP_REMOVED lines=23> */
[----:B------:R-:W-:-:S06]  /*1dcb0*/  FADD.FTZ R221, R142, R139 ;  /* 0x0000008b8edd7221 */ /* 0x000fcc0000010000 */
[C---:B------:R-:W-:Y:S01]  /*1dcc0*/  HMMA.16816.F32 R36, R72.reuse, R82, R36 ;  /* 0x000000524824723c */ /* 0x040fe20000001824 */
[----:B------:R-:W2:Y:S07]  /*1dcd0*/  LDSM.16.MT88.4 R80, [R150+0xf800] ;  /* 0x00f800009650783b */ /* 0x000eae0000004200 */
[C---:B------:R-:W-:Y:S08]  /*1dce0*/  HMMA.16816.F32 R12, R72.reuse, R98, R12 ;  /* 0x00000062480c723c */ /* 0x040ff0000000180c */
[C---:B---3--:R-:W-:Y:S08]  /*1dcf0*/  HMMA.16816.F32 R16, R72.reuse, R84, R16 ;  /* 0x000000544810723c */ /* 0x048ff00000001810 */
[C---:B------:R-:W-:Y:S01]  /*1dd00*/  HMMA.16816.F32 R20, R72.reuse, R86, R20 ;  /* 0x000000564814723c */ /* 0x040fe20000001814 */
[----:B------:R-:W3:Y:S07]  /*1dd10*/  LDSM.16.MT88.4 R84, [R150+0x13000] ;  /* 0x013000009654783b */ /* 0x000eee0000004200 */
[C---:B-1----:R-:W-:Y:S08]  /*1dd20*/  HMMA.16816.F32 R120, R72.reuse, R76, R68 ;  /* 0x0000004c4878723c */ /* 0x042ff00000001844 */
[----:B------:R-:W-:Y:S08]  /*1dd30*/  HMMA.16816.F32 R8, R72, R96, R8 ;  /* 0x000000604808723c */ /* 0x000ff00000001808 */
[----:B--2---:R-:W-:Y:S01]  /*1dd40*/  HMMA.16816.F32 R68, R116, R82, R12 ;  /* 0x000000527444723c */ /* 0x004fe2000000180c */
[----:B------:R-:W-:Y:S01]  /*1dd50*/  FADD.FTZ R13, R101, R132 ;  /* 0x00000084650d7221 */ /* 0x000fe20000010000 */
[----:B------:R-:W-:-:S02]  /*1dd60*/  MOV R132, R134 ;  /* 0x0000008600847202 */ /* 0x000fc40000000f00 */
[----:B------:R-:W-:Y:S01]  /*1dd70*/  @P1 MOV R132, R134 ;  /* 0x0000008600841202 */ /* 0x000fe20000000f00 */
        /* <DEDUP_REMOVED lines=9> */
[----:B---3--:R-:W-:Y:S01]  /*1de10*/  HMMA.16816.F32 R40, R72, R84, R40 ;  /* 0x000000544828723c */ /* 0x008fe20000001828 */
[----:B------:R-:W-:-:S04]  /*1de20*/  FADD.FTZ R124, R124, R113 ;  /* 0x000000717c7c7221 */ /* 0x000fc80000010000 */
[----:B------:R-:W-:-:S03]  /*1de30*/  FADD.FTZ R124, R115, R124 ;  /* 0x0000007c737c7221 */ /* 0x000fc60000010000 */
[----:B------:R-:W-:Y:S01]  /*1de40*/  HMMA.16816.F32 R44, R72, R86, R44 ;  /* 0x00000056482c723c */ /* 0x000fe2000000182c */
[----:B------:R-:W2:Y:S01]  /*1de50*/  LDSM.16.MT88.4 R84, [R150+0x13800] ;  /* 0x013800009654783b */ /* 0x000ea20000004200 */
[----:B------:R-:W-:-:S04]  /*1de60*/  FADD.FTZ R157, R157, R124 ;  /* 0x0000007c9d9d7221 */ /* 0x000fc80000010000 */
[----:B------:R-:W-:Y:S02]  /*1de70*/  FADD.FTZ R176, R176, R157 ;  /* 0x0000009db0b07221 */ /* 0x000fe40000010000 */
[----:B------:R-:W-:Y:S02]  /*1de80*/  HMMA.16816.F32 R48, R72, R92, R48 ;  /* 0x0000005c4830723c */ /* 0x000fe40000001830 */
[----:B------:R-:W-:-:S04]  /*1de90*/  FADD.FTZ R159, R159, R176 ;  /* 0x000000b09f9f7221 */ /* 0x000fc80000010000 */
[----:B------:R-:W-:Y:S02]  /*1dea0*/  FADD.FTZ R178, R178, R159 ;  /* 0x0000009fb2b27221 */ /* 0x000fe40000010000 */
[----:B------:R-:W-:Y:S01]  /*1deb0*/  HMMA.16816.F32 R52, R72, R94, R52 ;  /* 0x0000005e4834723c */ /* 0x000fe20000001834 */
[----:B------:R-:W3:Y:S01]  /*1dec0*/  LDSM.16.MT88.4 R92, [R153+0x3800] ;  /* 0x00380000995c783b */ /* 0x000ee20000004200 */
[----:B------:R-:W-:-:S04]  /*1ded0*/  FADD.FTZ R165, R165, R178 ;  /* 0x000000b2a5a57221 */ /* 0x000fc80000010000 */
[----:B------:R-:W-:Y:S02]  /*1dee0*/  FADD.FTZ R204, R204, R165 ;  /* 0x000000a5cccc7221 */ /* 0x000fe40000010000 */
        /* <DEDUP_REMOVED lines=10> */
[----:B--2---:R-:W-:Y:S01]  /*1df90*/  HMMA.16816.F32 R96, R116, R84, R40 ;  /* 0x000000547460723c */ /* 0x004fe20000001828 */
[-C--:B----4-:R-:W-:Y:S01]  /*1dfa0*/  MOV R3, R0.reuse ;  /* 0x0000000000037202 */ /* 0x090fe20000000f00 */
[----:B------:R-:W-:Y:S01]  /*1dfb0*/  FADD.FTZ R164, R164, R175 ;  /* 0x000000afa4a47221 */ /* 0x000fe20000010000 */
[----:B------:R-:W-:-:S03]  /*1dfc0*/  @P1 MOV R3, R0 ;  /* 0x0000000000031202 */ /* 0x000fc60000000f00 */
[----:B------:R-:W-:Y:S02]  /*1dfd0*/  FADD.FTZ R181, R181, R164 ;  /* 0x000000a4b5b57221 */ /* 0x000fe40000010000 */
[----:B------:R-:W-:Y:S01]  /*1dfe0*/  HMMA.16816.F32 R100, R116, R86, R44 ;  /* 0x000000567464723c */ /* 0x000fe2000000182c */
[----:B------:R-:W1:Y:S01]  /*1dff0*/  LDSM.16.MT88.4 R84, [R154+0x3800] ;  /* 0x003800009a54783b */ /* 0x000e620000004200 */
[----:B------:R-:W-:-:S03]  /*1e000*/  FADD.FTZ R160, R160, R181 ;  /* 0x000000b5a0a07221 */ /* 0x000fc60000010000 */
[----:B------:R-:W2:Y:S01]  /*1e010*/  LDSM.16.MT88.4 R152, [R153+0x7800] ;  /* 0x007800009998783b */ /* 0x000ea20000004200 */
[----:B------:R-:W-:Y:S02]  /*1e020*/  FADD.FTZ R160, R183, R160 ;  /* 0x000000a0b7a07221 */ /* 0x000fe40000010000 */
[----:B------:R-:W-:Y:S02]  /*1e030*/  HMMA.16816.F32 R76, R116, R90, R20 ;  /* 0x0000005a744c723c */ /* 0x000fe40000001814 */
[----:B------:R-:W-:-:S04]  /*1e040*/  FADD.FTZ R133, R133, R160 ;  /* 0x000000a085857221 */ /* 0x000fc80000010000 */
[----:B------:R-:W-:Y:S02]  /*1e050*/  FADD.FTZ R133, R138, R133 ;  /* 0x000000858a857221 */ /* 0x000fe40000010000 */
[----:B---3--:R-:W-:Y:S02]  /*1e060*/  HMMA.16816.F32 R88, R116, R92, R32 ;  /* 0x0000005c7458723c */ /* 0x008fe40000001820 */
[----:B------:R-:W-:-:S04]  /*1e070*/  FADD.FTZ R140, R140, R133 ;  /* 0x000000858c8c7221 */ /* 0x000fc80000010000 */
[----:B------:R-:W-:Y:S02]  /*1e080*/  FADD.FTZ R219, R61, R140 ;  /* 0x0000008c3ddb7221 */ /* 0x000fe40000010000 */
[C---:B-----5:R-:W-:Y:S08]  /*1e090*/  HMMA.16816.F32 R104, R116.reuse, R8, R48 ;  /* 0x000000087468723c */ /* 0x060ff00000001830 */
[C---:B------:R-:W-:Y:S08]  /*1e0a0*/  HMMA.16816.F32 R108, R116.reuse, R10, R52 ;  /* 0x0000000a746c723c */ /* 0x040ff00000001834 */
[C---:B------:R-:W-:Y:S08]  /*1e0b0*/  HMMA.16816.F32 R124, R116.reuse, R12, R56 ;  /* 0x0000000c747c723c */ /* 0x040ff00000001838 */
[C---:B-1----:R-:W-:Y:S08]  /*1e0c0*/  HMMA.16816.F32 R80, R116.reuse, R84, R24 ;  /* 0x000000547450723c */ /* 0x042ff00000001818 */
[C---:B------:R-:W-:Y:S08]  /*1e0d0*/  HMMA.16816.F32 R84, R116.reuse, R86, R28 ;  /* 0x000000567454723c */ /* 0x040ff0000000181c */
[----:B------:R-:W-:Y:S01]  /*1e0e0*/  HMMA.16816.F32 R112, R116, R14, R64 ;  /* 0x0000000e7470723c */ /* 0x000fe20000001840 */
[----:B------:R-:W-:-:S07]  /*1e0f0*/  MOV R64, R60 ;  /* 0x0000003c00407202 */ /* 0x000fce0000000f00 */
[C---:B------:R-:W-:Y:S08]  /*1e100*/  HMMA.16816.F32 R92, R116.reuse, R94, R36 ;  /* 0x0000005e745c723c */ /* 0x040ff00000001824 */
[C---:B--2---:R-:W-:Y:S08]  /*1e110*/  HMMA.16816.F32 R120, R116.reuse, R152, R120 ;  /* 0x000000987478723c */ /* 0x044ff00000001878 */
[----:B------:R-:W-:Y:S01]  /*1e120*/  HMMA.16816.F32 R116, R116, R154, R4 ;  /* 0x0000009a7474723c */ /* 0x000fe20000001804 */
[----:B------:R-:W-:-:S04]  /*1e130*/  NOP ;  /* 0x0000000000007918 */ /* 0x000fc80000000000 */
[----:B------:R-:W-:-:S15]  /*1e140*/  @P1 BRA `(.L_x_1600) ;  /* 0x0000000000041947 */ /* 0x000fde0003800000 */
.L_x_1594:
[----:B------:R-:W-:-:S07]  /*1e150*/  IADD3 R62, PT, PT, R64, -0x1, RZ ;  /* 0xffffffff403e7810 */ /* 0x000fce0007ffe0ff */
.L_x_1600:
[----:B------:R-:W-:-:S13]  /*1e160*/  ISETP.GE.AND P1, PT, R62, R205, PT ;  /* 0x000000cd3e00720c */ /* 0x000fda0003f26270 */
        /* <DEDUP_REMOVED lines=22> */
.L_x_1605:
[----:B------:R-:W-:Y:S01]  /*1e2d0*/  @!P3 IADD3 R9, P0, PT, RZ, -R216, RZ ;  /* 0x800000d8ff09b210 */ /* 0x000fe20007f1e0ff */
[----:B------:R-:W1:Y:S01]  /*1e2e0*/  S2R R197, SR_TID.X ;  /* 0x0000000000c57919 */ /* 0x000e620000002100 */
[----:B------:R-:W5:Y:S01]  /*1e2f0*/  @!P3 LDC R8, c[0x0][0x3c0] ;  /* 0x0000f000ff08bb82 */ /* 0x000f620000000800 */
[----:B------:R-:W-:Y:S07]  /*1e300*/  DEPBAR.LE SB0, 0x0 ;  /* 0x000080000000791a */ /* 0x000fee0000000000 */
[----:B------:R-:W2:Y:S08]  /*1e310*/  LDC R7, c[0x0][0x3c4] ;  /* 0x0000f100ff077b82 */ /* 0x000eb00000000800 */
[----:B------:R-:W-:Y:S01]  /*1e320*/  BAR.SYNC.DEFER_BLOCKING 0x0 ;  /* 0x0000000000007b1d */ /* 0x000fe20000010000 */
[--C-:B-1----:R-:W-:Y:S01]  /*1e330*/  SHF.R.U32.HI R198, RZ, 0x1, R197.reuse ;  /* 0x00000001ffc67819 */ /* 0x102fe200000116c5 */
[C---:B------:R-:W-:Y:S01]  /*1e340*/  IMAD.SHL.U32 R196, R197.reuse, 0x8, RZ ;  /* 0x00000008c5c47824 */ /* 0x040fe200078e00ff */
[C---:B------:R-:W-:Y:S01]  /*1e350*/  LOP3.LUT R2, R197.reuse, 0x38, RZ, 0xc0, !PT ;  /* 0x00000038c5027812 */ /* 0x040fe200078ec0ff */
[C---:B------:R-:W-:Y:S01]  /*1e360*/  IMAD.SHL.U32 R199, R197.reuse, 0x20, RZ ;  /* 0x00000020c5c77824 */ /* 0x040fe200078e00ff */
[----:B------:R-:W-:Y:S01]  /*1e370*/  LOP3.LUT R5, R198, 0x8, RZ, 0xc0, !PT ;  /* 0x00000008c6057812 */ /* 0x000fe200078ec0ff */
[----:B-----5:R-:W-:Y:S01]  /*1e380*/  @!P3 IMAD.SHL.U32 R10, R8, 0x80, RZ ;  /* 0x00000080080ab824 */ /* 0x020fe200078e00ff */
[C---:B------:R-:W-:Y:S01]  /*1e390*/  LOP3.LUT R11, R196.reuse, 0x1f8, RZ, 0xc0, !PT ;  /* 0x000001f8c40b7812 */ /* 0x040fe200078ec0ff */
[----:B------:R-:W-:Y:S01]  /*1e3a0*/  IMAD.SHL.U32 R4, R197, 0x40, RZ ;  /* 0x00000040c5047824 */ /* 0x000fe200078e00ff */
[----:B------:R-:W-:Y:S01]  /*1e3b0*/  LOP3.LUT R223, R196, 0x1e00, RZ, 0xc0, !PT ;  /* 0x00001e00c4df7812 */ /* 0x000fe200078ec0ff */
[----:B------:R-:W-:Y:S01]  /*1e3c0*/  @!P3 IMAD.X R10, RZ, RZ, ~R10, P0 ;  /* 0x000000ffff0ab224 */ /* 0x000fe200000e0e0a */
[----:B------:R-:W-:Y:S02]  /*1e3d0*/  LOP3.LUT R199, R199, 0x7c00, RZ, 0xc0, !PT ;  /* 0x00007c00c7c77812 */ /* 0x000fe400078ec0ff */
[----:B------:R-:W-:Y:S02]  /*1e3e0*/  LOP3.LUT R223, R223, R11, R2, 0xf6, !PT ;  /* 0x0000000bdfdf7212 */ /* 0x000fe400078ef602 */
[----:B------:R-:W-:Y:S02]  /*1e3f0*/  LOP3.LUT R2, R4, 0x1c0, RZ, 0xc0, !PT ;  /* 0x000001c004027812 */ /* 0x000fe400078ec0ff */
[----:B------:R-:W-:Y:S02]  /*1e400*/  LOP3.LUT R3, R196, 0x38, RZ, 0xc0, !PT ;  /* 0x00000038c4037812 */ /* 0x000fe400078ec0ff */
[----:B------:R-:W-:Y:S01]  /*1e410*/  LOP3.LUT R6, R5, 0x1c0, R4, 0xf8, !PT ;  /* 0x000001c005067812 */ /* 0x000fe200078ef804 */
[----:B------:R-:W-:Y:S01]  /*1e420*/  IMAD.MOV.U32 R5, RZ, RZ, R210 ;  /* 0x000000ffff057224 */ /* 0x000fe200078e00d2 */
[----:B------:R-:W-:Y:S02]  /*1e430*/  LOP3.LUT R181, R199, 0x200, R4, 0xf8, !PT ;  /* 0x00000200c7b57812 */ /* 0x000fe400078ef804 */
[----:B------:R-:W-:Y:S02]  /*1e440*/  @!P3 SHF.R.S64 R9, R9, 0x1f, R10 ;  /* 0x0000001f0909b819 */ /* 0x000fe4000000100a */
[----:B------:R-:W-:Y:S02]  /*1e450*/  LOP3.LUT R2, R2, 0x8, R197, 0xf8, !PT ;  /* 0x0000000802027812 */ /* 0x000fe400078ef8c5 */
[----:B------:R-:W-:Y:S02]  /*1e460*/  LOP3.LUT R181, R181, R6, R3, 0xf6, !PT ;  /* 0x00000006b5b57212 */ /* 0x000fe400078ef603 */
[C---:B------:R-:W-:Y:S02]  /*1e470*/  LOP3.LUT R6, R3.reuse, 0x40, RZ, 0xfc, !PT ;  /* 0x0000004003067812 */ /* 0x040fe400078efcff */
[----:B------:R-:W-:Y:S02]  /*1e480*/  @!P3 IADD3 R210, P0, PT, R210, R9, RZ ;  /* 0x00000009d2d2b210 */ /* 0x000fe40007f1e0ff */
[----:B--2---:R-:W-:Y:S02]  /*1e490*/  ISETP.GE.AND P2, PT, R3, UR12, PT ;  /* 0x0000000c03007c0c */ /* 0x004fe4000bf46270 */
[----:B------:R-:W-:Y:S01]  /*1e4a0*/  LOP3.LUT R2, R2, R3, RZ, 0x3c, !PT ;  /* 0x0000000302027212 */ /* 0x000fe200078e3cff */
[----:B------:R-:W-:Y:S01]  /*1e4b0*/  IMAD.MOV.U32 R3, RZ, RZ, R211 ;  /* 0x000000ffff037224 */ /* 0x000fe200078e00d3 */
[----:B------:R-:W-:Y:S02]  /*1e4c0*/  ISETP.GE.AND P1, PT, R6, UR12, PT ;  /* 0x0000000c06007c0c */ /* 0x000fe4000bf26270 */
[----:B------:R-:W-:Y:S01]  /*1e4d0*/  @!P3 LEA.HI.X.SX32 R211, R10, R211, 0x1, P0 ;  /* 0x000000d30ad3b211 */ /* 0x000fe200000f0eff */
[----:B------:R-:W-:Y:S10]  /*1e4e0*/  @!P3 BRA `(.L_x_1602) ;  /* 0x0000000000f4b947 */ /* 0x000ff40003800000 */
[----:B------:R-:W1:Y:S01]  /*1e4f0*/  LDC R6, c[0x0][0x4f0] ;  /* 0x00013c00ff067b82 */ /* 0x000e620000000800 */
[----:B------:R-:W-:Y:S02]  /*1e500*/  IABS R12, R215 ;  /* 0x000000d7000c7213 */ /* 0x000fe40000000000 */
        /* <DEDUP_REMOVED lines=39> */
[----:B------:R-:W-:Y:S02]  /*1e780*/  LEA R16, P0, R15, R212, 0x2 ;  /* 0x000000d40f107211 */ /* 0x000fe400078010ff */
[-C--:B------:R-:W-:Y:S01]  /*1e790*/  LEA.HI.X.SX32 R19, R13, R213.reuse, 0x2, P4 ;  /* 0x000000d50d137211 */ /* 0x080fe200020f16ff */
[C---:B------:R-:W-:Y:S01]  /*1e7a0*/  IMAD.IADD R13, R15.reuse, 0x1, -R13 ;  /* 0x000000010f0d7824 */ /* 0x040fe200078e0a0d */
[----:B------:R-:W-:Y:S03]  /*1e7b0*/  LEA.HI.X.SX32 R17, R15, R213, 0x2, P0 ;  /* 0x000000d50f117211 */ /* 0x000fe600000f16ff */
[----:B------:R-:W-:Y:S01]  /*1e7c0*/  IMAD R13, R13, R6, -0x80 ;  /* 0xffffff800d0d7424 */ /* 0x000fe200078e0206 */
[----:B------:R-:W2:Y:S04]  /*1e7d0*/  LDG.E R11, desc[UR6][R18.64] ;  /* 0x00000006120b7981 */ /* 0x000ea8000c1e1900 */
[----:B------:R-:W2:Y:S01]  /*1e7e0*/  LDG.E R10, desc[UR6][R16.64] ;  /* 0x00000006100a7981 */ /* 0x000ea2000c1e1900 */
[----:B------:R-:W-:Y:S05]  /*1e7f0*/  SHF.R.S32.HI R15, RZ, 0x1f, R13 ;  /* 0x0000001fff0f7819 */ /* 0x000fea000001140d */
        /* <DEDUP_REMOVED lines=12> */
.L_x_1602:
        /* <DEDUP_REMOVED lines=10> */
[----:B------:R-:W-:Y:S01]  /*1e960*/  LEA R181, R181, UR5, 0x1 ;  /* 0x00000005b5b57c11 */ /* 0x000fe2000f8e08ff */
[----:B------:R-:W-:Y:S01]  /*1e970*/  @P2 STS.128 [R223+0xc000], RZ ;  /* 0x00c000ffdf002388 */ /* 0x000fe20000000c00 */
[----:B------:R-:W-:Y:S01]  /*1e980*/  IMAD R184, R2, 0x2, R3 ;  /* 0x0000000202b87824 */ /* 0x000fe200078e0203 */
[----:B------:R-:W-:Y:S01]  /*1e990*/  ISETP.GT.AND P4, PT, R214, R205, PT ;  /* 0x000000cdd600720c */ /* 0x000fe20003f84270 */
[----:B------:R-:W-:Y:S01]  /*1e9a0*/  IMAD.X R7, R8, 0x1, R211, P0 ;  /* 0x0000000108077824 */ /* 0x000fe200000e06d3 */
[----:B------:R-:W-:Y:S01]  /*1e9b0*/  @!PT LDS RZ, [RZ] ;  /* 0x00000000fffff984 */ /* 0x000fe20000000800 */
[----:B------:R-:W-:Y:S01]  /*1e9c0*/  @!PT LDS RZ, [RZ] ;  /* 0x00000000fffff984 */ /* 0x000fe20000000800 */
[----:B------:R-:W-:Y:S01]  /*1e9d0*/  @!PT LDS RZ, [RZ] ;  /* 0x00000000fffff984 */ /* 0x000fe20000000800 */
[----:B------:R-:W-:Y:S01]  /*1e9e0*/  @!P1 LDGSTS.E.BYPASS.LTC128B.128 [R223+0x10000], desc[UR6][R210.64+0x80] ;  /* 0x10000080d2df9fae */ /* 0x000fe2000b981a06 */
[-C--:B------:R-:W-:Y:S03]  /*1e9f0*/  IADD3 R2, P0, PT, R6, R5.reuse, RZ ;  /* 0x0000000506027210 */ /* 0x080fe60007f1e0ff */
[----:B------:R-:W-:Y:S02]  /*1ea00*/  @P1 STS.128 [R223+0x10000], RZ ;  /* 0x010000ffdf001388 */ /* 0x000fe40000000c00 */
[--C-:B------:R-:W-:Y:S01]  /*1ea10*/  IMAD.X R3, R7, 0x1, R8.reuse, P0 ;  /* 0x0000000107037824 */ /* 0x100fe200000e0608 */
[-C--:B------:R-:W-:Y:S01]  /*1ea20*/  IADD3 R10, P0, PT, R2, R5.reuse, RZ ;  /* 0x00000005020a7210 */ /* 0x080fe20007f1e0ff */
[----:B------:R-:W-:Y:S01]  /*1ea30*/  @!PT LDS RZ, [RZ] ;  /* 0x00000000fffff984 */ /* 0x000fe20000000800 */
[----:B------:R-:W-:Y:S01]  /*1ea40*/  @!PT LDS RZ, [RZ] ;  /* 0x00000000fffff984 */ /* 0x000fe20000000800 */
[----:B------:R-:W-:Y:S01]  /*1ea50*/  @!PT LDS RZ, [RZ] ;  /* 0x00000000fffff984 */ /* 0x000fe20000000800 */
[----:B------:R-:W-:Y:S04]  /*1ea60*/  @!P2 LDGSTS.E.BYPASS.LTC128B.128 [R223+0xc800], desc[UR6][R6.64] ;  /* 0x0c80000006dfafae */ /* 0x000fe8000b981a06 */
[----:B------:R-:W-:Y:S01]  /*1ea70*/  @P2 STS.128 [R223+0xc800], RZ ;  /* 0x00c800ffdf002388 */ /* 0x000fe20000000c00 */
[--C-:B------:R-:W-:Y:S01]  /*1ea80*/  IMAD.X R11, R3, 0x1, R8.reuse, P0 ;  /* 0x00000001030b7824 */ /* 0x100fe200000e0608 */
[-C--:B------:R-:W-:Y:S02]  /*1ea90*/  IADD3 R12, P0, PT, R10, R5.reuse, RZ ;  /* 0x000000050a0c7210 */ /* 0x080fe40007f1e0ff */
[----:B------:R-:W-:Y:S01]  /*1eaa0*/  @!PT LDS RZ, [RZ] ;  /* 0x00000000fffff984 */ /* 0x000fe20000000800 */
[----:B------:R-:W-:Y:S01]  /*1eab0*/  @!PT LDS RZ, [RZ] ;  /* 0x00000000fffff984 */ /* 0x000fe20000000800 */
[----:B------:R-:W-:Y:S01]  /*1eac0*/  @!PT LDS RZ, [RZ] ;  /* 0x00000000fffff984 */ /* 0x000fe20000000800 */
[----:B------:R1:W-:Y:S03]  /*1ead0*/  @!P1 LDGSTS.E.BYPASS.LTC128B.128 [R223+0x10800], desc[UR6][R6.64+0x80] ;  /* 0x1080008006df9fae */ /* 0x0003e6000b981a06 */
[--C-:B------:R-:W-:Y:S01]  /*1eae0*/  IMAD.X R13, R11, 0x1, R8.reuse, P0 ;  /* 0x000000010b0d7824 */ /* 0x100fe200000e0608 */
        /* <DEDUP_REMOVED lines=33> */
[----:B------:R-:W-:Y:S01]  /*1ed00*/  IMAD.X R3, R7, 0x1, R8, P0 ;  /* 0x0000000107037824 */ /* 0x000fe200000e0608 */
[----:B------:R-:W-:Y:S02]  /*1ed10*/  IADD3 R4, P0, PT, R2, R5, RZ ;  /* 0x0000000502047210 */ /* 0x000fe40007f1e0ff */
[----:B------:R-:W-:Y:S02]  /*1ed20*/  @P1 STS.128 [R223+0x12000], RZ ;  /* 0x012000ffdf001388 */ /* 0x000fe40000000c00 */
[----:B------:R-:W-:Y:S02]  /*1ed30*/  IADD3.X R5, PT, PT, R3, R8, RZ, P0, !PT ;  /* 0x0000000803057210 */ /* 0x000fe400007fe4ff */
[----:B------:R-:W-:Y:S01]  /*1ed40*/  @!PT LDS RZ, [RZ] ;  /* 0x00000000fffff984 */ /* 0x000fe20000000800 */
[----:B------:R-:W-:Y:S01]  /*1ed50*/  @!PT LDS RZ, [RZ] ;  /* 0x00000000fffff984 */ /* 0x000fe20000000800 */
[----:B------:R-:W-:Y:S01]  /*1ed60*/  @!PT LDS RZ, [RZ] ;  /* 0x00000000fffff984 */ /* 0x000fe20000000800 */
[----:B------:R-:W-:Y:S01]  /*1ed70*/  @!P2 LDGSTS.E.BYPASS.LTC128B.128 [R223+0xe800], desc[UR6][R6.64] ;  /* 0x0e80000006dfafae */ /* 0x000fe2000b981a06 */
[----:B------:R-:W-:Y:S03]  /*1ed80*/  LOP3.LUT P0, RZ, R197, 0x2, RZ, 0xc0, !PT ;  /* 0x00000002c5ff7812 */ /* 0x000fe6000780c0ff */
        /* <DEDUP_REMOVED lines=9> */
[----:B------:R-:W-:Y:S04]  /*1ee20*/  @P1 STS.128 [R223+0x12800], RZ ;  /* 0x012800ffdf001388 */ /* 0x000fe80000000c00 */
[----:B------:R-:W-:Y:S01]  /*1ee30*/  @!PT LDS RZ, [RZ] ;  /* 0x00000000fffff984 */ /* 0x000fe20000000800 */
[----:B------:R-:W-:Y:S01]  /*1ee40*/  @!PT LDS RZ, [RZ] ;  /* 0x00000000fffff984 */ /* 0x000fe20000000800 */
[----:B------:R-:W-:Y:S01]  /*1ee50*/  @!PT LDS RZ, [RZ] ;  /* 0x00000000fffff984 */ /* 0x000fe20000000800 */
[----:B------:R-:W-:Y:S01]  /*1ee60*/  @!P2 LDGSTS.E.BYPASS.LTC128B.128 [R223+0xf000], desc[UR6][R2.64] ;  /* 0x0f00000002dfafae */ /* 0x000fe2000b981a06 */
[----:B------:R-:W-:Y:S03]  /*1ee70*/  IMAD.IADD R185, R132, 0x1, R181 ;  /* 0x0000000184b97824 */ /* 0x000fe600078e02b5 */
[----:B------:R-:W-:Y:S01]  /*1ee80*/  @P2 STS.128 [R223+0xf000], RZ ;  /* 0x00f000ffdf002388 */ /* 0x000fe20000000c00 */
[----:B------:R-:W-:Y:S03]  /*1ee90*/  IMAD.IADD R134, R204, 0x1, R185 ;  /* 0x00000001cc867824 */ /* 0x000fe600078e02b9 */
        /* <DEDUP_REMOVED lines=15> */
[----:B------:R-:W-:Y:S01]  /*1ef90*/  LDSM.16.M88.4 R64, [R181] ;  /* 0x00000000b540783b */ /* 0x000fe20000000200 */
[----:B-1----:R-:W-:Y:S03]  /*1efa0*/  VIADD R3, R184, UR5 ;  /* 0x00000005b8037c36 */ /* 0x002fe60008000000 */
[----:B------:R-:W2:Y:S01]  /*1efb0*/  LDSM.16.M88.4 R8, [R184+UR5+0x4000] ;  /* 0x00400005b808783b */ /* 0x000ea20008000200 */
[C---:B------:R-:W-:Y:S03]  /*1efc0*/  IMAD.IADD R2, R3.reuse, 0x1, R204 ;  /* 0x0000000103027824 */ /* 0x040fe600078e02cc */
[----:B------:R-:W1:Y:S01]  /*1efd0*/  LDSM.16.M88.4 R16, [R184+UR5+0x4800] ;  /* 0x00480005b810783b */ /* 0x000e620008000200 */
[----:B------:R-:W-:Y:S03]  /*1efe0*/  IADD3 R3, PT, PT, R3, R132, RZ ;  /* 0x0000008403037210 */ /* 0x000fe60007ffe0ff */
[----:B------:R-:W5:Y:S02]  /*1eff0*/  LDSM.16.M88.4 R24, [R184+UR5+0x5000] ;  /* 0x00500005b818783b */ /* 0x000f640008000200 */
[----:B------:R-:W-:Y:S02]  /*1f000*/  IMAD.IADD R132, R204, 0x1, R3 ;  /* 0x00000001cc847824 */ /* 0x000fe400078e0203 */
[----:B------:R-:W0:Y:S04]  /*1f010*/  LDGDEPBAR ;  /* 0x00000000000079af */ /* 0x000e280000000000 */
[----:B------:R-:W3:Y:S04]  /*1f020*/  LDSM.16.M88.4 R32, [R184+UR5+0x5800] ;  /* 0x00580005b820783b */ /* 0x000ee80008000200 */
[----:B------:R-:W4:Y:S04]  /*1f030*/  LDSM.16.M88.4 R40, [R184+UR5+0x6000] ;  /* 0x00600005b828783b */ /* 0x000f280008000200 */
[----:B------:R-:W4:Y:S04]  /*1f040*/  LDSM.16.M88.4 R48, [R184+UR5+0x6800] ;  /* 0x00680005b830783b */ /* 0x000f280008000200 */
[----:B------:R-:W4:Y:S04]  /*1f050*/  LDSM.16.M88.4 R56, [R184+UR5+0x7000] ;  /* 0x00700005b838783b */ /* 0x000f280008000200 */
[----:B------:R-:W4:Y:S04]  /*1f060*/  LDSM.16.M88.4 R136, [R184+UR5+0x7800] ;  /* 0x00780005b888783b */ /* 0x000f280008000200 */
[----:B------:R-:W-:Y:S01]  /*1f070*/  LDSM.16.M88.4 R140, [R135] ;  /* 0x00000000878c783b */ /* 0x000fe20000000200 */
[C---:B--2---:R-:W-:Y:S03]  /*1f080*/  HMMA.16816.F32 R4, R64.reuse, R8, RZ ;  /* 0x000000084004723c */ /* 0x044fe600000018ff */
[----:B------:R-:W2:Y:S04]  /*1f090*/  LDSM.16.M88.4 R144, [R2+0x4000] ;  /* 0x004000000290783b */ /* 0x000ea80000000200 */
[----:B------:R-:W2:Y:S01]  /*1f0a0*/  LDSM.16.M88.4 R148, [R2+0x4800] ;  /* 0x004800000294783b */ /* 0x000ea20000000200 */
[C---:B------:R-:W-:Y:S03]  /*1f0b0*/  HMMA.16816.F32 R8, R64.reuse, R10, RZ ;  /* 0x0000000a4008723c */ /* 0x040fe600000018ff */
[----:B------:R-:W2:Y:S04]  /*1f0c0*/  LDSM.16.M88.4 R152, [R2+0x5000] ;  /* 0x005000000298783b */ /* 0x000ea80000000200 */
[----:B------:R-:W-:Y:S01]  /*1f0d0*/  LDSM.16.M88.4 R156, [R2+0x7000] ;  /* 0x00700000029c783b */ /* 0x000fe20000000200 */
[C---:B-1----:R-:W-:Y:S03]  /*1f0e0*/  HMMA.16816.F32 R12, R64.reuse, R16, RZ ;  /* 0x00000010400c723c */ /* 0x042fe600000018ff */
[----:B------:R-:W-:Y:S04]  /*1f0f0*/  LDSM.16.M88.4 R160, [R2+0x7800] ;  /* 0x0078000002a0783b */ /* 0x000fe80000000200 */
[----:B------:R-:W-:Y:S01]  /*1f100*/  LDSM.16.M88.4 R164, [R185] ;  /* 0x00000000b9a4783b */ /* 0x000fe20000000200 */
[C---:B------:R-:W-:Y:S03]  /*1f110*/  HMMA.16816.F32 R16, R64.reuse, R18, RZ ;  /* 0x000000124010723c */ /* 0x040fe600000018ff */
[----:B------:R-:W-:Y:S04]  /*1f120*/  LDSM.16.M88.4 R168, [R3+0x4000] ;  /* 0x0040000003a8783b */ /* 0x000fe80000000200 */
[----:B------:R-:W-:Y:S01]  /*1f130*/  LDSM.16.M88.4 R172, [R3+0x6000] ;  /* 0x0060000003ac783b */ /* 0x000fe20000000200 */
[C---:B-----5:R-:W-:Y:S03]  /*1f140*/  HMMA.16816.F32 R20, R64.reuse, R24, RZ ;  /* 0x000000184014723c */ /* 0x060fe600000018ff */
[----:B------:R-:W-:Y:S04]  /*1f150*/  LDSM.16.M88.4 R176, [R184+UR5+0xa000] ;  /* 0x00a00005b8b0783b */ /* 0x000fe80008000200 */
[----:B------:R-:W-:Y:S01]  /*1f160*/  LDSM.16.M88.4 R188, [R3+0x8000] ;  /* 0x0080000003bc783b */ /* 0x000fe20000000200 */
[C---:B------:R-:W-:Y:S03]  /*1f170*/  HMMA.16816.F32 R24, R64.reuse, R26, RZ ;  /* 0x0000001a4018723c */ /* 0x040fe600000018ff */
[----:B------:R-:W-:Y:S05]  /*1f180*/  LDSM.16.M88.4 R192, [R132+0xb000] ;  /* 0x00b0000084c0783b */ /* 0x000fea0000000200 */
[C---:B---3--:R-:W-:Y:S08]  /*1f190*/  HMMA.16816.F32 R28, R64.reuse, R32, RZ ;  /* 0x00000020401c723c */ /* 0x048ff000000018ff */
        /* <DEDUP_REMOVED lines=13> */
[C---:B------:R-:W-:Y:S08]  /*1f270*/  HMMA.16816.F32 R12, R140.reuse, R148, R12 ;  /* 0x000000948c0c723c */ /* 0x040ff0000000180c */
        /* <DEDUP_REMOVED lines=35> */
[----:B------:R-:W-:Y:S07]  /*1f4b0*/  LDSM.16.M88.4 R172, [R184+UR5+0x8800] ;  /* 0x00880005b8ac783b */ /* 0x000fee0008000200 */
        /* <DEDUP_REMOVED lines=8> */
[----:B------:R-:W2:Y:S04]  /*1f540*/  LDSM.16.M88.4 R144, [R132+0x6800] ;  /* 0x006800008490783b */ /* 0x000ea80000000200 */
        /* <DEDUP_REMOVED lines=43> */
[C---:B-1----:R-:W-:Y:S08]  /*1f800*/  HMMA.16816.F32 R44, R164.reuse, R136, R44 ;  /* 0x00000088a42c723c */ /* 0x042ff0000000182c */
[C---:B------:R-:W-:Y:S01]  /*1f810*/  HMMA.16816.F32 R48, R164.reuse, R138, R48 ;  /* 0x0000008aa430723c */ /* 0x040fe20000001830 */
[----:B------:R-:W1:Y:S07]  /*1f820*/  LDSM.16.M88.4 R136, [R2+0xb800] ;  /* 0x00b800000288783b */ /* 0x000e6e0000000200 */
[C---:B--2---:R-:W-:Y:S08]  /*1f830*/  HMMA.16816.F32 R52, R164.reuse, R144, R52 ;  /* 0x00000090a434723c */ /* 0x044ff00000001834 */
[C---:B------:R-:W-:Y:S01]  /*1f840*/  HMMA.16816.F32 R56, R164.reuse, R146, R56 ;  /* 0x00000092a438723c */ /* 0x040fe20000001838 */
[----:B------:R-:W2:Y:S07]  /*1f850*/  LDSM.16.M88.4 R144, [R3+0x8800] ;  /* 0x008800000390783b */ /* 0x000eae0000000200 */
        /* <DEDUP_REMOVED lines=28> */
[----:B------:R-:W3:Y:S03]  /*1fa20*/  LDSM.16.M88.4 R152, [R3+0xa800] ;  /* 0x00a800000398783b */ /* 0x000ee60000000200 */
[C---:B------:R-:W-:Y:S08]  /*1fa30*/  HMMA.16816.F32 R4, R184.reuse, R188, R4 ;  /* 0x000000bcb804723c */ /* 0x040ff00000001804 */
[C---:B------:R-:W-:Y:S01]  /*1fa40*/  HMMA.16816.F32 R8, R184.reuse, R190, R8 ;  /* 0x000000beb808723c */ /* 0x040fe20000001808 */
[----:B------:R-:W-:Y:S07]  /*1fa50*/  LDSM.16.M88.4 R188, [R132+0xa800] ;  /* 0x00a8000084bc783b */ /* 0x000fee0000000200 */
[C---:B--2---:R-:W-:Y:S08]  /*1fa60*/  HMMA.16816.F32 R12, R184.reuse, R144, R12 ;  /* 0x00000090b80c723c */ /* 0x044ff0000000180c */
[C---:B------:R-:W-:Y:S01]  /*1fa70*/  HMMA.16816.F32 R16, R184.reuse, R146, R16 ;  /* 0x00000092b810723c */ /* 0x040fe20000001810 */
[----:B------:R-:W2:Y:S07]  /*1fa80*/  LDSM.16.M88.4 R144, [R132+0x8800] ;  /* 0x008800008490783b */ /* 0x000eae0000000200 */
        /* <DEDUP_REMOVED lines=17> */
[C---:B--2---:R-:W-:Y:S08]  /*1fba0*/  HMMA.16816.F32 R12, R164.reuse, R144, R12 ;  /* 0x00000090a40c723c */ /* 0x044ff0000000180c */
        /* <DEDUP_REMOVED lines=91> */
.L_x_1604:
        /* <DEDUP_REMOVED lines=97> */
.L_x_1603:
        /* <DEDUP_REMOVED lines=541> */
.L_x_1601:
[----:B------:R-:W1:Y:S01]  /*22940*/  SHFL.BFLY PT, R0, R221, 0x2, 0x1f ;  /* 0x0c401f00dd007f89 */ /* 0x000e6200000e0000 */
[----:B------:R-:W2:Y:S01]  /*22950*/  S2UR UR8, SR_CTAID.X ;  /* 0x00000000000879c3 */ /* 0x000ea20000002500 */
[C---:B------:R-:W-:Y:S01]  /*22960*/  SHF.L.U32 R133, R197.reuse, 0x4, RZ ;  /* 0x00000004c5857819 */ /* 0x040fe200000006ff */
[----:B------:R-:W3:Y:S01]  /*22970*/  LDCU UR4, c[0x0][0x44c] ;  /* 0x00008980ff0477ac */ /* 0x000ee20008000800 */
[----:B------:R-:W4:Y:S01]  /*22980*/  SHFL.BFLY PT, R6, R219, 0x2, 0x1f ;  /* 0x0c401f00db067f89 */ /* 0x000f2200000e0000 */
[----:B------:R-:W-:Y:S01]  /*22990*/  SHF.L.U32 R8, R197, 0x1, RZ ;  /* 0x00000001c5087819 */ /* 0x000fe200000006ff */
[----:B------:R-:W-:Y:S01]  /*229a0*/  BSSY.RECONVERGENT B0, `(.L_x_1606) ;  /* 0x00000c6000007945 */ /* 0x000fe20003800200 */
[----:B------:R-:W-:Y:S02]  /*229b0*/  LOP3.LUT R9, R133, 0x1c0, RZ, 0xc0, !PT ;  /* 0x000001c085097812 */ /* 0x000fe400078ec0ff */
[----:B------:R-:W-:Y:S01]  /*229c0*/  LOP3.LUT R199, R199, 0x6, R8, 0xf8, !PT ;  /* 0x00000006c7c77812 */ /* 0x000fe200078ef808 */
[----:B------:R-:W5:Y:S01]  /*229d0*/  S2UR UR10, SR_CTAID.Y ;  /* 0x00000000000a79c3 */ /* 0x000f620000002600 */
[----:B------:R-:W-:-:S02]  /*229e0*/  SHF.L.U32 R2, R197, 0x2, RZ ;  /* 0x00000002c5027819 */ /* 0x000fc400000006ff */
[----:B------:R-:W-:Y:S02]  /*229f0*/  LOP3.LUT R8, R9, 0x38, R8, 0xf8, !PT ;  /* 0x0000003809087812 */ /* 0x000fe400078ef808 */
[C---:B------:R-:W-:Y:S02]  /*22a00*/  R2P PR, R197.reuse, 0x18 ;  /* 0x00000018c5007804 */ /* 0x040fe40000000000 */
[----:B------:R-:W-:Y:S01]  /*22a10*/  LOP3.LUT P6, RZ, R197, 0x3, RZ, 0xc0, !PT ;  /* 0x00000003c5ff7812 */ /* 0x000fe200078cc0ff */
[----:B------:R-:W3:Y:S01]  /*22a20*/  S2UR UR9, SR_CTAID.Z ;  /* 0x00000000000979c3 */ /* 0x000ee20000002700 */
[----:B------:R-:W-:Y:S02]  /*22a30*/  LOP3.LUT R11, R198, 0x30, RZ, 0xc0, !PT ;  /* 0x00000030c60b7812 */ /* 0x000fe400078ec0ff */
[----:B------:R-:W-:Y:S02]  /*22a40*/  LOP3.LUT R8, R199, R8, RZ, 0xfc, !PT ;  /* 0x00000008c7087212 */ /* 0x000fe400078efcff */
[----:B------:R-:W-:Y:S01]  /*22a50*/  SEL R201, R201, 0xffffffe0, !P0 ;  /* 0xffffffe0c9c97807 */ /* 0x000fe20004000000 */
[----:B-1----:R-:W-:Y:S01]  /*22a60*/  FADD.FTZ R7, R0, R221 ;  /* 0x000000dd00077221 */ /* 0x002fe20000010000 */
[----:B--2---:R-:W-:Y:S01]  /*22a70*/  USHF.L.U32 UR8, UR8, 0x6, URZ ;  /* 0x0000000608087899 */ /* 0x004fe200080006ff */
[----:B------:R-:W-:Y:S01]  /*22a80*/  SHF.R.U32.HI R0, RZ, 0x2, R197 ;  /* 0x00000002ff007819 */ /* 0x000fe200000116c5 */
[----:B----4-:R-:W-:-:S02]  /*22a90*/  FADD.FTZ R6, R6, R219 ;  /* 0x000000db06067221 */ /* 0x010fc40000010000 */
[----:B------:R-:W1:Y:S01]  /*22aa0*/  SHFL.BFLY PT, R4, R7, 0x1, 0x1f ;  /* 0x0c201f0007047f89 */ /* 0x000e6200000e0000 */
[----:B------:R-:W-:Y:S02]  /*22ab0*/  SHF.R.U32.HI R197, RZ, 0x4, R197 ;  /* 0x00000004ffc57819 */ /* 0x000fe400000116c5 */
[----:B------:R-:W-:Y:S01]  /*22ac0*/  IADD3 R134, PT, PT, R206, -UR8, RZ ;  /* 0x80000008ce867c10 */ /* 0x000fe2000fffe0ff */
[----:B------:R-:W2:Y:S01]  /*22ad0*/  SHFL.BFLY PT, R5, R6, 0x1, 0x1f ;  /* 0x0c201f0006057f89 */ /* 0x000ea200000e0000 */
[----:B------:R-:W-:Y:S02]  /*22ae0*/  LEA R8, R8, UR5, 0x2 ;  /* 0x0000000508087c11 */ /* 0x000fe4000f8e10ff */
[----:B------:R-:W-:Y:S02]  /*22af0*/  LOP3.LUT R0, R11, 0x7, R0, 0xf8, !PT ;  /* 0x000000070b007812 */ /* 0x000fe400078ef800 */
[C---:B------:R-:W-:Y:S02]  /*22b00*/  IADD3 R11, PT, PT, R197.reuse, 0x8, RZ ;  /* 0x00000008c50b7810 */ /* 0x040fe40007ffe0ff */
[----:B------:R-:W-:Y:S01]  /*22b10*/  IADD3 R13, PT, PT, R197, 0x18, RZ ;  /* 0x00000018c50d7810 */ /* 0x000fe20007ffe0ff */
[----:B------:R-:W-:Y:S01]  /*22b20*/  BAR.SYNC.DEFER_BLOCKING 0x0 ;  /* 0x0000000000007b1d */ /* 0x000fe20000010000 */
[----:B------:R-:W-:-:S02]  /*22b30*/  ISETP.GE.AND P2, PT, R11, R134, PT ;  /* 0x000000860b00720c */ /* 0x000fc40003f46270 */
[----:B------:R-:W-:Y:S02]  /*22b40*/  ISETP.GE.AND P0, PT, R13, R134, PT ;  /* 0x000000860d00720c */ /* 0x000fe40003f06270 */
[----:B------:R-:W-:Y:S02]  /*22b50*/  IADD3 R11, PT, PT, R197, 0x20, RZ ;  /* 0x00000020c50b7810 */ /* 0x000fe40007ffe0ff */
[----:B------:R-:W-:Y:S01]  /*22b60*/  LOP3.LUT R133, R133, 0x10, RZ, 0xc0, !PT ;  /* 0x0000001085857812 */ /* 0x000fe200078ec0ff */
[----:B-1----:R-:W-:Y:S01]  /*22b70*/  FADD.FTZ R4, R7, R4 ;  /* 0x0000000407047221 */ /* 0x002fe20000010000 */
[----:B------:R-:W-:Y:S01]  /*22b80*/  LOP3.LUT R7, R2, 0x1f8, RZ, 0xc0, !PT ;  /* 0x000001f802077812 */ /* 0x000fe200078ec0ff */
[----:B--2---:R-:W-:Y:S02]  /*22b90*/  FADD.FTZ R5, R6, R5 ;  /* 0x0000000506057221 */ /* 0x004fe40000010000 */
[----:B------:R-:W1:Y:S01]  /*22ba0*/  MUFU.RCP R10, R4 ;  /* 0x00000004000a7308 */ /* 0x000e620000001000 */
[----:B------:R-:W-:-:S02]  /*22bb0*/  LOP3.LUT R198, R7, 0x38, R198, 0x78, !PT ;  /* 0x0000003807c67812 */ /* 0x000fc400078e78c6 */
[----:B------:R-:W-:Y:S02]  /*22bc0*/  IADD3 R7, PT, PT, R197, 0x10, RZ ;  /* 0x00000010c5077810 */ /* 0x000fe40007ffe0ff */
[----:B------:R-:W-:Y:S02]  /*22bd0*/  FSETP.NE.FTZ.AND P5, PT, R4, RZ, PT ;  /* 0x000000ff0400720b */ /* 0x000fe40003fb5000 */
[----:B------:R-:W-:Y:S01]  /*22be0*/  ISETP.GE.AND P1, PT, R7, R134, PT ;  /* 0x000000860700720c */ /* 0x000fe20003f26270 */
[----:B------:R-:W2:Y:S01]  /*22bf0*/  MUFU.RCP R9, R5 ;  /* 0x0000000500097308 */ /* 0x000ea20000001000 */
[----:B------:R-:W-:Y:S02]  /*22c00*/  SEL R7, R200, 0xffffffc0, !P3 ;  /* 0xffffffc0c8077807 */ /* 0x000fe40005800000 */
[----:B------:R-:W-:Y:S02]  /*22c10*/  FSETP.NE.FTZ.AND P3, PT, R5, RZ, PT ;  /* 0x000000ff0500720b */ /* 0x000fe40003f75000 */
[----:B------:R-:W-:-:S02]  /*22c20*/  IADD3 R6, PT, PT, R8, 0x80, RZ ;  /* 0x0000008008067810 */ /* 0x000fc40007ffe0ff */
[----:B------:R-:W-:Y:S02]  /*22c30*/  @P4 IADD3 R6, PT, PT, R8, -0x80, RZ ;  /* 0xffffff8008064810 */ /* 0x000fe40007ffe0ff */
[----:B-1----:R-:W-:Y:S02]  /*22c40*/  FSEL R10, R10, 1, P5 ;  /* 0x3f8000000a0a7808 */ /* 0x002fe40002800000 */
[C---:B------:R-:W-:Y:S02]  /*22c50*/  IADD3 R12, PT, PT, R7.reuse, R8, RZ ;  /* 0x00000008070c7210 */ /* 0x040fe40007ffe0ff */
[----:B------:R-:W-:Y:S01]  /*22c60*/  IADD3 R16, PT, PT, R7, R6, RZ ;  /* 0x0000000607107210 */ /* 0x000fe20007ffe0ff */
        /* <DEDUP_REMOVED lines=42> */
[C---:B------:R-:W-:Y:S01]  /*22f10*/  IADD3 R13, PT, PT, R201.reuse, R12, RZ ;  /* 0x0000000cc90d7210 */ /* 0x040fe20007ffe0ff */
[C---:B------:R-:W-:Y:S01]  /*22f20*/  FMUL.FTZ R80, R10.reuse, R80 ;  /* 0x000000500a507220 */ /* 0x040fe20000410000 */
        /* <DEDUP_REMOVED lines=9> */
[----:B------:R-:W-:Y:S01]  /*22fc0*/  FMUL.FTZ R93, R10, R93 ;  /* 0x0000005d0a5d7220 */ /* 0x000fe20000410000 */
[----:B------:R-:W-:Y:S01]  /*22fd0*/  IADD3 R201, PT, PT, R201, R16, RZ ;  /* 0x00000010c9c97210 */ /* 0x000fe20007ffe0ff */
[----:B------:R1:W-:Y:S01]  /*22fe0*/  STS.64 [R9], R68 ;  /* 0x0000004409007388 */ /* 0x0003e20000000a00 */
[----:B------:R-:W-:Y:S01]  /*22ff0*/  FSETP.NE.FTZ.AND P4, PT, R4, RZ, PT ;  /* 0x000000ff0400720b */ /* 0x000fe20003f95000 */
[C---:B------:R-:W-:Y:S01]  /*23000*/  FMUL.FTZ R96, R10.reuse, R96 ;  /* 0x000000600a607220 */ /* 0x040fe20000410000 */
[----:B------:R-:W-:Y:S01]  /*23010*/  ISETP.GE.AND P5, PT, R11, R134, PT ;  /* 0x000000860b00720c */ /* 0x000fe20003fa6270 */
[----:B------:R-:W-:Y:S01]  /*23020*/  STS.64 [R9+0x800], R70 ;  /* 0x0008004609007388 */ /* 0x000fe20000000a00 */
[C---:B------:R-:W-:Y:S01]  /*23030*/  FMUL.FTZ R97, R10.reuse, R97 ;  /* 0x000000610a617220 */ /* 0x040fe20000410000 */
[C---:B------:R-:W-:Y:S01]  /*23040*/  FMUL.FTZ R100, R10.reuse, R100 ;  /* 0x000000640a647220 */ /* 0x040fe20000410000 */
[C---:B------:R-:W-:Y:S01]  /*23050*/  FMUL.FTZ R101, R10.reuse, R101 ;  /* 0x000000650a657220 */ /* 0x040fe20000410000 */
        /* <DEDUP_REMOVED lines=14> */
[----:B------:R-:W-:Y:S01]  /*23140*/  STS.64 [R13], R76 ;  /* 0x0000004c0d007388 */ /* 0x000fe20000000a00 */
[----:B------:R-:W5:Y:S01]  /*23150*/  LDC.64 R10, c[0x0][0x430] ;  /* 0x00010c00ff0a7b82 */ /* 0x000f620000000a00 */
[----:B------:R-:W3:Y:S01]  /*23160*/  @P4 MUFU.LG2 R4, R4 ;  /* 0x0000000400044308 */ /* 0x000ee20000000c00 */
[----:B------:R-:W-:Y:S01]  /*23170*/  LEA R133, R198, R133, 0x2 ;  /* 0x00000085c6857211 */ /* 0x000fe200078e10ff */
[----:B------:R-:W-:Y:S01]  /*23180*/  STS.64 [R13+0x800], R78 ;  /* 0x0008004e0d007388 */ /* 0x000fe20000000a00 */
[----:B-1----:R-:W-:-:S02]  /*23190*/  MOV R69, 0xff800000 ;  /* 0xff80000000457802 */ /* 0x002fc40000000f00 */
[----:B------:R-:W-:Y:S01]  /*231a0*/  MOV R68, 0xff800000 ;  /* 0xff80000000447802 */ /* 0x000fe20000000f00 */
[----:B------:R-:W-:Y:S01]  /*231b0*/  STS.64 [R6], R80 ;  /* 0x0000005006007388 */ /* 0x000fe20000000a00 */
[----:B------:R-:W3:Y:S01]  /*231c0*/  LDC R7, c[0x0][0x3e0] ;  /* 0x0000f800ff077b82 */ /* 0x000ee20000000800 */
[----:B------:R-:W1:Y:S02]  /*231d0*/  @P3 MUFU.LG2 R5, R5 ;  /* 0x0000000500053308 */ /* 0x000e640000000c00 */
[----:B------:R-:W-:Y:S01]  /*231e0*/  STS.64 [R6+0x800], R82 ;  /* 0x0008005206007388 */ /* 0x000fe20000000a00 */
[----:B--2---:R-:W-:-:S03]  /*231f0*/  IADD3 R73, PT, PT, R197, 0x28, RZ ;  /* 0x00000028c5497810 */ /* 0x004fc60007ffe0ff */
[----:B------:R-:W-:Y:S01]  /*23200*/  STS.64 [R14], R84 ;  /* 0x000000540e007388 */ /* 0x000fe20000000a00 */
[----:B------:R-:W2:Y:S01]  /*23210*/  @P4 LDC R15, c[0x0][0x458] ;  /* 0x00011600ff0f4b82 */ /* 0x000ea20000000800 */
[----:B----4-:R-:W-:Y:S02]  /*23220*/  LOP3.LUT R75, R196, 0x1f80, RZ, 0xc0, !PT ;  /* 0x00001f80c44b7812 */ /* 0x010fe400078ec0ff */
[----:B------:R-:W-:Y:S04]  /*23230*/  STS.64 [R14+0x800], R86 ;  /* 0x000800560e007388 */ /* 0x000fe80000000a00 */
[----:B------:R-:W-:Y:S01]  /*23240*/  STS.64 [R16], R88 ;  /* 0x0000005810007388 */ /* 0x000fe20000000a00 */
[----:B------:R-:W4:Y:S01]  /*23250*/  @P3 LDC R18, c[0x0][0x458] ;  /* 0x00011600ff123b82 */ /* 0x000f220000000800 */
[----:B-----5:R-:W-:-:S02]  /*23260*/  IMAD R10, R10, UR10, R207 ;  /* 0x0000000a0a0a7c24 */ /* 0x020fc4000f8e02cf */
[----:B------:R-:W-:Y:S04]  /*23270*/  STS.64 [R16+0x800], R90 ;  /* 0x0008005a10007388 */ /* 0x000fe80000000a00 */
[----:B------:R-:W-:Y:S04]  /*23280*/  STS.64 [R201], R92 ;  /* 0x0000005cc9007388 */ /* 0x000fe80000000a00 */
[----:B------:R-:W-:Y:S04]  /*23290*/  STS.64 [R201+0x800], R94 ;  /* 0x0008005ec9007388 */ /* 0x000fe80000000a00 */
[----:B------:R-:W-:Y:S04]  /*232a0*/  STS.64 [R8+0x4000], R96 ;  /* 0x0040006008007388 */ /* 0x000fe80000000a00 */
[----:B------:R5:W-:Y:S04]  /*232b0*/  STS.64 [R8+0x4800], R98 ;  /* 0x0048006208007388 */ /* 0x000be80000000a00 */
[----:B------:R1:W-:Y:S04]  /*232c0*/  STS.64 [R9+0x4000], R100 ;  /* 0x0040006409007388 */ /* 0x0003e80000000a00 */
[----:B------:R1:W-:Y:S04]  /*232d0*/  STS.64 [R9+0x4800], R102 ;  /* 0x0048006609007388 */ /* 0x0003e80000000a00 */
[----:B------:R1:W-:Y:S04]  /*232e0*/  STS.64 [R12+0x4000], R104 ;  /* 0x004000680c007388 */ /* 0x0003e80000000a00 */
[----:B------:R2:W-:Y:S04]  /*232f0*/  STS.64 [R12+0x4800], R106 ;  /* 0x0048006a0c007388 */ /* 0x0005e80000000a00 */
[----:B------:R4:W-:Y:S04]  /*23300*/  STS.64 [R13+0x4000], R108 ;  /* 0x0040006c0d007388 */ /* 0x0009e80000000a00 */
[----:B------:R4:W-:Y:S01]  /*23310*/  STS.64 [R13+0x4800], R110 ;  /* 0x0048006e0d007388 */ /* 0x0009e20000000a00 */
[----:B-----5:R-:W-:-:S03]  /*23320*/  IADD3 R8, PT, PT, -R207, RZ, RZ ;  /* 0x000000ffcf087210 */ /* 0x020fc60007ffe1ff */
[----:B------:R4:W-:Y:S04]  /*23330*/  STS.64 [R6+0x4000], R124 ;  /* 0x0040007c06007388 */ /* 0x0009e80000000a00 */
[----:B------:R4:W-:Y:S01]  /*23340*/  STS.64 [R6+0x4800], R126 ;  /* 0x0048007e06007388 */ /* 0x0009e20000000a00 */
[----:B---3--:R-:W-:-:S03]  /*23350*/  IMAD R8, R7, R8, UR9 ;  /* 0x0000000907087e24 */ /* 0x008fc6000f8e0208 */
[----:B------:R3:W-:Y:S01]  /*23360*/  STS.64 [R14+0x4000], R112 ;  /* 0x004000700e007388 */ /* 0x0007e20000000a00 */
[----:B------:R-:W-:Y:S02]  /*23370*/  IMAD R8, R10, R7, R8 ;  /* 0x000000070a087224 */ /* 0x000fe400078e0208 */
[----:B------:R-:W-:Y:S01]  /*23380*/  @P4 FMUL.FTZ R7, R4, 0.69314718246459960938 ;  /* 0x3f31721804074820 */ /* 0x000fe20000410000 */
[----:B-1----:R-:W-:Y:S01]  /*23390*/  @P3 FMUL.FTZ R4, R5, 0.69314718246459960938 ;  /* 0x3f31721805043820 */ /* 0x002fe20000410000 */
[----:B------:R3:W-:Y:S01]  /*233a0*/  STS.64 [R14+0x4800], R114 ;  /* 0x004800720e007388 */ /* 0x0007e20000000a00 */
[----:B------:R-:W-:Y:S02]  /*233b0*/  IMAD R71, R8, R11, UR8 ;  /* 0x0000000808477e24 */ /* 0x000fe4000f8e020b */
[----:B--2---:R-:W-:Y:S01]  /*233c0*/  @P4 FFMA.FTZ R69, R132, R15, R7 ;  /* 0x0000000f84454223 */ /* 0x004fe20000010007 */
[----:B----4-:R-:W-:Y:S01]  /*233d0*/  @P3 FFMA.FTZ R68, R3, R18, R4 ;  /* 0x0000001203443223 */ /* 0x010fe20000010004 */
[----:B------:R3:W-:Y:S01]  /*233e0*/  STS.64 [R16+0x4000], R120 ;  /* 0x0040007810007388 */ /* 0x0007e20000000a00 */
[----:B------:R-:W-:-:S03]  /*233f0*/  IMAD R3, R71, UR4, RZ ;  /* 0x0000000447037c24 */ /* 0x000fc6000f8e02ff */
[----:B------:R3:W-:Y:S04]  /*23400*/  STS.64 [R16+0x4800], R122 ;  /* 0x0048007a10007388 */ /* 0x0007e80000000a00 */
[----:B------:R3:W-:Y:S04]  /*23410*/  STS.64 [R201+0x4000], R116 ;  /* 0x00400074c9007388 */ /* 0x0007e80000000a00 */
[----:B------:R3:W-:Y:S01]  /*23420*/  STS.64 [R201+0x4800], R118 ;  /* 0x00480076c9007388 */ /* 0x0007e20000000a00 */
[----:B------:R-:W-:Y:S06]  /*23430*/  BAR.SYNC.DEFER_BLOCKING 0x0 ;  /* 0x0000000000007b1d */ /* 0x000fec0000010000 */
[----:B------:R3:W1:Y:S04]  /*23440*/  LDS.128 R64, [R133+UR5] ;  /* 0x0000000585407984 */ /* 0x0006680008000c00 */
[----:B------:R3:W2:Y:S04]  /*23450*/  LDS.128 R60, [R133+UR5+0x800] ;  /* 0x00080005853c7984 */ /* 0x0006a80008000c00 */
        /* <DEDUP_REMOVED lines=14> */
[----:B--2-4-:R-:W-:Y:S05]  /*23540*/  @P6 BRA `(.L_x_1607) ;  /* 0x00000000002c6947 */ /* 0x014fea0003800000 */
[----:B------:R-:W2:Y:S01]  /*23550*/  LDCU.64 UR4, c[0x0][0x428] ;  /* 0x00008500ff0477ac */ /* 0x000ea20008000a00 */
[----:B------:R-:W-:Y:S01]  /*23560*/  VIADD R77, R206, -UR8 ;  /* 0x80000008ce4d7c36 */ /* 0x000fe20008000000 */
[----:B------:R-:W-:Y:S01]  /*23570*/  IADD3 R70, P3, PT, R71, R0, RZ ;  /* 0x0000000047467210 */ /* 0x000fe20007f7e0ff */
[----:B------:R-:W-:-:S03]  /*23580*/  VIADD R72, R0, 0x8 ;  /* 0x0000000800487836 */ /* 0x000fc60000000000 */
[-C--:B------:R-:W-:Y:S02]  /*23590*/  ISETP.GE.AND P6, PT, R0, R77.reuse, PT ;  /* 0x0000004d0000720c */ /* 0x080fe40003fc6270 */
[----:B------:R-:W-:Y:S02]  /*235a0*/  ISETP.GE.AND P4, PT, R72, R77, PT ;  /* 0x0000004d4800720c */ /* 0x000fe40003f86270 */
[----:B------:R-:W-:Y:S02]  /*235b0*/  LEA.HI.X.SX32 R71, R71, RZ, 0x1, P3 ;  /* 0x000000ff47477211 */ /* 0x000fe400018f0eff */
[----:B--2---:R-:W-:-:S04]  /*235c0*/  LEA R76, P3, R70, UR4, 0x2 ;  /* 0x00000004464c7c11 */ /* 0x004fc8000f8610ff */
[----:B------:R-:W-:-:S05]  /*235d0*/  LEA.HI.X R77, R70, UR5, R71, 0x2, P3 ;  /* 0x00000005464d7c11 */ /* 0x000fca00098f1447 */
[----:B------:R2:W-:Y:S04]  /*235e0*/  @!P6 STG.E desc[UR6][R76.64], R69 ;  /* 0x000000454c00e986 */ /* 0x0005e8000c101906 */
[----:B------:R2:W-:Y:S02]  /*235f0*/  @!P4 STG.E desc[UR6][R76.64+0x20], R68 ;  /* 0x000020444c00c986 */ /* 0x0005e4000c101906 */
.L_x_1607:
[----:B------:R-:W-:Y:S05]  /*23600*/  BSYNC.RECONVERGENT B0 ;  /* 0x0000000000007941 */ /* 0x000fea0003800200 */
.L_x_1606:
[----:B------:R-:W-:Y:S01]  /*23610*/  ISETP.GE.AND P6, PT, R197, R134, PT ;  /* 0x00000086c500720c */ /* 0x000fe20003fc6270 */
[----:B------:R-:W-:Y:S01]  /*23620*/  BSSY.RECONVERGENT B0, `(.L_x_1608) ;  /* 0x0000011000007945 */ /* 0x000fe20003800200 */
[----:B------:R-:W-:Y:S01]  /*23630*/  LOP3.LUT R0, R75, 0x3c, R2, 0xf8, !PT ;  /* 0x0000003c4b007812 */ /* 0x000fe200078ef802 */
[----:B------:R-:W-:Y:S01]  /*23640*/  VIADD R71, R197, 0x30 ;  /* 0x00000030c5477836 */ /* 0x000fe20000000000 */
[----:B------:R-:W-:Y:S02]  /*23650*/  LOP3.LUT R70, R2, 0x3c, RZ, 0xc0, !PT ;  /* 0x0000003c02467812 */ /* 0x000fe400078ec0ff */
[----:B--2---:R-:W-:Y:S02]  /*23660*/  IADD3 R69, P3, PT, R3, R0, RZ ;  /* 0x0000000003457210 */ /* 0x004fe40007f7e0ff */
[----:B------:R-:W-:Y:S02]  /*23670*/  ISETP.GE.AND P4, PT, R73, R134, PT ;  /* 0x000000864900720c */ /* 0x000fe40003f86270 */
[----:B------:R-:W-:-:S02]  /*23680*/  LOP3.LUT R0, R70, 0x40, RZ, 0xfc, !PT ;  /* 0x0000004046007812 */ /* 0x000fc400078efcff */
[----:B------:R-:W-:Y:S01]  /*23690*/  LEA.HI.X.SX32 R68, R3, RZ, 0x1, P3 ;  /* 0x000000ff03447211 */ /* 0x000fe200018f0eff */
[----:B------:R-:W-:Y:S08]  /*236a0*/  @P6 BRA `(.L_x_1609) ;  /* 0x0000000000206947 */ /* 0x000ff00003800000 */
[----:B------:R-:W2:Y:S01]  /*236b0*/  LDCU.64 UR4, c[0x0][0x3f8] ;  /* 0x00007f00ff0477ac */ /* 0x000ea20008000a00 */
[----:B------:R-:W4:Y:S01]  /*236c0*/  LDCU UR8, c[0x0][0x440] ;  /* 0x00008800ff0877ac */ /* 0x000f220008000800 */
[----:B--2---:R-:W-:-:S04]  /*236d0*/  LEA R2, P3, R69, UR4, 0x2 ;  /* 0x0000000445027c11 */ /* 0x004fc8000f8610ff */
[----:B------:R-:W-:Y:S02]  /*236e0*/  LEA.HI.X R3, R69, UR5, R68, 0x2, P3 ;  /* 0x0000000545037c11 */ /* 0x000fe400098f1444 */
[----:B----4-:R-:W-:Y:S02]  /*236f0*/  ISETP.GE.AND P6, PT, R70, UR8, PT ;  /* 0x0000000846007c0c */ /* 0x010fe4000bfc6270 */
[----:B------:R-:W-:-:S11]  /*23700*/  ISETP.GE.AND P3, PT, R0, UR8, PT ;  /* 0x0000000800007c0c */ /* 0x000fd6000bf66270 */
[----:B-1----:R2:W-:Y:S04]  /*23710*/  @!P6 STG.E.128 desc[UR6][R2.64], R64 ;  /* 0x000000400200e986 */ /* 0x0025e8000c101d06 */
[----:B------:R2:W-:Y:S02]  /*23720*/  @!P3 STG.E.128 desc[UR6][R2.64+0x100], R32 ;  /* 0x000100200200b986 */ /* 0x0005e4000c101d06 */
.L_x_1609:
[----:B------:R-:W-:Y:S05]  /*23730*/  BSYNC.RECONVERGENT B0 ;  /* 0x0000000000007941 */ /* 0x000fea0003800200 */
.L_x_1608:
[----:B------:R-:W-:Y:S01]  /*23740*/  BSSY.RECONVERGENT B0, `(.L_x_1610) ;  /* 0x0000011000007945 */ /* 0x000fe20003800200 */
[----:B------:R-:W-:Y:S02]  /*23750*/  ISETP.GE.AND P3, PT, R71, R134, PT ;  /* 0x000000864700720c */ /* 0x000fe40003f66270 */
[----:B------:R-:W-:Y:S01]  /*23760*/  IADD3 R197, PT, PT, R197, 0x38, RZ ;  /* 0x00000038c5c57810 */ /* 0x000fe20007ffe0ff */
[----:B------:R-:W-:Y:S05]  /*23770*/  @P2 BRA `(.L_x_1611) ;  /* 0x0000000000342947 */ /* 0x000fea0003800000 */
[----:B------:R-:W4:Y:S01]  /*23780*/  LDCU UR4, c[0x0][0x440] ;  /* 0x00008800ff0477ac */ /* 0x000f220008000800 */
[----:B-12---:R-:W-:Y:S02]  /*23790*/  P2R R32, PR, RZ, 0x1 ;  /* 0x00000001ff207803 */ /* 0x006fe40000000000 */
        /* <DEDUP_REMOVED lines=11> */
.L_x_1611:
[----:B------:R-:W-:Y:S05]  /*23850*/  BSYNC.RECONVERGENT B0 ;  /* 0x0000000000007941 */ /* 0x000fea0003800200 */
.L_x_1610:
[----:B------:R-:W-:Y:S01]  /*23860*/  BSSY.RECONVERGENT B0, `(.L_x_1612) ;  /* 0x0000010000007945 */ /* 0x000fe20003800200 */
[----:B------:R-:W-:-:S03]  /*23870*/  ISETP.GE.AND P2, PT, R197, R134, PT ;  /* 0x00000086c500720c */ /* 0x000fc60003f46270 */
[----:B------:R-:W-:Y:S10]  /*23880*/  @P1 BRA `(.L_x_1613) ;  /* 0x0000000000341947 */ /* 0x000ff40003800000 */
[----:B------:R-:W5:Y:S01]  /*23890*/  LDCU UR4, c[0x0][0x440] ;  /* 0x00008800ff0477ac */ /* 0x000f620008000800 */
[----:B-1--4-:R-:W-:Y:S02]  /*238a0*/  P2R R28, PR, RZ, 0x1 ;  /* 0x00000001ff1c7803 */ /* 0x012fe40000000000 */
[----:B-----5:R-:W-:Y:S02]  /*238b0*/  ISETP.GE.AND P0, PT, R70, UR4, PT ;  /* 0x0000000446007c0c */ /* 0x020fe4000bf06270 */
[----:B------:R-:W-:-:S11]  /*238c0*/  ISETP.GE.AND P6, PT, R0, UR4, PT ;  /* 0x0000000400007c0c */ /* 0x000fd6000bfc6270 */
[----:B--2---:R-:W1:Y:S02]  /*238d0*/  @!P0 LDC.64 R2, c[0x0][0x3f8] ;  /* 0x0000fe00ff028b82 */ /* 0x004e640000000a00 */
        /* <DEDUP_REMOVED lines=8> */
.L_x_1613:
[----:B------:R-:W-:Y:S05]  /*23960*/  BSYNC.RECONVERGENT B0 ;  /* 0x0000000000007941 */ /* 0x000fea0003800200 */
.L_x_1612:
        /* <DEDUP_REMOVED lines=13> */
.L_x_1615:
[----:B------:R-:W-:Y:S05]  /*23a40*/  BSYNC.RECONVERGENT B0 ;  /* 0x0000000000007941 */ /* 0x000fea0003800200 */
.L_x_1614:
[----:B------:R-:W-:Y:S04]  /*23a50*/  BSSY.RECONVERGENT B0, `(.L_x_1616) ;  /* 0x000000d000007945 */ /* 0x000fe80003800200 */
[----:B------:R-:W-:Y:S05]  /*23a60*/  @P5 BRA `(.L_x_1617) ;  /* 0x00000000002c5947 */ /* 0x000fea0003800000 */
[----:B------:R-:W5:Y:S02]  /*23a70*/  LDCU UR4, c[0x0][0x440] ;  /* 0x00008800ff0477ac */ /* 0x000f640008000800 */
[----:B-----5:R-:W-:Y:S02]  /*23a80*/  ISETP.GE.AND P6, PT, R70, UR4, PT ;  /* 0x0000000446007c0c */ /* 0x020fe4000bfc6270 */
[----:B------:R-:W-:-:S11]  /*23a90*/  ISETP.GE.AND P1, PT, R0, UR4, PT ;  /* 0x0000000400007c0c */ /* 0x000fd6000bf26270 */
[----:B-1----:R-:W1:Y:S08]  /*23aa0*/  @!P6 LDC.64 R20, c[0x0][0x3f8] ;  /* 0x0000fe00ff14eb82 */ /* 0x002e700000000a00 */
[----:B--2-4-:R-:W2:Y:S01]  /*23ab0*/  @!P1 LDC.64 R2, c[0x0][0x3f8] ;  /* 0x0000fe00ff029b82 */ /* 0x014ea20000000a00 */
[----:B-1----:R-:W-:-:S04]  /*23ac0*/  @!P6 LEA R20, P5, R69, R20, 0x2 ;  /* 0x000000144514e211 */ /* 0x002fc800078a10ff */
[C---:B------:R-:W-:Y:S02]  /*23ad0*/  @!P6 LEA.HI.X R21, R69.reuse, R21, R68, 0x2, P5 ;  /* 0x000000154515e211 */ /* 0x040fe400028f1444 */
[----:B--2---:R-:W-:-:S03]  /*23ae0*/  @!P1 LEA R2, P0, R69, R2, 0x2 ;  /* 0x0000000245029211 */ /* 0x004fc600078010ff */
[----:B------:R1:W-:Y:S01]  /*23af0*/  @!P6 STG.E.128 desc[UR6][R20.64+0x4000], R48 ;  /* 0x004000301400e986 */ /* 0x0003e2000c101d06 */
[----:B------:R-:W-:-:S05]  /*23b00*/  @!P1 LEA.HI.X R3, R69, R3, R68, 0x2, P0 ;  /* 0x0000000345039211 */ /* 0x000fca00000f1444 */
[----:B------:R1:W-:Y:S04]  /*23b10*/  @!P1 STG.E.128 desc[UR6][R2.64+0x4100], R16 ;  /* 0x0041001002009986 */ /* 0x0003e8000c101d06 */
.L_x_1617:
[----:B------:R-:W-:Y:S05]  /*23b20*/  BSYNC.RECONVERGENT B0 ;  /* 0x0000000000007941 */ /* 0x000fea0003800200 */
.L_x_1616:
[----:B------:R-:W-:Y:S04]  /*23b30*/  BSSY.RECONVERGENT B0, `(.L_x_1618) ;  /* 0x000000d000007945 */ /* 0x000fe80003800200 */
[----:B------:R-:W-:Y:S05]  /*23b40*/  @P4 BRA `(.L_x_1619) ;  /* 0x00000000002c4947 */ /* 0x000fea0003800000 */
[----:B------:R-:W5:Y:S02]  /*23b50*/  LDCU UR4, c[0x0][0x440] ;  /* 0x00008800ff0477ac */ /* 0x000f640008000800 */
[----:B-----5:R-:W-:Y:S02]  /*23b60*/  ISETP.GE.AND P5, PT, R70, UR4, PT ;  /* 0x0000000446007c0c */ /* 0x020fe4000bfa6270 */
[----:B------:R-:W-:-:S11]  /*23b70*/  ISETP.GE.AND P1, PT, R0, UR4, PT ;  /* 0x0000000400007c0c */ /* 0x000fd6000bf26270 */
[----:B-1-3--:R-:W1:Y:S08]  /*23b80*/  @!P5 LDC.64 R16, c[0x0][0x3f8] ;  /* 0x0000fe00ff10db82 */ /* 0x00ae700000000a00 */
[----:B--2-4-:R-:W2:Y:S01]  /*23b90*/  @!P1 LDC.64 R2, c[0x0][0x3f8] ;  /* 0x0000fe00ff029b82 */ /* 0x014ea20000000a00 */
[----:B-1----:R-:W-:-:S04]  /*23ba0*/  @!P5 LEA R16, P4, R69, R16, 0x2 ;  /* 0x000000104510d211 */ /* 0x002fc800078810ff */
[C---:B------:R-:W-:Y:S02]  /*23bb0*/  @!P5 LEA.HI.X R17, R69.reuse, R17, R68, 0x2, P4 ;  /* 0x000000114511d211 */ /* 0x040fe400020f1444 */
[----:B--2---:R-:W-:-:S03]  /*23bc0*/  @!P1 LEA R2, P0, R69, R2, 0x2 ;  /* 0x0000000245029211 */ /* 0x004fc600078010ff */
[----:B------:R1:W-:Y:S01]  /*23bd0*/  @!P5 STG.E.128 desc[UR6][R16.64+0x5000], R44 ;  /* 0x0050002c1000d986 */ /* 0x0003e2000c101d06 */
[----:B------:R-:W-:-:S05]  /*23be0*/  @!P1 LEA.HI.X R3, R69, R3, R68, 0x2, P0 ;  /* 0x0000000345039211 */ /* 0x000fca00000f1444 */
[----:B------:R1:W-:Y:S04]  /*23bf0*/  @!P1 STG.E.128 desc[UR6][R2.64+0x5100], R12 ;  /* 0x0051000c02009986 */ /* 0x0003e8000c101d06 */
.L_x_1619:
[----:B------:R-:W-:Y:S05]  /*23c00*/  BSYNC.RECONVERGENT B0 ;  /* 0x0000000000007941 */ /* 0x000fea0003800200 */
.L_x_1618:
        /* <DEDUP_REMOVED lines=13> */
.L_x_1621:
[----:B------:R-:W-:Y:S05]  /*23ce0*/  BSYNC.RECONVERGENT B0 ;  /* 0x0000000000007941 */ /* 0x000fea0003800200 */
.L_x_1620:
        /* <DEDUP_REMOVED lines=14> */
.L_x_1622:
        /* <DEDUP_REMOVED lines=11> */
.L_x_7216:


//--------------------- .text._ZN5flash24flash_fwd_splitkv_kernelI23Flash_fwd_kernel_traitsILi128ELi64ELi128ELi4ELb0ELb0EN7cutlass6half_tE19Flash_kernel_traitsILi128ELi64ELi128ELi4ES3_EELb1ELb0ELb0ELb0ELb0ELb1ELb1ELb1EEEvNS_16Flash_fwd_paramsE --------------------------
	.section	.text._ZN5flash24flash_fwd_splitkv_kernelI23Flash_fwd_kernel_traitsILi128ELi64ELi128ELi4ELb0ELb0EN7cutlass6half_tE19Flash_kernel_traitsILi128ELi64ELi128ELi4ES3_EELb1ELb0ELb0ELb0ELb0ELb1ELb1ELb1EEEvNS_16Flash_fwd_paramsE,"ax",@progbits
	.align	128
        .global         _ZN5flash24flash_fwd_splitkv_kernelI23Flash_fwd_kernel_traitsILi128ELi64ELi128ELi4ELb0ELb0EN7cutlass6half_tE19Flash_kernel_traitsILi128ELi64ELi128ELi4ES3_EELb1ELb0ELb0ELb0ELb0ELb1ELb1ELb1EEEvNS_16Flash_fwd_paramsE
        .type           _ZN5flash24flash_fwd_splitkv_kernelI23Flash_fwd_kernel_traitsILi128ELi64ELi128ELi4ELb0ELb0EN7cutlass6half_tE19Flash_kernel_traitsILi128ELi64ELi128ELi4ES3_EELb1ELb0ELb0ELb0ELb0ELb1ELb1ELb1EEEvNS_16Flash_fwd_paramsE,@function
        .size           _ZN5flash24flash_fwd_splitkv_kernelI23Flash_fwd_kernel_traitsILi128ELi64ELi128ELi4ELb0ELb0EN7cutlass6half_tE19Flash_kernel_traitsILi128ELi64ELi128ELi4ES3_EELb1ELb0ELb0ELb0ELb0ELb1ELb1ELb1EEEvNS_16Flash_fwd_paramsE,(.L_x_7217 - _ZN5flash24flash_fwd_splitkv_kernelI23Flash_fwd_kernel_traitsILi128ELi64ELi128ELi4ELb0ELb0EN7cutlass6half_tE19Flash_kernel_traitsILi128ELi64ELi128ELi4ES3_EELb1ELb0ELb0ELb0ELb0ELb1ELb1ELb1EEEvNS_16Flash_fwd_paramsE)
        .other          _ZN5flash24flash_fwd_splitkv_kernelI23Flash_fwd_kernel_traitsILi128ELi64ELi128ELi4ELb0ELb0EN7cutlass6half_tE19Flash_kernel_traitsILi128ELi64ELi128ELi4ES3_EELb1ELb0ELb0ELb0ELb0ELb1ELb1ELb1EEEvNS_16Flash_fwd_paramsE,@"STO_CUDA_ENTRY STV_DEFAULT"
_ZN5flash24flash_fwd_splitkv_kernelI23Flash_fwd_kernel_traitsILi128ELi64ELi128ELi4ELb0ELb0EN7cutlass6half_tE19Flash_kernel_traitsILi128ELi64ELi128ELi4ES3_EELb1ELb0ELb0ELb0ELb0ELb1ELb1ELb1EEEvNS_16Flash_fwd_paramsE:
.text._ZN5flash24flash_fwd_splitkv_kernelI23Flash_fwd_kernel_traitsILi128ELi64ELi128ELi4ELb0ELb0EN7cutlass6half_tE19Flash_kernel_traitsILi128ELi64ELi128ELi4ES3_EELb1ELb0ELb0ELb0ELb0ELb1ELb1ELb1EEEvNS_16Flash_fwd_paramsE:
[----:B------:R-:W-:Y:S08]  /*0000*/  LDC R1, c[0x0][0x37c] ;  /* 0x0000df00ff017b82 */ /* 0x000ff00000000800 */
[----:B------:R-:W1:Y:S01]  /*0010*/  LDC R6, c[0x0][0x3e0] ;  /* 0x0000f800ff067b82 */ /* 0x000e620000000800 */
[----:B------:R-:W2:Y:S01]  /*0020*/  S2R R7, SR_CTAID.Z ;  /* 0x0000000000077919 */ /* 0x000ea20000002700 */
[----:B------:R-:W-:Y:S01]  /*0030*/  IMAD.MOV.U32 R2, RZ, RZ, RZ ;  /* 0x000000ffff027224 */ /* 0x000fe200078e00ff */
[----:B------:R-:W3:Y:S01]  /*0040*/  LDCU.64 UR6, c[0x0][0x358] ;  /* 0x00006b00ff0677ac */ /* 0x000ee20008000a00 */
[----:B------:R-:W-:Y:S01]  /*0050*/  IMAD.MOV.U32 R12, RZ, RZ, -0x1 ;  /* 0xffffffffff0c7424 */ /* 0x000fe200078e00ff */
[----:B------:R-:W4:Y:S03]  /*0060*/  LDCU.64 UR4, c[0x0][0x470] ;  /* 0x00008e00ff0477ac */ /* 0x000f260008000a00 */
[----:B------:R-:W3:Y:S01]  /*0070*/  LDC.64 R8, c[0x0][0x460] ;  /* 0x00011800ff087b82 */ /* 0x000ee20000000a00 */
[----:B-1----:R-:W1:Y:S01]  /*0080*/  I2F.U32.RP R4, R6 ;  /* 0x0000000600047306 */ /* 0x002e620000209000 */
[----:B------:R-:W-:-:S07]  /*0090*/  ISETP.NE.U32.AND P2, PT, R6, RZ, PT ;  /* 0x000000ff0600720c */ /* 0x000fce0003f45070 */
[----:B-1----:R-:W1:Y:S02]  /*00a0*/  MUFU.RCP R3, R4 ;  /* 0x0000000400037308 */ /* 0x002e640000001000 */
[----:B-1----:R-:W-:-:S06]  /*00b0*/  VIADD R3, R3, 0xffffffe ;  /* 0x0ffffffe03037836 */ /* 0x002fcc0000000000 */
[----:B------:R-:W1:Y:S02]  /*00c0*/  F2I.FTZ.U32.TRUNC.NTZ R3, R3 ;  /* 0x0000000300037305 */ /* 0x000e64000021f000 */
[----:B-1----:R-:W-:-:S04]  /*00d0*/  IMAD.MOV R0, RZ, RZ, -R3 ;  /* 0x000000ffff007224 */ /* 0x002fc800078e0a03 */
        /* <DEDUP_REMOVED lines=16> */
[----:B--2---:R-:W-:Y:S02]  /*01e0*/  ISETP.NE.U32.AND P3, PT, R2, RZ, PT ;  /* 0x000000ff0200720c */ /* 0x004fe40003f65070 */
        /* <DEDUP_REMOVED lines=15> */
[----:B------:R-:W-:-:S03]  /*02e0*/  IADD3.X R129, PT, PT, R4, UR5, RZ, P2, !PT ;  /* 0x0000000504817c10 */ /* 0x000fc600097fe4ff */
[----:B------:R2:W5:Y:S06]  /*02f0*/  @P3 LDG.E R11, desc[UR6][R10.64] ;  /* 0x000000060a0b3981 */ /* 0x00056c000c1e1900 */
[----:B------:R2:W5:Y:S01]  /*0300*/  @P4 LDG.E R0, desc[UR6][R128.64] ;  /* 0x0000000680004981 */ /* 0x000562000c1e1900 */
[----:B---3--:R-:W-:Y:S01]  /*0310*/  ISETP.NE.AND P2, PT, RZ, UR4, PT ;  /* 0x00000004ff007c0c */ /* 0x008fe2000bf45270 */
[----:B-1----:R-:W-:Y:S01]  /*0320*/  IMAD.MOV.U32 R9, RZ, RZ, -0x1 ;  /* 0xffffffffff097424 */ /* 0x002fe200078e00ff */
[----:B----4-:R-:W-:Y:S02]  /*0330*/  ISETP.EQ.U32.AND P5, PT, R2, RZ, PT ;  /* 0x000000ff0200720c */ /* 0x010fe40003fa2070 */
[----:B------:R-:W-:-:S02]  /*0340*/  IADD3 R16, P0, PT, R5, R2, RZ ;  /* 0x0000000205107210 */ /* 0x000fc40007f1e0ff */
[----:B------:R-:W-:-:S03]  /*0350*/  ISETP.EQ.OR.EX P5, PT, R3, RZ, !P2, P5 ;  /* 0x000000ff0300720c */ /* 0x000fc600057a2750 */
[----:B------:R-:W-:-:S10]  /*0360*/  IMAD.X R17, R4, 0x1, R3, P0 ;  /* 0x0000000104117824 */ /* 0x000fd400000e0603 */
[----:B------:R1:W5:Y:S01]  /*0370*/  @!P5 LDG.E R9, desc[UR6][R16.64] ;  /* 0x000000061009d981 */ /* 0x000362000c1e1900 */
[----:B------:R-:W3:Y:S01]  /*0380*/  @!P1 LDC R217, c[0x0][0x434] ;  /* 0x00010d00ffd99b82 */ /* 0x000ee20000000800 */
[----:B------:R-:W-:Y:S01]  /*0390*/  ISETP.NE.U32.AND P0, PT, R2, RZ, PT ;  /* 0x000000ff0200720c */ /* 0x000fe20003f05070 */
[----:B------:R-:W4:Y:S03]  /*03a0*/  S2R R13, SR_CTAID.X ;  /* 0x00000000000d7919 */ /* 0x000f260000002500 */
[----:B------:R-:W-:Y:S01]  /*03b0*/  ISETP.NE.AND.EX P0, PT, R3, RZ, PT, P0 ;  /* 0x000000ff0300720c */ /* 0x000fe20003f05300 */
[----:B----4-:R-:W-:Y:S02]  /*03c0*/  IMAD.SHL.U32 R68, R13, 0x40, RZ ;  /* 0x000000400d447824 */ /* 0x010fe400078e00ff */
[----:B--2---:R-:W-:-:S10]  /*03d0*/  @P1 IMAD.IADD R217, R15, 0x1, -R12 ;  /* 0x000000010fd91824 */ /* 0x004fd400078e0a0c */
[----:B------:R-:W2:Y:S01]  /*03e0*/  @!P0 LDC R15, c[0x0][0x438] ;  /* 0x00010e00ff0f8b82 */ /* 0x000ea20000000800 */
[----:B---3--:R-:W-:Y:S01]  /*03f0*/  ISETP.GT.AND P1, PT, R217, R68, PT ;  /* 0x00000044d900720c */ /* 0x008fe20003f24270 */
[----:B-1----:R-:W-:-:S12]  /*0400*/  @!P0 BRA `(.L_x_1623) ;  /* 0x00000000000c8947 */ /* 0x002fd80003800000 */
[----:B------:R-:W2:Y:S02]  /*0410*/  @P2 LDG.E R2, desc[UR6][R16.64+0x4] ;  /* 0x0000040610022981 */ /* 0x000ea4000c1e1900 */
[----:B--2--5:R-:W-:-:S06]  /*0420*/  @P2 IADD3 R15, PT, PT, R2, -R9, RZ ;  /* 0x80000009020f2210 */ /* 0x024fcc0007ffe0ff */
[----:B------:R1:W5:Y:S02]  /*0430*/  @!P2 LDG.E R15, desc[UR6][R16.64] ;  /* 0x00000006100fa981 */ /* 0x000364000c1e1900 */
.L_x_1623:
[----:B------:R-:W-:Y:S05]  /*0440*/  @!P1 EXIT ;  /* 0x000000000000994d */ /* 0x000fea0003800000 */
[----:B------:R-:W3:Y:S01]  /*0450*/  LDC R8, c[0x0][0x374] ;  /* 0x0000dd00ff087b82 */ /* 0x000ee20000000800 */
[--C-:B--2--5:R-:W-:Y:S01]  /*0460*/  IMAD.IADD R70, R15, 0x1, -R0.reuse ;  /* 0x000000010f467824 */ /* 0x124fe200078e0a00 */
[----:B------:R-:W2:Y:S01]  /*0470*/  S2R R67, SR_TID.X ;  /* 0x0000000000437919 */ /* 0x000ea20000002100 */
[----:B------:R-:W-:-:S05]  /*0480*/  @P3 IMAD.IADD R64, R11, 0x1, -R0 ;  /* 0x000000010b403824 */ /* 0x000fca00078e0a00 */
[----:B------:R-:W4:Y:S01]  /*0490*/  LDC R2, c[0x0][0x438] ;  /* 0x00010e00ff027b82 */ /* 0x000f220000000800 */
[-C--:B---3--:R-:W-:Y:S02]  /*04a0*/  IABS R14, R8.reuse ;  /* 0x00000008000e7213 */ /* 0x088fe40000000000 */
[----:B------:R-:W-:Y:S02]  /*04b0*/  IABS R19, R8 ;  /* 0x0000000800137213 */ /* 0x000fe40000000000 */
[----:B------:R-:W3:Y:S03]  /*04c0*/  I2F.RP R10, R14 ;  /* 0x0000000e000a7306 */ /* 0x000ee60000209400 */
[----:B------:R-:W-:Y:S02]  /*04d0*/  IMAD.MOV R19, RZ, RZ, -R19 ;  /* 0x000000ffff137224 */ /* 0x000fe400078e0a13 */
[----:B----4-:R-:W-:-:S05]  /*04e0*/  VIADD R2, R2, 0x7f ;  /* 0x0000007f02027836 */ /* 0x010fca0000000000 */
[----:B-1----:R-:W-:-:S04]  /*04f0*/  SHF.R.S32.HI R17, RZ, 0x1f, R2 ;  /* 0x0000001fff117819 */ /* 0x002fc80000011402 */
[----:B------:R-:W-:Y:S01]  /*0500*/  LEA.HI R17, R17, R2, RZ, 0x7 ;  /* 0x0000000211117211 */ /* 0x000fe200078f38ff */
[----:B---3--:R-:W1:Y:S03]  /*0510*/  MUFU.RCP R20, R10 ;  /* 0x0000000a00147308 */ /* 0x008e660000001000 */
        /* <DEDUP_REMOVED lines=15> */
[----:B------:R-:W3:-:S12]  /*0610*/  @!P3 LDC R16, c[0x0][0x43c] ;  /* 0x00010f00ff10bb82 */ /* 0x000ed80000000800 */
        /* <DEDUP_REMOVED lines=8> */
[----:B---3--:R-:W-:Y:S01]  /*06a0*/  @!P3 SEL R3, R16, RZ, P2 ;  /* 0x000000ff1003b207 */ /* 0x008fe20001000000 */
[----:B------:R-:W-:-:S04]  /*06b0*/  VIADD R16, R13, 0x1 ;  /* 0x000000010d107836 */ /* 0x000fc80000000000 */
[----:B------:R-:W-:Y:S02]  /*06c0*/  @!P3 IMAD.IADD R64, R70, 0x1, R3 ;  /* 0x000000014640b824 */ /* 0x000fe400078e0203 */
[----:B------:R-:W-:Y:S02]  /*06d0*/  @P5 VIADD R10, R10, 0x1 ;  /* 0x000000010a0a5836 */ /* 0x000fe40000000000 */
[----:B------:R-:W-:Y:S02]  /*06e0*/  VIADD R3, R64, 0x7f ;  /* 0x0000007f40037836 */ /* 0x000fe40000000000 */
[----:B------:R-:W-:Y:S02]  /*06f0*/  IMAD R16, R16, 0x40, -R217 ;  /* 0x0000004010107824 */ /* 0x000fe400078e0ad9 */
[----:B------:R-:W-:Y:S01]  /*0700*/  @!P0 IMAD.MOV R10, RZ, RZ, -R10 ;  /* 0x000000ffff0a8224 */ /* 0x000fe200078e0a0a */
[----:B------:R-:W-:Y:S02]  /*0710*/  @!P1 LOP3.LUT R10, RZ, R8, RZ, 0x33, !PT ;  /* 0x00000008ff0a9212 */ /* 0x000fe400078e33ff */
[----:B------:R-:W-:-:S02]  /*0720*/  SHF.R.S32.HI R8, RZ, 0x1f, R3 ;  /* 0x0000001fff087819 */ /* 0x000fc40000011403 */
[----:B----4-:R-:W-:Y:S02]  /*0730*/  IADD3 R14, PT, PT, R3, R14, R16 ;  /* 0x0000000e030e7210 */ /* 0x010fe40007ffe010 */
[----:B------:R-:W-:Y:S02]  /*0740*/  LEA.HI R3, R8, R3, RZ, 0x7 ;  /* 0x0000000308037211 */ /* 0x000fe400078f38ff */
[----:B------:R-:W-:Y:S02]  /*0750*/  SHF.R.S32.HI R11, RZ, 0x1f, R14 ;  /* 0x0000001fff0b7819 */ /* 0x000fe4000001140e */
[----:B------:R-:W-:Y:S01]  /*0760*/  SHF.R.S32.HI R3, RZ, 0x7, R3 ;  /* 0x00000007ff037819 */ /* 0x000fe20000011403 */
[----:B-1----:R-:W-:Y:S01]  /*0770*/  IMAD R216, R10, R2, RZ ;  /* 0x000000020ad87224 */ /* 0x002fe200078e02ff */
[----:B------:R-:W-:-:S04]  /*0780*/  LEA.HI R11, R11, R14, RZ, 0x7 ;  /* 0x0000000e0b0b7211 */ /* 0x000fc800078f38ff */
[----:B------:R-:W-:Y:S02]  /*0790*/  SHF.R.S32.HI R11, RZ, 0x7, R11 ;  /* 0x00000007ff0b7819 */ /* 0x000fe4000001140b */
[----:B------:R-:W-:Y:S01]  /*07a0*/  VIADDMNMX R10, R216, R10, R3, PT ;  /* 0x0000000ad80a7246 */ /* 0x000fe20003800103 */
[----:B------:R-:W-:-:S03]  /*07b0*/  IMAD.MOV R3, RZ, RZ, -R219 ;  /* 0x000000ffff037224 */ /* 0x000fc600078e0adb */
[----:B------:R-:W-:Y:S01]  /*07c0*/  VIMNMX R61, PT, PT, R10, R11, PT ;  /* 0x0000000b0a3d7248 */ /* 0x000fe20003fe0100 */
[----:B------:R-:W-:-:S03]  /*07d0*/  IMAD R7, R6, R3, R7 ;  /* 0x0000000306077224 */ /* 0x000fc600078e0207 */
[----:B------:R-:W-:-:S13]  /*07e0*/  ISETP.GE.AND P0, PT, R216, R61, PT ;  /* 0x0000003dd800720c */ /* 0x000fda0003f06270 */
[----:B--2---:R-:W-:Y:S05]  /*07f0*/  @!P0 BRA `(.L_x_1624) ;  /* 0x0000000800ac8947 */ /* 0x004fea0003800000 */
        /* <DEDUP_REMOVED lines=18> */
[----:B-1----:R-:W-:Y:S02]  /*0920*/  IMAD R4, R2, R4, R219 ;  /* 0x0000000402047224 */ /* 0x002fe400078e02db */
[----:B------:R-:W-:-:S02]  /*0930*/  IMAD.SHL.U32 R2, R67, 0x8, RZ ;  /* 0x0000000843027824 */ /* 0x000fc400078e00ff */
[----:B------:R-:W-:-:S03]  /*0940*/  IMAD R7, R4, R6, R7 ;  /* 0x0000000604077224 */ /* 0x000fc600078e0207 */
[----:B------:R-:W-:Y:S01]  /*0950*/  LOP3.LUT R9, R11, 0x1f80, R2, 0xf8, !PT ;  /* 0x00001f800b097812 */ /* 0x000fe200078ef802 */
        /* <DEDUP_REMOVED lines=13> */
.L_x_1626:
[----:B------:R-:W-:Y:S05]  /*0a30*/  BSYNC.RECONVERGENT B0 ;  /* 0x0000000000007941 */ /* 0x000fea0003800200 */
.L_x_1625:
        /* <DEDUP_REMOVED lines=15> */
.L_x_1628:
[----:B------:R-:W-:Y:S05]  /*0b30*/  BSYNC.RECONVERGENT B0 ;  /* 0x0000000000007941 */ /* 0x000fea0003800200 */
.L_x_1627:
        /* <DEDUP_REMOVED lines=15> */
.L_x_1630:
[----:B------:R-:W-:Y:S05]  /*0c30*/  BSYNC.RECONVERGENT B0 ;  /* 0x0000000000007941 */ /* 0x000fea0003800200 */
.L_x_1629:
        /* <DEDUP_REMOVED lines=14> */
.L_x_1632:
[----:B------:R-:W-:Y:S05]  /*0d20*/  BSYNC.RECONVERGENT B0 ;  /* 0x0000000000007941 */ /* 0x000fea0003800200 */
.L_x_1631:
        /* <DEDUP_REMOVED lines=13> */
.L_x_1634:
[----:B------:R-:W-:Y:S05]  /*0e00*/  BSYNC.RECONVERGENT B0 ;  /* 0x0000000000007941 */ /* 0x000fea0003800200 */
.L_x_1633:
        /* <DEDUP_REMOVED lines=13> */
.L_x_1636:
[----:B------:R-:W-:Y:S05]  /*0ee0*/  BSYNC.RECONVERGENT B0 ;  /* 0x0000000000007941 */ /* 0x000fea0003800200 */
.L_x_1635:
        /* <DEDUP_REMOVED lines=13> */
.L_x_1638:
[----:B------:R-:W-:Y:S05]  /*0fc0*/  BSYNC.RECONVERGENT B0 ;  /* 0x0000000000007941 */ /* 0x000fea0003800200 */
.L_x_1637:
        /* <DEDUP_REMOVED lines=13> */
.L_x_1640:
[----:B------:R-:W-:Y:S05]  /*10a0*/  BSYNC.RECONVERGENT B0 ;  /* 0x0000000000007941 */ /* 0x000fea0003800200 */
.L_x_1639:
        /* <DEDUP_REMOVED lines=32> */
.L_x_1624:
        /* <DEDUP_REMOVED lines=11> */
.L_x_1641:
[----:B------:R-:W-:Y:S05]  /*1360*/  BRA.U !UP0, `(.L_x_1642) ;  /* 0x0000000508907547 */ /* 0x000fea000b800000 */
[----:B------:R-:W2:Y:S01]  /*1370*/  LDC R5, c[0x0][0x4f0] ;  /* 0x00013c00ff057b82 */ /* 0x000ea20000000800 */
[----:B------:R-:W-:Y:S01]  /*1380*/  LEA R0, R61, 0xffffff80, 0x7 ;  /* 0xffffff803d007811 */ /* 0x000fe200078e38ff */
[----:B------:R-:W3:Y:S03]  /*1390*/  LDCU.64 UR4, c[0x0][0x4e8] ;  /* 0x00009d00ff0477ac */ /* 0x000ee60008000a00 */
[----:B-1----:R-:W-:Y:S01]  /*13a0*/  IABS R2, R0 ;  /* 0x0000000000027213 */ /* 0x002fe20000000000 */
[----:B------:R-:W1:Y:S02]  /*13b0*/  LDCU.64 UR8, c[0x0][0x3a0] ;  /* 0x00007400ff0877ac */ /* 0x000e640008000a00 */
[----:B------:R-:W4:Y:S01]  /*13c0*/  LDC R16, c[0x0][0x3e8] ;  /* 0x0000fa00ff107b82 */ /* 0x000f220000000800 */
[----:B------:R-:W1:Y:S01]  /*13d0*/  LDCU.64 UR14, c[0x0][0x3b8] ;  /* 0x00007700ff0e77ac */ /* 0x000e620008000a00 */
[----:B--2---:R-:W-:-:S04]  /*13e0*/  IABS R4, R5 ;  /* 0x0000000500047213 */ /* 0x004fc80000000000 */
[----:B-----5:R-:W2:Y:S08]  /*13f0*/  I2F.RP R6, R4 ;  /* 0x0000000400067306 */ /* 0x020eb00000209400 */
[----:B--2---:R-:W2:Y:S02]  /*1400*/  MUFU.RCP R8, R6 ;  /* 0x0000000600087308 */ /* 0x004ea40000001000 */
[----:B--2---:R-:W-:-:S06]  /*1410*/  IADD3 R8, PT, PT, R8, 0xffffffe, RZ ;  /* 0x0ffffffe08087810 */ /* 0x004fcc0007ffe0ff */
[----:B------:R-:W2:Y:S02]  /*1420*/  F2I.FTZ.U32.TRUNC.NTZ R9, R8 ;  /* 0x0000000800097305 */ /* 0x000ea4000021f000 */
[----:B--2---:R-:W-:Y:S01]  /*1430*/  IMAD.MOV R3, RZ, RZ, -R9 ;  /* 0x000000ffff037224 */ /* 0x004fe200078e0a09 */
[----:B------:R-:W-:-:S03]  /*1440*/  MOV R8, RZ ;  /* 0x000000ff00087202 */ /* 0x000fc60000000f00 */
[----:B------:R-:W-:-:S04]  /*1450*/  IMAD R3, R3, R4, RZ ;  /* 0x0000000403037224 */ /* 0x000fc800078e02ff */
[----:B------:R-:W-:-:S04]  /*1460*/  IMAD.HI.U32 R3, R9, R3, R8 ;  /* 0x0000000309037227 */ /* 0x000fc800078e0008 */
[----:B---3--:R-:W-:-:S04]  /*1470*/  IMAD.WIDE.U32 R8, R219, UR4, RZ ;  /* 0x00000004db087c25 */ /* 0x008fc8000f8e00ff */
[----:B------:R-:W-:-:S04]  /*1480*/  IMAD.HI.U32 R6, R3, R2, RZ ;  /* 0x0000000203067227 */ /* 0x000fc800078e00ff */
[----:B------:R-:W-:Y:S02]  /*1490*/  IMAD.MOV R3, RZ, RZ, -R6 ;  /* 0x000000ffff037224 */ /* 0x000fe400078e0a06 */
[----:B------:R-:W-:Y:S01]  /*14a0*/  IMAD R225, R219, UR5, R9 ;  /* 0x00000005dbe17c24 */ /* 0x000fe2000f8e0209 */
[----:B------:R-:W2:Y:S01]  /*14b0*/  LDCU.64 UR4, c[0x0][0x3a8] ;  /* 0x00007500ff0477ac */ /* 0x000ea20008000a00 */
        /* <DEDUP_REMOVED lines=8> */
[----:B------:R-:W-:Y:S02]  /*1540*/  @P0 IADD3 R6, PT, PT, R6, 0x1, RZ ;  /* 0x0000000106060810 */ /* 0x000fe40007ffe0ff */
[----:B------:R-:W-:-:S03]  /*1550*/  LEA R224, P0, R8, UR12, 0x2 ;  /* 0x0000000c08e07c11 */ /* 0x000fc6000f8010ff */
[----:B------:R-:W-:Y:S01]  /*1560*/  IMAD.MOV.U32 R3, RZ, RZ, R6 ;  /* 0x000000ffff037224 */ /* 0x000fe200078e0006 */
[----:B------:R-:W-:-:S04]  /*1570*/  LEA.HI.X R225, R8, UR13, R225, 0x2, P0 ;  /* 0x0000000d08e17c11 */ /* 0x000fc800080f14e1 */
[----:B------:R-:W-:Y:S02]  /*1580*/  @!P1 IADD3 R3, PT, PT, -R3, RZ, RZ ;  /* 0x000000ff03039210 */ /* 0x000fe40007ffe1ff */
[----:B------:R-:W-:-:S05]  /*1590*/  @!P2 LOP3.LUT R3, RZ, R5, RZ, 0x33, !PT ;  /* 0x00000005ff03a212 */ /* 0x000fca00078e33ff */
[----:B------:R-:W-:-:S05]  /*15a0*/  IMAD.WIDE R14, R3, 0x4, R224 ;  /* 0x00000004030e7825 */ /* 0x000fca00078e02e0 */
[----:B------:R-:W3:Y:S01]  /*15b0*/  LDG.E R8, desc[UR6][R14.64] ;  /* 0x000000060e087981 */ /* 0x000ee2000c1e1900 */
[----:B----4-:R-:W-:Y:S02]  /*15c0*/  IABS R2, R16 ;  /* 0x0000001000027213 */ /* 0x010fe40000000000 */
[----:B------:R-:W-:Y:S02]  /*15d0*/  IADD3 R3, PT, PT, -R3, RZ, RZ ;  /* 0x000000ff03037210 */ /* 0x000fe40007ffe1ff */
[----:B------:R-:W4:Y:S03]  /*15e0*/  I2F.RP R9, R2 ;  /* 0x0000000200097306 */ /* 0x000f260000209400 */
[----:B------:R-:W-:Y:S02]  /*15f0*/  IMAD R0, R5, R3, R0 ;  /* 0x0000000305007224 */ /* 0x000fe400078e0200 */
[----:B-1----:R-:W-:-:S03]  /*1600*/  IMAD.U32 R5, RZ, RZ, UR15 ;  /* 0x0000000fff057e24 */ /* 0x002fc6000f8e00ff */
[----:B----4-:R-:W1:Y:S02]  /*1610*/  MUFU.RCP R10, R9 ;  /* 0x00000009000a7308 */ /* 0x010e640000001000 */
[----:B-1----:R-:W-:-:S06]  /*1620*/  VIADD R10, R10, 0xffffffe ;  /* 0x0ffffffe0a0a7836 */ /* 0x002fcc0000000000 */
[----:B------:R-:W1:Y:S02]  /*1630*/  F2I.FTZ.U32.TRUNC.NTZ R11, R10 ;  /* 0x0000000a000b7305 */ /* 0x000e64000021f000 */
[----:B-1----:R-:W-:Y:S01]  /*1640*/  IADD3 R4, PT, PT, RZ, -R11, RZ ;  /* 0x8000000bff047210 */ /* 0x002fe20007ffe0ff */
[----:B------:R-:W-:-:S04]  /*1650*/  IMAD.MOV.U32 R10, RZ, RZ, RZ ;  /* 0x000000ffff0a7224 */ /* 0x000fc800078e00ff */
[----:B------:R-:W-:Y:S01]  /*1660*/  IMAD R6, R4, R2, RZ ;  /* 0x0000000204067224 */ /* 0x000fe200078e02ff */
[----:B------:R-:W-:-:S03]  /*1670*/  IABS R4, R7 ;  /* 0x0000000700047213 */ /* 0x000fc60000000000 */
[----:B------:R-:W-:-:S06]  /*1680*/  IMAD.HI.U32 R11, R11, R6, R10 ;  /* 0x000000060b0b7227 */ /* 0x000fcc00078e000a */
        /* <DEDUP_REMOVED lines=50> */
.L_x_1642:
        /* <DEDUP_REMOVED lines=15> */
.L_x_1644:
[----:B------:R-:W2:Y:S01]  /*1aa0*/  LDC.64 R4, c[0x0][0x3b8] ;  /* 0x0000ee00ff047b82 */ /* 0x000ea20000000a00 */
[----:B-1----:R-:W-:-:S05]  /*1ab0*/  IADD3 R2, PT, PT, R0, R9, RZ ;  /* 0x0000000900027210 */ /* 0x002fca0007ffe0ff */
[C---:B--2---:R-:W-:Y:S02]  /*1ac0*/  IMAD R19, R2.reuse, R5, RZ ;  /* 0x0000000502137224 */ /* 0x044fe400078e02ff */
[----:B------:R-:W-:-:S05]  /*1ad0*/  IMAD.WIDE.U32 R2, R2, R4, RZ ;  /* 0x0000000402027225 */ /* 0x000fca00078e00ff */
[----:B------:R-:W-:Y:S02]  /*1ae0*/  IADD3 R19, PT, PT, R3, R19, RZ ;  /* 0x0000001303137210 */ /* 0x000fe40007ffe0ff */
[----:B------:R-:W-:Y:S02]  /*1af0*/  MOV R18, R2 ;  /* 0x0000000200127202 */ /* 0x000fe40000000f00 */
.L_x_1645:
        /* <DEDUP_REMOVED lines=14> */
.L_x_1646:
[----:B------:R-:W1:Y:S01]  /*1be0*/  LDC.64 R2, c[0x0][0x3c0] ;  /* 0x0000f000ff027b82 */ /* 0x000e620000000a00 */
[----:B------:R-:W-:-:S05]  /*1bf0*/  IADD3 R0, PT, PT, R0, R9, RZ ;  /* 0x0000000900007210 */ /* 0x000fca0007ffe0ff */
[C---:B-1----:R-:W-:Y:S02]  /*1c00*/  IMAD R21, R0.reuse, R3, RZ ;  /* 0x0000000300157224 */ /* 0x042fe400078e02ff */
[----:B------:R-:W-:-:S05]  /*1c10*/  IMAD.WIDE.U32 R8, R0, R2, RZ ;  /* 0x0000000200087225 */ /* 0x000fca00078e00ff */
[----:B------:R-:W-:Y:S02]  /*1c20*/  IADD3 R21, PT, PT, R9, R21, RZ ;  /* 0x0000001509157210 */ /* 0x000fe40007ffe0ff */
[----:B------:R-:W-:-:S07]  /*1c30*/  MOV R20, R8 ;  /* 0x0000000800147202 */ /* 0x000fce0000000f00 */
.L_x_1647:
[----:B------:R-:W1:Y:S01]  /*1c40*/  LDC R16, c[0x0][0x3e8] ;  /* 0x0000fa00ff107b82 */ /* 0x000e620000000800 */
        /* <DEDUP_REMOVED lines=23> */
[----:B------:R-:W-:-:S04]  /*1dc0*/  LEA R0, R61, 0xffffff80, 0x7 ;  /* 0xffffff803d007811 */ /* 0x000fc800078e38ff */
[----:B------:R-:W-:Y:S01]  /*1dd0*/  SHF.R.S32.HI R15, RZ, 0x1f, R0 ;  /* 0x0000001fff0f7819 */ /* 0x000fe20000011400 */
[----:B------:R-:W-:Y:S01]  /*1de0*/  IMAD.WIDE.U32 R22, R0, R4, R18 ;  /* 0x0000000400167225 */ /* 0x000fe200078e0012 */
[----:B------:R-:W-:Y:S02]  /*1df0*/  @P1 IADD3 R6, PT, PT, R6, 0x1, RZ ;  /* 0x0000000106061810 */ /* 0x000fe40007ffe0ff */
[----:B------:R-:W-:Y:S01]  /*1e00*/  ISETP.NE.AND P1, PT, R16, RZ, PT ;  /* 0x000000ff1000720c */ /* 0x000fe20003f25270 */
[C---:B------:R-:W-:Y:S01]  /*1e10*/  IMAD R14, R15.reuse, R2, RZ ;  /* 0x000000020f0e7224 */ /* 0x040fe200078e02ff */
[----:B------:R-:W-:Y:S01]  /*1e20*/  LOP3.LUT R16, RZ, R16, RZ, 0x33, !PT ;  /* 0x00000010ff107212 */ /* 0x000fe200078e33ff */
[----:B------:R-:W-:Y:S02]  /*1e30*/  IMAD.MOV.U32 R17, RZ, RZ, R6 ;  /* 0x000000ffff117224 */ /* 0x000fe400078e0006 */
[----:B------:R-:W-:Y:S02]  /*1e40*/  IMAD R15, R15, R4, RZ ;  /* 0x000000040f0f7224 */ /* 0x000fe400078e02ff */
[----:B------:R-:W-:Y:S01]  /*1e50*/  IMAD.WIDE.U32 R20, R0, R2, R20 ;  /* 0x0000000200147225 */ /* 0x000fe200078e0014 */
[----:B------:R-:W-:-:S03]  /*1e60*/  @!P0 IADD3 R17, PT, PT, -R17, RZ, RZ ;  /* 0x000000ff11118210 */ /* 0x000fc60007ffe1ff */
[C---:B------:R-:W-:Y:S02]  /*1e70*/  IMAD R19, R0.reuse, R3, R14 ;  /* 0x0000000300137224 */ /* 0x040fe400078e020e */
[----:B------:R-:W-:Y:S01]  /*1e80*/  IMAD R15, R0, R5, R15 ;  /* 0x00000005000f7224 */ /* 0x000fe200078e020f */
[----:B------:R-:W-:Y:S02]  /*1e90*/  SEL R0, R16, R17, !P1 ;  /* 0x0000001110007207 */ /* 0x000fe40004800000 */
[----:B------:R-:W-:Y:S01]  /*1ea0*/  IADD3 R21, PT, PT, R21, R19, RZ ;  /* 0x0000001315157210 */ /* 0x000fe20007ffe0ff */
[----:B------:R-:W-:Y:S01]  /*1eb0*/  IMAD.IADD R23, R23, 0x1, R15 ;  /* 0x0000000117177824 */ /* 0x000fe200078e020f */
[----:B------:R-:W-:Y:S01]  /*1ec0*/  SHF.R.S32.HI R17, RZ, 0x1f, R0 ;  /* 0x0000001fff117819 */ /* 0x000fe20000011400 */
[----:B-1----:R-:W-:-:S04]  /*1ed0*/  IMAD.WIDE.U32 R18, R0, R10, R20 ;  /* 0x0000000a00127225 */ /* 0x002fc800078e0014 */
[C---:B------:R-:W-:Y:S02]  /*1ee0*/  IMAD R14, R17.reuse, R10, RZ ;  /* 0x0000000a110e7224 */ /* 0x040fe400078e02ff */
[-C--:B--2---:R-:W-:Y:S02]  /*1ef0*/  IMAD R17, R17, R8.reuse, RZ ;  /* 0x0000000811117224 */ /* 0x084fe400078e02ff */
[C---:B------:R-:W-:Y:S02]  /*1f00*/  IMAD R11, R0.reuse, R11, R14 ;  /* 0x0000000b000b7224 */ /* 0x040fe400078e020e */
[----:B------:R-:W-:-:S03]  /*1f10*/  IMAD.WIDE.U32 R20, R0, R8, R22 ;  /* 0x0000000800147225 */ /* 0x000fc600078e0016 */
[----:B------:R-:W-:Y:S01]  /*1f20*/  IADD3 R11, PT, PT, R19, R11, RZ ;  /* 0x0000000b130b7210 */ /* 0x000fe20007ffe0ff */
[----:B------:R-:W-:-:S05]  /*1f30*/  IMAD R9, R0, R9, R17 ;  /* 0x0000000900097224 */ /* 0x000fca00078e0211 */
[----:B------:R-:W-:-:S07]  /*1f40*/  IADD3 R10, PT, PT, R21, R9, RZ ;  /* 0x00000009150a7210 */ /* 0x000fce0007ffe0ff */
.L_x_1643:
        /* <DEDUP_REMOVED lines=10> */
[----:B------:R-:W-:Y:S01]  /*1ff0*/  SHF.L.U64.HI R66, R2, 0x4, R3 ;  /* 0x0000000402427819 */ /* 0x000fe20000010203 */
[----:B------:R-:W-:Y:S01]  /*2000*/  IMAD.SHL.U32 R62, R67, 0x40, RZ ;  /* 0x00000040433e7824 */ /* 0x000fe200078e00ff */
[----:B------:R-:W-:Y:S01]  /*2010*/  SHF.L.U64.HI R72, R4, 0x4, R5 ;  /* 0x0000000404487819 */ /* 0x000fe20000010205 */
[----:B------:R-:W2:Y:S01]  /*2020*/  @!P2 LDC.64 R8, c[0x0][0x398] ;  /* 0x0000e600ff08ab82 */ /* 0x000ea20000000a00 */
[----:B------:R-:W-:Y:S01]  /*2030*/  IMAD.WIDE.U32 R22, R13, 0x40, R126 ;  /* 0x000000400d167825 */ /* 0x000fe200078e007e */
[----:B------:R-:W-:-:S02]  /*2040*/  SHF.R.S32.HI R13, RZ, 0x1f, R7 ;  /* 0x0000001fff0d7819 */ /* 0x000fc40000011407 */
[----:B------:R-:W-:Y:S01]  /*2050*/  LOP3.LUT R119, R119, 0x1c, RZ, 0xc0, !PT ;  /* 0x0000001c77777812 */ /* 0x000fe200078ec0ff */
[----:B------:R-:W-:Y:S01]  /*2060*/  IMAD.SHL.U32 R71, R4, 0x10, RZ ;  /* 0x0000001004477824 */ /* 0x000fe200078e00ff */
[----:B------:R-:W-:Y:S02]  /*2070*/  SHF.L.U32 R65, R2, 0x4, RZ ;  /* 0x0000000402417819 */ /* 0x000fe400000006ff */
[----:B------:R-:W-:Y:S02]  /*2080*/  IADD3 R63, PT, PT, R61, -0x1, RZ ;  /* 0xffffffff3d3f7810 */ /* 0x000fe40007ffe0ff */
[----:B------:R-:W-:Y:S01]  /*2090*/  LOP3.LUT R62, R62, 0x200, RZ, 0xc0, !PT ;  /* 0x000002003e3e7812 */ /* 0x000fe200078ec0ff */
[----:B-1----:R-:W-:-:S04]  /*20a0*/  @P2 IMAD.WIDE.U32 R24, R12, R124, RZ ;  /* 0x0000007c0c182225 */ /* 0x002fc800078e00ff */
[----:B------:R-:W-:-:S04]  /*20b0*/  IMAD R73, R23, R124, RZ ;  /* 0x0000007c17497224 */ /* 0x000fc800078e02ff */
[----:B------:R-:W-:Y:S02]  /*20c0*/  IMAD R73, R22, R125, R73 ;  /* 0x0000007d16497224 */ /* 0x000fe400078e0249 */
[----:B--2---:R-:W-:-:S04]  /*20d0*/  @!P2 IMAD.WIDE.U32 R14, R219, R8, RZ ;  /* 0x00000008db0ea225 */ /* 0x004fc800078e00ff */
        /* <DEDUP_REMOVED lines=10> */
[----:B------:R-:W-:Y:S01]  /*2180*/  IMAD R10, R13, UR4, RZ ;  /* 0x000000040d0a7c24 */ /* 0x000fe2000f8e02ff */
[----:B------:R-:W-:Y:S01]  /*2190*/  IADD3.X R19, PT, PT, RZ, R11, RZ, P2, !PT ;  /* 0x0000000bff137210 */ /* 0x000fe200017fe4ff */
[----:B------:R-:W-:-:S04]  /*21a0*/  IMAD.WIDE.U32 R20, R126, R4, R20 ;  /* 0x000000047e147225 */ /* 0x000fc800078e0014 */
[----:B------:R-:W-:Y:S01]  /*21b0*/  IMAD.X R25, RZ, RZ, R9, P3 ;  /* 0x000000ffff197224 */ /* 0x000fe200018e0609 */
[----:B------:R-:W-:Y:S01]  /*21c0*/  LOP3.LUT R9, R14, 0x40, RZ, 0xfc, !PT ;  /* 0x000000400e097812 */ /* 0x000fe200078efcff */
[C---:B------:R-:W-:Y:S02]  /*21d0*/  IMAD R8, R7.reuse, UR5, R10 ;  /* 0x0000000507087c24 */ /* 0x040fe4000f8e020a */
[----:B------:R-:W-:Y:S01]  /*21e0*/  IMAD.WIDE.U32 R10, R7, UR4, R24 ;  /* 0x00000004070a7c25 */ /* 0x000fe2000f8e0018 */
[----:B------:R-:W2:Y:S03]  /*21f0*/  LDCU.64 UR4, c[0x0][0x390] ;  /* 0x00007200ff0477ac */ /* 0x000ea60008000a00 */
[----:B------:R-:W-:Y:S01]  /*2200*/  IMAD.WIDE.U32 R18, R126, R2, R18 ;  /* 0x000000027e127225 */ /* 0x000fe200078e0012 */
[----:B------:R-:W-:-:S03]  /*2210*/  IADD3 R11, PT, PT, R11, R8, RZ ;  /* 0x000000080b0b7210 */ /* 0x000fc60007ffe0ff */
[C---:B------:R-:W-:Y:S01]  /*2220*/  IMAD R75, R126.reuse, R3, R19 ;  /* 0x000000037e4b7224 */ /* 0x040fe200078e0213 */
[----:B------:R-:W-:Y:S01]  /*2230*/  SHF.R.S32.HI R3, RZ, 0x1f, R70 ;  /* 0x0000001fff037819 */ /* 0x000fe20000011446 */
[----:B------:R-:W-:Y:S01]  /*2240*/  IMAD R79, R126, R5, R21 ;  /* 0x000000057e4f7224 */ /* 0x000fe200078e0215 */
[----:B-1----:R-:W-:Y:S01]  /*2250*/  LEA.HI R12, R12, R12, RZ, 0x1 ;  /* 0x0000000c0c0c7211 */ /* 0x002fe200078f08ff */
[----:B------:R-:W-:Y:S01]  /*2260*/  IMAD.SHL.U32 R78, R20, 0x2, RZ ;  /* 0x00000002144e7824 */ /* 0x000fe200078e00ff */
[----:B------:R-:W-:Y:S01]  /*2270*/  LEA.HI R3, R3, R70, RZ, 0x7 ;  /* 0x0000004603037211 */ /* 0x000fe200078f38ff */
[----:B------:R-:W-:Y:S01]  /*2280*/  IMAD.SHL.U32 R76, R18, 0x2, RZ ;  /* 0x00000002124c7824 */ /* 0x000fe200078e00ff */
[----:B------:R-:W-:Y:S01]  /*2290*/  SHF.L.U64.HI R79, R20, 0x1, R79 ;  /* 0x00000001144f7819 */ /* 0x000fe2000001024f */
[----:B------:R-:W-:Y:S01]  /*22a0*/  IMAD.WIDE.U32 R124, R22, R124, R10 ;  /* 0x0000007c167c7225 */ /* 0x000fe200078e000a */
[----:B----4-:R-:W-:Y:S02]  /*22b0*/  IADD3 R78, P2, PT, R78, UR8, RZ ;  /* 0x000000084e4e7c10 */ /* 0x010fe4000ff5e0ff */
[----:B------:R-:W-:-:S02]  /*22c0*/  SHF.R.S32.HI R3, RZ, 0x7, R3 ;  /* 0x00000007ff037819 */ /* 0x000fc40000011403 */
[----:B------:R-:W-:Y:S01]  /*22d0*/  IADD3.X R79, PT, PT, R79, UR9, RZ, P2, !PT ;  /* 0x000000094f4f7c10 */ /* 0x000fe200097fe4ff */
[----:B------:R-:W-:Y:S01]  /*22e0*/  IMAD.MOV.U32 R220, RZ, RZ, R78 ;  /* 0x000000ffffdc7224 */ /* 0x000fe200078e004e */
[----:B------:R-:W-:Y:S02]  /*22f0*/  SHF.L.U64.HI R75, R18, 0x1, R75 ;  /* 0x00000001124b7819 */ /* 0x000fe4000001024b */
[----:B--2---:R-:W-:Y:S01]  /*2300*/  IADD3 R76, P2, PT, R76, UR4, RZ ;  /* 0x000000044c4c7c10 */ /* 0x004fe2000ff5e0ff */
[----:B------:R-:W-:Y:S01]  /*2310*/  IMAD.MOV.U32 R221, RZ, RZ, R79 ;  /* 0x000000ffffdd7224 */ /* 0x000fe200078e004f */
[----:B------:R-:W-:Y:S02]  /*2320*/  VIMNMX R74, PT, PT, R216, R3, !PT ;  /* 0x00000003d84a7248 */ /* 0x000fe40007fe0100 */
[----:B------:R-:W-:Y:S02]  /*2330*/  IADD3.X R75, PT, PT, R75, UR5, RZ, P2, !PT ;  /* 0x000000054b4b7c10 */ /* 0x000fe400097fe4ff */
[----:B------:R-:W-:-:S02]  /*2340*/  ISETP.GT.AND P2, PT, R61, R74, PT ;  /* 0x0000004a3d00720c */ /* 0x000fc40003f44270 */
[----:B------:R-:W-:Y:S01]  /*2350*/  SHF.R.S32.HI R12, RZ, 0x1, R12 ;  /* 0x00000001ff0c7819 */ /* 0x000fe2000001140c */
[----:B------:R-:W-:Y:S01]  /*2360*/  IMAD.MOV.U32 R223, RZ, RZ, R75 ;  /* 0x000000ffffdf7224 */ /* 0x000fe200078e004b */
[----:B------:R-:W-:Y:S02]  /*2370*/  MOV R222, R76 ;  /* 0x0000004c00de7202 */ /* 0x000fe40000000f00 */
[----:B------:R-:W-:Y:S01]  /*2380*/  IADD3 R73, PT, PT, R125, R73, RZ ;  /* 0x000000497d497210 */ /* 0x000fe20007ffe0ff */
[----:B------:R-:W-:-:S04]  /*2390*/  IMAD R120, R126, R12, R119 ;  /* 0x0000000c7e787224 */ /* 0x000fc800078e0277 */
        /* <DEDUP_REMOVED lines=13> */
[----:B------:R-:W2:Y:S01]  /*2470*/  LDCU.128 UR12, c[0x0][0x4c0] ;  /* 0x00009800ff0c77ac */ /* 0x000ea20008000c00 */
[----:B------:R-:W-:Y:S01]  /*2480*/  IMAD R52, R13, R12, RZ ;  /* 0x0000000c0d347224 */ /* 0x000fe200078e02ff */
[C---:B------:R-:W-:Y:S01]  /*2490*/  SHF.L.U32 R104, R12.reuse, 0x6, RZ ;  /* 0x000000060c687819 */ /* 0x040fe200000006ff */
[----:B------:R-:W-:Y:S01]  /*24a0*/  IMAD.SHL.U32 R117, R12, 0x10, RZ ;  /* 0x000000100c757824 */ /* 0x000fe200078e00ff */
[----:B------:R-:W-:Y:S01]  /*24b0*/  SEL R16, R16, R6, !P1 ;  /* 0x0000000610107207 */ /* 0x000fe20004800000 */
[----:B------:R-:W2:Y:S01]  /*24c0*/  LDCU.64 UR4, c[0x0][0x488] ;  /* 0x00009100ff0477ac */ /* 0x000ea20008000a00 */
[----:B------:R-:W-:Y:S01]  /*24d0*/  IMAD R109, R12, 0x30, RZ ;  /* 0x000000300c6d7824 */ /* 0x000fe200078e02ff */
[----:B------:R-:W-:Y:S01]  /*24e0*/  IADD3 R116, PT, PT, R126, 0x10, RZ ;  /* 0x000000107e747810 */ /* 0x000fe20007ffe0ff */
[C---:B------:R-:W-:Y:S01]  /*24f0*/  IMAD R108, R12.reuse, 0x50, RZ ;  /* 0x000000500c6c7824 */ /* 0x040fe200078e02ff */
[----:B------:R-:W-:Y:S01]  /*2500*/  UMOV UR20, URZ ;  /* 0x000000ff00147c82 */ /* 0x000fe20008000000 */
[----:B------:R-:W-:Y:S01]  /*2510*/  IMAD R107, R12, 0x60, RZ ;  /* 0x000000600c6b7824 */ /* 0x000fe200078e02ff */
[----:B------:R-:W-:Y:S01]  /*2520*/  IADD3 R114, PT, PT, R126, 0x30, RZ ;  /* 0x000000307e727810 */ /* 0x000fe20007ffe0ff */
[----:B------:R-:W-:Y:S01]  /*2530*/  IMAD R106, R12, 0x70, RZ ;  /* 0x000000700c6a7824 */ /* 0x000fe200078e02ff */
[C---:B------:R-:W-:Y:S01]  /*2540*/  IADD3 R112, PT, PT, R126.reuse, 0x50, RZ ;  /* 0x000000507e707810 */ /* 0x040fe20007ffe0ff */
[----:B---3--:R-:W-:Y:S01]  /*2550*/  IMAD.WIDE.U32 R20, R219, UR10, R14 ;  /* 0x0000000adb147c25 */ /* 0x008fe2000f8e000e */
[----:B------:R-:W-:-:S02]  /*2560*/  IADD3 R110, PT, PT, R126, 0x70, RZ ;  /* 0x000000707e6e7810 */ /* 0x000fc40007ffe0ff */
[----:B------:R-:W-:Y:S01]  /*2570*/  SHF.R.S32.HI R98, RZ, 0x1f, R117 ;  /* 0x0000001fff627819 */ /* 0x000fe20000011475 */
[C---:B-1----:R-:W-:Y:S01]  /*2580*/  IMAD.WIDE.U32 R10, R219.reuse, R4, R14 ;  /* 0x00000004db0a7225 */ /* 0x042fe200078e000e */
[----:B------:R-:W-:Y:S02]  /*2590*/  SHF.R.S32.HI R96, RZ, 0x1f, R109 ;  /* 0x0000001fff607819 */ /* 0x000fe4000001146d */
[----:B------:R-:W-:Y:S01]  /*25a0*/  SHF.R.S32.HI R95, RZ, 0x1f, R104 ;  /* 0x0000001fff5f7819 */ /* 0x000fe20000011468 */
[----:B------:R-:W-:Y:S01]  /*25b0*/  IMAD R11, R219, R5, R11 ;  /* 0x00000005db0b7224 */ /* 0x000fe200078e020b */
[C---:B----4-:R-:W-:Y:S01]  /*25c0*/  SHF.L.U32 R88, R2.reuse, 0x7, RZ ;  /* 0x0000000702587819 */ /* 0x050fe200000006ff */
[----:B--2---:R-:W-:Y:S01]  /*25d0*/  IMAD R5, R7, UR16, RZ ;  /* 0x0000001007057c24 */ /* 0x004fe2000f8e02ff */
[----:B------:R-:W-:Y:S01]  /*25e0*/  SHF.L.U64.HI R90, R2, 0x4, R3 ;  /* 0x00000004025a7819 */ /* 0x000fe20000010203 */
[----:B------:R-:W-:Y:S01]  /*25f0*/  IMAD.WIDE.U32 R10, R118, UR16, R10 ;  /* 0x00000010760a7c25 */ /* 0x000fe2000f8e000a */
[----:B------:R-:W-:-:S02]  /*2600*/  SHF.R.S32.HI R94, RZ, 0x1f, R108 ;  /* 0x0000001fff5e7819 */ /* 0x000fc4000001146c */
[----:B------:R-:W-:Y:S01]  /*2610*/  SHF.R.S32.HI R93, RZ, 0x1f, R107 ;  /* 0x0000001fff5d7819 */ /* 0x000fe2000001146b */
[----:B------:R-:W-:Y:S01]  /*2620*/  IMAD R4, R118, UR17, R5 ;  /* 0x0000001176047c24 */ /* 0x000fe2000f8e0205 */
[----:B------:R-:W-:Y:S01]  /*2630*/  SHF.R.S32.HI R5, RZ, 0x1f, R16 ;  /* 0x0000001fff057819 */ /* 0x000fe20000011410 */
[----:B------:R-:W-:Y:S01]  /*2640*/  IMAD R21, R219, UR11, R21 ;  /* 0x0000000bdb157c24 */ /* 0x000fe2000f8e0215 */
[----:B------:R-:W1:Y:S01]  /*2650*/  LDCU.64 UR10, c[0x0][0x4d0] ;  /* 0x00009a00ff0a77ac */ /* 0x000e620008000a00 */
[----:B------:R-:W-:Y:S01]  /*2660*/  IMAD.MOV.U32 R18, RZ, RZ, R10 ;  /* 0x000000ffff127224 */ /* 0x000fe200078e000a */
[----:B------:R-:W-:Y:S01]  /*2670*/  IADD3 R19, PT, PT, R11, R4, RZ ;  /* 0x000000040b137210 */ /* 0x000fe20007ffe0ff */
[----:B------:R-:W-:Y:S01]  /*2680*/  IMAD R11, R5, UR12, RZ ;  /* 0x0000000c050b7c24 */ /* 0x000fe2000f8e02ff */
[----:B------:R-:W-:Y:S01]  /*2690*/  SHF.R.S32.HI R92, RZ, 0x1f, R106 ;  /* 0x0000001fff5c7819 */ /* 0x000fe2000001146a */
[----:B------:R-:W-:Y:S02]  /*26a0*/  IMAD R4, R7, R2, RZ ;  /* 0x0000000207047224 */ /* 0x000fe400078e02ff */
[----:B------:R-:W-:-:S02]  /*26b0*/  IMAD R6, R16, UR13, R11 ;  /* 0x0000000d10067c24 */ /* 0x000fc4000f8e020b */
[----:B------:R-:W-:Y:S01]  /*26c0*/  IMAD.WIDE.U32 R10, R16, UR12, R18 ;  /* 0x0000000c100a7c25 */ /* 0x000fe2000f8e0012 */
[----:B------:R-:W2:Y:S03]  /*26d0*/  LDCU.64 UR12, c[0x0][0x4e0] ;  /* 0x00009c00ff0c77ac */ /* 0x000ea60008000a00 */
[C---:B------:R-:W-:Y:S02]  /*26e0*/  IMAD R4, R118.reuse, R3, R4 ;  /* 0x0000000376047224 */ /* 0x040fe400078e0204 */
[----:B------:R-:W-:-:S04]  /*26f0*/  IMAD.WIDE.U32 R20, R118, R2, R20 ;  /* 0x0000000276147225 */ /* 0x000fc800078e0014 */
[----:B------:R-:W-:Y:S01]  /*2700*/  IMAD.IADD R7, R11, 0x1, R6 ;  /* 0x000000010b077824 */ /* 0x000fe200078e0206 */
[----:B------:R-:W-:Y:S01]  /*2710*/  SHF.R.S32.HI R11, RZ, 0x1f, R70 ;  /* 0x0000001fff0b7819 */ /* 0x000fe20000011446 */
[----:B------:R-:W-:Y:S01]  /*2720*/  IMAD.IADD R21, R21, 0x1, R4 ;  /* 0x0000000115157824 */ /* 0x000fe200078e0204 */
[----:B------:R-:W-:Y:S01]  /*2730*/  IADD3 R4, P0, PT, -R70, R126, RZ ;  /* 0x0000007e46047210 */ /* 0x000fe20007f1e1ff */
[----:B------:R-:W-:Y:S02]  /*2740*/  IMAD R5, R5, UR18, RZ ;  /* 0x0000001205057c24 */ /* 0x000fe4000f8e02ff */
[----:B------:R-:W-:Y:S01]  /*2750*/  IMAD.MOV.U32 R6, RZ, RZ, R10 ;  /* 0x000000ffff067224 */ /* 0x000fe200078e000a */
[----:B------:R-:W-:Y:S01]  /*2760*/  IADD3.X R11, PT, PT, RZ, ~R11, RZ, P0, !PT ;  /* 0x8000000bff0b7210 */ /* 0x000fe200007fe4ff */
[C---:B------:R-:W-:Y:S01]  /*2770*/  IMAD R18, R16.reuse, UR19, R5 ;  /* 0x0000001310127c24 */ /* 0x040fe2000f8e0205 */
[----:B------:R-:W-:Y:S01]  /*2780*/  SHF.R.S32.HI R5, RZ, 0x1f, R52 ;  /* 0x0000001fff057819 */ /* 0x000fe20000011434 */
[----:B------:R-:W-:Y:S01]  /*2790*/  IMAD.WIDE.U32 R16, R16, UR18, R20 ;  /* 0x0000001210107c25 */ /* 0x000fe2000f8e0014 */
[C---:B------:R-:W-:Y:S01]  /*27a0*/  IADD3 R82, P0, PT, R52.reuse, R119, RZ ;  /* 0x0000007734527210 */ /* 0x040fe20007f1e0ff */
[----:B------:R-:W3:Y:S01]  /*27b0*/  LDCU.U8 UR19, c[0x0][0x533] ;  /* 0x0000a660ff1377ac */ /* 0x000ee20008000000 */
[----:B------:R-:W-:Y:S01]  /*27c0*/  IADD3 R52, P1, PT, R52, R120, RZ ;  /* 0x0000007834347210 */ /* 0x000fe20007f3e0ff */
[----:B------:R-:W-:Y:S01]  /*27d0*/  IMAD R81, R11, UR16, RZ ;  /* 0x000000100b517c24 */ /* 0x000fe2000f8e02ff */
[----:B------:R-:W-:Y:S01]  /*27e0*/  IADD3 R19, PT, PT, R17, R18, RZ ;  /* 0x0000001211137210 */ /* 0x000fe20007ffe0ff */
[C---:B------:R-:W-:Y:S01]  /*27f0*/  IMAD.X R83, R5.reuse, 0x1, R99, P0 ;  /* 0x0000000105537824 */ /* 0x040fe200000e0663 */
[----:B------:R-:W-:Y:S01]  /*2800*/  MOV R18, R16 ;  /* 0x0000001000127202 */ /* 0x000fe20000000f00 */
[----:B------:R-:W-:Y:S01]  /*2810*/  IMAD.X R5, R5, 0x1, R100, P1 ;  /* 0x0000000105057824 */ /* 0x000fe200008e0664 */
[----:B------:R-:W-:Y:S01]  /*2820*/  USHF.L.U32 UR18, UR16, 0x7, URZ ;  /* 0x0000000710127899 */ /* 0x000fe200080006ff */
[----:B------:R-:W-:Y:S01]  /*2830*/  IMAD R81, R4, UR17, R81 ;  /* 0x0000001104517c24 */ /* 0x000fe2000f8e0251 */
[----:B------:R-:W4:Y:S01]  /*2840*/  LDCU UR17, c[0x0][0x450] ;  /* 0x00008a00ff1177ac */ /* 0x000f220008000800 */
[C---:B------:R-:W-:Y:S01]  /*2850*/  SHF.L.U64.HI R83, R82.reuse, 0x1, R83 ;  /* 0x0000000152537819 */ /* 0x040fe20000010253 */
[----:B------:R-:W-:Y:S01]  /*2860*/  IMAD.SHL.U32 R82, R82, 0x2, RZ ;  /* 0x0000000252527824 */ /* 0x000fe200078e00ff */
[C---:B------:R-:W-:Y:S01]  /*2870*/  SHF.L.U64.HI R0, R52.reuse, 0x1, R5 ;  /* 0x0000000134007819 */ /* 0x040fe20000010205 */
[----:B------:R-:W-:-:S02]  /*2880*/  IMAD.SHL.U32 R52, R52, 0x2, RZ ;  /* 0x0000000234347824 */ /* 0x000fc400078e00ff */
[-C--:B------:R-:W-:Y:S01]  /*2890*/  IMAD R11, R11, R2.reuse, RZ ;  /* 0x000000020b0b7224 */ /* 0x080fe200078e02ff */
[----:B------:R-:W-:Y:S01]  /*28a0*/  IADD3 R84, P1, PT, R82, UR14, RZ ;  /* 0x0000000e52547c10 */ /* 0x000fe2000ff3e0ff */
[----:B------:R-:W-:Y:S01]  /*28b0*/  IMAD.WIDE.U32 R6, R4, UR16, R6 ;  /* 0x0000001004067c25 */ /* 0x000fe2000f8e0006 */
[----:B------:R-:W-:Y:S01]  /*28c0*/  IADD3 R16, P0, PT, R52, UR14, RZ ;  /* 0x0000000e34107c10 */ /* 0x000fe2000ff1e0ff */
[----:B------:R-:W2:Y:S01]  /*28d0*/  LDCU UR16, c[0x0][0x440] ;  /* 0x00008800ff1077ac */ /* 0x000ea20008000800 */
[----:B------:R-:W-:Y:S01]  /*28e0*/  IADD3.X R85, PT, PT, R83, UR15, RZ, P1, !PT ;  /* 0x0000000f53557c10 */ /* 0x000fe20008ffe4ff */
[----:B------:R-:W-:Y:S01]  /*28f0*/  IMAD R11, R4, R3, R11 ;  /* 0x00000003040b7224 */ /* 0x000fe200078e020b */
[----:B------:R-:W-:Y:S01]  /*2900*/  IADD3.X R17, PT, PT, R0, UR15, RZ, P0, !PT ;  /* 0x0000000f00117c10 */ /* 0x000fe200087fe4ff */
[----:B------:R-:W-:Y:S01]  /*2910*/  IMAD.WIDE.U32 R4, R4, R2, R18 ;  /* 0x0000000204047225 */ /* 0x000fe200078e0012 */
[----:B-1----:R-:W-:Y:S01]  /*2920*/  IADD3 R52, P0, PT, R52, UR10, RZ ;  /* 0x0000000a34347c10 */ /* 0x002fe2000ff1e0ff */
[----:B------:R-:W1:Y:S01]  /*2930*/  LDCU.64 UR14, c[0x0][0x3c0] ;  /* 0x00007800ff0e77ac */ /* 0x000e620008000a00 */
[----:B------:R-:W-:Y:S01]  /*2940*/  LEA R80, P3, R6, UR8, 0x1 ;  /* 0x0000000806507c11 */ /* 0x000fe2000f8608ff */
[----:B------:R-:W-:Y:S01]  /*2950*/  IMAD.SHL.U32 R105, R12, 0x20, RZ ;  /* 0x000000200c697824 */ /* 0x000fe200078e00ff */
[----:B------:R-:W-:Y:S01]  /*2960*/  IADD3.X R53, PT, PT, R0, UR11, RZ, P0, !PT ;  /* 0x0000000b00357c10 */ /* 0x000fe200087fe4ff */
[----:B------:R-:W-:Y:S01]  /*2970*/  IMAD.IADD R81, R7, 0x1, R81 ;  /* 0x0000000107517824 */ /* 0x000fe200078e0251 */
[----:B------:R-:W-:Y:S01]  /*2980*/  IADD3 R89, P0, PT, RZ, -UR20, RZ ;  /* 0x80000014ff597c10 */ /* 0x000fe2000ff1e0ff */
[----:B------:R-:W-:Y:S01]  /*2990*/  IMAD.SHL.U32 R91, R2, 0x10, RZ ;  /* 0x00000010025b7824 */ /* 0x000fe200078e00ff */
[----:B------:R-:W-:Y:S01]  /*29a0*/  IADD3 R11, PT, PT, R5, R11, RZ ;  /* 0x0000000b050b7210 */ /* 0x000fe20007ffe0ff */
[----:B------:R-:W-:Y:S01]  /*29b0*/  VIADD R115, R126, 0x20 ;  /* 0x000000207e737836 */ /* 0x000fe20000000000 */
[----:B------:R-:W-:Y:S01]  /*29c0*/  IADD3.X R86, PT, PT, RZ, ~UR18, RZ, P0, !PT ;  /* 0x80000012ff567c10 */ /* 0x000fe200087fe4ff */
[----:B------:R-:W-:Y:S01]  /*29d0*/  IMAD.X R88, RZ, RZ, ~R88, P0 ;  /* 0x000000ffff587224 */ /* 0x000fe200000e0e58 */
[----:B------:R-:W-:Y:S01]  /*29e0*/  LEA R10, P2, R4, UR4, 0x1 ;  /* 0x00000004040a7c11 */ /* 0x000fe2000f8408ff */
[----:B------:R-:W-:Y:S01]  /*29f0*/  VIADD R113, R126, 0x40 ;  /* 0x000000407e717836 */ /* 0x000fe20000000000 */
[----:B------:R-:W-:Y:S01]  /*2a00*/  IADD3 R82, P1, PT, R82, UR10, RZ ;  /* 0x0000000a52527c10 */ /* 0x000fe2000ff3e0ff */
[----:B------:R-:W-:Y:S01]  /*2a10*/  VIADD R111, R126, 0x60 ;  /* 0x000000607e6f7836 */ /* 0x000fe20000000000 */
[----:B------:R-:W-:Y:S01]  /*2a20*/  SHF.R.S64 R87, R89, 0x1f, R86 ;  /* 0x0000001f59577819 */ /* 0x000fe20000001056 */
[----:B------:R-:W-:Y:S01]  /*2a30*/  IMAD R103, R61, -0x80, R70 ;  /* 0xffffff803d677824 */ /* 0x000fe200078e0246 */
[----:B------:R-:W-:Y:S01]  /*2a40*/  SHF.R.S64 R89, R89, 0x1f, R88 ;  /* 0x0000001f59597819 */ /* 0x000fe20000001058 */
[----:B------:R-:W-:Y:S01]  /*2a50*/  IMAD R102, R61, -0x80, R64 ;  /* 0xffffff803d667824 */ /* 0x000fe200078e0240 */
[----:B------:R-:W-:Y:S01]  /*2a60*/  SHF.R.S32.HI R97, RZ, 0x1f, R105 ;  /* 0x0000001fff617819 */ /* 0x000fe20000011469 */
        /* <DEDUP_REMOVED lines=10> */
.L_x_1748:
[----:B------:R-:W-:Y:S01]  /*2b10*/  VIADD R102, R102, 0x80 ;  /* 0x0000008066667836 */ /* 0x000fe20000000000 */
[----:B------:R-:W-:Y:S01]  /*2b20*/  BSSY.RECONVERGENT B0, `(.L_x_1649) ;  /* 0x0000014000007945 */ /* 0x000fe20003800200 */
[----:B------:R-:W-:Y:S03]  /*2b30*/  VIADD R103, R103, 0x80 ;  /* 0x0000008067677836 */ /* 0x000fe60000000000 */
[-C--:B------:R-:W-:Y:S02]  /*2b40*/  ISETP.GE.AND P0, PT, R126, R102.reuse, PT ;  /* 0x000000667e00720c */ /* 0x080fe40003f06270 */
[-C--:B------:R-:W-:Y:S02]  /*2b50*/  ISETP.GE.AND P2, PT, R116, R102.reuse, PT ;  /* 0x000000667400720c */ /* 0x080fe40003f46270 */
[-C--:B------:R-:W-:Y:S02]  /*2b60*/  ISETP.GE.AND P0, PT, R126, R103.reuse, !P0 ;  /* 0x000000677e00720c */ /* 0x080fe40004706270 */
[CC--:B------:R-:W-:Y:S02]  /*2b70*/  ISETP.GE.AND P1, PT, R115.reuse, R102.reuse, PT ;  /* 0x000000667300720c */ /* 0x0c0fe40003f26270 */
[-C--:B------:R-:W-:Y:S02]  /*2b80*/  ISETP.LT.OR P3, PT, R116, R103.reuse, P2 ;  /* 0x000000677400720c */ /* 0x080fe40001761670 */
        /* <DEDUP_REMOVED lines=13> */
.L_x_1650:
[----:B---34-:R-:W-:Y:S05]  /*2c60*/  BSYNC.RECONVERGENT B0 ;  /* 0x0000000000007941 */ /* 0x018fea0003800200 */
.L_x_1649:
        /* <DEDUP_REMOVED lines=13> */
.L_x_1652:
[----:B------:R-:W-:Y:S05]  /*2d40*/  BSYNC.RECONVERGENT B0 ;  /* 0x0000000000007941 */ /* 0x000fea0003800200 */
.L_x_1651:
        /* <DEDUP_REMOVED lines=14> */
.L_x_1654:
[----:B------:R-:W-:Y:S05]  /*2e30*/  BSYNC.RECONVERGENT B0 ;  /* 0x0000000000007941 */ /* 0x000fea0003800200 */
.L_x_1653:
[-C--:B------:R-:W-:Y:S01]  /*2e40*/  ISETP.LT.OR P1, PT, R114, R103.reuse, P4 ;  /* 0x000000677200720c */ /* 0x080fe20002721670 */
[----:B------:R-:W-:Y:S01]  /*2e50*/  BSSY.RECONVERGENT B0, `(.L_x_1655) ;  /* 0x0000014000007945 */ /* 0x000fe20003800200 */
[C---:B------:R-:W-:Y:S02]  /*2e60*/  ISETP.GE.AND P6, PT, R113.reuse, R102, PT ;  /* 0x000000667100720c */ /* 0x040fe40003fc6270 */
[----:B------:R-:W-:Y:S02]  /*2e70*/  P2R R121, PR, RZ, 0x2 ;  /* 0x00000002ff797803 */ /* 0x000fe40000000000 */
[----:B------:R-:W-:Y:S07]  /*2e80*/  ISETP.GE.AND P6, PT, R113, R103, !P6 ;  /* 0x000000677100720c */ /* 0x000fee00077c6270 */
        /* <DEDUP_REMOVED lines=16> */
.L_x_1656:
[----:B------:R-:W-:Y:S05]  /*2f90*/  BSYNC.RECONVERGENT B0 ;  /* 0x0000000000007941 */ /* 0x000fea0003800200 */
.L_x_1655:
[----:B------:R-:W-:Y:S01]  /*2fa0*/  ISETP.GE.AND P5, PT, R112, R102, PT ;  /* 0x000000667000720c */ /* 0x000fe20003fa6270 */
[----:B------:R-:W-:Y:S04]  /*2fb0*/  BSSY.RECONVERGENT B0, `(.L_x_1657) ;  /* 0x0000010000007945 */ /* 0x000fe80003800200 */
[----:B------:R-:W-:Y:S08]  /*2fc0*/  @!P6 BRA `(.L_x_1658) ;  /* 0x000000000038e947 */ /* 0x000ff00003800000 */
        /* <DEDUP_REMOVED lines=14> */
.L_x_1658:
[----:B------:R-:W-:Y:S05]  /*30b0*/  BSYNC.RECONVERGENT B0 ;  /* 0x0000000000007941 */ /* 0x000fea0003800200 */
.L_x_1657:
        /* <DEDUP_REMOVED lines=21> */
.L_x_1660:
[----:B------:R-:W-:Y:S05]  /*3210*/  BSYNC.RECONVERGENT B0 ;  /* 0x0000000000007941 */ /* 0x000fea0003800200 */
.L_x_1659:
[C---:B------:R-:W-:Y:S01]  /*3220*/  ISETP.GE.AND P3, PT, R110.reuse, R102, PT ;  /* 0x000000666e00720c */ /* 0x040fe20003f66270 */
        /* <DEDUP_REMOVED lines=22> */
.L_x_1662:
[----:B------:R-:W-:Y:S05]  /*3390*/  BSYNC.RECONVERGENT B0 ;  /* 0x0000000000007941 */ /* 0x000fea0003800200 */
.L_x_1661:
        /* <DEDUP_REMOVED lines=18> */
.L_x_1664:
[----:B------:R-:W-:Y:S05]  /*34c0*/  BSYNC.RECONVERGENT B0 ;  /* 0x0000000000007941 */ /* 0x000fea0003800200 */
.L_x_1663:
        /* <DEDUP_REMOVED lines=14> */
.L_x_1668:
[----:B------:R-:W-:Y:S05]  /*35b0*/  BSYNC.RECONVERGENT B0 ;  /* 0x0000000000007941 */ /* 0x000fea0003800200 */
.L_x_1667:
        /* <DEDUP_REMOVED lines=16> */
.L_x_1670:
[----:B------:R-:W-:Y:S05]  /*36c0*/  BSYNC.RECONVERGENT B0 ;  /* 0x0000000000007941 */ /* 0x000fea0003800200 */
.L_x_1669:
        /* <DEDUP_REMOVED lines=18> */
.L_x_1672:
[----:B------:R-:W-:Y:S05]  /*37f0*/  BSYNC.RECONVERGENT B0 ;  /* 0x0000000000007941 */ /* 0x000fea0003800200 */
.L_x_1671:
        /* <DEDUP_REMOVED lines=18> */
.L_x_1674:
[----:B------:R-:W-:Y:S05]  /*3920*/  BSYNC.RECONVERGENT B0 ;  /* 0x0000000000007941 */ /* 0x000fea0003800200 */
.L_x_1673:
[----:B------:R-:W-:Y:S04]  /*3930*/  BSSY.RECONVERGENT B0, `(.L_x_1675) ;  /* 0x000000e000007945 */ /* 0x000fe80003800200 */
[----:B------:R-:W-:Y:S05]  /*3940*/  @!P6 BRA `(.L_x_1676) ;  /* 0x000000000030e947 */ /* 0x000fea0003800000 */
        /* <DEDUP_REMOVED lines=12> */
.L_x_1676:
[----:B------:R-:W-:Y:S05]  /*3a10*/  BSYNC.RECONVERGENT B0 ;  /* 0x0000000000007941 */ /* 0x000fea0003800200 */
.L_x_1675:
        /* <DEDUP_REMOVED lines=16> */
.L_x_1678:
[----:B------:R-:W-:Y:S05]  /*3b20*/  BSYNC.RECONVERGENT B0 ;  /* 0x0000000000007941 */ /* 0x000fea0003800200 */
.L_x_1677:
        /* <DEDUP_REMOVED lines=16> */
.L_x_1680:
[----:B------:R-:W-:Y:S05]  /*3c30*/  BSYNC.RECONVERGENT B0 ;  /* 0x0000000000007941 */ /* 0x000fea0003800200 */
.L_x_1679:
        /* <DEDUP_REMOVED lines=19> */
.L_x_1666:
        /* <DEDUP_REMOVED lines=61> */
.L_x_1686:
[----:B------:R-:W-:Y:S05]  /*4140*/  BSYNC.RECONVERGENT B0 ;  /* 0x0000000000007941 */ /* 0x000fea0003800200 */
.L_x_1685:
        /* <DEDUP_REMOVED lines=53> */
.L_x_1684:
[----:B------:R-:W-:Y:S05]  /*44a0*/  BSYNC.RECONVERGENT B1 ;  /* 0x0000000000017941 */ /* 0x000fea0003800200 */
.L_x_1683:
[C---:B------:R-:W-:Y:S01]  /*44b0*/  SHF.L.U64.HI R3, R117.reuse, 0x1, R98 ;  /* 0x0000000175037819 */ /* 0x040fe20000010262 */
[----:B-1234-:R-:W-:Y:S01]  /*44c0*/  IMAD.SHL.U32 R5, R117, 0x2, RZ ;  /* 0x0000000275057824 */ /* 0x01efe200078e00ff */
[----:B------:R-:W-:Y:S04]  /*44d0*/  BSSY.RECONVERGENT B1, `(.L_x_1687) ;  /* 0x0000077000017945 */ /* 0x000fe80003800200 */
        /* <DEDUP_REMOVED lines=64> */
.L_x_1690:
[----:B------:R-:W-:Y:S05]  /*48e0*/  BSYNC.RECONVERGENT B0 ;  /* 0x0000000000007941 */ /* 0x000fea0003800200 */
.L_x_1689:
        /* <DEDUP_REMOVED lines=53> */
.L_x_1688:
[----:B------:R-:W-:Y:S05]  /*4c40*/  BSYNC.RECONVERGENT B1 ;  /* 0x0000000000017941 */ /* 0x000fea0003800200 */
.L_x_1687:
        /* <DEDUP_REMOVED lines=69> */
.L_x_1694:
[----:B------:R-:W-:Y:S05]  /*50a0*/  BSYNC.RECONVERGENT B0 ;  /* 0x0000000000007941 */ /* 0x000fea0003800200 */
.L_x_1693:
        /* <DEDUP_REMOVED lines=53> */
.L_x_1692:
[----:B------:R-:W-:Y:S05]  /*5400*/  BSYNC.RECONVERGENT B1 ;  /* 0x0000000000017941 */ /* 0x000fea0003800200 */
.L_x_1691:
        /* <DEDUP_REMOVED lines=71> */
.L_x_1698:
[----:B------:R-:W-:Y:S05]  /*5880*/  BSYNC.RECONVERGENT B0 ;  /* 0x0000000000007941 */ /* 0x000fea0003800200 */
.L_x_1697:
        /* <DEDUP_REMOVED lines=51> */
.L_x_1696:
[----:B------:R-:W-:Y:S05]  /*5bc0*/  BSYNC.RECONVERGENT B1 ;  /* 0x0000000000017941 */ /* 0x000fea0003800200 */
.L_x_1695:
        /* <DEDUP_REMOVED lines=65> */
.L_x_1702:
[----:B------:R-:W-:Y:S05]  /*5fe0*/  BSYNC.RECONVERGENT B0 ;  /* 0x0000000000007941 */ /* 0x000fea0003800200 */
.L_x_1701:
        /* <DEDUP_REMOVED lines=51> */
.L_x_1700:
[----:B------:R-:W-:Y:S05]  /*6320*/  BSYNC.RECONVERGENT B1 ;  /* 0x0000000000017941 */ /* 0x000fea0003800200 */
.L_x_1699:
        /* <DEDUP_REMOVED lines=69> */
.L_x_1706:
[----:B------:R-:W-:Y:S05]  /*6780*/  BSYNC.RECONVERGENT B0 ;  /* 0x0000000000007941 */ /* 0x000fea0003800200 */
.L_x_1705:
        /* <DEDUP_REMOVED lines=51> */
.L_x_1704:
[----:B------:R-:W-:Y:S05]  /*6ac0*/  BSYNC.RECONVERGENT B1 ;  /* 0x0000000000017941 */ /* 0x000fea0003800200 */
.L_x_1703:
        /* <DEDUP_REMOVED lines=67> */
.L_x_1710:
[----:B------:R-:W-:Y:S05]  /*6f00*/  BSYNC.RECONVERGENT B0 ;  /* 0x0000000000007941 */ /* 0x000fea0003800200 */
.L_x_1709:
        /* <DEDUP_REMOVED lines=51> */
.L_x_1708:
[----:B------:R-:W-:Y:S05]  /*7240*/  BSYNC.RECONVERGENT B1 ;  /* 0x0000000000017941 */ /* 0x000fea0003800200 */
.L_x_1707:
        /* <DEDUP_REMOVED lines=67> */
.L_x_1714:
[----:B------:R-:W-:Y:S05]  /*7680*/  BSYNC.RECONVERGENT B0 ;  /* 0x0000000000007941 */ /* 0x000fea0003800200 */
.L_x_1713:
        /* <DEDUP_REMOVED lines=51> */
.L_x_1712:
[----:B------:R-:W-:Y:S05]  /*79c0*/  BSYNC.RECONVERGENT B1 ;  /* 0x0000000000017941 */ /* 0x000fea0003800200 */
.L_x_1711:
        /* <DEDUP_REMOVED lines=8> */
.L_x_1682:
        /* <DEDUP_REMOVED lines=99> */
.L_x_1718:
[----:B------:R-:W-:Y:S05]  /*8080*/  BSYNC.RECONVERGENT B0 ;  /* 0x0000000000007941 */ /* 0x000fea0003800200 */
.L_x_1717:
        /* <DEDUP_REMOVED lines=92> */
.L_x_1716:
[----:B------:R-:W-:Y:S05]  /*8650*/  BSYNC.RECONVERGENT B1 ;  /* 0x0000000000017941 */ /* 0x000fea0003800200 */
.L_x_1715:
        /* <DEDUP_REMOVED lines=102> */
.L_x_1722:
[----:B------:R-:W-:Y:S05]  /*8cc0*/  BSYNC.RECONVERGENT B0 ;  /* 0x0000000000007941 */ /* 0x000fea0003800200 */
.L_x_1721:
        /* <DEDUP_REMOVED lines=92> */
.L_x_1720:
[----:B------:R-:W-:Y:S05]  /*9290*/  BSYNC.RECONVERGENT B1 ;  /* 0x0000000000017941 */ /* 0x000fea0003800200 */
.L_x_1719:
[----:B------:R-:W-:Y:S01]  /*92a0*/  ISETP.NE.AND P0, PT, R123, RZ, PT ;  /* 0x000000ff7b00720c */ /* 0x000fe20003f05270 */
[----:B------:R-:W-:Y:S11]  /*92b0*/  BSSY.RECONVERGENT B1, `(.L_x_1723) ;  /* 0x00000c4000017945 */ /* 0x000ff60003800200 */
[----:B------:R-:W-:Y:S01]  /*92c0*/  @!UPT UIADD3 URZ, UPT, UPT, URZ, URZ, URZ ;  /* 0x000000fffffff290 */ /* 0x000fe2000fffe0ff */
[----:B------:R-:W-:Y:S05]  /*92d0*/  @P0 BRA `(.L_x_1724) ;  /* 0x0000000c00040947 */ /* 0x000fea0003800000 */
        /* <DEDUP_REMOVED lines=100> */
.L_x_1726:
[----:B------:R-:W-:Y:S05]  /*9920*/  BSYNC.RECONVERGENT B0 ;  /* 0x0000000000007941 */ /* 0x000fea0003800200 */
.L_x_1725:
        /* <DEDUP_REMOVED lines=92> */
.L_x_1724:
[----:B------:R-:W-:Y:S05]  /*9ef0*/  BSYNC.RECONVERGENT B1 ;  /* 0x0000000000017941 */ /* 0x000fea0003800200 */
.L_x_1723:
        /* <DEDUP_REMOVED lines=105> */
.L_x_1730:
[----:B------:R-:W-:Y:S05]  /*a590*/  BSYNC.RECONVERGENT B0 ;  /* 0x0000000000007941 */ /* 0x000fea0003800200 */
.L_x_1729:
        /* <DEDUP_REMOVED lines=92> */
.L_x_1728:
[----:B------:R-:W-:Y:S05]  /*ab60*/  BSYNC.RECONVERGENT B1 ;  /* 0x0000000000017941 */ /* 0x000fea0003800200 */
.L_x_1727:
        /* <DEDUP_REMOVED lines=101> */
.L_x_1734:
[----:B------:R-:W-:Y:S05]  /*b1c0*/  BSYNC.RECONVERGENT B0 ;  /* 0x0000000000007941 */ /* 0x000fea0003800200 */
.L_x_1733:
        /* <DEDUP_REMOVED lines=92> */
.L_x_1732:
[----:B------:R-:W-:Y:S05]  /*b790*/  BSYNC.RECONVERGENT B1 ;  /* 0x0000000000017941 */ /* 0x000fea0003800200 */
.L_x_1731:
        /* <DEDUP_REMOVED lines=103> */
.L_x_1738:
[----:B------:R-:W-:Y:S05]  /*be10*/  BSYNC.RECONVERGENT B0 ;  /* 0x0000000000007941 */ /* 0x000fea0003800200 */
.L_x_1737:
        /* <DEDUP_REMOVED lines=23> */
[--C-:B----4-:R-:W-:Y:S01]  /*bf90*/  @!P0 HADD2.F32 R28, -RZ, R20.reuse.H0_H0 ;  /* 0x20000014ff1c8230 */ /* 0x110fe20000004100 */
[----:B---3--:R-:W-:Y:S01]  /*bfa0*/  @!P0 MOV R30, R40 ;  /* 0x00000028001e8202 */ /* 0x008fe20000000f00 */
[----:B------:R-:W-:Y:S01]  /*bfb0*/  @!P0 HADD2.F32 R27, -RZ, R20.H1_H1 ;  /* 0x30000014ff1b8230 */ /* 0x000fe20000004100 */
[----:B------:R-:W-:Y:S01]  /*bfc0*/  @!P0 MOV R44, R41 ;  /* 0x00000029002c8202 */ /* 0x000fe20000000f00 */
[--C-:B------:R-:W-:Y:S01]  /*bfd0*/  @!P0 HADD2.F32 R5, -RZ, R22.reuse.H0_H0 ;  /* 0x20000016ff058230 */ /* 0x100fe20000004100 */
[----:B------:R-:W-:Y:S01]  /*bfe0*/  @!P0 MOV R45, R42 ;  /* 0x0000002a002d8202 */ /* 0x000fe20000000f00 */
[----:B------:R-:W-:Y:S01]  /*bff0*/  @!P0 HADD2.F32 R6, -RZ, R22.H1_H1 ;  /* 0x30000016ff068230 */ /* 0x000fe20000004100 */
[----:B------:R-:W-:Y:S01]  /*c000*/  @!P0 MOV R46, R43 ;  /* 0x0000002b002e8202 */ /* 0x000fe20000000f00 */
[--C-:B-----5:R-:W-:Y:S02]  /*c010*/  @!P0 HADD2.F32 R29, -RZ, R32.reuse.H0_H0 ;  /* 0x20000020ff1d8230 */ /* 0x120fe40000004100 */
        /* <DEDUP_REMOVED lines=14> */
[----:B------:R-:W-:Y:S01]  /*c100*/  @!P0 FMUL.FTZ R3, R26, R3 ;  /* 0x000000031a038220 */ /* 0x000fe20000410000 */
[----:B------:R-:W-:Y:S02]  /*c110*/  @!P0 HADD2.F32 R21, -RZ, R34.H1_H1 ;  /* 0x30000022ff158230 */ /* 0x000fe40000004100 */
[----:B------:R-:W-:Y:S01]  /*c120*/  @!P0 FMUL.FTZ R4, R4, R25 ;  /* 0x0000001904048220 */ /* 0x000fe20000410000 */
[--C-:B--2---:R-:W-:Y:S02]  /*c130*/  @!P0 HADD2.F32 R30, -RZ, R36.reuse.H0_H0 ;  /* 0x20000024ff1e8230 */ /* 0x104fe40000004100 */
        /* <DEDUP_REMOVED lines=10> */
[----:B------:R-:W-:Y:S01]  /*c1e0*/  @!P0 FFMA.FTZ R2, R31, R32, R2 ;  /* 0x000000201f028223 */ /* 0x000fe20000010002 */
[--C-:B------:R-:W-:Y:S02]  /*c1f0*/  @!P0 HADD2.F32 R7, -RZ, R23.reuse.H0_H0 ;  /* 0x20000017ff078230 */ /* 0x100fe40000004100 */
[----:B------:R-:W-:Y:S01]  /*c200*/  @!P1 FADD.FTZ R20, -R20, -RZ ;  /* 0x800000ff14149221 */ /* 0x000fe20000010100 */
[----:B------:R-:W-:Y:S02]  /*c210*/  @!P0 HADD2.F32 R23, -RZ, R23.H1_H1 ;  /* 0x30000017ff178230 */ /* 0x000fe40000004100 */
[----:B------:R-:W-:Y:S01]  /*c220*/  @!P0 FFMA.FTZ R3, R34, R33, R3 ;  /* 0x0000002122038223 */ /* 0x000fe20000010003 */
[----:B------:R-:W-:Y:S01]  /*c230*/  @!P0 HADD2.F32 R35, -RZ, R37.H1_H1 ;  /* 0x30000025ff238230 */ /* 0x000fe20000004100 */
[----:B------:R-:W-:Y:S01]  /*c240*/  @!P0 F2FP.F16.F32.PACK_AB R0, R2, R0 ;  /* 0x000000000200823e */ /* 0x000fe200000000ff */
[----:B------:R-:W-:Y:S02]  /*c250*/  @!P0 HADD2.F32 R29, -RZ, R44.H1_H1 ;  /* 0x3000002cff1d8230 */ /* 0x000fe40000004100 */
[----:B------:R-:W-:Y:S01]  /*c260*/  @!P0 FMUL.FTZ R7, R7, R20 ;  /* 0x0000001407078220 */ /* 0x000fe20000410000 */
[--C-:B------:R-:W-:Y:S01]  /*c270*/  @!P0 HADD2.F32 R36, -RZ, R38.reuse.H0_H0 ;  /* 0x20000026ff248230 */ /* 0x100fe20000004100 */
[----:B------:R-:W-:Y:S01]  /*c280*/  @!P0 MOV R40, R0 ;  /* 0x0000000000288202 */ /* 0x000fe20000000f00 */
        /* <DEDUP_REMOVED lines=8> */
[----:B------:R-:W-:Y:S01]  /*c310*/  @!P0 F2FP.F16.F32.PACK_AB R3, R4, R3 ;  /* 0x000000030403823e */ /* 0x000fe200000000ff */
[--C-:B------:R-:W-:Y:S02]  /*c320*/  @!P0 HADD2.F32 R32, -RZ, R46.reuse.H0_H0 ;  /* 0x2000002eff208230 */ /* 0x100fe40000004100 */
[----:B------:R-:W-:Y:S01]  /*c330*/  @!P0 FFMA.FTZ R6, R31, R37, R6 ;  /* 0x000000251f068223 */ /* 0x000fe20000010006 */
[----:B------:R-:W-:Y:S01]  /*c340*/  @!P0 HADD2.F32 R39, -RZ, R39.H1_H1 ;  /* 0x30000027ff278230 */ /* 0x000fe20000004100 */
[----:B------:R-:W-:Y:S01]  /*c350*/  @!P0 MOV R41, R3 ;  /* 0x0000000300298202 */ /* 0x000fe20000000f00 */
[----:B------:R-:W-:Y:S02]  /*c360*/  @!P0 HADD2.F32 R33, -RZ, R46.H1_H1 ;  /* 0x3000002eff218230 */ /* 0x000fe40000004100 */
[----:B------:R-:W-:Y:S01]  /*c370*/  @!P0 FFMA.FTZ R7, R32, R38, R7 ;  /* 0x0000002620078223 */ /* 0x000fe20000010007 */
[----:B------:R-:W-:Y:S02]  /*c380*/  @!P0 F2FP.F16.F32.PACK_AB R5, R6, R5 ;  /* 0x000000050605823e */ /* 0x000fe400000000ff */
[----:B------:R-:W-:Y:S02]  /*c390*/  @!P0 FFMA.FTZ R8, R33, R39, R8 ;  /* 0x0000002721088223 */ /* 0x000fe40000010008 */
[----:B------:R-:W-:Y:S03]  /*c3a0*/  @!P0 MOV R42, R5 ;  /* 0x00000005002a8202 */ /* 0x000fe60000000f00 */
[----:B------:R-:W-:Y:S04]  /*c3b0*/  @!P0 F2FP.F16.F32.PACK_AB R8, R8, R7 ;  /* 0x000000070808823e */ /* 0x000fe800000000ff */
[----:B------:R-:W-:Y:S05]  /*c3c0*/  @!P0 MOV R43, R8 ;  /* 0x00000008002b8202 */ /* 0x000fea0000000f00 */
[----:B------:R2:W-:Y:S02]  /*c3d0*/  STG.E.128 desc[UR6][R130.64+0x80], R40 ;  /* 0x0000802882007986 */ /* 0x0005e4000c101d06 */
.L_x_1736:
[----:B------:R-:W-:Y:S05]  /*c3e0*/  BSYNC.RECONVERGENT B1 ;  /* 0x0000000000017941 */ /* 0x000fea0003800200 */
.L_x_1735:
        /* <DEDUP_REMOVED lines=103> */
.L_x_1742:
[----:B------:R-:W-:Y:S05]  /*ca60*/  BSYNC.RECONVERGENT B0 ;  /* 0x0000000000007941 */ /* 0x000fea0003800200 */
.L_x_1741:
        /* <DEDUP_REMOVED lines=92> */
.L_x_1740:
[----:B------:R-:W-:Y:S05]  /*d030*/  BSYNC.RECONVERGENT B1 ;  /* 0x0000000000017941 */ /* 0x000fea0003800200 */
.L_x_1739:
        /* <DEDUP_REMOVED lines=104> */
.L_x_1746:
[----:B------:R-:W-:Y:S05]  /*d6c0*/  BSYNC.RECONVERGENT B0 ;  /* 0x0000000000007941 */ /* 0x000fea0003800200 */
.L_x_1745:
        /* <DEDUP_REMOVED lines=90> */
.L_x_1744:
[----:B------:R-:W-:Y:S05]  /*dc70*/  BSYNC.RECONVERGENT B1 ;  /* 0x0000000000017941 */ /* 0x000fea0003800200 */
.L_x_1743:
[----:B------:R-:W5:Y:S08]  /*dc80*/  LDC R3, c[0x0][0x450] ;  /* 0x00011400ff037b82 */ /* 0x000f700000000800 */
[----:B------:R-:W1:Y:S01]  /*dc90*/  LDC R13, c[0x0][0x450] ;  /* 0x00011400ff0d7b82 */ /* 0x000e620000000800 */
[----:B-----5:R-:W-:Y:S05]  /*dca0*/  IMAD.U32 R3, R3, -0x40, RZ ;  /* 0xffffffc003037824 */ /* 0x020fea00078e00ff */
[C---:B------:R-:W-:Y:S02]  /*dcb0*/  LEA R84, P1, R3.reuse, R84, 0x1 ;  /* 0x0000005403547211 */ /* 0x040fe400078208ff */
[C---:B------:R-:W-:Y:S02]  /*dcc0*/  LEA R82, P0, R3.reuse, R82, 0x1 ;  /* 0x0000005203527211 */ /* 0x040fe400078008ff */
[C---:B------:R-:W-:Y:S02]  /*dcd0*/  LEA.HI.X.SX32 R85, R3.reuse, R85, 0x1, P1 ;  /* 0x0000005503557211 */ /* 0x040fe400008f0eff */
[----:B-1----:R-:W-:Y:S09]  /*dce0*/  LEA.HI.X.SX32 R83, R3, R83, 0x1, P0 ;  /* 0x0000005303537211 */ /* 0x002ff200000f0eff */
.L_x_1681:
[----:B------:R-:W-:Y:S05]  /*dcf0*/  BSYNC.RECONVERGENT B2 ;  /* 0x0000000000027941 */ /* 0x000fea0003800200 */
.L_x_1665:
        /* <DEDUP_REMOVED lines=90> */
.L_x_1747:
[----:B------:R-:W-:Y:S02]  /*e2a0*/  IADD3 R80, P1, PT, R80, R87, RZ ;  /* 0x0000005750507210 */ /* 0x000fe40007f3e0ff */
[----:B------:R-:W-:Y:S03]  /*e2b0*/  IADD3 R10, P0, PT, R10, R89, RZ ;  /* 0x000000590a0a7210 */ /* 0x000fe60007f1e0ff */
[----:B------:R-:W-:Y:S02]  /*e2c0*/  IMAD.X R81, R81, 0x1, R86, P1 ;  /* 0x0000000151517824 */ /* 0x000fe400008e0656 */
[----:B------:R-:W-:Y:S01]  /*e2d0*/  IMAD.X R11, R11, 0x1, R88, P0 ;  /* 0x000000010b0b7824 */ /* 0x000fe200000e0658 */
[----:B------:R-:W-:Y:S07]  /*e2e0*/  @P2 BRA `(.L_x_1748) ;  /* 0xffffff4800082947 */ /* 0x000fee000383ffff */
.L_x_1648:
        /* <DEDUP_REMOVED lines=43> */
.L_x_1752:
[----:B------:R-:W-:Y:S05]  /*e5a0*/  BSYNC.RECONVERGENT B0 ;  /* 0x0000000000007941 */ /* 0x000fea0003800200 */
.L_x_1751:
        /* <DEDUP_REMOVED lines=17> */
.L_x_1754:
[----:B------:R-:W-:Y:S05]  /*e6c0*/  BSYNC.RECONVERGENT B0 ;  /* 0x0000000000007941 */ /* 0x000fea0003800200 */
.L_x_1753:
        /* <DEDUP_REMOVED lines=17> */
.L_x_1756:
[----:B------:R-:W-:Y:S05]  /*e7e0*/  BSYNC.RECONVERGENT B0 ;  /* 0x0000000000007941 */ /* 0x000fea0003800200 */
.L_x_1755:
        /* <DEDUP_REMOVED lines=17> */
.L_x_1750:
        /* <DEDUP_REMOVED lines=81> */
.L_x_1764:
[----:B------:R-:W-:Y:S05]  /*ee10*/  BSYNC.RECONVERGENT B0 ;  /* 0x0000000000007941 */ /* 0x000fea0003800200 */
.L_x_1763:
[----:B-----5:R-:W-:Y:S01]  /*ee20*/  IMAD.MOV.U32 R6, RZ, RZ, R18 ;  /* 0x000000ffff067224 */ /* 0x020fe200078e0012 */
[----:B------:R-:W-:Y:S01]  /*ee30*/  MOV R4, R16 ;  /* 0x0000001000047202 */ /* 0x000fe20000000f00 */
[----:B------:R-:W-:Y:S01]  /*ee40*/  IMAD.MOV.U32 R7, RZ, RZ, R19 ;  /* 0x000000ffff077224 */ /* 0x000fe200078e0013 */
[----:B------:R-:W-:Y:S02]  /*ee50*/  MOV R5, R17 ;  /* 0x0000001100057202 */ /* 0x000fe40000000f00 */
.L_x_1762:
[----:B------:R-:W-:Y:S05]  /*ee60*/  BSYNC.RECONVERGENT B1 ;  /* 0x0000000000017941 */ /* 0x000fea0003800200 */
.L_x_1761:
        /* <DEDUP_REMOVED lines=50> */
.L_x_1766:
[----:B------:R-:W-:Y:S05]  /*f190*/  BSYNC.RECONVERGENT B0 ;  /* 0x0000000000007941 */ /* 0x000fea0003800200 */
.L_x_1765:
[----:B-----5:R3:W-:Y:S02]  /*f1a0*/  STS.128 [R188+0x2000], R16 ;  /* 0x00200010bc007388 */ /* 0x0207e40000000c00 */
.L_x_1760:
[----:B------:R-:W-:Y:S05]  /*f1b0*/  BSYNC.RECONVERGENT B2 ;  /* 0x0000000000027941 */ /* 0x000fea0003800200 */
.L_x_1759:
        /* <DEDUP_REMOVED lines=64> */
.L_x_1772:
[----:B------:R-:W-:Y:S05]  /*f5c0*/  BSYNC.RECONVERGENT B0 ;  /* 0x0000000000007941 */ /* 0x000fea0003800200 */
.L_x_1771:
[----:B-----5:R1:W-:Y:S02]  /*f5d0*/  STS.128 [R188+0x800], R16 ;  /* 0x00080010bc007388 */ /* 0x0203e40000000c00 */
.L_x_1770:
[----:B------:R-:W-:Y:S05]  /*f5e0*/  BSYNC.RECONVERGENT B1 ;  /* 0x0000000000017941 */ /* 0x000fea0003800200 */
.L_x_1769:
        /* <DEDUP_REMOVED lines=56> */
.L_x_1774:
[----:B------:R-:W-:Y:S05]  /*f970*/  BSYNC.RECONVERGENT B0 ;  /* 0x0000000000007941 */ /* 0x000fea0003800200 */
.L_x_1773:
[----:B-----5:R3:W-:Y:S02]  /*f980*/  STS.128 [R188+0x2800], R16 ;  /* 0x00280010bc007388 */ /* 0x0207e40000000c00 */
.L_x_1768:
[----:B------:R-:W-:Y:S05]  /*f990*/  BSYNC.RECONVERGENT B2 ;  /* 0x0000000000027941 */ /* 0x000fea0003800200 */
.L_x_1767:
        /* <DEDUP_REMOVED lines=68> */
.L_x_1780:
[----:B------:R-:W-:Y:S05]  /*fde0*/  BSYNC.RECONVERGENT B0 ;  /* 0x0000000000007941 */ /* 0x000fea0003800200 */
.L_x_1779:
[----:B-----5:R3:W-:Y:S02]  /*fdf0*/  STS.128 [R188+0x1000], R16 ;  /* 0x00100010bc007388 */ /* 0x0207e40000000c00 */
.L_x_1778:
[----:B------:R-:W-:Y:S05]  /*fe00*/  BSYNC.RECONVERGENT B1 ;  /* 0x0000000000017941 */ /* 0x000fea0003800200 */
.L_x_1777:
        /* <DEDUP_REMOVED lines=56> */
.L_x_1782:
[----:B------:R-:W-:Y:S05]  /*10190*/  BSYNC.RECONVERGENT B0 ;  /* 0x0000000000007941 */ /* 0x000fea0003800200 */
.L_x_1781:
[----:B-----5:R3:W-:Y:S02]  /*101a0*/  STS.128 [R188+0x3000], R16 ;  /* 0x00300010bc007388 */ /* 0x0207e40000000c00 */
.L_x_1776:
[----:B------:R-:W-:Y:S05]  /*101b0*/  BSYNC.RECONVERGENT B2 ;  /* 0x0000000000027941 */ /* 0x000fea0003800200 */
.L_x_1775:
        /* <DEDUP_REMOVED lines=65> */
.L_x_1786:
[----:B------:R-:W-:Y:S05]  /*105d0*/  BSYNC.RECONVERGENT B0 ;  /* 0x0000000000007941 */ /* 0x000fea0003800200 */
.L_x_1785:
[----:B-----5:R3:W-:Y:S02]  /*105e0*/  STS.128 [R188+0x1800], R16 ;  /* 0x00180010bc007388 */ /* 0x0207e40000000c00 */
.L_x_1784:
[----:B------:R-:W-:Y:S05]  /*105f0*/  BSYNC.RECONVERGENT B1 ;  /* 0x0000000000017941 */ /* 0x000fea0003800200 */
.L_x_1783:
        /* <DEDUP_REMOVED lines=56> */
.L_x_1788:
[----:B------:R-:W-:Y:S05]  /*10980*/  BSYNC.RECONVERGENT B0 ;  /* 0x0000000000007941 */ /* 0x000fea0003800200 */
.L_x_1787:
[----:B-----5:R3:W-:Y:S01]  /*10990*/  STS.128 [R188+0x3800], R16 ;  /* 0x00380010bc007388 */ /* 0x0207e20000000c00 */
[----:B------:R-:W-:Y:S05]  /*109a0*/  BRA `(.L_x_1757) ;  /* 0x0000002c00d47947 */ /* 0x000fea0003800000 */
.L_x_1758:
        /* <DEDUP_REMOVED lines=99> */
.L_x_1794:
[----:B------:R-:W-:Y:S05]  /*10fe0*/  BSYNC.RECONVERGENT B0 ;  /* 0x0000000000007941 */ /* 0x000fea0003800200 */
.L_x_1793:
[----:B-----5:R-:W-:Y:S01]  /*10ff0*/  IMAD.MOV.U32 R6, RZ, RZ, R34 ;  /* 0x000000ffff067224 */ /* 0x020fe200078e0022 */
[----:B------:R-:W-:Y:S01]  /*11000*/  MOV R4, R32 ;  /* 0x0000002000047202 */ /* 0x000fe20000000f00 */
[----:B------:R-:W-:Y:S01]  /*11010*/  IMAD.MOV.U32 R7, RZ, RZ, R35 ;  /* 0x000000ffff077224 */ /* 0x000fe200078e0023 */
[----:B------:R-:W-:Y:S02]  /*11020*/  MOV R5, R33 ;  /* 0x0000002100057202 */ /* 0x000fe40000000f00 */
.L_x_1792:
[----:B------:R-:W-:Y:S05]  /*11030*/  BSYNC.RECONVERGENT B1 ;  /* 0x0000000000017941 */ /* 0x000fea0003800200 */
.L_x_1791:
        /* <DEDUP_REMOVED lines=88> */
.L_x_1796:
[----:B------:R-:W-:Y:S05]  /*115c0*/  BSYNC.RECONVERGENT B0 ;  /* 0x0000000000007941 */ /* 0x000fea0003800200 */
.L_x_1795:
[----:B-----5:R3:W-:Y:S02]  /*115d0*/  STS.128 [R188+0x2000], R32 ;  /* 0x00200020bc007388 */ /* 0x0207e40000000c00 */
.L_x_1790:
[----:B------:R-:W-:Y:S05]  /*115e0*/  BSYNC.RECONVERGENT B2 ;  /* 0x0000000000027941 */ /* 0x000fea0003800200 */
.L_x_1789:
        /* <DEDUP_REMOVED lines=94> */
.L_x_1802:
[----:B------:R-:W-:Y:S05]  /*11bd0*/  BSYNC.RECONVERGENT B0 ;  /* 0x0000000000007941 */ /* 0x000fea0003800200 */
.L_x_1801:
[----:B-----5:R1:W-:Y:S02]  /*11be0*/  STS.128 [R188+0x800], R32 ;  /* 0x00080020bc007388 */ /* 0x0203e40000000c00 */
.L_x_1800:
[----:B------:R-:W-:Y:S05]  /*11bf0*/  BSYNC.RECONVERGENT B1 ;  /* 0x0000000000017941 */ /* 0x000fea0003800200 */
.L_x_1799:
        /* <DEDUP_REMOVED lines=86> */
.L_x_1804:
[----:B------:R-:W-:Y:S05]  /*12160*/  BSYNC.RECONVERGENT B0 ;  /* 0x0000000000007941 */ /* 0x000fea0003800200 */
.L_x_1803:
[----:B-----5:R3:W-:Y:S02]  /*12170*/  STS.128 [R188+0x2800], R32 ;  /* 0x00280020bc007388 */ /* 0x0207e40000000c00 */
.L_x_1798:
[----:B------:R-:W-:Y:S05]  /*12180*/  BSYNC.RECONVERGENT B2 ;  /* 0x0000000000027941 */ /* 0x000fea0003800200 */
.L_x_1797:
        /* <DEDUP_REMOVED lines=96> */
.L_x_1810:
[----:B------:R-:W-:Y:S05]  /*12790*/  BSYNC.RECONVERGENT B0 ;  /* 0x0000000000007941 */ /* 0x000fea0003800200 */
.L_x_1809:
[----:B-----5:R3:W-:Y:S02]  /*127a0*/  STS.128 [R188+0x1000], R32 ;  /* 0x00100020bc007388 */ /* 0x0207e40000000c00 */
.L_x_1808:
[----:B------:R-:W-:Y:S05]  /*127b0*/  BSYNC.RECONVERGENT B1 ;  /* 0x0000000000017941 */ /* 0x000fea0003800200 */
.L_x_1807:
        /* <DEDUP_REMOVED lines=86> */
.L_x_1812:
[----:B------:R-:W-:Y:S05]  /*12d20*/  BSYNC.RECONVERGENT B0 ;  /* 0x0000000000007941 */ /* 0x000fea0003800200 */
.L_x_1811:
[----:B-----5:R3:W-:Y:S02]  /*12d30*/  STS.128 [R188+0x3000], R32 ;  /* 0x00300020bc007388 */ /* 0x0207e40000000c00 */
.L_x_1806:
[----:B------:R-:W-:Y:S05]  /*12d40*/  BSYNC.RECONVERGENT B2 ;  /* 0x0000000000027941 */ /* 0x000fea0003800200 */
.L_x_1805:
        /* <DEDUP_REMOVED lines=96> */
.L_x_1816:
[----:B------:R-:W-:Y:S05]  /*13350*/  BSYNC.RECONVERGENT B0 ;  /* 0x0000000000007941 */ /* 0x000fea0003800200 */
.L_x_1815:
[----:B-----5:R1:W-:Y:S02]  /*13360*/  STS.128 [R188+0x1800], R32 ;  /* 0x00180020bc007388 */ /* 0x0203e40000000c00 */
.L_x_1814:
[----:B------:R-:W-:Y:S05]  /*13370*/  BSYNC.RECONVERGENT B1 ;  /* 0x0000000000017941 */ /* 0x000fea0003800200 */
.L_x_1813:
        /* <DEDUP_REMOVED lines=86> */
.L_x_1818:
[----:B------:R-:W-:Y:S05]  /*138e0*/  BSYNC.RECONVERGENT B0 ;  /* 0x0000000000007941 */ /* 0x000fea0003800200 */
.L_x_1817:
[----:B-----5:R3:W-:Y:S02]  /*138f0*/  STS.128 [R188+0x3800], R32 ;  /* 0x00380020bc007388 */ /* 0x0207e40000000c00 */
.L_x_1757:
[----:B------:R-:W-:Y:S05]  /*13900*/  BSYNC.RECONVERGENT B3 ;  /* 0x0000000000037941 */ /* 0x000fea0003800200 */
.L_x_1749:
[----:B------:R-:W4:Y:S01]  /*13910*/  LDC.64 R134, c[0x0][0x3b8] ;  /* 0x0000ee00ff867b82 */ /* 0x000f220000000a00 */
[----:B-1-3--:R-:W-:Y:S01]  /*13920*/  IMAD R2, R63, -0x80, R64 ;  /* 0xffffff803f027824 */ /* 0x00afe200078e0240 */
        /* <DEDUP_REMOVED lines=24> */
.L_x_1820:
[----:B------:R-:W-:Y:S05]  /*13ab0*/  BSYNC.RECONVERGENT B0 ;  /* 0x0000000000007941 */ /* 0x000fea0003800200 */
.L_x_1819:
[----:B------:R-:W-:Y:S01]  /*13ac0*/  LEA R10, P1, R71, R220, 0x1 ;  /* 0x000000dc470a7211 */ /* 0x000fe200078208ff */
[----:B------:R-:W-:Y:S01]  /*13ad0*/  BSSY.RECONVERGENT B0, `(.L_x_1821) ;  /* 0x0000012000007945 */ /* 0x000fe20003800200 */
[----:B------:R-:W-:Y:S01]  /*13ae0*/  ISETP.GE.AND P2, PT, R7, R2, PT ;  /* 0x000000020700720c */ /* 0x000fe20003f46270 */
[----:B-1----:R-:W-:Y:S01]  /*13af0*/  VIADD R5, R126, 0x60 ;  /* 0x000000607e057836 */ /* 0x002fe20000000000 */
        /* <DEDUP_REMOVED lines=15> */
.L_x_1822:
[----:B------:R-:W-:Y:S05]  /*13bf0*/  BSYNC.RECONVERGENT B0 ;  /* 0x0000000000007941 */ /* 0x000fea0003800200 */
.L_x_1821:
[----:B------:R-:W-:Y:S04]  /*13c00*/  BSSY.RECONVERGENT B0, `(.L_x_1823) ;  /* 0x0000013000007945 */ /* 0x000fe80003800200 */
[----:B------:R-:W-:Y:S05]  /*13c10*/  @P5 BRA `(.L_x_1824) ;  /* 0x0000000000445947 */ /* 0x000fea0003800000 */
[----:B------:R-:W2:Y:S01]  /*13c20*/  LDCU UR4, c[0x0][0x440] ;  /* 0x00008800ff0477ac */ /* 0x000ea20008000800 */
[----:B----4-:R-:W-:-:S04]  /*13c30*/  IMAD.WIDE.U32 R18, R134, 0x20, RZ ;  /* 0x0000002086127825 */ /* 0x010fc800078e00ff */
        /* <DEDUP_REMOVED lines=15> */
.L_x_1824:
[----:B------:R-:W-:Y:S05]  /*13d30*/  BSYNC.RECONVERGENT B0 ;  /* 0x0000000000007941 */ /* 0x000fea0003800200 */
.L_x_1823:
[----:B------:R-:W-:Y:S01]  /*13d40*/  BSSY.RECONVERGENT B0, `(.L_x_1825) ;  /* 0x0000013000007945 */ /* 0x000fe20003800200 */
[----:B------:R-:W-:Y:S02]  /*13d50*/  ISETP.GE.AND P0, PT, R5, R2, PT ;  /* 0x000000020500720c */ /* 0x000fe40003f06270 */
[----:B------:R-:W-:Y:S01]  /*13d60*/  IADD3 R127, PT, PT, R126, 0x70, RZ ;  /* 0x000000707e7f7810 */ /* 0x000fe20007ffe0ff */
[----:B------:R-:W-:Y:S05]  /*13d70*/  @P4 BRA `(.L_x_1826) ;  /* 0x00000000003c4947 */ /* 0x000fea0003800000 */
[----:B------:R-:W3:Y:S01]  /*13d80*/  LDCU UR4, c[0x0][0x440] ;  /* 0x00008800ff0477ac */ /* 0x000ee20008000800 */
[----:B--2-4-:R-:W-:-:S04]  /*13d90*/  LEA R18, P5, R134, R10, 0x6 ;  /* 0x0000000a86127211 */ /* 0x014fc800078a30ff */
        /* <DEDUP_REMOVED lines=13> */
.L_x_1826:
[----:B------:R-:W-:Y:S05]  /*13e70*/  BSYNC.RECONVERGENT B0 ;  /* 0x0000000000007941 */ /* 0x000fea0003800200 */
.L_x_1825:
[----:B------:R-:W-:Y:S01]  /*13e80*/  BSSY.RECONVERGENT B0, `(.L_x_1827) ;  /* 0x0000015000007945 */ /* 0x000fe20003800200 */
[----:B------:R-:W-:-:S03]  /*13e90*/  ISETP.GE.AND P1, PT, R127, R2, PT ;  /* 0x000000027f00720c */ /* 0x000fc60003f26270 */
[----:B------:R-:W-:Y:S10]  /*13ea0*/  @P3 BRA `(.L_x_1828) ;  /* 0x0000000000483947 */ /* 0x000ff40003800000 */
[----:B------:R-:W5:Y:S01]  /*13eb0*/  LDCU UR4, c[0x0][0x440] ;  /* 0x00008800ff0477ac */ /* 0x000f620008000800 */
[----:B--23--:R-:W-:Y:S01]  /*13ec0*/  MOV R18, R10 ;  /* 0x0000000a00127202 */ /* 0x00cfe20000000f00 */
[----:B----4-:R-:W-:Y:S01]  /*13ed0*/  IMAD R0, R135, 0x60, RZ ;  /* 0x0000006087007824 */ /* 0x010fe200078e02ff */
        /* <DEDUP_REMOVED lines=15> */
.L_x_1828:
[----:B------:R-:W-:Y:S05]  /*13fd0*/  BSYNC.RECONVERGENT B0 ;  /* 0x0000000000007941 */ /* 0x000fea0003800200 */
.L_x_1827:
        /* <DEDUP_REMOVED lines=17> */
.L_x_1830:
[----:B------:R-:W-:Y:S05]  /*140f0*/  BSYNC.RECONVERGENT B0 ;  /* 0x0000000000007941 */ /* 0x000fea0003800200 */
.L_x_1829:
[----:B------:R-:W-:Y:S04]  /*14100*/  BSSY.RECONVERGENT B0, `(.L_x_1831) ;  /* 0x0000014000007945 */ /* 0x000fe80003800200 */
[----:B------:R-:W-:Y:S05]  /*14110*/  @P0 BRA `(.L_x_1832) ;  /* 0x0000000000480947 */ /* 0x000fea0003800000 */
        /* <DEDUP_REMOVED lines=18> */
.L_x_1832:
[----:B------:R-:W-:Y:S05]  /*14240*/  BSYNC.RECONVERGENT B0 ;  /* 0x0000000000007941 */ /* 0x000fea0003800200 */
.L_x_1831:
[----:B------:R-:W-:Y:S04]  /*14250*/  BSSY.RECONVERGENT B0, `(.L_x_1833) ;  /* 0x0000012000007945 */ /* 0x000fe80003800200 */
[----:B------:R-:W-:Y:S05]  /*14260*/  @P1 BRA `(.L_x_1834) ;  /* 0x0000000000401947 */ /* 0x000fea0003800000 */
[----:B------:R-:W5:Y:S01]  /*14270*/  LDCU UR4, c[0x0][0x440] ;  /* 0x00008800ff0477ac */ /* 0x000f620008000800 */
[----:B----4-:R-:W-:Y:S02]  /*14280*/  IMAD R0, R135, 0xc0, RZ ;  /* 0x000000c087007824 */ /* 0x010fe400078e02ff */
        /* <DEDUP_REMOVED lines=14> */
.L_x_1834:
[----:B------:R-:W-:Y:S05]  /*14370*/  BSYNC.RECONVERGENT B0 ;  /* 0x0000000000007941 */ /* 0x000fea0003800200 */
.L_x_1833:
        /* <DEDUP_REMOVED lines=29> */
.L_x_1836:
[----:B------:R1:W-:Y:S04]  /*14550*/  STS.128 [R188+0xc000], RZ ;  /* 0x00c000ffbc007388 */ /* 0x0003e80000000c00 */
[----:B------:R1:W-:Y:S02]  /*14560*/  STS.128 [R188+0x10000], RZ ;  /* 0x010000ffbc007388 */ /* 0x0003e40000000c00 */
.L_x_1837:
[----:B------:R-:W-:Y:S05]  /*14570*/  BSYNC.RECONVERGENT B0 ;  /* 0x0000000000007941 */ /* 0x000fea0003800200 */
.L_x_1835:
[----:B------:R-:W5:Y:S01]  /*14580*/  S2R R139, SR_TID.X ;  /* 0x00000000008b7919 */ /* 0x000f620000002100 */
[----:B------:R-:W-:Y:S01]  /*14590*/  ISETP.GE.AND P2, PT, R13, R2, PT ;  /* 0x000000020d00720c */ /* 0x000fe20003f46270 */
[----:B-1----:R-:W1:Y:S01]  /*145a0*/  LDC.64 R10, c[0x0][0x3c0] ;  /* 0x0000f000ff0a7b82 */ /* 0x002e620000000a00 */
[----:B------:R-:W-:Y:S01]  /*145b0*/  LEA R4, P1, R65, R222, 0x1 ;  /* 0x000000de41047211 */ /* 0x000fe200078208ff */
[----:B------:R-:W-:Y:S01]  /*145c0*/  BSSY.RECONVERGENT B0, `(.L_x_1838) ;  /* 0x0000020000007945 */ /* 0x000fe20003800200 */
[-C--:B------:R-:W-:Y:S02]  /*145d0*/  ISETP.GE.AND P4, PT, R5, R2.reuse, PT ;  /* 0x000000020500720c */ /* 0x080fe40003f86270 */
[-C--:B------:R-:W-:Y:S02]  /*145e0*/  ISETP.GE.AND P3, PT, R29, R2.reuse, PT ;  /* 0x000000021d00720c */ /* 0x080fe40003f66270 */
[-C--:B------:R-:W-:Y:S02]  /*145f0*/  ISETP.GE.AND P0, PT, R39, R2.reuse, PT ;  /* 0x000000022700720c */ /* 0x080fe40003f06270 */
[----:B------:R-:W-:-:S02]  /*14600*/  ISETP.GE.AND P6, PT, R17, R2, PT ;  /* 0x000000021100720c */ /* 0x000fc40003fc6270 */
[----:B------:R-:W-:Y:S01]  /*14610*/  ISETP.GE.AND P5, PT, R7, R2, PT ;  /* 0x000000020700720c */ /* 0x000fe20003fa6270 */
[----:B------:R1:W-:Y:S01]  /*14620*/  @P2 STS.128 [R188+0xc800], RZ ;  /* 0x00c800ffbc002388 */ /* 0x0003e20000000c00 */
[----:B------:R-:W-:-:S03]  /*14630*/  LEA.HI.X R5, R65, R223, R66, 0x1, P1 ;  /* 0x000000df41057211 */ /* 0x000fc600008f0c42 */
[----:B------:R1:W-:Y:S01]  /*14640*/  @P2 STS.128 [R188+0x10800], RZ ;  /* 0x010800ffbc002388 */ /* 0x0003e20000000c00 */
[C---:B-----5:R-:W-:Y:S01]  /*14650*/  IMAD.SHL.U32 R0, R139.reuse, 0x40, RZ ;  /* 0x000000408b007824 */ /* 0x060fe200078e00ff */
        /* <DEDUP_REMOVED lines=22> */
.L_x_1839:
[----:B------:R-:W-:Y:S05]  /*147c0*/  BSYNC.RECONVERGENT B0 ;  /* 0x0000000000007941 */ /* 0x000fea0003800200 */
.L_x_1838:
        /* <DEDUP_REMOVED lines=23> */
.L_x_1841:
[----:B------:R-:W-:Y:S05]  /*14940*/  BSYNC.RECONVERGENT B0 ;  /* 0x0000000000007941 */ /* 0x000fea0003800200 */
.L_x_1840:
        /* <DEDUP_REMOVED lines=25> */
.L_x_1843:
[----:B------:R-:W-:Y:S05]  /*14ae0*/  BSYNC.RECONVERGENT B0 ;  /* 0x0000000000007941 */ /* 0x000fea0003800200 */
.L_x_1842:
        /* <DEDUP_REMOVED lines=22> */
.L_x_1845:
[----:B------:R-:W-:Y:S05]  /*14c50*/  BSYNC.RECONVERGENT B0 ;  /* 0x0000000000007941 */ /* 0x000fea0003800200 */
.L_x_1844:
        /* <DEDUP_REMOVED lines=19> */
.L_x_1847:
[----:B------:R-:W-:Y:S05]  /*14d90*/  BSYNC.RECONVERGENT B0 ;  /* 0x0000000000007941 */ /* 0x000fea0003800200 */
.L_x_1846:
        /* <DEDUP_REMOVED lines=22> */
.L_x_1849:
[----:B------:R-:W-:Y:S05]  /*14f00*/  BSYNC.RECONVERGENT B0 ;  /* 0x0000000000007941 */ /* 0x000fea0003800200 */
.L_x_1848:
        /* <DEDUP_REMOVED lines=20> */
.L_x_1851:
[----:B------:R-:W-:Y:S05]  /*15050*/  BSYNC.RECONVERGENT B0 ;  /* 0x0000000000007941 */ /* 0x000fea0003800200 */
.L_x_1850:
[----:B------:R-:W-:Y:S01]  /*15060*/  LDSM.16.M88.4 R80, [R125] ;  /* 0x000000007d50783b */ /* 0x000fe20000000200 */
[----:B------:R-:W-:Y:S01]  /*15070*/  MOV R211, 0x20 ;  /* 0x0000002000d37802 */ /* 0x000fe20000000f00 */
[----:B------:R-:W5:Y:S01]  /*15080*/  LDCU UR4, c[0x0][0x50c] ;  /* 0x0000a180ff0477ac */ /* 0x000f620008000800 */
[----:B------:R-:W-:Y:S01]  /*15090*/  LOP3.LUT P6, RZ, R139, 0x2, RZ, 0xc0, !PT ;  /* 0x000000028bff7812 */ /* 0x000fe200078cc0ff */
[----:B------:R-:W4:Y:S01]  /*150a0*/  LDSM.16.M88.4 R40, [R136+UR5+0x4000] ;  /* 0x004000058828783b */ /* 0x000f220008000200 */
        /* <DEDUP_REMOVED lines=8> */
[----:B-123--:R-:W1:Y:S01]  /*15130*/  LDSM.16.M88.4 R16, [R136+UR5+0x5800] ;  /* 0x005800058810783b */ /* 0x00ee620008000200 */
[----:B------:R-:W-:Y:S02]  /*15140*/  ISETP.GT.AND P1, PT, R63, R216, PT ;  /* 0x000000d83f00720c */ /* 0x000fe40003f24270 */
[----:B------:R-:W-:Y:S01]  /*15150*/  SEL R137, R210, 0xffffffc0, !P0 ;  /* 0xffffffc0d2897807 */ /* 0x000fe20004000000 */
[----:B------:R-:W2:Y:S03]  /*15160*/  LDSM.16.M88.4 R4, [R136+UR5+0x6000] ;  /* 0x006000058804783b */ /* 0x000ea60008000200 */
[-C--:B------:R-:W-:Y:S01]  /*15170*/  IADD3 R67, PT, PT, R125, R137.reuse, RZ ;  /* 0x000000897d437210 */ /* 0x080fe20007ffe0ff */
[----:B------:R-:W3:Y:S01]  /*15180*/  LDSM.16.M88.4 R96, [R136+UR5+0x6800] ;  /* 0x006800058860783b */ /* 0x000ee20008000200 */
[----:B------:R-:W-:-:S03]  /*15190*/  IADD3 R65, PT, PT, R65, R137, RZ ;  /* 0x0000008941417210 */ /* 0x000fc60007ffe0ff */
[----:B------:R-:W3:Y:S01]  /*151a0*/  LDSM.16.M88.4 R88, [R136+UR5+0x7000] ;  /* 0x007000058858783b */ /* 0x000ee20008000200 */
[----:B------:R-:W-:-:S03]  /*151b0*/  IADD3 R60, PT, PT, R124, R65, RZ ;  /* 0x000000417c3c7210 */ /* 0x000fc60007ffe0ff */
[----:B------:R-:W3:Y:S04]  /*151c0*/  LDSM.16.M88.4 R48, [R136+UR5+0x7800] ;  /* 0x007800058830783b */ /* 0x000ee80008000200 */
[----:B------:R-:W-:Y:S04]  /*151d0*/  LDSM.16.M88.4 R116, [R66] ;  /* 0x000000004274783b */ /* 0x000fe80000000200 */
[----:B------:R-:W3:Y:S01]  /*151e0*/  LDSM.16.M88.4 R68, [R2+0x4000] ;  /* 0x004000000244783b */ /* 0x000ee20000000200 */
[C---:B----4-:R-:W-:Y:S03]  /*151f0*/  HMMA.16816.F32 R44, R80.reuse, R40, RZ ;  /* 0x00000028502c723c */ /* 0x050fe600000018ff */
[----:B------:R-:W4:Y:S04]  /*15200*/  LDSM.16.M88.4 R56, [R2+0x4800] ;  /* 0x004800000238783b */ /* 0x000f280000000200 */
[----:B------:R-:W4:Y:S01]  /*15210*/  LDSM.16.M88.4 R52, [R2+0x5000] ;  /* 0x005000000234783b */ /* 0x000f220000000200 */
[C---:B------:R-:W-:Y:S03]  /*15220*/  HMMA.16816.F32 R40, R80.reuse, R42, RZ ;  /* 0x0000002a5028723c */ /* 0x040fe600000018ff */
[----:B------:R-:W-:Y:S04]  /*15230*/  LDSM.16.M88.4 R104, [R2+0x7800] ;  /* 0x007800000268783b */ /* 0x000fe80000000200 */
[----:B------:R-:W-:Y:S01]  /*15240*/  LDSM.16.M88.4 R76, [R67] ;  /* 0x00000000434c783b */ /* 0x000fe20000000200 */
[C---:B-----5:R-:W-:Y:S03]  /*15250*/  HMMA.16816.F32 R36, R80.reuse, R32, RZ ;  /* 0x000000205024723c */ /* 0x060fe600000018ff */
        /* <DEDUP_REMOVED lines=22> */
[C---:B----4-:R-:W-:Y:S08]  /*153c0*/  HMMA.16816.F32 R36, R116.reuse, R56, R36 ;  /* 0x000000387424723c */ /* 0x050ff00000001824 */
        /* <DEDUP_REMOVED lines=18> */
[----:B------:R-:W-:-:S07]  /*154f0*/  IADD3 R120, PT, PT, R124, R67, RZ ;  /* 0x000000437c787210 */ /* 0x000fce0007ffe0ff */
        /* <DEDUP_REMOVED lines=176> */
[----:B------:R1:W5:Y:S05]  /*16000*/  LDSM.16.M88.4 R32, [R2+0xb800] ;  /* 0x00b800000220783b */ /* 0x00036a0000000200 */
[----:B------:R4:W1:Y:S01]  /*16010*/  MUFU.TANH R182, R5 ;  /* 0x0000000500b67308 */ /* 0x0008620000002400 */
[----:B------:R-:W-:Y:S01]  /*16020*/  HMMA.16816.F32 R112, R76, R28, R112 ;  /* 0x0000001c4c70723c */ /* 0x000fe20000001870 */
[----:B------:R-:W-:Y:S06]  /*16030*/  LDSM.16.M88.4 R28, [R60+0xa800] ;  /* 0x00a800003c1c783b */ /* 0x000fec0000000200 */
[----:B------:R-:W2:Y:S01]  /*16040*/  MUFU.TANH R41, R41 ;  /* 0x0000002900297308 */ /* 0x000ea20000002400 */
[C---:B---3--:R-:W-:Y:S07]  /*16050*/  HMMA.16816.F32 R100, R72.reuse, R20, R100 ;  /* 0x000000144864723c */ /* 0x048fee0000001864 */
[----:B------:R-:W3:Y:S01]  /*16060*/  MUFU.TANH R45, R45 ;  /* 0x0000002d002d7308 */ /* 0x000ee20000002400 */
[----:B------:R-:W-:Y:S01]  /*16070*/  HMMA.16816.F32 R96, R72, R22, R96 ;  /* 0x000000164860723c */ /* 0x000fe20000001860 */
[----:B------:R-:W3:Y:S01]  /*16080*/  LDSM.16.M88.4 R20, [R65+0xb000] ;  /* 0x00b000004114783b */ /* 0x000ee20000000200 */
[----:B-1----:R-:W-:-:S03]  /*16090*/  VIADDMNMX R2, R3, 0x8, R64, PT ;  /* 0x0000000803027846 */ /* 0x002fc60003800140 */
[----:B----4-:R-:W1:Y:S02]  /*160a0*/  LDSM.16.M88.4 R4, [R65+0xb800] ;  /* 0x00b800004104783b */ /* 0x010e640000000200 */
[----:B------:R-:W4:Y:S01]  /*160b0*/  MUFU.TANH R46, R46 ;  /* 0x0000002e002e7308 */ /* 0x000f220000002400 */
[C---:B------:R-:W-:Y:S07]  /*160c0*/  HMMA.16816.F32 R84, R108.reuse, R24, R84 ;  /* 0x000000186c54723c */ /* 0x040fee0000001854 */
[----:B------:R-:W1:Y:S01]  /*160d0*/  MUFU.TANH R47, R47 ;  /* 0x0000002f002f7308 */ /* 0x000e620000002400 */
[----:B------:R-:W-:Y:S07]  /*160e0*/  HMMA.16816.F32 R80, R108, R26, R80 ;  /* 0x0000001a6c50723c */ /* 0x000fee0000001850 */
[----:B------:R-:W1:Y:S01]  /*160f0*/  MUFU.TANH R56, R56 ;  /* 0x0000003800387308 */ /* 0x000e620000002400 */
[C---:B--2---:R-:W-:Y:S07]  /*16100*/  HMMA.16816.F32 R100, R76.reuse, R12, R100 ;  /* 0x0000000c4c64723c */ /* 0x044fee0000001864 */
[----:B------:R-:W2:Y:S01]  /*16110*/  MUFU.TANH R228, R228 ;  /* 0x000000e400e47308 */ /* 0x000ea20000002400 */
[----:B------:R-:W-:Y:S01]  /*16120*/  HMMA.16816.F32 R96, R76, R14, R96 ;  /* 0x0000000e4c60723c */ /* 0x000fe20000001860 */
[----:B------:R-:W4:Y:S06]  /*16130*/  LDSM.16.M88.4 R12, [R60+0xb000] ;  /* 0x00b000003c0c783b */ /* 0x000f2c0000000200 */
[----:B------:R-:W1:Y:S01]  /*16140*/  MUFU.TANH R226, R226 ;  /* 0x000000e200e27308 */ /* 0x000e620000002400 */
[C---:B-----5:R-:W-:Y:S07]  /*16150*/  HMMA.16816.F32 R92, R72.reuse, R16, R92 ;  /* 0x00000010485c723c */ /* 0x060fee000000185c */
[----:B------:R-:W1:Y:S01]  /*16160*/  MUFU.TANH R206, R206 ;  /* 0x000000ce00ce7308 */ /* 0x000e620000002400 */
[----:B------:R-:W-:Y:S01]  /*16170*/  HMMA.16816.F32 R88, R72, R18, R88 ;  /* 0x000000124858723c */ /* 0x000fe20000001858 */
[----:B------:R5:W2:Y:S01]  /*16180*/  LDSM.16.M88.4 R16, [R60+0xb800] ;  /* 0x00b800003c10783b */ /* 0x000aa20000000200 */
[----:B------:R-:W-:-:S05]  /*16190*/  DEPBAR.LE SB0, 0x0 ;  /* 0x000080000000791a */ /* 0x000fca0000000000 */
[----:B------:R-:W1:Y:S01]  /*161a0*/  MUFU.TANH R198, R198 ;  /* 0x000000c600c67308 */ /* 0x000e620000002400 */
[C---:B------:R-:W-:Y:S08]  /*161b0*/  HMMA.16816.F32 R84, R72.reuse, R32, R84 ;  /* 0x000000204854723c */ /* 0x040ff00000001854 */
[----:B------:R-:W-:Y:S08]  /*161c0*/  HMMA.16816.F32 R80, R72, R34, R80 ;  /* 0x000000224850723c */ /* 0x000ff00000001850 */
[----:B---3--:R-:W-:Y:S01]  /*161d0*/  HMMA.16816.F32 R92, R76, R20, R92 ;  /* 0x000000144c5c723c */ /* 0x008fe2000000185c */
[----:B-----5:R-:W-:-:S07]  /*161e0*/  VIMNMX R60, PT, PT, R3, R64, PT ;  /* 0x00000040033c7248 */ /* 0x020fce0003fe0100 */
[C---:B------:R-:W-:Y:S08]  /*161f0*/  HMMA.16816.F32 R88, R76.reuse, R22, R88 ;  /* 0x000000164c58723c */ /* 0x040ff00000001858 */
[C---:B-1----:R-:W-:Y:S08]  /*16200*/  HMMA.16816.F32 R84, R76.reuse, R4, R84 ;  /* 0x000000044c54723c */ /* 0x042ff00000001854 */
        /* <DEDUP_REMOVED lines=9> */
[C---:B----4-:R-:W-:Y:S03]  /*162a0*/  HMMA.16816.F32 R92, R68.reuse, R12, R92 ;  /* 0x0000000c445c723c */ /* 0x050fe6000000185c */
        /* <DEDUP_REMOVED lines=11> */
[C---:B--2---:R-:W-:Y:S03]  /*16360*/  HMMA.16816.F32 R84, R68.reuse, R16, R84 ;  /* 0x000000104454723c */ /* 0x044fe60000001854 */
        /* <DEDUP_REMOVED lines=43> */
[----:B---34-:R-:W-:Y:S05]  /*16620*/  @!P1 BRA `(.L_x_1852) ;  /* 0x0000000800cc9947 */ /* 0x018fea0003800000 */
        /* <DEDUP_REMOVED lines=11> */
.L_x_1853:
[----:B------:R-:W3:Y:S01]  /*166e0*/  LDC R4, c[0x0][0x4f0] ;  /* 0x00013c00ff047b82 */ /* 0x000ee20000000800 */
[----:B------:R-:W-:Y:S01]  /*166f0*/  LEA R15, R61, 0xffffff00, 0x7 ;  /* 0xffffff003d0f7811 */ /* 0x000fe200078e38ff */
[----:B------:R-:W4:Y:S01]  /*16700*/  LDCU.64 UR8, c[0x0][0x3a0] ;  /* 0x00007400ff0877ac */ /* 0x000f220008000a00 */
[----:B------:R-:W-:Y:S02]  /*16710*/  SHF.L.U32 R17, R63, 0x7, RZ ;  /* 0x000000073f117819 */ /* 0x000fe400000006ff */
[----:B------:R-:W-:Y:S02]  /*16720*/  IABS R5, R15 ;  /* 0x0000000f00057213 */ /* 0x000fe40000000000 */
[----:B------:R-:W-:Y:S02]  /*16730*/  IABS R7, R17 ;  /* 0x0000001100077213 */ /* 0x000fe40000000000 */
[-C--:B---3--:R-:W-:Y:S02]  /*16740*/  IABS R3, R4.reuse ;  /* 0x0000000400037213 */ /* 0x088fe40000000000 */
[----:B------:R-:W-:-:S02]  /*16750*/  LOP3.LUT R15, R15, R4, RZ, 0x3c, !PT ;  /* 0x000000040f0f7212 */ /* 0x000fc400078e3cff */
[----:B------:R-:W3:Y:S01]  /*16760*/  I2F.RP R6, R3 ;  /* 0x0000000300067306 */ /* 0x000ee20000209400 */
[----:B------:R-:W-:-:S04]  /*16770*/  LOP3.LUT R17, R17, R4, RZ, 0x3c, !PT ;  /* 0x0000000411117212 */ /* 0x000fc800078e3cff */
[----:B------:R-:W-:-:S03]  /*16780*/  ISETP.GE.AND P3, PT, R17, RZ, PT ;  /* 0x000000ff1100720c */ /* 0x000fc60003f66270 */
[----:B---3--:R-:W3:Y:S02]  /*16790*/  MUFU.RCP R12, R6 ;  /* 0x00000006000c7308 */ /* 0x008ee40000001000 */
[----:B---3--:R-:W-:-:S06]  /*167a0*/  VIADD R12, R12, 0xffffffe ;  /* 0x0ffffffe0c0c7836 */ /* 0x008fcc0000000000 */
[----:B------:R-:W3:Y:S02]  /*167b0*/  F2I.FTZ.U32.TRUNC.NTZ R13, R12 ;  /* 0x0000000c000d7305 */ /* 0x000ee4000021f000 */
[----:B---3--:R-:W-:Y:S02]  /*167c0*/  IMAD.MOV R14, RZ, RZ, -R13 ;  /* 0x000000ffff0e7224 */ /* 0x008fe400078e0a0d */
        /* <DEDUP_REMOVED lines=39> */
[----:B----4-:R-:W-:Y:S02]  /*16a40*/  IMAD R4, R3, UR8, RZ ;  /* 0x0000000803047c24 */ /* 0x010fe4000f8e02ff */
[----:B------:R-:W-:-:S04]  /*16a50*/  IMAD.WIDE.U32 R6, R5, UR8, R6 ;  /* 0x0000000805067c25 */ /* 0x000fc8000f8e0006 */
[----:B------:R-:W-:Y:S01]  /*16a60*/  IMAD R4, R5, UR9, R4 ;  /* 0x0000000905047c24 */ /* 0x000fe2000f8e0204 */
[----:B------:R-:W-:-:S04]  /*16a70*/  LEA R220, P1, R6, R220, 0x1 ;  /* 0x000000dc06dc7211 */ /* 0x000fc800078208ff */
[----:B------:R-:W-:-:S04]  /*16a80*/  IADD3 R4, PT, PT, R7, R4, RZ ;  /* 0x0000000407047210 */ /* 0x000fc80007ffe0ff */
[----:B------:R-:W-:-:S07]  /*16a90*/  LEA.HI.X R221, R6, R221, R4, 0x1, P1 ;  /* 0x000000dd06dd7211 */ /* 0x000fce00008f0c04 */
.L_x_1854:
[----:B------:R-:W3:Y:S01]  /*16aa0*/  LDCU UR4, c[0x0][0x440] ;  /* 0x00008800ff0477ac */ /* 0x000ee20008000800 */
[C---:B------:R-:W-:Y:S01]  /*16ab0*/  IMAD.SHL.U32 R3, R134.reuse, 0x20, RZ ;  /* 0x0000002086037824 */ /* 0x040fe200078e00ff */
[----:B------:R-:W-:-:S04]  /*16ac0*/  SHF.L.U64.HI R4, R134, 0x5, R135 ;  /* 0x0000000586047819 */ /* 0x000fc80000010287 */
[----:B------:R-:W-:-:S05]  /*16ad0*/  IADD3 R6, P3, PT, R3, R220, RZ ;  /* 0x000000dc03067210 */ /* 0x000fca0007f7e0ff */
[----:B------:R-:W-:Y:S01]  /*16ae0*/  IMAD.X R7, R4, 0x1, R221, P3 ;  /* 0x0000000104077824 */ /* 0x000fe200018e06dd */
[----:B------:R-:W-:-:S05]  /*16af0*/  IADD3 R20, P3, PT, R6, R3, RZ ;  /* 0x0000000306147210 */ /* 0x000fca0007f7e0ff */
[----:B------:R-:W-:Y:S01]  /*16b00*/  IMAD.X R21, R7, 0x1, R4, P3 ;  /* 0x0000000107157824 */ /* 0x000fe200018e0604 */
[----:B---3--:R-:W-:Y:S02]  /*16b10*/  ISETP.GE.AND P2, PT, R8, UR4, PT ;  /* 0x0000000408007c0c */ /* 0x008fe4000bf46270 */
        /* <DEDUP_REMOVED lines=35> */
[----:B----4-:R-:W-:Y:S01]  /*16d50*/  @!P1 MOV R6, R20 ;  /* 0x0000001400069202 */ /* 0x010fe20000000f00 */
        /* <DEDUP_REMOVED lines=14> */
[----:B----4-:R-:W-:Y:S01]  /*16e40*/  @!P1 IMAD.MOV.U32 R6, RZ, RZ, R18 ;  /* 0x000000ffff069224 */ /* 0x010fe200078e0012 */
        /* <DEDUP_REMOVED lines=20> */
[----:B----4-:R-:W-:Y:S01]  /*16f90*/  @!P1 MOV R6, R14 ;  /* 0x0000000e00069202 */ /* 0x010fe20000000f00 */
        /* <DEDUP_REMOVED lines=28> */
.L_x_1852:
[----:B---3--:R-:W-:Y:S01]  /*17160*/  IMAD.SHL.U32 R4, R139, 0x2, RZ ;  /* 0x000000028b047824 */ /* 0x008fe200078e00ff */
[----:B------:R-:W3:Y:S01]  /*17170*/  LDCU UR4, c[0x0][0x45c] ;  /* 0x00008b80ff0477ac */ /* 0x000ee20008000800 */
[----:B------:R-:W-:-:S03]  /*17180*/  IMAD.IADD R140, R62, 0x1, R133 ;  /* 0x000000013e8c7824 */ /* 0x000fc600078e0285 */
[----:B------:R-:W-:Y:S02]  /*17190*/  LOP3.LUT R4, R4, 0x6, RZ, 0xc0, !PT ;  /* 0x0000000604047812 */ /* 0x000fe400078ec0ff */
[----:B------:R-:W-:-:S03]  /*171a0*/  LEA R140, R140, UR5, 0x1 ;  /* 0x000000058c8c7c11 */ /* 0x000fc6000f8e08ff */
[----:B------:R-:W-:Y:S02]  /*171b0*/  IMAD R3, R63, 0x80, R4 ;  /* 0x000000803f037824 */ /* 0x000fe400078e0204 */
[----:B------:R-:W-:Y:S01]  /*171c0*/  IMAD.IADD R144, R124, 0x1, R140 ;  /* 0x000000017c907824 */ /* 0x000fe200078e028c */
[----:B--2---:R-:W-:Y:S01]  /*171d0*/  LDSM.16.MT88.4 R92, [R140+0x10000] ;  /* 0x010000008c5c783b */ /* 0x004fe20000004200 */
[C---:B------:R-:W-:Y:S02]  /*171e0*/  VIADD R5, R3.reuse, 0x1 ;  /* 0x0000000103057836 */ /* 0x040fe40000000000 */
[C---:B------:R-:W-:Y:S01]  /*171f0*/  VIADD R7, R3.reuse, 0x8 ;  /* 0x0000000803077836 */ /* 0x040fe20000000000 */
[----:B------:R-:W-:Y:S01]  /*17200*/  LDSM.16.MT88.4 R84, [R144+0x10000] ;  /* 0x010000009054783b */ /* 0x000fe20000004200 */
[----:B------:R-:W-:Y:S01]  /*17210*/  VIADD R19, R3, 0x61 ;  /* 0x0000006103137836 */ /* 0x000fe20000000000 */
[----:B------:R-:W-:Y:S01]  /*17220*/  ISETP.GE.AND P2, PT, R5, R60, PT ;  /* 0x0000003c0500720c */ /* 0x000fe20003f46270 */
[----:B------:R-:W-:Y:S01]  /*17230*/  VIADD R17, R3, 0x68 ;  /* 0x0000006803117836 */ /* 0x000fe20000000000 */
[----:B------:R-:W-:Y:S01]  /*17240*/  ISETP.GE.AND P4, PT, R5, R2, PT ;  /* 0x000000020500720c */ /* 0x000fe20003f86270 */
[C---:B------:R-:W-:Y:S01]  /*17250*/  VIADD R5, R3.reuse, 0x9 ;  /* 0x0000000903057836 */ /* 0x040fe20000000000 */
[----:B------:R-:W-:Y:S01]  /*17260*/  FSEL R116, R116, -INF , !P2 ;  /* 0xff80000074747808 */ /* 0x000fe20005000000 */
[----:B------:R-:W-:Y:S01]  /*17270*/  VIADD R15, R3, 0x69 ;  /* 0x00000069030f7836 */ /* 0x000fe20000000000 */
[-C--:B------:R-:W-:Y:S01]  /*17280*/  ISETP.GE.AND P5, PT, R7, R60.reuse, PT ;  /* 0x0000003c0700720c */ /* 0x080fe20003fa6270 */
[----:B------:R-:W-:Y:S01]  /*17290*/  LDSM.16.MT88.4 R156, [R140+0x10800] ;  /* 0x010800008c9c783b */ /* 0x000fe20000004200 */
[----:B------:R-:W-:-:S02]  /*172a0*/  ISETP.GE.AND P3, PT, R5, R60, PT ;  /* 0x0000003c0500720c */ /* 0x000fc40003f66270 */
[-C--:B------:R-:W-:Y:S01]  /*172b0*/  ISETP.GE.AND P2, PT, R5, R2.reuse, PT ;  /* 0x000000020500720c */ /* 0x080fe20003f46270 */
[----:B------:R-:W-:Y:S01]  /*172c0*/  VIADD R5, R3, 0x11 ;  /* 0x0000001103057836 */ /* 0x000fe20000000000 */
[----:B------:R-:W-:Y:S01]  /*172d0*/  ISETP.GE.AND P1, PT, R7, R2, PT ;  /* 0x000000020700720c */ /* 0x000fe20003f26270 */
[----:B------:R-:W-:Y:S01]  /*172e0*/  VIADD R7, R3, 0x10 ;  /* 0x0000001003077836 */ /* 0x000fe20000000000 */
[----:B------:R-:W-:Y:S02]  /*172f0*/  FSEL R22, R119, -INF , !P3 ;  /* 0xff80000077167808 */ /* 0x000fe40005800000 */
[----:B------:R-:W-:Y:S02]  /*17300*/  FSEL R120, R120, -INF , !P1 ;  /* 0xff80000078787808 */ /* 0x000fe40004800000 */
[----:B------:R-:W-:Y:S02]  /*17310*/  FSEL R4, R117, -INF , !P4 ;  /* 0xff80000075047808 */ /* 0x000fe40006000000 */
[----:B------:R-:W-:-:S02]  /*17320*/  FSEL R118, R118, -INF , !P5 ;  /* 0xff80000076767808 */ /* 0x000fc40006800000 */
[C---:B------:R-:W-:Y:S02]  /*17330*/  ISETP.GE.AND P1, PT, R5.reuse, R60, PT ;  /* 0x0000003c0500720c */ /* 0x040fe40003f26270 */
[----:B------:R-:W-:Y:S01]  /*17340*/  ISETP.GE.AND P3, PT, R5, R2, PT ;  /* 0x000000020500720c */ /* 0x000fe20003f66270 */
[----:B------:R-:W-:Y:S01]  /*17350*/  VIADD R5, R3, 0x19 ;  /* 0x0000001903057836 */ /* 0x000fe20000000000 */
[C---:B------:R-:W-:Y:S02]  /*17360*/  ISETP.GE.AND P4, PT, R7.reuse, R60, PT ;  /* 0x0000003c0700720c */ /* 0x040fe40003f86270 */
[----:B------:R-:W-:Y:S01]  /*17370*/  ISETP.GE.AND P5, PT, R7, R2, PT ;  /* 0x000000020700720c */ /* 0x000fe20003fa6270 */
[----:B------:R-:W-:Y:S01]  /*17380*/  VIADD R7, R3, 0x18 ;  /* 0x0000001803077836 */ /* 0x000fe20000000000 */
[----:B------:R-:W-:Y:S02]  /*17390*/  FSEL R52, R52, -INF , !P1 ;  /* 0xff80000034347808 */ /* 0x000fe40004800000 */
[----:B------:R-:W-:-:S02]  /*173a0*/  FSEL R16, R53, -INF , !P5 ;  /* 0xff80000035107808 */ /* 0x000fc40006800000 */
[----:B------:R-:W-:Y:S02]  /*173b0*/  FSEL R6, R48, -INF , !P2 ;  /* 0xff80000030067808 */ /* 0x000fe40005000000 */
[----:B------:R-:W-:Y:S02]  /*173c0*/  FSEL R20, R49, -INF , !P4 ;  /* 0xff80000031147808 */ /* 0x000fe40006000000 */
[C---:B------:R-:W-:Y:S02]  /*173d0*/  ISETP.GE.AND P5, PT, R5.reuse, R60, PT ;  /* 0x0000003c0500720c */ /* 0x040fe40003fa6270 */
[----:B------:R-:W-:Y:S01]  /*173e0*/  ISETP.GE.AND P1, PT, R5, R2, PT ;  /* 0x000000020500720c */ /* 0x000fe20003f26270 */
[----:B------:R-:W-:Y:S01]  /*173f0*/  VIADD R5, R3, 0x21 ;  /* 0x0000002103057836 */ /* 0x000fe20000000000 */
[C---:B------:R-:W-:Y:S02]  /*17400*/  ISETP.GE.AND P2, PT, R7.reuse, R60, PT ;  /* 0x0000003c0700720c */ /* 0x040fe40003f46270 */
[----:B------:R-:W-:Y:S01]  /*17410*/  ISETP.GE.AND P4, PT, R7, R2, PT ;  /* 0x000000020700720c */ /* 0x000fe20003f86270 */
[----:B------:R-:W-:Y:S01]  /*17420*/  VIADD R7, R3, 0x20 ;  /* 0x0000002003077836 */ /* 0x000fe20000000000 */
[----:B------:R-:W-:-:S02]  /*17430*/  FSEL R54, R54, -INF , !P5 ;  /* 0xff80000036367808 */ /* 0x000fc40006800000 */
[----:B------:R-:W-:Y:S02]  /*17440*/  FSEL R14, R55, -INF , !P4 ;  /* 0xff800000370e7808 */ /* 0x000fe40006000000 */
        /* <DEDUP_REMOVED lines=13> */
[----:B------:R-:W-:Y:S01]  /*17520*/  ISETP.GE.AND P4, PT, R5, R2, PT ;  /* 0x000000020500720c */ /* 0x000fe20003f86270 */
[----:B------:R-:W-:Y:S01]  /*17530*/  VIADD R5, R3, 0x31 ;  /* 0x0000003103057836 */ /* 0x000fe20000000000 */
[C---:B------:R-:W-:Y:S02]  /*17540*/  ISETP.GE.AND P1, PT, R7.reuse, R60, PT ;  /* 0x0000003c0700720c */ /* 0x040fe40003f26270 */
[----:B------:R-:W-:Y:S01]  /*17550*/  ISETP.GE.AND P3, PT, R7, R2, PT ;  /* 0x000000020700720c */ /* 0x000fe20003f66270 */
[----:B------:R-:W-:Y:S01]  /*17560*/  VIADD R7, R3, 0x30 ;  /* 0x0000003003077836 */ /* 0x000fe20000000000 */
[----:B------:R-:W-:Y:S02]  /*17570*/  FSEL R240, R44, -INF , !P2 ;  /* 0xff8000002cf07808 */ /* 0x000fe40005000000 */
[----:B------:R-:W-:Y:S02]  /*17580*/  FSEL R42, R42, -INF , !P3 ;  /* 0xff8000002a2a7808 */ /* 0x000fe40005800000 */
[----:B------:R-:W-:-:S02]  /*17590*/  FSEL R28, R41, -INF , !P5 ;  /* 0xff800000291c7808 */ /* 0x000fc40006800000 */
        /* <DEDUP_REMOVED lines=9> */
[----:B------:R-:W-:Y:S01]  /*17630*/  FSEL R40, R45, -INF , !P5 ;  /* 0xff8000002d287808 */ /* 0x000fe20006800000 */
[----:B------:R-:W-:Y:S01]  /*17640*/  IMAD.IADD R45, R137, 0x1, R140 ;  /* 0x00000001892d7824 */ /* 0x000fe200078e028c */
[C---:B------:R-:W-:Y:S02]  /*17650*/  ISETP.GE.AND P1, PT, R5.reuse, R60, PT ;  /* 0x0000003c0500720c */ /* 0x040fe40003f26270 */
[-C--:B------:R-:W-:Y:S01]  /*17660*/  ISETP.GE.AND P3, PT, R5, R2.reuse, PT ;  /* 0x000000020500720c */ /* 0x080fe20003f66270 */
[----:B------:R-:W-:Y:S01]  /*17670*/  VIADD R5, R3, 0x41 ;  /* 0x0000004103057836 */ /* 0x000fe20000000000 */
[----:B------:R-:W-:Y:S01]  /*17680*/  ISETP.GE.AND P5, PT, R7, R2, PT ;  /* 0x000000020700720c */ /* 0x000fe20003fa6270 */
[----:B------:R-:W-:Y:S01]  /*17690*/  IMAD.IADD R36, R124, 0x1, R45 ;  /* 0x000000017c247824 */ /* 0x000fe200078e022d */
[----:B------:R-:W-:Y:S01]  /*176a0*/  FSEL R234, R234, -INF , !P1 ;  /* 0xff800000eaea7808 */ /* 0x000fe20004800000 */
[----:B------:R-:W-:Y:S01]  /*176b0*/  LDSM.16.MT88.4 R108, [R45+0xc000] ;  /* 0x00c000002d6c783b */ /* 0x000fe20000004200 */
[----:B------:R-:W-:-:S02]  /*176c0*/  FSEL R228, R228, -INF , !P5 ;  /* 0xff800000e4e47808 */ /* 0x000fc40006800000 */
[C---:B------:R-:W-:Y:S01]  /*176d0*/  ISETP.GE.AND P5, PT, R5.reuse, R60, PT ;  /* 0x0000003c0500720c */ /* 0x040fe20003fa6270 */
[----:B------:R-:W-:Y:S01]  /*176e0*/  LDSM.16.MT88.4 R100, [R36+0xc000] ;  /* 0x00c000002464783b */ /* 0x000fe20000004200 */
[-C--:B------:R-:W-:Y:S01]  /*176f0*/  ISETP.GE.AND P1, PT, R5, R2.reuse, PT ;  /* 0x000000020500720c */ /* 0x080fe20003f26270 */
[----:B------:R-:W-:Y:S01]  /*17700*/  VIADD R5, R3, 0x49 ;  /* 0x0000004903057836 */ /* 0x000fe20000000000 */
[----:B------:R-:W-:Y:S01]  /*17710*/  FSEL R180, R180, -INF , !P5 ;  /* 0xff800000b4b47808 */ /* 0x000fe20006800000 */
[----:B------:R-:W-:Y:S01]  /*17720*/  LDSM.16.MT88.4 R76, [R45+0x10000] ;  /* 0x010000002d4c783b */ /* 0x000fe20000004200 */
[----:B------:R-:W-:Y:S02]  /*17730*/  FSEL R238, R43, -INF , !P4 ;  /* 0xff8000002bee7808 */ /* 0x000fe40006000000 */
[----:B------:R-:W-:Y:S02]  /*17740*/  ISETP.GE.AND P5, PT, R5, R2, PT ;  /* 0x000000020500720c */ /* 0x000fe40003fa6270 */
        /* <DEDUP_REMOVED lines=10> */
[----:B------:R-:W-:Y:S02]  /*177f0*/  FSEL R226, R226, -INF , !P3 ;  /* 0xff800000e2e27808 */ /* 0x000fe40005800000 */
[----:B------:R-:W-:Y:S02]  /*17800*/  FSEL R218, R218, -INF , !P2 ;  /* 0xff800000dada7808 */ /* 0x000fe40005000000 */
[C---:B------:R-:W-:Y:S02]  /*17810*/  ISETP.GE.AND P3, PT, R7.reuse, R60, PT ;  /* 0x0000003c0700720c */ /* 0x040fe40003f66270 */
[----:B------:R-:W-:Y:S01]  /*17820*/  ISETP.GE.AND P2, PT, R7, R2, PT ;  /* 0x000000020700720c */ /* 0x000fe20003f46270 */
[----:B------:R-:W-:Y:S01]  /*17830*/  VIADD R7, R3, 0x50 ;  /* 0x0000005003077836 */ /* 0x000fe20000000000 */
[----:B------:R-:W-:Y:S02]  /*17840*/  FMNMX3.FTZ R13, R66, R116, R118, !PT ;  /* 0x00000074420d7276 */ /* 0x000fe40007810076 */
[----:B-1----:R-:W-:-:S02]  /*17850*/  FSEL R192, R192, -INF , !P1 ;  /* 0xff800000c0c07808 */ /* 0x002fc40004800000 */
[----:B------:R-:W-:Y:S02]  /*17860*/  FMNMX3.FTZ R13, R13, R22, R20, !PT ;  /* 0x000000160d0d7276 */ /* 0x000fe40007810014 */
[----:B------:R-:W-:Y:S02]  /*17870*/  FSEL R214, R214, -INF , !P3 ;  /* 0xff800000d6d67808 */ /* 0x000fe40005800000 */
[C---:B------:R-:W-:Y:S02]  /*17880*/  ISETP.GE.AND P1, PT, R7.reuse, R60, PT ;  /* 0x0000003c0700720c */ /* 0x040fe40003f26270 */
[----:B------:R-:W-:Y:S01]  /*17890*/  ISETP.GE.AND P3, PT, R7, R2, PT ;  /* 0x000000020700720c */ /* 0x000fe20003f66270 */
[----:B------:R-:W-:Y:S01]  /*178a0*/  VIADD R7, R3, 0x58 ;  /* 0x0000005803077836 */ /* 0x000fe20000000000 */
[----:B------:R-:W-:Y:S01]  /*178b0*/  FMNMX3.FTZ R23, R13, R52, R18, !PT ;  /* 0x000000340d177276 */ /* 0x000fe20007810012 */
[----:B------:R-:W-:Y:S01]  /*178c0*/  VIADD R13, R3, 0x70 ;  /* 0x00000070030d7836 */ /* 0x000fe20000000000 */
[----:B------:R-:W-:-:S02]  /*178d0*/  FSEL R194, R194, -INF , !P3 ;  /* 0xff800000c2c27808 */ /* 0x000fc40005800000 */
[----:B------:R-:W-:Y:S02]  /*178e0*/  ISETP.GE.AND P3, PT, R7, R2, PT ;  /* 0x000000020700720c */ /* 0x000fe40003f66270 */
[----:B------:R-:W-:Y:S02]  /*178f0*/  FMNMX3.FTZ R23, R23, R54, R48, !PT ;  /* 0x0000003617177276 */ /* 0x000fe40007810030 */
[----:B------:R-:W-:Y:S02]  /*17900*/  FSEL R186, R186, -INF , !P3 ;  /* 0xff800000baba7808 */ /* 0x000fe40005800000 */
[----:B------:R-:W-:Y:S02]  /*17910*/  FMNMX3.FTZ R23, R23, R34, R32, !PT ;  /* 0x0000002217177276 */ /* 0x000fe40007810020 */
[----:B------:R-:W-:Y:S02]  /*17920*/  ISETP.GE.AND P3, PT, R3, R2, PT ;  /* 0x000000020300720c */ /* 0x000fe40003f66270 */
[----:B------:R-:W-:-:S02]  /*17930*/  FMNMX3.FTZ R23, R23, R240, R40, !PT ;  /* 0x000000f017177276 */ /* 0x000fc40007810028 */
[----:B------:R-:W-:Y:S02]  /*17940*/  FSEL R24, R67, -INF , !P3 ;  /* 0xff80000043187808 */ /* 0x000fe40005800000 */
[----:B------:R-:W-:Y:S02]  /*17950*/  FSEL R212, R212, -INF , !P4 ;  /* 0xff800000d4d47808 */ /* 0x000fe40006000000 */
[----:B------:R-:W-:Y:S01]  /*17960*/  ISETP.GE.AND P4, PT, R5, R60, PT ;  /* 0x0000003c0500720c */ /* 0x000fe20003f86270 */
[----:B------:R-:W-:Y:S01]  /*17970*/  VIADD R5, R3, 0x51 ;  /* 0x0000005103057836 */ /* 0x000fe20000000000 */
[----:B------:R-:W-:Y:S02]  /*17980*/  FMNMX3.FTZ R23, R23, R236, R38, !PT ;  /* 0x000000ec17177276 */ /* 0x000fe40007810026 */
[----:B------:R-:W-:Y:S02]  /*17990*/  FMNMX3.FTZ R21, R24, R4, R120, !PT ;  /* 0x0000000418157276 */ /* 0x000fe40007810078 */
[----:B------:R-:W-:-:S02]  /*179a0*/  FSEL R206, R206, -INF , !P2 ;  /* 0xff800000cece7808 */ /* 0x000fc40005000000 */
[----:B------:R-:W-:Y:S02]  /*179b0*/  FSEL R182, R182, -INF , !P4 ;  /* 0xff800000b6b67808 */ /* 0x000fe40006000000 */
[----:B------:R-:W-:Y:S02]  /*179c0*/  FMNMX3.FTZ R23, R23, R234, R218, !PT ;  /* 0x000000ea17177276 */ /* 0x000fe400078100da */
[C---:B------:R-:W-:Y:S02]  /*179d0*/  ISETP.GE.AND P2, PT, R5.reuse, R60, PT ;  /* 0x0000003c0500720c */ /* 0x040fe40003f46270 */
[----:B------:R-:W-:Y:S01]  /*179e0*/  ISETP.GE.AND P4, PT, R5, R2, PT ;  /* 0x000000020500720c */ /* 0x000fe20003f86270 */
[----:B------:R-:W-:Y:S01]  /*179f0*/  VIADD R5, R3, 0x59 ;  /* 0x0000005903057836 */ /* 0x000fe20000000000 */
[----:B------:R-:W-:Y:S02]  /*17a00*/  FSEL R204, R204, -INF , !P1 ;  /* 0xff800000cccc7808 */ /* 0x000fe40004800000 */
[----:B------:R-:W-:-:S02]  /*17a10*/  FMNMX3.FTZ R21, R21, R6, R16, !PT ;  /* 0x0000000615157276 */ /* 0x000fc40007810010 */
[----:B------:R-:W-:Y:S01]  /*17a20*/  ISETP.GE.AND P1, PT, R7, R60, PT ;  /* 0x0000003c0700720c */ /* 0x000fe20003f26270 */
[----:B------:R-:W-:Y:S01]  /*17a30*/  VIADD R7, R3, 0x60 ;  /* 0x0000006003077836 */ /* 0x000fe20000000000 */
[----:B------:R-:W-:Y:S02]  /*17a40*/  FMNMX3.FTZ R23, R23, R180, R214, !PT ;  /* 0x000000b417177276 */ /* 0x000fe400078100d6 */
[----:B------:R-:W-:Y:S02]  /*17a50*/  FMNMX3.FTZ R21, R21, R50, R14, !PT ;  /* 0x0000003215157276 */ /* 0x000fe4000781000e */
[----:B------:R-:W-:Y:S02]  /*17a60*/  ISETP.GE.AND P5, PT, R5, R60, PT ;  /* 0x0000003c0500720c */ /* 0x000fe40003fa6270 */
[----:B------:R-:W-:Y:S02]  /*17a70*/  FSEL R190, R190, -INF , !P4 ;  /* 0xff800000bebe7808 */ /* 0x000fe40006000000 */
[----:B------:R-:W-:-:S02]  /*17a80*/  FSEL R202, R202, -INF , !P2 ;  /* 0xff800000caca7808 */ /* 0x000fc40005000000 */
[----:B------:R-:W-:Y:S02]  /*17a90*/  ISETP.GE.AND P4, PT, R7, R60, PT ;  /* 0x0000003c0700720c */ /* 0x000fe40003f86270 */
[----:B------:R-:W-:Y:S02]  /*17aa0*/  FSEL R200, R200, -INF , !P1 ;  /* 0xff800000c8c87808 */ /* 0x000fe40004800000 */
[----:B------:R-:W-:Y:S02]  /*17ab0*/  FMNMX3.FTZ R23, R23, R182, R204, !PT ;  /* 0x000000b617177276 */ /* 0x000fe400078100cc */
[----:B------:R-:W-:Y:S02]  /*17ac0*/  FMNMX3.FTZ R21, R21, R12, R30, !PT ;  /* 0x0000000c15157276 */ /* 0x000fe4000781001e */
[----:B------:R-:W-:Y:S02]  /*17ad0*/  ISETP.GE.AND P3, PT, R19, R60, PT ;  /* 0x0000003c1300720c */ /* 0x000fe40003f66270 */
[----:B------:R-:W-:-:S02]  /*17ae0*/  FSEL R196, R196, -INF , !P5 ;  /* 0xff800000c4c47808 */ /* 0x000fc40006800000 */
[----:B------:R-:W-:Y:S02]  /*17af0*/  ISETP.GE.AND P5, PT, R17, R60, PT ;  /* 0x0000003c1100720c */ /* 0x000fe40003fa6270 */
[----:B------:R-:W-:Y:S02]  /*17b00*/  FSEL R178, R178, -INF , !P4 ;  /* 0xff800000b2b27808 */ /* 0x000fe40006000000 */
[----:B------:R-:W-:Y:S02]  /*17b10*/  FMNMX3.FTZ R23, R23, R202, R200, !PT ;  /* 0x000000ca17177276 */ /* 0x000fe400078100c8 */
[----:B------:R-:W-:Y:S02]  /*17b20*/  FMNMX3.FTZ R21, R21, R28, R42, !PT ;  /* 0x0000001c15157276 */ /* 0x000fe4000781002a */
[-C--:B------:R-:W-:Y:S01]  /*17b30*/  ISETP.GE.AND P2, PT, R5, R2.reuse, PT ;  /* 0x000000020500720c */ /* 0x080fe20003f46270 */
[----:B------:R-:W-:Y:S01]  /*17b40*/  VIADD R5, R3, 0x78 ;  /* 0x0000007803057836 */ /* 0x000fe20000000000 */
[----:B------:R-:W-:Y:S01]  /*17b50*/  ISETP.GE.AND P1, PT, R7, R2, PT ;  /* 0x000000020700720c */ /* 0x000fe20003f26270 */
[----:B------:R-:W-:Y:S01]  /*17b60*/  VIADD R7, R3, 0x71 ;  /* 0x0000007103077836 */ /* 0x000fe20000000000 */
[----:B------:R-:W-:Y:S01]  /*17b70*/  ISETP.GE.AND P4, PT, R15, R60, PT ;  /* 0x0000003c0f00720c */ /* 0x000fe20003f86270 */
[----:B------:R-:W-:Y:S01]  /*17b80*/  VIADD R3, R3, 0x79 ;  /* 0x0000007903037836 */ /* 0x000fe20000000000 */
[----:B------:R-:W-:-:S02]  /*17b90*/  FSEL R176, R176, -INF , !P3 ;  /* 0xff800000b0b07808 */ /* 0x000fc40005800000 */
[----:B------:R-:W-:Y:S02]  /*17ba0*/  ISETP.GE.AND P3, PT, R13, R60, PT ;  /* 0x0000003c0d00720c */ /* 0x000fe40003f66270 */
[----:B------:R-:W-:Y:S02]  /*17bb0*/  FSEL R174, R174, -INF , !P5 ;  /* 0xff800000aeae7808 */ /* 0x000fe40006800000 */
[----:B------:R-:W-:Y:S02]  /*17bc0*/  FMNMX3.FTZ R23, R23, R196, R178, !PT ;  /* 0x000000c417177276 */ /* 0x000fe400078100b2 */
[----:B------:R-:W-:Y:S02]  /*17bd0*/  FMNMX3.FTZ R21, R21, R238, R232, !PT ;  /* 0x000000ee15157276 */ /* 0x000fe400078100e8 */
[----:B------:R-:W-:Y:S02]  /*17be0*/  FSEL R172, R172, -INF , !P4 ;  /* 0xff800000acac7808 */ /* 0x000fe40006000000 */
[----:B------:R-:W-:-:S02]  /*17bf0*/  ISETP.GE.AND P5, PT, R7, R60, PT ;  /* 0x0000003c0700720c */ /* 0x000fc40003fa6270 */
[----:B------:R-:W-:Y:S02]  /*17c00*/  ISETP.GE.AND P4, PT, R5, R60, PT ;  /* 0x0000003c0500720c */ /* 0x000fe40003f86270 */
[----:B------:R-:W-:Y:S02]  /*17c10*/  FSEL R162, R162, -INF , !P3 ;  /* 0xff800000a2a27808 */ /* 0x000fe40005800000 */
[----:B------:R-:W-:Y:S02]  /*17c20*/  FMNMX3.FTZ R23, R23, R176, R174, !PT ;  /* 0x000000b017177276 */ /* 0x000fe400078100ae */
[----:B------:R-:W-:Y:S02]  /*17c30*/  FMNMX3.FTZ R21, R21, R230, R228, !PT ;  /* 0x000000e615157276 */ /* 0x000fe400078100e4 */
[----:B------:R-:W-:Y:S02]  /*17c40*/  ISETP.GE.AND P3, PT, R3, R60, PT ;  /* 0x0000003c0300720c */ /* 0x000fe40003f66270 */
[----:B------:R-:W-:-:S02]  /*17c50*/  FSEL R160, R160, -INF , !P5 ;  /* 0xff800000a0a07808 */ /* 0x000fc40006800000 */
[----:B------:R-:W-:Y:S02]  /*17c60*/  FSEL R154, R154, -INF , !P4 ;  /* 0xff8000009a9a7808 */ /* 0x000fe40006000000 */
[----:B------:R-:W-:Y:S02]  /*17c70*/  FMNMX3.FTZ R23, R23, R172, R162, !PT ;  /* 0x000000ac17177276 */ /* 0x000fe400078100a2 */
[----:B------:R-:W-:Y:S02]  /*17c80*/  FMNMX3.FTZ R21, R21, R226, R212, !PT ;  /* 0x000000e215157276 */ /* 0x000fe400078100d4 */
[----:B------:R-:W-:Y:S02]  /*17c90*/  FSEL R152, R152, -INF , !P3 ;  /* 0xff80000098987808 */ /* 0x000fe40005800000 */
[----:B------:R-:W-:Y:S02]  /*17ca0*/  FMNMX3.FTZ R23, R23, R160, R154, !PT ;  /* 0x000000a017177276 */ /* 0x000fe4000781009a */
[----:B------:R-:W-:-:S02]  /*17cb0*/  FMNMX3.FTZ R21, R21, R192, R206, !PT ;  /* 0x000000c015157276 */ /* 0x000fc400078100ce */
[-C--:B------:R-:W-:Y:S02]  /*17cc0*/  ISETP.GE.AND P3, PT, R15, R2.reuse, PT ;  /* 0x000000020f00720c */ /* 0x080fe40003f66270 */
[----:B------:R-:W-:Y:S02]  /*17cd0*/  ISETP.GE.AND P4, PT, R17, R2, PT ;  /* 0x000000021100720c */ /* 0x000fe40003f86270 */
[----:B------:R-:W-:Y:S02]  /*17ce0*/  FMNMX.FTZ R15, R152, R23, !PT ;  /* 0x00000017980f7209 */ /* 0x000fe40007810000 */
[----:B------:R-:W-:Y:S02]  /*17cf0*/  FMNMX3.FTZ R17, R21, R198, R194, !PT ;  /* 0x000000c615117276 */ /* 0x000fe400078100c2 */
[----:B------:R-:W-:Y:S01]  /*17d00*/  ISETP.GE.AND P5, PT, R19, R2, PT ;  /* 0x000000021300720c */ /* 0x000fe20003fa6270 */
[----:B------:R-:W1:Y:S01]  /*17d10*/  SHFL.BFLY PT, R26, R15, 0x2, 0x1f ;  /* 0x0c401f000f1a7f89 */ /* 0x000e6200000e0000 */
[----:B------:R-:W-:-:S02]  /*17d20*/  FSEL R184, R184, -INF , !P2 ;  /* 0xff800000b8b87808 */ /* 0x000fc40005000000 */
[----:B------:R-:W-:Y:S02]  /*17d30*/  FSEL R170, R170, -INF , !P1 ;  /* 0xff800000aaaa7808 */ /* 0x000fe40004800000 */
[----:B------:R-:W-:Y:S02]  /*17d40*/  FMNMX3.FTZ R17, R17, R190, R186, !PT ;  /* 0x000000be11117276 */ /* 0x000fe400078100ba */
[----:B------:R-:W-:Y:S02]  /*17d50*/  ISETP.GE.AND P2, PT, R13, R2, PT ;  /* 0x000000020d00720c */ /* 0x000fe40003f46270 */
[----:B------:R-:W-:Y:S02]  /*17d60*/  FSEL R168, R168, -INF , !P5 ;  /* 0xff800000a8a87808 */ /* 0x000fe40006800000 */
[----:B------:R-:W-:Y:S02]  /*17d70*/  FSEL R166, R166, -INF , !P4 ;  /* 0xff800000a6a67808 */ /* 0x000fe40006000000 */
[----:B------:R-:W-:-:S02]  /*17d80*/  FMNMX3.FTZ R17, R17, R184, R170, !PT ;  /* 0x000000b811117276 */ /* 0x000fc400078100aa */
[-C--:B------:R-:W-:Y:S02]  /*17d90*/  ISETP.GE.AND P1, PT, R7, R2.reuse, PT ;  /* 0x000000020700720c */ /* 0x080fe40003f26270 */
[----:B------:R-:W-:Y:S02]  /*17da0*/  ISETP.GE.AND P4, PT, R5, R2, PT ;  /* 0x000000020500720c */ /* 0x000fe40003f86270 */
[----:B------:R-:W-:Y:S02]  /*17db0*/  FSEL R164, R164, -INF , !P3 ;  /* 0xff800000a4a47808 */ /* 0x000fe40005800000 */
[----:B------:R-:W-:Y:S02]  /*17dc0*/  FSEL R150, R150, -INF , !P2 ;  /* 0xff80000096967808 */ /* 0x000fe40005000000 */
[----:B------:R-:W-:Y:S02]  /*17dd0*/  FMNMX3.FTZ R17, R17, R168, R166, !PT ;  /* 0x000000a811117276 */ /* 0x000fe400078100a6 */
[----:B------:R-:W-:-:S02]  /*17de0*/  ISETP.GE.AND P2, PT, R3, R2, PT ;  /* 0x000000020300720c */ /* 0x000fc40003f46270 */
[----:B------:R-:W-:Y:S02]  /*17df0*/  FSEL R148, R148, -INF , !P1 ;  /* 0xff80000094947808 */ /* 0x000fe40004800000 */
[----:B------:R-:W-:Y:S02]  /*17e00*/  FSEL R146, R146, -INF , !P4 ;  /* 0xff80000092927808 */ /* 0x000fe40006000000 */
[----:B------:R-:W-:Y:S02]  /*17e10*/  FMNMX3.FTZ R17, R17, R164, R150, !PT ;  /* 0x000000a411117276 */ /* 0x000fe40007810096 */
[----:B------:R-:W-:Y:S02]  /*17e20*/  FSEL R142, R142, -INF , !P2 ;  /* 0xff8000008e8e7808 */ /* 0x000fe40005000000 */
[----:B------:R-:W-:Y:S02]  /*17e30*/  FMNMX3.FTZ R5, R17, R148, R146, !PT ;  /* 0x0000009411057276 */ /* 0x000fe40007810092 */
[----:B-1----:R-:W-:-:S02]  /*17e40*/  FMNMX.FTZ R15, R15, R26, !PT ;  /* 0x0000001a0f0f7209 */ /* 0x002fc40007810000 */
[----:B------:R-:W-:-:S03]  /*17e50*/  FMNMX.FTZ R5, R142, R5, !PT ;  /* 0x000000058e057209 */ /* 0x000fc60007810000 */
[----:B------:R-:W1:Y:S04]  /*17e60*/  SHFL.BFLY PT, R132, R15, 0x1, 0x1f ;  /* 0x0c201f000f847f89 */ /* 0x000e6800000e0000 */
[----:B------:R-:W2:Y:S01]  /*17e70*/  SHFL.BFLY PT, R26, R5, 0x2, 0x1f ;  /* 0x0c401f00051a7f89 */ /* 0x000ea200000e0000 */
[----:B-1----:R-:W-:Y:S02]  /*17e80*/  FMNMX.FTZ R132, R15, R132, !PT ;  /* 0x000000840f847209 */ /* 0x002fe40007810000 */
[----:B--2---:R-:W-:-:S03]  /*17e90*/  FMNMX.FTZ R26, R5, R26, !PT ;  /* 0x0000001a051a7209 */ /* 0x004fc60007810000 */
[C---:B---3--:R-:W-:Y:S01]  /*17ea0*/  FMUL.FTZ R145, R132.reuse, UR4 ;  /* 0x0000000484917c20 */ /* 0x048fe20008410000 */
[----:B------:R-:W-:Y:S01]  /*17eb0*/  FSETP.NEU.FTZ.AND P1, PT, R132, -INF , PT ;  /* 0xff8000008400780b */ /* 0x000fe20003f3d000 */
[----:B------:R-:W1:Y:S03]  /*17ec0*/  SHFL.BFLY PT, R3, R26, 0x1, 0x1f ;  /* 0x0c201f001a037f89 */ /* 0x000e6600000e0000 */
[----:B------:R-:W-:-:S05]  /*17ed0*/  FSEL R145, R145, RZ, P1 ;  /* 0x000000ff91917208 */ /* 0x000fca0000800000 */
        /* <DEDUP_REMOVED lines=25> */
[--C-:B------:R-:W-:Y:S01]  /*18070*/  FFMA.FTZ R151, R218, UR4, -R145.reuse ;  /* 0x00000004da977c23 */ /* 0x100fe20008010891 */
[--C-:B------:R-:W-:Y:S01]  /*18080*/  FFMA.FTZ R180, R180, UR4, -R145.reuse ;  /* 0x00000004b4b47c23 */ /* 0x100fe20008010891 */
[--C-:B------:R-:W-:Y:S01]  /*18090*/  FFMA.FTZ R153, R214, UR4, -R145.reuse ;  /* 0x00000004d6997c23 */ /* 0x100fe20008010891 */
[----:B------:R-:W-:Y:S01]  /*180a0*/  FSEL R143, R143, RZ, P1 ;  /* 0x000000ff8f8f7208 */ /* 0x000fe20000800000 */
[--C-:B------:R-:W-:Y:S01]  /*180b0*/  FFMA.FTZ R182, R182, UR4, -R145.reuse ;  /* 0x00000004b6b67c23 */ /* 0x100fe20008010891 */
[----:B------:R-:W-:Y:S01]  /*180c0*/  FFMA.FTZ R163, R178, UR4, -R145 ;  /* 0x00000004b2a37c23 */ /* 0x000fe20008010891 */
[----:B--2---:R-:W-:Y:S01]  /*180d0*/  F2FP.F16.F32.PACK_AB R68, R64, R67 ;  /* 0x000000434044723e */ /* 0x004fe200000000ff */
[----:B------:R-:W1:Y:S01]  /*180e0*/  MUFU.EX2 R62, R62 ;  /* 0x0000003e003e7308 */ /* 0x000e620000000800 */
[--C-:B------:R-:W-:Y:S01]  /*180f0*/  FFMA.FTZ R66, R4, UR4, -R143.reuse ;  /* 0x0000000404427c23 */ /* 0x100fe2000801088f */
[--C-:B------:R-:W-:Y:S01]  /*18100*/  FFMA.FTZ R58, R6, UR4, -R143.reuse ;  /* 0x00000004063a7c23 */ /* 0x100fe2000801088f */
[--C-:B------:R-:W-:Y:S01]  /*18110*/  FFMA.FTZ R141, R24, UR4, -R143.reuse ;  /* 0x00000004188d7c23 */ /* 0x100fe2000801088f */
[----:B------:R-:W2:Y:S01]  /*18120*/  LDSM.16.MT88.4 R4, [R140+0xc000] ;  /* 0x00c000008c04783b */ /* 0x000ea20000004200 */
[--C-:B------:R-:W-:Y:S01]  /*18130*/  FFMA.FTZ R59, R120, UR4, -R143.reuse ;  /* 0x00000004783b7c23 */ /* 0x100fe2000801088f */
[--C-:B------:R-:W-:Y:S01]  /*18140*/  FFMA.FTZ R54, R50, UR4, -R143.reuse ;  /* 0x0000000432367c23 */ /* 0x100fe2000801088f */
[--C-:B------:R-:W-:Y:S01]  /*18150*/  FFMA.FTZ R51, R14, UR4, -R143.reuse ;  /* 0x000000040e337c23 */ /* 0x100fe2000801088f */
        /* <DEDUP_REMOVED lines=8> */
[----:B------:R-:W3:Y:S01]  /*181e0*/  MUFU.EX2 R141, R141 ;  /* 0x0000008d008d7308 */ /* 0x000ee20000000800 */
[----:B-1----:R-:W-:Y:S01]  /*181f0*/  F2FP.F16.F32.PACK_AB R70, R62, R65 ;  /* 0x000000413e46723e */ /* 0x002fe200000000ff */
        /* <DEDUP_REMOVED lines=15> */
[----:B---3--:R-:W-:Y:S01]  /*182f0*/  F2FP.F16.F32.PACK_AB R69, R66, R141 ;  /* 0x0000008d4245723e */ /* 0x008fe200000000ff */
[----:B------:R-:W-:Y:S01]  /*18300*/  FFMA.FTZ R172, R172, UR4, -R145 ;  /* 0x00000004acac7c23 */ /* 0x000fe20008010891 */
[--C-:B------:R-:W-:Y:S01]  /*18310*/  FFMA.FTZ R167, R170, UR4, -R143.reuse ;  /* 0x00000004aaa77c23 */ /* 0x100fe2000801088f */
[--C-:B------:R-:W-:Y:S01]  /*18320*/  FFMA.FTZ R168, R168, UR4, -R143.reuse ;  /* 0x00000004a8a87c23 */ /* 0x100fe2000801088f */
[--C-:B------:R-:W-:Y:S01]  /*18330*/  FFMA.FTZ R166, R166, UR4, -R143.reuse ;  /* 0x00000004a6a67c23 */ /* 0x100fe2000801088f */
[----:B------:R-:W-:Y:S01]  /*18340*/  FFMA.FTZ R169, R164, UR4, -R143 ;  /* 0x00000004a4a97c23 */ /* 0x000fe2000801088f */
[----:B------:R-:W-:Y:S01]  /*18350*/  FFMA.FTZ R233, R152, UR4, -R145 ;  /* 0x0000000498e97c23 */ /* 0x000fe20008010891 */
[----:B------:R-:W-:Y:S01]  /*18360*/  MUFU.EX2 R57, R57 ;  /* 0x0000003900397308 */ /* 0x000fe20000000800 */
[--C-:B------:R-:W-:Y:S01]  /*18370*/  FFMA.FTZ R148, R148, UR4, -R143.reuse ;  /* 0x0000000494947c23 */ /* 0x100fe2000801088f */
[----:B------:R-:W-:Y:S01]  /*18380*/  FFMA.FTZ R142, R142, UR4, -R143 ;  /* 0x000000048e8e7c23 */ /* 0x000fe2000801088f */
[----:B------:R-:W-:Y:S01]  /*18390*/  FADD.FTZ R64, R67, R64 ;  /* 0x0000004043407221 */ /* 0x000fe20000010000 */
[----:B------:R-:W-:Y:S01]  /*183a0*/  FADD.FTZ R66, R141, R66 ;  /* 0x000000428d427221 */ /* 0x000fe20000010000 */
[----:B------:R-:W-:-:S02]  /*183b0*/  ISETP.GT.AND P1, PT, R63, R216, PT ;  /* 0x000000d83f00720c */ /* 0x000fc40003f24270 */
[----:B------:R-:W-:Y:S01]  /*183c0*/  FADD.FTZ R65, R65, R64 ;  /* 0x0000004041417221 */ /* 0x000fe20000010000 */
[----:B------:R-:W3:Y:S01]  /*183d0*/  MUFU.EX2 R56, R56 ;  /* 0x0000003800387308 */ /* 0x000ee20000000800 */
[----:B-1----:R-:W-:Y:S01]  /*183e0*/  F2FP.F16.F32.PACK_AB R71, R58, R59 ;  /* 0x0000003b3a47723e */ /* 0x002fe200000000ff */
[----:B------:R-:W-:Y:S01]  /*183f0*/  FADD.FTZ R59, R59, R66 ;  /* 0x000000423b3b7221 */ /* 0x000fe20000010000 */
[----:B------:R-:W-:-:S03]  /*18400*/  FADD.FTZ R62, R62, R65 ;  /* 0x000000413e3e7221 */ /* 0x000fc60000010000 */
[----:B------:R-:W-:Y:S02]  /*18410*/  FADD.FTZ R58, R58, R59 ;  /* 0x0000003b3a3a7221 */ /* 0x000fe40000010000 */
[C---:B--2---:R-:W-:Y:S01]  /*18420*/  HMMA.16816.F32 R128, R68.reuse, R4, RZ ;  /* 0x000000044480723c */ /* 0x044fe200000018ff */
[----:B------:R-:W-:Y:S07]  /*18430*/  MUFU.EX2 R53, R53 ;  /* 0x0000003500357308 */ /* 0x000fee0000000800 */
[C---:B------:R-:W-:Y:S01]  /*18440*/  HMMA.16816.F32 R124, R68.reuse, R6, RZ ;  /* 0x00000006447c723c */ /* 0x040fe200000018ff */
[----:B------:R-:W1:Y:S01]  /*18450*/  LDSM.16.MT88.4 R4, [R36+0x10000] ;  /* 0x010000002404783b */ /* 0x000e620000004200 */
[----:B------:R-:W-:Y:S06]  /*18460*/  MUFU.EX2 R52, R52 ;  /* 0x0000003400347308 */ /* 0x000fec0000000800 */
[C---:B------:R-:W-:Y:S02]  /*18470*/  HMMA.16816.F32 R120, R68.reuse, R116, RZ ;  /* 0x000000744478723c */ /* 0x040fe400000018ff */
[----:B------:R-:W-:Y:S06]  /*18480*/  MUFU.EX2 R55, R55 ;  /* 0x0000003700377308 */ /* 0x000fec0000000800 */
[C---:B------:R-:W-:Y:S02]  /*18490*/  HMMA.16816.F32 R116, R68.reuse, R118, RZ ;  /* 0x000000764474723c */ /* 0x040fe400000018ff */
[----:B------:R-:W2:Y:S06]  /*184a0*/  MUFU.EX2 R54, R54 ;  /* 0x0000003600367308 */ /* 0x000eac0000000800 */
        /* <DEDUP_REMOVED lines=21> */
[----:B---3--:R-:W-:Y:S01]  /*18600*/  F2FP.F16.F32.PACK_AB R4, R56, R57 ;  /* 0x000000393804723e */ /* 0x008fe200000000ff */
[----:B------:R-:W-:Y:S01]  /*18610*/  MUFU.EX2 R40, R40 ;  /* 0x0000002800287308 */ /* 0x000fe20000000800 */
[----:B--2---:R-:W-:Y:S01]  /*18620*/  F2FP.F16.F32.PACK_AB R5, R54, R55 ;  /* 0x000000373605723e */ /* 0x004fe200000000ff */
[----:B------:R-:W-:Y:S01]  /*18630*/  FADD.FTZ R57, R57, R62 ;  /* 0x0000003e39397221 */ /* 0x000fe20000010000 */
[----:B------:R-:W-:-:S03]  /*18640*/  FADD.FTZ R55, R55, R58 ;  /* 0x0000003a37377221 */ /* 0x000fc60000010000 */
[----:B------:R-:W-:Y:S01]  /*18650*/  HMMA.16816.F32 R68, R68, R6, RZ ;  /* 0x000000064444723c */ /* 0x000fe200000018ff */
[----:B------:R-:W-:Y:S01]  /*18660*/  F2FP.F16.F32.PACK_AB R6, R52, R53 ;  /* 0x000000353406723e */ /* 0x000fe200000000ff */
[----:B------:R-:W1:Y:S01]  /*18670*/  MUFU.EX2 R39, R39 ;  /* 0x0000002700277308 */ /* 0x000e620000000800 */
        /* <DEDUP_REMOVED lines=20> */
[----:B------:R-:W4:Y:S01]  /*187c0*/  LDSM.16.MT88.4 R16, [R144+0x11000] ;  /* 0x011000009010783b */ /* 0x000f220000004200 */
[----:B------:R-:W-:Y:S06]  /*187d0*/  MUFU.EX2 R180, R180 ;  /* 0x000000b400b47308 */ /* 0x000fec0000000800 */
[C---:B------:R-:W-:Y:S02]  /*187e0*/  HMMA.16816.F32 R88, R4.reuse, R24, R88 ;  /* 0x000000180458723c */ /* 0x040fe40000001858 */
        /* <DEDUP_REMOVED lines=19> */
[--C-:B------:R-:W-:Y:S01]  /*18920*/  FFMA.FTZ R158, R226, UR4, -R143.reuse ;  /* 0x00000004e29e7c23 */ /* 0x100fe2000801088f */
[----:B------:R-:W-:Y:S01]  /*18930*/  FFMA.FTZ R159, R194, UR4, -R143 ;  /* 0x00000004c29f7c23 */ /* 0x000fe2000801088f */
[----:B------:R-:W3:Y:S05]  /*18940*/  MUFU.EX2 R156, R156 ;  /* 0x0000009c009c7308 */ /* 0x000eea0000000800 */
[C---:B------:R-:W-:Y:S03]  /*18950*/  HMMA.16816.F32 R80, R4.reuse, R32, R80 ;  /* 0x000000200450723c */ /* 0x040fe60000001850 */
[----:B------:R-:W3:Y:S05]  /*18960*/  MUFU.EX2 R158, R158 ;  /* 0x0000009e009e7308 */ /* 0x000eea0000000800 */
[----:B------:R-:W-:Y:S01]  /*18970*/  HMMA.16816.F32 R76, R4, R34, R76 ;  /* 0x00000022044c723c */ /* 0x000fe2000000184c */
[----:B-----5:R-:W-:Y:S01]  /*18980*/  F2FP.F16.F32.PACK_AB R4, R48, R49 ;  /* 0x000000313004723e */ /* 0x020fe200000000ff */
[----:B------:R-:W-:Y:S01]  /*18990*/  LDSM.16.MT88.4 R32, [R45+0x11000] ;  /* 0x011000002d20783b */ /* 0x000fe20000004200 */
[----:B------:R-:W-:Y:S01]  /*189a0*/  F2FP.F16.F32.PACK_AB R5, R46, R47 ;  /* 0x0000002f2e05723e */ /* 0x000fe200000000ff */
[----:B------:R-:W5:Y:S01]  /*189b0*/  MUFU.EX2 R157, R157 ;  /* 0x0000009d009d7308 */ /* 0x000f620000000800 */
[----:B------:R-:W-:-:S02]  /*189c0*/  F2FP.F16.F32.PACK_AB R6, R43, R44 ;  /* 0x0000002c2b06723e */ /* 0x000fc400000000ff */
[----:B------:R-:W-:-:S05]  /*189d0*/  F2FP.F16.F32.PACK_AB R7, R41, R42 ;  /* 0x0000002a2907723e */ /* 0x000fca00000000ff */
        /* <DEDUP_REMOVED lines=29> */
[----:B------:R-:W-:Y:S05]  /*18bb0*/  LDSM.16.MT88.4 R28, [R144+0x11800] ;  /* 0x01180000901c783b */ /* 0x000fea0000004200 */
[----:B------:R-:W-:Y:S02]  /*18bc0*/  MUFU.EX2 R142, R142 ;  /* 0x0000008e008e7308 */ /* 0x000fe40000000800 */
        /* <DEDUP_REMOVED lines=26> */
[C---:B----4-:R-:W-:Y:S08]  /*18d70*/  HMMA.16816.F32 R72, R4.reuse, R16, R72 ;  /* 0x000000100448723c */ /* 0x050ff00000001848 */
[C---:B------:R-:W-:Y:S01]  /*18d80*/  HMMA.16816.F32 R68, R4.reuse, R18, R68 ;  /* 0x000000120444723c */ /* 0x040fe20000001844 */
[----:B------:R-:W3:Y:S07]  /*18d90*/  LDSM.16.MT88.4 R16, [R140+0x12000] ;  /* 0x012000008c10783b */ /* 0x000eee0000004200 */
[C---:B------:R-:W-:Y:S01]  /*18da0*/  HMMA.16816.F32 R100, R4.reuse, R26, R100 ;  /* 0x0000001a0464723c */ /* 0x040fe20000001864 */
[----:B------:R-:W4:Y:S07]  /*18db0*/  LDSM.16.MT88.4 R24, [R140+0xe000] ;  /* 0x00e000008c18783b */ /* 0x000f2e0000004200 */
[C---:B------:R-:W-:Y:S08]  /*18dc0*/  HMMA.16816.F32 R88, R4.reuse, R28, R88 ;  /* 0x0000001c0458723c */ /* 0x040ff00000001858 */
[----:B------:R-:W-:Y:S01]  /*18dd0*/  HMMA.16816.F32 R84, R4, R30, R84 ;  /* 0x0000001e0454723c */ /* 0x000fe20000001854 */
[----:B------:R-:W-:Y:S01]  /*18de0*/  F2FP.F16.F32.PACK_AB R4, R180, R151 ;  /* 0x00000097b404723e */ /* 0x000fe200000000ff */
[----:B------:R-:W-:Y:S01]  /*18df0*/  LDSM.16.MT88.4 R28, [R144+0x12000] ;  /* 0x01200000901c783b */ /* 0x000fe20000004200 */
[----:B------:R-:W-:-:S02]  /*18e00*/  F2FP.F16.F32.PACK_AB R5, R192, R155 ;  /* 0x0000009bc005723e */ /* 0x000fc400000000ff */
[----:B------:R-:W-:Y:S02]  /*18e10*/  F2FP.F16.F32.PACK_AB R6, R182, R153 ;  /* 0x00000099b606723e */ /* 0x000fe400000000ff */
[----:B-----5:R-:W-:-:S07]  /*18e20*/  F2FP.F16.F32.PACK_AB R7, R198, R157 ;  /* 0x0000009dc607723e */ /* 0x020fce00000000ff */
        /* <DEDUP_REMOVED lines=20> */
[C---:B-1----:R-:W-:Y:S07]  /*18f70*/  HMMA.16816.F32 R80, R4.reuse, R12, R80 ;  /* 0x0000000c0450723c */ /* 0x042fee0000001850 */
[----:B------:R-:W-:Y:S01]  /*18f80*/  MUFU.EX2 R34, R34 ;  /* 0x0000002200227308 */ /* 0x000fe20000000800 */
[C---:B------:R-:W-:Y:S01]  /*18f90*/  HMMA.16816.F32 R76, R4.reuse, R14, R76 ;  /* 0x0000000e044c723c */ /* 0x040fe2000000184c */
[----:B------:R-:W1:Y:S06]  /*18fa0*/  LDSM.16.MT88.4 R12, [R45+0xe800] ;  /* 0x00e800002d0c783b */ /* 0x000e6c0000004200 */
[----:B------:R-:W3:Y:S01]  /*18fb0*/  MUFU.EX2 R35, R35 ;  /* 0x0000002300237308 */ /* 0x000ee20000000800 */
[C---:B------:R-:W-:Y:S08]  /*18fc0*/  HMMA.16816.F32 R88, R4.reuse, R28, R88 ;  /* 0x0000001c0458723c */ /* 0x040ff00000001858 */
[C---:B------:R-:W-:Y:S01]  /*18fd0*/  HMMA.16816.F32 R84, R4.reuse, R30, R84 ;  /* 0x0000001e0454723c */ /* 0x040fe20000001854 */
[----:B------:R-:W-:Y:S07]  /*18fe0*/  LDSM.16.MT88.4 R28, [R144+0xe800] ;  /* 0x00e80000901c783b */ /* 0x000fee0000004200 */
[C---:B--2---:R-:W-:Y:S08]  /*18ff0*/  HMMA.16816.F32 R72, R4.reuse, R20, R72 ;  /* 0x000000140448723c */ /* 0x044ff00000001848 */
[----:B------:R-:W-:Y:S01]  /*19000*/  HMMA.16816.F32 R68, R4, R22, R68 ;  /* 0x000000160444723c */ /* 0x000fe20000001844 */
[----:B------:R-:W2:Y:S01]  /*19010*/  LDSM.16.MT88.4 R20, [R36+0xe800] ;  /* 0x00e800002414783b */ /* 0x000ea20000004200 */
[----:B-----5:R-:W-:-:S02]  /*19020*/  F2FP.F16.F32.PACK_AB R4, R33, R32 ;  /* 0x000000202104723e */ /* 0x020fc400000000ff */
[----:B------:R-:W-:Y:S02]  /*19030*/  F2FP.F16.F32.PACK_AB R5, R190, R159 ;  /* 0x0000009fbe05723e */ /* 0x000fe400000000ff */
[----:B---3--:R-:W-:Y:S02]  /*19040*/  F2FP.F16.F32.PACK_AB R6, R35, R34 ;  /* 0x000000222306723e */ /* 0x008fe400000000ff */
[----:B------:R-:W-:-:S07]  /*19050*/  F2FP.F16.F32.PACK_AB R7, R184, R161 ;  /* 0x000000a1b807723e */ /* 0x000fce00000000ff */
[C---:B------:R-:W-:Y:S08]  /*19060*/  HMMA.16816.F32 R88, R4.reuse, R16, R88 ;  /* 0x000000100458723c */ /* 0x040ff00000001858 */
        /* <DEDUP_REMOVED lines=46> */
[----:B------:R-:W-:-:S04]  /*19350*/  FFMA.FTZ R145, R146, UR4, -R143 ;  /* 0x0000000492917c23 */ /* 0x000fc8000801088f */
[----:B------:R-:W5:Y:S01]  /*19360*/  MUFU.EX2 R29, R29 ;  /* 0x0000001d001d7308 */ /* 0x000f620000000800 */
[C---:B--2---:R-:W-:Y:S07]  /*19370*/  HMMA.16816.F32 R96, R4.reuse, R20, R96 ;  /* 0x000000140460723c */ /* 0x044fee0000001860 */
[----:B------:R-:W-:Y:S01]  /*19380*/  MUFU.EX2 R30, R30 ;  /* 0x0000001e001e7308 */ /* 0x000fe20000000800 */
[C---:B------:R-:W-:Y:S01]  /*19390*/  HMMA.16816.F32 R92, R4.reuse, R22, R92 ;  /* 0x00000016045c723c */ /* 0x040fe2000000185c */
[----:B------:R-:W2:Y:S06]  /*193a0*/  LDSM.16.MT88.4 R20, [R144+0x13800] ;  /* 0x013800009014783b */ /* 0x000eac0000004200 */
[----:B------:R-:W1:Y:S01]  /*193b0*/  MUFU.EX2 R31, R31 ;  /* 0x0000001f001f7308 */ /* 0x000e620000000800 */
[C---:B---3--:R-:W-:Y:S07]  /*193c0*/  HMMA.16816.F32 R80, R4.reuse, R16, R80 ;  /* 0x000000100450723c */ /* 0x048fee0000001850 */
[----:B------:R-:W3:Y:S01]  /*193d0*/  MUFU.EX2 R145, R145 ;  /* 0x0000009100917308 */ /* 0x000ee20000000800 */
[C---:B------:R-:W-:Y:S01]  /*193e0*/  HMMA.16816.F32 R76, R4.reuse, R18, R76 ;  /* 0x00000012044c723c */ /* 0x040fe2000000184c */
[----:B------:R-:W2:Y:S07]  /*193f0*/  LDSM.16.MT88.4 R16, [R140+0xf800] ;  /* 0x00f800008c10783b */ /* 0x000eae0000004200 */
        /* <DEDUP_REMOVED lines=10> */
[----:B---3--:R-:W-:Y:S01]  /*194a0*/  F2FP.F16.F32.PACK_AB R7, R142, R145 ;  /* 0x000000918e07723e */ /* 0x008fe200000000ff */
[----:B------:R-:W-:Y:S02]  /*194b0*/  FADD.FTZ R43, R43, R44 ;  /* 0x0000002c2b2b7221 */ /* 0x000fe40000010000 */
[----:B------:R-:W-:-:S02]  /*194c0*/  FADD.FTZ R24, R42, R27 ;  /* 0x0000001b2a187221 */ /* 0x000fc40000010000 */
[----:B------:R-:W-:Y:S02]  /*194d0*/  FADD.FTZ R40, R40, R43 ;  /* 0x0000002b28287221 */ /* 0x000fe40000010000 */
[----:B------:R-:W-:Y:S01]  /*194e0*/  HMMA.16816.F32 R120, R4, R12, R120 ;  /* 0x0000000c0478723c */ /* 0x000fe20000001878 */
[----:B------:R-:W-:Y:S01]  /*194f0*/  FADD.FTZ R24, R41, R24 ;  /* 0x0000001829187221 */ /* 0x000fe20000010000 */
[----:B------:R-:W-:-:S03]  /*19500*/  FADD.FTZ R39, R39, R40 ;  /* 0x0000002827277221 */ /* 0x000fc60000010000 */
[----:B------:R-:W-:-:S03]  /*19510*/  FADD.FTZ R147, R147, R24 ;  /* 0x0000001893937221 */ /* 0x000fc60000010000 */
        /* <DEDUP_REMOVED lines=19> */
[----:B------:R-:W-:-:S06]  /*19650*/  FADD.FTZ R184, R184, R161 ;  /* 0x000000a1b8b87221 */ /* 0x000fcc0000010000 */
[C---:B------:R-:W-:Y:S01]  /*19660*/  HMMA.16816.F32 R92, R4.reuse, R14, R92 ;  /* 0x0000000e045c723c */ /* 0x040fe2000000185c */
[----:B------:R-:W1:Y:S07]  /*19670*/  LDSM.16.MT88.4 R12, [R36+0xf800] ;  /* 0x00f80000240c783b */ /* 0x000e6e0000004200 */
[----:B--2---:R-:W-:Y:S01]  /*19680*/  HMMA.16816.F32 R112, R4, R20, R112 ;  /* 0x000000140470723c */ /* 0x004fe20000001870 */
[----:B------:R-:W-:-:S04]  /*19690*/  FADD.FTZ R20, R38, R39 ;  /* 0x0000002726147221 */ /* 0x000fc80000010000 */
[----:B------:R-:W-:Y:S02]  /*196a0*/  FADD.FTZ R20, R37, R20 ;  /* 0x0000001425147221 */ /* 0x000fe40000010000 */
[----:B------:R-:W2:Y:S01]  /*196b0*/  LDSM.16.MT88.4 R36, [R36+0x13800] ;  /* 0x013800002424783b */ /* 0x000ea20000004200 */
        /* <DEDUP_REMOVED lines=29> */
[----:B------:R-:W-:-:S04]  /*19890*/  FADD.FTZ R30, R30, R29 ;  /* 0x0000001d1e1e7221 */ /* 0x000fc80000010000 */
        /* <DEDUP_REMOVED lines=69> */
.L_x_1856:
[----:B------:R-:W-:Y:S01]  /*19cf0*/  UMOV UR4, URZ ;  /* 0x000000ff00047c82 */ /* 0x000fe20008000000 */
[----:B------:R-:W-:Y:S01]  /*19d00*/  IMAD.SHL.U32 R4, R10, 0x80, RZ ;  /* 0x000000800a047824 */ /* 0x000fe200078e00ff */
[----:B------:R-:W-:-:S05]  /*19d10*/  IADD3 R5, P1, PT, RZ, -UR4, RZ ;  /* 0x80000004ff057c10 */ /* 0x000fca000ff3e0ff */
[----:B------:R-:W-:-:S05]  /*19d20*/  IMAD.X R4, RZ, RZ, ~R4, P1 ;  /* 0x000000ffff047224 */ /* 0x000fca00008e0e04 */
[----:B------:R-:W-:-:S04]  /*19d30*/  SHF.R.S64 R5, R5, 0x1f, R4 ;  /* 0x0000001f05057819 */ /* 0x000fc80000001004 */
[----:B------:R-:W-:-:S04]  /*19d40*/  IADD3 R222, P1, PT, R5, R222, RZ ;  /* 0x000000de05de7210 */ /* 0x000fc80007f3e0ff */
[----:B------:R-:W-:-:S09]  /*19d50*/  LEA.HI.X.SX32 R223, R4, R223, 0x1, P1 ;  /* 0x000000df04df7211 */ /* 0x000fd200008f0eff */
.L_x_1857:
        /* <DEDUP_REMOVED lines=28> */
[--C-:B------:R-:W-:Y:S01]  /*19f20*/  IMAD.X R13, R7, 0x1, R10.reuse, P1 ;  /* 0x00000001070d7824 */ /* 0x100fe200008e060a */
        /* <DEDUP_REMOVED lines=10> */
[C-C-:B------:R-:W-:Y:S02]  /*19fd0*/  IMAD.IADD R189, R194.reuse, 0x1, R190.reuse ;  /* 0x00000001c2bd7824 */ /* 0x140fe400078e02be */
        /* <DEDUP_REMOVED lines=28> */
[----:B--2---:R-:W-:-:S02]  /*1a1a0*/  @!P2 IMAD.MOV.U32 R14, RZ, RZ, R6 ;  /* 0x000000ffff0ea224 */ /* 0x004fc400078e0006 */
        /* <DEDUP_REMOVED lines=53> */
[----:B---3--:R-:W3:Y:S04]  /*1a500*/  LDSM.16.M88.4 R4, [R136+UR5+0x4800] ;  /* 0x004800058804783b */ /* 0x008ee80008000200 */
[----:B------:R-:W4:Y:S04]  /*1a510*/  LDSM.16.M88.4 R148, [R136+UR5+0x5000] ;  /* 0x005000058894783b */ /* 0x000f280008000200 */
[----:B------:R-:W5:Y:S04]  /*1a520*/  LDSM.16.M88.4 R12, [R136+UR5+0x4000] ;  /* 0x00400005880c783b */ /* 0x000f680008000200 */
[----:B------:R-:W1:Y:S04]  /*1a530*/  LDSM.16.M88.4 R56, [R136+UR5+0x6000] ;  /* 0x006000058838783b */ /* 0x000e680008000200 */
[----:B------:R-:W-:Y:S04]  /*1a540*/  LDSM.16.M88.4 R24, [R189] ;  /* 0x00000000bd18783b */ /* 0x000fe80000000200 */
[----:B------:R-:W1:Y:S04]  /*1a550*/  LDSM.16.M88.4 R28, [R62+0x4800] ;  /* 0x004800003e1c783b */ /* 0x000e680000000200 */
[----:B--2---:R-:W2:Y:S04]  /*1a560*/  LDSM.16.M88.4 R20, [R62+0x5000] ;  /* 0x005000003e14783b */ /* 0x004ea80000000200 */
[----:B------:R-:W2:Y:S04]  /*1a570*/  LDSM.16.M88.4 R140, [R136+UR5+0x5800] ;  /* 0x00580005888c783b */ /* 0x000ea80008000200 */
[----:B------:R-:W2:Y:S04]  /*1a580*/  LDSM.16.M88.4 R48, [R136+UR5+0x6800] ;  /* 0x006800058830783b */ /* 0x000ea80008000200 */
[----:B------:R-:W2:Y:S01]  /*1a590*/  LDSM.16.M88.4 R40, [R136+UR5+0x7000] ;  /* 0x007000058828783b */ /* 0x000ea20008000200 */
[C---:B---3--:R-:W-:Y:S03]  /*1a5a0*/  HMMA.16816.F32 R8, R32.reuse, R4, RZ ;  /* 0x000000042008723c */ /* 0x048fe600000018ff */
[----:B------:R-:W3:Y:S04]  /*1a5b0*/  LDSM.16.M88.4 R156, [R136+UR5+0x7800] ;  /* 0x00780005889c783b */ /* 0x000ee80008000200 */
[----:B------:R-:W3:Y:S01]  /*1a5c0*/  LDSM.16.M88.4 R172, [R62+0x4000] ;  /* 0x004000003eac783b */ /* 0x000ee20000000200 */
[C---:B----4-:R-:W-:Y:S03]  /*1a5d0*/  HMMA.16816.F32 R152, R32.reuse, R148, RZ ;  /* 0x000000942098723c */ /* 0x050fe600000018ff */
[----:B------:R-:W4:Y:S04]  /*1a5e0*/  LDSM.16.M88.4 R164, [R62+0x6000] ;  /* 0x006000003ea4783b */ /* 0x000f280000000200 */
[----:B------:R-:W-:Y:S01]  /*1a5f0*/  LDSM.16.M88.4 R180, [R191] ;  /* 0x00000000bfb4783b */ /* 0x000fe20000000200 */
[C---:B------:R-:W-:Y:S03]  /*1a600*/  HMMA.16816.F32 R4, R32.reuse, R6, RZ ;  /* 0x000000062004723c */ /* 0x040fe600000018ff */
[----:B------:R-:W-:Y:S04]  /*1a610*/  LDSM.16.M88.4 R160, [R62+0x6800] ;  /* 0x006800003ea0783b */ /* 0x000fe80000000200 */
[----:B------:R-:W-:Y:S01]  /*1a620*/  LDSM.16.M88.4 R168, [R62+0x5800] ;  /* 0x005800003ea8783b */ /* 0x000fe20000000200 */
[C---:B------:R-:W-:Y:S03]  /*1a630*/  HMMA.16816.F32 R148, R32.reuse, R150, RZ ;  /* 0x000000962094723c */ /* 0x040fe600000018ff */
[----:B------:R-:W-:Y:S04]  /*1a640*/  LDSM.16.M88.4 R184, [R63+0x4800] ;  /* 0x004800003fb8783b */ /* 0x000fe80000000200 */
[----:B------:R-:W-:Y:S01]  /*1a650*/  LDSM.16.M88.4 R176, [R63+0x5000] ;  /* 0x005000003fb0783b */ /* 0x000fe20000000200 */
[C---:B-----5:R-:W-:Y:S03]  /*1a660*/  HMMA.16816.F32 R16, R32.reuse, R12, RZ ;  /* 0x0000000c2010723c */ /* 0x060fe600000018ff */
[----:B------:R-:W0:Y:S05]  /*1a670*/  LDGDEPBAR ;  /* 0x00000000000079af */ /* 0x000e2a0000000000 */
[----:B-1----:R-:W-:Y:S08]  /*1a680*/  HMMA.16816.F32 R64, R32, R56, RZ ;  /* 0x000000382040723c */ /* 0x002ff000000018ff */
[C---:B------:R-:W-:Y:S08]  /*1a690*/  HMMA.16816.F32 R8, R24.reuse, R28, R8 ;  /* 0x0000001c1808723c */ /* 0x040ff00000001808 */
[C---:B------:R-:W-:Y:S01]  /*1a6a0*/  HMMA.16816.F32 R4, R24.reuse, R30, R4 ;  /* 0x0000001e1804723c */ /* 0x040fe20000001804 */
[----:B------:R-:W1:Y:S07]  /*1a6b0*/  LDSM.16.M88.4 R28, [R62+0x7800] ;  /* 0x007800003e1c783b */ /* 0x000e6e0000000200 */
[C---:B--2---:R-:W-:Y:S08]  /*1a6c0*/  HMMA.16816.F32 R152, R24.reuse, R20, R152 ;  /* 0x000000141898723c */ /* 0x044ff00000001898 */
[----:B------:R-:W-:Y:S01]  /*1a6d0*/  HMMA.16816.F32 R148, R24, R22, R148 ;  /* 0x000000161894723c */ /* 0x000fe20000001894 */
[----:B------:R-:W2:Y:S07]  /*1a6e0*/  LDSM.16.M88.4 R20, [R63+0x4000] ;  /* 0x004000003f14783b */ /* 0x000eae0000000200 */
        /* <DEDUP_REMOVED lines=8> */
[C---:B---3--:R-:W-:Y:S08]  /*1a770*/  HMMA.16816.F32 R36, R32.reuse, R156, RZ ;  /* 0x0000009c2024723c */ /* 0x048ff000000018ff */
[----:B------:R-:W-:Y:S01]  /*1a780*/  HMMA.16816.F32 R32, R32, R158, RZ ;  /* 0x0000009e2020723c */ /* 0x000fe200000018ff */
[----:B------:R-:W3:Y:S07]  /*1a790*/  LDSM.16.M88.4 R156, [R62+0x7000] ;  /* 0x007000003e9c783b */ /* 0x000eee0000000200 */
[C---:B------:R-:W-:Y:S08]  /*1a7a0*/  HMMA.16816.F32 R16, R24.reuse, R172, R16 ;  /* 0x000000ac1810723c */ /* 0x040ff00000001810 */
[C---:B------:R-:W-:Y:S01]  /*1a7b0*/  HMMA.16816.F32 R12, R24.reuse, R174, R12 ;  /* 0x000000ae180c723c */ /* 0x040fe2000000180c */
[----:B------:R-:W-:Y:S07]  /*1a7c0*/  LDSM.16.M88.4 R172, [R63+0x5800] ;  /* 0x005800003fac783b */ /* 0x000fee0000000200 */
[C---:B----4-:R-:W-:Y:S08]  /*1a7d0*/  HMMA.16816.F32 R64, R24.reuse, R164, R64 ;  /* 0x000000a41840723c */ /* 0x050ff00000001840 */
[C---:B------:R-:W-:Y:S01]  /*1a7e0*/  HMMA.16816.F32 R56, R24.reuse, R166, R56 ;  /* 0x000000a61838723c */ /* 0x040fe20000001838 */
[----:B------:R-:W4:Y:S07]  /*1a7f0*/  LDSM.16.M88.4 R164, [R63+0x6800] ;  /* 0x006800003fa4783b */ /* 0x000f2e0000000200 */
[C---:B-1----:R-:W-:Y:S08]  /*1a800*/  HMMA.16816.F32 R36, R24.reuse, R28, R36 ;  /* 0x0000001c1824723c */ /* 0x042ff00000001824 */
[----:B------:R-:W-:Y:S01]  /*1a810*/  HMMA.16816.F32 R32, R24, R30, R32 ;  /* 0x0000001e1820723c */ /* 0x000fe20000001820 */
[----:B------:R-:W-:Y:S07]  /*1a820*/  LDSM.16.M88.4 R28, [R192] ;  /* 0x00000000c01c783b */ /* 0x000fee0000000200 */
[C---:B--2---:R-:W-:Y:S08]  /*1a830*/  HMMA.16816.F32 R16, R180.reuse, R20, R16 ;  /* 0x00000014b410723c */ /* 0x044ff00000001810 */
[----:B------:R-:W-:Y:S01]  /*1a840*/  HMMA.16816.F32 R12, R180, R22, R12 ;  /* 0x00000016b40c723c */ /* 0x000fe2000000180c */
[----:B------:R-:W1:Y:S07]  /*1a850*/  LDSM.16.M88.4 R20, [R137+0x4800] ;  /* 0x004800008914783b */ /* 0x000e6e0000000200 */
        /* <DEDUP_REMOVED lines=8> */
[----:B------:R-:W3:Y:S04]  /*1a8e0*/  LDSM.16.M88.4 R156, [R63+0x7800] ;  /* 0x007800003f9c783b */ /* 0x000ee80000000200 */
[----:B------:R-:W5:Y:S03]  /*1a8f0*/  LDSM.16.M88.4 R24, [R137+0x4000] ;  /* 0x004000008918783b */ /* 0x000f660000000200 */
[C---:B------:R-:W-:Y:S08]  /*1a900*/  HMMA.16816.F32 R8, R180.reuse, R184, R8 ;  /* 0x000000b8b408723c */ /* 0x040ff00000001808 */
[C---:B------:R-:W-:Y:S08]  /*1a910*/  HMMA.16816.F32 R4, R180.reuse, R186, R4 ;  /* 0x000000bab404723c */ /* 0x040ff00000001804 */
[C---:B----4-:R-:W-:Y:S08]  /*1a920*/  HMMA.16816.F32 R52, R180.reuse, R164, R52 ;  /* 0x000000a4b434723c */ /* 0x050ff00000001834 */
[----:B------:R-:W-:Y:S01]  /*1a930*/  HMMA.16816.F32 R48, R180, R166, R48 ;  /* 0x000000a6b430723c */ /* 0x000fe20000001830 */
[----:B------:R-:W4:Y:S07]  /*1a940*/  LDSM.16.M88.4 R164, [R137+0x5000] ;  /* 0x0050000089a4783b */ /* 0x000f2e0000000200 */
[C---:B-1----:R-:W-:Y:S08]  /*1a950*/  HMMA.16816.F32 R8, R28.reuse, R20, R8 ;  /* 0x000000141c08723c */ /* 0x042ff00000001808 */
[----:B------:R-:W-:Y:S01]  /*1a960*/  HMMA.16816.F32 R4, R28, R22, R4 ;  /* 0x000000161c04723c */ /* 0x000fe20000001804 */
[----:B------:R-:W1:Y:S07]  /*1a970*/  LDSM.16.M88.4 R20, [R137+0x7000] ;  /* 0x007000008914783b */ /* 0x000e6e0000000200 */
[C---:B------:R-:W-:Y:S08]  /*1a980*/  HMMA.16816.F32 R152, R180.reuse, R176, R152 ;  /* 0x000000b0b498723c */ /* 0x040ff00000001898 */
[C---:B------:R-:W-:Y:S08]  /*1a990*/  HMMA.16816.F32 R148, R180.reuse, R178, R148 ;  /* 0x000000b2b494723c */ /* 0x040ff00000001894 */
[C---:B--2---:R-:W-:Y:S08]  /*1a9a0*/  HMMA.16816.F32 R44, R180.reuse, R160, R44 ;  /* 0x000000a0b42c723c */ /* 0x044ff0000000182c */
[C---:B------:R-:W-:Y:S01]  /*1a9b0*/  HMMA.16816.F32 R40, R180.reuse, R162, R40 ;  /* 0x000000a2b428723c */ /* 0x040fe20000001828 */
[----:B------:R-:W2:Y:S07]  /*1a9c0*/  LDSM.16.M88.4 R160, [R137+0x5800] ;  /* 0x0058000089a0783b */ /* 0x000eae0000000200 */
[C---:B---3--:R-:W-:Y:S08]  /*1a9d0*/  HMMA.16816.F32 R36, R180.reuse, R156, R36 ;  /* 0x0000009cb424723c */ /* 0x048ff00000001824 */
[----:B------:R-:W-:Y:S01]  /*1a9e0*/  HMMA.16816.F32 R32, R180, R158, R32 ;  /* 0x0000009eb420723c */ /* 0x000fe20000001820 */
[----:B------:R-:W3:Y:S07]  /*1a9f0*/  LDSM.16.M88.4 R156, [R137+0x6000] ;  /* 0x00600000899c783b */ /* 0x000eee0000000200 */
[C---:B-----5:R-:W-:Y:S08]  /*1aa00*/  HMMA.16816.F32 R16, R28.reuse, R24, R16 ;  /* 0x000000181c10723c */ /* 0x060ff00000001810 */
[C---:B------:R-:W-:Y:S01]  /*1aa10*/  HMMA.16816.F32 R12, R28.reuse, R26, R12 ;  /* 0x0000001a1c0c723c */ /* 0x040fe2000000180c */
[----:B------:R-:W5:Y:S07]  /*1aa20*/  LDSM.16.M88.4 R24, [R137+0x6800] ;  /* 0x006800008918783b */ /* 0x000f6e0000000200 */
[C---:B----4-:R-:W-:Y:S08]  /*1aa30*/  HMMA.16816.F32 R152, R28.reuse, R164, R152 ;  /* 0x000000a41c98723c */ /* 0x050ff00000001898 */
[----:B------:R-:W-:Y:S01]  /*1aa40*/  HMMA.16816.F32 R148, R28, R166, R148 ;  /* 0x000000a61c94723c */ /* 0x000fe20000001894 */
[----:B------:R-:W4:Y:S07]  /*1aa50*/  LDSM.16.M88.4 R164, [R137+0x7800] ;  /* 0x0078000089a4783b */ /* 0x000f2e0000000200 */
[C---:B------:R-:W-:Y:S08]  /*1aa60*/  HMMA.16816.F32 R144, R180.reuse, R172, R144 ;  /* 0x000000acb490723c */ /* 0x040ff00000001890 */
[C---:B------:R-:W-:Y:S08]  /*1aa70*/  HMMA.16816.F32 R140, R180.reuse, R174, R140 ;  /* 0x000000aeb48c723c */ /* 0x040ff0000000188c */
[C---:B------:R-:W-:Y:S08]  /*1aa80*/  HMMA.16816.F32 R64, R180.reuse, R168, R64 ;  /* 0x000000a8b440723c */ /* 0x040ff00000001840 */
[----:B------:R-:W-:Y:S01]  /*1aa90*/  HMMA.16816.F32 R56, R180, R170, R56 ;  /* 0x000000aab438723c */ /* 0x000fe20000001838 */
[----:B------:R-:W-:Y:S07]  /*1aaa0*/  LDSM.16.M88.4 R168, [R190+0x2000] ;  /* 0x00200000bea8783b */ /* 0x000fee0000000200 */
[C---:B-1----:R-:W-:Y:S01]  /*1aab0*/  HMMA.16816.F32 R172, R28.reuse, R20, R44 ;  /* 0x000000141cac723c */ /* 0x042fe2000000182c */
[----:B------:R-:W-:Y:S07]  /*1aac0*/  LDSM.16.M88.4 R44, [R62+0x8000] ;  /* 0x008000003e2c783b */ /* 0x000fee0000000200 */
[C---:B------:R-:W-:Y:S01]  /*1aad0*/  HMMA.16816.F32 R40, R28.reuse, R22, R40 ;  /* 0x000000161c28723c */ /* 0x040fe20000001828 */
[----:B------:R-:W1:Y:S07]  /*1aae0*/  LDSM.16.M88.4 R20, [R136+UR5+0x9000] ;  /* 0x009000058814783b */ /* 0x000e6e0008000200 */
[C---:B--2---:R-:W-:Y:S08]  /*1aaf0*/  HMMA.16816.F32 R144, R28.reuse, R160, R144 ;  /* 0x000000a01c90723c */ /* 0x044ff00000001890 */
[C---:B------:R-:W-:Y:S01]  /*1ab00*/  HMMA.16816.F32 R140, R28.reuse, R162, R140 ;  /* 0x000000a21c8c723c */ /* 0x040fe2000000188c */
[----:B------:R-:W2:Y:S07]  /*1ab10*/  LDSM.16.M88.4 R160, [R136+UR5+0x8000] ;  /* 0x0080000588a0783b */ /* 0x000eae0008000200 */
[C---:B---3--:R-:W-:Y:S08]  /*1ab20*/  HMMA.16816.F32 R64, R28.reuse, R156, R64 ;  /* 0x0000009c1c40723c */ /* 0x048ff00000001840 */
[C---:B------:R-:W-:Y:S01]  /*1ab30*/  HMMA.16816.F32 R56, R28.reuse, R158, R56 ;  /* 0x0000009e1c38723c */ /* 0x040fe20000001838 */
[----:B------:R-:W-:Y:S07]  /*1ab40*/  LDSM.16.M88.4 R156, [R189+0x2000] ;  /* 0x00200000bd9c783b */ /* 0x000fee0000000200 */
[C---:B-----5:R-:W-:Y:S08]  /*1ab50*/  HMMA.16816.F32 R52, R28.reuse, R24, R52 ;  /* 0x000000181c34723c */ /* 0x060ff00000001834 */
[C---:B------:R-:W-:Y:S01]  /*1ab60*/  HMMA.16816.F32 R48, R28.reuse, R26, R48 ;  /* 0x0000001a1c30723c */ /* 0x040fe20000001830 */
[----:B------:R-:W3:Y:S07]  /*1ab70*/  LDSM.16.M88.4 R24, [R136+UR5+0x8800] ;  /* 0x008800058818783b */ /* 0x000eee0008000200 */
[C---:B----4-:R-:W-:Y:S08]  /*1ab80*/  HMMA.16816.F32 R36, R28.reuse, R164, R36 ;  /* 0x000000a41c24723c */ /* 0x050ff00000001824 */
[----:B------:R-:W-:Y:S01]  /*1ab90*/  HMMA.16816.F32 R32, R28, R166, R32 ;  /* 0x000000a61c20723c */ /* 0x000fe20000001820 */
[----:B------:R-:W4:Y:S04]  /*1aba0*/  LDSM.16.M88.4 R28, [R136+UR5+0x9800] ;  /* 0x00980005881c783b */ /* 0x000f280008000200 */
[----:B------:R-:W-:Y:S03]  /*1abb0*/  LDSM.16.M88.4 R164, [R191+0x2000] ;  /* 0x00200000bfa4783b */ /* 0x000fe60000000200 */
[C---:B-1----:R-:W-:Y:S08]  /*1abc0*/  HMMA.16816.F32 R152, R168.reuse, R20, R152 ;  /* 0x00000014a898723c */ /* 0x042ff00000001898 */
[C---:B------:R-:W-:Y:S01]  /*1abd0*/  HMMA.16816.F32 R148, R168.reuse, R22, R148 ;  /* 0x00000016a894723c */ /* 0x040fe20000001894 */
[----:B------:R-:W1:Y:S07]  /*1abe0*/  LDSM.16.M88.4 R20, [R62+0x8800] ;  /* 0x008800003e14783b */ /* 0x000e6e0000000200 */
[C---:B--2---:R-:W-:Y:S01]  /*1abf0*/  HMMA.16816.F32 R176, R168.reuse, R160, R16 ;  /* 0x000000a0a8b0723c */ /* 0x044fe20000001810 */
[----:B------:R-:W2:Y:S07]  /*1ac00*/  LDSM.16.M88.4 R16, [R63+0x8000] ;  /* 0x008000003f10783b */ /* 0x000eae0000000200 */
[C---:B------:R-:W-:Y:S01]  /*1ac10*/  HMMA.16816.F32 R12, R168.reuse, R162, R12 ;  /* 0x000000a2a80c723c */ /* 0x040fe2000000180c */
[----:B------:R-:W-:Y:S07]  /*1ac20*/  LDSM.16.M88.4 R160, [R137+0x8000] ;  /* 0x0080000089a0783b */ /* 0x000fee0000000200 */
[C---:B---3--:R-:W-:Y:S08]  /*1ac30*/  HMMA.16816.F32 R8, R168.reuse, R24, R8 ;  /* 0x00000018a808723c */ /* 0x048ff00000001808 */
[C---:B----4-:R-:W-:Y:S08]  /*1ac40*/  HMMA.16816.F32 R144, R168.reuse, R28, R144 ;  /* 0x0000001ca890723c */ /* 0x050ff00000001890 */
[C---:B------:R-:W-:Y:S01]  /*1ac50*/  HMMA.16816.F32 R140, R168.reuse, R30, R140 ;  /* 0x0000001ea88c723c */ /* 0x040fe2000000188c */
[----:B------:R-:W3:Y:S07]  /*1ac60*/  LDSM.16.M88.4 R28, [R63+0x8800] ;  /* 0x008800003f1c783b */ /* 0x000eee0000000200 */
[----:B------:R-:W-:Y:S01]  /*1ac70*/  HMMA.16816.F32 R4, R168, R26, R4 ;  /* 0x0000001aa804723c */ /* 0x000fe20000001804 */
[----:B------:R-:W-:Y:S07]  /*1ac80*/  LDSM.16.M88.4 R24, [R136+UR5+0xa000] ;  /* 0x00a000058818783b */ /* 0x000fee0008000200 */
[C---:B------:R-:W-:Y:S01]  /*1ac90*/  HMMA.16816.F32 R180, R156.reuse, R44, R176 ;  /* 0x0000002c9cb4723c */ /* 0x040fe200000018b0 */
[----:B------:R-:W4:Y:S07]  /*1aca0*/  LDSM.16.M88.4 R176, [R192+0x2000] ;  /* 0x00200000c0b0783b */ /* 0x000f2e0000000200 */
[C---:B------:R-:W-:Y:S08]  /*1acb0*/  HMMA.16816.F32 R12, R156.reuse, R46, R12 ;  /* 0x0000002e9c0c723c */ /* 0x040ff0000000180c */
[C---:B-1----:R-:W-:Y:S01]  /*1acc0*/  HMMA.16816.F32 R44, R156.reuse, R20, R8 ;  /* 0x000000149c2c723c */ /* 0x042fe20000001808 */
[----:B------:R-:W1:Y:S07]  /*1acd0*/  LDSM.16.M88.4 R8, [R137+0x8800] ;  /* 0x008800008908783b */ /* 0x000e6e0000000200 */
[----:B------:R-:W-:Y:S01]  /*1ace0*/  HMMA.16816.F32 R4, R156, R22, R4 ;  /* 0x000000169c04723c */ /* 0x000fe20000001804 */
[----:B------:R-:W-:Y:S07]  /*1acf0*/  LDSM.16.M88.4 R20, [R63+0x9000] ;  /* 0x009000003f14783b */ /* 0x000fee0000000200 */
[C---:B--2---:R-:W-:Y:S08]  /*1ad00*/  HMMA.16816.F32 R12, R164.reuse, R18, R12 ;  /* 0x00000012a40c723c */ /* 0x044ff0000000180c */
[C---:B---3--:R-:W-:Y:S08]  /*1ad10*/  HMMA.16816.F32 R44, R164.reuse, R28, R44 ;  /* 0x0000001ca42c723c */ /* 0x048ff0000000182c */
[----:B------:R-:W-:Y:S01]  /*1ad20*/  HMMA.16816.F32 R4, R164, R30, R4 ;  /* 0x0000001ea404723c */ /* 0x000fe20000001804 */
[----:B------:R-:W2:Y:S07]  /*1ad30*/  LDSM.16.M88.4 R28, [R136+UR5+0xb000] ;  /* 0x00b00005881c783b */ /* 0x000eae0008000200 */
[C---:B----4-:R-:W-:Y:S08]  /*1ad40*/  HMMA.16816.F32 R12, R176.reuse, R162, R12 ;  /* 0x000000a2b00c723c */ /* 0x050ff0000000180c */
[C---:B-1----:R-:W-:Y:S08]  /*1ad50*/  HMMA.16816.F32 R44, R176.reuse, R8, R44 ;  /* 0x00000008b02c723c */ /* 0x042ff0000000182c */
[----:B------:R-:W-:Y:S01]  /*1ad60*/  HMMA.16816.F32 R4, R176, R10, R4 ;  /* 0x0000000ab004723c */ /* 0x000fe20000001804 */
[----:B------:R-:W1:Y:S02]  /*1ad70*/  LDSM.16.M88.4 R8, [R62+0x9800] ;  /* 0x009800003e08783b */ /* 0x000e640000000200 */
[----:B------:R-:W-:Y:S01]  /*1ad80*/  FMUL.FTZ R12, R12, UR4 ;  /* 0x000000040c0c7c20 */ /* 0x000fe20008410000 */
[----:B------:R-:W-:Y:S01]  /*1ad90*/  FMUL.FTZ R13, R13, UR4 ;  /* 0x000000040d0d7c20 */ /* 0x000fe20008410000 */
[----:B------:R-:W-:Y:S01]  /*1ada0*/  FMUL.FTZ R14, R14, UR4 ;  /* 0x000000040e0e7c20 */ /* 0x000fe20008410000 */
[----:B------:R-:W-:Y:S01]  /*1adb0*/  FMUL.FTZ R15, R15, UR4 ;  /* 0x000000040f0f7c20 */ /* 0x000fe20008410000 */
[----:B------:R-:W-:Y:S01]  /*1adc0*/  MUFU.TANH R184, R12 ;  /* 0x0000000c00b87308 */ /* 0x000fe20000002400 */
[----:B------:R-:W-:Y:S01]  /*1add0*/  HMMA.16816.F32 R180, R164, R16, R180 ;  /* 0x00000010a4b4723c */ /* 0x000fe200000018b4 */
[----:B------:R-:W3:Y:S02]  /*1ade0*/  LDSM.16.M88.4 R16, [R136+UR5+0xa800] ;  /* 0x00a800058810783b */ /* 0x000ee40008000200 */
[----:B------:R-:W-:Y:S01]  /*1adf0*/  FMUL.FTZ R44, R44, UR4 ;  /* 0x000000042c2c7c20 */ /* 0x000fe20008410000 */
[----:B------:R-:W-:Y:S01]  /*1ae00*/  FMUL.FTZ R45, R45, UR4 ;  /* 0x000000042d2d7c20 */ /* 0x000fe20008410000 */
[----:B------:R-:W-:Y:S01]  /*1ae10*/  FMUL.FTZ R46, R46, UR4 ;  /* 0x000000042e2e7c20 */ /* 0x000fe20008410000 */
[----:B------:R-:W-:Y:S01]  /*1ae20*/  FMUL.FTZ R47, R47, UR4 ;  /* 0x000000042f2f7c20 */ /* 0x000fe20008410000 */
[----:B------:R-:W-:Y:S01]  /*1ae30*/  MUFU.TANH R185, R13 ;  /* 0x0000000d00b97308 */ /* 0x000fe20000002400 */
[C---:B------:R-:W-:Y:S03]  /*1ae40*/  HMMA.16816.F32 R64, R168.reuse, R24, R64 ;  /* 0x00000018a840723c */ /* 0x040fe60000001840 */
[----:B------:R-:W-:Y:S01]  /*1ae50*/  FMUL.FTZ R4, R4, UR4 ;  /* 0x0000000404047c20 */ /* 0x000fe20008410000 */
[----:B------:R-:W-:Y:S01]  /*1ae60*/  FMUL.FTZ R5, R5, UR4 ;  /* 0x0000000405057c20 */ /* 0x000fe20008410000 */
[----:B------:R-:W-:Y:S01]  /*1ae70*/  FMUL.FTZ R207, R6, UR4 ;  /* 0x0000000406cf7c20 */ /* 0x000fe20008410000 */
[----:B------:R-:W-:Y:S01]  /*1ae80*/  FMUL.FTZ R205, R7, UR4 ;  /* 0x0000000407cd7c20 */ /* 0x000fe20008410000 */
[----:B------:R-:W-:Y:S01]  /*1ae90*/  MUFU.TANH R186, R14 ;  /* 0x0000000e00ba7308 */ /* 0x000fe20000002400 */
[C---:B--2---:R-:W-:Y:S07]  /*1aea0*/  HMMA.16816.F32 R172, R168.reuse, R28, R172 ;  /* 0x0000001ca8ac723c */ /* 0x044fee00000018ac */
[----:B------:R2:W-:Y:S01]  /*1aeb0*/  MUFU.TANH R187, R15 ;  /* 0x0000000f00bb7308 */ /* 0x0005e20000002400 */
[----:B------:R-:W-:Y:S01]  /*1aec0*/  HMMA.16816.F32 R56, R168, R26, R56 ;  /* 0x0000001aa838723c */ /* 0x000fe20000001838 */
[----:B------:R-:W4:Y:S06]  /*1aed0*/  LDSM.16.M88.4 R24, [R62+0x9000] ;  /* 0x009000003e18783b */ /* 0x000f2c0000000200 */
[----:B------:R-:W-:Y:S01]  /*1aee0*/  MUFU.TANH R28, R4 ;  /* 0x00000004001c7308 */ /* 0x000fe20000002400 */
[----:B------:R-:W-:Y:S07]  /*1aef0*/  HMMA.16816.F32 R180, R176, R160, R180 ;  /* 0x000000a0b0b4723c */ /* 0x000fee00000018b4 */
[----:B------:R5:W-:Y:S01]  /*1af00*/  MUFU.TANH R29, R5 ;  /* 0x00000005001d7308 */ /* 0x000be20000002400 */
[----:B--2---:R-:W2:Y:S01]  /*1af10*/  LDSM.16.M88.4 R12, [R63+0x9800] ;  /* 0x009800003f0c783b */ /* 0x004ea20000000200 */
[C---:B-1----:R-:W-:Y:S06]  /*1af20*/  HMMA.16816.F32 R144, R156.reuse, R8, R144 ;  /* 0x000000089c90723c */ /* 0x042fec0000001890 */
[----:B------:R-:W-:Y:S02]  /*1af30*/  MUFU.TANH R44, R44 ;  /* 0x0000002c002c7308 */ /* 0x000fe40000002400 */
[----:B------:R-:W-:Y:S01]  /*1af40*/  HMMA.16816.F32 R140, R156, R10, R140 ;  /* 0x0000000a9c8c723c */ /* 0x000fe2000000188c */
[----:B------:R-:W-:Y:S01]  /*1af50*/  LDSM.16.M88.4 R8, [R63+0xa000] ;  /* 0x00a000003f08783b */ /* 0x000fe20000000200 */
[----:B------:R-:W-:Y:S01]  /*1af60*/  FMUL.FTZ R180, R180, UR4 ;  /* 0x00000004b4b47c20 */ /* 0x000fe20008410000 */
[----:B------:R-:W-:Y:S01]  /*1af70*/  FMUL.FTZ R181, R181, UR4 ;  /* 0x00000004b5b57c20 */ /* 0x000fe20008410000 */
[----:B------:R-:W-:Y:S01]  /*1af80*/  FMUL.FTZ R182, R182, UR4 ;  /* 0x00000004b6b67c20 */ /* 0x000fe20008410000 */
[----:B------:R-:W-:Y:S01]  /*1af90*/  FMUL.FTZ R183, R183, UR4 ;  /* 0x00000004b7b77c20 */ /* 0x000fe20008410000 */
[----:B------:R-:W-:Y:S01]  /*1afa0*/  MUFU.TANH R45, R45 ;  /* 0x0000002d002d7308 */ /* 0x000fe20000002400 */
[----:B-----5:R-:W1:Y:S01]  /*1afb0*/  LDSM.16.M88.4 R4, [R62+0xa000] ;  /* 0x00a000003e04783b */ /* 0x020e620000000200 */
[C---:B---3--:R-:W-:Y:S06]  /*1afc0*/  HMMA.16816.F32 R52, R168.reuse, R16, R52 ;  /* 0x00000010a834723c */ /* 0x048fec0000001834 */
[----:B------:R-:W-:Y:S02]  /*1afd0*/  MUFU.TANH R180, R180 ;  /* 0x000000b400b47308 */ /* 0x000fe40000002400 */
[----:B------:R-:W-:Y:S01]  /*1afe0*/  HMMA.16816.F32 R48, R168, R18, R48 ;  /* 0x00000012a830723c */ /* 0x000fe20000001830 */
[----:B------:R-:W3:Y:S05]  /*1aff0*/  LDSM.16.M88.4 R16, [R136+UR5+0xb800] ;  /* 0x00b800058810783b */ /* 0x000eea0008000200 */
[----:B------:R-:W-:Y:S02]  /*1b000*/  MUFU.TANH R181, R181 ;  /* 0x000000b500b57308 */ /* 0x000fe40000002400 */
[----:B----4-:R-:W-:Y:S01]  /*1b010*/  HMMA.16816.F32 R160, R156, R24, R152 ;  /* 0x000000189ca0723c */ /* 0x010fe20000001898 */
[----:B------:R-:W-:Y:S05]  /*1b020*/  LDSM.16.M88.4 R152, [R137+0x9000] ;  /* 0x009000008998783b */ /* 0x000fea0000000200 */
[----:B------:R-:W4:Y:S02]  /*1b030*/  MUFU.TANH R182, R182 ;  /* 0x000000b600b67308 */ /* 0x000f240000002400 */
[C---:B--2---:R-:W-:Y:S06]  /*1b040*/  HMMA.16816.F32 R144, R164.reuse, R12, R144 ;  /* 0x0000000ca490723c */ /* 0x044fec0000001890 */
[----:B------:R-:W2:Y:S02]  /*1b050*/  MUFU.TANH R183, R183 ;  /* 0x000000b700b77308 */ /* 0x000ea40000002400 */
[----:B------:R-:W-:Y:S01]  /*1b060*/  HMMA.16816.F32 R140, R164, R14, R140 ;  /* 0x0000000ea48c723c */ /* 0x000fe2000000188c */
[----:B------:R-:W5:Y:S05]  /*1b070*/  LDSM.16.M88.4 R12, [R62+0xa800] ;  /* 0x00a800003e0c783b */ /* 0x000f6a0000000200 */
[----:B------:R-:W2:Y:S02]  /*1b080*/  MUFU.TANH R213, R46 ;  /* 0x0000002e00d57308 */ /* 0x000ea40000002400 */
[C---:B-1----:R-:W-:Y:S06]  /*1b090*/  HMMA.16816.F32 R64, R156.reuse, R4, R64 ;  /* 0x000000049c40723c */ /* 0x042fec0000001840 */
[----:B------:R-:W1:Y:S02]  /*1b0a0*/  MUFU.TANH R215, R47 ;  /* 0x0000002f00d77308 */ /* 0x000e640000002400 */
[C---:B------:R-:W-:Y:S01]  /*1b0b0*/  HMMA.16816.F32 R56, R156.reuse, R6, R56 ;  /* 0x000000069c38723c */ /* 0x040fe20000001838 */
[----:B------:R-:W4:Y:S05]  /*1b0c0*/  LDSM.16.M88.4 R4, [R63+0xa800] ;  /* 0x00a800003f04783b */ /* 0x000f2a0000000200 */
[----:B------:R-:W1:Y:S02]  /*1b0d0*/  MUFU.TANH R207, R207 ;  /* 0x000000cf00cf7308 */ /* 0x000e640000002400 */
[----:B------:R-:W-:Y:S01]  /*1b0e0*/  HMMA.16816.F32 R148, R156, R26, R148 ;  /* 0x0000001a9c94723c */ /* 0x000fe20000001894 */
[----:B------:R-:W-:Y:S05]  /*1b0f0*/  LDSM.16.M88.4 R24, [R137+0xa000] ;  /* 0x00a000008918783b */ /* 0x000fea0000000200 */
[----:B------:R-:W-:Y:S02]  /*1b100*/  MUFU.TANH R205, R205 ;  /* 0x000000cd00cd7308 */ /* 0x000fe40000002400 */
[C---:B---3--:R-:W-:Y:S08]  /*1b110*/  HMMA.16816.F32 R36, R168.reuse, R16, R36 ;  /* 0x00000010a824723c */ /* 0x048ff00000001824 */
[----:B------:R-:W-:Y:S01]  /*1b120*/  HMMA.16816.F32 R32, R168, R18, R32 ;  /* 0x00000012a820723c */ /* 0x000fe20000001820 */
[----:B------:R-:W3:Y:S07]  /*1b130*/  LDSM.16.M88.4 R16, [R62+0xb000] ;  /* 0x00b000003e10783b */ /* 0x000eee0000000200 */
[----:B-----5:R-:W-:Y:S08]  /*1b140*/  HMMA.16816.F32 R52, R156, R12, R52 ;  /* 0x0000000c9c34723c */ /* 0x020ff00000001834 */
[C---:B------:R-:W-:Y:S08]  /*1b150*/  HMMA.16816.F32 R160, R164.reuse, R20, R160 ;  /* 0x00000014a4a0723c */ /* 0x040ff000000018a0 */
[----:B------:R-:W-:Y:S01]  /*1b160*/  HMMA.16816.F32 R148, R164, R22, R148 ;  /* 0x00000016a494723c */ /* 0x000fe20000001894 */
[----:B------:R-:W5:Y:S07]  /*1b170*/  LDSM.16.M88.4 R20, [R137+0x9800] ;  /* 0x009800008914783b */ /* 0x000f6e0000000200 */
[----:B------:R-:W-:Y:S01]  /*1b180*/  HMMA.16816.F32 R48, R156, R14, R48 ;  /* 0x0000000e9c30723c */ /* 0x000fe20000001830 */
[----:B------:R-:W1:Y:S07]  /*1b190*/  LDSM.16.M88.4 R12, [R63+0xb000] ;  /* 0x00b000003f0c783b */ /* 0x000e6e0000000200 */
[C---:B------:R-:W-:Y:S08]  /*1b1a0*/  HMMA.16816.F32 R64, R164.reuse, R8, R64 ;  /* 0x00000008a440723c */ /* 0x040ff00000001840 */
[C---:B------:R-:W-:Y:S01]  /*1b1b0*/  HMMA.16816.F32 R56, R164.reuse, R10, R56 ;  /* 0x0000000aa438723c */ /* 0x040fe20000001838 */
[----:B------:R-:W1:Y:S07]  /*1b1c0*/  LDSM.16.M88.4 R8, [R137+0xa800] ;  /* 0x00a800008908783b */ /* 0x000e6e0000000200 */
[----:B----4-:R-:W-:Y:S01]  /*1b1d0*/  HMMA.16816.F32 R52, R164, R4, R52 ;  /* 0x00000004a434723c */ /* 0x010fe20000001834 */
[----:B------:R-:W-:-:S05]  /*1b1e0*/  IMAD.SHL.U32 R4, R139, 0x2, RZ ;  /* 0x000000028b047824 */ /* 0x000fca00078e00ff */
[----:B------:R-:W-:Y:S02]  /*1b1f0*/  LOP3.LUT R4, R4, 0x6, RZ, 0xc0, !PT ;  /* 0x0000000604047812 */ /* 0x000fe400078ec0ff */
[----:B------:R-:W-:Y:S08]  /*1b200*/  HMMA.16816.F32 R40, R168, R30, R40 ;  /* 0x0000001ea828723c */ /* 0x000ff00000001828 */
[----:B---3--:R-:W-:Y:S01]  /*1b210*/  HMMA.16816.F32 R172, R156, R16, R172 ;  /* 0x000000109cac723c */ /* 0x008fe200000018ac */
[----:B------:R-:W-:-:S04]  /*1b220*/  IMAD R16, R61, 0x80, R4 ;  /* 0x000000803d107824 */ /* 0x000fc800078e0204 */
[C---:B------:R-:W-:Y:S02]  /*1b230*/  VIADD R5, R16.reuse, 0xffffff00 ;  /* 0xffffff0010057836 */ /* 0x040fe40000000000 */
[C---:B------:R-:W-:Y:S01]  /*1b240*/  VIADD R31, R16.reuse, 0xffffff11 ;  /* 0xffffff11101f7836 */ /* 0x040fe20000000000 */
[----:B------:R-:W-:Y:S01]  /*1b250*/  HMMA.16816.F32 R48, R164, R6, R48 ;  /* 0x00000006a430723c */ /* 0x000fe20000001830 */
[C---:B------:R-:W-:Y:S01]  /*1b260*/  VIADD R7, R16.reuse, 0xffffff08 ;  /* 0xffffff0810077836 */ /* 0x040fe20000000000 */
[C---:B------:R-:W-:Y:S02]  /*1b270*/  ISETP.GE.AND P4, PT, R5.reuse, R60, PT ;  /* 0x0000003c0500720c */ /* 0x040fe40003f86270 */
[----:B------:R-:W-:Y:S01]  /*1b280*/  ISETP.GE.AND P1, PT, R5, R2, PT ;  /* 0x000000020500720c */ /* 0x000fe20003f26270 */
[----:B------:R-:W-:-:S03]  /*1b290*/  VIADD R5, R16, 0xffffff01 ;  /* 0xffffff0110057836 */ /* 0x000fc60000000000 */
[----:B------:R-:W-:Y:S01]  /*1b2a0*/  HMMA.16816.F32 R64, R176, R24, R64 ;  /* 0x00000018b040723c */ /* 0x000fe20000001840 */
[----:B------:R-:W-:Y:S02]  /*1b2b0*/  FSEL R17, R182, -INF , !P1 ;  /* 0xff800000b6117808 */ /* 0x000fe40004800000 */
[-C--:B------:R-:W-:Y:S02]  /*1b2c0*/  ISETP.GE.AND P5, PT, R5, R60.reuse, PT ;  /* 0x0000003c0500720c */ /* 0x080fe40003fa6270 */
[----:B------:R-:W-:-:S03]  /*1b2d0*/  ISETP.GE.AND P1, PT, R7, R60, PT ;  /* 0x0000003c0700720c */ /* 0x000fc60003f26270 */
[----:B-----5:R-:W-:Y:S01]  /*1b2e0*/  HMMA.16816.F32 R140, R176, R22, R140 ;  /* 0x00000016b08c723c */ /* 0x020fe2000000188c */
[----:B------:R-:W-:Y:S02]  /*1b2f0*/  FSEL R22, R181, -INF , !P5 ;  /* 0xff800000b5167808 */ /* 0x000fe40006800000 */
[----:B------:R-:W-:Y:S02]  /*1b300*/  ISETP.GE.AND P5, PT, R7, R2, PT ;  /* 0x000000020700720c */ /* 0x000fe40003fa6270 */
[----:B------:R-:W-:-:S03]  /*1b310*/  FSEL R24, R184, -INF , !P1 ;  /* 0xff800000b8187808 */ /* 0x000fc60004800000 */
[----:B------:R-:W-:Y:S01]  /*1b320*/  HMMA.16816.F32 R40, R156, R18, R40 ;  /* 0x000000129c28723c */ /* 0x000fe20000001828 */
[----:B------:R-:W-:Y:S02]  /*1b330*/  FSEL R18, R180, -INF , !P4 ;  /* 0xff800000b4127808 */ /* 0x000fe40006000000 */
[----:B------:R-:W-:Y:S01]  /*1b340*/  ISETP.GE.AND P4, PT, R5, R2, PT ;  /* 0x000000020500720c */ /* 0x000fe20003f86270 */
[----:B------:R-:W-:Y:S01]  /*1b350*/  FMUL.FTZ R64, R64, UR4 ;  /* 0x0000000440407c20 */ /* 0x000fe20008410000 */
[----:B------:R-:W3:Y:S01]  /*1b360*/  LDSM.16.M88.4 R4, [R137+0xb000] ;  /* 0x00b000008904783b */ /* 0x000ee20000000200 */
[----:B------:R-:W-:Y:S01]  /*1b370*/  FMUL.FTZ R65, R65, UR4 ;  /* 0x0000000441417c20 */ /* 0x000fe20008410000 */
[----:B--2---:R-:W-:Y:S01]  /*1b380*/  FSEL R19, R183, -INF , !P4 ;  /* 0xff800000b7137808 */ /* 0x004fe20006000000 */
[----:B-1----:R-:W-:Y:S01]  /*1b390*/  HMMA.16816.F32 R172, R164, R12, R172 ;  /* 0x0000000ca4ac723c */ /* 0x002fe200000018ac */
[----:B------:R-:W-:Y:S01]  /*1b3a0*/  VIADD R13, R16, 0xffffff09 ;  /* 0xffffff09100d7836 */ /* 0x000fe20000000000 */
[----:B------:R1:W-:Y:S01]  /*1b3b0*/  MUFU.TANH R194, R64 ;  /* 0x0000004000c27308 */ /* 0x0003e20000002400 */
[----:B------:R-:W-:Y:S01]  /*1b3c0*/  FMUL.FTZ R141, R141, UR4 ;  /* 0x000000048d8d7c20 */ /* 0x000fe20008410000 */
[----:B------:R-:W-:Y:S01]  /*1b3d0*/  FMUL.FTZ R142, R142, UR4 ;  /* 0x000000048e8e7c20 */ /* 0x000fe20008410000 */
[----:B------:R-:W-:Y:S01]  /*1b3e0*/  FMUL.FTZ R143, R143, UR4 ;  /* 0x000000048f8f7c20 */ /* 0x000fe20008410000 */
[C---:B------:R-:W-:Y:S01]  /*1b3f0*/  ISETP.GE.AND P4, PT, R13.reuse, R60, PT ;  /* 0x0000003c0d00720c */ /* 0x040fe20003f86270 */
[----:B------:R-:W-:Y:S01]  /*1b400*/  FMUL.FTZ R66, R66, UR4 ;  /* 0x0000000442427c20 */ /* 0x000fe20008410000 */
[----:B------:R-:W-:Y:S01]  /*1b410*/  HMMA.16816.F32 R160, R176, R152, R160 ;  /* 0x00000098b0a0723c */ /* 0x000fe200000018a0 */
[----:B------:R-:W-:Y:S01]  /*1b420*/  ISETP.GE.AND P1, PT, R13, R2, PT ;  /* 0x000000020d00720c */ /* 0x000fe20003f26270 */
[----:B------:R-:W-:Y:S01]  /*1b430*/  VIADD R13, R16, 0xffffff18 ;  /* 0xffffff18100d7836 */ /* 0x000fe20000000000 */
[----:B------:R-:W-:Y:S01]  /*1b440*/  MUFU.TANH R170, R141 ;  /* 0x0000008d00aa7308 */ /* 0x000fe20000002400 */
[----:B------:R-:W-:Y:S01]  /*1b450*/  FMUL.FTZ R67, R67, UR4 ;  /* 0x0000000443437c20 */ /* 0x000fe20008410000 */
[----:B------:R-:W-:-:S02]  /*1b460*/  FSEL R23, R187, -INF , !P1 ;  /* 0xff800000bb177808 */ /* 0x000fc40004800000 */
[----:B------:R-:W-:Y:S01]  /*1b470*/  ISETP.GE.AND P1, PT, R31, R60, PT ;  /* 0x0000003c1f00720c */ /* 0x000fe20003f26270 */
[C---:B------:R-:W-:Y:S01]  /*1b480*/  HMMA.16816.F32 R52, R176.reuse, R8, R52 ;  /* 0x00000008b034723c */ /* 0x040fe20000001834 */
[C---:B------:R-:W-:Y:S02]  /*1b490*/  VIADD R9, R16.reuse, 0xffffff10 ;  /* 0xffffff1010097836 */ /* 0x040fe40000000000 */
[----:B------:R-:W-:Y:S01]  /*1b4a0*/  FSEL R206, R45, -INF , !P1 ;  /* 0xff8000002dce7808 */ /* 0x000fe20004800000 */
[----:B------:R-:W-:Y:S01]  /*1b4b0*/  VIADD R45, R16, 0xffffff31 ;  /* 0xffffff31102d7836 */ /* 0x000fe20000000000 */
[----:B------:R-:W-:Y:S01]  /*1b4c0*/  ISETP.GE.AND P1, PT, R13, R2, PT ;  /* 0x000000020d00720c */ /* 0x000fe20003f26270 */
[----:B------:R-:W-:Y:S02]  /*1b4d0*/  MUFU.TANH R171, R142 ;  /* 0x0000008e00ab7308 */ /* 0x000fe40000002400 */
[----:B------:R-:W-:Y:S01]  /*1b4e0*/  HMMA.16816.F32 R56, R176, R26, R56 ;  /* 0x0000001ab038723c */ /* 0x000fe20000001838 */
[----:B------:R-:W-:-:S02]  /*1b4f0*/  FSEL R26, R185, -INF , !P4 ;  /* 0xff800000b91a7808 */ /* 0x000fc40006000000 */
[----:B------:R-:W-:Y:S01]  /*1b500*/  ISETP.GE.AND P4, PT, R9, R2, PT ;  /* 0x000000020900720c */ /* 0x000fe20003f86270 */
[----:B------:R-:W-:Y:S01]  /*1b510*/  FMUL.FTZ R160, R160, UR4 ;  /* 0x00000004a0a07c20 */ /* 0x000fe20008410000 */
[----:B------:R-:W-:Y:S01]  /*1b520*/  FMUL.FTZ R161, R161, UR4 ;  /* 0x00000004a1a17c20 */ /* 0x000fe20008410000 */
[----:B------:R-:W-:Y:S01]  /*1b530*/  FMUL.FTZ R162, R162, UR4 ;  /* 0x00000004a2a27c20 */ /* 0x000fe20008410000 */
[----:B------:R-:W-:Y:S01]  /*1b540*/  FSEL R213, R213, -INF , !P4 ;  /* 0xff800000d5d57808 */ /* 0x000fe20006000000 */
[C---:B------:R-:W-:Y:S01]  /*1b550*/  HMMA.16816.F32 R144, R176.reuse, R20, R144 ;  /* 0x00000014b090723c */ /* 0x040fe20000001890 */
[----:B------:R-:W-:Y:S01]  /*1b560*/  FSEL R21, R186, -INF , !P5 ;  /* 0xff800000ba157808 */ /* 0x000fe20006800000 */
[----:B------:R-:W2:Y:S01]  /*1b570*/  MUFU.TANH R204, R160 ;  /* 0x000000a000cc7308 */ /* 0x000ea20000002400 */
[-C--:B------:R-:W-:Y:S01]  /*1b580*/  ISETP.GE.AND P5, PT, R9, R60.reuse, PT ;  /* 0x0000003c0900720c */ /* 0x080fe20003fa6270 */
[----:B------:R-:W-:Y:S01]  /*1b590*/  FMUL.FTZ R163, R163, UR4 ;  /* 0x00000004a3a37c20 */ /* 0x000fe20008410000 */
[----:B------:R-:W-:Y:S01]  /*1b5a0*/  ISETP.GE.AND P4, PT, R13, R60, PT ;  /* 0x0000003c0d00720c */ /* 0x000fe20003f86270 */
[----:B------:R-:W-:Y:S01]  /*1b5b0*/  VIADD R13, R16, 0xffffff20 ;  /* 0xffffff20100d7836 */ /* 0x000fe20000000000 */
[----:B-1----:R-:W-:Y:S01]  /*1b5c0*/  FSEL R64, R44, -INF , !P5 ;  /* 0xff8000002c407808 */ /* 0x002fe20006800000 */
[C---:B------:R-:W-:Y:S01]  /*1b5d0*/  HMMA.16816.F32 R48, R176.reuse, R10, R48 ;  /* 0x0000000ab030723c */ /* 0x040fe20000001830 */
[----:B------:R-:W1:Y:S01]  /*1b5e0*/  LDSM.16.M88.4 R8, [R62+0xb800] ;  /* 0x00b800003e08783b */ /* 0x000e620000000200 */
[----:B------:R-:W-:Y:S01]  /*1b5f0*/  ISETP.GE.AND P5, PT, R31, R2, PT ;  /* 0x000000021f00720c */ /* 0x000fe20003fa6270 */
[----:B------:R-:W-:Y:S01]  /*1b600*/  FMUL.FTZ R56, R56, UR4 ;  /* 0x0000000438387c20 */ /* 0x000fe20008410000 */
[----:B------:R-:W-:Y:S01]  /*1b610*/  MUFU.TANH R200, R161 ;  /* 0x000000a100c87308 */ /* 0x000fe20000002400 */
[----:B------:R-:W-:Y:S01]  /*1b620*/  FMUL.FTZ R27, R58, UR4 ;  /* 0x000000043a1b7c20 */ /* 0x000fe20008410000 */
[----:B------:R-:W-:Y:S01]  /*1b630*/  FSEL R215, R215, -INF , !P5 ;  /* 0xff800000d7d77808 */ /* 0x000fe20006800000 */
[----:B------:R-:W-:Y:S01]  /*1b640*/  FMUL.FTZ R20, R140, UR4 ;  /* 0x000000048c147c20 */ /* 0x000fe20008410000 */
[----:B------:R-:W-:Y:S01]  /*1b650*/  HMMA.16816.F32 R148, R176, R154, R148 ;  /* 0x0000009ab094723c */ /* 0x000fe20000001894 */
[----:B------:R-:W-:Y:S01]  /*1b660*/  FSEL R58, R28, -INF , !P4 ;  /* 0xff8000001c3a7808 */ /* 0x000fe20006000000 */
[----:B------:R-:W-:Y:S01]  /*1b670*/  VIADD R31, R16, 0xffffff38 ;  /* 0xffffff38101f7836 */ /* 0x000fe20000000000 */
[----:B------:R-:W-:Y:S01]  /*1b680*/  FSEL R207, R207, -INF , !P1 ;  /* 0xff800000cfcf7808 */ /* 0x000fe20004800000 */
[----:B------:R-:W4:Y:S01]  /*1b690*/  MUFU.TANH R203, R162 ;  /* 0x000000a200cb7308 */ /* 0x000f220000002400 */
[-C--:B------:R-:W-:Y:S01]  /*1b6a0*/  ISETP.GE.AND P1, PT, R13, R60.reuse, PT ;  /* 0x0000003c0d00720c */ /* 0x080fe20003f26270 */
[----:B------:R-:W-:Y:S01]  /*1b6b0*/  FMUL.FTZ R145, R145, UR4 ;  /* 0x0000000491917c20 */ /* 0x000fe20008410000 */
[----:B------:R-:W-:Y:S01]  /*1b6c0*/  FMUL.FTZ R146, R146, UR4 ;  /* 0x0000000492927c20 */ /* 0x000fe20008410000 */
[----:B------:R-:W-:Y:S01]  /*1b6d0*/  HMMA.16816.F32 R40, R164, R14, R40 ;  /* 0x0000000ea428723c */ /* 0x000fe20000001828 */
[----:B------:R-:W-:Y:S01]  /*1b6e0*/  VIADD R15, R16, 0xffffff19 ;  /* 0xffffff19100f7836 */ /* 0x000fe20000000000 */
[----:B--2---:R-:W-:Y:S01]  /*1b6f0*/  FSEL R204, R204, -INF , !P1 ;  /* 0xff800000cccc7808 */ /* 0x004fe20004800000 */
[----:B------:R-:W-:Y:S01]  /*1b700*/  FMUL.FTZ R144, R144, UR4 ;  /* 0x0000000490907c20 */ /* 0x000fe20008410000 */
[----:B------:R2:W-:Y:S01]  /*1b710*/  MUFU.TANH R190, R56 ;  /* 0x0000003800be7308 */ /* 0x0005e20000002400 */
[----:B------:R-:W-:Y:S01]  /*1b720*/  FMUL.FTZ R147, R147, UR4 ;  /* 0x0000000493937c20 */ /* 0x000fe20008410000 */
[----:B------:R-:W-:Y:S01]  /*1b730*/  ISETP.GE.AND P5, PT, R15, R60, PT ;  /* 0x0000003c0f00720c */ /* 0x000fe20003fa6270 */
[----:B------:R-:W-:Y:S01]  /*1b740*/  FMUL.FTZ R25, R57, UR4 ;  /* 0x0000000439197c20 */ /* 0x000fe20008410000 */
[----:B------:R-:W-:Y:S01]  /*1b750*/  ISETP.GE.AND P4, PT, R15, R2, PT ;  /* 0x000000020f00720c */ /* 0x000fe20003f86270 */
[----:B---3--:R-:W-:Y:S01]  /*1b760*/  HMMA.16816.F32 R172, R176, R4, R172 ;  /* 0x00000004b0ac723c */ /* 0x008fe200000018ac */
[----:B------:R-:W-:-:S02]  /*1b770*/  VIADD R5, R16, 0xffffff28 ;  /* 0xffffff2810057836 */ /* 0x000fc40000000000 */
[----:B------:R-:W-:Y:S01]  /*1b780*/  FMUL.FTZ R149, R149, UR4 ;  /* 0x0000000495957c20 */ /* 0x000fe20008410000 */
[----:B------:R-:W3:Y:S01]  /*1b790*/  MUFU.TANH R201, R163 ;  /* 0x000000a300c97308 */ /* 0x000ee20000002400 */
[----:B------:R-:W-:Y:S01]  /*1b7a0*/  FMUL.FTZ R150, R150, UR4 ;  /* 0x0000000496967c20 */ /* 0x000fe20008410000 */
[----:B------:R-:W-:Y:S01]  /*1b7b0*/  FMUL.FTZ R148, R148, UR4 ;  /* 0x0000000494947c20 */ /* 0x000fe20008410000 */
[----:B------:R-:W-:Y:S01]  /*1b7c0*/  FMUL.FTZ R151, R151, UR4 ;  /* 0x0000000497977c20 */ /* 0x000fe20008410000 */
[----:B------:R-:W-:Y:S01]  /*1b7d0*/  FSEL R205, R205, -INF , !P4 ;  /* 0xff800000cdcd7808 */ /* 0x000fe20006000000 */
[----:B------:R-:W-:Y:S01]  /*1b7e0*/  FMUL.FTZ R30, R59, UR4 ;  /* 0x000000043b1e7c20 */ /* 0x000fe20008410000 */
[----:B------:R-:W-:Y:S01]  /*1b7f0*/  FMUL.FTZ R52, R52, UR4 ;  /* 0x0000000434347c20 */ /* 0x000fe20008410000 */
[----:B------:R-:W-:Y:S01]  /*1b800*/  FMUL.FTZ R54, R54, UR4 ;  /* 0x0000000436367c20 */ /* 0x000fe20008410000 */
[----:B------:R-:W-:Y:S01]  /*1b810*/  MUFU.TANH R198, R149 ;  /* 0x0000009500c67308 */ /* 0x000fe20000002400 */
[----:B--2---:R-:W-:Y:S01]  /*1b820*/  FSEL R56, R29, -INF , !P5 ;  /* 0xff8000001d387808 */ /* 0x004fe20006800000 */
[C---:B------:R-:W-:Y:S01]  /*1b830*/  VIADD R29, R16.reuse, 0xffffff21 ;  /* 0xffffff21101d7836 */ /* 0x040fe20000000000 */
[----:B------:R-:W-:Y:S01]  /*1b840*/  ISETP.GE.AND P5, PT, R13, R2, PT ;  /* 0x000000020d00720c */ /* 0x000fe20003fa6270 */
[----:B------:R-:W-:Y:S01]  /*1b850*/  HMMA.16816.F32 R40, R176, R6, R40 ;  /* 0x00000006b028723c */ /* 0x000fe20000001828 */
[----:B------:R-:W2:Y:S01]  /*1b860*/  LDSM.16.M88.4 R12, [R63+0xb800] ;  /* 0x00b800003f0c783b */ /* 0x000ea20000000200 */
[----:B------:R-:W-:Y:S01]  /*1b870*/  FMUL.FTZ R53, R53, UR4 ;  /* 0x0000000435357c20 */ /* 0x000fe20008410000 */
[C---:B------:R-:W-:Y:S01]  /*1b880*/  ISETP.GE.AND P4, PT, R29.reuse, R60, PT ;  /* 0x0000003c1d00720c */ /* 0x040fe20003f86270 */
[----:B------:R-:W5:Y:S01]  /*1b890*/  MUFU.TANH R199, R150 ;  /* 0x0000009600c77308 */ /* 0x000f620000002400 */
[----:B------:R-:W-:Y:S01]  /*1b8a0*/  ISETP.GE.AND P1, PT, R29, R2, PT ;  /* 0x000000021d00720c */ /* 0x000fe20003f26270 */
[----:B------:R-:W-:Y:S01]  /*1b8b0*/  VIADD R29, R16, 0xffffff29 ;  /* 0xffffff29101d7836 */ /* 0x000fe20000000000 */
[----:B----4-:R-:W-:Y:S01]  /*1b8c0*/  FSEL R203, R203, -INF , !P5 ;  /* 0xff800000cbcb7808 */ /* 0x010fe20006800000 */
[C---:B-1----:R-:W-:Y:S01]  /*1b8d0*/  HMMA.16816.F32 R36, R156.reuse, R8, R36 ;  /* 0x000000089c24723c */ /* 0x042fe20000001824 */
[----:B------:R-:W-:Y:S01]  /*1b8e0*/  FSEL R200, R200, -INF , !P4 ;  /* 0xff800000c8c87808 */ /* 0x000fe20006000000 */
[----:B------:R-:W-:Y:S01]  /*1b8f0*/  FMUL.FTZ R55, R55, UR4 ;  /* 0x0000000437377c20 */ /* 0x000fe20008410000 */
[C---:B------:R-:W-:Y:S01]  /*1b900*/  ISETP.GE.AND P5, PT, R5.reuse, R60, PT ;  /* 0x0000003c0500720c */ /* 0x040fe20003fa6270 */
[----:B------:R-:W1:Y:S01]  /*1b910*/  MUFU.TANH R202, R148 ;  /* 0x0000009400ca7308 */ /* 0x000e620000002400 */
[----:B------:R-:W-:Y:S01]  /*1b920*/  ISETP.GE.AND P4, PT, R5, R2, PT ;  /* 0x000000020500720c */ /* 0x000fe20003f86270 */
[C---:B------:R-:W-:Y:S01]  /*1b930*/  VIADD R5, R16.reuse, 0xffffff30 ;  /* 0xffffff3010057836 */ /* 0x040fe20000000000 */
[----:B---3--:R-:W-:Y:S01]  /*1b940*/  FSEL R201, R201, -INF , !P1 ;  /* 0xff800000c9c97808 */ /* 0x008fe20004800000 */
[----:B------:R-:W-:Y:S01]  /*1b950*/  HMMA.16816.F32 R32, R156, R10, R32 ;  /* 0x0000000a9c20723c */ /* 0x000fe20000001820 */
[----:B------:R-:W-:Y:S01]  /*1b960*/  ISETP.GE.AND P1, PT, R29, R60, PT ;  /* 0x0000003c1d00720c */ /* 0x000fe20003f26270 */
[----:B------:R-:W-:-:S02]  /*1b970*/  VIADD R11, R16, 0xffffff48 ;  /* 0xffffff48100b7836 */ /* 0x000fc40000000000 */
[----:B------:R-:W-:Y:S01]  /*1b980*/  FMUL.FTZ R48, R48, UR4 ;  /* 0x0000000430307c20 */ /* 0x000fe20008410000 */
[----:B------:R-:W3:Y:S01]  /*1b990*/  MUFU.TANH R197, R151 ;  /* 0x0000009700c57308 */ /* 0x000ee20000002400 */
[----:B-----5:R-:W-:Y:S01]  /*1b9a0*/  FSEL R199, R199, -INF , !P4 ;  /* 0xff800000c7c77808 */ /* 0x020fe20006000000 */
[----:B------:R-:W-:Y:S01]  /*1b9b0*/  FMUL.FTZ R28, R49, UR4 ;  /* 0x00000004311c7c20 */ /* 0x000fe20008410000 */
[----:B------:R-:W-:Y:S01]  /*1b9c0*/  FSEL R198, R198, -INF , !P1 ;  /* 0xff800000c6c67808 */ /* 0x000fe20004800000 */
[----:B------:R-:W-:Y:S01]  /*1b9d0*/  FMUL.FTZ R50, R50, UR4 ;  /* 0x0000000432327c20 */ /* 0x000fe20008410000 */
[----:B------:R-:W-:Y:S01]  /*1b9e0*/  ISETP.GE.AND P4, PT, R5, R60, PT ;  /* 0x0000003c0500720c */ /* 0x000fe20003f86270 */
[----:B------:R-:W-:Y:S01]  /*1b9f0*/  FMUL.FTZ R9, R51, UR4 ;  /* 0x0000000433097c20 */ /* 0x000fe20008410000 */
[-C--:B------:R-:W-:Y:S01]  /*1ba00*/  ISETP.GE.AND P1, PT, R5, R2.reuse, PT ;  /* 0x000000020500720c */ /* 0x080fe20003f26270 */
[----:B------:R-:W4:Y:S01]  /*1ba10*/  MUFU.TANH R168, R145 ;  /* 0x0000009100a87308 */ /* 0x000f220000002400 */
[----:B------:R-:W5:Y:S01]  /*1ba20*/  LDSM.16.M88.4 R4, [R137+0xb800] ;  /* 0x00b800008904783b */ /* 0x000f620000000200 */
[----:B-1----:R-:W-:Y:S01]  /*1ba30*/  FSEL R202, R202, -INF , !P5 ;  /* 0xff800000caca7808 */ /* 0x002fe20006800000 */
[----:B------:R-:W-:Y:S01]  /*1ba40*/  FMUL.FTZ R163, R174, UR4 ;  /* 0x00000004aea37c20 */ /* 0x000fe20008410000 */
[----:B------:R-:W-:Y:S01]  /*1ba50*/  ISETP.GE.AND P5, PT, R29, R2, PT ;  /* 0x000000021d00720c */ /* 0x000fe20003fa6270 */
[----:B------:R-:W-:Y:S01]  /*1ba60*/  FMUL.FTZ R29, R172, UR4 ;  /* 0x00000004ac1d7c20 */ /* 0x000fe20008410000 */
[----:B------:R-:W-:Y:S01]  /*1ba70*/  FMUL.FTZ R161, R175, UR4 ;  /* 0x00000004afa17c20 */ /* 0x000fe20008410000 */
[----:B------:R-:W-:Y:S01]  /*1ba80*/  FMUL.FTZ R162, R173, UR4 ;  /* 0x00000004ada27c20 */ /* 0x000fe20008410000 */
[----:B------:R-:W1:Y:S01]  /*1ba90*/  MUFU.TANH R169, R146 ;  /* 0x0000009200a97308 */ /* 0x000e620000002400 */
[----:B---3--:R-:W-:Y:S01]  /*1baa0*/  FSEL R197, R197, -INF , !P5 ;  /* 0xff800000c5c57808 */ /* 0x008fe20006800000 */
[----:B------:R-:W-:Y:S01]  /*1bab0*/  FMUL.FTZ R40, R40, UR4 ;  /* 0x0000000428287c20 */ /* 0x000fe20008410000 */
[----:B------:R-:W-:Y:S01]  /*1bac0*/  ISETP.GE.AND P5, PT, R45, R60, PT ;  /* 0x0000003c2d00720c */ /* 0x000fe20003fa6270 */
[----:B------:R-:W-:Y:S01]  /*1bad0*/  FMUL.FTZ R42, R42, UR4 ;  /* 0x000000042a2a7c20 */ /* 0x000fe20008410000 */
[----:B--2---:R-:W-:Y:S01]  /*1bae0*/  HMMA.16816.F32 R36, R164, R12, R36 ;  /* 0x0000000ca424723c */ /* 0x004fe20000001824 */
[----:B------:R-:W-:-:S02]  /*1baf0*/  VIADD R13, R16, 0xffffff40 ;  /* 0xffffff40100d7836 */ /* 0x000fc40000000000 */
[----:B------:R-:W-:Y:S01]  /*1bb00*/  FMUL.FTZ R43, R43, UR4 ;  /* 0x000000042b2b7c20 */ /* 0x000fe20008410000 */
[----:B------:R-:W2:Y:S01]  /*1bb10*/  MUFU.TANH R196, R144 ;  /* 0x0000009000c47308 */ /* 0x000ea20000002400 */
[----:B----4-:R-:W-:Y:S01]  /*1bb20*/  FSEL R168, R168, -INF , !P5 ;  /* 0xff800000a8a87808 */ /* 0x010fe20006800000 */
[----:B------:R-:W-:Y:S01]  /*1bb30*/  FMUL.FTZ R41, R41, UR4 ;  /* 0x0000000429297c20 */ /* 0x000fe20008410000 */
[----:B------:R-:W-:Y:S01]  /*1bb40*/  ISETP.GE.AND P5, PT, R31, R2, PT ;  /* 0x000000021f00720c */ /* 0x000fe20003fa6270 */
[----:B------:R-:W-:Y:S01]  /*1bb50*/  VIADD R63, R61, 0xfffffffe ;  /* 0xfffffffe3d3f7836 */ /* 0x000fe20000000000 */
[----:B------:R-:W-:Y:S01]  /*1bb60*/  HMMA.16816.F32 R32, R164, R14, R32 ;  /* 0x0000000ea420723c */ /* 0x000fe20000001820 */
[----:B------:R-:W-:-:S04]  /*1bb70*/  DEPBAR.LE SB0, 0x0 ;  /* 0x000080000000791a */ /* 0x000fc80000000000 */
[----:B------:R-:W3:Y:S01]  /*1bb80*/  MUFU.TANH R195, R147 ;  /* 0x0000009300c37308 */ /* 0x000ee20000002400 */
[----:B-1----:R-:W-:Y:S02]  /*1bb90*/  FSEL R169, R169, -INF , !P1 ;  /* 0xff800000a9a97808 */ /* 0x002fe40004800000 */
[----:B------:R-:W-:Y:S01]  /*1bba0*/  ISETP.GE.AND P1, PT, R31, R60, PT ;  /* 0x0000003c1f00720c */ /* 0x000fe20003f26270 */
[----:B------:R-:W-:Y:S01]  /*1bbb0*/  VIADD R31, R16, 0xffffff39 ;  /* 0xffffff39101f7836 */ /* 0x000fe20000000000 */
[----:B------:R-:W-:Y:S02]  /*1bbc0*/  FSEL R171, R171, -INF , !P5 ;  /* 0xff800000abab7808 */ /* 0x000fe40006800000 */
[----:B--2---:R-:W-:Y:S01]  /*1bbd0*/  FSEL R196, R196, -INF , !P4 ;  /* 0xff800000c4c47808 */ /* 0x004fe20006000000 */
[----:B------:R-:W1:Y:S01]  /*1bbe0*/  MUFU.TANH R20, R20 ;  /* 0x0000001400147308 */ /* 0x000e620000002400 */
[----:B------:R-:W-:Y:S02]  /*1bbf0*/  ISETP.GE.AND P4, PT, R45, R2, PT ;  /* 0x000000022d00720c */ /* 0x000fe40003f86270 */
[----:B------:R-:W-:-:S04]  /*1bc00*/  ISETP.GE.AND P5, PT, R13, R60, PT ;  /* 0x0000003c0d00720c */ /* 0x000fc80003fa6270 */
[----:B------:R-:W-:Y:S01]  /*1bc10*/  FSEL R194, R194, -INF , !P5 ;  /* 0xff800000c2c27808 */ /* 0x000fe20006800000 */
[----:B------:R-:W2:Y:S01]  /*1bc20*/  MUFU.TANH R193, R143 ;  /* 0x0000008f00c17308 */ /* 0x000ea20000002400 */
[----:B---3--:R-:W-:Y:S01]  /*1bc30*/  FSEL R195, R195, -INF , !P4 ;  /* 0xff800000c3c37808 */ /* 0x008fe20006000000 */
[----:B-----5:R-:W-:Y:S01]  /*1bc40*/  HMMA.16816.F32 R36, R176, R4, R36 ;  /* 0x00000004b024723c */ /* 0x020fe20000001824 */
[----:B------:R-:W-:Y:S01]  /*1bc50*/  ISETP.GE.AND P4, PT, R31, R60, PT ;  /* 0x0000003c1f00720c */ /* 0x000fe20003f86270 */
[----:B------:R-:W-:-:S03]  /*1bc60*/  VIADD R5, R16, 0xffffff50 ;  /* 0xffffff5010057836 */ /* 0x000fc60000000000 */
[----:B------:R-:W-:Y:S01]  /*1bc70*/  FSEL R170, R170, -INF , !P4 ;  /* 0xff800000aaaa7808 */ /* 0x000fe20006000000 */
[----:B------:R-:W3:Y:S01]  /*1bc80*/  MUFU.TANH R192, R65 ;  /* 0x0000004100c07308 */ /* 0x000ee20000002400 */
[----:B-1----:R-:W-:Y:S02]  /*1bc90*/  FSEL R172, R20, -INF , !P1 ;  /* 0xff80000014ac7808 */ /* 0x002fe40004800000 */
[-C--:B------:R-:W-:Y:S01]  /*1bca0*/  ISETP.GE.AND P4, PT, R13, R2.reuse, PT ;  /* 0x000000020d00720c */ /* 0x080fe20003f86270 */
[----:B------:R-:W-:Y:S01]  /*1bcb0*/  VIADD R13, R16, 0xffffff41 ;  /* 0xffffff41100d7836 */ /* 0x000fe20000000000 */
[----:B------:R-:W-:-:S03]  /*1bcc0*/  ISETP.GE.AND P1, PT, R31, R2, PT ;  /* 0x000000021f00720c */ /* 0x000fc60003f26270 */
[----:B------:R-:W1:Y:S01]  /*1bcd0*/  MUFU.TANH R191, R66 ;  /* 0x0000004200bf7308 */ /* 0x000e620000002400 */
[----:B--2---:R-:W-:Y:S02]  /*1bce0*/  FSEL R193, R193, -INF , !P1 ;  /* 0xff800000c1c17808 */ /* 0x004fe40004800000 */
[C---:B------:R-:W-:Y:S02]  /*1bcf0*/  ISETP.GE.AND P1, PT, R13.reuse, R60, PT ;  /* 0x0000003c0d00720c */ /* 0x040fe40003f26270 */
[-C--:B------:R-:W-:Y:S01]  /*1bd00*/  ISETP.GE.AND P5, PT, R13, R2.reuse, PT ;  /* 0x000000020d00720c */ /* 0x080fe20003fa6270 */
[----:B------:R-:W-:Y:S01]  /*1bd10*/  FMUL.FTZ R36, R36, UR4 ;  /* 0x0000000424247c20 */ /* 0x000fe20008410000 */
[----:B------:R-:W-:Y:S01]  /*1bd20*/  FMUL.FTZ R37, R37, UR4 ;  /* 0x0000000425257c20 */ /* 0x000fe20008410000 */
[----:B------:R-:W2:Y:S01]  /*1bd30*/  MUFU.TANH R189, R67 ;  /* 0x0000004300bd7308 */ /* 0x000ea20000002400 */
[----:B---3--:R-:W-:Y:S01]  /*1bd40*/  FSEL R192, R192, -INF , !P1 ;  /* 0xff800000c0c07808 */ /* 0x008fe20004800000 */
[----:B------:R-:W-:Y:S01]  /*1bd50*/  FMUL.FTZ R38, R38, UR4 ;  /* 0x0000000426267c20 */ /* 0x000fe20008410000 */
[----:B------:R-:W-:-:S05]  /*1bd60*/  ISETP.GE.AND P1, PT, R11, R2, PT ;  /* 0x000000020b00720c */ /* 0x000fca0003f26270 */
[----:B------:R-:W3:Y:S01]  /*1bd70*/  MUFU.TANH R25, R25 ;  /* 0x0000001900197308 */ /* 0x000ee20000002400 */
[----:B-1----:R-:W-:Y:S02]  /*1bd80*/  FSEL R191, R191, -INF , !P4 ;  /* 0xff800000bfbf7808 */ /* 0x002fe40006000000 */
[----:B------:R-:W-:Y:S01]  /*1bd90*/  ISETP.GE.AND P4, PT, R11, R60, PT ;  /* 0x0000003c0b00720c */ /* 0x000fe20003f86270 */
[----:B------:R-:W-:-:S03]  /*1bda0*/  VIADD R11, R16, 0xffffff49 ;  /* 0xffffff49100b7836 */ /* 0x000fc60000000000 */
[----:B------:R-:W-:Y:S01]  /*1bdb0*/  FSEL R190, R190, -INF , !P4 ;  /* 0xff800000bebe7808 */ /* 0x000fe20006000000 */
[----:B------:R-:W1:Y:S01]  /*1bdc0*/  MUFU.TANH R27, R27 ;  /* 0x0000001b001b7308 */ /* 0x000e620000002400 */
[----:B--2---:R-:W-:Y:S02]  /*1bdd0*/  FSEL R189, R189, -INF , !P5 ;  /* 0xff800000bdbd7808 */ /* 0x004fe40006800000 */
[C---:B------:R-:W-:Y:S02]  /*1bde0*/  ISETP.GE.AND P5, PT, R11.reuse, R60, PT ;  /* 0x0000003c0b00720c */ /* 0x040fe40003fa6270 */
[----:B------:R-:W-:Y:S01]  /*1bdf0*/  ISETP.GE.AND P4, PT, R11, R2, PT ;  /* 0x000000020b00720c */ /* 0x000fe20003f86270 */
[----:B------:R-:W-:Y:S02]  /*1be00*/  VIADD R11, R16, 0xffffff58 ;  /* 0xffffff58100b7836 */ /* 0x000fe40000000000 */
[----:B------:R-:W2:Y:S01]  /*1be10*/  MUFU.TANH R30, R30 ;  /* 0x0000001e001e7308 */ /* 0x000ea20000002400 */
[----:B---3--:R-:W-:-:S02]  /*1be20*/  FSEL R186, R25, -INF , !P5 ;  /* 0xff80000019ba7808 */ /* 0x008fc40006800000 */
        /* <DEDUP_REMOVED lines=10> */
[----:B------:R-:W-:Y:S01]  /*1bed0*/  ISETP.GE.AND P1, PT, R5, R2, PT ;  /* 0x000000020500720c */ /* 0x000fe20003f26270 */
[----:B------:R-:W-:-:S04]  /*1bee0*/  VIADD R5, R16, 0xffffff59 ;  /* 0xffffff5910057836 */ /* 0x000fc80000000000 */
[----:B------:R-:W3:Y:S01]  /*1bef0*/  MUFU.TANH R181, R55 ;  /* 0x0000003700b57308 */ /* 0x000ee20000002400 */
[----:B-1----:R-:W-:Y:S02]  /*1bf00*/  FSEL R183, R183, -INF , !P5 ;  /* 0xff800000b7b77808 */ /* 0x002fe40006800000 */
[----:B------:R-:W-:-:S05]  /*1bf10*/  ISETP.GE.AND P5, PT, R11, R60, PT ;  /* 0x0000003c0b00720c */ /* 0x000fca0003fa6270 */
[----:B------:R-:W1:Y:S01]  /*1bf20*/  MUFU.TANH R180, R48 ;  /* 0x0000003000b47308 */ /* 0x000e620000002400 */
[----:B--2---:R-:W-:Y:S02]  /*1bf30*/  FSEL R182, R182, -INF , !P4 ;  /* 0xff800000b6b67808 */ /* 0x004fe40006000000 */
[----:B------:R-:W-:Y:S01]  /*1bf40*/  ISETP.GE.AND P4, PT, R11, R2, PT ;  /* 0x000000020b00720c */ /* 0x000fe20003f86270 */
[----:B------:R-:W-:-:S04]  /*1bf50*/  VIADD R11, R16, 0xffffff60 ;  /* 0xffffff60100b7836 */ /* 0x000fc80000000000 */
[----:B------:R-:W2:Y:S01]  /*1bf60*/  MUFU.TANH R28, R28 ;  /* 0x0000001c001c7308 */ /* 0x000ea20000002400 */
[----:B---3--:R-:W-:Y:S02]  /*1bf70*/  FSEL R181, R181, -INF , !P1 ;  /* 0xff800000b5b57808 */ /* 0x008fe40004800000 */
[----:B------:R-:W-:-:S05]  /*1bf80*/  ISETP.GE.AND P1, PT, R5, R60, PT ;  /* 0x0000003c0500720c */ /* 0x000fca0003f26270 */
        /* <DEDUP_REMOVED lines=14> */
[C---:B------:R-:W-:Y:S01]  /*1c070*/  VIADD R9, R16.reuse, 0xffffff69 ;  /* 0xffffff6910097836 */ /* 0x040fe20000000000 */
[----:B------:R-:W-:Y:S01]  /*1c080*/  ISETP.GE.AND P5, PT, R11, R60, PT ;  /* 0x0000003c0b00720c */ /* 0x000fe20003fa6270 */
[----:B------:R-:W-:Y:S01]  /*1c090*/  FMUL.FTZ R62, R5, UR4 ;  /* 0x00000004053e7c20 */ /* 0x000fe20008410000 */
[----:B------:R-:W-:Y:S02]  /*1c0a0*/  VIADD R5, R16, 0xffffff71 ;  /* 0xffffff7110057836 */ /* 0x000fe40000000000 */
[----:B------:R-:W-:Y:S01]  /*1c0b0*/  FMUL.FTZ R4, R4, UR4 ;  /* 0x0000000404047c20 */ /* 0x000fe20008410000 */
[----:B------:R-:W-:Y:S01]  /*1c0c0*/  FMUL.FTZ R6, R6, UR4 ;  /* 0x0000000406067c20 */ /* 0x000fe20008410000 */
[----:B------:R-:W1:Y:S01]  /*1c0d0*/  MUFU.TANH R161, R161 ;  /* 0x000000a100a17308 */ /* 0x000e620000002400 */
[----:B--2---:R-:W-:-:S02]  /*1c0e0*/  FSEL R164, R29, -INF , !P4 ;  /* 0xff8000001da47808 */ /* 0x004fc40006000000 */
        /* <DEDUP_REMOVED lines=25> */
[----:B------:R-:W-:-:S04]  /*1c280*/  VIADD R5, R16, 0xffffff79 ;  /* 0xffffff7910057836 */ /* 0x000fc80000000000 */
[----:B------:R-:W3:Y:S01]  /*1c290*/  MUFU.TANH R158, R41 ;  /* 0x00000029009e7308 */ /* 0x000ee20000002400 */
[----:B-1----:R-:W-:Y:S02]  /*1c2a0*/  FSEL R136, R136, -INF , !P1 ;  /* 0xff80000088887808 */ /* 0x002fe40004800000 */
[----:B------:R-:W-:-:S05]  /*1c2b0*/  ISETP.GE.AND P1, PT, R5, R60, PT ;  /* 0x0000003c0500720c */ /* 0x000fca0003f26270 */
[----:B------:R-:W1:Y:S01]  /*1c2c0*/  MUFU.TANH R141, R38 ;  /* 0x00000026008d7308 */ /* 0x000e620000002400 */
[----:B--2---:R-:W-:Y:S02]  /*1c2d0*/  FSEL R62, R62, -INF , !P1 ;  /* 0xff8000003e3e7808 */ /* 0x004fe40004800000 */
[----:B------:R-:W-:-:S05]  /*1c2e0*/  ISETP.GT.AND P1, PT, R63, R216, PT ;  /* 0x000000d83f00720c */ /* 0x000fca0003f24270 */
[----:B------:R2:W-:Y:S01]  /*1c2f0*/  MUFU.TANH R143, R4 ;  /* 0x00000004008f7308 */ /* 0x0005e20000002400 */
[----:B---3--:R-:W-:Y:S02]  /*1c300*/  FSEL R158, R158, -INF , !P4 ;  /* 0xff8000009e9e7808 */ /* 0x008fe40006000000 */
[----:B------:R-:W-:-:S05]  /*1c310*/  ISETP.GE.AND P4, PT, R9, R2, PT ;  /* 0x000000020900720c */ /* 0x000fca0003f86270 */
[----:B------:R-:W3:Y:S01]  /*1c320*/  MUFU.TANH R8, R8 ;  /* 0x0000000800087308 */ /* 0x000ee20000002400 */
[----:B-1----:R-:W-:-:S07]  /*1c330*/  FSEL R141, R141, -INF , !P4 ;  /* 0xff8000008d8d7808 */ /* 0x002fce0006000000 */
[----:B------:R-:W1:Y:S01]  /*1c340*/  MUFU.TANH R137, R6 ;  /* 0x0000000600897308 */ /* 0x000e620000002400 */
[----:B--2---:R-:W-:Y:S01]  /*1c350*/  FMUL.FTZ R4, R7, UR4 ;  /* 0x0000000407047c20 */ /* 0x004fe20008410000 */
[----:B------:R-:W-:-:S05]  /*1c360*/  VIADD R7, R16, 0xffffff78 ;  /* 0xffffff7810077836 */ /* 0x000fca0000000000 */
[----:B------:R-:W-:Y:S01]  /*1c370*/  ISETP.GE.AND P4, PT, R7, R60, PT ;  /* 0x0000003c0700720c */ /* 0x000fe20003f86270 */
[----:B------:R-:W2:Y:S01]  /*1c380*/  MUFU.TANH R4, R4 ;  /* 0x0000000400047308 */ /* 0x000ea20000002400 */
[----:B---3--:R-:W-:Y:S02]  /*1c390*/  FSEL R60, R8, -INF , !P5 ;  /* 0xff800000083c7808 */ /* 0x008fe40006800000 */
[----:B------:R-:W-:Y:S02]  /*1c3a0*/  FSEL R143, R143, -INF , !P4 ;  /* 0xff8000008f8f7808 */ /* 0x000fe40006000000 */
[-C--:B------:R-:W-:Y:S02]  /*1c3b0*/  ISETP.GE.AND P5, PT, R7, R2.reuse, PT ;  /* 0x000000020700720c */ /* 0x080fe40003fa6270 */
[----:B------:R-:W-:Y:S02]  /*1c3c0*/  ISETP.GE.AND P4, PT, R5, R2, PT ;  /* 0x000000020500720c */ /* 0x000fe40003f86270 */
[----:B-1----:R-:W-:-:S02]  /*1c3d0*/  FSEL R137, R137, -INF , !P5 ;  /* 0xff80000089897808 */ /* 0x002fc40006800000 */
[----:B--2---:R-:W-:Y:S01]  /*1c3e0*/  FSEL R2, R4, -INF , !P4 ;  /* 0xff80000004027808 */ /* 0x004fe20006000000 */
        /* <DEDUP_REMOVED lines=63> */
.L_x_1859:
[----:B------:R-:W-:Y:S01]  /*1c7e0*/  UMOV UR4, URZ ;  /* 0x000000ff00047c82 */ /* 0x000fe20008000000 */
[----:B------:R-:W-:Y:S01]  /*1c7f0*/  IMAD.SHL.U32 R4, R134, 0x80, RZ ;  /* 0x0000008086047824 */ /* 0x000fe200078e00ff */
[----:B------:R-:W-:-:S05]  /*1c800*/  IADD3 R5, P1, PT, RZ, -UR4, RZ ;  /* 0x80000004ff057c10 */ /* 0x000fca000ff3e0ff */
[----:B------:R-:W-:-:S05]  /*1c810*/  IMAD.X R4, RZ, RZ, ~R4, P1 ;  /* 0x000000ffff047224 */ /* 0x000fca00008e0e04 */
[----:B------:R-:W-:-:S04]  /*1c820*/  SHF.R.S64 R5, R5, 0x1f, R4 ;  /* 0x0000001f05057819 */ /* 0x000fc80000001004 */
[----:B------:R-:W-:-:S04]  /*1c830*/  IADD3 R220, P1, PT, R5, R220, RZ ;  /* 0x000000dc05dc7210 */ /* 0x000fc80007f3e0ff */
[----:B------:R-:W-:-:S09]  /*1c840*/  LEA.HI.X.SX32 R221, R4, R221, 0x1, P1 ;  /* 0x000000dd04dd7211 */ /* 0x000fd200008f0eff */
.L_x_1860:
        /* <DEDUP_REMOVED lines=105> */
.L_x_1858:
        /* <DEDUP_REMOVED lines=33> */
[----:B------:R-:W-:Y:S01]  /*1d0f0*/  LOP3.LUT R152, R133, 0x200, R0, 0xf8, !PT ;  /* 0x0000020085987812 */ /* 0x000fe200078ef800 */
[----:B------:R-:W2:Y:S01]  /*1d100*/  SHFL.BFLY PT, R5, R6, 0x2, 0x1f ;  /* 0x0c401f0006057f89 */ /* 0x000ea200000e0000 */
[----:B------:R-:W-:Y:S02]  /*1d110*/  SEL R155, R211, 0xffffffe0, !P6 ;  /* 0xffffffe0d39b7807 */ /* 0x000fe40007000000 */
        /* <DEDUP_REMOVED lines=12> */
[----:B--2---:R-:W-:-:S04]  /*1d1e0*/  FMNMX.FTZ R134, R5, R134, !PT ;  /* 0x0000008605867209 */ /* 0x004fc80007810000 */
[C---:B------:R-:W-:Y:S01]  /*1d1f0*/  FSETP.NEU.FTZ.AND P1, PT, R134.reuse, -INF , PT ;  /* 0xff8000008600780b */ /* 0x040fe20003f3d000 */
[----:B-1----:R-:W-:Y:S01]  /*1d200*/  FMUL.FTZ R146, R134, UR4 ;  /* 0x0000000486927c20 */ /* 0x002fe20008410000 */
[----:B---3--:R-:W-:Y:S02]  /*1d210*/  FMNMX.FTZ R135, R4, R135, !PT ;  /* 0x0000008704877209 */ /* 0x008fe40007810000 */
        /* <DEDUP_REMOVED lines=12> */
[--C-:B------:R-:W-:Y:S01]  /*1d2e0*/  FFMA.FTZ R140, R21, UR4, -R146.reuse ;  /* 0x00000004158c7c23 */ /* 0x100fe20008010892 */
[----:B------:R-:W-:Y:S01]  /*1d2f0*/  FADD.FTZ R4, R132, -R5 ;  /* 0x8000000584047221 */ /* 0x000fe20000010000 */
[--C-:B------:R-:W-:Y:S01]  /*1d300*/  FFMA.FTZ R153, R23, UR4, -R146.reuse ;  /* 0x0000000417997c23 */ /* 0x100fe20008010892 */
[--C-:B------:R-:W-:Y:S01]  /*1d310*/  FFMA.FTZ R150, R18, UR4, -R151.reuse ;  /* 0x0000000412967c23 */ /* 0x100fe20008010897 */
[--C-:B------:R-:W-:Y:S01]  /*1d320*/  FFMA.FTZ R149, R22, UR4, -R151.reuse ;  /* 0x0000000416957c23 */ /* 0x100fe20008010897 */
[--C-:B------:R-:W-:Y:S01]  /*1d330*/  FFMA.FTZ R148, R24, UR4, -R151.reuse ;  /* 0x0000000418947c23 */ /* 0x100fe20008010897 */
[--C-:B------:R-:W-:Y:S01]  /*1d340*/  FFMA.FTZ R147, R26, UR4, -R151.reuse ;  /* 0x000000041a937c23 */ /* 0x100fe20008010897 */
[----:B------:R-:W-:Y:S01]  /*1d350*/  FMUL.FTZ R154, R4, UR4 ;  /* 0x00000004049a7c20 */ /* 0x000fe20008410000 */
[----:B------:R-:W-:Y:S01]  /*1d360*/  FMUL.FTZ R132, R6, UR4 ;  /* 0x0000000406847c20 */ /* 0x000fe20008410000 */
[----:B------:R-:W-:Y:S01]  /*1d370*/  MUFU.EX2 R150, R150 ;  /* 0x0000009600967308 */ /* 0x000fe20000000800 */
[----:B------:R-:W-:Y:S01]  /*1d380*/  LDSM.16.MT88.4 R20, [R3+0xc000] ;  /* 0x00c000000314783b */ /* 0x000fe20000004200 */
[--C-:B------:R-:W-:Y:S01]  /*1d390*/  FFMA.FTZ R166, R168, UR4, -R151.reuse ;  /* 0x00000004a8a67c23 */ /* 0x100fe20008010897 */
[--C-:B------:R-:W-:Y:S01]  /*1d3a0*/  FFMA.FTZ R168, R172, UR4, -R151.reuse ;  /* 0x00000004aca87c23 */ /* 0x100fe20008010897 */
[--C-:B------:R-:W-:Y:S01]  /*1d3b0*/  FFMA.FTZ R167, R170, UR4, -R151.reuse ;  /* 0x00000004aaa77c23 */ /* 0x100fe20008010897 */
[----:B------:R-:W-:Y:S01]  /*1d3c0*/  LDSM.16.MT88.4 R52, [R3+0x10000] ;  /* 0x010000000334783b */ /* 0x000fe20000004200 */
[--C-:B------:R-:W-:Y:S01]  /*1d3d0*/  FFMA.FTZ R165, R196, UR4, -R151.reuse ;  /* 0x00000004c4a57c23 */ /* 0x100fe20008010897 */
[--C-:B------:R-:W-:Y:S01]  /*1d3e0*/  FFMA.FTZ R169, R169, UR4, -R146.reuse ;  /* 0x00000004a9a97c23 */ /* 0x100fe20008010892 */
[----:B------:R-:W2:Y:S01]  /*1d3f0*/  MUFU.EX2 R149, R149 ;  /* 0x0000009500957308 */ /* 0x000ea20000000800 */
[--C-:B------:R-:W-:Y:S01]  /*1d400*/  FFMA.FTZ R170, R195, UR4, -R146.reuse ;  /* 0x00000004c3aa7c23 */ /* 0x100fe20008010892 */
        /* <DEDUP_REMOVED lines=14> */
[----:B------:R-:W3:Y:S01]  /*1d4f0*/  MUFU.EX2 R147, R147 ;  /* 0x0000009300937308 */ /* 0x000ee20000000800 */
[----:B--2---:R-:W-:Y:S01]  /*1d500*/  F2FP.F16.F32.PACK_AB R4, R149, R150 ;  /* 0x000000969504723e */ /* 0x004fe200000000ff */
        /* <DEDUP_REMOVED lines=25> */
[----:B------:R-:W-:-:S05]  /*1d6a0*/  ISETP.GT.AND P1, PT, R63, R216, PT ;  /* 0x000000d83f00720c */ /* 0x000fca0003f24270 */
[----:B------:R-:W3:Y:S01]  /*1d6b0*/  MUFU.EX2 R153, R153 ;  /* 0x0000009900997308 */ /* 0x000ee20000000800 */
[----:B--2---:R-:W-:-:S07]  /*1d6c0*/  F2FP.F16.F32.PACK_AB R5, R142, R144 ;  /* 0x000000908e05723e */ /* 0x004fce00000000ff */
[----:B------:R-:W2:Y:S01]  /*1d6d0*/  MUFU.EX2 R154, R154 ;  /* 0x0000009a009a7308 */ /* 0x000ea20000000800 */
[----:B------:R-:W-:-:S07]  /*1d6e0*/  @P1 IADD3 R61, PT, PT, R61, -0x3, RZ ;  /* 0xfffffffd3d3d1810 */ /* 0x000fce0007ffe0ff */
[----:B------:R-:W4:Y:S01]  /*1d6f0*/  MUFU.EX2 R132, R132 ;  /* 0x0000008400847308 */ /* 0x000f220000000800 */
[----:B---3--:R-:W-:-:S07]  /*1d700*/  F2FP.F16.F32.PACK_AB R7, R153, R140 ;  /* 0x0000008c9907723e */ /* 0x008fce00000000ff */
[----:B------:R-:W-:Y:S01]  /*1d710*/  MUFU.EX2 R165, R165 ;  /* 0x000000a500a57308 */ /* 0x000fe20000000800 */
        /* <DEDUP_REMOVED lines=16> */
[C---:B-1----:R-:W-:Y:S01]  /*1d820*/  HMMA.16816.F32 R32, R4.reuse, R36, R32 ;  /* 0x000000240420723c */ /* 0x042fe20000001820 */
[-C--:B------:R-:W-:Y:S01]  /*1d830*/  FMUL.FTZ R48, R88, R154.reuse ;  /* 0x0000009a58307220 */ /* 0x080fe20000410000 */
[----:B------:R-:W-:Y:S01]  /*1d840*/  FMUL.FTZ R49, R89, R154 ;  /* 0x0000009a59317220 */ /* 0x000fe20000410000 */
[-C--:B------:R-:W-:Y:S01]  /*1d850*/  FMUL.FTZ R50, R90, R132.reuse ;  /* 0x000000845a327220 */ /* 0x080fe20000410000 */
[----:B------:R-:W-:Y:S01]  /*1d860*/  FMUL.FTZ R51, R91, R132 ;  /* 0x000000845b337220 */ /* 0x000fe20000410000 */
[----:B------:R-:W-:Y:S01]  /*1d870*/  FMUL.FTZ R57, R81, R154 ;  /* 0x0000009a51397220 */ /* 0x000fe20000410000 */
[----:B------:R-:W-:Y:S01]  /*1d880*/  FMUL.FTZ R59, R83, R132 ;  /* 0x00000084533b7220 */ /* 0x000fe20000410000 */
[-C--:B------:R-:W-:Y:S01]  /*1d890*/  FMUL.FTZ R76, R76, R154.reuse ;  /* 0x0000009a4c4c7220 */ /* 0x080fe20000410000 */
[C---:B------:R-:W-:Y:S01]  /*1d8a0*/  HMMA.16816.F32 R36, R4.reuse, R38, R100 ;  /* 0x000000260424723c */ /* 0x040fe20000001864 */
[--C-:B------:R-:W-:Y:S01]  /*1d8b0*/  FFMA.FTZ R101, R64, UR4, -R151.reuse ;  /* 0x0000000440657c23 */ /* 0x100fe20008010897 */
[--C-:B------:R-:W-:Y:S01]  /*1d8c0*/  FFMA.FTZ R103, R58, UR4, -R151.reuse ;  /* 0x000000043a677c23 */ /* 0x100fe20008010897 */
[----:B------:R-:W1:Y:S01]  /*1d8d0*/  LDSM.16.MT88.4 R64, [R156+0x4000] ;  /* 0x004000009c40783b */ /* 0x000e620000004200 */
[--C-:B------:R-:W-:Y:S01]  /*1d8e0*/  FFMA.FTZ R102, R56, UR4, -R151.reuse ;  /* 0x0000000438667c23 */ /* 0x100fe20008010897 */
[----:B------:R-:W-:Y:S01]  /*1d8f0*/  FMUL.FTZ R56, R80, R154 ;  /* 0x0000009a50387220 */ /* 0x000fe20000410000 */
[----:B------:R-:W-:Y:S01]  /*1d900*/  FMUL.FTZ R58, R82, R132 ;  /* 0x00000084523a7220 */ /* 0x000fe20000410000 */
[----:B------:R-:W-:Y:S01]  /*1d910*/  FMUL.FTZ R77, R77, R154 ;  /* 0x0000009a4d4d7220 */ /* 0x000fe20000410000 */
[C---:B------:R-:W-:Y:S01]  /*1d920*/  HMMA.16816.F32 R40, R4.reuse, R44, R40 ;  /* 0x0000002c0428723c */ /* 0x040fe20000001828 */
[-C--:B------:R-:W-:Y:S01]  /*1d930*/  FMUL.FTZ R78, R78, R132.reuse ;  /* 0x000000844e4e7220 */ /* 0x080fe20000410000 */
[----:B------:R-:W-:Y:S01]  /*1d940*/  FMUL.FTZ R79, R79, R132 ;  /* 0x000000844f4f7220 */ /* 0x000fe20000410000 */
[----:B------:R-:W-:Y:S01]  /*1d950*/  LDSM.16.MT88.4 R88, [R152+0xc800] ;  /* 0x00c800009858783b */ /* 0x000fe20000004200 */
[--C-:B------:R-:W-:Y:S01]  /*1d960*/  FFMA.FTZ R100, R206, UR4, -R151.reuse ;  /* 0x00000004ce647c23 */ /* 0x100fe20008010897 */
[--C-:B------:R-:W-:Y:S01]  /*1d970*/  FFMA.FTZ R107, R213, UR4, -R146.reuse ;  /* 0x00000004d56b7c23 */ /* 0x100fe20008010892 */
[--C-:B------:R-:W-:Y:S01]  /*1d980*/  FFMA.FTZ R106, R215, UR4, -R146.reuse ;  /* 0x00000004d76a7c23 */ /* 0x100fe20008010892 */
[--C-:B------:R-:W-:Y:S01]  /*1d990*/  FFMA.FTZ R105, R207, UR4, -R146.reuse ;  /* 0x00000004cf697c23 */ /* 0x100fe20008010892 */
[C---:B------:R-:W-:Y:S01]  /*1d9a0*/  HMMA.16816.F32 R44, R4.reuse, R46, R92 ;  /* 0x0000002e042c723c */ /* 0x040fe2000000185c */
[----:B------:R-:W2:Y:S01]  /*1d9b0*/  LDSM.16.MT88.4 R92, [R155+0x4000] ;  /* 0x004000009b5c783b */ /* 0x000ea20000004200 */
[--C-:B------:R-:W-:Y:S01]  /*1d9c0*/  FFMA.FTZ R104, R205, UR4, -R146.reuse ;  /* 0x00000004cd687c23 */ /* 0x100fe20008010892 */
[-C--:B------:R-:W-:Y:S01]  /*1d9d0*/  FMUL.FTZ R8, R128, R154.reuse ;  /* 0x0000009a80087220 */ /* 0x080fe20000410000 */
        /* <DEDUP_REMOVED lines=9> */
[C---:B------:R-:W-:Y:S01]  /*1da70*/  HMMA.16816.F32 R8, R4.reuse, R12, R8 ;  /* 0x0000000c0408723c */ /* 0x040fe20000001808 */
[----:B------:R-:W-:Y:S01]  /*1da80*/  FMUL.FTZ R25, R113, R154 ;  /* 0x0000009a71197220 */ /* 0x000fe20000410000 */
[-C--:B------:R-:W-:Y:S01]  /*1da90*/  FMUL.FTZ R26, R114, R132.reuse ;  /* 0x00000084721a7220 */ /* 0x080fe20000410000 */
[----:B------:R-:W-:Y:S01]  /*1daa0*/  FMUL.FTZ R27, R115, R132 ;  /* 0x00000084731b7220 */ /* 0x000fe20000410000 */
[-C--:B------:R-:W-:Y:S01]  /*1dab0*/  FMUL.FTZ R108, R108, R154.reuse ;  /* 0x0000009a6c6c7220 */ /* 0x080fe20000410000 */
[----:B------:R-:W-:Y:S01]  /*1dac0*/  FMUL.FTZ R109, R109, R154 ;  /* 0x0000009a6d6d7220 */ /* 0x000fe20000410000 */
[----:B------:R-:W3:Y:S01]  /*1dad0*/  MUFU.EX2 R100, R100 ;  /* 0x0000006400647308 */ /* 0x000ee20000000800 */
[-C--:B------:R-:W-:Y:S01]  /*1dae0*/  FMUL.FTZ R110, R110, R132.reuse ;  /* 0x000000846e6e7220 */ /* 0x080fe20000410000 */
[C---:B------:R-:W-:Y:S01]  /*1daf0*/  HMMA.16816.F32 R12, R4.reuse, R14, R124 ;  /* 0x0000000e040c723c */ /* 0x040fe2000000187c */
[----:B------:R-:W-:Y:S01]  /*1db00*/  FMUL.FTZ R111, R111, R132 ;  /* 0x000000846f6f7220 */ /* 0x000fe20000410000 */
[-C--:B------:R-:W-:Y:S01]  /*1db10*/  FMUL.FTZ R16, R120, R154.reuse ;  /* 0x0000009a78107220 */ /* 0x080fe20000410000 */
[----:B------:R-:W-:Y:S01]  /*1db20*/  FMUL.FTZ R17, R121, R154 ;  /* 0x0000009a79117220 */ /* 0x000fe20000410000 */
[-C--:B------:R-:W-:Y:S01]  /*1db30*/  FMUL.FTZ R18, R122, R132.reuse ;  /* 0x000000847a127220 */ /* 0x080fe20000410000 */
[----:B------:R-:W-:Y:S01]  /*1db40*/  FMUL.FTZ R19, R123, R132 ;  /* 0x000000847b137220 */ /* 0x000fe20000410000 */
[----:B------:R-:W-:Y:S01]  /*1db50*/  MUFU.EX2 R103, R103 ;  /* 0x0000006700677308 */ /* 0x000fe20000000800 */
[-C--:B------:R-:W-:Y:S01]  /*1db60*/  FMUL.FTZ R116, R116, R154.reuse ;  /* 0x0000009a74747220 */ /* 0x080fe20000410000 */
[C---:B-1----:R-:W-:Y:S01]  /*1db70*/  HMMA.16816.F32 R56, R4.reuse, R64, R56 ;  /* 0x000000400438723c */ /* 0x042fe20000001838 */
        /* <DEDUP_REMOVED lines=8> */
[----:B------:R-:W1:Y:S01]  /*1dc00*/  LDSM.16.MT88.4 R76, [R156+0x800] ;  /* 0x000800009c4c783b */ /* 0x000e620000004200 */
        /* <DEDUP_REMOVED lines=10> */
[C---:B------:R-:W-:Y:S01]  /*1dcb0*/  HMMA.16816.F32 R24, R4.reuse, R28, R24 ;  /* 0x0000001c0418723c */ /* 0x040fe20000001818 */
[----:B------:R-:W-:Y:S01]  /*1dcc0*/  LDSM.16.MT88.4 R80, [R155+0x800] ;  /* 0x000800009b50783b */ /* 0x000fe20000004200 */
[----:B------:R-:W4:Y:S01]  /*1dcd0*/  MUFU.EX2 R106, R106 ;  /* 0x0000006a006a7308 */ /* 0x000f220000000800 */
[--C-:B------:R-:W-:Y:S01]  /*1dce0*/  FFMA.FTZ R113, R203, UR4, -R146.reuse ;  /* 0x00000004cb717c23 */ /* 0x100fe20008010892 */
[--C-:B------:R-:W-:Y:S01]  /*1dcf0*/  FFMA.FTZ R112, R201, UR4, -R146.reuse ;  /* 0x00000004c9707c23 */ /* 0x100fe20008010892 */
[----:B------:R-:W-:Y:S01]  /*1dd00*/  LDSM.16.MT88.4 R96, [R3+0x10800] ;  /* 0x010800000360783b */ /* 0x000fe20000004200 */
[--C-:B------:R-:W-:Y:S01]  /*1dd10*/  FFMA.FTZ R115, R199, UR4, -R146.reuse ;  /* 0x00000004c7737c23 */ /* 0x100fe20008010892 */
[----:B------:R-:W-:Y:S01]  /*1dd20*/  FFMA.FTZ R114, R197, UR4, -R146 ;  /* 0x00000004c5727c23 */ /* 0x000fe20008010892 */
[C---:B------:R-:W-:Y:S01]  /*1dd30*/  HMMA.16816.F32 R28, R4.reuse, R30, R108 ;  /* 0x0000001e041c723c */ /* 0x040fe2000000186c */
[--C-:B------:R-:W-:Y:S01]  /*1dd40*/  FFMA.FTZ R110, R204, UR4, -R151.reuse ;  /* 0x00000004cc6e7c23 */ /* 0x100fe20008010897 */
[----:B------:R-:W-:Y:S01]  /*1dd50*/  MUFU.EX2 R105, R105 ;  /* 0x0000006900697308 */ /* 0x000fe20000000800 */
[--C-:B------:R-:W-:Y:S01]  /*1dd60*/  FFMA.FTZ R109, R200, UR4, -R151.reuse ;  /* 0x00000004c86d7c23 */ /* 0x100fe20008010897 */
[--C-:B------:R-:W-:Y:S01]  /*1dd70*/  FFMA.FTZ R111, R202, UR4, -R151.reuse ;  /* 0x00000004ca6f7c23 */ /* 0x100fe20008010897 */
[----:B------:R-:W-:Y:S01]  /*1dd80*/  FFMA.FTZ R108, R198, UR4, -R151 ;  /* 0x00000004c66c7c23 */ /* 0x000fe20008010897 */
[----:B------:R-:W-:Y:S01]  /*1dd90*/  FFMA.FTZ R150, R233, R154, R150 ;  /* 0x0000009ae9967223 */ /* 0x000fe20000010096 */
[----:B------:R-:W-:Y:S01]  /*1dda0*/  FFMA.FTZ R231, R231, R132, R144 ;  /* 0x00000084e7e77223 */ /* 0x000fe20000010090 */
[----:B------:R-:W-:Y:S01]  /*1ddb0*/  HMMA.16816.F32 R16, R4, R20, R16 ;  /* 0x000000140410723c */ /* 0x000fe20000001810 */
[----:B------:R-:W-:Y:S01]  /*1ddc0*/  LDSM.16.MT88.4 R124, [R152+0xf800] ;  /* 0x00f80000987c783b */ /* 0x000fe20000004200 */
[----:B------:R-:W5:Y:S01]  /*1ddd0*/  MUFU.EX2 R104, R104 ;  /* 0x0000006800687308 */ /* 0x000f620000000800 */
[----:B------:R-:W-:Y:S01]  /*1dde0*/  FADD.FTZ R149, R149, R150 ;  /* 0x0000009695957221 */ /* 0x000fe20000010000 */
[----:B------:R-:W-:Y:S01]  /*1ddf0*/  FADD.FTZ R231, R142, R231 ;  /* 0x000000e78ee77221 */ /* 0x000fe20000010000 */
[----:B------:R-:W-:-:S02]  /*1de00*/  MOV R132, R135 ;  /* 0x0000008700847202 */ /* 0x000fc40000000f00 */
[----:B------:R-:W-:Y:S01]  /*1de10*/  FADD.FTZ R148, R148, R149 ;  /* 0x0000009594947221 */ /* 0x000fe20000010000 */
[----:B------:R-:W-:Y:S01]  /*1de20*/  HMMA.16816.F32 R48, R4, R52, R48 ;  /* 0x000000340430723c */ /* 0x000fe20000001830 */
[----:B------:R-:W-:Y:S01]  /*1de30*/  FADD.FTZ R140, R140, R231 ;  /* 0x000000e78c8c7221 */ /* 0x000fe20000010000 */
[----:B------:R-:W-:Y:S01]  /*1de40*/  MUFU.EX2 R110, R110 ;  /* 0x0000006e006e7308 */ /* 0x000fe20000000800 */
[----:B------:R-:W-:Y:S01]  /*1de50*/  FADD.FTZ R148, R147, R148 ;  /* 0x0000009493947221 */ /* 0x000fe20000010000 */
[----:B------:R-:W-:Y:S01]  /*1de60*/  @P1 MOV R132, R135 ;  /* 0x0000008700841202 */ /* 0x000fe20000000f00 */
[----:B------:R-:W-:-:S03]  /*1de70*/  FADD.FTZ R140, R153, R140 ;  /* 0x0000008c998c7221 */ /* 0x000fc60000010000 */
[C---:B------:R-:W-:Y:S01]  /*1de80*/  HMMA.16816.F32 R20, R4.reuse, R22, R116 ;  /* 0x000000160414723c */ /* 0x040fe20000001874 */
[----:B------:R-:W-:Y:S01]  /*1de90*/  LDSM.16.MT88.4 R116, [R3+0xf800] ;  /* 0x00f800000374783b */ /* 0x000fe20000004200 */
[----:B------:R-:W1:Y:S06]  /*1dea0*/  MUFU.EX2 R109, R109 ;  /* 0x0000006d006d7308 */ /* 0x000e6c0000000800 */
[C---:B------:R-:W-:Y:S01]  /*1deb0*/  HMMA.16816.F32 R52, R4.reuse, R54, R84 ;  /* 0x000000360434723c */ /* 0x040fe20000001854 */
[----:B------:R-:W1:Y:S01]  /*1dec0*/  LDSM.16.MT88.4 R84, [R3+0xc800] ;  /* 0x00c800000354783b */ /* 0x000e620000004200 */
[----:B------:R-:W-:Y:S06]  /*1ded0*/  MUFU.EX2 R111, R111 ;  /* 0x0000006f006f7308 */ /* 0x000fec0000000800 */
[C---:B--2---:R-:W-:Y:S02]  /*1dee0*/  HMMA.16816.F32 R72, R4.reuse, R92, R72 ;  /* 0x0000005c0448723c */ /* 0x044fe40000001848 */
[----:B------:R-:W-:Y:S06]  /*1def0*/  MUFU.EX2 R108, R108 ;  /* 0x0000006c006c7308 */ /* 0x000fec0000000800 */
[----:B------:R-:W-:Y:S01]  /*1df00*/  HMMA.16816.F32 R4, R4, R94, R68 ;  /* 0x0000005e0404723c */ /* 0x000fe20000001844 */
[----:B---3--:R-:W-:Y:S01]  /*1df10*/  F2FP.F16.F32.PACK_AB R68, R100, R101 ;  /* 0x000000656444723e */ /* 0x008fe200000000ff */
[----:B------:R-:W-:Y:S01]  /*1df20*/  LDSM.16.MT88.4 R92, [R156+0x4800] ;  /* 0x004800009c5c783b */ /* 0x000fe20000004200 */
[----:B----4-:R-:W-:Y:S01]  /*1df30*/  F2FP.F16.F32.PACK_AB R69, R106, R107 ;  /* 0x0000006b6a45723e */ /* 0x010fe200000000ff */
[----:B------:R-:W-:Y:S01]  /*1df40*/  MUFU.EX2 R113, R113 ;  /* 0x0000007100717308 */ /* 0x000fe20000000800 */
[----:B------:R-:W-:Y:S01]  /*1df50*/  F2FP.F16.F32.PACK_AB R70, R102, R103 ;  /* 0x000000676646723e */ /* 0x000fe200000000ff */
[----:B------:R-:W-:Y:S01]  /*1df60*/  FADD.FTZ R101, R101, R148 ;  /* 0x0000009465657221 */ /* 0x000fe20000010000 */
[----:B-----5:R-:W-:Y:S01]  /*1df70*/  F2FP.F16.F32.PACK_AB R71, R104, R105 ;  /* 0x000000696847723e */ /* 0x020fe200000000ff */
[----:B------:R-:W-:-:S02]  /*1df80*/  FADD.FTZ R107, R107, R140 ;  /* 0x0000008c6b6b7221 */ /* 0x000fc40000010000 */
[----:B------:R-:W-:Y:S02]  /*1df90*/  FADD.FTZ R100, R100, R101 ;  /* 0x0000006564647221 */ /* 0x000fe40000010000 */
[----:B------:R-:W2:Y:S01]  /*1dfa0*/  MUFU.EX2 R112, R112 ;  /* 0x0000007000707308 */ /* 0x000ea20000000800 */
[----:B------:R-:W-:Y:S01]  /*1dfb0*/  FADD.FTZ R106, R106, R107 ;  /* 0x0000006b6a6a7221 */ /* 0x000fe20000010000 */
[C---:B------:R-:W-:Y:S01]  /*1dfc0*/  HMMA.16816.F32 R8, R68.reuse, R88, R8 ;  /* 0x000000584408723c */ /* 0x040fe20000001808 */
[----:B------:R-:W-:Y:S02]  /*1dfd0*/  FADD.FTZ R103, R103, R100 ;  /* 0x0000006467677221 */ /* 0x000fe40000010000 */
[----:B------:R-:W-:Y:S02]  /*1dfe0*/  FADD.FTZ R105, R105, R106 ;  /* 0x0000006a69697221 */ /* 0x000fe40000010000 */
[----:B------:R-:W-:Y:S01]  /*1dff0*/  FADD.FTZ R103, R102, R103 ;  /* 0x0000006766677221 */ /* 0x000fe20000010000 */
[----:B------:R-:W-:Y:S01]  /*1e000*/  MUFU.EX2 R115, R115 ;  /* 0x0000007300737308 */ /* 0x000fe20000000800 */
[----:B------:R-:W-:Y:S01]  /*1e010*/  FADD.FTZ R104, R104, R105 ;  /* 0x0000006968687221 */ /* 0x000fe20000010000 */
[C---:B------:R-:W-:Y:S01]  /*1e020*/  HMMA.16816.F32 R12, R68.reuse, R90, R12 ;  /* 0x0000005a440c723c */ /* 0x040fe2000000180c */
[----:B------:R-:W3:Y:S05]  /*1e030*/  LDSM.16.MT88.4 R88, [R152+0x10800] ;  /* 0x010800009858783b */ /* 0x000eea0000004200 */
[----:B------:R-:W4:Y:S02]  /*1e040*/  MUFU.EX2 R114, R114 ;  /* 0x0000007200727308 */ /* 0x000f240000000800 */
[C---:B-1----:R-:W-:Y:S06]  /*1e050*/  HMMA.16816.F32 R24, R68.reuse, R76, R24 ;  /* 0x0000004c4418723c */ /* 0x042fec0000001818 */
[----:B------:R-:W1:Y:S02]  /*1e060*/  MUFU.EX2 R166, R166 ;  /* 0x000000a600a67308 */ /* 0x000e640000000800 */
[C---:B------:R-:W-:Y:S01]  /*1e070*/  HMMA.16816.F32 R28, R68.reuse, R78, R28 ;  /* 0x0000004e441c723c */ /* 0x040fe2000000181c */
[----:B------:R-:W5:Y:S05]  /*1e080*/  LDSM.16.MT88.4 R76, [R155+0x4800] ;  /* 0x004800009b4c783b */ /* 0x000f6a0000004200 */
[----:B------:R-:W-:Y:S02]  /*1e090*/  MUFU.EX2 R168, R168 ;  /* 0x000000a800a87308 */ /* 0x000fe40000000800 */
[C---:B------:R-:W-:Y:S06]  /*1e0a0*/  HMMA.16816.F32 R16, R68.reuse, R84, R16 ;  /* 0x000000544410723c */ /* 0x040fec0000001810 */
[----:B------:R-:W-:Y:S02]  /*1e0b0*/  MUFU.EX2 R167, R167 ;  /* 0x000000a700a77308 */ /* 0x000fe40000000800 */
[C---:B------:R-:W-:Y:S01]  /*1e0c0*/  HMMA.16816.F32 R20, R68.reuse, R86, R20 ;  /* 0x000000564414723c */ /* 0x040fe20000001814 */
[----:B------:R-:W1:Y:S05]  /*1e0d0*/  LDSM.16.MT88.4 R84, [R152+0xd000] ;  /* 0x00d000009854783b */ /* 0x000e6a0000004200 */
[----:B------:R-:W-:Y:S02]  /*1e0e0*/  MUFU.EX2 R169, R169 ;  /* 0x000000a900a97308 */ /* 0x000fe40000000800 */
[C---:B------:R-:W-:Y:S06]  /*1e0f0*/  HMMA.16816.F32 R32, R68.reuse, R80, R32 ;  /* 0x000000504420723c */ /* 0x040fec0000001820 */
[----:B------:R-:W1:Y:S02]  /*1e100*/  MUFU.EX2 R170, R170 ;  /* 0x000000aa00aa7308 */ /* 0x000e640000000800 */
[C---:B------:R-:W-:Y:S01]  /*1e110*/  HMMA.16816.F32 R36, R68.reuse, R82, R36 ;  /* 0x000000524424723c */ /* 0x040fe20000001824 */
[----:B------:R-:W1:Y:S05]  /*1e120*/  LDSM.16.MT88.4 R80, [R3+0xd000] ;  /* 0x00d000000350783b */ /* 0x000e6a0000004200 */
[----:B------:R-:W-:Y:S02]  /*1e130*/  MUFU.EX2 R171, R171 ;  /* 0x000000ab00ab7308 */ /* 0x000fe40000000800 */
[C---:B---3--:R-:W-:Y:S06]  /*1e140*/  HMMA.16816.F32 R40, R68.reuse, R88, R40 ;  /* 0x000000584428723c */ /* 0x048fec0000001828 */
[----:B------:R-:W3:Y:S02]  /*1e150*/  MUFU.EX2 R172, R172 ;  /* 0x000000ac00ac7308 */ /* 0x000ee40000000800 */
[C---:B------:R-:W-:Y:S01]  /*1e160*/  HMMA.16816.F32 R44, R68.reuse, R90, R44 ;  /* 0x0000005a442c723c */ /* 0x040fe2000000182c */
[----:B------:R-:W3:Y:S05]  /*1e170*/  LDSM.16.MT88.4 R88, [R156+0x1000] ;  /* 0x001000009c58783b */ /* 0x000eea0000004200 */
        /* <DEDUP_REMOVED lines=17> */
[----:B--2---:R-:W-:Y:S01]  /*1e290*/  F2FP.F16.F32.PACK_AB R69, R112, R113 ;  /* 0x000000717045723e */ /* 0x004fe200000000ff */
[----:B------:R-:W-:Y:S01]  /*1e2a0*/  FADD.FTZ R113, R113, R104 ;  /* 0x0000006871717221 */ /* 0x000fe20000010000 */
[----:B------:R-:W-:Y:S01]  /*1e2b0*/  F2FP.F16.F32.PACK_AB R70, R108, R111 ;  /* 0x0000006f6c46723e */ /* 0x000fe200000000ff */
[----:B------:R-:W-:Y:S01]  /*1e2c0*/  MUFU.EX2 R187, R187 ;  /* 0x000000bb00bb7308 */ /* 0x000fe20000000800 */
[----:B----4-:R-:W-:Y:S01]  /*1e2d0*/  F2FP.F16.F32.PACK_AB R71, R114, R115 ;  /* 0x000000737247723e */ /* 0x010fe200000000ff */
[----:B------:R-:W-:Y:S01]  /*1e2e0*/  FADD.FTZ R110, R109, R110 ;  /* 0x0000006e6d6e7221 */ /* 0x000fe20000010000 */
[----:B------:R-:W-:Y:S01]  /*1e2f0*/  FADD.FTZ R112, R112, R113 ;  /* 0x0000007170707221 */ /* 0x000fe20000010000 */
[----:B------:R-:W-:Y:S02]  /*1e300*/  LDSM.16.MT88.4 R100, [R155+0x3800] ;  /* 0x003800009b64783b */ /* 0x000fe40000004200 */
[----:B------:R-:W-:Y:S01]  /*1e310*/  FADD.FTZ R111, R111, R110 ;  /* 0x0000006e6f6f7221 */ /* 0x000fe20000010000 */
[----:B------:R-:W-:Y:S01]  /*1e320*/  FADD.FTZ R115, R115, R112 ;  /* 0x0000007073737221 */ /* 0x000fe20000010000 */
[----:B-1----:R-:W-:Y:S01]  /*1e330*/  HMMA.16816.F32 R8, R68, R84, R8 ;  /* 0x000000544408723c */ /* 0x002fe20000001808 */
[----:B------:R-:W1:Y:S01]  /*1e340*/  MUFU.EX2 R188, R188 ;  /* 0x000000bc00bc7308 */ /* 0x000e620000000800 */
[----:B------:R-:W-:Y:S01]  /*1e350*/  FADD.FTZ R108, R108, R111 ;  /* 0x0000006f6c6c7221 */ /* 0x000fe20000010000 */
[----:B------:R-:W-:-:S05]  /*1e360*/  FADD.FTZ R114, R114, R115 ;  /* 0x0000007372727221 */ /* 0x000fca0000010000 */
[C---:B------:R-:W-:Y:S01]  /*1e370*/  HMMA.16816.F32 R12, R68.reuse, R86, R12 ;  /* 0x00000056440c723c */ /* 0x040fe2000000180c */
[----:B------:R-:W-:Y:S01]  /*1e380*/  LDSM.16.MT88.4 R84, [R155+0x5000] ;  /* 0x005000009b54783b */ /* 0x000fe20000004200 */
[----:B------:R-:W-:Y:S06]  /*1e390*/  MUFU.EX2 R184, R184 ;  /* 0x000000b800b87308 */ /* 0x000fec0000000800 */
[C---:B------:R-:W-:Y:S02]  /*1e3a0*/  HMMA.16816.F32 R16, R68.reuse, R80, R16 ;  /* 0x000000504410723c */ /* 0x040fe40000001810 */
[----:B------:R-:W2:Y:S06]  /*1e3b0*/  MUFU.EX2 R185, R185 ;  /* 0x000000b900b97308 */ /* 0x000eac0000000800 */
[C---:B------:R-:W-:Y:S01]  /*1e3c0*/  HMMA.16816.F32 R20, R68.reuse, R82, R20 ;  /* 0x000000524414723c */ /* 0x040fe20000001814 */
[----:B------:R-:W4:Y:S01]  /*1e3d0*/  LDSM.16.MT88.4 R80, [R3+0x11000] ;  /* 0x011000000350783b */ /* 0x000f220000004200 */
[----:B------:R-:W-:Y:S06]  /*1e3e0*/  MUFU.EX2 R191, R191 ;  /* 0x000000bf00bf7308 */ /* 0x000fec0000000800 */
[C---:B---3--:R-:W-:Y:S02]  /*1e3f0*/  HMMA.16816.F32 R24, R68.reuse, R88, R24 ;  /* 0x000000584418723c */ /* 0x048fe40000001818 */
[----:B------:R-:W-:Y:S06]  /*1e400*/  MUFU.EX2 R174, R174 ;  /* 0x000000ae00ae7308 */ /* 0x000fec0000000800 */
[C---:B------:R-:W-:Y:S01]  /*1e410*/  HMMA.16816.F32 R28, R68.reuse, R90, R28 ;  /* 0x0000005a441c723c */ /* 0x040fe2000000181c */
[----:B------:R-:W3:Y:S01]  /*1e420*/  LDSM.16.MT88.4 R88, [R156+0x5000] ;  /* 0x005000009c58783b */ /* 0x000ee20000004200 */
        /* <DEDUP_REMOVED lines=9> */
[----:B------:R-:W2:Y:S01]  /*1e4c0*/  LDSM.16.MT88.4 R92, [R3+0xd800] ;  /* 0x00d80000035c783b */ /* 0x000ea20000004200 */
[----:B------:R-:W-:Y:S06]  /*1e4d0*/  MUFU.EX2 R164, R164 ;  /* 0x000000a400a47308 */ /* 0x000fec0000000800 */
[C---:B----4-:R-:W-:Y:S02]  /*1e4e0*/  HMMA.16816.F32 R48, R68.reuse, R80, R48 ;  /* 0x000000504430723c */ /* 0x050fe40000001830 */
[----:B------:R-:W4:Y:S06]  /*1e4f0*/  MUFU.EX2 R173, R173 ;  /* 0x000000ad00ad7308 */ /* 0x000f2c0000000800 */
[C---:B------:R-:W-:Y:S01]  /*1e500*/  HMMA.16816.F32 R52, R68.reuse, R82, R52 ;  /* 0x000000524434723c */ /* 0x040fe20000001834 */
[----:B------:R-:W5:Y:S01]  /*1e510*/  LDSM.16.MT88.4 R80, [R155+0x1800] ;  /* 0x001800009b50783b */ /* 0x000f620000004200 */
[----:B------:R-:W-:Y:S06]  /*1e520*/  MUFU.EX2 R183, R183 ;  /* 0x000000b700b77308 */ /* 0x000fec0000000800 */
[C---:B---3--:R-:W-:Y:S02]  /*1e530*/  HMMA.16816.F32 R56, R68.reuse, R88, R56 ;  /* 0x000000584438723c */ /* 0x048fe40000001838 */
[----:B------:R-:W-:Y:S06]  /*1e540*/  MUFU.EX2 R158, R158 ;  /* 0x0000009e009e7308 */ /* 0x000fec0000000800 */
[C---:B------:R-:W-:Y:S01]  /*1e550*/  HMMA.16816.F32 R64, R68.reuse, R90, R64 ;  /* 0x0000005a4440723c */ /* 0x040fe20000001840 */
[----:B------:R-:W-:Y:S01]  /*1e560*/  LDSM.16.MT88.4 R88, [R155+0x5800] ;  /* 0x005800009b58783b */ /* 0x000fe20000004200 */
[----:B------:R-:W-:Y:S06]  /*1e570*/  MUFU.EX2 R160, R160 ;  /* 0x000000a000a07308 */ /* 0x000fec0000000800 */
[C---:B------:R-:W-:Y:S02]  /*1e580*/  HMMA.16816.F32 R72, R68.reuse, R84, R72 ;  /* 0x000000544448723c */ /* 0x040fe40000001848 */
[----:B------:R-:W3:Y:S06]  /*1e590*/  MUFU.EX2 R161, R161 ;  /* 0x000000a100a17308 */ /* 0x000eec0000000800 */
        /* <DEDUP_REMOVED lines=10> */
[----:B------:R-:W3:Y:S01]  /*1e640*/  MUFU.EX2 R162, R162 ;  /* 0x000000a200a27308 */ /* 0x000ee20000000800 */
        /* <DEDUP_REMOVED lines=9> */
[----:B------:R-:W3:Y:S02]  /*1e6e0*/  MUFU.EX2 R136, R136 ;  /* 0x0000008800887308 */ /* 0x000ee40000000800 */
[C---:B--2---:R-:W-:Y:S06]  /*1e6f0*/  HMMA.16816.F32 R16, R68.reuse, R92, R16 ;  /* 0x0000005c4410723c */ /* 0x044fec0000001810 */
[----:B------:R-:W-:Y:S02]  /*1e700*/  MUFU.EX2 R143, R143 ;  /* 0x0000008f008f7308 */ /* 0x000fe40000000800 */
[C---:B------:R-:W-:Y:S01]  /*1e710*/  HMMA.16816.F32 R20, R68.reuse, R94, R20 ;  /* 0x0000005e4414723c */ /* 0x040fe20000001814 */
[----:B------:R-:W2:Y:S05]  /*1e720*/  LDSM.16.MT88.4 R92, [R156+0x5800] ;  /* 0x005800009c5c783b */ /* 0x000eaa0000004200 */
[----:B------:R-:W-:Y:S02]  /*1e730*/  MUFU.EX2 R62, R62 ;  /* 0x0000003e003e7308 */ /* 0x000fe40000000800 */
[C---:B-----5:R-:W-:Y:S06]  /*1e740*/  HMMA.16816.F32 R32, R68.reuse, R80, R32 ;  /* 0x000000504420723c */ /* 0x060fec0000001820 */
[----:B------:R-:W-:Y:S02]  /*1e750*/  MUFU.EX2 R141, R141 ;  /* 0x0000008d008d7308 */ /* 0x000fe40000000800 */
[C---:B------:R-:W-:Y:S01]  /*1e760*/  HMMA.16816.F32 R36, R68.reuse, R82, R36 ;  /* 0x000000524424723c */ /* 0x040fe20000001824 */
[----:B------:R-:W5:Y:S05]  /*1e770*/  LDSM.16.MT88.4 R80, [R3+0xe000] ;  /* 0x00e000000350783b */ /* 0x000f6a0000004200 */
[----:B------:R-:W3:Y:S02]  /*1e780*/  MUFU.EX2 R60, R60 ;  /* 0x0000003c003c7308 */ /* 0x000ee40000000800 */
[C---:B----4-:R-:W-:Y:S06]  /*1e790*/  HMMA.16816.F32 R40, R68.reuse, R84, R40 ;  /* 0x000000544428723c */ /* 0x050fec0000001828 */
[----:B------:R-:W-:Y:S02]  /*1e7a0*/  MUFU.EX2 R137, R137 ;  /* 0x0000008900897308 */ /* 0x000fe40000000800 */
[C---:B------:R-:W-:Y:S01]  /*1e7b0*/  HMMA.16816.F32 R44, R68.reuse, R86, R44 ;  /* 0x00000056442c723c */ /* 0x040fe2000000182c */
[----:B------:R-:W4:Y:S05]  /*1e7c0*/  LDSM.16.MT88.4 R84, [R156+0x2000] ;  /* 0x002000009c54783b */ /* 0x000f2a0000004200 */
[----:B------:R-:W3:Y:S02]  /*1e7d0*/  MUFU.EX2 R2, R2 ;  /* 0x0000000200027308 */ /* 0x000ee40000000800 */
[C---:B-1----:R-:W-:Y:S08]  /*1e7e0*/  HMMA.16816.F32 R48, R68.reuse, R76, R48 ;  /* 0x0000004c4430723c */ /* 0x042ff00000001830 */
[C---:B------:R-:W-:Y:S01]  /*1e7f0*/  HMMA.16816.F32 R52, R68.reuse, R78, R52 ;  /* 0x0000004e4434723c */ /* 0x040fe20000001834 */
[----:B------:R-:W1:Y:S07]  /*1e800*/  LDSM.16.MT88.4 R76, [R155+0x2000] ;  /* 0x002000009b4c783b */ /* 0x000e6e0000004200 */
[C---:B------:R-:W-:Y:S08]  /*1e810*/  HMMA.16816.F32 R8, R68.reuse, R96, R8 ;  /* 0x000000604408723c */ /* 0x040ff00000001808 */
[C---:B------:R-:W-:Y:S01]  /*1e820*/  HMMA.16816.F32 R12, R68.reuse, R98, R12 ;  /* 0x00000062440c723c */ /* 0x040fe2000000180c */
[----:B------:R-:W3:Y:S07]  /*1e830*/  LDSM.16.MT88.4 R96, [R152+0xe000] ;  /* 0x00e000009860783b */ /* 0x000eee0000004200 */
[C---:B--2---:R-:W-:Y:S08]  /*1e840*/  HMMA.16816.F32 R56, R68.reuse, R92, R56 ;  /* 0x0000005c4438723c */ /* 0x044ff00000001838 */
        /* <DEDUP_REMOVED lines=19> */
[----:B------:R-:W2:Y:S07]  /*1e980*/  LDSM.16.MT88.4 R80, [R152+0x12000] ;  /* 0x012000009850783b */ /* 0x000eae0000004200 */
[C---:B----4-:R-:W-:Y:S08]  /*1e990*/  HMMA.16816.F32 R24, R68.reuse, R84, R24 ;  /* 0x000000544418723c */ /* 0x050ff00000001818 */
[C---:B------:R-:W-:Y:S01]  /*1e9a0*/  HMMA.16816.F32 R28, R68.reuse, R86, R28 ;  /* 0x00000056441c723c */ /* 0x040fe2000000181c */
[----:B------:R-:W4:Y:S07]  /*1e9b0*/  LDSM.16.MT88.4 R84, [R3+0x12000] ;  /* 0x012000000354783b */ /* 0x000f2e0000004200 */
[C---:B-1----:R-:W-:Y:S08]  /*1e9c0*/  HMMA.16816.F32 R32, R68.reuse, R76, R32 ;  /* 0x0000004c4420723c */ /* 0x042ff00000001820 */
[C---:B------:R-:W-:Y:S01]  /*1e9d0*/  HMMA.16816.F32 R36, R68.reuse, R78, R36 ;  /* 0x0000004e4424723c */ /* 0x040fe20000001824 */
[----:B------:R-:W1:Y:S07]  /*1e9e0*/  LDSM.16.MT88.4 R76, [R3+0xe800] ;  /* 0x00e80000034c783b */ /* 0x000e6e0000004200 */
[C---:B---3--:R-:W-:Y:S08]  /*1e9f0*/  HMMA.16816.F32 R8, R68.reuse, R96, R8 ;  /* 0x000000604408723c */ /* 0x048ff00000001808 */
[C---:B------:R-:W-:Y:S01]  /*1ea00*/  HMMA.16816.F32 R12, R68.reuse, R98, R12 ;  /* 0x00000062440c723c */ /* 0x040fe2000000180c */
[----:B------:R-:W-:Y:S07]  /*1ea10*/  LDSM.16.MT88.4 R96, [R152+0xe800] ;  /* 0x00e800009860783b */ /* 0x000fee0000004200 */
[C---:B--2---:R-:W-:Y:S08]  /*1ea20*/  HMMA.16816.F32 R40, R68.reuse, R80, R40 ;  /* 0x000000504428723c */ /* 0x044ff00000001828 */
        /* <DEDUP_REMOVED lines=71> */
[----:B------:R-:W2:Y:S04]  /*1eea0*/  LDSM.16.MT88.4 R92, [R152+0x13800] ;  /* 0x01380000985c783b */ /* 0x000ea80000004200 */
[----:B------:R-:W-:Y:S03]  /*1eeb0*/  LDSM.16.MT88.4 R152, [R155+0x7800] ;  /* 0x007800009b98783b */ /* 0x000fe60000004200 */
        /* <DEDUP_REMOVED lines=15> */
[-C--:B---3--:R-:W-:Y:S01]  /*1efb0*/  MOV R3, R134.reuse ;  /* 0x0000008600037202 */ /* 0x088fe20000000f00 */
[----:B------:R-:W-:Y:S01]  /*1efc0*/  FADD.FTZ R60, R60, R141 ;  /* 0x0000008d3c3c7221 */ /* 0x000fe20000010000 */
[----:B------:R-:W-:Y:S01]  /*1efd0*/  @P1 MOV R3, R134 ;  /* 0x0000008600031202 */ /* 0x000fe20000000f00 */
[----:B------:R-:W-:-:S02]  /*1efe0*/  FADD.FTZ R143, R143, R136 ;  /* 0x000000888f8f7221 */ /* 0x000fc40000010000 */
        /* <DEDUP_REMOVED lines=10> */
[C---:B------:R-:W-:Y:S08]  /*1f090*/  HMMA.16816.F32 R124, R68.reuse, R126, R12 ;  /* 0x0000007e447c723c */ /* 0x040ff0000000180c */
        /* <DEDUP_REMOVED lines=8> */
[----:B------:R-:W-:Y:S01]  /*1f120*/  HMMA.16816.F32 R68, R68, R154, R4 ;  /* 0x0000009a4444723c */ /* 0x000fe20000001804 */
[----:B------:R-:W-:-:S04]  /*1f130*/  NOP ;  /* 0x0000000000007918 */ /* 0x000fc80000000000 */
[----:B------:R-:W-:-:S15]  /*1f140*/  @P1 BRA `(.L_x_1861) ;  /* 0x0000000000041947 */ /* 0x000fde0003800000 */
.L_x_1855:
[----:B------:R-:W-:-:S07]  /*1f150*/  IADD3 R61, PT, PT, R63, -0x1, RZ ;  /* 0xffffffff3f3d7810 */ /* 0x000fce0007ffe0ff */
.L_x_1861:
        /* <DEDUP_REMOVED lines=24> */
.L_x_1866:
        /* <DEDUP_REMOVED lines=61> */
[-C--:B------:R-:W-:Y:S01]  /*1f6b0*/  ISETP.GE.U32.AND P5, PT, R10, R6.reuse, PT ;  /* 0x000000060a00720c */ /* 0x080fe20003fa6070 */
[----:B------:R-:W1:Y:S01]  /*1f6c0*/  LDC.64 R8, c[0x0][0x3c0] ;  /* 0x0000f000ff087b82 */ /* 0x000e620000000a00 */
        /* <DEDUP_REMOVED lines=25> */
[C---:B------:R-:W-:Y:S01]  /*1f860*/  IMAD.WIDE.U32 R14, R13.reuse, UR10, R14 ;  /* 0x0000000a0d0e7c25 */ /* 0x040fe2000f8e000e */
[----:B------:R-:W-:Y:S02]  /*1f870*/  SHF.R.S32.HI R6, RZ, 0x1f, R13 ;  /* 0x0000001fff067819 */ /* 0x000fe4000001140d */
[----:B------:R-:W-:Y:S03]  /*1f880*/  LEA R222, P0, R14, R5, 0x1 ;  /* 0x000000050ede7211 */ /* 0x000fe600078008ff */
[----:B------:R-:W-:Y:S04]  /*1f890*/  IMAD R6, R6, UR10, RZ ;  /* 0x0000000a06067c24 */ /* 0x000fe8000f8e02ff */
[----:B------:R-:W-:Y:S04]  /*1f8a0*/  IMAD R6, R13, UR11, R6 ;  /* 0x0000000b0d067c24 */ /* 0x000fe8000f8e0206 */
[----:B------:R-:W-:Y:S05]  /*1f8b0*/  IMAD.IADD R6, R15, 0x1, R6 ;  /* 0x000000010f067824 */ /* 0x000fea00078e0206 */
[----:B------:R-:W-:Y:S07]  /*1f8c0*/  LEA.HI.X R223, R14, R3, R6, 0x1, P0 ;  /* 0x000000030edf7211 */ /* 0x000fee00000f0c06 */
.L_x_1863:
        /* <DEDUP_REMOVED lines=11> */
[----:B------:R-:W-:Y:S03]  /*1f980*/  LEA R180, R2, R3, 0x1 ;  /* 0x0000000302b47211 */ /* 0x000fe600078e08ff */
[----:B------:R-:W-:Y:S01]  /*1f990*/  @!PT LDS RZ, [RZ] ;  /* 0x00000000fffff984 */ /* 0x000fe20000000800 */
[----:B------:R-:W-:Y:S01]  /*1f9a0*/  @!PT LDS RZ, [RZ] ;  /* 0x00000000fffff984 */ /* 0x000fe20000000800 */
[----:B------:R-:W-:Y:S01]  /*1f9b0*/  @!PT LDS RZ, [RZ] ;  /* 0x00000000fffff984 */ /* 0x000fe20000000800 */
[----:B------:R-:W-:Y:S01]  /*1f9c0*/  @!P1 LDGSTS.E.BYPASS.LTC128B.128 [R235+0x10000], desc[UR6][R222.64+0x80] ;  /* 0x10000080deeb9fae */ /* 0x000fe2000b981a06 */
[-C--:B------:R-:W-:Y:S02]  /*1f9d0*/  IADD3 R2, P0, PT, R6, R5.reuse, RZ ;  /* 0x0000000506027210 */ /* 0x080fe40007f1e0ff */
[----:B------:R-:W-:Y:S03]  /*1f9e0*/  LEA R181, R181, UR5, 0x1 ;  /* 0x00000005b5b57c11 */ /* 0x000fe6000f8e08ff */
[----:B------:R-:W-:Y:S01]  /*1f9f0*/  @P1 STS.128 [R235+0x10000], RZ ;  /* 0x010000ffeb001388 */ /* 0x000fe20000000c00 */
[-C--:B------:R-:W-:Y:S02]  /*1fa00*/  IADD3.X R3, PT, PT, R7, R8.reuse, RZ, P0, !PT ;  /* 0x0000000807037210 */ /* 0x080fe400007fe4ff */
[-C--:B------:R-:W-:Y:S03]  /*1fa10*/  IADD3 R10, P0, PT, R2, R5.reuse, RZ ;  /* 0x00000005020a7210 */ /* 0x080fe60007f1e0ff */
[----:B------:R-:W-:Y:S01]  /*1fa20*/  @!PT LDS RZ, [RZ] ;  /* 0x00000000fffff984 */ /* 0x000fe20000000800 */
[----:B------:R-:W-:Y:S01]  /*1fa30*/  @!PT LDS RZ, [RZ] ;  /* 0x00000000fffff984 */ /* 0x000fe20000000800 */
[----:B------:R-:W-:Y:S01]  /*1fa40*/  @!PT LDS RZ, [RZ] ;  /* 0x00000000fffff984 */ /* 0x000fe20000000800 */
[----:B------:R-:W-:Y:S01]  /*1fa50*/  @!P2 LDGSTS.E.BYPASS.LTC128B.128 [R235+0xc800], desc[UR6][R6.64] ;  /* 0x0c80000006ebafae */ /* 0x000fe2000b981a06 */
[----:B------:R-:W-:Y:S02]  /*1fa60*/  IADD3 R215, PT, PT, R180, UR5, RZ ;  /* 0x00000005b4d77c10 */ /* 0x000fe4000fffe0ff */
[-C--:B------:R-:W-:Y:S03]  /*1fa70*/  IADD3.X R11, PT, PT, R3, R8.reuse, RZ, P0, !PT ;  /* 0x00000008030b7210 */ /* 0x080fe600007fe4ff */
[----:B------:R-:W-:Y:S01]  /*1fa80*/  @P2 STS.128 [R235+0xc800], RZ ;  /* 0x00c800ffeb002388 */ /* 0x000fe20000000c00 */
[-C--:B------:R-:W-:Y:S02]  /*1fa90*/  IADD3 R12, P0, PT, R10, R5.reuse, RZ ;  /* 0x000000050a0c7210 */ /* 0x080fe40007f1e0ff */
[----:B------:R-:W-:Y:S03]  /*1faa0*/  IADD3 R227, PT, PT, R227, -0x1, RZ ;  /* 0xffffffffe3e37810 */ /* 0x000fe60007ffe0ff */
[----:B------:R-:W-:Y:S01]  /*1fab0*/  @!PT LDS RZ, [RZ] ;  /* 0x00000000fffff984 */ /* 0x000fe20000000800 */
[----:B------:R-:W-:Y:S01]  /*1fac0*/  @!PT LDS RZ, [RZ] ;  /* 0x00000000fffff984 */ /* 0x000fe20000000800 */
[----:B------:R-:W-:Y:S01]  /*1fad0*/  @!PT LDS RZ, [RZ] ;  /* 0x00000000fffff984 */ /* 0x000fe20000000800 */
[----:B------:R1:W-:Y:S01]  /*1fae0*/  @!P1 LDGSTS.E.BYPASS.LTC128B.128 [R235+0x10800], desc[UR6][R6.64+0x80] ;  /* 0x1080008006eb9fae */ /* 0x0003e2000b981a06 */
[----:B------:R-:W-:Y:S02]  /*1faf0*/  IADD3.X R13, PT, PT, R11, R8, RZ, P0, !PT ;  /* 0x000000080b0d7210 */ /* 0x000fe400007fe4ff */
[----:B------:R-:W-:Y:S03]  /*1fb00*/  ISETP.GT.AND P4, PT, R227, R216, PT ;  /* 0x000000d8e300720c */ /* 0x000fe60003f84270 */
        /* <DEDUP_REMOVED lines=37> */
[----:B------:R-:W-:Y:S03]  /*1fd60*/  LOP3.LUT P0, RZ, R139, 0x2, RZ, 0xc0, !PT ;  /* 0x000000028bff7812 */ /* 0x000fe6000780c0ff */
        /* <DEDUP_REMOVED lines=33> */
[----:B------:R-:W-:Y:S01]  /*1ff80*/  LDSM.16.M88.4 R64, [R181] ;  /* 0x00000000b540783b */ /* 0x000fe20000000200 */
[C---:B-1----:R-:W-:Y:S02]  /*1ff90*/  IADD3 R3, PT, PT, R215.reuse, R214, RZ ;  /* 0x000000d6d7037210 */ /* 0x042fe40007ffe0ff */
[----:B------:R-:W-:Y:S03]  /*1ffa0*/  SEL R2, R210, 0xffffffc0, !P0 ;  /* 0xffffffc0d2027807 */ /* 0x000fe60004000000 */
[----:B------:R-:W2:Y:S01]  /*1ffb0*/  LDSM.16.M88.4 R8, [R180+UR5+0x4000] ;  /* 0x00400005b408783b */ /* 0x000ea20008000200 */
[----:B------:R-:W-:Y:S02]  /*1ffc0*/  IADD3 R201, PT, PT, R2, R181, RZ ;  /* 0x000000b502c97210 */ /* 0x000fe40007ffe0ff */
[----:B------:R-:W-:Y:S03]  /*1ffd0*/  IADD3 R215, PT, PT, R215, R2, RZ ;  /* 0x00000002d7d77210 */ /* 0x000fe60007ffe0ff */
[----:B------:R-:W1:Y:S01]  /*1ffe0*/  LDSM.16.M88.4 R16, [R180+UR5+0x4800] ;  /* 0x00480005b410783b */ /* 0x000e620008000200 */
[C---:B------:R-:W-:Y:S02]  /*1fff0*/  IADD3 R200, PT, PT, R214.reuse, R201, RZ ;  /* 0x000000c9d6c87210 */ /* 0x040fe40007ffe0ff */
[----:B------:R-:W-:Y:S03]  /*20000*/  IADD3 R2, PT, PT, R214, R215, RZ ;  /* 0x000000d7d6027210 */ /* 0x000fe60007ffe0ff */
[----:B------:R-:W5:Y:S06]  /*20010*/  LDSM.16.M88.4 R24, [R180+UR5+0x5000] ;  /* 0x00500005b418783b */ /* 0x000f6c0008000200 */
[----:B------:R-:W0:Y:S06]  /*20020*/  LDGDEPBAR ;  /* 0x00000000000079af */ /* 0x000e2c0000000000 */
[----:B------:R-:W3:Y:S06]  /*20030*/  LDSM.16.M88.4 R32, [R180+UR5+0x5800] ;  /* 0x00580005b420783b */ /* 0x000eec0008000200 */
[----:B------:R-:W4:Y:S06]  /*20040*/  LDSM.16.M88.4 R40, [R180+UR5+0x6000] ;  /* 0x00600005b428783b */ /* 0x000f2c0008000200 */
[----:B------:R-:W4:Y:S01]  /*20050*/  LDSM.16.M88.4 R48, [R180+UR5+0x6800] ;  /* 0x00680005b430783b */ /* 0x000f220008000200 */
[C---:B--2---:R-:W-:Y:S05]  /*20060*/  HMMA.16816.F32 R4, R64.reuse, R8, RZ ;  /* 0x000000084004723c */ /* 0x044fea00000018ff */
[----:B------:R-:W2:Y:S06]  /*20070*/  LDSM.16.M88.4 R56, [R180+UR5+0x7000] ;  /* 0x00700005b438783b */ /* 0x000eac0008000200 */
[----:B------:R-:W2:Y:S01]  /*20080*/  LDSM.16.M88.4 R132, [R180+UR5+0x7800] ;  /* 0x00780005b484783b */ /* 0x000ea20008000200 */
[C---:B------:R-:W-:Y:S05]  /*20090*/  HMMA.16816.F32 R8, R64.reuse, R10, RZ ;  /* 0x0000000a4008723c */ /* 0x040fea00000018ff */
[----:B------:R-:W-:Y:S03]  /*200a0*/  LDSM.16.M88.4 R140, [R136] ;  /* 0x00000000888c783b */ /* 0x000fe60000000200 */
[C---:B-1----:R-:W-:Y:S03]  /*200b0*/  HMMA.16816.F32 R12, R64.reuse, R16, RZ ;  /* 0x00000010400c723c */ /* 0x042fe600000018ff */
[----:B------:R-:W1:Y:S05]  /*200c0*/  LDSM.16.M88.4 R144, [R3+0x4000] ;  /* 0x004000000390783b */ /* 0x000e6a0000000200 */
[C---:B------:R-:W-:Y:S01]  /*200d0*/  HMMA.16816.F32 R16, R64.reuse, R18, RZ ;  /* 0x000000124010723c */ /* 0x040fe200000018ff */
[----:B------:R-:W1:Y:S06]  /*200e0*/  LDSM.16.M88.4 R148, [R3+0x4800] ;  /* 0x004800000394783b */ /* 0x000e6c0000000200 */
[----:B------:R-:W1:Y:S01]  /*200f0*/  LDSM.16.M88.4 R152, [R3+0x5000] ;  /* 0x005000000398783b */ /* 0x000e620000000200 */
[C---:B-----5:R-:W-:Y:S05]  /*20100*/  HMMA.16816.F32 R20, R64.reuse, R24, RZ ;  /* 0x000000184014723c */ /* 0x060fea00000018ff */
[----:B------:R-:W-:Y:S03]  /*20110*/  LDSM.16.M88.4 R156, [R3+0x6800] ;  /* 0x00680000039c783b */ /* 0x000fe60000000200 */
[C---:B------:R-:W-:Y:S03]  /*20120*/  HMMA.16816.F32 R24, R64.reuse, R26, RZ ;  /* 0x0000001a4018723c */ /* 0x040fe600000018ff */
[----:B------:R-:W-:Y:S05]  /*20130*/  LDSM.16.M88.4 R160, [R3+0x7000] ;  /* 0x0070000003a0783b */ /* 0x000fea0000000200 */
[C---:B---3--:R-:W-:Y:S01]  /*20140*/  HMMA.16816.F32 R28, R64.reuse, R32, RZ ;  /* 0x00000020401c723c */ /* 0x048fe200000018ff */
[----:B------:R-:W-:Y:S06]  /*20150*/  LDSM.16.M88.4 R164, [R201] ;  /* 0x00000000c9a4783b */ /* 0x000fec0000000200 */
[----:B------:R-:W-:Y:S01]  /*20160*/  LDSM.16.M88.4 R168, [R215+0x4000] ;  /* 0x00400000d7a8783b */ /* 0x000fe20000000200 */
[C---:B------:R-:W-:Y:S05]  /*20170*/  HMMA.16816.F32 R32, R64.reuse, R34, RZ ;  /* 0x000000224020723c */ /* 0x040fea00000018ff */
[----:B------:R-:W-:Y:S03]  /*20180*/  LDSM.16.M88.4 R172, [R215+0x4800] ;  /* 0x00480000d7ac783b */ /* 0x000fe60000000200 */
[C---:B----4-:R-:W-:Y:S03]  /*20190*/  HMMA.16816.F32 R36, R64.reuse, R40, RZ ;  /* 0x000000284024723c */ /* 0x050fe600000018ff */
[----:B------:R-:W-:Y:S05]  /*201a0*/  LDSM.16.M88.4 R176, [R215+0x5000] ;  /* 0x00500000d7b0783b */ /* 0x000fea0000000200 */
[C---:B------:R-:W-:Y:S01]  /*201b0*/  HMMA.16816.F32 R40, R64.reuse, R42, RZ ;  /* 0x0000002a4028723c */ /* 0x040fe200000018ff */
[----:B------:R-:W-:Y:S06]  /*201c0*/  LDSM.16.M88.4 R184, [R215+0x9800] ;  /* 0x00980000d7b8783b */ /* 0x000fec0000000200 */
[----:B------:R-:W-:Y:S01]  /*201d0*/  LDSM.16.M88.4 R188, [R215+0xa000] ;  /* 0x00a00000d7bc783b */ /* 0x000fe20000000200 */
[C---:B------:R-:W-:Y:S05]  /*201e0*/  HMMA.16816.F32 R44, R64.reuse, R48, RZ ;  /* 0x00000030402c723c */ /* 0x040fea00000018ff */
[----:B------:R-:W-:Y:S03]  /*201f0*/  LDSM.16.M88.4 R192, [R215+0xa800] ;  /* 0x00a80000d7c0783b */ /* 0x000fe60000000200 */
[C---:B------:R-:W-:Y:S03]  /*20200*/  HMMA.16816.F32 R48, R64.reuse, R50, RZ ;  /* 0x000000324030723c */ /* 0x040fe600000018ff */
[----:B------:R-:W-:Y:S05]  /*20210*/  LDSM.16.M88.4 R196, [R215+0xb000] ;  /* 0x00b00000d7c4783b */ /* 0x000fea0000000200 */
[C---:B--2---:R-:W-:Y:S01]  /*20220*/  HMMA.16816.F32 R52, R64.reuse, R56, RZ ;  /* 0x000000384034723c */ /* 0x044fe200000018ff */
[----:B------:R-:W-:Y:S07]  /*20230*/  LDSM.16.M88.4 R204, [R2+0x8000] ;  /* 0x0080000002cc783b */ /* 0x000fee0000000200 */
        /* <DEDUP_REMOVED lines=23> */
[C---:B------:R-:W-:Y:S01]  /*203b0*/  HMMA.16816.F32 R56, R140.reuse, R162, R56 ;  /* 0x000000a28c38723c */ /* 0x040fe20000001838 */
[----:B------:R-:W-:Y:S07]  /*203c0*/  LDSM.16.M88.4 R160, [R2+0x5000] ;  /* 0x0050000002a0783b */ /* 0x000fee0000000200 */
[C---:B---3--:R-:W-:Y:S08]  /*203d0*/  HMMA.16816.F32 R60, R140.reuse, R148, R60 ;  /* 0x000000948c3c723c */ /* 0x048ff0000000183c */
[----:B------:R-:W-:Y:S01]  /*203e0*/  HMMA.16816.F32 R64, R140, R150, R64 ;  /* 0x000000968c40723c */ /* 0x000fe20000001840 */
[----:B------:R-:W3:Y:S06]  /*203f0*/  LDSM.16.M88.4 R140, [R215+0x7000] ;  /* 0x00700000d78c783b */ /* 0x000eec0000000200 */
[----:B------:R-:W5:Y:S01]  /*20400*/  LDSM.16.M88.4 R148, [R215+0x7800] ;  /* 0x00780000d794783b */ /* 0x000f620000000200 */
        /* <DEDUP_REMOVED lines=14> */
[----:B------:R-:W2:Y:S07]  /*204f0*/  LDSM.16.M88.4 R132, [R200] ;  /* 0x00000000c884783b */ /* 0x000eae0000000200 */
[C---:B-1----:R-:W-:Y:S08]  /*20500*/  HMMA.16816.F32 R44, R164.reuse, R144, R44 ;  /* 0x00000090a42c723c */ /* 0x042ff0000000182c */
[C---:B------:R-:W-:Y:S01]  /*20510*/  HMMA.16816.F32 R48, R164.reuse, R146, R48 ;  /* 0x00000092a430723c */ /* 0x040fe20000001830 */
[----:B------:R-:W1:Y:S07]  /*20520*/  LDSM.16.M88.4 R144, [R2+0x6800] ;  /* 0x006800000290783b */ /* 0x000e6e0000000200 */
[C---:B---3--:R-:W-:Y:S08]  /*20530*/  HMMA.16816.F32 R52, R164.reuse, R140, R52 ;  /* 0x0000008ca434723c */ /* 0x048ff00000001834 */
[C---:B------:R-:W-:Y:S01]  /*20540*/  HMMA.16816.F32 R56, R164.reuse, R142, R56 ;  /* 0x0000008ea438723c */ /* 0x040fe20000001838 */
[----:B------:R-:W3:Y:S07]  /*20550*/  LDSM.16.M88.4 R140, [R2+0x7000] ;  /* 0x00700000028c783b */ /* 0x000eee0000000200 */
[C---:B-----5:R-:W-:Y:S08]  /*20560*/  HMMA.16816.F32 R60, R164.reuse, R148, R60 ;  /* 0x00000094a43c723c */ /* 0x060ff0000000183c */
[----:B------:R-:W-:Y:S01]  /*20570*/  HMMA.16816.F32 R64, R164, R150, R64 ;  /* 0x00000096a440723c */ /* 0x000fe20000001840 */
[----:B------:R-:W4:Y:S06]  /*20580*/  LDSM.16.M88.4 R148, [R2+0x7800] ;  /* 0x007800000294783b */ /* 0x000f2c0000000200 */
[----:B------:R-:W-:Y:S01]  /*20590*/  LDSM.16.M88.4 R164, [R180+UR5+0xa000] ;  /* 0x00a00005b4a4783b */ /* 0x000fe20008000200 */
[C---:B--2---:R-:W-:Y:S08]  /*205a0*/  HMMA.16816.F32 R4, R132.reuse, R152, R4 ;  /* 0x000000988404723c */ /* 0x044ff00000001804 */
[C---:B------:R-:W-:Y:S01]  /*205b0*/  HMMA.16816.F32 R8, R132.reuse, R154, R8 ;  /* 0x0000009a8408723c */ /* 0x040fe20000001808 */
[----:B------:R-:W-:Y:S07]  /*205c0*/  LDSM.16.M88.4 R152, [R181+0x2000] ;  /* 0x00200000b598783b */ /* 0x000fee0000000200 */
[C---:B------:R-:W-:Y:S08]  /*205d0*/  HMMA.16816.F32 R12, R132.reuse, R156, R12 ;  /* 0x0000009c840c723c */ /* 0x040ff0000000180c */
[C---:B------:R-:W-:Y:S01]  /*205e0*/  HMMA.16816.F32 R16, R132.reuse, R158, R16 ;  /* 0x0000009e8410723c */ /* 0x040fe20000001810 */
[----:B------:R-:W2:Y:S07]  /*205f0*/  LDSM.16.M88.4 R156, [R180+UR5+0x8000] ;  /* 0x00800005b49c783b */ /* 0x000eae0008000200 */
        /* <DEDUP_REMOVED lines=9> */
[C---:B-1----:R-:W-:Y:S08]  /*20690*/  HMMA.16816.F32 R44, R132.reuse, R144, R44 ;  /* 0x00000090842c723c */ /* 0x042ff0000000182c */
[C---:B------:R-:W-:Y:S01]  /*206a0*/  HMMA.16816.F32 R48, R132.reuse, R146, R48 ;  /* 0x000000928430723c */ /* 0x040fe20000001830 */
[----:B------:R-:W1:Y:S07]  /*206b0*/  LDSM.16.M88.4 R144, [R180+UR5+0x9000] ;  /* 0x00900005b490783b */ /* 0x000e6e0008000200 */
[C---:B---3--:R-:W-:Y:S08]  /*206c0*/  HMMA.16816.F32 R52, R132.reuse, R140, R52 ;  /* 0x0000008c8434723c */ /* 0x048ff00000001834 */
[C---:B------:R-:W-:Y:S01]  /*206d0*/  HMMA.16816.F32 R56, R132.reuse, R142, R56 ;  /* 0x0000008e8438723c */ /* 0x040fe20000001838 */
[----:B------:R-:W3:Y:S06]  /*206e0*/  LDSM.16.M88.4 R140, [R180+UR5+0x9800] ;  /* 0x00980005b48c783b */ /* 0x000eec0008000200 */
[----:B------:R-:W-:Y:S01]  /*206f0*/  LDSM.16.M88.4 R180, [R215+0x9000] ;  /* 0x00900000d7b4783b */ /* 0x000fe20000000200 */
[C---:B----4-:R-:W-:Y:S08]  /*20700*/  HMMA.16816.F32 R60, R132.reuse, R148, R60 ;  /* 0x00000094843c723c */ /* 0x050ff0000000183c */
[----:B------:R-:W-:Y:S01]  /*20710*/  HMMA.16816.F32 R64, R132, R150, R64 ;  /* 0x000000968440723c */ /* 0x000fe20000001840 */
[----:B------:R-:W-:Y:S06]  /*20720*/  LDSM.16.M88.4 R132, [R136+0x2000] ;  /* 0x002000008884783b */ /* 0x000fec0000000200 */
[----:B------:R-:W4:Y:S01]  /*20730*/  LDSM.16.M88.4 R148, [R3+0x8000] ;  /* 0x008000000394783b */ /* 0x000f220000000200 */
[C---:B--2---:R-:W-:Y:S08]  /*20740*/  HMMA.16816.F32 R4, R152.reuse, R156, R4 ;  /* 0x0000009c9804723c */ /* 0x044ff00000001804 */
[C---:B------:R-:W-:Y:S01]  /*20750*/  HMMA.16816.F32 R8, R152.reuse, R158, R8 ;  /* 0x0000009e9808723c */ /* 0x040fe20000001808 */
[----:B------:R-:W2:Y:S07]  /*20760*/  LDSM.16.M88.4 R156, [R3+0x8800] ;  /* 0x00880000039c783b */ /* 0x000eae0000000200 */
[C---:B-----5:R-:W-:Y:S08]  /*20770*/  HMMA.16816.F32 R12, R152.reuse, R160, R12 ;  /* 0x000000a0980c723c */ /* 0x060ff0000000180c */
[C---:B------:R-:W-:Y:S01]  /*20780*/  HMMA.16816.F32 R16, R152.reuse, R162, R16 ;  /* 0x000000a29810723c */ /* 0x040fe20000001810 */
[----:B------:R-:W-:Y:S07]  /*20790*/  LDSM.16.M88.4 R160, [R3+0xa800] ;  /* 0x00a8000003a0783b */ /* 0x000fee0000000200 */
        /* <DEDUP_REMOVED lines=23> */
[C---:B--2---:R-:W-:Y:S08]  /*20910*/  HMMA.16816.F32 R12, R132.reuse, R156, R12 ;  /* 0x0000009c840c723c */ /* 0x044ff0000000180c */
[C---:B------:R-:W-:Y:S01]  /*20920*/  HMMA.16816.F32 R16, R132.reuse, R158, R16 ;  /* 0x0000009e8410723c */ /* 0x040fe20000001810 */
[----:B------:R-:W2:Y:S07]  /*20930*/  LDSM.16.M88.4 R156, [R215+0xb800] ;  /* 0x00b80000d79c783b */ /* 0x000eae0000000200 */
        /* <DEDUP_REMOVED lines=12> */
[----:B------:R-:W1:Y:S07]  /*20a00*/  LDSM.16.M88.4 R132, [R2+0x8800] ;  /* 0x008800000284783b */ /* 0x000e6e0000000200 */
        /* <DEDUP_REMOVED lines=14> */
[C---:B--2---:R-:W-:Y:S08]  /*20af0*/  HMMA.16816.F32 R60, R172.reuse, R156, R60 ;  /* 0x0000009cac3c723c */ /* 0x044ff0000000183c */
[----:B------:R-:W-:Y:S08]  /*20b00*/  HMMA.16816.F32 R64, R172, R158, R64 ;  /* 0x0000009eac40723c */ /* 0x000ff00000001840 */
[C---:B------:R-:W-:Y:S08]  /*20b10*/  HMMA.16816.F32 R4, R200.reuse, R204, R4 ;  /* 0x000000ccc804723c */ /* 0x040ff00000001804 */
[C---:B------:R-:W-:Y:S08]  /*20b20*/  HMMA.16816.F32 R8, R200.reuse, R206, R8 ;  /* 0x000000cec808723c */ /* 0x040ff00000001808 */
[C---:B-1----:R-:W-:Y:S03]  /*20b30*/  HMMA.16816.F32 R12, R200.reuse, R132, R12 ;  /* 0x00000084c80c723c */ /* 0x042fe6000000180c */
        /* <DEDUP_REMOVED lines=226> */
.L_x_1865:
        /* <DEDUP_REMOVED lines=97> */
.L_x_1864:
        /* <DEDUP_REMOVED lines=76> */
[----:B------:R-:W-:Y:S01]  /*22430*/  FMUL.FTZ R11, R0, R127 ;  /* 0x0000007f000b7220 */ /* 0x000fe20000410000 */
        /* <DEDUP_REMOVED lines=59> */
[--C-:B------:R-:W-:Y:S01]  /*227f0*/  FFMA.FTZ R166, R166, UR4, -R152.reuse ;  /* 0x00000004a6a67c23 */ /* 0x100fe20008010898 */
        /* <DEDUP_REMOVED lines=11> */
[----:B------:R-:W-:Y:S01]  /*228b0*/  FFMA.FTZ R193, R193, UR4, -R150 ;  /* 0x00000004c1c17c23 */ /* 0x000fe20008010896 */
        /* <DEDUP_REMOVED lines=48> */
[----:B------:R-:W-:Y:S01]  /*22bc0*/  FFMA.FTZ R170, R243, UR4, -R152 ;  /* 0x00000004f3aa7c23 */ /* 0x000fe20008010898 */
[----:B------:R-:W-:Y:S01]  /*22bd0*/  FFMA.FTZ R172, R215, UR4, -R150 ;  /* 0x00000004d7ac7c23 */ /* 0x000fe20008010896 */
[C---:B--2---:R-:W-:Y:S04]  /*22be0*/  HMMA.16816.F32 R28, R128.reuse, R36, R28 ;  /* 0x00000024801c723c */ /* 0x044fe8000000181c */
[----:B------:R-:W1:Y:S01]  /*22bf0*/  MUFU.EX2 R105, R105 ;  /* 0x0000006900697308 */ /* 0x000e620000000800 */
[C---:B------:R-:W-:Y:S01]  /*22c00*/  FMUL.FTZ R36, R2.reuse, R96 ;  /* 0x0000006002247220 */ /* 0x040fe20000410000 */
[----:B------:R-:W-:Y:S01]  /*22c10*/  FMUL.FTZ R37, R2, R97 ;  /* 0x0000006102257220 */ /* 0x000fe20000410000 */
[--C-:B------:R-:W-:Y:S01]  /*22c20*/  FFMA.FTZ R96, R182, UR4, -R152.reuse ;  /* 0x00000004b6607c23 */ /* 0x100fe20008010898 */
[----:B------:R-:W-:Y:S01]  /*22c30*/  FFMA.FTZ R97, R180, UR4, -R152 ;  /* 0x00000004b4617c23 */ /* 0x000fe20008010898 */
[--C-:B------:R-:W-:Y:S01]  /*22c40*/  FFMA.FTZ R176, R205, UR4, -R150.reuse ;  /* 0x00000004cdb07c23 */ /* 0x100fe20008010896 */
[C---:B------:R-:W-:Y:S04]  /*22c50*/  HMMA.16816.F32 R32, R128.reuse, R38, R32 ;  /* 0x000000268020723c */ /* 0x040fe80000001820 */
[----:B------:R-:W-:Y:S01]  /*22c60*/  MUFU.EX2 R107, R107 ;  /* 0x0000006b006b7308 */ /* 0x000fe20000000800 */
[C---:B------:R-:W-:Y:S01]  /*22c70*/  FMUL.FTZ R38, R0.reuse, R98 ;  /* 0x0000006200267220 */ /* 0x040fe20000410000 */
[----:B------:R-:W-:Y:S01]  /*22c80*/  FMUL.FTZ R39, R0, R99 ;  /* 0x0000006300277220 */ /* 0x000fe20000410000 */
[--C-:B------:R-:W-:Y:S01]  /*22c90*/  FFMA.FTZ R99, R178, UR4, -R150.reuse ;  /* 0x00000004b2637c23 */ /* 0x100fe20008010896 */
[----:B------:R-:W-:Y:S01]  /*22ca0*/  FFMA.FTZ R98, R174, UR4, -R150 ;  /* 0x00000004ae627c23 */ /* 0x000fe20008010896 */
        /* <DEDUP_REMOVED lines=8> */
[--C-:B------:R-:W-:Y:S03]  /*22d30*/  FFMA.FTZ R182, R189, UR4, -R152.reuse ;  /* 0x00000004bdb67c23 */ /* 0x100fe60008010898 */
        /* <DEDUP_REMOVED lines=22> */
[----:B------:R-:W-:Y:S01]  /*22ea0*/  ISETP.GT.AND P1, PT, R227, R216, PT ;  /* 0x000000d8e300720c */ /* 0x000fe20003f24270 */
        /* <DEDUP_REMOVED lines=297> */
.L_x_1862:
        /* <DEDUP_REMOVED lines=106> */
[----:B------:R-:W-:Y:S01]  /*247e0*/  STS.64 [R9], R124 ;  /* 0x0000007c09007388 */ /* 0x000fe20000000a00 */
[----:B------:R-:W-:Y:S01]  /*247f0*/  FSETP.NE.FTZ.AND P4, PT, R4, RZ, PT ;  /* 0x000000ff0400720b */ /* 0x000fe20003f95000 */
[C---:B------:R-:W-:Y:S01]  /*24800*/  FMUL.FTZ R96, R10.reuse, R96 ;  /* 0x000000600a607220 */ /* 0x040fe20000410000 */
[----:B------:R-:W-:Y:S01]  /*24810*/  ISETP.GE.AND P5, PT, R11, R134, PT ;  /* 0x000000860b00720c */ /* 0x000fe20003fa6270 */
        /* <DEDUP_REMOVED lines=20> */
[----:B------:R-:W1:Y:S01]  /*24960*/  @P4 MUFU.LG2 R4, R4 ;  /* 0x0000000400044308 */ /* 0x000e620000000c00 */
[----:B------:R-:W-:Y:S01]  /*24970*/  LEA R133, R208, R133, 0x2 ;  /* 0x00000085d0857211 */ /* 0x000fe200078e10ff */
[----:B------:R-:W-:Y:S04]  /*24980*/  STS.64 [R13+0x800], R118 ;  /* 0x000800760d007388 */ /* 0x000fe80000000a00 */
[----:B------:R-:W-:Y:S01]  /*24990*/  STS.64 [R6], R112 ;  /* 0x0000007006007388 */ /* 0x000fe20000000a00 */
[----:B------:R-:W3:Y:S01]  /*249a0*/  LDC R7, c[0x0][0x3e0] ;  /* 0x0000f800ff077b82 */ /* 0x000ee20000000800 */
[----:B------:R-:W2:Y:S02]  /*249b0*/  @P3 MUFU.LG2 R5, R5 ;  /* 0x0000000500053308 */ /* 0x000ea40000000c00 */
[----:B------:R-:W-:Y:S04]  /*249c0*/  STS.64 [R6+0x800], R114 ;  /* 0x0008007206007388 */ /* 0x000fe80000000a00 */
[----:B------:R-:W-:Y:S01]  /*249d0*/  STS.64 [R14], R108 ;  /* 0x0000006c0e007388 */ /* 0x000fe20000000a00 */
[----:B------:R-:W4:Y:S03]  /*249e0*/  @P4 LDC R15, c[0x0][0x458] ;  /* 0x00011600ff0f4b82 */ /* 0x000f260000000800 */
        /* <DEDUP_REMOVED lines=9> */
[----:B------:R-:W-:Y:S04]  /*24a80*/  STS.64 [R9+0x4000], R92 ;  /* 0x0040005c09007388 */ /* 0x000fe80000000a00 */
[----:B------:R-:W-:Y:S04]  /*24a90*/  STS.64 [R9+0x4800], R94 ;  /* 0x0048005e09007388 */ /* 0x000fe80000000a00 */
[----:B------:R-:W-:Y:S04]  /*24aa0*/  STS.64 [R12+0x4000], R88 ;  /* 0x004000580c007388 */ /* 0x000fe80000000a00 */
[----:B------:R-:W-:Y:S04]  /*24ab0*/  STS.64 [R12+0x4800], R90 ;  /* 0x0048005a0c007388 */ /* 0x000fe80000000a00 */
[----:B------:R-:W-:Y:S04]  /*24ac0*/  STS.64 [R13+0x4000], R84 ;  /* 0x004000540d007388 */ /* 0x000fe80000000a00 */
[----:B------:R-:W-:Y:S01]  /*24ad0*/  STS.64 [R13+0x4800], R86 ;  /* 0x004800560d007388 */ /* 0x000fe20000000a00 */
[----:B-----5:R-:W-:-:S03]  /*24ae0*/  IADD3 R8, PT, PT, -R219, RZ, RZ ;  /* 0x000000ffdb087210 */ /* 0x020fc60007ffe1ff */
[----:B------:R5:W-:Y:S04]  /*24af0*/  STS.64 [R6+0x4000], R80 ;  /* 0x0040005006007388 */ /* 0x000be80000000a00 */
[----:B------:R-:W-:Y:S01]  /*24b00*/  STS.64 [R6+0x4800], R82 ;  /* 0x0048005206007388 */ /* 0x000fe20000000a00 */
[----:B---3--:R-:W-:-:S03]  /*24b10*/  IMAD R8, R7, R8, UR9 ;  /* 0x0000000907087e24 */ /* 0x008fc6000f8e0208 */
[----:B------:R3:W-:Y:S01]  /*24b20*/  STS.64 [R14+0x4000], R76 ;  /* 0x0040004c0e007388 */ /* 0x0007e20000000a00 */
[----:B------:R-:W-:Y:S02]  /*24b30*/  IMAD R8, R10, R7, R8 ;  /* 0x000000070a087224 */ /* 0x000fe400078e0208 */
[----:B-1----:R-:W-:Y:S01]  /*24b40*/  @P4 FMUL.FTZ R7, R4, 0.69314718246459960938 ;  /* 0x3f31721804074820 */ /* 0x002fe20000410000 */
[----:B--2---:R-:W-:Y:S01]  /*24b50*/  @P3 FMUL.FTZ R4, R5, 0.69314718246459960938 ;  /* 0x3f31721805043820 */ /* 0x004fe20000410000 */
[----:B------:R-:W-:Y:S04]  /*24b60*/  STS.64 [R14+0x4800], R78 ;  /* 0x0048004e0e007388 */ /* 0x000fe80000000a00 */
[----:B------:R1:W-:Y:S04]  /*24b70*/  STS.64 [R16+0x4000], R72 ;  /* 0x0040004810007388 */ /* 0x0003e80000000a00 */
[----:B------:R-:W-:Y:S04]  /*24b80*/  STS.64 [R16+0x4800], R74 ;  /* 0x0048004a10007388 */ /* 0x000fe80000000a00 */
[----:B------:R2:W-:Y:S01]  /*24b90*/  STS.64 [R211+0x4000], R68 ;  /* 0x00400044d3007388 */ /* 0x0005e20000000a00 */
[----:B-----5:R-:W-:-:S03]  /*24ba0*/  MOV R80, 0xff800000 ;  /* 0xff80000000507802 */ /* 0x020fc60000000f00 */
[----:B------:R2:W-:Y:S01]  /*24bb0*/  STS.64 [R211+0x4800], R70 ;  /* 0x00480046d3007388 */ /* 0x0005e20000000a00 */
[----:B----4-:R-:W-:Y:S01]  /*24bc0*/  @P4 FFMA.FTZ R80, R132, R15, R7 ;  /* 0x0000000f84504223 */ /* 0x010fe20000010007 */
[----:B------:R-:W-:Y:S01]  /*24bd0*/  BAR.SYNC.DEFER_BLOCKING 0x0 ;  /* 0x0000000000007b1d */ /* 0x000fe20000010000 */
[----:B---3--:R-:W-:Y:S01]  /*24be0*/  MOV R76, 0xff800000 ;  /* 0xff800000004c7802 */ /* 0x008fe20000000f00 */
[----:B------:R-:W-:Y:S02]  /*24bf0*/  IMAD R77, R8, R11, UR8 ;  /* 0x00000008084d7e24 */ /* 0x000fe4000f8e020b */
[----:B------:R-:W-:Y:S01]  /*24c00*/  @P3 FFMA.FTZ R76, R3, R18, R4 ;  /* 0x00000012034c3223 */ /* 0x000fe20000010004 */
[----:B------:R-:W-:Y:S02]  /*24c10*/  IADD3 R3, PT, PT, R139, 0x28, RZ ;  /* 0x000000288b037810 */ /* 0x000fe40007ffe0ff */
[----:B-1----:R-:W-:Y:S01]  /*24c20*/  LOP3.LUT R73, R138, 0x1f80, RZ, 0xc0, !PT ;  /* 0x00001f808a497812 */ /* 0x002fe200078ec0ff */
[----:B--2---:R-:W-:Y:S01]  /*24c30*/  IMAD R68, R77, UR4, RZ ;  /* 0x000000044d447c24 */ /* 0x004fe2000f8e02ff */
        /* <DEDUP_REMOVED lines=28> */
.L_x_1868:
[----:B------:R-:W-:Y:S05]  /*24e00*/  BSYNC.RECONVERGENT B0 ;  /* 0x0000000000007941 */ /* 0x000fea0003800200 */
.L_x_1867:
        /* <DEDUP_REMOVED lines=18> */
.L_x_1870:
[----:B------:R-:W-:Y:S05]  /*24f30*/  BSYNC.RECONVERGENT B0 ;  /* 0x0000000000007941 */ /* 0x000fea0003800200 */
.L_x_1869:
        /* <DEDUP_REMOVED lines=17> */
.L_x_1872:
[----:B------:R-:W-:Y:S05]  /*25050*/  BSYNC.RECONVERGENT B0 ;  /* 0x0000000000007941 */ /* 0x000fea0003800200 */
.L_x_1871:
        /* <DEDUP_REMOVED lines=16> */
.L_x_1874:
[----:B------:R-:W-:Y:S05]  /*25160*/  BSYNC.RECONVERGENT B0 ;  /* 0x0000000000007941 */ /* 0x000fea0003800200 */
.L_x_1873:
        /* <DEDUP_REMOVED lines=13> */
.L_x_1876:
[----:B------:R-:W-:Y:S05]  /*25240*/  BSYNC.RECONVERGENT B0 ;  /* 0x0000000000007941 */ /* 0x000fea0003800200 */
.L_x_1875:
        /* <DEDUP_REMOVED lines=13> */
.L_x_1878:
[----:B------:R-:W-:Y:S05]  /*25320*/  BSYNC.RECONVERGENT B0 ;  /* 0x0000000000007941 */ /* 0x000fea0003800200 */
.L_x_1877:
        /* <DEDUP_REMOVED lines=13> */
.L_x_1880:
[----:B------:R-:W-:Y:S05]  /*25400*/  BSYNC.RECONVERGENT B0 ;  /* 0x0000000000007941 */ /* 0x000fea0003800200 */
.L_x_1879:
        /* <DEDUP_REMOVED lines=13> */
.L_x_1882:
[----:B------:R-:W-:Y:S05]  /*254e0*/  BSYNC.RECONVERGENT B0 ;  /* 0x0000000000007941 */ /* 0x000fea0003800200 */
.L_x_1881:
        /* <DEDUP_REMOVED lines=14> */
.L_x_1883:
        /* <DEDUP_REMOVED lines=11> */
.L_x_7217:


//--------------------- .text._ZN5flash24flash_fwd_splitkv_kernelI23Flash_fwd_kernel_traitsILi128ELi64ELi128ELi4ELb0ELb0EN7cutlass6half_tE19Flash_kernel_traitsILi128ELi64ELi128ELi4ES3_EELb1ELb0ELb0ELb1ELb1ELb0ELb0ELb0EEEvNS_16Flash_fwd_paramsE --------------------------
	.section	.text._ZN5flash24flash_fwd_splitkv_kernelI23Flash_fwd_kernel_traitsILi128ELi64ELi128ELi4ELb0ELb0EN7cutlass6half_tE19Flash_kernel_traitsILi128ELi64ELi128ELi4ES3_EELb1ELb0ELb0ELb1ELb1ELb0ELb0ELb0EEEvNS_16Flash_fwd_paramsE,"ax",@progbits
	.align	128
        .global         _ZN5flash24flash_fwd_splitkv_kernelI23Flash_fwd_kernel_traitsILi128ELi64ELi128ELi4ELb0ELb0EN7cutlass6half_tE19Flash_kernel_traitsILi128ELi64ELi128ELi4ES3_EELb1ELb0ELb0ELb1ELb1ELb0ELb0ELb0EEEvNS_16Flash_fwd_paramsE
        .type           _ZN5flash24flash_fwd_splitkv_kernelI23Flash_fwd_kernel_traitsILi128ELi64ELi128ELi4ELb0ELb0EN7cutlass6half_tE19Flash_kernel_traitsILi128ELi64ELi128ELi4ES3_EELb1ELb0ELb0ELb1ELb1ELb0ELb0ELb0EEEvNS_16Flash_fwd_paramsE,@function
        .size           _ZN5flash24flash_fwd_splitkv_kernelI23Flash_fwd_kernel_traitsILi128ELi64ELi128ELi4ELb0ELb0EN7cutlass6half_tE19Flash_kernel_traitsILi128ELi64ELi128ELi4ES3_EELb1ELb0ELb0ELb1ELb1ELb0ELb0ELb0EEEvNS_16Flash_fwd_paramsE,(.L_x_7218 - _ZN5flash24flash_fwd_splitkv_kernelI23Flash_fwd_kernel_traitsILi128ELi64ELi128ELi4ELb0ELb0EN7cutlass6half_tE19Flash_kernel_traitsILi128ELi64ELi128ELi4ES3_EELb1ELb0ELb0ELb1ELb1ELb0ELb0ELb0EEEvNS_16Flash_fwd_paramsE)
        .other          _ZN5flash24flash_fwd_splitkv_kernelI23Flash_fwd_kernel_traitsILi128ELi64ELi128ELi4ELb0ELb0EN7cutlass6half_tE19Flash_kernel_traitsILi128ELi64ELi128ELi4ES3_EELb1ELb0ELb0ELb1ELb1ELb0ELb0ELb0EEEvNS_16Flash_fwd_paramsE,@"STO_CUDA_ENTRY STV_DEFAULT"
_ZN5flash24flash_fwd_splitkv_kernelI23Flash_fwd_kernel_traitsILi128ELi64ELi128ELi4ELb0ELb0EN7cutlass6half_tE19Flash_kernel_traitsILi128ELi64ELi128ELi4ES3_EELb1ELb0ELb0ELb1ELb1ELb0ELb0ELb0EEEvNS_16Flash_fwd_paramsE:
.text._ZN5flash24flash_fwd_splitkv_kernelI23Flash_fwd_kernel_traitsILi128ELi64ELi128ELi4ELb0ELb0EN7cutlass6half_tE19Flash_kernel_traitsILi128ELi64ELi128ELi4ES3_EELb1ELb0ELb0ELb1ELb1ELb0ELb0ELb0EEEvNS_16Flash_fwd_paramsE:
[----:B------:R-:W-:Y:S08]  /*0000*/  LDC R1, c[0x0][0x37c] ;  /* 0x0000df00ff017b82 */ /* 0x000ff00000000800 */
[----:B------:R-:W1:Y:S01]  /*0010*/  LDC.64 R2, c[0x0][0x478] ;  /* 0x00011e00ff027b82 */ /* 0x000e620000000a00 */
[----:B------:R-:W2:Y:S01]  /*0020*/  S2R R18, SR_CTAID.Y ;  /* 0x0000000000127919 */ /* 0x000ea20000002600 */
[----:B------:R-:W3:Y:S01]  /*0030*/  LDCU.64 UR24, c[0x0][0x358] ;  /* 0x00006b00ff1877ac */ /* 0x000ee20008000a00 */
[----:B------:R-:W-:-:S05]  /*0040*/  IMAD.MOV.U32 R15, RZ, RZ, RZ ;  /* 0x000000ffff0f7224 */ /* 0x000fca00078e00ff */
[----:B------:R-:W4:Y:S01]  /*0050*/  LDC.64 R4, c[0x0][0x470] ;  /* 0x00011c00ff047b82 */ /* 0x000f220000000a00 */
[----:B------:R-:W3:Y:S01]  /*0060*/  S2R R21, SR_CTAID.X ;  /* 0x0000000000157919 */ /* 0x000ee20000002500 */
[----:B------:R-:W3:Y:S01]  /*0070*/  LDCU UR22, c[0x0][0x434] ;  /* 0x00008680ff1677ac */ /* 0x000ee20008000800 */
[----:B-1----:R-:W-:-:S04]  /*0080*/  ISETP.NE.U32.AND P2, PT, R2, RZ, PT ;  /* 0x000000ff0200720c */ /* 0x002fc80003f45070 */
[----:B------:R-:W-:Y:S02]  /*0090*/  ISETP.NE.AND.EX P2, PT, R3, RZ, PT, P2 ;  /* 0x000000ff0300720c */ /* 0x000fe40003f45320 */
[----:B----4-:R-:W-:-:S04]  /*00a0*/  ISETP.NE.U32.AND P0, PT, R4, RZ, PT ;  /* 0x000000ff0400720c */ /* 0x010fc80003f05070 */
[----:B------:R-:W-:-:S07]  /*00b0*/  ISETP.NE.AND.EX P0, PT, R5, RZ, PT, P0 ;  /* 0x000000ff0500720c */ /* 0x000fce0003f05300 */
[----:B------:R-:W2:Y:S08]  /*00c0*/  @P2 LDC.64 R2, c[0x0][0x478] ;  /* 0x00011e00ff022b82 */ /* 0x000eb00000000a00 */
[----:B------:R-:W1:Y:S01]  /*00d0*/  @P0 LDC.64 R4, c[0x0][0x470] ;  /* 0x00011c00ff040b82 */ /* 0x000e620000000a00 */
[----:B--2---:R-:W-:-:S07]  /*00e0*/  @P2 IMAD.WIDE.U32 R8, R18, 0x4, R2 ;  /* 0x0000000412082825 */ /* 0x004fce00078e0002 */
[----:B------:R-:W2:Y:S01]  /*00f0*/  @!P2 LDC.64 R2, c[0x0][0x438] ;  /* 0x00010e00ff02ab82 */ /* 0x000ea20000000a00 */
[----:B---3--:R3:W5:Y:S01]  /*0100*/  @P2 LDG.E R134, desc[UR24][R8.64] ;  /* 0x0000001808862981 */ /* 0x008762000c1e1900 */
[----:B-1----:R-:W-:-:S06]  /*0110*/  @P0 IMAD.WIDE.U32 R6, R18, 0x4, R4 ;  /* 0x0000000412060825 */ /* 0x002fcc00078e0004 */
[----:B------:R-:W1:Y:S01]  /*0120*/  @!P2 LDC.64 R4, c[0x0][0x488] ;  /* 0x00012200ff04ab82 */ /* 0x000e620000000a00 */
[----:B------:R-:W-:Y:S01]  /*0130*/  IMAD.SHL.U32 R135, R21, 0x40, RZ ;  /* 0x0000004015877824 */ /* 0x000fe200078e00ff */
[----:B------:R3:W5:Y:S04]  /*0140*/  @P0 LDG.E R15, desc[UR24][R6.64] ;  /* 0x00000018060f0981 */ /* 0x000768000c1e1900 */
[----:B------:R-:W-:Y:S02]  /*0150*/  ISETP.GE.AND P1, PT, R135, UR22, PT ;  /* 0x0000001687007c0c */ /* 0x000fe4000bf26270 */
[----:B-1----:R-:W-:-:S11]  /*0160*/  @!P2 ISETP.NE.U32.AND P0, PT, R4, RZ, PT ;  /* 0x000000ff0400a20c */ /* 0x002fd60003f05070 */
[----:B--23--:R-:W-:Y:S05]  /*0170*/  @P1 EXIT ;  /* 0x000000000000194d */ /* 0x00cfea0003800000 */
[----:B------:R-:W1:Y:S01]  /*0180*/  LDC R132, c[0x0][0x508] ;  /* 0x00014200ff847b82 */ /* 0x000e620000000800 */
[----:B------:R-:W-:Y:S01]  /*0190*/  @!P2 ISETP.NE.AND.EX P0, PT, R5, RZ, PT, P0 ;  /* 0x000000ff0500a20c */ /* 0x000fe20003f05300 */
[----:B------:R-:W2:Y:S01]  /*01a0*/  LDCU UR5, c[0x0][0x438] ;  /* 0x00008700ff0577ac */ /* 0x000ea20008000800 */
[----:B-----5:R-:W-:Y:S01]  /*01b0*/  @P2 IMAD.IADD R134, R134, 0x1, -R15 ;  /* 0x0000000186862824 */ /* 0x020fe200078e0a0f */
[----:B------:R-:W3:Y:S01]  /*01c0*/  S2R R199, SR_TID.X ;  /* 0x0000000000c77919 */ /* 0x000ee20000002100 */
[----:B------:R-:W-:-:S04]  /*01d0*/  @!P2 SEL R3, R3, RZ, P0 ;  /* 0x000000ff0303a207 */ /* 0x000fc80000000000 */
[----:B------:R-:W-:-:S05]  /*01e0*/  @!P2 IADD3 R134, PT, PT, R3, R2, -R15 ;  /* 0x000000020386a210 */ /* 0x000fca0007ffe80f */
[----:B------:R-:W-:-:S05]  /*01f0*/  VIADD R4, R134, 0x7f ;  /* 0x0000007f86047836 */ /* 0x000fca0000000000 */
[----:B------:R-:W-:Y:S01]  /*0200*/  IADD3 R3, PT, PT, R4, -UR22, R135 ;  /* 0x8000001604037c10 */ /* 0x000fe2000fffe087 */
[----:B--2---:R-:W-:Y:S01]  /*0210*/  UIADD3 UR5, UPT, UPT, UR5, 0x7f, URZ ;  /* 0x0000007f05057890 */ /* 0x004fe2000fffe0ff */
[----:B------:R-:W-:Y:S02]  /*0220*/  SHF.R.S32.HI R2, RZ, 0x1f, R4 ;  /* 0x0000001fff027819 */ /* 0x000fe40000011404 */
[----:B-1----:R-:W-:Y:S01]  /*0230*/  IADD3 R3, PT, PT, R3, 0x40, R132 ;  /* 0x0000004003037810 */ /* 0x002fe20007ffe084 */
[----:B------:R-:W-:Y:S01]  /*0240*/  USHF.R.S32.HI UR4, URZ, 0x1f, UR5 ;  /* 0x0000001fff047899 */ /* 0x000fe20008011405 */
[----:B------:R-:W-:Y:S02]  /*0250*/  LEA.HI R2, R2, R4, RZ, 0x7 ;  /* 0x0000000402027211 */ /* 0x000fe400078f38ff */
[----:B------:R-:W-:Y:S01]  /*0260*/  SHF.R.S32.HI R0, RZ, 0x1f, R3 ;  /* 0x0000001fff007819 */ /* 0x000fe20000011403 */
[----:B------:R-:W-:Y:S01]  /*0270*/  ULEA.HI UR4, UR4, UR5, URZ, 0x7 ;  /* 0x0000000504047291 */ /* 0x000fe2000f8f38ff */
[----:B------:R-:W-:-:S02]  /*0280*/  SHF.R.S32.HI R2, RZ, 0x7, R2 ;  /* 0x00000007ff027819 */ /* 0x000fc40000011402 */
[----:B------:R-:W-:Y:S01]  /*0290*/  LEA.HI R0, R0, R3, RZ, 0x7 ;  /* 0x0000000300007211 */ /* 0x000fe200078f38ff */
[----:B------:R-:W-:-:S03]  /*02a0*/  USHF.R.S32.HI UR4, URZ, 0x7, UR4 ;  /* 0x00000007ff047899 */ /* 0x000fc60008011404 */
[----:B------:R-:W-:-:S04]  /*02b0*/  SHF.R.S32.HI R3, RZ, 0x7, R0 ;  /* 0x00000007ff037819 */ /* 0x000fc80000011400 */
[----:B------:R-:W-:Y:S02]  /*02c0*/  VIMNMX3 R2, R2, UR4, R3, PT ;  /* 0x0000000402027c0f */ /* 0x000fe4000b800103 */
[----:B------:R-:W1:Y:S02]  /*02d0*/  S2R R3, SR_CTAID.Z ;  /* 0x0000000000037919 */ /* 0x000e640000002700 */
[----:B------:R-:W-:-:S13]  /*02e0*/  ISETP.GT.AND P0, PT, R2, RZ, PT ;  /* 0x000000ff0200720c */ /* 0x000fda0003f04270 */
[----:B---3--:R-:W-:Y:S05]  /*02f0*/  @P0 BRA `(.L_x_1884) ;  /* 0x00000004000c0947 */ /* 0x008fea0003800000 */
[----:B------:R-:W2:Y:S01]  /*0300*/  LDC.64 R4, c[0x0][0x408] ;  /* 0x00010200ff047b82 */ /* 0x000ea20000000a00 */
[C---:B------:R-:W-:Y:S01]  /*0310*/  IMAD.SHL.U32 R6, R199.reuse, 0x8, RZ ;  /* 0x00000008c7067824 */ /* 0x040fe200078e00ff */
[----:B------:R-:W3:Y:S01]  /*0320*/  LDCU.64 UR6, c[0x0][0x400] ;  /* 0x00008000ff0677ac */ /* 0x000ee20008000a00 */
[----:B------:R-:W-:Y:S01]  /*0330*/  IMAD.MOV.U32 R7, RZ, RZ, RZ ;  /* 0x000000ffff077224 */ /* 0x000fe200078e00ff */
[----:B------:R-:W-:Y:S02]  /*0340*/  SHF.R.U32.HI R0, RZ, 0x3, R199 ;  /* 0x00000003ff007819 */ /* 0x000fe400000116c7 */
[----:B------:R-:W-:Y:S01]  /*0350*/  LOP3.LUT R6, R6, 0x38, RZ, 0xc0, !PT ;  /* 0x0000003806067812 */ /* 0x000fe200078ec0ff */
[----:B------:R-:W4:Y:S01]  /*0360*/  LDCU.64 UR4, c[0x0][0x410] ;  /* 0x00008200ff0477ac */ /* 0x000f220008000a00 */
[----:B------:R-:W-:Y:S01]  /*0370*/  LOP3.LUT P4, R199, R199, 0x7, RZ, 0xc0, !PT ;  /* 0x00000007c7c77812 */ /* 0x000fe2000788c0ff */
[C---:B------:R-:W-:Y:S01]  /*0380*/  VIADD R2, R0.reuse, 0x10 ;  /* 0x0000001000027836 */ /* 0x040fe20000000000 */
[----:B------:R-:W1:Y:S01]  /*0390*/  LDCU UR8, c[0x0][0x3e0] ;  /* 0x00007c00ff0877ac */ /* 0x000e620008000800 */
[----:B------:R-:W-:-:S02]  /*03a0*/  VIADD R8, R0, 0x20 ;  /* 0x0000002000087836 */ /* 0x000fc40000000000 */
[----:B--2---:R-:W-:-:S04]  /*03b0*/  IMAD.WIDE.U32 R6, R135, R4, R6 ;  /* 0x0000000487067225 */ /* 0x004fc800078e0006 */
[----:B------:R-:W-:Y:S02]  /*03c0*/  IMAD R7, R135, R5, R7 ;  /* 0x0000000587077224 */ /* 0x000fe400078e0207 */
[----:B------:R-:W-:-:S04]  /*03d0*/  IMAD.WIDE.U32 R14, R4, 0x20, RZ ;  /* 0x00000020040e7825 */ /* 0x000fc800078e00ff */
[----:B---3--:R-:W-:-:S04]  /*03e0*/  IMAD.WIDE.U32 R6, R18, UR6, R6 ;  /* 0x0000000612067c25 */ /* 0x008fc8000f8e0006 */
[C---:B------:R-:W-:Y:S01]  /*03f0*/  IMAD R7, R18.reuse, UR7, R7 ;  /* 0x0000000712077c24 */ /* 0x040fe2000f8e0207 */
[----:B------:R-:W2:Y:S01]  /*0400*/  LDCU.64 UR6, c[0x0][0x3f0] ;  /* 0x00007e00ff0677ac */ /* 0x000ea20008000a00 */
[----:B-1----:R-:W-:Y:S02]  /*0410*/  IMAD R18, R18, UR8, R3 ;  /* 0x0000000812127c24 */ /* 0x002fe4000f8e0203 */
[----:B----4-:R-:W-:-:S04]  /*0420*/  IMAD.WIDE.U32 R6, R3, UR4, R6 ;  /* 0x0000000403067c25 */ /* 0x010fc8000f8e0006 */
[----:B------:R-:W-:Y:S01]  /*0430*/  IMAD R7, R3, UR5, R7 ;  /* 0x0000000503077c24 */ /* 0x000fe2000f8e0207 */
[----:B------:R-:W1:Y:S01]  /*0440*/  LDCU.64 UR4, c[0x0][0x420] ;  /* 0x00008400ff0477ac */ /* 0x000e620008000a00 */
[----:B------:R-:W-:Y:S01]  /*0450*/  IADD3 R3, PT, PT, -R135, UR22, RZ ;  /* 0x0000001687037c10 */ /* 0x000fe2000fffe1ff */
[----:B------:R-:W-:Y:S02]  /*0460*/  IMAD R135, R18, UR22, R135 ;  /* 0x0000001612877c24 */ /* 0x000fe4000f8e0287 */
[----:B------:R-:W-:Y:S01]  /*0470*/  IMAD.WIDE.U32 R6, R0, R4, R6 ;  /* 0x0000000400067225 */ /* 0x000fe200078e0006 */
[-C--:B------:R-:W-:Y:S02]  /*0480*/  ISETP.GE.AND P3, PT, R2, R3.reuse, PT ;  /* 0x000000030200720c */ /* 0x080fe40003f66270 */
[----:B------:R-:W-:Y:S01]  /*0490*/  ISETP.GE.AND P2, PT, R8, R3, PT ;  /* 0x000000030800720c */ /* 0x000fe20003f46270 */
[----:B------:R-:W-:Y:S01]  /*04a0*/  IMAD R2, R0, R5, R7 ;  /* 0x0000000500027224 */ /* 0x000fe200078e0207 */
[----:B------:R-:W-:Y:S01]  /*04b0*/  IADD3 R7, P0, PT, R135, R0, RZ ;  /* 0x0000000087077210 */ /* 0x000fe20007f1e0ff */
[----:B------:R-:W-:Y:S01]  /*04c0*/  IMAD.WIDE.U32 R8, R4, 0x40, RZ ;  /* 0x0000004004087825 */ /* 0x000fe200078e00ff */
[----:B--2---:R-:W-:-:S02]  /*04d0*/  LEA R10, P1, R6, UR6, 0x1 ;  /* 0x00000006060a7c11 */ /* 0x004fc4000f8208ff */
[C---:B------:R-:W-:Y:S01]  /*04e0*/  ISETP.GE.OR P4, PT, R0.reuse, R3, P4 ;  /* 0x000000030000720c */ /* 0x040fe20002786670 */
[----:B------:R-:W-:Y:S01]  /*04f0*/  VIADD R0, R0, 0x30 ;  /* 0x0000003000007836 */ /* 0x000fe20000000000 */
[----:B------:R-:W-:Y:S02]  /*0500*/  LEA.HI.X R11, R6, UR7, R2, 0x1, P1 ;  /* 0x00000007060b7c11 */ /* 0x000fe400088f0c02 */
[C---:B------:R-:W-:Y:S01]  /*0510*/  SHF.L.U32 R2, R5.reuse, 0x6, RZ ;  /* 0x0000000605027819 */ /* 0x040fe200000006ff */
[----:B------:R-:W-:Y:S01]  /*0520*/  IMAD.SHL.U32 R5, R5, 0x20, RZ ;  /* 0x0000002005057824 */ /* 0x000fe200078e00ff */
[----:B------:R-:W-:Y:S01]  /*0530*/  LEA.HI.X.SX32 R6, R135, RZ, 0x1, P0 ;  /* 0x000000ff87067211 */ /* 0x000fe200000f0eff */
[----:B------:R2:W-:Y:S01]  /*0540*/  STG.E.128 desc[UR24][R10.64], RZ ;  /* 0x000000ff0a007986 */ /* 0x0005e2000c101d18 */
[----:B------:R-:W-:Y:S01]  /*0550*/  IADD3 R8, P1, PT, R10, R8, RZ ;  /* 0x000000080a087210 */ /* 0x000fe20007f3e0ff */
[----:B------:R-:W-:Y:S01]  /*0560*/  IMAD.IADD R5, R15, 0x1, R5 ;  /* 0x000000010f057824 */ /* 0x000fe200078e0205 */
[----:B-1----:R-:W-:Y:S01]  /*0570*/  LEA R12, P0, R7, UR4, 0x2 ;  /* 0x00000004070c7c11 */ /* 0x002fe2000f8010ff */
[----:B------:R2:W-:Y:S01]  /*0580*/  STG.E.128 desc[UR24][R10.64+0x80], RZ ;  /* 0x000080ff0a007986 */ /* 0x0005e2000c101d18 */
[----:B------:R-:W-:Y:S01]  /*0590*/  IADD3.X R9, PT, PT, R11, R9, R2, P1, !PT ;  /* 0x000000090b097210 */ /* 0x000fe20000ffe402 */
[----:B------:R-:W-:Y:S01]  /*05a0*/  @!P4 IMAD.MOV.U32 R17, RZ, RZ, 0x7f800000 ;  /* 0x7f800000ff11c424 */ /* 0x000fe200078e00ff */
[----:B------:R-:W-:-:S02]  /*05b0*/  LEA.HI.X R13, R7, UR5, R6, 0x2, P0 ;  /* 0x00000005070d7c11 */ /* 0x000fc400080f1406 */
[-C--:B------:R-:W-:Y:S02]  /*05c0*/  IADD3 R18, P1, PT, R10, R14.reuse, RZ ;  /* 0x0000000e0a127210 */ /* 0x080fe40007f3e0ff */
[----:B------:R-:W-:Y:S02]  /*05d0*/  IADD3 R14, P0, PT, R8, R14, RZ ;  /* 0x0000000e080e7210 */ /* 0x000fe40007f1e0ff */
[----:B------:R-:W-:Y:S01]  /*05e0*/  ISETP.NE.OR P3, PT, R199, RZ, P3 ;  /* 0x000000ffc700720c */ /* 0x000fe20001f65670 */
[----:B------:R-:W-:Y:S01]  /*05f0*/  IMAD.X R19, R5, 0x1, R11, P1 ;  /* 0x0000000105137824 */ /* 0x000fe200008e060b */
[----:B------:R-:W-:Y:S02]  /*0600*/  ISETP.NE.OR P2, PT, R199, RZ, P2 ;  /* 0x000000ffc700720c */ /* 0x000fe40001745670 */
[----:B------:R-:W-:Y:S02]  /*0610*/  IADD3.X R15, PT, PT, R9, R5, RZ, P0, !PT ;  /* 0x00000005090f7210 */ /* 0x000fe400007fe4ff */
[----:B------:R-:W-:Y:S01]  /*0620*/  ISETP.GE.AND P0, PT, R0, R3, PT ;  /* 0x000000030000720c */ /* 0x000fe20003f06270 */
[----:B------:R2:W-:Y:S03]  /*0630*/  STG.E.128 desc[UR24][R18.64], RZ ;  /* 0x000000ff12007986 */ /* 0x0005e6000c101d18 */
[----:B------:R-:W-:Y:S01]  /*0640*/  ISETP.NE.OR P0, PT, R199, RZ, P0 ;  /* 0x000000ffc700720c */ /* 0x000fe20000705670 */
[----:B------:R2:W-:Y:S02]  /*0650*/  STG.E.128 desc[UR24][R18.64+0x80], RZ ;  /* 0x000080ff12007986 */ /* 0x0005e4000c101d18 */
[----:B------:R-:W-:-:S02]  /*0660*/  @!P3 IMAD.MOV.U32 R7, RZ, RZ, 0x7f800000 ;  /* 0x7f800000ff07b424 */ /* 0x000fc400078e00ff */
[----:B------:R-:W-:Y:S01]  /*0670*/  @!P2 MOV R5, 0x7f800000 ;  /* 0x7f8000000005a802 */ /* 0x000fe20000000f00 */
[----:B------:R2:W-:Y:S04]  /*0680*/  STG.E.128 desc[UR24][R8.64], RZ ;  /* 0x000000ff08007986 */ /* 0x0005e8000c101d18 */
[----:B------:R2:W-:Y:S04]  /*0690*/  STG.E.128 desc[UR24][R8.64+0x80], RZ ;  /* 0x000080ff08007986 */ /* 0x0005e8000c101d18 */
[----:B------:R2:W-:Y:S04]  /*06a0*/  STG.E.128 desc[UR24][R14.64], RZ ;  /* 0x000000ff0e007986 */ /* 0x0005e8000c101d18 */
[----:B------:R2:W-:Y:S04]  /*06b0*/  STG.E.128 desc[UR24][R14.64+0x80], RZ ;  /* 0x000080ff0e007986 */ /* 0x0005e8000c101d18 */
[----:B------:R2:W-:Y:S04]  /*06c0*/  @!P4 STG.E desc[UR24][R12.64], R17 ;  /* 0x000000110c00c986 */ /* 0x0005e8000c101918 */
[----:B------:R2:W-:Y:S04]  /*06d0*/  @!P3 STG.E desc[UR24][R12.64+0x40], R7 ;  /* 0x000040070c00b986 */ /* 0x0005e8000c101918 */
[----:B------:R2:W-:Y:S01]  /*06e0*/  @!P2 STG.E desc[UR24][R12.64+0x80], R5 ;  /* 0x000080050c00a986 */ /* 0x0005e2000c101918 */
[----:B------:R-:W-:Y:S05]  /*06f0*/  @P0 EXIT ;  /* 0x000000000000094d */ /* 0x000fea0003800000 */
[----:B------:R-:W-:-:S05]  /*0700*/  MOV R3, 0x7f800000 ;  /* 0x7f80000000037802 */ /* 0x000fca0000000f00 */
[----:B------:R-:W-:Y:S01]  /*0710*/  STG.E desc[UR24][R12.64+0xc0], R3 ;  /* 0x0000c0030c007986 */ /* 0x000fe2000c101918 */
[----:B------:R-:W-:Y:S05]  /*0720*/  EXIT ;  /* 0x000000000000794d */ /* 0x000fea0003800000 */
.L_x_1884:
[----:B------:R-:W2:Y:S01]  /*0730*/  LDCU.64 UR4, c[0x0][0x4d8] ;  /* 0x00009b00ff0477ac */ /* 0x000ea20008000a00 */
[----:B------:R-:W-:Y:S01]  /*0740*/  MOV R6, R18 ;  /* 0x0000001200067202 */ /* 0x000fe20000000f00 */
[----:B--2---:R-:W-:-:S04]  /*0750*/  UISETP.NE.U32.AND UP0, UPT, UR4, URZ, UPT ;  /* 0x000000ff0400728c */ /* 0x004fc8000bf05070 */
[----:B------:R-:W-:-:S09]  /*0760*/  UISETP.NE.AND.EX UP0, UPT, UR5, URZ, UPT, UP0 ;  /* 0x000000ff0500728c */ /* 0x000fd2000bf05300 */
[----:B------:R-:W-:Y:S05]  /*0770*/  BRA.U !UP0, `(.L_x_1885) ;  /* 0x00000001080c7547 */ /* 0x000fea000b800000 */
[----:B------:R-:W2:Y:S02]  /*0780*/  LDC.64 R4, c[0x0][0x4d8] ;  /* 0x00013600ff047b82 */ /* 0x000ea40000000a00 */
[----:B--2---:R-:W-:-:S05]  /*0790*/  IMAD.WIDE.U32 R4, R18, 0x4, R4 ;  /* 0x0000000412047825 */ /* 0x004fca00078e0004 */
[----:B------:R2:W5:Y:S02]  /*07a0*/  LDG.E R6, desc[UR24][R4.64] ;  /* 0x0000001804067981 */ /* 0x000564000c1e1900 */
.L_x_1885:
[----:B------:R-:W3:Y:S02]  /*07b0*/  LDCU.64 UR6, c[0x0][0x4e0] ;  /* 0x00009c00ff0677ac */ /* 0x000ee40008000a00 */
[----:B---3--:R-:W-:-:S04]  /*07c0*/  UISETP.NE.U32.AND UP0, UPT, UR6, URZ, UPT ;  /* 0x000000ff0600728c */ /* 0x008fc8000bf05070 */
[----:B------:R-:W-:-:S09]  /*07d0*/  UISETP.NE.AND.EX UP0, UPT, UR7, URZ, UPT, UP0 ;  /* 0x000000ff0700728c */ /* 0x000fd2000bf05300 */
[----:B------:R-:W-:Y:S05]  /*07e0*/  BRA.U !UP0, `(.L_x_1886) ;  /* 0x00000005087c7547 */ /* 0x000fea000b800000 */
[----:B------:R-:W3:Y:S01]  /*07f0*/  LDC R7, c[0x0][0x4f0] ;  /* 0x00013c00ff077b82 */ /* 0x000ee20000000800 */
[----:B------:R-:W-:Y:S01]  /*0800*/  IMAD.MOV.U32 R8, RZ, RZ, RZ ;  /* 0x000000ffff087224 */ /* 0x000fe200078e00ff */
[----:B------:R-:W-:Y:S01]  /*0810*/  LEA R0, R2, 0xffffff80, 0x7 ;  /* 0xffffff8002007811 */ /* 0x000fe200078e38ff */
[----:B------:R-:W4:Y:S03]  /*0820*/  LDCU.64 UR4, c[0x0][0x4e8] ;  /* 0x00009d00ff0477ac */ /* 0x000f260008000a00 */
[----:B--2---:R-:W-:Y:S01]  /*0830*/  IABS R4, R0 ;  /* 0x0000000000047213 */ /* 0x004fe20000000000 */
[----:B------:R-:W2:Y:S01]  /*0840*/  LDCU.64 UR8, c[0x0][0x3a8] ;  /* 0x00007500ff0877ac */ /* 0x000ea20008000a00 */
[----:B------:R-:W2:Y:S01]  /*0850*/  LDCU.64 UR18, c[0x0][0x3a0] ;  /* 0x00007400ff1277ac */ /* 0x000ea20008000a00 */
[----:B------:R-:W2:Y:S01]  /*0860*/  LDCU.64 UR16, c[0x0][0x3c0] ;  /* 0x00007800ff1077ac */ /* 0x000ea20008000a00 */
[----:B---3-5:R-:W-:-:S04]  /*0870*/  IABS R6, R7 ;  /* 0x0000000700067213 */ /* 0x028fc80000000000 */
[----:B------:R-:W3:Y:S08]  /*0880*/  I2F.RP R10, R6 ;  /* 0x00000006000a7306 */ /* 0x000ef00000209400 */
[----:B---3--:R-:W3:Y:S02]  /*0890*/  MUFU.RCP R9, R10 ;  /* 0x0000000a00097308 */ /* 0x008ee40000001000 */
[----:B---3--:R-:W-:-:S06]  /*08a0*/  IADD3 R9, PT, PT, R9, 0xffffffe, RZ ;  /* 0x0ffffffe09097810 */ /* 0x008fcc0007ffe0ff */
[----:B------:R-:W3:Y:S02]  /*08b0*/  F2I.FTZ.U32.TRUNC.NTZ R9, R9 ;  /* 0x0000000900097305 */ /* 0x000ee4000021f000 */
[----:B---3--:R-:W-:-:S05]  /*08c0*/  IADD3 R5, PT, PT, RZ, -R9, RZ ;  /* 0x80000009ff057210 */ /* 0x008fca0007ffe0ff */
[----:B------:R-:W-:-:S04]  /*08d0*/  IMAD R5, R5, R6, RZ ;  /* 0x0000000605057224 */ /* 0x000fc800078e02ff */
[----:B------:R-:W-:-:S06]  /*08e0*/  IMAD.HI.U32 R5, R9, R5, R8 ;  /* 0x0000000509057227 */ /* 0x000fcc00078e0008 */
[----:B------:R-:W-:-:S05]  /*08f0*/  IMAD.HI.U32 R8, R5, R4, RZ ;  /* 0x0000000405087227 */ /* 0x000fca00078e00ff */
[----:B------:R-:W-:-:S05]  /*0900*/  IADD3 R5, PT, PT, -R8, RZ, RZ ;  /* 0x000000ff08057210 */ /* 0x000fca0007ffe1ff */
[----:B------:R-:W-:Y:S01]  /*0910*/  IMAD R5, R6, R5, R4 ;  /* 0x0000000506057224 */ /* 0x000fe200078e0204 */
[----:B------:R-:W-:-:S04]  /*0920*/  LOP3.LUT R4, R0, R7, RZ, 0x3c, !PT ;  /* 0x0000000700047212 */ /* 0x000fc800078e3cff */
[----:B------:R-:W-:Y:S02]  /*0930*/  ISETP.GT.U32.AND P2, PT, R6, R5, PT ;  /* 0x000000050600720c */ /* 0x000fe40003f44070 */
[----:B------:R-:W-:-:S11]  /*0940*/  ISETP.GE.AND P1, PT, R4, RZ, PT ;  /* 0x000000ff0400720c */ /* 0x000fd60003f26270 */
[----:B------:R-:W-:Y:S01]  /*0950*/  @!P2 IMAD.IADD R5, R5, 0x1, -R6 ;  /* 0x000000010505a824 */ /* 0x000fe200078e0a06 */
[----:B------:R-:W-:Y:S02]  /*0960*/  @!P2 IADD3 R8, PT, PT, R8, 0x1, RZ ;  /* 0x000000010808a810 */ /* 0x000fe40007ffe0ff */
[----:B------:R-:W-:Y:S02]  /*0970*/  ISETP.NE.AND P2, PT, R7, RZ, PT ;  /* 0x000000ff0700720c */ /* 0x000fe40003f45270 */
[----:B------:R-:W-:Y:S01]  /*0980*/  ISETP.GE.U32.AND P0, PT, R5, R6, PT ;  /* 0x000000060500720c */ /* 0x000fe20003f06070 */
[C---:B----4-:R-:W-:Y:S01]  /*0990*/  IMAD.WIDE.U32 R4, R18.reuse, UR4, RZ ;  /* 0x0000000412047c25 */ /* 0x050fe2000f8e00ff */
[----:B------:R-:W3:Y:S03]  /*09a0*/  LDC R6, c[0x0][0x3e8] ;  /* 0x0000fa00ff067b82 */ /* 0x000ee60000000800 */
[----:B------:R-:W-:Y:S01]  /*09b0*/  IMAD R211, R18, UR5, R5 ;  /* 0x0000000512d37c24 */ /* 0x000fe2000f8e0205 */
[----:B------:R-:W-:Y:S01]  /*09c0*/  MOV R10, RZ ;  /* 0x000000ff000a7202 */ /* 0x000fe20000000f00 */
[----:B------:R-:W4:Y:S06]  /*09d0*/  LDCU.64 UR4, c[0x0][0x3b8] ;  /* 0x00007700ff0477ac */ /* 0x000f2c0008000a00 */
[----:B------:R-:W-:Y:S01]  /*09e0*/  @P0 VIADD R8, R8, 0x1 ;  /* 0x0000000108080836 */ /* 0x000fe20000000000 */
[----:B------:R-:W-:-:S04]  /*09f0*/  LEA R210, P0, R4, UR6, 0x2 ;  /* 0x0000000604d27c11 */ /* 0x000fc8000f8010ff */
[----:B------:R-:W-:Y:S02]  /*0a00*/  @!P1 IADD3 R8, PT, PT, -R8, RZ, RZ ;  /* 0x000000ff08089210 */ /* 0x000fe40007ffe1ff */
[----:B------:R-:W-:Y:S02]  /*0a10*/  LEA.HI.X R211, R4, UR7, R211, 0x2, P0 ;  /* 0x0000000704d37c11 */ /* 0x000fe400080f14d3 */
[----:B------:R-:W-:-:S05]  /*0a20*/  @!P2 LOP3.LUT R8, RZ, R7, RZ, 0x33, !PT ;  /* 0x00000007ff08a212 */ /* 0x000fca00078e33ff */
[----:B------:R-:W-:-:S05]  /*0a30*/  IMAD.WIDE R14, R8, 0x4, R210 ;  /* 0x00000004080e7825 */ /* 0x000fca00078e02d2 */
[----:B------:R-:W2:Y:S01]  /*0a40*/  LDG.E R12, desc[UR24][R14.64] ;  /* 0x000000180e0c7981 */ /* 0x000ea2000c1e1900 */
[----:B---3--:R-:W-:Y:S01]  /*0a50*/  IABS R5, R6 ;  /* 0x0000000600057213 */ /* 0x008fe20000000000 */
[----:B----4-:R-:W-:Y:S01]  /*0a60*/  IMAD.U32 R128, RZ, RZ, UR4 ;  /* 0x00000004ff807e24 */ /* 0x010fe2000f8e00ff */
[----:B------:R-:W-:Y:S01]  /*0a70*/  IADD3 R8, PT, PT, -R8, RZ, RZ ;  /* 0x000000ff08087210 */ /* 0x000fe20007ffe1ff */
[----:B------:R-:W-:Y:S01]  /*0a80*/  IMAD.U32 R129, RZ, RZ, UR5 ;  /* 0x00000005ff817e24 */ /* 0x000fe2000f8e00ff */
[----:B------:R-:W3:Y:S03]  /*0a90*/  I2F.RP R13, R5 ;  /* 0x00000005000d7306 */ /* 0x000ee60000209400 */
[----:B------:R-:W-:-:S05]  /*0aa0*/  IMAD R0, R7, R8, R0 ;  /* 0x0000000807007224 */ /* 0x000fca00078e0200 */
[----:B---3--:R-:W3:Y:S02]  /*0ab0*/  MUFU.RCP R11, R13 ;  /* 0x0000000d000b7308 */ /* 0x008ee40000001000 */
[----:B---3--:R-:W-:-:S06]  /*0ac0*/  IADD3 R11, PT, PT, R11, 0xffffffe, RZ ;  /* 0x0ffffffe0b0b7810 */ /* 0x008fcc0007ffe0ff */
[----:B------:R-:W3:Y:S02]  /*0ad0*/  F2I.FTZ.U32.TRUNC.NTZ R11, R11 ;  /* 0x0000000b000b7305 */ /* 0x000ee4000021f000 */
[----:B---3--:R-:W-:-:S04]  /*0ae0*/  IMAD.MOV R4, RZ, RZ, -R11 ;  /* 0x000000ffff047224 */ /* 0x008fc800078e0a0b */
[----:B------:R-:W-:Y:S01]  /*0af0*/  IMAD R9, R4, R5, RZ ;  /* 0x0000000504097224 */ /* 0x000fe200078e02ff */
[----:B-1----:R-:W-:-:S03]  /*0b00*/  IABS R4, R3 ;  /* 0x0000000300047213 */ /* 0x002fc60000000000 */
[----:B------:R-:W-:Y:S01]  /*0b10*/  IMAD.HI.U32 R10, R11, R9, R10 ;  /* 0x000000090b0a7227 */ /* 0x000fe200078e000a */
[----:B------:R-:W-:-:S05]  /*0b20*/  MOV R9, R4 ;  /* 0x0000000400097202 */ /* 0x000fca0000000f00 */
[----:B------:R-:W-:-:S04]  /*0b30*/  IMAD.HI.U32 R4, R10, R9, RZ ;  /* 0x000000090a047227 */ /* 0x000fc800078e00ff */
[----:B------:R-:W-:-:S04]  /*0b40*/  IMAD.MOV R10, RZ, RZ, -R4 ;  /* 0x000000ffff0a7224 */ /* 0x000fc800078e0a04 */
[----:B------:R-:W-:-:S05]  /*0b50*/  IMAD R10, R5, R10, R9 ;  /* 0x0000000a050a7224 */ /* 0x000fca00078e0209 */
[----:B------:R-:W-:-:S13]  /*0b60*/  ISETP.GT.U32.AND P1, PT, R5, R10, PT ;  /* 0x0000000a0500720c */ /* 0x000fda0003f24070 */
[-C--:B------:R-:W-:Y:S01]  /*0b70*/  @!P1 IADD3 R10, PT, PT, R10, -R5.reuse, RZ ;  /* 0x800000050a0a9210 */ /* 0x080fe20007ffe0ff */
[----:B------:R-:W-:Y:S01]  /*0b80*/  @!P1 VIADD R4, R4, 0x1 ;  /* 0x0000000104049836 */ /* 0x000fe20000000000 */
[----:B------:R-:W-:Y:S02]  /*0b90*/  ISETP.NE.AND P1, PT, R6, RZ, PT ;  /* 0x000000ff0600720c */ /* 0x000fe40003f25270 */
[----:B------:R-:W-:Y:S02]  /*0ba0*/  ISETP.GE.U32.AND P2, PT, R10, R5, PT ;  /* 0x000000050a00720c */ /* 0x000fe40003f46070 */
[----:B------:R-:W-:-:S04]  /*0bb0*/  LOP3.LUT R5, R3, R6, RZ, 0x3c, !PT ;  /* 0x0000000603057212 */ /* 0x000fc800078e3cff */
[----:B------:R-:W-:-:S07]  /*0bc0*/  ISETP.GE.AND P0, PT, R5, RZ, PT ;  /* 0x000000ff0500720c */ /* 0x000fce0003f06270 */
[----:B------:R-:W-:-:S06]  /*0bd0*/  @P2 IADD3 R4, PT, PT, R4, 0x1, RZ ;  /* 0x0000000104042810 */ /* 0x000fcc0007ffe0ff */
[----:B------:R-:W-:Y:S02]  /*0be0*/  @!P0 IADD3 R4, PT, PT, -R4, RZ, RZ ;  /* 0x000000ff04048210 */ /* 0x000fe40007ffe1ff */
[----:B------:R-:W-:Y:S02]  /*0bf0*/  @!P1 LOP3.LUT R4, RZ, R6, RZ, 0x33, !PT ;  /* 0x00000006ff049212 */ /* 0x000fe400078e33ff */
[----:B--2---:R-:W-:-:S05]  /*0c00*/  SHF.R.S32.HI R8, RZ, 0x1f, R12 ;  /* 0x0000001fff087819 */ /* 0x004fca000001140c */
[C---:B------:R-:W-:Y:S02]  /*0c10*/  IMAD R7, R8.reuse, UR8, RZ ;  /* 0x0000000808077c24 */ /* 0x040fe4000f8e02ff */
[----:B------:R-:W-:Y:S02]  /*0c20*/  IMAD R5, R8, UR18, RZ ;  /* 0x0000001208057c24 */ /* 0x000fe4000f8e02ff */
[----:B------:R-:W-:-:S04]  /*0c30*/  IMAD.WIDE.U32 R8, R12, UR8, RZ ;  /* 0x000000080c087c25 */ /* 0x000fc8000f8e00ff */
[C---:B------:R-:W-:Y:S01]  /*0c40*/  IMAD R7, R12.reuse, UR9, R7 ;  /* 0x000000090c077c24 */ /* 0x040fe2000f8e0207 */
[----:B------:R-:W1:Y:S01]  /*0c50*/  LDCU.128 UR8, c[0x0][0x3d0] ;  /* 0x00007a00ff0877ac */ /* 0x000e620008000c00 */
[C---:B------:R-:W-:Y:S01]  /*0c60*/  IMAD R10, R12.reuse, UR19, R5 ;  /* 0x000000130c0a7c24 */ /* 0x040fe2000f8e0205 */
[----:B------:R-:W-:Y:S01]  /*0c70*/  SHF.R.S32.HI R5, RZ, 0x1f, R0 ;  /* 0x0000001fff057819 */ /* 0x000fe20000011400 */
[----:B------:R-:W-:Y:S01]  /*0c80*/  IMAD.WIDE.U32 R12, R12, UR18, RZ ;  /* 0x000000120c0c7c25 */ /* 0x000fe2000f8e00ff */
[----:B------:R-:W-:-:S03]  /*0c90*/  IADD3 R9, PT, PT, R9, R7, RZ ;  /* 0x0000000709097210 */ /* 0x000fc60007ffe0ff */
[----:B------:R-:W-:Y:S01]  /*0ca0*/  IMAD R6, R5, R128, RZ ;  /* 0x0000008005067224 */ /* 0x000fe200078e02ff */
[----:B------:R-:W-:Y:S01]  /*0cb0*/  IADD3 R13, PT, PT, R13, R10, RZ ;  /* 0x0000000a0d0d7210 */ /* 0x000fe20007ffe0ff */
[----:B------:R-:W-:Y:S02]  /*0cc0*/  IMAD R5, R5, UR16, RZ ;  /* 0x0000001005057c24 */ /* 0x000fe4000f8e02ff */
[C---:B------:R-:W-:Y:S02]  /*0cd0*/  IMAD R6, R0.reuse, R129, R6 ;  /* 0x0000008100067224 */ /* 0x040fe400078e0206 */
[----:B------:R-:W-:-:S04]  /*0ce0*/  IMAD.WIDE.U32 R12, R0, R128, R12 ;  /* 0x00000080000c7225 */ /* 0x000fc800078e000c */
[C---:B------:R-:W-:Y:S01]  /*0cf0*/  IMAD R5, R0.reuse, UR17, R5 ;  /* 0x0000001100057c24 */ /* 0x040fe2000f8e0205 */
[----:B------:R-:W-:Y:S01]  /*0d00*/  IADD3 R13, PT, PT, R13, R6, RZ ;  /* 0x000000060d0d7210 */ /* 0x000fe20007ffe0ff */
[----:B------:R-:W-:Y:S01]  /*0d10*/  IMAD.WIDE.U32 R8, R0, UR16, R8 ;  /* 0x0000001000087c25 */ /* 0x000fe2000f8e0008 */
[----:B------:R-:W-:-:S03]  /*0d20*/  SHF.R.S32.HI R0, RZ, 0x1f, R4 ;  /* 0x0000001fff007819 */ /* 0x000fc60000011404 */
[----:B-1----:R-:W-:Y:S01]  /*0d30*/  IMAD.WIDE.U32 R10, R4, UR8, R12 ;  /* 0x00000008040a7c25 */ /* 0x002fe2000f8e000c */
[----:B------:R-:W-:-:S03]  /*0d40*/  IADD3 R9, PT, PT, R9, R5, RZ ;  /* 0x0000000509097210 */ /* 0x000fc60007ffe0ff */
[C---:B------:R-:W-:Y:S02]  /*0d50*/  IMAD R7, R0.reuse, UR10, RZ ;  /* 0x0000000a00077c24 */ /* 0x040fe4000f8e02ff */
[----:B------:R-:W-:Y:S02]  /*0d60*/  IMAD R5, R0, UR8, RZ ;  /* 0x0000000800057c24 */ /* 0x000fe4000f8e02ff */
[C---:B------:R-:W-:Y:S02]  /*0d70*/  IMAD R7, R4.reuse, UR11, R7 ;  /* 0x0000000b04077c24 */ /* 0x040fe4000f8e0207 */
[----:B------:R-:W-:-:S04]  /*0d80*/  IMAD.WIDE.U32 R8, R4, UR10, R8 ;  /* 0x0000000a04087c25 */ /* 0x000fc8000f8e0008 */
[----:B------:R-:W-:Y:S01]  /*0d90*/  IMAD R5, R4, UR9, R5 ;  /* 0x0000000904057c24 */ /* 0x000fe2000f8e0205 */
[----:B------:R-:W-:Y:S02]  /*0da0*/  IADD3 R0, PT, PT, R9, R7, RZ ;  /* 0x0000000709007210 */ /* 0x000fe40007ffe0ff */
[----:B------:R-:W-:Y:S01]  /*0db0*/  MOV R4, R8 ;  /* 0x0000000800047202 */ /* 0x000fe20000000f00 */
[----:B------:R-:W-:Y:S01]  /*0dc0*/  IMAD.IADD R5, R11, 0x1, R5 ;  /* 0x000000010b057824 */ /* 0x000fe200078e0205 */
[----:B------:R-:W-:Y:S06]  /*0dd0*/  BRA `(.L_x_1887) ;  /* 0x0000000400107947 */ /* 0x000fec0003800000 */
.L_x_1886:
[----:B------:R-:W3:Y:S01]  /*0de0*/  LDC R8, c[0x0][0x3e8] ;  /* 0x0000fa00ff087b82 */ /* 0x000ee20000000800 */
[----:B-12---:R-:W-:Y:S01]  /*0df0*/  IABS R4, R3 ;  /* 0x0000000300047213 */ /* 0x006fe20000000000 */
[----:B------:R-:W1:Y:S01]  /*0e00*/  LDCU.64 UR16, c[0x0][0x3c0] ;  /* 0x00007800ff1077ac */ /* 0x000e620008000a00 */
[----:B------:R-:W-:Y:S02]  /*0e10*/  SHF.R.S32.HI R9, RZ, 0x1f, R15 ;  /* 0x0000001fff097819 */ /* 0x000fe4000001140f */
[----:B------:R-:W-:Y:S02]  /*0e20*/  CS2R R210, SRZ ;  /* 0x0000000000d27805 */ /* 0x000fe4000001ff00 */
[----:B-----5:R-:W-:Y:S01]  /*0e30*/  SHF.R.S32.HI R11, RZ, 0x1f, R6 ;  /* 0x0000001fff0b7819 */ /* 0x020fe20000011406 */
[----:B------:R-:W2:Y:S01]  /*0e40*/  LDCU.64 UR18, c[0x0][0x3a0] ;  /* 0x00007400ff1277ac */ /* 0x000ea20008000a00 */
[----:B------:R-:W4:Y:S01]  /*0e50*/  LDC.64 R128, c[0x0][0x3b8] ;  /* 0x0000ee00ff807b82 */ /* 0x000f220000000a00 */
[----:B-1----:R-:W-:Y:S01]  /*0e60*/  IMAD.WIDE.U32 R16, R15, UR16, RZ ;  /* 0x000000100f107c25 */ /* 0x002fe2000f8e00ff */
[----:B---3--:R-:W-:-:S04]  /*0e70*/  IABS R10, R8 ;  /* 0x00000008000a7213 */ /* 0x008fc80000000000 */
[----:B------:R-:W1:Y:S01]  /*0e80*/  I2F.RP R7, R10 ;  /* 0x0000000a00077306 */ /* 0x000e620000209400 */
[----:B----4-:R-:W-:-:S07]  /*0e90*/  IMAD R14, R9, R128, RZ ;  /* 0x00000080090e7224 */ /* 0x010fce00078e02ff */
[----:B-1----:R-:W1:Y:S02]  /*0ea0*/  MUFU.RCP R12, R7 ;  /* 0x00000007000c7308 */ /* 0x002e640000001000 */
[----:B-1----:R-:W-:-:S06]  /*0eb0*/  IADD3 R12, PT, PT, R12, 0xffffffe, RZ ;  /* 0x0ffffffe0c0c7810 */ /* 0x002fcc0007ffe0ff */
[----:B------:R-:W1:Y:S02]  /*0ec0*/  F2I.FTZ.U32.TRUNC.NTZ R13, R12 ;  /* 0x0000000c000d7305 */ /* 0x000e64000021f000 */
[----:B-1----:R-:W-:Y:S02]  /*0ed0*/  IADD3 R0, PT, PT, RZ, -R13, RZ ;  /* 0x8000000dff007210 */ /* 0x002fe40007ffe0ff */
[----:B------:R-:W-:-:S03]  /*0ee0*/  MOV R12, RZ ;  /* 0x000000ff000c7202 */ /* 0x000fc60000000f00 */
[----:B------:R-:W-:-:S04]  /*0ef0*/  IMAD R5, R0, R10, RZ ;  /* 0x0000000a00057224 */ /* 0x000fc800078e02ff */
[----:B------:R-:W-:-:S04]  /*0f00*/  IMAD.HI.U32 R5, R13, R5, R12 ;  /* 0x000000050d057227 */ /* 0x000fc800078e000c */
[----:B------:R-:W-:Y:S02]  /*0f10*/  IMAD R12, R9, UR16, RZ ;  /* 0x00000010090c7c24 */ /* 0x000fe4000f8e02ff */
[----:B------:R-:W-:-:S04]  /*0f20*/  IMAD.HI.U32 R0, R5, R4, RZ ;  /* 0x0000000405007227 */ /* 0x000fc800078e00ff */
[C---:B------:R-:W-:Y:S01]  /*0f30*/  IMAD R12, R15.reuse, UR17, R12 ;  /* 0x000000110f0c7c24 */ /* 0x040fe2000f8e020c */
[----:B------:R-:W-:Y:S01]  /*0f40*/  IADD3 R7, PT, PT, -R0, RZ, RZ ;  /* 0x000000ff00077210 */ /* 0x000fe20007ffe1ff */
[C---:B------:R-:W-:Y:S02]  /*0f50*/  IMAD R9, R15.reuse, R129, R14 ;  /* 0x000000810f097224 */ /* 0x040fe400078e020e */
[----:B------:R-:W-:-:S04]  /*0f60*/  IMAD.WIDE.U32 R14, R15, R128, RZ ;  /* 0x000000800f0e7225 */ /* 0x000fc800078e00ff */
[C---:B------:R-:W-:Y:S01]  /*0f70*/  IMAD R7, R10.reuse, R7, R4 ;  /* 0x000000070a077224 */ /* 0x040fe200078e0204 */
[----:B------:R-:W-:Y:S01]  /*0f80*/  IADD3 R15, PT, PT, R15, R9, RZ ;  /* 0x000000090f0f7210 */ /* 0x000fe20007ffe0ff */
[----:B------:R-:W1:Y:S01]  /*0f90*/  LDC.64 R4, c[0x0][0x3a8] ;  /* 0x0000ea00ff047b82 */ /* 0x000e620000000a00 */
[----:B------:R-:W-:Y:S01]  /*0fa0*/  IMAD.IADD R13, R17, 0x1, R12 ;  /* 0x00000001110d7824 */ /* 0x000fe200078e020c */
[----:B------:R-:W-:Y:S02]  /*0fb0*/  MOV R12, R16 ;  /* 0x00000010000c7202 */ /* 0x000fe40000000f00 */
[----:B------:R-:W-:Y:S01]  /*0fc0*/  ISETP.GT.U32.AND P0, PT, R10, R7, PT ;  /* 0x000000070a00720c */ /* 0x000fe20003f04070 */
[----:B--2---:R-:W-:-:S12]  /*0fd0*/  IMAD.WIDE.U32 R14, R6, UR18, R14 ;  /* 0x00000012060e7c25 */ /* 0x004fd8000f8e000e */
[-C--:B------:R-:W-:Y:S02]  /*0fe0*/  @!P0 IADD3 R7, PT, PT, R7, -R10.reuse, RZ ;  /* 0x8000000a07078210 */ /* 0x080fe40007ffe0ff */
[----:B------:R-:W-:Y:S02]  /*0ff0*/  @!P0 IADD3 R0, PT, PT, R0, 0x1, RZ ;  /* 0x0000000100008810 */ /* 0x000fe40007ffe0ff */
[----:B------:R-:W-:Y:S02]  /*1000*/  ISETP.GE.U32.AND P2, PT, R7, R10, PT ;  /* 0x0000000a0700720c */ /* 0x000fe40003f46070 */
[----:B------:R-:W-:Y:S01]  /*1010*/  LOP3.LUT R7, R3, R8, RZ, 0x3c, !PT ;  /* 0x0000000803077212 */ /* 0x000fe200078e3cff */
[C---:B-1----:R-:W-:Y:S01]  /*1020*/  IMAD R9, R11.reuse, R4, RZ ;  /* 0x000000040b097224 */ /* 0x042fe200078e02ff */
[----:B------:R-:W-:Y:S01]  /*1030*/  ISETP.NE.AND P0, PT, R8, RZ, PT ;  /* 0x000000ff0800720c */ /* 0x000fe20003f05270 */
[----:B------:R-:W-:Y:S01]  /*1040*/  IMAD R11, R11, UR18, RZ ;  /* 0x000000120b0b7c24 */ /* 0x000fe2000f8e02ff */
[----:B------:R-:W-:Y:S01]  /*1050*/  ISETP.GE.AND P1, PT, R7, RZ, PT ;  /* 0x000000ff0700720c */ /* 0x000fe20003f26270 */
[----:B------:R-:W-:-:S02]  /*1060*/  IMAD R9, R6, R5, R9 ;  /* 0x0000000506097224 */ /* 0x000fc400078e0209 */
[C---:B------:R-:W-:Y:S02]  /*1070*/  IMAD R10, R6.reuse, UR19, R11 ;  /* 0x00000013060a7c24 */ /* 0x040fe4000f8e020b */
[----:B------:R-:W-:Y:S02]  /*1080*/  IMAD.WIDE.U32 R12, R6, R4, R12 ;  /* 0x00000004060c7225 */ /* 0x000fe400078e000c */
[----:B------:R-:W1:Y:S01]  /*1090*/  LDC.64 R6, c[0x0][0x3d0] ;  /* 0x0000f400ff067b82 */ /* 0x000e620000000a00 */
[----:B------:R-:W-:Y:S01]  /*10a0*/  IADD3 R15, PT, PT, R15, R10, RZ ;  /* 0x0000000a0f0f7210 */ /* 0x000fe20007ffe0ff */
[----:B------:R-:W-:Y:S01]  /*10b0*/  @P2 VIADD R0, R0, 0x1 ;  /* 0x0000000100002836 */ /* 0x000fe20000000000 */
[----:B------:R-:W-:Y:S02]  /*10c0*/  IADD3 R13, PT, PT, R13, R9, RZ ;  /* 0x000000090d0d7210 */ /* 0x000fe40007ffe0ff */
[----:B------:R-:W-:Y:S02]  /*10d0*/  LEA R9, R2, 0xffffff80, 0x7 ;  /* 0xffffff8002097811 */ /* 0x000fe400078e38ff */
[----:B------:R-:W-:Y:S01]  /*10e0*/  @!P1 IADD3 R0, PT, PT, -R0, RZ, RZ ;  /* 0x000000ff00009210 */ /* 0x000fe20007ffe1ff */
[----:B------:R-:W2:Y:S01]  /*10f0*/  LDC.64 R4, c[0x0][0x3d8] ;  /* 0x0000f600ff047b82 */ /* 0x000ea20000000a00 */
[----:B------:R-:W-:Y:S01]  /*1100*/  @!P0 LOP3.LUT R0, RZ, R8, RZ, 0x33, !PT ;  /* 0x00000008ff008212 */ /* 0x000fe200078e33ff */
[----:B------:R-:W-:-:S02]  /*1110*/  IMAD R8, R9, R129, RZ ;  /* 0x0000008109087224 */ /* 0x000fc400078e02ff */
[----:B------:R-:W-:Y:S01]  /*1120*/  IMAD.WIDE.U32 R14, R9, R128, R14 ;  /* 0x00000080090e7225 */ /* 0x000fe200078e000e */
[----:B------:R-:W-:-:S03]  /*1130*/  SHF.R.S32.HI R11, RZ, 0x1f, R0 ;  /* 0x0000001fff0b7819 */ /* 0x000fc60000011400 */
[----:B------:R-:W-:Y:S01]  /*1140*/  IMAD.WIDE.U32 R12, R9, UR16, R12 ;  /* 0x00000010090c7c25 */ /* 0x000fe2000f8e000c */
[----:B------:R-:W-:-:S03]  /*1150*/  IADD3 R15, PT, PT, R15, R8, RZ ;  /* 0x000000080f0f7210 */ /* 0x000fc60007ffe0ff */
[----:B------:R-:W-:Y:S02]  /*1160*/  IMAD R9, R9, UR17, RZ ;  /* 0x0000001109097c24 */ /* 0x000fe4000f8e02ff */
[-C--:B-1----:R-:W-:Y:S02]  /*1170*/  IMAD R8, R11, R6.reuse, RZ ;  /* 0x000000060b087224 */ /* 0x082fe400078e02ff */
[----:B------:R-:W-:Y:S02]  /*1180*/  IMAD.IADD R13, R13, 0x1, R9 ;  /* 0x000000010d0d7824 */ /* 0x000fe400078e0209 */
[----:B------:R-:W-:-:S04]  /*1190*/  IMAD.WIDE.U32 R14, R0, R6, R14 ;  /* 0x00000006000e7225 */ /* 0x000fc800078e000e */
[----:B--2---:R-:W-:Y:S01]  /*11a0*/  IMAD R11, R11, R4, RZ ;  /* 0x000000040b0b7224 */ /* 0x004fe200078e02ff */
[----:B------:R-:W-:Y:S01]  /*11b0*/  MOV R10, R14 ;  /* 0x0000000e000a7202 */ /* 0x000fe20000000f00 */
[C---:B------:R-:W-:Y:S02]  /*11c0*/  IMAD R7, R0.reuse, R7, R8 ;  /* 0x0000000700077224 */ /* 0x040fe400078e0208 */
[----:B------:R-:W-:-:S04]  /*11d0*/  IMAD.WIDE.U32 R12, R0, R4, R12 ;  /* 0x00000004000c7225 */ /* 0x000fc800078e000c */
[----:B------:R-:W-:Y:S01]  /*11e0*/  IMAD R11, R0, R5, R11 ;  /* 0x00000005000b7224 */ /* 0x000fe200078e020b */
[----:B------:R-:W-:Y:S02]  /*11f0*/  IADD3 R5, PT, PT, R15, R7, RZ ;  /* 0x000000070f057210 */ /* 0x000fe40007ffe0ff */
[----:B------:R-:W-:Y:S02]  /*1200*/  MOV R4, R12 ;  /* 0x0000000c00047202 */ /* 0x000fe40000000f00 */
[----:B------:R-:W-:-:S07]  /*1210*/  IADD3 R0, PT, PT, R13, R11, RZ ;  /* 0x0000000b0d007210 */ /* 0x000fce0007ffe0ff */
.L_x_1887:
[----:B------:R-:W1:Y:S01]  /*1220*/  LDCU.128 UR12, c[0x0][0x390] ;  /* 0x00007200ff0c77ac */ /* 0x000e620008000c00 */
[----:B------:R-:W-:Y:S01]  /*1230*/  IMAD.SHL.U32 R217, R199, 0x8, RZ ;  /* 0x00000008c7d97824 */ /* 0x000fe200078e00ff */
[----:B------:R-:W-:Y:S01]  /*1240*/  SHF.R.U32.HI R8, RZ, 0x3, R199 ;  /* 0x00000003ff087819 */ /* 0x000fe200000116c7 */
[----:B------:R-:W-:Y:S01]  /*1250*/  IMAD.MOV.U32 R7, RZ, RZ, RZ ;  /* 0x000000ffff077224 */ /* 0x000fe200078e00ff */
[----:B------:R-:W2:Y:S01]  /*1260*/  LDCU.64 UR4, c[0x0][0x3b0] ;  /* 0x00007600ff0477ac */ /* 0x000ea20008000a00 */
[----:B------:R-:W-:Y:S01]  /*1270*/  IMAD.MOV.U32 R9, RZ, RZ, RZ ;  /* 0x000000ffff097224 */ /* 0x000fe200078e00ff */
[----:B------:R-:W-:Y:S01]  /*1280*/  LOP3.LUT R198, R217, 0x38, RZ, 0xc0, !PT ;  /* 0x00000038d9c67812 */ /* 0x000fe200078ec0ff */
[----:B------:R-:W3:Y:S01]  /*1290*/  S2UR UR27, SR_CgaCtaId ;  /* 0x00000000001b79c3 */ /* 0x000ee20000008800 */
[----:B------:R-:W4:Y:S01]  /*12a0*/  LDCU.64 UR20, c[0x0][0x3c8] ;  /* 0x00007900ff1477ac */ /* 0x000f220008000a00 */
[----:B------:R-:W-:Y:S01]  /*12b0*/  IMAD.WIDE.U32 R20, R21, 0x40, R8 ;  /* 0x0000004015147825 */ /* 0x000fe200078e0008 */
[----:B------:R-:W-:Y:S01]  /*12c0*/  IADD3 R12, P0, PT, R198, R10, RZ ;  /* 0x0000000ac60c7210 */ /* 0x000fe20007f1e0ff */
[----:B------:R-:W5:Y:S02]  /*12d0*/  LDCU.128 UR8, c[0x0][0x380] ;  /* 0x00007000ff0877ac */ /* 0x000f640008000c00 */
[----:B------:R-:W-:Y:S01]  /*12e0*/  IMAD.MOV.U32 R6, RZ, RZ, R198 ;  /* 0x000000ffff067224 */ /* 0x000fe200078e00c6 */
[----:B------:R-:W-:Y:S01]  /*12f0*/  SHF.L.U64.HI R130, R128, 0x5, R129 ;  /* 0x0000000580827819 */ /* 0x000fe20000010281 */
[----:B------:R-:W-:Y:S01]  /*1300*/  IMAD.X R13, RZ, RZ, R5, P0 ;  /* 0x000000ffff0d7224 */ /* 0x000fe200000e0605 */
[----:B------:R-:W-:Y:S01]  /*1310*/  SHF.R.U32.HI R202, RZ, 0x1, R199 ;  /* 0x00000001ffca7819 */ /* 0x000fe200000116c7 */
[----:B------:R-:W-:Y:S01]  /*1320*/  IMAD.SHL.U32 R151, R199, 0x40, RZ ;  /* 0x00000040c7977824 */ /* 0x000fe200078e00ff */
[----:B------:R-:W-:Y:S01]  /*1330*/  LEA R208, R2, 0xffffff80, 0x7 ;  /* 0xffffff8002d07811 */ /* 0x000fe200078e38ff */
[----:B-1----:R-:W-:Y:S01]  /*1340*/  IMAD.WIDE.U32 R6, R18, UR14, R6 ;  /* 0x0000000e12067c25 */ /* 0x002fe2000f8e0006 */
[----:B--2---:R-:W-:-:S03]  /*1350*/  USHF.L.U64.HI UR14, UR4, 0x4, UR5 ;  /* 0x00000004040e7899 */ /* 0x004fc60008010205 */
[----:B------:R-:W-:Y:S01]  /*1360*/  IMAD R19, R18, UR15, R7 ;  /* 0x0000000f12137c24 */ /* 0x000fe2000f8e0207 */
[----:B------:R-:W-:Y:S01]  /*1370*/  USHF.L.U32 UR15, UR4, 0x4, URZ ;  /* 0x00000004040f7899 */ /* 0x000fe200080006ff */
[----:B------:R-:W-:Y:S01]  /*1380*/  IMAD.WIDE.U32 R12, R8, R128, R12 ;  /* 0x00000080080c7225 */ /* 0x000fe200078e000c */
[----:B------:R-:W-:Y:S01]  /*1390*/  USHF.L.U32 UR26, UR4, 0x5, URZ ;  /* 0x00000005041a7899 */ /* 0x000fe200080006ff */
[----:B------:R-:W-:Y:S01]  /*13a0*/  LOP3.LUT R141, R151, 0x400, RZ, 0xc0, !PT ;  /* 0x00000400978d7812 */ /* 0x000fe200078ec0ff */
[----:B------:R-:W-:Y:S01]  /*13b0*/  USHF.L.U64.HI UR23, UR4, 0x5, UR5 ;  /* 0x0000000504177899 */ /* 0x000fe20008010205 */
[----:B------:R-:W-:Y:S01]  /*13c0*/  IMAD.MOV.U32 R18, RZ, RZ, R6 ;  /* 0x000000ffff127224 */ /* 0x000fe200078e0006 */
[----:B------:R-:W-:Y:S01]  /*13d0*/  LOP3.LUT R6, R217, 0x1f8, RZ, 0xc0, !PT ;  /* 0x000001f8d9067812 */ /* 0x000fe200078ec0ff */
[----:B------:R-:W-:Y:S01]  /*13e0*/  IMAD.U32 R10, RZ, RZ, UR15 ;  /* 0x0000000fff0a7e24 */ /* 0x000fe2000f8e00ff */
[----:B-----5:R-:W-:Y:S01]  /*13f0*/  LEA R204, P0, R12, UR10, 0x1 ;  /* 0x0000000a0ccc7c11 */ /* 0x020fe2000f8008ff */
[----:B------:R-:W-:Y:S01]  /*1400*/  IMAD.U32 R11, RZ, RZ, UR14 ;  /* 0x0000000eff0b7e24 */ /* 0x000fe2000f8e00ff */
[----:B------:R-:W-:Y:S01]  /*1410*/  LOP3.LUT R6, R6, 0x38, R199, 0x78, !PT ;  /* 0x0000003806067812 */ /* 0x000fe200078e78c7 */
[----:B------:R-:W-:-:S02]  /*1420*/  IMAD R205, R8, R129, R13 ;  /* 0x0000008108cd7224 */ /* 0x000fc400078e020d */
[----:B------:R-:W-:Y:S01]  /*1430*/  IMAD.U32 R16, RZ, RZ, UR26 ;  /* 0x0000001aff107e24 */ /* 0x000fe2000f8e00ff */
[----:B------:R-:W-:Y:S01]  /*1440*/  LOP3.LUT R217, R6, 0x1e00, R217, 0xf8, !PT ;  /* 0x00001e0006d97812 */ /* 0x000fe200078ef8d9 */
[----:B------:R-:W-:Y:S01]  /*1450*/  IMAD.U32 R17, RZ, RZ, UR23 ;  /* 0x00000017ff117e24 */ /* 0x000fe2000f8e00ff */
[----:B------:R-:W-:Y:S01]  /*1460*/  LEA.HI.X R205, R12, UR11, R205, 0x1, P0 ;  /* 0x0000000b0ccd7c11 */ /* 0x000fe200080f0ccd */
[----:B------:R-:W-:Y:S02]  /*1470*/  IMAD R7, R21, UR4, RZ ;  /* 0x0000000415077c24 */ /* 0x000fe4000f8e02ff */
[----:B------:R-:W-:-:S04]  /*1480*/  IMAD.WIDE.U32 R10, R20, UR4, R10 ;  /* 0x00000004140a7c25 */ /* 0x000fc8000f8e000a */
[----:B----4-:R-:W-:-:S04]  /*1490*/  IMAD.WIDE.U32 R18, R3, UR20, R18 ;  /* 0x0000001403127c25 */ /* 0x010fc8000f8e0012 */
[----:B------:R-:W-:Y:S01]  /*14a0*/  IMAD R7, R20, UR5, R7 ;  /* 0x0000000514077c24 */ /* 0x000fe2000f8e0207 */
[----:B------:R-:W-:Y:S01]  /*14b0*/  IADD3 R12, P3, PT, R18, R10, RZ ;  /* 0x0000000a120c7210 */ /* 0x000fe20007f7e0ff */
[----:B------:R-:W-:Y:S01]  /*14c0*/  IMAD.WIDE.U32 R16, R20, UR4, R16 ;  /* 0x0000000414107c25 */ /* 0x000fe2000f8e0010 */
[----:B------:R-:W-:Y:S02]  /*14d0*/  UMOV UR5, 0x400 ;  /* 0x0000040000057882 */ /* 0x000fe40000000000 */
[----:B---3--:R-:W-:Y:S01]  /*14e0*/  ULEA UR5, UR27, UR5, 0x18 ;  /* 0x000000051b057291 */ /* 0x008fe2000f8ec0ff */
[----:B------:R-:W-:Y:S01]  /*14f0*/  IMAD R19, R3, UR21, R19 ;  /* 0x0000001503137c24 */ /* 0x000fe2000f8e0213 */
[C---:B------:R-:W-:Y:S01]  /*1500*/  IADD3 R14, P2, PT, R18.reuse, R16, RZ ;  /* 0x00000010120e7210 */ /* 0x040fe20007f5e0ff */
[----:B------:R-:W-:Y:S01]  /*1510*/  IMAD.IADD R5, R7, 0x1, R17 ;  /* 0x0000000107057824 */ /* 0x000fe200078e0211 */
[----:B------:R-:W-:Y:S01]  /*1520*/  IADD3 R6, P1, P0, R18, UR15, R16 ;  /* 0x0000000f12067c10 */ /* 0x000fe2000f83e010 */
[----:B------:R-:W-:Y:S01]  /*1530*/  IMAD.SHL.U32 R201, R199, 0x20, RZ ;  /* 0x00000020c7c97824 */ /* 0x000fe200078e00ff */
[----:B------:R-:W-:Y:S01]  /*1540*/  IADD3.X R3, PT, PT, R19, R7, R11, P3, !PT ;  /* 0x0000000713037210 */ /* 0x000fe20001ffe40b */
[----:B------:R-:W-:Y:S01]  /*1550*/  IMAD.X R9, R5, 0x1, R19, P2 ;  /* 0x0000000105097824 */ /* 0x000fe200010e0613 */
[----:B------:R-:W-:Y:S01]  /*1560*/  LEA R16, P3, R12, UR8, 0x1 ;  /* 0x000000080c107c11 */ /* 0x000fe2000f8608ff */
[----:B------:R-:W-:Y:S01]  /*1570*/  IMAD.MOV.U32 R197, RZ, RZ, 0x20 ;  /* 0x00000020ffc57424 */ /* 0x000fe200078e00ff */
[----:B------:R-:W-:Y:S01]  /*1580*/  LEA R10, P2, R14, UR8, 0x1 ;  /* 0x000000080e0a7c11 */ /* 0x000fe2000f8408ff */
[----:B------:R-:W-:Y:S01]  /*1590*/  IMAD.MOV.U32 R149, RZ, RZ, 0x40 ;  /* 0x00000040ff957424 */ /* 0x000fe200078e00ff */
[----:B------:R-:W-:Y:S01]  /*15a0*/  LEA.HI.X R17, R12, UR9, R3, 0x1, P3 ;  /* 0x000000090c117c11 */ /* 0x000fe200098f0c03 */
[----:B------:R-:W-:Y:S01]  /*15b0*/  IMAD.SHL.U32 R3, R128, 0x20, RZ ;  /* 0x0000002080037824 */ /* 0x000fe200078e00ff */
[----:B------:R-:W-:Y:S01]  /*15c0*/  IADD3.X R5, PT, PT, R19, UR14, R5, P1, P0 ;  /* 0x0000000e13057c10 */ /* 0x000fe20008fe0405 */
[----:B------:R-:W-:Y:S01]  /*15d0*/  IMAD.WIDE.U32 R18, R20, UR4, R18 ;  /* 0x0000000414127c25 */ /* 0x000fe2000f8e0012 */
[----:B------:R-:W-:Y:S01]  /*15e0*/  LEA.HI.X R11, R14, UR9, R9, 0x1, P2 ;  /* 0x000000090e0b7c11 */ /* 0x000fe200090f0c09 */
[----:B------:R-:W-:Y:S01]  /*15f0*/  USHF.L.U32 UR4, UR16, 0x5, URZ ;  /* 0x0000000510047899 */ /* 0x000fe200080006ff */
[----:B------:R-:W-:Y:S01]  /*1600*/  IADD3 R12, P0, PT, R3, R204, RZ ;  /* 0x000000cc030c7210 */ /* 0x000fe20007f1e0ff */
[----:B------:R-:W-:Y:S01]  /*1610*/  IMAD.IADD R7, R19, 0x1, R7 ;  /* 0x0000000113077824 */ /* 0x000fe200078e0207 */
[----:B------:R-:W-:-:S02]  /*1620*/  LEA R14, P1, R6, UR8, 0x1 ;  /* 0x00000008060e7c11 */ /* 0x000fc4000f8208ff */
[----:B------:R-:W-:Y:S01]  /*1630*/  LEA R20, P2, R18, UR8, 0x1 ;  /* 0x0000000812147c11 */ /* 0x000fe2000f8408ff */
[----:B------:R-:W-:Y:S01]  /*1640*/  IMAD.X R13, R130, 0x1, R205, P0 ;  /* 0x00000001820d7824 */ /* 0x000fe200000e06cd */
[----:B------:R-:W-:Y:S02]  /*1650*/  LEA.HI.X R15, R6, UR9, R5, 0x1, P1 ;  /* 0x00000009060f7c11 */ /* 0x000fe400088f0c05 */
[-C--:B------:R-:W-:Y:S02]  /*1660*/  IADD3 R6, P0, PT, R12, R3.reuse, RZ ;  /* 0x000000030c067210 */ /* 0x080fe40007f1e0ff */
[----:B------:R-:W-:Y:S02]  /*1670*/  LEA.HI.X R21, R18, UR9, R7, 0x1, P2 ;  /* 0x0000000912157c11 */ /* 0x000fe400090f0c07 */
[----:B------:R-:W-:Y:S01]  /*1680*/  LEA R217, R217, UR5, 0x1 ;  /* 0x00000005d9d97c11 */ /* 0x000fe2000f8e08ff */
[----:B------:R-:W-:Y:S01]  /*1690*/  IMAD.X R7, R13, 0x1, R130, P0 ;  /* 0x000000010d077824 */ /* 0x000fe200000e0682 */
[----:B------:R-:W-:-:S02]  /*16a0*/  IADD3 R18, P0, PT, R6, R3, RZ ;  /* 0x0000000306127210 */ /* 0x000fc40007f1e0ff */
[----:B------:R-:W-:Y:S01]  /*16b0*/  LOP3.LUT R201, R201, 0x7c00, RZ, 0xc0, !PT ;  /* 0x00007c00c9c97812 */ /* 0x000fe200078ec0ff */
[----:B------:R-:W-:Y:S01]  /*16c0*/  @!PT LDS RZ, [RZ] ;  /* 0x00000000fffff984 */ /* 0x000fe20000000800 */
[----:B------:R-:W-:Y:S01]  /*16d0*/  @!PT LDS RZ, [RZ] ;  /* 0x00000000fffff984 */ /* 0x000fe20000000800 */
[----:B------:R-:W-:Y:S01]  /*16e0*/  @!PT LDS RZ, [RZ] ;  /* 0x00000000fffff984 */ /* 0x000fe20000000800 */
[----:B------:R-:W-:Y:S01]  /*16f0*/  LDGSTS.E.BYPASS.LTC128B.128 [R217], desc[UR24][R20.64] ;  /* 0x0000000014d97fae */ /* 0x000fe2000b981a18 */
[----:B------:R-:W-:Y:S01]  /*1700*/  LOP3.LUT P2, RZ, R199, 0x2, RZ, 0xc0, !PT ;  /* 0x00000002c7ff7812 */ /* 0x000fe2000784c0ff */
[----:B------:R-:W-:Y:S01]  /*1710*/  IMAD.X R19, R7, 0x1, R130, P0 ;  /* 0x0000000107137824 */ /* 0x000fe200000e0682 */
[----:B------:R-:W-:Y:S01]  /*1720*/  IADD3 R22, P0, PT, R18, R3, RZ ;  /* 0x0000000312167210 */ /* 0x000fe20007f1e0ff */
[----:B------:R-:W-:Y:S01]  /*1730*/  LDGSTS.E.BYPASS.LTC128B.128 [R217+0x2000], desc[UR24][R20.64+0x80] ;  /* 0x0200008014d97fae */ /* 0x000fe2000b981a18 */
[----:B------:R-:W-:-:S03]  /*1740*/  SEL R131, R197, 0xffffffe0, !P2 ;  /* 0xffffffe0c5837807 */ /* 0x000fc60005000000 */
[----:B------:R-:W-:Y:S01]  /*1750*/  LDGSTS.E.BYPASS.LTC128B.128 [R217+0x800], desc[UR24][R16.64] ;  /* 0x0080000010d97fae */ /* 0x000fe2000b981a18 */
[----:B------:R-:W-:-:S03]  /*1760*/  IMAD.X R23, R19, 0x1, R130, P0 ;  /* 0x0000000113177824 */ /* 0x000fc600000e0682 */
[----:B------:R1:W-:Y:S04]  /*1770*/  LDGSTS.E.BYPASS.LTC128B.128 [R217+0x2800], desc[UR24][R16.64+0x80] ;  /* 0x0280008010d97fae */ /* 0x0003e8000b981a18 */
[----:B------:R-:W-:Y:S04]  /*1780*/  LDGSTS.E.BYPASS.LTC128B.128 [R217+0x1000], desc[UR24][R10.64] ;  /* 0x010000000ad97fae */ /* 0x000fe8000b981a18 */
[----:B------:R2:W-:Y:S04]  /*1790*/  LDGSTS.E.BYPASS.LTC128B.128 [R217+0x3000], desc[UR24][R10.64+0x80] ;  /* 0x030000800ad97fae */ /* 0x0005e8000b981a18 */
[----:B------:R-:W-:Y:S04]  /*17a0*/  LDGSTS.E.BYPASS.LTC128B.128 [R217+0x1800], desc[UR24][R14.64] ;  /* 0x018000000ed97fae */ /* 0x000fe8000b981a18 */
[----:B------:R3:W-:Y:S04]  /*17b0*/  LDGSTS.E.BYPASS.LTC128B.128 [R217+0x3800], desc[UR24][R14.64+0x80] ;  /* 0x038000800ed97fae */ /* 0x0007e8000b981a18 */
[----:B------:R-:W-:Y:S04]  /*17c0*/  LDGSTS.E.BYPASS.LTC128B.128 [R217+0x4000], desc[UR24][R204.64] ;  /* 0x04000000ccd97fae */ /* 0x000fe8000b981a18 */
[----:B------:R-:W-:Y:S01]  /*17d0*/  LDGSTS.E.BYPASS.LTC128B.128 [R217+0x8000], desc[UR24][R204.64+0x80] ;  /* 0x08000080ccd97fae */ /* 0x000fe2000b981a18 */
[----:B-1----:R-:W-:-:S03]  /*17e0*/  IADD3 R16, P0, PT, R22, R3, RZ ;  /* 0x0000000316107210 */ /* 0x002fc60007f1e0ff */
[----:B------:R-:W-:Y:S02]  /*17f0*/  LDGSTS.E.BYPASS.LTC128B.128 [R217+0x4800], desc[UR24][R12.64] ;  /* 0x048000000cd97fae */ /* 0x000fe4000b981a18 */
[----:B------:R-:W-:Y:S02]  /*1800*/  IMAD.X R17, R23, 0x1, R130, P0 ;  /* 0x0000000117117824 */ /* 0x000fe400000e0682 */
[----:B------:R-:W-:Y:S01]  /*1810*/  LDGSTS.E.BYPASS.LTC128B.128 [R217+0x8800], desc[UR24][R12.64+0x80] ;  /* 0x088000800cd97fae */ /* 0x000fe2000b981a18 */
[----:B--2---:R-:W-:Y:S02]  /*1820*/  IADD3 R10, P1, PT, R198, R4, RZ ;  /* 0x00000004c60a7210 */ /* 0x004fe40007f3e0ff */
[-C--:B------:R-:W-:Y:S01]  /*1830*/  IADD3 R4, P0, PT, R16, R3.reuse, RZ ;  /* 0x0000000310047210 */ /* 0x080fe20007f1e0ff */
[----:B------:R-:W-:Y:S02]  /*1840*/  LDGSTS.E.BYPASS.LTC128B.128 [R217+0x5000], desc[UR24][R6.64] ;  /* 0x0500000006d97fae */ /* 0x000fe4000b981a18 */
[----:B------:R-:W-:Y:S01]  /*1850*/  IMAD.X R11, RZ, RZ, R0, P1 ;  /* 0x000000ffff0b7224 */ /* 0x000fe200008e0600 */
[----:B------:R-:W-:Y:S01]  /*1860*/  LOP3.LUT R0, R198, 0x1c0, R151, 0xf8, !PT ;  /* 0x000001c0c6007812 */ /* 0x000fe200078ef897 */
[----:B------:R-:W-:Y:S01]  /*1870*/  IMAD.X R5, R17, 0x1, R130, P0 ;  /* 0x0000000111057824 */ /* 0x000fe200000e0682 */
[----:B---3--:R-:W-:Y:S01]  /*1880*/  IADD3 R14, P0, PT, R4, R3, RZ ;  /* 0x00000003040e7210 */ /* 0x008fe20007f1e0ff */
[----:B------:R1:W-:Y:S01]  /*1890*/  LDGSTS.E.BYPASS.LTC128B.128 [R217+0x9000], desc[UR24][R6.64+0x80] ;  /* 0x0900008006d97fae */ /* 0x0003e2000b981a18 */
[----:B------:R-:W-:Y:S01]  /*18a0*/  IMAD.WIDE.U32 R10, R8, UR16, R10 ;  /* 0x00000010080a7c25 */ /* 0x000fe2000f8e000a */
[----:B------:R-:W-:-:S02]  /*18b0*/  USHF.L.U64.HI UR16, UR16, 0x5, UR17 ;  /* 0x0000000510107899 */ /* 0x000fc40008010211 */
[----:B------:R-:W-:Y:S01]  /*18c0*/  LDGSTS.E.BYPASS.LTC128B.128 [R217+0x5800], desc[UR24][R18.64] ;  /* 0x0580000012d97fae */ /* 0x000fe2000b981a18 */
[----:B------:R-:W-:Y:S01]  /*18d0*/  IMAD.X R15, R5, 0x1, R130, P0 ;  /* 0x00000001050f7824 */ /* 0x000fe200000e0682 */
[----:B------:R-:W-:Y:S01]  /*18e0*/  LEA R206, P0, R10, UR12, 0x1 ;  /* 0x0000000c0ace7c11 */ /* 0x000fe2000f8008ff */
[----:B------:R-:W-:Y:S01]  /*18f0*/  IMAD R9, R8, UR17, R11 ;  /* 0x0000001108097c24 */ /* 0x000fe2000f8e020b */
[----:B------:R-:W-:Y:S04]  /*1900*/  LDGSTS.E.BYPASS.LTC128B.128 [R217+0x9800], desc[UR24][R18.64+0x80] ;  /* 0x0980008012d97fae */ /* 0x000fe8000b981a18 */
[----:B------:R-:W-:Y:S01]  /*1910*/  LDGSTS.E.BYPASS.LTC128B.128 [R217+0x6000], desc[UR24][R22.64] ;  /* 0x0600000016d97fae */ /* 0x000fe2000b981a18 */
[----:B------:R-:W-:-:S03]  /*1920*/  LEA.HI.X R207, R10, UR13, R9, 0x1, P0 ;  /* 0x0000000d0acf7c11 */ /* 0x000fc600080f0c09 */
[----:B------:R-:W-:Y:S04]  /*1930*/  LDGSTS.E.BYPASS.LTC128B.128 [R217+0xa000], desc[UR24][R22.64+0x80] ;  /* 0x0a00008016d97fae */ /* 0x000fe8000b981a18 */
[----:B------:R-:W-:Y:S04]  /*1940*/  LDGSTS.E.BYPASS.LTC128B.128 [R217+0x6800], desc[UR24][R16.64] ;  /* 0x0680000010d97fae */ /* 0x000fe8000b981a18 */
[----:B------:R-:W-:Y:S01]  /*1950*/  LDGSTS.E.BYPASS.LTC128B.128 [R217+0xa800], desc[UR24][R16.64+0x80] ;  /* 0x0a80008010d97fae */ /* 0x000fe2000b981a18 */
[----:B-1----:R-:W-:-:S03]  /*1960*/  LOP3.LUT R6, R0, 0x8, R199, 0x78, !PT ;  /* 0x0000000800067812 */ /* 0x002fc600078e78c7 */
[----:B------:R-:W-:Y:S04]  /*1970*/  LDGSTS.E.BYPASS.LTC128B.128 [R217+0x7000], desc[UR24][R4.64] ;  /* 0x0700000004d97fae */ /* 0x000fe8000b981a18 */
[----:B------:R1:W-:Y:S01]  /*1980*/  LDGSTS.E.BYPASS.LTC128B.128 [R217+0xb000], desc[UR24][R4.64+0x80] ;  /* 0x0b00008004d97fae */ /* 0x0003e2000b981a18 */
[----:B------:R-:W-:-:S03]  /*1990*/  IMAD R141, R6, 0x2, R141 ;  /* 0x00000002068d7824 */ /* 0x000fc600078e028d */
[----:B------:R-:W-:Y:S01]  /*19a0*/  LDGSTS.E.BYPASS.LTC128B.128 [R217+0x7800], desc[UR24][R14.64] ;  /* 0x078000000ed97fae */ /* 0x000fe2000b981a18 */
[----:B------:R-:W-:-:S03]  /*19b0*/  VIADD R138, R141, UR5 ;  /* 0x000000058d8a7c36 */ /* 0x000fc60008000000 */
[----:B------:R-:W-:Y:S01]  /*19c0*/  LDGSTS.E.BYPASS.LTC128B.128 [R217+0xb800], desc[UR24][R14.64+0x80] ;  /* 0x0b8000800ed97fae */ /* 0x000fe2000b981a18 */
[----:B------:R-:W-:-:S03]  /*19d0*/  IMAD.IADD R137, R131, 0x1, R138 ;  /* 0x0000000183897824 */ /* 0x000fc600078e028a */
[----:B------:R-:W0:Y:S01]  /*19e0*/  LDGDEPBAR ;  /* 0x00000000000079af */ /* 0x000e220000000000 */
[----:B-1----:R-:W-:Y:S02]  /*19f0*/  LOP3.LUT R5, R202, 0x8, RZ, 0xc0, !PT ;  /* 0x00000008ca057812 */ /* 0x002fe400078ec0ff */
[----:B------:R-:W-:Y:S02]  /*1a00*/  IADD3 R4, P0, PT, R206, UR4, RZ ;  /* 0x00000004ce047c10 */ /* 0x000fe4000ff1e0ff */
[----:B------:R-:W-:Y:S02]  /*1a10*/  LOP3.LUT R0, R0, R5, RZ, 0x3c, !PT ;  /* 0x0000000500007212 */ /* 0x000fe400078e3cff */
[----:B------:R-:W-:Y:S02]  /*1a20*/  IADD3.X R5, PT, PT, R207, UR16, RZ, P0, !PT ;  /* 0x00000010cf057c10 */ /* 0x000fe400087fe4ff */
[----:B------:R-:W-:Y:S01]  /*1a30*/  IADD3 R6, P0, PT, R4, UR4, RZ ;  /* 0x0000000404067c10 */ /* 0x000fe2000ff1e0ff */
[----:B------:R-:W-:-:S04]  /*1a40*/  DEPBAR.LE SB0, 0x0 ;  /* 0x000080000000791a */ /* 0x000fc80000000000 */
[----:B------:R-:W-:Y:S01]  /*1a50*/  BAR.SYNC.DEFER_BLOCKING 0x0 ;  /* 0x0000000000007b1d */ /* 0x000fe20000010000 */
[----:B------:R-:W-:Y:S02]  /*1a60*/  IADD3.X R7, PT, PT, R5, UR16, RZ, P0, !PT ;  /* 0x0000001005077c10 */ /* 0x000fe400087fe4ff */
[----:B------:R-:W-:-:S04]  /*1a70*/  IADD3 R12, P0, PT, R6, UR4, RZ ;  /* 0x00000004060c7c10 */ /* 0x000fc8000ff1e0ff */
[----:B------:R-:W-:Y:S02]  /*1a80*/  IADD3.X R13, PT, PT, R7, UR16, RZ, P0, !PT ;  /* 0x00000010070d7c10 */ /* 0x000fe400087fe4ff */
[----:B------:R-:W-:-:S04]  /*1a90*/  IADD3 R10, P0, PT, R12, UR4, RZ ;  /* 0x000000040c0a7c10 */ /* 0x000fc8000ff1e0ff */
[----:B------:R-:W-:Y:S02]  /*1aa0*/  IADD3.X R11, PT, PT, R13, UR16, RZ, P0, !PT ;  /* 0x000000100d0b7c10 */ /* 0x000fe400087fe4ff */
[----:B------:R-:W-:-:S04]  /*1ab0*/  IADD3 R8, P0, PT, R10, UR4, RZ ;  /* 0x000000040a087c10 */ /* 0x000fc8000ff1e0ff */
[----:B------:R-:W-:Y:S01]  /*1ac0*/  IADD3.X R9, PT, PT, R11, UR16, RZ, P0, !PT ;  /* 0x000000100b097c10 */ /* 0x000fe200087fe4ff */
[----:B------:R-:W-:Y:S01]  /*1ad0*/  @!PT LDS RZ, [RZ] ;  /* 0x00000000fffff984 */ /* 0x000fe20000000800 */
[----:B------:R-:W-:Y:S01]  /*1ae0*/  @!PT LDS RZ, [RZ] ;  /* 0x00000000fffff984 */ /* 0x000fe20000000800 */
[----:B------:R-:W-:Y:S01]  /*1af0*/  @!PT LDS RZ, [RZ] ;  /* 0x00000000fffff984 */ /* 0x000fe20000000800 */
[----:B------:R-:W-:Y:S04]  /*1b00*/  LDGSTS.E.BYPASS.LTC128B.128 [R217+0xc000], desc[UR24][R206.64] ;  /* 0x0c000000ced97fae */ /* 0x000fe8000b981a18 */
[----:B------:R-:W-:Y:S04]  /*1b10*/  LDGSTS.E.BYPASS.LTC128B.128 [R217+0x10000], desc[UR24][R206.64+0x80] ;  /* 0x10000080ced97fae */ /* 0x000fe8000b981a18 */
[----:B------:R-:W-:Y:S04]  /*1b20*/  LDGSTS.E.BYPASS.LTC128B.128 [R217+0xc800], desc[UR24][R4.64] ;  /* 0x0c80000004d97fae */ /* 0x000fe8000b981a18 */
[----:B------:R1:W-:Y:S04]  /*1b30*/  LDGSTS.E.BYPASS.LTC128B.128 [R217+0x10800], desc[UR24][R4.64+0x80] ;  /* 0x1080008004d97fae */ /* 0x0003e8000b981a18 */
[----:B------:R-:W-:Y:S04]  /*1b40*/  LDGSTS.E.BYPASS.LTC128B.128 [R217+0xd000], desc[UR24][R6.64] ;  /* 0x0d00000006d97fae */ /* 0x000fe8000b981a18 */
[----:B------:R2:W-:Y:S04]  /*1b50*/  LDGSTS.E.BYPASS.LTC128B.128 [R217+0x11000], desc[UR24][R6.64+0x80] ;  /* 0x1100008006d97fae */ /* 0x0005e8000b981a18 */
[----:B------:R-:W-:Y:S04]  /*1b60*/  LDGSTS.E.BYPASS.LTC128B.128 [R217+0xd800], desc[UR24][R12.64] ;  /* 0x0d8000000cd97fae */ /* 0x000fe8000b981a18 */
[----:B------:R-:W-:Y:S04]  /*1b70*/  LDGSTS.E.BYPASS.LTC128B.128 [R217+0x11800], desc[UR24][R12.64+0x80] ;  /* 0x118000800cd97fae */ /* 0x000fe8000b981a18 */
[----:B------:R-:W-:Y:S04]  /*1b80*/  LDGSTS.E.BYPASS.LTC128B.128 [R217+0xe000], desc[UR24][R10.64] ;  /* 0x0e0000000ad97fae */ /* 0x000fe8000b981a18 */
[----:B------:R-:W-:Y:S01]  /*1b90*/  LDGSTS.E.BYPASS.LTC128B.128 [R217+0x12000], desc[UR24][R10.64+0x80] ;  /* 0x120000800ad97fae */ /* 0x000fe2000b981a18 */
[----:B-1----:R-:W-:-:S03]  /*1ba0*/  LOP3.LUT R5, R201, 0x200, R151, 0xf8, !PT ;  /* 0x00000200c9057812 */ /* 0x002fc600078ef897 */
[----:B------:R-:W-:Y:S01]  /*1bb0*/  LDGSTS.E.BYPASS.LTC128B.128 [R217+0xe800], desc[UR24][R8.64] ;  /* 0x0e80000008d97fae */ /* 0x000fe2000b981a18 */
[----:B------:R-:W-:Y:S02]  /*1bc0*/  IADD3 R4, P0, PT, R8, UR4, RZ ;  /* 0x0000000408047c10 */ /* 0x000fe4000ff1e0ff */
[----:B------:R-:W-:Y:S01]  /*1bd0*/  LOP3.LUT R142, R5, R0, RZ, 0xfc, !PT ;  /* 0x00000000058e7212 */ /* 0x000fe200078efcff */
[----:B------:R1:W-:Y:S01]  /*1be0*/  LDGSTS.E.BYPASS.LTC128B.128 [R217+0x12800], desc[UR24][R8.64+0x80] ;  /* 0x1280008008d97fae */ /* 0x0003e2000b981a18 */
[----:B------:R-:W-:Y:S02]  /*1bf0*/  IADD3.X R5, PT, PT, R9, UR16, RZ, P0, !PT ;  /* 0x0000001009057c10 */ /* 0x000fe400087fe4ff */
[----:B--2---:R-:W-:Y:S02]  /*1c00*/  IADD3 R6, P0, PT, R4, UR4, RZ ;  /* 0x0000000404067c10 */ /* 0x004fe4000ff1e0ff */
[----:B------:R-:W-:Y:S01]  /*1c10*/  LEA R142, R142, UR5, 0x1 ;  /* 0x000000058e8e7c11 */ /* 0x000fe2000f8e08ff */
[----:B------:R-:W-:Y:S01]  /*1c20*/  LDGSTS.E.BYPASS.LTC128B.128 [R217+0xf000], desc[UR24][R4.64] ;  /* 0x0f00000004d97fae */ /* 0x000fe2000b981a18 */
[----:B------:R-:W-:-:S02]  /*1c30*/  IADD3.X R7, PT, PT, R5, UR16, RZ, P0, !PT ;  /* 0x0000001005077c10 */ /* 0x000fc400087fe4ff */
[----:B------:R-:W-:Y:S01]  /*1c40*/  LOP3.LUT P0, RZ, R199, 0x4, RZ, 0xc0, !PT ;  /* 0x00000004c7ff7812 */ /* 0x000fe2000780c0ff */
[----:B------:R-:W-:Y:S01]  /*1c50*/  LDGSTS.E.BYPASS.LTC128B.128 [R217+0x13000], desc[UR24][R4.64+0x80] ;  /* 0x1300008004d97fae */ /* 0x000fe2000b981a18 */
[--C-:B------:R-:W-:Y:S02]  /*1c60*/  IMAD.IADD R139, R131, 0x1, R142.reuse ;  /* 0x00000001838b7824 */ /* 0x100fe400078e028e */
[----:B------:R-:W-:Y:S01]  /*1c70*/  SEL R149, R149, 0xffffffc0, !P0 ;  /* 0xffffffc095957807 */ /* 0x000fe20004000000 */
[----:B------:R-:W-:Y:S04]  /*1c80*/  LDGSTS.E.BYPASS.LTC128B.128 [R217+0xf800], desc[UR24][R6.64] ;  /* 0x0f80000006d97fae */ /* 0x000fe8000b981a18 */
[----:B------:R2:W-:Y:S01]  /*1c90*/  LDGSTS.E.BYPASS.LTC128B.128 [R217+0x13800], desc[UR24][R6.64+0x80] ;  /* 0x1380008006d97fae */ /* 0x0005e2000b981a18 */
[----:B------:R-:W-:-:S02]  /*1ca0*/  IMAD.IADD R140, R149, 0x1, R142 ;  /* 0x00000001958c7824 */ /* 0x000fc400078e028e */
[----:B------:R-:W-:Y:S01]  /*1cb0*/  IMAD.IADD R138, R149, 0x1, R138 ;  /* 0x00000001958a7824 */ /* 0x000fe200078e028a */
[----:B------:R-:W-:Y:S01]  /*1cc0*/  LDSM.16.M88.4 R100, [R142] ;  /* 0x000000008e64783b */ /* 0x000fe20000000200 */
[C---:B------:R-:W-:Y:S02]  /*1cd0*/  IMAD.IADD R136, R131.reuse, 0x1, R140 ;  /* 0x0000000183887824 */ /* 0x040fe400078e028c */
[----:B------:R-:W-:Y:S01]  /*1ce0*/  IMAD.IADD R133, R131, 0x1, R138 ;  /* 0x0000000183857824 */ /* 0x000fe200078e028a */
[----:B------:R-:W3:Y:S04]  /*1cf0*/  LDSM.16.M88.4 R56, [R141+UR5+0x4000] ;  /* 0x004000058d38783b */ /* 0x000ee80008000200 */
[----:B------:R-:W4:Y:S04]  /*1d00*/  LDSM.16.M88.4 R48, [R141+UR5+0x4800] ;  /* 0x004800058d30783b */ /* 0x000f280008000200 */
[----:B------:R-:W-:Y:S04]  /*1d10*/  LDSM.16.M88.4 R124, [R139] ;  /* 0x000000008b7c783b */ /* 0x000fe80000000200 */
[----:B-1----:R-:W1:Y:S04]  /*1d20*/  LDSM.16.M88.4 R8, [R137+0x4000] ;  /* 0x004000008908783b */ /* 0x002e680000000200 */
[----:B------:R-:W-:Y:S04]  /*1d30*/  LDSM.16.M88.4 R32, [R141+UR5+0x5800] ;  /* 0x005800058d20783b */ /* 0x000fe80008000200 */
[----:B--2---:R-:W2:Y:S04]  /*1d40*/  LDSM.16.M88.4 R4, [R137+0x4800] ;  /* 0x004800008904783b */ /* 0x004ea80000000200 */
[----:B------:R-:W5:Y:S04]  /*1d50*/  LDSM.16.M88.4 R24, [R141+UR5+0x6000] ;  /* 0x006000058d18783b */ /* 0x000f680008000200 */
[----:B------:R-:W5:Y:S04]  /*1d60*/  LDSM.16.M88.4 R16, [R141+UR5+0x6800] ;  /* 0x006800058d10783b */ /* 0x000f680008000200 */
[----:B------:R-:W5:Y:S04]  /*1d70*/  LDSM.16.M88.4 R40, [R141+UR5+0x5000] ;  /* 0x005000058d28783b */ /* 0x000f680008000200 */
[----:B------:R-:W5:Y:S01]  /*1d80*/  LDSM.16.M88.4 R12, [R137+0x5800] ;  /* 0x00580000890c783b */ /* 0x000f620000000200 */
[C---:B---3--:R-:W-:Y:S03]  /*1d90*/  HMMA.16816.F32 R60, R100.reuse, R56, RZ ;  /* 0x00000038643c723c */ /* 0x048fe600000018ff */
[----:B------:R-:W-:Y:S04]  /*1da0*/  LDSM.16.M88.4 R108, [R141+UR5+0x7000] ;  /* 0x007000058d6c783b */ /* 0x000fe80008000200 */
[----:B------:R-:W-:Y:S01]  /*1db0*/  LDSM.16.M88.4 R68, [R141+UR5+0x7800] ;  /* 0x007800058d44783b */ /* 0x000fe20008000200 */
[C---:B------:R-:W-:Y:S03]  /*1dc0*/  HMMA.16816.F32 R56, R100.reuse, R58, RZ ;  /* 0x0000003a6438723c */ /* 0x040fe600000018ff */
[----:B------:R-:W-:Y:S04]  /*1dd0*/  LDSM.16.M88.4 R64, [R137+0x5000] ;  /* 0x005000008940783b */ /* 0x000fe80000000200 */
[----:B------:R-:W-:Y:S01]  /*1de0*/  LDSM.16.M88.4 R96, [R140] ;  /* 0x000000008c60783b */ /* 0x000fe20000000200 */
[C---:B----4-:R-:W-:Y:S03]  /*1df0*/  HMMA.16816.F32 R52, R100.reuse, R48, RZ ;  /* 0x000000306434723c */ /* 0x050fe600000018ff */
[----:B------:R-:W-:Y:S04]  /*1e00*/  LDSM.16.M88.4 R92, [R138+0x4000] ;  /* 0x004000008a5c783b */ /* 0x000fe80000000200 */
[----:B------:R-:W-:Y:S01]  /*1e10*/  LDSM.16.M88.4 R120, [R137+0x7000] ;  /* 0x007000008978783b */ /* 0x000fe20000000200 */
[----:B------:R-:W-:Y:S03]  /*1e20*/  HMMA.16816.F32 R48, R100, R50, RZ ;  /* 0x000000326430723c */ /* 0x000fe600000018ff */
[----:B------:R-:W-:Y:S04]  /*1e30*/  LDSM.16.M88.4 R88, [R138+0x4800] ;  /* 0x004800008a58783b */ /* 0x000fe80000000200 */
[----:B------:R-:W-:Y:S01]  /*1e40*/  LDSM.16.M88.4 R116, [R137+0x7800] ;  /* 0x007800008974783b */ /* 0x000fe20000000200 */
[C---:B-1----:R-:W-:Y:S03]  /*1e50*/  HMMA.16816.F32 R60, R124.reuse, R8, R60 ;  /* 0x000000087c3c723c */ /* 0x042fe6000000183c */
[----:B------:R-:W-:Y:S04]  /*1e60*/  LDSM.16.M88.4 R72, [R138+0x6800] ;  /* 0x006800008a48783b */ /* 0x000fe80000000200 */
[----:B------:R-:W-:Y:S01]  /*1e70*/  LDSM.16.M88.4 R84, [R138+0x5000] ;  /* 0x005000008a54783b */ /* 0x000fe20000000200 */
[C---:B------:R-:W-:Y:S03]  /*1e80*/  HMMA.16816.F32 R56, R124.reuse, R10, R56 ;  /* 0x0000000a7c38723c */ /* 0x040fe60000001838 */
[----:B------:R-:W1:Y:S04]  /*1e90*/  LDSM.16.M88.4 R8, [R137+0x6000] ;  /* 0x006000008908783b */ /* 0x000e680000000200 */
[----:B------:R-:W-:Y:S01]  /*1ea0*/  LDSM.16.M88.4 R76, [R138+0x6000] ;  /* 0x006000008a4c783b */ /* 0x000fe20000000200 */
[C---:B--2---:R-:W-:Y:S03]  /*1eb0*/  HMMA.16816.F32 R52, R124.reuse, R4, R52 ;  /* 0x000000047c34723c */ /* 0x044fe60000001834 */
[----:B------:R-:W-:Y:S04]  /*1ec0*/  LDSM.16.M88.4 R80, [R138+0x5800] ;  /* 0x005800008a50783b */ /* 0x000fe80000000200 */
[----:B------:R-:W0:Y:S01]  /*1ed0*/  LDGDEPBAR ;  /* 0x00000000000079af */ /* 0x000e220000000000 */
[----:B------:R-:W-:Y:S03]  /*1ee0*/  HMMA.16816.F32 R48, R124, R6, R48 ;  /* 0x000000067c30723c */ /* 0x000fe60000001830 */
[----:B------:R-:W2:Y:S05]  /*1ef0*/  LDSM.16.M88.4 R4, [R137+0x6800] ;  /* 0x006800008904783b */ /* 0x000eaa0000000200 */
[C---:B------:R-:W-:Y:S08]  /*1f00*/  HMMA.16816.F32 R36, R100.reuse, R32, RZ ;  /* 0x000000206424723c */ /* 0x040ff000000018ff */
[C---:B-----5:R-:W-:Y:S08]  /*1f10*/  HMMA.16816.F32 R28, R100.reuse, R24, RZ ;  /* 0x00000018641c723c */ /* 0x060ff000000018ff */
[C---:B------:R-:W-:Y:S08]  /*1f20*/  HMMA.16816.F32 R32, R100.reuse, R34, RZ ;  /* 0x000000226420723c */ /* 0x040ff000000018ff */
[C---:B------:R-:W-:Y:S08]  /*1f30*/  HMMA.16816.F32 R24, R100.reuse, R26, RZ ;  /* 0x0000001a6418723c */ /* 0x040ff000000018ff */
[C---:B------:R-:W-:Y:S08]  /*1f40*/  HMMA.16816.F32 R20, R100.reuse, R16, RZ ;  /* 0x000000106414723c */ /* 0x040ff000000018ff */
[C---:B------:R-:W-:Y:S08]  /*1f50*/  HMMA.16816.F32 R16, R100.reuse, R18, RZ ;  /* 0x000000126410723c */ /* 0x040ff000000018ff */
[C---:B------:R-:W-:Y:S08]  /*1f60*/  HMMA.16816.F32 R44, R100.reuse, R40, RZ ;  /* 0x00000028642c723c */ /* 0x040ff000000018ff */
[----:B------:R-:W-:Y:S08]  /*1f70*/  HMMA.16816.F32 R40, R100, R42, RZ ;  /* 0x0000002a6428723c */ /* 0x000ff000000018ff */
[C---:B------:R-:W-:Y:S08]  /*1f80*/  HMMA.16816.F32 R36, R124.reuse, R12, R36 ;  /* 0x0000000c7c24723c */ /* 0x040ff00000001824 */
[C---:B------:R-:W-:Y:S01]  /*1f90*/  HMMA.16816.F32 R32, R124.reuse, R14, R32 ;  /* 0x0000000e7c20723c */ /* 0x040fe20000001820 */
[----:B------:R-:W-:Y:S07]  /*1fa0*/  LDSM.16.M88.4 R12, [R136] ;  /* 0x00000000880c783b */ /* 0x000fee0000000200 */
[C---:B-1----:R-:W-:Y:S08]  /*1fb0*/  HMMA.16816.F32 R28, R124.reuse, R8, R28 ;  /* 0x000000087c1c723c */ /* 0x042ff0000000181c */
[----:B------:R-:W-:Y:S01]  /*1fc0*/  HMMA.16816.F32 R24, R124, R10, R24 ;  /* 0x0000000a7c18723c */ /* 0x000fe20000001818 */
[----:B------:R-:W1:Y:S07]  /*1fd0*/  LDSM.16.M88.4 R8, [R133+0x4000] ;  /* 0x004000008508783b */ /* 0x000e6e0000000200 */
[C---:B------:R-:W-:Y:S08]  /*1fe0*/  HMMA.16816.F32 R112, R100.reuse, R108, RZ ;  /* 0x0000006c6470723c */ /* 0x040ff000000018ff */
[C---:B------:R-:W-:Y:S08]  /*1ff0*/  HMMA.16816.F32 R108, R100.reuse, R110, RZ ;  /* 0x0000006e646c723c */ /* 0x040ff000000018ff */
[C---:B------:R-:W-:Y:S08]  /*2000*/  HMMA.16816.F32 R104, R100.reuse, R68, RZ ;  /* 0x000000446468723c */ /* 0x040ff000000018ff */
[----:B------:R-:W-:Y:S01]  /*2010*/  HMMA.16816.F32 R100, R100, R70, RZ ;  /* 0x000000466464723c */ /* 0x000fe200000018ff */
[----:B------:R-:W3:Y:S07]  /*2020*/  LDSM.16.M88.4 R68, [R138+0x7000] ;  /* 0x007000008a44783b */ /* 0x000eee0000000200 */
[C---:B--2---:R-:W-:Y:S08]  /*2030*/  HMMA.16816.F32 R20, R124.reuse, R4, R20 ;  /* 0x000000047c14723c */ /* 0x044ff00000001814 */
[C---:B------:R-:W-:Y:S01]  /*2040*/  HMMA.16816.F32 R16, R124.reuse, R6, R16 ;  /* 0x000000067c10723c */ /* 0x040fe20000001810 */
[----:B------:R-:W2:Y:S07]  /*2050*/  LDSM.16.M88.4 R4, [R133+0x4800] ;  /* 0x004800008504783b */ /* 0x000eae0000000200 */
[C---:B------:R-:W-:Y:S08]  /*2060*/  HMMA.16816.F32 R44, R124.reuse, R64, R44 ;  /* 0x000000407c2c723c */ /* 0x040ff0000000182c */
[----:B------:R-:W-:Y:S01]  /*2070*/  HMMA.16816.F32 R40, R124, R66, R40 ;  /* 0x000000427c28723c */ /* 0x000fe20000001828 */
[----:B------:R-:W4:Y:S07]  /*2080*/  LDSM.16.M88.4 R64, [R138+0x7800] ;  /* 0x007800008a40783b */ /* 0x000f2e0000000200 */
[C---:B------:R-:W-:Y:S08]  /*2090*/  HMMA.16816.F32 R60, R96.reuse, R92, R60 ;  /* 0x0000005c603c723c */ /* 0x040ff0000000183c */
[----:B------:R-:W-:Y:S01]  /*20a0*/  HMMA.16816.F32 R56, R96, R94, R56 ;  /* 0x0000005e6038723c */ /* 0x000fe20000001838 */
[----:B------:R-:W-:Y:S07]  /*20b0*/  LDSM.16.M88.4 R92, [R141+UR5+0x9000] ;  /* 0x009000058d5c783b */ /* 0x000fee0008000200 */
[C---:B------:R-:W-:Y:S08]  /*20c0*/  HMMA.16816.F32 R112, R124.reuse, R120, R112 ;  /* 0x000000787c70723c */ /* 0x040ff00000001870 */
[----:B------:R-:W-:Y:S08]  /*20d0*/  HMMA.16816.F32 R108, R124, R122, R108 ;  /* 0x0000007a7c6c723c */ /* 0x000ff0000000186c */
[C---:B------:R-:W-:Y:S08]  /*20e0*/  HMMA.16816.F32 R52, R96.reuse, R88, R52 ;  /* 0x000000586034723c */ /* 0x040ff00000001834 */
[----:B------:R-:W-:Y:S01]  /*20f0*/  HMMA.16816.F32 R48, R96, R90, R48 ;  /* 0x0000005a6030723c */ /* 0x000fe20000001830 */
[----:B------:R-:W-:Y:S07]  /*2100*/  LDSM.16.M88.4 R88, [R133+0x5800] ;  /* 0x005800008558783b */ /* 0x000fee0000000200 */
[C---:B------:R-:W-:Y:S08]  /*2110*/  HMMA.16816.F32 R104, R124.reuse, R116, R104 ;  /* 0x000000747c68723c */ /* 0x040ff00000001868 */
[----:B------:R-:W-:Y:S01]  /*2120*/  HMMA.16816.F32 R100, R124, R118, R100 ;  /* 0x000000767c64723c */ /* 0x000fe20000001864 */
[----:B------:R-:W-:Y:S07]  /*2130*/  LDSM.16.M88.4 R116, [R137+0x9800] ;  /* 0x009800008974783b */ /* 0x000fee0000000200 */
[C---:B-1----:R-:W-:Y:S08]  /*2140*/  HMMA.16816.F32 R60, R12.reuse, R8, R60 ;  /* 0x000000080c3c723c */ /* 0x042ff0000000183c */
[----:B------:R-:W-:Y:S01]  /*2150*/  HMMA.16816.F32 R56, R12, R10, R56 ;  /* 0x0000000a0c38723c */ /* 0x000fe20000001838 */
[----:B------:R-:W1:Y:S07]  /*2160*/  LDSM.16.M88.4 R8, [R133+0x6000] ;  /* 0x006000008508783b */ /* 0x000e6e0000000200 */
[C---:B------:R-:W-:Y:S08]  /*2170*/  HMMA.16816.F32 R20, R96.reuse, R72, R20 ;  /* 0x000000486014723c */ /* 0x040ff00000001814 */
[C---:B------:R-:W-:Y:S01]  /*2180*/  HMMA.16816.F32 R16, R96.reuse, R74, R16 ;  /* 0x0000004a6010723c */ /* 0x040fe20000001810 */
[----:B------:R-:W-:Y:S07]  /*2190*/  LDSM.16.M88.4 R72, [R142+0x2000] ;  /* 0x002000008e48783b */ /* 0x000fee0000000200 */
[C---:B---3--:R-:W-:Y:S08]  /*21a0*/  HMMA.16816.F32 R112, R96.reuse, R68, R112 ;  /* 0x000000446070723c */ /* 0x048ff00000001870 */
[----:B------:R-:W-:Y:S01]  /*21b0*/  HMMA.16816.F32 R108, R96, R70, R108 ;  /* 0x00000046606c723c */ /* 0x000fe2000000186c */
[----:B------:R-:W-:Y:S07]  /*21c0*/  LDSM.16.M88.4 R68, [R141+UR5+0x8000] ;  /* 0x008000058d44783b */ /* 0x000fee0008000200 */
[C---:B--2---:R-:W-:Y:S08]  /*21d0*/  HMMA.16816.F32 R52, R12.reuse, R4, R52 ;  /* 0x000000040c34723c */ /* 0x044ff00000001834 */
[----:B------:R-:W-:Y:S01]  /*21e0*/  HMMA.16816.F32 R48, R12, R6, R48 ;  /* 0x000000060c30723c */ /* 0x000fe20000001830 */
[----:B------:R-:W2:Y:S07]  /*21f0*/  LDSM.16.M88.4 R4, [R133+0x6800] ;  /* 0x006800008504783b */ /* 0x000eae0000000200 */
        /* <DEDUP_REMOVED lines=9> */
[C---:B------:R-:W-:Y:S08]  /*2290*/  HMMA.16816.F32 R36, R96.reuse, R80, R36 ;  /* 0x000000506024723c */ /* 0x040ff00000001824 */
[----:B------:R-:W-:Y:S01]  /*22a0*/  HMMA.16816.F32 R32, R96, R82, R32 ;  /* 0x000000526020723c */ /* 0x000fe20000001820 */
[----:B------:R-:W5:Y:S04]  /*22b0*/  LDSM.16.M88.4 R80, [R141+UR5+0x8800] ;  /* 0x008800058d50783b */ /* 0x000f680008000200 */
[----:B------:R-:W-:Y:S03]  /*22c0*/  LDSM.16.M88.4 R96, [R141+UR5+0xb000] ;  /* 0x00b000058d60783b */ /* 0x000fe60008000200 */
[C---:B-1----:R-:W-:Y:S08]  /*22d0*/  HMMA.16816.F32 R28, R12.reuse, R8, R28 ;  /* 0x000000080c1c723c */ /* 0x042ff0000000181c */
[C---:B------:R-:W-:Y:S01]  /*22e0*/  HMMA.16816.F32 R24, R12.reuse, R10, R24 ;  /* 0x0000000a0c18723c */ /* 0x040fe20000001818 */
[----:B------:R-:W1:Y:S07]  /*22f0*/  LDSM.16.M88.4 R8, [R141+UR5+0xa800] ;  /* 0x00a800058d08783b */ /* 0x000e6e0008000200 */
[C---:B--2---:R-:W-:Y:S08]  /*2300*/  HMMA.16816.F32 R20, R12.reuse, R4, R20 ;  /* 0x000000040c14723c */ /* 0x044ff00000001814 */
[----:B------:R-:W-:Y:S01]  /*2310*/  HMMA.16816.F32 R16, R12, R6, R16 ;  /* 0x000000060c10723c */ /* 0x000fe20000001810 */
[----:B------:R-:W-:Y:S07]  /*2320*/  LDSM.16.M88.4 R4, [R137+0x9000] ;  /* 0x009000008904783b */ /* 0x000fee0000000200 */
[C---:B------:R-:W-:Y:S08]  /*2330*/  HMMA.16816.F32 R60, R72.reuse, R68, R60 ;  /* 0x00000044483c723c */ /* 0x040ff0000000183c */
[----:B------:R-:W-:Y:S01]  /*2340*/  HMMA.16816.F32 R56, R72, R70, R56 ;  /* 0x000000464838723c */ /* 0x000fe20000001838 */
[----:B------:R-:W2:Y:S07]  /*2350*/  LDSM.16.M88.4 R68, [R139+0x2000] ;  /* 0x002000008b44783b */ /* 0x000eae0000000200 */
[C---:B---3--:R-:W-:Y:S08]  /*2360*/  HMMA.16816.F32 R44, R12.reuse, R84, R44 ;  /* 0x000000540c2c723c */ /* 0x048ff0000000182c */
[C---:B------:R-:W-:Y:S01]  /*2370*/  HMMA.16816.F32 R40, R12.reuse, R86, R40 ;  /* 0x000000560c28723c */ /* 0x040fe20000001828 */
[----:B------:R-:W-:Y:S07]  /*2380*/  LDSM.16.M88.4 R84, [R141+UR5+0xa000] ;  /* 0x00a000058d54783b */ /* 0x000fee0008000200 */
[C---:B------:R-:W-:Y:S08]  /*2390*/  HMMA.16816.F32 R36, R12.reuse, R88, R36 ;  /* 0x000000580c24723c */ /* 0x040ff00000001824 */
[C---:B------:R-:W-:Y:S01]  /*23a0*/  HMMA.16816.F32 R32, R12.reuse, R90, R32 ;  /* 0x0000005a0c20723c */ /* 0x040fe20000001820 */
[----:B------:R-:W-:Y:S07]  /*23b0*/  LDSM.16.M88.4 R88, [R141+UR5+0x9800] ;  /* 0x009800058d58783b */ /* 0x000fee0008000200 */
[C---:B----4-:R-:W-:Y:S08]  /*23c0*/  HMMA.16816.F32 R112, R12.reuse, R64, R112 ;  /* 0x000000400c70723c */ /* 0x050ff00000001870 */
[C---:B------:R-:W-:Y:S01]  /*23d0*/  HMMA.16816.F32 R108, R12.reuse, R66, R108 ;  /* 0x000000420c6c723c */ /* 0x040fe2000000186c */
[----:B------:R-:W-:Y:S07]  /*23e0*/  LDSM.16.M88.4 R64, [R137+0x8000] ;  /* 0x008000008940783b */ /* 0x000fee0000000200 */
[C---:B------:R-:W-:Y:S08]  /*23f0*/  HMMA.16816.F32 R104, R12.reuse, R76, R104 ;  /* 0x0000004c0c68723c */ /* 0x040ff00000001868 */
[----:B------:R-:W-:Y:S01]  /*2400*/  HMMA.16816.F32 R100, R12, R78, R100 ;  /* 0x0000004e0c64723c */ /* 0x000fe20000001864 */
[----:B------:R-:W3:Y:S04]  /*2410*/  LDSM.16.M88.4 R12, [R137+0x8800] ;  /* 0x00880000890c783b */ /* 0x000ee80000000200 */
[----:B------:R-:W4:Y:S03]  /*2420*/  LDSM.16.M88.4 R76, [R141+UR5+0xb800] ;  /* 0x00b800058d4c783b */ /* 0x000f260008000200 */
[C---:B------:R-:W-:Y:S08]  /*2430*/  HMMA.16816.F32 R44, R72.reuse, R92, R44 ;  /* 0x0000005c482c723c */ /* 0x040ff0000000182c */
[C---:B------:R-:W-:Y:S01]  /*2440*/  HMMA.16816.F32 R40, R72.reuse, R94, R40 ;  /* 0x0000005e4828723c */ /* 0x040fe20000001828 */
[----:B------:R-:W-:Y:S07]  /*2450*/  LDSM.16.M88.4 R92, [R138+0x9000] ;  /* 0x009000008a5c783b */ /* 0x000fee0000000200 */
[C---:B-----5:R-:W-:Y:S08]  /*2460*/  HMMA.16816.F32 R52, R72.reuse, R80, R52 ;  /* 0x000000504834723c */ /* 0x060ff00000001834 */
[C---:B------:R-:W-:Y:S01]  /*2470*/  HMMA.16816.F32 R48, R72.reuse, R82, R48 ;  /* 0x000000524830723c */ /* 0x040fe20000001830 */
[----:B------:R-:W-:Y:S07]  /*2480*/  LDSM.16.M88.4 R80, [R137+0xa800] ;  /* 0x00a800008950783b */ /* 0x000fee0000000200 */
[C---:B-1----:R-:W-:Y:S08]  /*2490*/  HMMA.16816.F32 R20, R72.reuse, R8, R20 ;  /* 0x000000084814723c */ /* 0x042ff00000001814 */
[----:B------:R-:W-:Y:S01]  /*24a0*/  HMMA.16816.F32 R16, R72, R10, R16 ;  /* 0x0000000a4810723c */ /* 0x000fe20000001810 */
[----:B------:R-:W1:Y:S07]  /*24b0*/  LDSM.16.M88.4 R8, [R137+0xa000] ;  /* 0x00a000008908783b */ /* 0x000e6e0000000200 */
[C---:B--2---:R-:W-:Y:S08]  /*24c0*/  HMMA.16816.F32 R44, R68.reuse, R4, R44 ;  /* 0x00000004442c723c */ /* 0x044ff0000000182c */
[C---:B------:R-:W-:Y:S01]  /*24d0*/  HMMA.16816.F32 R40, R68.reuse, R6, R40 ;  /* 0x000000064428723c */ /* 0x040fe20000001828 */
[----:B------:R-:W2:Y:S07]  /*24e0*/  LDSM.16.M88.4 R4, [R137+0xb000] ;  /* 0x00b000008904783b */ /* 0x000eae0000000200 */
[C---:B---3--:R-:W-:Y:S08]  /*24f0*/  HMMA.16816.F32 R52, R68.reuse, R12, R52 ;  /* 0x0000000c4434723c */ /* 0x048ff00000001834 */
[----:B------:R-:W-:Y:S01]  /*2500*/  HMMA.16816.F32 R48, R68, R14, R48 ;  /* 0x0000000e4430723c */ /* 0x000fe20000001830 */
[----:B------:R-:W3:Y:S07]  /*2510*/  LDSM.16.M88.4 R12, [R137+0xb800] ;  /* 0x00b80000890c783b */ /* 0x000eee0000000200 */
        /* <DEDUP_REMOVED lines=9> */
[C---:B----4-:R-:W-:Y:S08]  /*25b0*/  HMMA.16816.F32 R104, R72.reuse, R76, R104 ;  /* 0x0000004c4868723c */ /* 0x050ff00000001868 */
[----:B------:R-:W-:Y:S01]  /*25c0*/  HMMA.16816.F32 R100, R72, R78, R100 ;  /* 0x0000004e4864723c */ /* 0x000fe20000001864 */
[----:B------:R-:W-:Y:S04]  /*25d0*/  LDSM.16.M88.4 R72, [R138+0x8000] ;  /* 0x008000008a48783b */ /* 0x000fe80000000200 */
[----:B------:R-:W-:Y:S03]  /*25e0*/  LDSM.16.M88.4 R76, [R138+0xa800] ;  /* 0x00a800008a4c783b */ /* 0x000fe60000000200 */
[C---:B-1----:R-:W-:Y:S08]  /*25f0*/  HMMA.16816.F32 R28, R68.reuse, R8, R28 ;  /* 0x00000008441c723c */ /* 0x042ff0000000181c */
[C---:B------:R-:W-:Y:S01]  /*2600*/  HMMA.16816.F32 R24, R68.reuse, R10, R24 ;  /* 0x0000000a4418723c */ /* 0x040fe20000001818 */
[----:B------:R-:W-:Y:S07]  /*2610*/  LDSM.16.M88.4 R8, [R140+0x2000] ;  /* 0x002000008c08783b */ /* 0x000fee0000000200 */
[C---:B--2---:R-:W-:Y:S08]  /*2620*/  HMMA.16816.F32 R112, R68.reuse, R4, R112 ;  /* 0x000000044470723c */ /* 0x044ff00000001870 */
[C---:B------:R-:W-:Y:S01]  /*2630*/  HMMA.16816.F32 R108, R68.reuse, R6, R108 ;  /* 0x00000006446c723c */ /* 0x040fe2000000186c */
[----:B------:R-:W1:Y:S07]  /*2640*/  LDSM.16.M88.4 R4, [R138+0xb800] ;  /* 0x00b800008a04783b */ /* 0x000e6e0000000200 */
[C---:B------:R-:W-:Y:S08]  /*2650*/  HMMA.16816.F32 R36, R68.reuse, R116, R36 ;  /* 0x000000744424723c */ /* 0x040ff00000001824 */
[C---:B------:R-:W-:Y:S08]  /*2660*/  HMMA.16816.F32 R32, R68.reuse, R118, R32 ;  /* 0x000000764420723c */ /* 0x040ff00000001820 */
[C---:B---3--:R-:W-:Y:S01]  /*2670*/  HMMA.16816.F32 R116, R68.reuse, R12, R104 ;  /* 0x0000000c4474723c */ /* 0x048fe20000001868 */
[----:B------:R-:W2:Y:S07]  /*2680*/  LDSM.16.M88.4 R104, [R133+0x8000] ;  /* 0x008000008568783b */ /* 0x000eae0000000200 */
[C---:B------:R-:W-:Y:S08]  /*2690*/  HMMA.16816.F32 R60, R68.reuse, R64, R60 ;  /* 0x00000040443c723c */ /* 0x040ff0000000183c */
[----:B------:R-:W-:Y:S01]  /*26a0*/  HMMA.16816.F32 R56, R68, R66, R56 ;  /* 0x000000424438723c */ /* 0x000fe20000001838 */
[----:B------:R-:W3:Y:S07]  /*26b0*/  LDSM.16.M88.4 R64, [R138+0x8800] ;  /* 0x008800008a40783b */ /* 0x000eee0000000200 */
[----:B-1----:R-:W-:Y:S01]  /*26c0*/  HMMA.16816.F32 R116, R8, R4, R116 ;  /* 0x000000040874723c */ /* 0x002fe20000001874 */
[----:B------:R-:W-:-:S02]  /*26d0*/  SHF.R.U32.HI R4, RZ, 0x2, R199 ;  /* 0x00000002ff047819 */ /* 0x000fc400000116c7 */
[----:B------:R-:W-:Y:S02]  /*26e0*/  LOP3.LUT R5, R202, 0x1f0, RZ, 0xc0, !PT ;  /* 0x000001f0ca057812 */ /* 0x000fe400078ec0ff */
[----:B------:R-:W-:-:S03]  /*26f0*/  LOP3.LUT R4, R4, 0x7, RZ, 0xc0, !PT ;  /* 0x0000000704047812 */ /* 0x000fc600078ec0ff */
[----:B------:R-:W-:Y:S01]  /*2700*/  HMMA.16816.F32 R60, R8, R72, R60 ;  /* 0x00000048083c723c */ /* 0x000fe2000000183c */
[----:B------:R-:W-:-:S04]  /*2710*/  IADD3 R5, PT, PT, R4, R5, R135 ;  /* 0x0000000504057210 */ /* 0x000fc80007ffe087 */
[----:B------:R-:W-:-:S03]  /*2720*/  IADD3 R5, PT, PT, R134, -UR22, R5 ;  /* 0x8000001686057c10 */ /* 0x000fc6000fffe005 */
[----:B------:R-:W-:Y:S02]  /*2730*/  HMMA.16816.F32 R20, R68, R80, R20 ;  /* 0x000000504414723c */ /* 0x000fe40000001814 */
[----:B------:R-:W-:-:S06]  /*2740*/  IMAD.IADD R5, R5, 0x1, R132 ;  /* 0x0000000105057824 */ /* 0x000fcc00078e0284 */
[C---:B------:R-:W-:Y:S01]  /*2750*/  HMMA.16816.F32 R100, R68.reuse, R14, R100 ;  /* 0x0000000e4464723c */ /* 0x040fe20000001864 */
[----:B------:R-:W1:Y:S07]  /*2760*/  LDSM.16.M88.4 R12, [R133+0x8800] ;  /* 0x00880000850c783b */ /* 0x000e6e0000000200 */
[----:B------:R-:W-:Y:S01]  /*2770*/  HMMA.16816.F32 R16, R68, R82, R16 ;  /* 0x000000524410723c */ /* 0x000fe20000001810 */
[----:B------:R-:W4:Y:S01]  /*2780*/  LDSM.16.M88.4 R80, [R138+0xb000] ;  /* 0x00b000008a50783b */ /* 0x000f220000000200 */
[----:B------:R-:W-:-:S05]  /*2790*/  IMAD.SHL.U32 R69, R199, 0x2, RZ ;  /* 0x00000002c7457824 */ /* 0x000fca00078e00ff */
[----:B------:R-:W-:Y:S01]  /*27a0*/  LOP3.LUT R68, R208, 0x6, R69, 0xf8, !PT ;  /* 0x00000006d0447812 */ /* 0x000fe200078ef845 */
[----:B--2---:R-:W-:Y:S01]  /*27b0*/  HMMA.16816.F32 R60, R96, R104, R60 ;  /* 0x00000068603c723c */ /* 0x004fe2000000183c */
[----:B------:R-:W-:Y:S02]  /*27c0*/  VIADDMNMX R69, R5, 0x9, R134, PT ;  /* 0x0000000905457846 */ /* 0x000fe40003800186 */
[----:B------:R-:W-:-:S04]  /*27d0*/  LOP3.LUT R4, R68, 0x1, RZ, 0xfc, !PT ;  /* 0x0000000144047812 */ /* 0x000fc800078efcff */
[----:B------:R-:W-:Y:S01]  /*27e0*/  ISETP.GE.AND P6, PT, R4, R69, PT ;  /* 0x000000450400720c */ /* 0x000fe20003fc6270 */
[C---:B------:R-:W-:Y:S08]  /*27f0*/  HMMA.16816.F32 R56, R8.reuse, R74, R56 ;  /* 0x0000004a0838723c */ /* 0x040ff00000001838 */
[----:B---3--:R-:W-:Y:S03]  /*2800*/  HMMA.16816.F32 R52, R8, R64, R52 ;  /* 0x000000400834723c */ /* 0x008fe60000001834 */
[----:B------:R-:W-:-:S05]  /*2810*/  FSEL R71, R63, -INF , !P6 ;  /* 0xff8000003f477808 */ /* 0x000fca0007000000 */
[C---:B------:R-:W-:Y:S01]  /*2820*/  HMMA.16816.F32 R48, R8.reuse, R66, R48 ;  /* 0x000000420830723c */ /* 0x040fe20000001830 */
[----:B------:R-:W2:Y:S07]  /*2830*/  LDSM.16.M88.4 R64, [R133+0x9000] ;  /* 0x009000008540783b */ /* 0x000eae0000000200 */
[----:B------:R-:W-:Y:S01]  /*2840*/  HMMA.16816.F32 R20, R8, R76, R20 ;  /* 0x0000004c0814723c */ /* 0x000fe20000001814 */
[----:B------:R-:W-:-:S04]  /*2850*/  VIADDMNMX R77, R5, 0x1, R134, PT ;  /* 0x00000001054d7846 */ /* 0x000fc80003800186 */
[-C--:B------:R-:W-:Y:S02]  /*2860*/  ISETP.GE.AND P4, PT, R4, R77.reuse, PT ;  /* 0x0000004d0400720c */ /* 0x080fe40003f86270 */
[C---:B------:R-:W-:Y:S01]  /*2870*/  LOP3.LUT R4, R68.reuse, 0x9, RZ, 0xfc, !PT ;  /* 0x0000000944047812 */ /* 0x040fe200078efcff */
[----:B------:R-:W-:Y:S01]  /*2880*/  HMMA.16816.F32 R100, R8, R6, R100 ;  /* 0x000000060864723c */ /* 0x000fe20000001864 */
[----:B------:R-:W-:Y:S02]  /*2890*/  LOP3.LUT R6, R68, 0x8, RZ, 0xfc, !PT ;  /* 0x0000000844067812 */ /* 0x000fe400078efcff */
[----:B------:R-:W-:Y:S02]  /*28a0*/  FSEL R70, R61, -INF , !P4 ;  /* 0xff8000003d467808 */ /* 0x000fe40006000000 */
[C---:B------:R-:W-:Y:S02]  /*28b0*/  ISETP.GE.AND P5, PT, R6.reuse, R77, PT ;  /* 0x0000004d0600720c */ /* 0x040fe40003fa6270 */
[----:B------:R-:W-:Y:S01]  /*28c0*/  ISETP.GE.AND P1, PT, R6, R69, PT ;  /* 0x000000450600720c */ /* 0x000fe20003f26270 */
[----:B------:R-:W-:Y:S01]  /*28d0*/  HMMA.16816.F32 R56, R96, R106, R56 ;  /* 0x0000006a6038723c */ /* 0x000fe20000001838 */
[----:B------:R-:W-:-:S02]  /*28e0*/  ISETP.GE.AND P3, PT, R4, R77, PT ;  /* 0x0000004d0400720c */ /* 0x000fc40003f66270 */
[----:B------:R-:W-:Y:S02]  /*28f0*/  ISETP.GE.AND P4, PT, R4, R69, PT ;  /* 0x000000450400720c */ /* 0x000fe40003f86270 */
[----:B------:R-:W3:Y:S03]  /*2900*/  LDSM.16.M88.4 R4, [R133+0x9800] ;  /* 0x009800008504783b */ /* 0x000ee60000000200 */
[C---:B------:R-:W-:Y:S08]  /*2910*/  HMMA.16816.F32 R44, R8.reuse, R92, R44 ;  /* 0x0000005c082c723c */ /* 0x040ff0000000182c */
[----:B------:R-:W-:Y:S03]  /*2920*/  HMMA.16816.F32 R40, R8, R94, R40 ;  /* 0x0000005e0828723c */ /* 0x000fe60000001828 */
[----:B------:R-:W-:-:S02]  /*2930*/  FSEL R56, R56, -INF , !P5 ;  /* 0xff80000038387808 */ /* 0x000fc40006800000 */
[----:B------:R-:W-:Y:S02]  /*2940*/  FSEL R75, R58, -INF , !P1 ;  /* 0xff8000003a4b7808 */ /* 0x000fe40004800000 */
[----:B------:R-:W-:Y:S01]  /*2950*/  FSEL R58, R57, -INF , !P3 ;  /* 0xff800000393a7808 */ /* 0x000fe20005800000 */
[----:B-1----:R-:W-:Y:S01]  /*2960*/  HMMA.16816.F32 R52, R96, R12, R52 ;  /* 0x0000000c6034723c */ /* 0x002fe20000001834 */
[----:B------:R-:W-:Y:S02]  /*2970*/  FSEL R73, R59, -INF , !P4 ;  /* 0xff8000003b497808 */ /* 0x000fe40006000000 */
[----:B------:R-:W-:-:S05]  /*2980*/  LOP3.LUT R12, R68, 0x20, RZ, 0xfc, !PT ;  /* 0x00000020440c7812 */ /* 0x000fca00078efcff */
[C---:B------:R-:W-:Y:S08]  /*2990*/  HMMA.16816.F32 R36, R8.reuse, R88, R36 ;  /* 0x000000580824723c */ /* 0x040ff00000001824 */
[C---:B------:R-:W-:Y:S08]  /*29a0*/  HMMA.16816.F32 R32, R8.reuse, R90, R32 ;  /* 0x0000005a0820723c */ /* 0x040ff00000001820 */
[C---:B------:R-:W-:Y:S08]  /*29b0*/  HMMA.16816.F32 R28, R8.reuse, R84, R28 ;  /* 0x00000054081c723c */ /* 0x040ff0000000181c */
[C---:B------:R-:W-:Y:S08]  /*29c0*/  HMMA.16816.F32 R24, R8.reuse, R86, R24 ;  /* 0x000000560818723c */ /* 0x040ff00000001818 */
[C---:B------:R-:W-:Y:S08]  /*29d0*/  HMMA.16816.F32 R16, R8.reuse, R78, R16 ;  /* 0x0000004e0810723c */ /* 0x040ff00000001810 */
[C---:B----4-:R-:W-:Y:S08]  /*29e0*/  HMMA.16816.F32 R112, R8.reuse, R80, R112 ;  /* 0x000000500870723c */ /* 0x050ff00000001870 */
[----:B------:R-:W-:Y:S01]  /*29f0*/  HMMA.16816.F32 R108, R8, R82, R108 ;  /* 0x00000052086c723c */ /* 0x000fe2000000186c */
[----:B------:R-:W-:-:S02]  /*2a00*/  LOP3.LUT R8, R68, 0x10, RZ, 0xfc, !PT ;  /* 0x0000001044087812 */ /* 0x000fc400078efcff */
[----:B------:R-:W-:Y:S02]  /*2a10*/  LOP3.LUT R10, R68, 0x18, RZ, 0xfc, !PT ;  /* 0x00000018440a7812 */ /* 0x000fe400078efcff */
[C---:B------:R-:W-:Y:S02]  /*2a20*/  ISETP.GE.AND P6, PT, R8.reuse, R77, PT ;  /* 0x0000004d0800720c */ /* 0x040fe40003fc6270 */
[----:B------:R-:W-:Y:S01]  /*2a30*/  ISETP.GE.AND P5, PT, R8, R69, PT ;  /* 0x000000450800720c */ /* 0x000fe20003fa6270 */
[----:B------:R-:W-:Y:S01]  /*2a40*/  HMMA.16816.F32 R48, R96, R14, R48 ;  /* 0x0000000e6030723c */ /* 0x000fe20000001830 */
[----:B------:R-:W-:Y:S02]  /*2a50*/  LOP3.LUT R8, R68, 0x11, RZ, 0xfc, !PT ;  /* 0x0000001144087812 */ /* 0x000fe400078efcff */
[----:B------:R-:W-:Y:S02]  /*2a60*/  FSEL R123, R54, -INF , !P5 ;  /* 0xff800000367b7808 */ /* 0x000fe40006800000 */
[----:B------:R-:W-:-:S02]  /*2a70*/  ISETP.GE.AND P1, PT, R8, R77, PT ;  /* 0x0000004d0800720c */ /* 0x000fc40003f26270 */
[----:B------:R-:W-:Y:S01]  /*2a80*/  ISETP.GE.AND P3, PT, R8, R69, PT ;  /* 0x000000450800720c */ /* 0x000fe20003f66270 */
[C---:B--2---:R-:W-:Y:S01]  /*2a90*/  HMMA.16816.F32 R44, R96.reuse, R64, R44 ;  /* 0x00000040602c723c */ /* 0x044fe2000000182c */
[----:B------:R-:W-:Y:S02]  /*2aa0*/  LOP3.LUT R8, R68, 0x19, RZ, 0xfc, !PT ;  /* 0x0000001944087812 */ /* 0x000fe400078efcff */
[----:B------:R-:W-:Y:S02]  /*2ab0*/  ISETP.GE.AND P4, PT, R10, R77, PT ;  /* 0x0000004d0a00720c */ /* 0x000fe40003f86270 */
[----:B------:R-:W-:Y:S02]  /*2ac0*/  FSEL R80, R52, -INF , !P6 ;  /* 0xff80000034507808 */ /* 0x000fe40007000000 */
[----:B------:R-:W-:Y:S01]  /*2ad0*/  FSEL R54, R53, -INF , !P1 ;  /* 0xff80000035367808 */ /* 0x000fe20004800000 */
[----:B------:R-:W-:Y:S01]  /*2ae0*/  HMMA.16816.F32 R40, R96, R66, R40 ;  /* 0x000000426028723c */ /* 0x000fe20000001828 */
[----:B------:R-:W-:-:S02]  /*2af0*/  ISETP.GE.AND P6, PT, R10, R69, PT ;  /* 0x000000450a00720c */ /* 0x000fc40003fc6270 */
[C---:B------:R-:W-:Y:S02]  /*2b00*/  ISETP.GE.AND P5, PT, R8.reuse, R77, PT ;  /* 0x0000004d0800720c */ /* 0x040fe40003fa6270 */
[----:B------:R-:W-:Y:S02]  /*2b10*/  ISETP.GE.AND P1, PT, R8, R69, PT ;  /* 0x000000450800720c */ /* 0x000fe40003f26270 */
[----:B------:R-:W1:Y:S01]  /*2b20*/  LDSM.16.M88.4 R8, [R133+0xa000] ;  /* 0x00a000008508783b */ /* 0x000e620000000200 */
[----:B------:R-:W-:Y:S01]  /*2b30*/  FSEL R121, R55, -INF , !P3 ;  /* 0xff80000037797808 */ /* 0x000fe20005800000 */
[----:B---3--:R-:W-:Y:S01]  /*2b40*/  HMMA.16816.F32 R168, R96, R4, R36 ;  /* 0x0000000460a8723c */ /* 0x008fe20000001824 */
[----:B------:R-:W-:Y:S02]  /*2b50*/  FSEL R52, R48, -INF , !P4 ;  /* 0xff80000030347808 */ /* 0x000fe40006000000 */
[C---:B------:R-:W-:Y:S02]  /*2b60*/  ISETP.GE.AND P3, PT, R12.reuse, R77, PT ;  /* 0x0000004d0c00720c */ /* 0x040fe40003f66270 */
[----:B------:R-:W-:-:S02]  /*2b70*/  ISETP.GE.AND P4, PT, R12, R69, PT ;  /* 0x000000450c00720c */ /* 0x000fc40003f86270 */
[C---:B------:R-:W-:Y:S01]  /*2b80*/  LOP3.LUT R12, R68.reuse, 0x21, RZ, 0xfc, !PT ;  /* 0x00000021440c7812 */ /* 0x040fe200078efcff */
[----:B------:R-:W-:Y:S01]  /*2b90*/  HMMA.16816.F32 R32, R96, R6, R32 ;  /* 0x000000066020723c */ /* 0x000fe20000001820 */
[----:B------:R-:W-:Y:S02]  /*2ba0*/  LOP3.LUT R14, R68, 0x28, RZ, 0xfc, !PT ;  /* 0x00000028440e7812 */ /* 0x000fe400078efcff */
[----:B------:R-:W-:Y:S02]  /*2bb0*/  FSEL R107, R50, -INF , !P6 ;  /* 0xff800000326b7808 */ /* 0x000fe40007000000 */
[----:B------:R-:W-:Y:S02]  /*2bc0*/  FSEL R48, R49, -INF , !P5 ;  /* 0xff80000031307808 */ /* 0x000fe40006800000 */
[----:B------:R-:W-:Y:S02]  /*2bd0*/  FSEL R105, R51, -INF , !P1 ;  /* 0xff80000033697808 */ /* 0x000fe40004800000 */
[----:B------:R-:W-:-:S02]  /*2be0*/  ISETP.GE.AND P6, PT, R12, R77, PT ;  /* 0x0000004d0c00720c */ /* 0x000fc40003fc6270 */
[----:B------:R-:W-:Y:S02]  /*2bf0*/  ISETP.GE.AND P5, PT, R12, R69, PT ;  /* 0x000000450c00720c */ /* 0x000fe40003fa6270 */
[----:B------:R-:W-:Y:S02]  /*2c00*/  ISETP.GE.AND P1, PT, R14, R77, PT ;  /* 0x0000004d0e00720c */ /* 0x000fe40003f26270 */
[C---:B------:R-:W-:Y:S02]  /*2c10*/  LOP3.LUT R12, R68.reuse, 0x29, RZ, 0xfc, !PT ;  /* 0x00000029440c7812 */ /* 0x040fe400078efcff */
[----:B------:R-:W-:Y:S02]  /*2c20*/  LOP3.LUT R4, R68, 0x30, RZ, 0xfc, !PT ;  /* 0x0000003044047812 */ /* 0x000fe400078efcff */
[----:B------:R-:W-:Y:S02]  /*2c30*/  FSEL R172, R44, -INF , !P3 ;  /* 0xff8000002cac7808 */ /* 0x000fe40005800000 */
[----:B------:R-:W-:-:S02]  /*2c40*/  FSEL R179, R46, -INF , !P4 ;  /* 0xff8000002eb37808 */ /* 0x000fc40006000000 */
[----:B------:R-:W-:Y:S02]  /*2c50*/  FSEL R177, R47, -INF , !P5 ;  /* 0xff8000002fb17808 */ /* 0x000fe40006800000 */
[----:B------:R-:W-:Y:S02]  /*2c60*/  FSEL R44, R40, -INF , !P1 ;  /* 0xff800000282c7808 */ /* 0x000fe40004800000 */
[----:B------:R-:W-:Y:S02]  /*2c70*/  ISETP.GE.AND P3, PT, R14, R69, PT ;  /* 0x000000450e00720c */ /* 0x000fe40003f66270 */
[-C--:B------:R-:W-:Y:S01]  /*2c80*/  ISETP.GE.AND P4, PT, R12, R77.reuse, PT ;  /* 0x0000004d0c00720c */ /* 0x080fe20003f86270 */
[----:B-1----:R-:W-:Y:S01]  /*2c90*/  HMMA.16816.F32 R28, R96, R8, R28 ;  /* 0x00000008601c723c */ /* 0x002fe2000000181c */
[----:B------:R-:W-:Y:S02]  /*2ca0*/  FSEL R46, R45, -INF , !P6 ;  /* 0xff8000002d2e7808 */ /* 0x000fe40007000000 */
[----:B------:R-:W-:-:S02]  /*2cb0*/  ISETP.GE.AND P5, PT, R4, R77, PT ;  /* 0x0000004d0400720c */ /* 0x000fc40003fa6270 */
[-C--:B------:R-:W-:Y:S02]  /*2cc0*/  ISETP.GE.AND P1, PT, R4, R69.reuse, PT ;  /* 0x000000450400720c */ /* 0x080fe40003f26270 */
[----:B------:R-:W-:Y:S01]  /*2cd0*/  ISETP.GE.AND P6, PT, R12, R69, PT ;  /* 0x000000450c00720c */ /* 0x000fe20003fc6270 */
[----:B------:R-:W-:Y:S01]  /*2ce0*/  HMMA.16816.F32 R24, R96, R10, R24 ;  /* 0x0000000a6018723c */ /* 0x000fe20000001818 */
[----:B------:R-:W-:Y:S01]  /*2cf0*/  LOP3.LUT R4, R68, 0x31, RZ, 0xfc, !PT ;  /* 0x0000003144047812 */ /* 0x000fe200078efcff */
[----:B------:R-:W1:Y:S01]  /*2d00*/  LDSM.16.M88.4 R12, [R133+0xa800] ;  /* 0x00a80000850c783b */ /* 0x000e620000000200 */
[----:B------:R-:W-:Y:S02]  /*2d10*/  FSEL R39, R42, -INF , !P3 ;  /* 0xff8000002a277808 */ /* 0x000fe40005800000 */
[----:B------:R-:W-:Y:S02]  /*2d20*/  FSEL R40, R41, -INF , !P4 ;  /* 0xff80000029287808 */ /* 0x000fe40006000000 */
[----:B------:R-:W-:-:S02]  /*2d30*/  ISETP.GE.AND P3, PT, R4, R77, PT ;  /* 0x0000004d0400720c */ /* 0x000fc40003f66270 */
[----:B------:R-:W-:Y:S02]  /*2d40*/  ISETP.GE.AND P4, PT, R4, R69, PT ;  /* 0x000000450400720c */ /* 0x000fe40003f86270 */
[C---:B------:R-:W-:Y:S02]  /*2d50*/  LOP3.LUT R6, R68.reuse, 0x38, RZ, 0xfc, !PT ;  /* 0x0000003844067812 */ /* 0x040fe400078efcff */
[----:B------:R-:W-:Y:S02]  /*2d60*/  LOP3.LUT R4, R68, 0x39, RZ, 0xfc, !PT ;  /* 0x0000003944047812 */ /* 0x000fe400078efcff */
[----:B------:R-:W-:Y:S02]  /*2d70*/  FSEL R175, R43, -INF , !P6 ;  /* 0xff8000002baf7808 */ /* 0x000fe40007000000 */
[----:B------:R-:W-:Y:S02]  /*2d80*/  FSEL R168, R168, -INF , !P5 ;  /* 0xff800000a8a87808 */ /* 0x000fe40006800000 */
[----:B------:R-:W-:-:S02]  /*2d90*/  FSEL R37, R170, -INF , !P1 ;  /* 0xff800000aa257808 */ /* 0x000fc40004800000 */
[----:B------:R-:W-:Y:S02]  /*2da0*/  FSEL R38, R169, -INF , !P3 ;  /* 0xff800000a9267808 */ /* 0x000fe40005800000 */
[C---:B------:R-:W-:Y:S02]  /*2db0*/  ISETP.GE.AND P6, PT, R6.reuse, R77, PT ;  /* 0x0000004d0600720c */ /* 0x040fe40003fc6270 */
[----:B------:R-:W-:Y:S02]  /*2dc0*/  ISETP.GE.AND P5, PT, R6, R69, PT ;  /* 0x000000450600720c */ /* 0x000fe40003fa6270 */
[C---:B------:R-:W-:Y:S02]  /*2dd0*/  ISETP.GE.AND P1, PT, R4.reuse, R77, PT ;  /* 0x0000004d0400720c */ /* 0x040fe40003f26270 */
[----:B------:R-:W-:Y:S02]  /*2de0*/  ISETP.GE.AND P3, PT, R4, R69, PT ;  /* 0x000000450400720c */ /* 0x000fe40003f66270 */
[----:B------:R-:W2:Y:S01]  /*2df0*/  LDSM.16.M88.4 R4, [R133+0xb000] ;  /* 0x00b000008504783b */ /* 0x000ea20000000200 */
[----:B------:R-:W-:-:S02]  /*2e00*/  LOP3.LUT R8, R68, 0x40, RZ, 0xfc, !PT ;  /* 0x0000004044087812 */ /* 0x000fc400078efcff */
[----:B------:R-:W-:Y:S01]  /*2e10*/  FSEL R171, R171, -INF , !P4 ;  /* 0xff800000abab7808 */ /* 0x000fe20006000000 */
[----:B------:R-:W3:Y:S01]  /*2e20*/  LDSM.16.M88.4 R132, [R133+0xb800] ;  /* 0x00b800008584783b */ /* 0x000ee20000000200 */
[----:B------:R-:W-:Y:S01]  /*2e30*/  FSEL R166, R32, -INF , !P6 ;  /* 0xff80000020a67808 */ /* 0x000fe20007000000 */
[----:B------:R-:W-:-:S04]  /*2e40*/  DEPBAR.LE SB0, 0x0 ;  /* 0x000080000000791a */ /* 0x000fc80000000000 */
[C---:B------:R-:W-:Y:S01]  /*2e50*/  ISETP.GE.AND P4, PT, R8.reuse, R77, PT ;  /* 0x0000004d0800720c */ /* 0x040fe20003f86270 */
[C---:B-1----:R-:W-:Y:S01]  /*2e60*/  HMMA.16816.F32 R20, R96.reuse, R12, R20 ;  /* 0x0000000c6014723c */ /* 0x042fe20000001814 */
[----:B------:R-:W-:Y:S02]  /*2e70*/  ISETP.GE.AND P6, PT, R8, R69, PT ;  /* 0x000000450800720c */ /* 0x000fe40003fc6270 */
[C---:B------:R-:W-:Y:S02]  /*2e80*/  LOP3.LUT R8, R68.reuse, 0x41, RZ, 0xfc, !PT ;  /* 0x0000004144087812 */ /* 0x040fe400078efcff */
[----:B------:R-:W-:Y:S02]  /*2e90*/  LOP3.LUT R10, R68, 0x48, RZ, 0xfc, !PT ;  /* 0x00000048440a7812 */ /* 0x000fe400078efcff */
[----:B------:R-:W-:Y:S01]  /*2ea0*/  FSEL R173, R34, -INF , !P5 ;  /* 0xff80000022ad7808 */ /* 0x000fe20006800000 */
[----:B------:R-:W-:Y:S01]  /*2eb0*/  HMMA.16816.F32 R16, R96, R14, R16 ;  /* 0x0000000e6010723c */ /* 0x000fe20000001810 */
[----:B------:R-:W-:-:S02]  /*2ec0*/  FSEL R36, R33, -INF , !P1 ;  /* 0xff80000021247808 */ /* 0x000fc40004800000 */
[----:B------:R-:W-:Y:S02]  /*2ed0*/  FSEL R169, R35, -INF , !P3 ;  /* 0xff80000023a97808 */ /* 0x000fe40005800000 */
[----:B------:R-:W-:Y:S02]  /*2ee0*/  FSEL R144, R28, -INF , !P4 ;  /* 0xff8000001c907808 */ /* 0x000fe40006000000 */
[C---:B------:R-:W-:Y:S02]  /*2ef0*/  ISETP.GE.AND P5, PT, R8.reuse, R77, PT ;  /* 0x0000004d0800720c */ /* 0x040fe40003fa6270 */
[----:B------:R-:W-:Y:S02]  /*2f00*/  ISETP.GE.AND P1, PT, R8, R69, PT ;  /* 0x000000450800720c */ /* 0x000fe40003f26270 */
[C---:B------:R-:W-:Y:S02]  /*2f10*/  ISETP.GE.AND P3, PT, R10.reuse, R77, PT ;  /* 0x0000004d0a00720c */ /* 0x040fe40003f66270 */
[----:B------:R-:W-:-:S02]  /*2f20*/  ISETP.GE.AND P4, PT, R10, R69, PT ;  /* 0x000000450a00720c */ /* 0x000fc40003f86270 */
[C---:B------:R-:W-:Y:S02]  /*2f30*/  LOP3.LUT R8, R68.reuse, 0x49, RZ, 0xfc, !PT ;  /* 0x0000004944087812 */ /* 0x040fe400078efcff */
[----:B------:R-:W-:Y:S02]  /*2f40*/  LOP3.LUT R10, R68, 0x50, RZ, 0xfc, !PT ;  /* 0x00000050440a7812 */ /* 0x000fe400078efcff */
[----:B------:R-:W-:Y:S02]  /*2f50*/  FSEL R167, R30, -INF , !P6 ;  /* 0xff8000001ea77808 */ /* 0x000fe40007000000 */
[----:B------:R-:W-:Y:S01]  /*2f60*/  FSEL R158, R29, -INF , !P5 ;  /* 0xff8000001d9e7808 */ /* 0x000fe20006800000 */
[----:B--2---:R-:W-:Y:S01]  /*2f70*/  HMMA.16816.F32 R108, R96, R6, R108 ;  /* 0x00000006606c723c */ /* 0x004fe2000000186c */
[----:B------:R-:W-:Y:S02]  /*2f80*/  FSEL R161, R31, -INF , !P1 ;  /* 0xff8000001fa17808 */ /* 0x000fe40004800000 */
[----:B------:R-:W-:-:S02]  /*2f90*/  FSEL R154, R24, -INF , !P3 ;  /* 0xff800000189a7808 */ /* 0x000fc40005800000 */
[C---:B------:R-:W-:Y:S02]  /*2fa0*/  ISETP.GE.AND P6, PT, R8.reuse, R77, PT ;  /* 0x0000004d0800720c */ /* 0x040fe40003fc6270 */
[----:B------:R-:W-:Y:S01]  /*2fb0*/  ISETP.GE.AND P5, PT, R8, R69, PT ;  /* 0x000000450800720c */ /* 0x000fe20003fa6270 */
[C---:B------:R-:W-:Y:S01]  /*2fc0*/  HMMA.16816.F32 R112, R96.reuse, R4, R112 ;  /* 0x000000046070723c */ /* 0x040fe20000001870 */
[C---:B------:R-:W-:Y:S02]  /*2fd0*/  ISETP.GE.AND P1, PT, R10.reuse, R77, PT ;  /* 0x0000004d0a00720c */ /* 0x040fe40003f26270 */
[----:B------:R-:W-:Y:S02]  /*2fe0*/  ISETP.GE.AND P3, PT, R10, R69, PT ;  /* 0x000000450a00720c */ /* 0x000fe40003f66270 */
[C---:B------:R-:W-:Y:S02]  /*2ff0*/  LOP3.LUT R8, R68.reuse, 0x51, RZ, 0xfc, !PT ;  /* 0x0000005144087812 */ /* 0x040fe400078efcff */
[----:B------:R-:W-:Y:S01]  /*3000*/  LOP3.LUT R10, R68, 0x58, RZ, 0xfc, !PT ;  /* 0x00000058440a7812 */ /* 0x000fe200078efcff */
[----:B---3--:R-:W-:Y:S01]  /*3010*/  HMMA.16816.F32 R116, R96, R132, R116 ;  /* 0x000000846074723c */ /* 0x008fe20000001874 */
[----:B------:R-:W-:-:S02]  /*3020*/  FSEL R165, R26, -INF , !P4 ;  /* 0xff8000001aa57808 */ /* 0x000fc40006000000 */
[----:B------:R-:W-:Y:S02]  /*3030*/  FSEL R152, R25, -INF , !P6 ;  /* 0xff80000019987808 */ /* 0x000fe40007000000 */
[----:B------:R-:W-:Y:S02]  /*3040*/  FSEL R163, R27, -INF , !P5 ;  /* 0xff8000001ba37808 */ /* 0x000fe40006800000 */
[C---:B------:R-:W-:Y:S01]  /*3050*/  ISETP.GE.AND P4, PT, R8.reuse, R77, PT ;  /* 0x0000004d0800720c */ /* 0x040fe20003f86270 */
[----:B------:R-:W-:Y:S01]  /*3060*/  HMMA.16816.F32 R100, R96, R134, R100 ;  /* 0x000000866064723c */ /* 0x000fe20000001864 */
[----:B------:R-:W-:Y:S01]  /*3070*/  BAR.SYNC.DEFER_BLOCKING 0x0 ;  /* 0x0000000000007b1d */ /* 0x000fe20000010000 */
[----:B------:R-:W-:Y:S02]  /*3080*/  ISETP.GE.AND P6, PT, R8, R69, PT ;  /* 0x000000450800720c */ /* 0x000fe40003fc6270 */
[----:B------:R-:W-:Y:S02]  /*3090*/  ISETP.GE.AND P5, PT, R10, R77, PT ;  /* 0x0000004d0a00720c */ /* 0x000fe40003fa6270 */
[----:B------:R-:W-:-:S02]  /*30a0*/  LOP3.LUT R8, R68, 0x59, RZ, 0xfc, !PT ;  /* 0x0000005944087812 */ /* 0x000fc400078efcff */
[----:B------:R-:W-:Y:S02]  /*30b0*/  LOP3.LUT R4, R68, 0x60, RZ, 0xfc, !PT ;  /* 0x0000006044047812 */ /* 0x000fe400078efcff */
[----:B------:R-:W-:Y:S02]  /*30c0*/  FSEL R164, R20, -INF , !P1 ;  /* 0xff80000014a47808 */ /* 0x000fe40004800000 */
[----:B------:R-:W-:Y:S02]  /*30d0*/  FSEL R159, R22, -INF , !P3 ;  /* 0xff800000169f7808 */ /* 0x000fe40005800000 */
[----:B------:R-:W-:Y:S02]  /*30e0*/  FSEL R162, R21, -INF , !P4 ;  /* 0xff80000015a27808 */ /* 0x000fe40006000000 */
[----:B------:R-:W-:Y:S02]  /*30f0*/  FSEL R157, R23, -INF , !P6 ;  /* 0xff800000179d7808 */ /* 0x000fe40007000000 */
[----:B------:R-:W-:-:S02]  /*3100*/  FSEL R160, R16, -INF , !P5 ;  /* 0xff80000010a07808 */ /* 0x000fc40006800000 */
[----:B------:R-:W-:Y:S02]  /*3110*/  ISETP.GE.AND P1, PT, R10, R69, PT ;  /* 0x000000450a00720c */ /* 0x000fe40003f26270 */
[C---:B------:R-:W-:Y:S02]  /*3120*/  ISETP.GE.AND P3, PT, R8.reuse, R77, PT ;  /* 0x0000004d0800720c */ /* 0x040fe40003f66270 */
[----:B------:R-:W-:Y:S02]  /*3130*/  ISETP.GE.AND P4, PT, R8, R69, PT ;  /* 0x000000450800720c */ /* 0x000fe40003f86270 */
[C---:B------:R-:W-:Y:S02]  /*3140*/  ISETP.GE.AND P6, PT, R4.reuse, R77, PT ;  /* 0x0000004d0400720c */ /* 0x040fe40003fc6270 */
[----:B------:R-:W-:Y:S02]  /*3150*/  ISETP.GE.AND P5, PT, R4, R69, PT ;  /* 0x000000450400720c */ /* 0x000fe40003fa6270 */
[----:B------:R-:W-:-:S02]  /*3160*/  LOP3.LUT R4, R68, 0x61, RZ, 0xfc, !PT ;  /* 0x0000006144047812 */ /* 0x000fc400078efcff */
[----:B------:R-:W-:Y:S02]  /*3170*/  LOP3.LUT R6, R68, 0x68, RZ, 0xfc, !PT ;  /* 0x0000006844067812 */ /* 0x000fe400078efcff */
[----:B------:R-:W-:Y:S02]  /*3180*/  FSEL R155, R18, -INF , !P1 ;  /* 0xff800000129b7808 */ /* 0x000fe40004800000 */
[----:B------:R-:W-:Y:S02]  /*3190*/  FSEL R156, R17, -INF , !P3 ;  /* 0xff800000119c7808 */ /* 0x000fe40005800000 */
[----:B------:R-:W-:Y:S02]  /*31a0*/  FSEL R153, R19, -INF , !P4 ;  /* 0xff80000013997808 */ /* 0x000fe40006000000 */
[C---:B------:R-:W-:Y:S02]  /*31b0*/  ISETP.GE.AND P1, PT, R4.reuse, R77, PT ;  /* 0x0000004d0400720c */ /* 0x040fe40003f26270 */
[----:B------:R-:W-:-:S02]  /*31c0*/  ISETP.GE.AND P3, PT, R4, R69, PT ;  /* 0x000000450400720c */ /* 0x000fc40003f66270 */
[----:B------:R-:W-:Y:S02]  /*31d0*/  ISETP.GE.AND P4, PT, R6, R77, PT ;  /* 0x0000004d0600720c */ /* 0x000fe40003f86270 */
[----:B------:R-:W-:Y:S02]  /*31e0*/  LOP3.LUT R4, R68, 0x70, RZ, 0xfc, !PT ;  /* 0x0000007044047812 */ /* 0x000fe400078efcff */
[----:B------:R-:W-:Y:S02]  /*31f0*/  FSEL R146, R108, -INF , !P4 ;  /* 0xff8000006c927808 */ /* 0x000fe40006000000 */
[----:B------:R-:W-:Y:S02]  /*3200*/  ISETP.GE.AND P4, PT, R4, R69, PT ;  /* 0x000000450400720c */ /* 0x000fe40003f86270 */
[----:B------:R-:W-:Y:S02]  /*3210*/  FSEL R150, R112, -INF , !P6 ;  /* 0xff80000070967808 */ /* 0x000fe40007000000 */
[----:B------:R-:W-:-:S02]  /*3220*/  FSEL R137, R118, -INF , !P4 ;  /* 0xff80000076897808 */ /* 0x000fc40006000000 */
[----:B------:R-:W-:Y:S02]  /*3230*/  ISETP.GE.AND P4, PT, R68, R77, PT ;  /* 0x0000004d4400720c */ /* 0x000fe40003f86270 */
[----:B------:R-:W-:Y:S02]  /*3240*/  ISETP.GE.AND P6, PT, R6, R69, PT ;  /* 0x000000450600720c */ /* 0x000fe40003fc6270 */
[----:B------:R-:W-:Y:S02]  /*3250*/  LOP3.LUT R6, R68, 0x69, RZ, 0xfc, !PT ;  /* 0x0000006944067812 */ /* 0x000fe400078efcff */
[----:B------:R-:W-:Y:S02]  /*3260*/  FSEL R60, R60, -INF , !P4 ;  /* 0xff8000003c3c7808 */ /* 0x000fe40006000000 */
[----:B------:R-:W-:Y:S02]  /*3270*/  FSEL R147, R114, -INF , !P5 ;  /* 0xff80000072937808 */ /* 0x000fe40006800000 */
[----:B------:R-:W-:-:S02]  /*3280*/  FSEL R148, R113, -INF , !P1 ;  /* 0xff80000071947808 */ /* 0x000fc40004800000 */
[----:B------:R-:W-:Y:S02]  /*3290*/  FSEL R145, R115, -INF , !P3 ;  /* 0xff80000073917808 */ /* 0x000fe40005800000 */
[----:B------:R-:W-:Y:S02]  /*32a0*/  ISETP.NE.AND P4, PT, R2, 0x1, PT ;  /* 0x000000010200780c */ /* 0x000fe40003f85270 */
[C---:B------:R-:W-:Y:S02]  /*32b0*/  ISETP.GE.AND P5, PT, R6.reuse, R77, PT ;  /* 0x0000004d0600720c */ /* 0x040fe40003fa6270 */
[----:B------:R-:W-:Y:S02]  /*32c0*/  ISETP.GE.AND P1, PT, R6, R69, PT ;  /* 0x000000450600720c */ /* 0x000fe40003f26270 */
        /* <DEDUP_REMOVED lines=11> */
[----:B------:R-:W-:Y:S02]  /*3380*/  FSEL R138, R117, -INF , !P6 ;  /* 0xff800000758a7808 */ /* 0x000fe40007000000 */
[----:B------:R-:W-:Y:S02]  /*3390*/  FSEL R135, R119, -INF , !P5 ;  /* 0xff80000077877808 */ /* 0x000fe40006800000 */
[----:B------:R-:W-:-:S02]  /*33a0*/  FSEL R136, R100, -INF , !P1 ;  /* 0xff80000064887808 */ /* 0x000fc40004800000 */
[----:B------:R-:W-:Y:S02]  /*33b0*/  ISETP.GE.AND P3, PT, R6, R69, PT ;  /* 0x000000450600720c */ /* 0x000fe40003f66270 */
[----:B------:R-:W-:Y:S02]  /*33c0*/  ISETP.GE.AND P6, PT, R4, R77, PT ;  /* 0x0000004d0400720c */ /* 0x000fe40003fc6270 */
[-C--:B------:R-:W-:Y:S02]  /*33d0*/  ISETP.GE.AND P5, PT, R68, R69.reuse, PT ;  /* 0x000000454400720c */ /* 0x080fe40003fa6270 */
[----:B------:R-:W-:Y:S02]  /*33e0*/  ISETP.GE.AND P1, PT, R4, R69, PT ;  /* 0x000000450400720c */ /* 0x000fe40003f26270 */
[----:B------:R-:W-:Y:S02]  /*33f0*/  FSEL R5, R62, -INF , !P5 ;  /* 0xff8000003e057808 */ /* 0x000fe40006800000 */
[----:B------:R-:W-:-:S02]  /*3400*/  FSEL R133, R102, -INF , !P3 ;  /* 0xff80000066857808 */ /* 0x000fc40005800000 */
[----:B------:R-:W-:Y:S02]  /*3410*/  FSEL R134, R101, -INF , !P6 ;  /* 0xff80000065867808 */ /* 0x000fe40007000000 */
[----:B------:R-:W-:Y:S01]  /*3420*/  FSEL R65, R103, -INF , !P1 ;  /* 0xff80000067417808 */ /* 0x000fe20004800000 */
[----:B------:R-:W-:Y:S06]  /*3430*/  @!P4 BRA `(.L_x_1888) ;  /* 0x0000000400a4c947 */ /* 0x000fec0003800000 */
[----:B------:R-:W-:Y:S01]  /*3440*/  UISETP.NE.U32.AND UP0, UPT, UR6, URZ, UPT ;  /* 0x000000ff0600728c */ /* 0x000fe2000bf05070 */
[C---:B------:R-:W-:Y:S02]  /*3450*/  SHF.L.U64.HI R10, R128.reuse, 0x4, R129 ;  /* 0x00000004800a7819 */ /* 0x040fe40000010281 */
[----:B------:R-:W-:Y:S01]  /*3460*/  SHF.L.U32 R13, R128, 0x4, RZ ;  /* 0x00000004800d7819 */ /* 0x000fe200000006ff */
        /* <DEDUP_REMOVED lines=10> */
.L_x_1889:
[----:B------:R-:W1:Y:S01]  /*3510*/  LDC R7, c[0x0][0x4f0] ;  /* 0x00013c00ff077b82 */ /* 0x000e620000000800 */
[----:B------:R-:W-:Y:S02]  /*3520*/  LEA R14, R2, 0xffffff00, 0x7 ;  /* 0xffffff00020e7811 */ /* 0x000fe400078e38ff */
        /* <DEDUP_REMOVED lines=14> */
[----:B------:R-:W-:Y:S02]  /*3610*/  IMAD.MOV R9, RZ, RZ, -R12 ;  /* 0x000000ffff097224 */ /* 0x000fe400078e0a0c */
[----:B------:R-:W-:Y:S02]  /*3620*/  IMAD.MOV R11, RZ, RZ, -R15 ;  /* 0x000000ffff0b7224 */ /* 0x000fe400078e0a0f */
[C---:B------:R-:W-:Y:S02]  /*3630*/  IMAD R9, R4.reuse, R9, R6 ;  /* 0x0000000904097224 */ /* 0x040fe400078e0206 */
[----:B------:R-:W-:-:S03]  /*3640*/  IMAD R11, R4, R11, R8 ;  /* 0x0000000b040b7224 */ /* 0x000fc600078e0208 */
[C---:B------:R-:W-:Y:S02]  /*3650*/  ISETP.GT.U32.AND P3, PT, R4.reuse, R9, PT ;  /* 0x000000090400720c */ /* 0x040fe40003f64070 */
[----:B------:R-:W-:-:S11]  /*3660*/  ISETP.GT.U32.AND P1, PT, R4, R11, PT ;  /* 0x0000000b0400720c */ /* 0x000fd60003f24070 */
[-C--:B------:R-:W-:Y:S02]  /*3670*/  @!P3 IADD3 R9, PT, PT, R9, -R4.reuse, RZ ;  /* 0x800000040909b210 */ /* 0x080fe40007ffe0ff */
[----:B------:R-:W-:Y:S01]  /*3680*/  @!P1 IMAD.IADD R11, R11, 0x1, -R4 ;  /* 0x000000010b0b9824 */ /* 0x000fe200078e0a04 */
[----:B------:R-:W-:Y:S01]  /*3690*/  @!P3 IADD3 R12, PT, PT, R12, 0x1, RZ ;  /* 0x000000010c0cb810 */ /* 0x000fe20007ffe0ff */
[----:B------:R-:W-:Y:S01]  /*36a0*/  @!P1 VIADD R15, R15, 0x1 ;  /* 0x000000010f0f9836 */ /* 0x000fe20000000000 */
        /* <DEDUP_REMOVED lines=20> */
[-C--:B------:R-:W-:Y:S02]  /*37f0*/  IMAD R6, R9, R128.reuse, RZ ;  /* 0x0000008009067224 */ /* 0x080fe400078e02ff */
[----:B------:R-:W-:-:S04]  /*3800*/  IMAD.WIDE.U32 R8, R7, R128, RZ ;  /* 0x0000008007087225 */ /* 0x000fc800078e00ff */
[----:B------:R-:W-:-:S04]  /*3810*/  IMAD R7, R7, R129, R6 ;  /* 0x0000008107077224 */ /* 0x000fc800078e0206 */
[----:B------:R-:W-:Y:S01]  /*3820*/  IMAD.IADD R9, R9, 0x1, R7 ;  /* 0x0000000109097824 */ /* 0x000fe200078e0207 */
[----:B--2---:R-:W-:-:S04]  /*3830*/  IADD3 R4, PT, PT, R11, -R4, RZ ;  /* 0x800000040b047210 */ /* 0x004fc80007ffe0ff */
[----:B------:R-:W-:Y:S01]  /*3840*/  SHF.R.S32.HI R6, RZ, 0x1f, R4 ;  /* 0x0000001fff067819 */ /* 0x000fe20000011404 */
[----:B------:R-:W-:-:S04]  /*3850*/  IMAD.WIDE.U32 R8, R4, UR18, R8 ;  /* 0x0000001204087c25 */ /* 0x000fc8000f8e0008 */
[----:B------:R-:W-:Y:S01]  /*3860*/  IMAD R7, R6, UR18, RZ ;  /* 0x0000001206077c24 */ /* 0x000fe2000f8e02ff */
[----:B------:R-:W-:-:S03]  /*3870*/  LEA R204, P1, R8, R204, 0x1 ;  /* 0x000000cc08cc7211 */ /* 0x000fc600078208ff */
[----:B------:R-:W-:-:S05]  /*3880*/  IMAD R7, R4, UR19, R7 ;  /* 0x0000001304077c24 */ /* 0x000fca000f8e0207 */
[----:B------:R-:W-:-:S04]  /*3890*/  IADD3 R7, PT, PT, R9, R7, RZ ;  /* 0x0000000709077210 */ /* 0x000fc80007ffe0ff */
[----:B------:R-:W-:-:S07]  /*38a0*/  LEA.HI.X R205, R8, R205, R7, 0x1, P1 ;  /* 0x000000cd08cd7211 */ /* 0x000fce00008f0c07 */
.L_x_1890:
[C---:B------:R-:W-:Y:S01]  /*38b0*/  LEA R8, P1, R13.reuse, R204, 0x1 ;  /* 0x000000cc0d087211 */ /* 0x040fe200078208ff */
[----:B------:R-:W-:Y:S01]  /*38c0*/  @!PT LDS RZ, [RZ] ;  /* 0x00000000fffff984 */ /* 0x000fe20000000800 */
[----:B------:R-:W-:Y:S01]  /*38d0*/  @!PT LDS RZ, [RZ] ;  /* 0x00000000fffff984 */ /* 0x000fe20000000800 */
[----:B------:R-:W-:Y:S01]  /*38e0*/  @!PT LDS RZ, [RZ] ;  /* 0x00000000fffff984 */ /* 0x000fe20000000800 */
[----:B------:R1:W-:Y:S03]  /*38f0*/  LDGSTS.E.BYPASS.LTC128B.128 [R217+0x4000], desc[UR24][R204.64] ;  /* 0x04000000ccd97fae */ /* 0x0003e6000b981a18 */
[----:B------:R-:W-:Y:S01]  /*3900*/  IADD3 R6, P3, PT, R8, R3, RZ ;  /* 0x0000000308067210 */ /* 0x000fe20007f7e0ff */
[----:B------:R1:W-:Y:S01]  /*3910*/  LDGSTS.E.BYPASS.LTC128B.128 [R217+0x8000], desc[UR24][R204.64+0x80] ;  /* 0x08000080ccd97fae */ /* 0x0003e2000b981a18 */
[----:B------:R-:W-:Y:S02]  /*3920*/  LEA.HI.X R9, R13, R205, R10, 0x1, P1 ;  /* 0x000000cd0d097211 */ /* 0x000fe400008f0c0a */
[----:B------:R-:W-:-:S03]  /*3930*/  IADD3 R14, P1, PT, R6, R3, RZ ;  /* 0x00000003060e7210 */ /* 0x000fc60007f3e0ff */
[--C-:B------:R-:W-:Y:S01]  /*3940*/  IMAD.X R7, R9, 0x1, R130.reuse, P3 ;  /* 0x0000000109077824 */ /* 0x100fe200018e0682 */
[-C--:B------:R-:W-:Y:S01]  /*3950*/  IADD3 R12, P3, PT, R14, R3.reuse, RZ ;  /* 0x000000030e0c7210 */ /* 0x080fe20007f7e0ff */
[----:B------:R1:W-:Y:S02]  /*3960*/  LDGSTS.E.BYPASS.LTC128B.128 [R217+0x4800], desc[UR24][R8.64] ;  /* 0x0480000008d97fae */ /* 0x0003e4000b981a18 */
[--C-:B------:R-:W-:Y:S01]  /*3970*/  IMAD.X R15, R7, 0x1, R130.reuse, P1 ;  /* 0x00000001070f7824 */ /* 0x100fe200008e0682 */
[-C--:B------:R-:W-:Y:S01]  /*3980*/  IADD3 R10, P1, PT, R12, R3.reuse, RZ ;  /* 0x000000030c0a7210 */ /* 0x080fe20007f3e0ff */
[----:B------:R1:W-:Y:S02]  /*3990*/  LDGSTS.E.BYPASS.LTC128B.128 [R217+0x8800], desc[UR24][R8.64+0x80] ;  /* 0x0880008008d97fae */ /* 0x0003e4000b981a18 */
[--C-:B------:R-:W-:Y:S01]  /*39a0*/  IMAD.X R13, R15, 0x1, R130.reuse, P3 ;  /* 0x000000010f0d7824 */ /* 0x100fe200018e0682 */
[-C--:B------:R-:W-:Y:S01]  /*39b0*/  IADD3 R16, P3, PT, R10, R3.reuse, RZ ;  /* 0x000000030a107210 */ /* 0x080fe20007f7e0ff */
[----:B------:R1:W-:Y:S02]  /*39c0*/  LDGSTS.E.BYPASS.LTC128B.128 [R217+0x5000], desc[UR24][R6.64] ;  /* 0x0500000006d97fae */ /* 0x0003e4000b981a18 */
[--C-:B------:R-:W-:Y:S01]  /*39d0*/  IMAD.X R11, R13, 0x1, R130.reuse, P1 ;  /* 0x000000010d0b7824 */ /* 0x100fe200008e0682 */
[----:B------:R-:W-:Y:S01]  /*39e0*/  IADD3 R18, P1, PT, R16, R3, RZ ;  /* 0x0000000310127210 */ /* 0x000fe20007f3e0ff */
[----:B------:R1:W-:Y:S02]  /*39f0*/  LDGSTS.E.BYPASS.LTC128B.128 [R217+0x9000], desc[UR24][R6.64+0x80] ;  /* 0x0900008006d97fae */ /* 0x0003e4000b981a18 */
[----:B------:R-:W-:-:S02]  /*3a00*/  IMAD.X R17, R11, 0x1, R130, P3 ;  /* 0x000000010b117824 */ /* 0x000fc400018e0682 */
[----:B------:R1:W-:Y:S02]  /*3a10*/  LDGSTS.E.BYPASS.LTC128B.128 [R217+0x5800], desc[UR24][R14.64] ;  /* 0x058000000ed97fae */ /* 0x0003e4000b981a18 */
[----:B------:R-:W-:Y:S02]  /*3a20*/  IMAD.X R19, R17, 0x1, R130, P1 ;  /* 0x0000000111137824 */ /* 0x000fe400008e0682 */
[----:B------:R1:W-:Y:S04]  /*3a30*/  LDGSTS.E.BYPASS.LTC128B.128 [R217+0x9800], desc[UR24][R14.64+0x80] ;  /* 0x098000800ed97fae */ /* 0x0003e8000b981a18 */
        /* <DEDUP_REMOVED lines=8> */
[----:B------:R-:W0:Y:S02]  /*3ac0*/  LDGDEPBAR ;  /* 0x00000000000079af */ /* 0x000e240000000000 */
.L_x_1888:
[----:B------:R-:W-:Y:S01]  /*3ad0*/  FMNMX3.FTZ R3, R60, R70, R56, !PT ;  /* 0x000000463c037276 */ /* 0x000fe20007810038 */
[----:B------:R-:W2:Y:S01]  /*3ae0*/  LDCU UR4, c[0x0][0x45c] ;  /* 0x00008b80ff0477ac */ /* 0x000ea20008000800 */
        /* <DEDUP_REMOVED lines=29> */
[----:B-1----:R-:W-:Y:S02]  /*3cc0*/  FMNMX.FTZ R6, R134, R3, !PT ;  /* 0x0000000386067209 */ /* 0x002fe40007810000 */
[----:B------:R-:W-:Y:S02]  /*3cd0*/  FMNMX.FTZ R9, R65, R4, !PT ;  /* 0x0000000441097209 */ /* 0x000fe40007810000 */
[----:B------:R-:W-:Y:S01]  /*3ce0*/  LOP3.LUT R200, R0, 0x200, R151, 0xf8, !PT ;  /* 0x0000020000c87812 */ /* 0x000fe200078ef897 */
[----:B------:R-:W1:Y:S03]  /*3cf0*/  SHFL.BFLY PT, R7, R6, 0x2, 0x1f ;  /* 0x0c401f0006077f89 */ /* 0x000e6600000e0000 */
[----:B------:R-:W-:Y:S01]  /*3d00*/  LEA R200, R200, UR5, 0x1 ;  /* 0x00000005c8c87c11 */ /* 0x000fe2000f8e08ff */
[----:B------:R-:W3:Y:S03]  /*3d10*/  SHFL.BFLY PT, R4, R9, 0x2, 0x1f ;  /* 0x0c401f0009047f89 */ /* 0x000ee600000e0000 */
[-C--:B------:R-:W-:Y:S01]  /*3d20*/  IADD3 R64, PT, PT, R149, R200.reuse, RZ ;  /* 0x000000c895407210 */ /* 0x080fe20007ffe0ff */
[----:B------:R-:W-:Y:S01]  /*3d30*/  LDSM.16.MT88.4 R100, [R200+0x10000] ;  /* 0x01000000c864783b */ /* 0x000fe20000004200 */
[----:B------:R-:W-:-:S02]  /*3d40*/  IADD3 R67, PT, PT, R131, R200, RZ ;  /* 0x000000c883437210 */ /* 0x000fc40007ffe0ff */
[----:B------:R-:W-:Y:S01]  /*3d50*/  IADD3 R0, PT, PT, R131, R64, RZ ;  /* 0x0000004083007210 */ /* 0x000fe20007ffe0ff */
[----:B------:R-:W-:Y:S04]  /*3d60*/  LDSM.16.MT88.4 R84, [R64+0xc000] ;  /* 0x00c000004054783b */ /* 0x000fe80000004200 */
[----:B------:R-:W-:Y:S04]  /*3d70*/  LDSM.16.MT88.4 R76, [R67+0xc000] ;  /* 0x00c00000434c783b */ /* 0x000fe80000004200 */
[----:B------:R-:W-:Y:S01]  /*3d80*/  LDSM.16.MT88.4 R92, [R0+0xc000] ;  /* 0x00c00000005c783b */ /* 0x000fe20000004200 */
[----:B-1----:R-:W-:-:S03]  /*3d90*/  FMNMX.FTZ R7, R6, R7, !PT ;  /* 0x0000000706077209 */ /* 0x002fc60007810000 */
[----:B------:R-:W-:Y:S01]  /*3da0*/  LDSM.16.MT88.4 R108, [R67+0x10000] ;  /* 0x01000000436c783b */ /* 0x000fe20000004200 */
[----:B---3--:R-:W-:-:S03]  /*3db0*/  FMNMX.FTZ R4, R9, R4, !PT ;  /* 0x0000000409047209 */ /* 0x008fc60007810000 */
[----:B------:R-:W1:Y:S04]  /*3dc0*/  SHFL.BFLY PT, R132, R7, 0x1, 0x1f ;  /* 0x0c201f0007847f89 */ /* 0x000e6800000e0000 */
[----:B------:R-:W3:Y:S04]  /*3dd0*/  SHFL.BFLY PT, R3, R4, 0x1, 0x1f ;  /* 0x0c201f0004037f89 */ /* 0x000ee800000e0000 */
[----:B------:R-:W-:Y:S04]  /*3de0*/  LDSM.16.MT88.4 R112, [R64+0x10000] ;  /* 0x010000004070783b */ /* 0x000fe80000004200 */
[----:B------:R-:W-:Y:S04]  /*3df0*/  LDSM.16.MT88.4 R8, [R64+0xc800] ;  /* 0x00c800004008783b */ /* 0x000fe80000004200 */
[----:B------:R-:W-:Y:S04]  /*3e00*/  LDSM.16.MT88.4 R16, [R200+0xc800] ;  /* 0x00c80000c810783b */ /* 0x000fe80000004200 */
[----:B------:R-:W-:Y:S01]  /*3e10*/  LDSM.16.MT88.4 R12, [R0+0xc800] ;  /* 0x00c80000000c783b */ /* 0x000fe20000004200 */
[----:B-1----:R-:W-:-:S03]  /*3e20*/  FMNMX.FTZ R132, R7, R132, !PT ;  /* 0x0000008407847209 */ /* 0x002fc60007810000 */
[----:B------:R-:W-:Y:S01]  /*3e30*/  LDSM.16.MT88.4 R20, [R67+0xc800] ;  /* 0x00c800004314783b */ /* 0x000fe20000004200 */
[----:B---3--:R-:W-:Y:S01]  /*3e40*/  FMNMX.FTZ R3, R4, R3, !PT ;  /* 0x0000000304037209 */ /* 0x008fe20007810000 */
[C---:B--2---:R-:W-:Y:S01]  /*3e50*/  FMUL.FTZ R139, R132.reuse, UR4 ;  /* 0x00000004848b7c20 */ /* 0x044fe20008410000 */
[----:B------:R-:W-:Y:S01]  /*3e60*/  FSETP.NEU.FTZ.AND P1, PT, R132, -INF , PT ;  /* 0xff8000008400780b */ /* 0x000fe20003f3d000 */
[----:B------:R-:W-:Y:S02]  /*3e70*/  LDSM.16.MT88.4 R32, [R67+0x10800] ;  /* 0x010800004320783b */ /* 0x000fe40000004200 */
[----:B------:R-:W-:Y:S01]  /*3e80*/  FMUL.FTZ R66, R3, UR4 ;  /* 0x0000000403427c20 */ /* 0x000fe20008410000 */
[----:B------:R-:W-:Y:S01]  /*3e90*/  FSEL R139, R139, RZ, P1 ;  /* 0x000000ff8b8b7208 */ /* 0x000fe20000800000 */
[----:B------:R-:W-:Y:S01]  /*3ea0*/  LDSM.16.MT88.4 R28, [R64+0x10800] ;  /* 0x01080000401c783b */ /* 0x000fe20000004200 */
[----:B------:R-:W-:-:S03]  /*3eb0*/  FSETP.NEU.FTZ.AND P1, PT, R3, -INF , PT ;  /* 0xff8000000300780b */ /* 0x000fc60003f3d000 */
[--C-:B------:R-:W-:Y:S01]  /*3ec0*/  FFMA.FTZ R57, R56, UR4, -R139.reuse ;  /* 0x0000000438397c23 */ /* 0x100fe2000801088b */
[----:B------:R-:W-:Y:S01]  /*3ed0*/  FSEL R66, R66, RZ, P1 ;  /* 0x000000ff42427208 */ /* 0x000fe20000800000 */
[--C-:B------:R-:W-:Y:S01]  /*3ee0*/  FFMA.FTZ R61, R60, UR4, -R139.reuse ;  /* 0x000000043c3d7c23 */ /* 0x100fe2000801088b */
[--C-:B------:R-:W-:Y:S01]  /*3ef0*/  FFMA.FTZ R56, R58, UR4, -R139.reuse ;  /* 0x000000043a387c23 */ /* 0x100fe2000801088b */
[--C-:B------:R-:W-:Y:S01]  /*3f00*/  FFMA.FTZ R60, R70, UR4, -R139.reuse ;  /* 0x00000004463c7c23 */ /* 0x100fe2000801088b */
[--C-:B------:R-:W-:Y:S01]  /*3f10*/  FFMA.FTZ R51, R52, UR4, -R139.reuse ;  /* 0x0000000434337c23 */ /* 0x100fe2000801088b */
[--C-:B------:R-:W-:Y:S01]  /*3f20*/  FFMA.FTZ R63, R5, UR4, -R66.reuse ;  /* 0x00000004053f7c23 */ /* 0x100fe20008010842 */
[--C-:B------:R-:W-:Y:S01]  /*3f30*/  FFMA.FTZ R62, R71, UR4, -R66.reuse ;  /* 0x00000004473e7c23 */ /* 0x100fe20008010842 */
[--C-:B------:R-:W-:Y:S01]  /*3f40*/  FFMA.FTZ R59, R75, UR4, -R66.reuse ;  /* 0x000000044b3b7c23 */ /* 0x100fe20008010842 */
[--C-:B------:R-:W-:Y:S01]  /*3f50*/  FFMA.FTZ R58, R73, UR4, -R66.reuse ;  /* 0x00000004493a7c23 */ /* 0x100fe20008010842 */
[----:B------:R-:W1:Y:S01]  /*3f60*/  LDSM.16.MT88.4 R68, [R200+0xc000] ;  /* 0x00c00000c844783b */ /* 0x000e620000004200 */
[----:B------:R-:W-:Y:S01]  /*3f70*/  MUFU.EX2 R61, R61 ;  /* 0x0000003d003d7308 */ /* 0x000fe20000000800 */
[--C-:B------:R-:W-:Y:S01]  /*3f80*/  FFMA.FTZ R50, R48, UR4, -R139.reuse ;  /* 0x0000000430327c23 */ /* 0x100fe2000801088b */
[--C-:B------:R-:W-:Y:S01]  /*3f90*/  FFMA.FTZ R55, R80, UR4, -R139.reuse ;  /* 0x0000000450377c23 */ /* 0x100fe2000801088b */
[----:B------:R-:W2:Y:S01]  /*3fa0*/  LDSM.16.MT88.4 R4, [R0+0x10000] ;  /* 0x010000000004783b */ /* 0x000ea20000004200 */
[--C-:B------:R-:W-:Y:S01]  /*3fb0*/  FFMA.FTZ R54, R54, UR4, -R139.reuse ;  /* 0x0000000436367c23 */ /* 0x100fe2000801088b */
[--C-:B------:R-:W-:Y:S01]  /*3fc0*/  FFMA.FTZ R53, R123, UR4, -R66.reuse ;  /* 0x000000047b357c23 */ /* 0x100fe20008010842 */
[--C-:B------:R-:W-:Y:S01]  /*3fd0*/  FFMA.FTZ R52, R121, UR4, -R66.reuse ;  /* 0x0000000479347c23 */ /* 0x100fe20008010842 */
[--C-:B------:R-:W-:Y:S01]  /*3fe0*/  FFMA.FTZ R49, R107, UR4, -R66.reuse ;  /* 0x000000046b317c23 */ /* 0x100fe20008010842 */
[----:B------:R-:W3:Y:S01]  /*3ff0*/  MUFU.EX2 R60, R60 ;  /* 0x0000003c003c7308 */ /* 0x000ee20000000800 */
        /* <DEDUP_REMOVED lines=15> */
[----:B------:R-:W4:Y:S01]  /*40f0*/  MUFU.EX2 R56, R56 ;  /* 0x0000003800387308 */ /* 0x000f220000000800 */
[----:B---3--:R-:W-:Y:S01]  /*4100*/  F2FP.F16.F32.PACK_AB R116, R60, R61 ;  /* 0x0000003d3c74723e */ /* 0x008fe200000000ff */
        /* <DEDUP_REMOVED lines=15> */
[----:B----4-:R-:W-:Y:S01]  /*4200*/  F2FP.F16.F32.PACK_AB R118, R56, R57 ;  /* 0x000000393876723e */ /* 0x010fe200000000ff */
[----:B------:R-:W-:Y:S01]  /*4210*/  FFMA.FTZ R221, R134, UR4, -R139 ;  /* 0x0000000486dd7c23 */ /* 0x000fe2000801088b */
[--C-:B------:R-:W-:Y:S01]  /*4220*/  FFMA.FTZ R134, R135, UR4, -R66.reuse ;  /* 0x0000000487867c23 */ /* 0x100fe20008010842 */
[----:B------:R-:W-:Y:S01]  /*4230*/  FFMA.FTZ R133, R133, UR4, -R66 ;  /* 0x0000000485857c23 */ /* 0x000fe20008010842 */
[----:B------:R-:W-:-:S03]  /*4240*/  FADD.FTZ R60, R61, R60 ;  /* 0x0000003c3d3c7221 */ /* 0x000fc60000010000 */
[----:B------:R-:W-:Y:S01]  /*4250*/  MUFU.EX2 R59, R59 ;  /* 0x0000003b003b7308 */ /* 0x000fe20000000800 */
[----:B------:R-:W-:-:S04]  /*4260*/  FADD.FTZ R57, R57, R60 ;  /* 0x0000003c39397221 */ /* 0x000fc80000010000 */
[----:B------:R-:W-:-:S03]  /*4270*/  FADD.FTZ R56, R56, R57 ;  /* 0x0000003938387221 */ /* 0x000fc60000010000 */
[----:B------:R-:W4:Y:S01]  /*4280*/  MUFU.EX2 R58, R58 ;  /* 0x0000003a003a7308 */ /* 0x000f220000000800 */
[----:B---3--:R-:W-:Y:S01]  /*4290*/  F2FP.F16.F32.PACK_AB R117, R62, R63 ;  /* 0x0000003f3e75723e */ /* 0x008fe200000000ff */
[----:B------:R-:W-:-:S06]  /*42a0*/  FADD.FTZ R62, R63, R62 ;  /* 0x0000003e3f3e7221 */ /* 0x000fcc0000010000 */
[----:B------:R-:W-:Y:S08]  /*42b0*/  MUFU.EX2 R55, R55 ;  /* 0x0000003700377308 */ /* 0x000ff00000000800 */
[----:B------:R-:W3:Y:S01]  /*42c0*/  MUFU.EX2 R54, R54 ;  /* 0x0000003600367308 */ /* 0x000ee20000000800 */
[----:B----4-:R-:W-:Y:S01]  /*42d0*/  F2FP.F16.F32.PACK_AB R119, R58, R59 ;  /* 0x0000003b3a77723e */ /* 0x010fe200000000ff */
[----:B------:R-:W-:-:S04]  /*42e0*/  FADD.FTZ R59, R59, R62 ;  /* 0x0000003e3b3b7221 */ /* 0x000fc80000010000 */
[----:B------:R-:W-:Y:S02]  /*42f0*/  FADD.FTZ R58, R58, R59 ;  /* 0x0000003b3a3a7221 */ /* 0x000fe40000010000 */
[----:B------:R-:W-:Y:S01]  /*4300*/  MUFU.EX2 R51, R51 ;  /* 0x0000003300337308 */ /* 0x000fe20000000800 */
[C---:B------:R-:W-:Y:S07]  /*4310*/  HMMA.16816.F32 R80, R116.reuse, R84, RZ ;  /* 0x000000547450723c */ /* 0x040fee00000018ff */
[----:B------:R-:W-:Y:S01]  /*4320*/  MUFU.EX2 R50, R50 ;  /* 0x0000003200327308 */ /* 0x000fe20000000800 */
[C---:B------:R-:W-:Y:S07]  /*4330*/  HMMA.16816.F32 R84, R116.reuse, R86, RZ ;  /* 0x000000567454723c */ /* 0x040fee00000018ff */
[----:B------:R-:W-:Y:S01]  /*4340*/  MUFU.EX2 R53, R53 ;  /* 0x0000003500357308 */ /* 0x000fe20000000800 */
[C---:B-1----:R-:W-:Y:S07]  /*4350*/  HMMA.16816.F32 R128, R116.reuse, R68, RZ ;  /* 0x000000447480723c */ /* 0x042fee00000018ff */
[----:B------:R-:W1:Y:S01]  /*4360*/  MUFU.EX2 R52, R52 ;  /* 0x0000003400347308 */ /* 0x000e620000000800 */
[C---:B------:R-:W-:Y:S07]  /*4370*/  HMMA.16816.F32 R72, R116.reuse, R76, RZ ;  /* 0x0000004c7448723c */ /* 0x040fee00000018ff */
[----:B------:R-:W-:Y:S01]  /*4380*/  MUFU.EX2 R49, R49 ;  /* 0x0000003100317308 */ /* 0x000fe20000000800 */
[C---:B------:R-:W-:Y:S07]  /*4390*/  HMMA.16816.F32 R88, R116.reuse, R92, RZ ;  /* 0x0000005c7458723c */ /* 0x040fee00000018ff */
[----:B------:R-:W4:Y:S01]  /*43a0*/  MUFU.EX2 R48, R48 ;  /* 0x0000003000307308 */ /* 0x000f220000000800 */
[C---:B------:R-:W-:Y:S07]  /*43b0*/  HMMA.16816.F32 R96, R116.reuse, R100, RZ ;  /* 0x000000647460723c */ /* 0x040fee00000018ff */
[----:B------:R-:W-:Y:S01]  /*43c0*/  MUFU.EX2 R47, R47 ;  /* 0x0000002f002f7308 */ /* 0x000fe20000000800 */
[C---:B------:R-:W-:Y:S07]  /*43d0*/  HMMA.16816.F32 R104, R116.reuse, R108, RZ ;  /* 0x0000006c7468723c */ /* 0x040fee00000018ff */
[----:B------:R-:W5:Y:S01]  /*43e0*/  MUFU.EX2 R46, R46 ;  /* 0x0000002e002e7308 */ /* 0x000f620000000800 */
[C---:B------:R-:W-:Y:S07]  /*43f0*/  HMMA.16816.F32 R124, R116.reuse, R112, RZ ;  /* 0x00000070747c723c */ /* 0x040fee00000018ff */
[----:B------:R-:W-:Y:S01]  /*4400*/  MUFU.EX2 R43, R43 ;  /* 0x0000002b002b7308 */ /* 0x000fe20000000800 */
[C---:B------:R-:W-:Y:S07]  /*4410*/  HMMA.16816.F32 R68, R116.reuse, R70, RZ ;  /* 0x000000467444723c */ /* 0x040fee00000018ff */
        /* <DEDUP_REMOVED lines=11> */
[----:B--2---:R-:W-:Y:S01]  /*44d0*/  HMMA.16816.F32 R120, R116, R4, RZ ;  /* 0x000000047478723c */ /* 0x004fe200000018ff */
[----:B---3--:R-:W-:Y:S01]  /*44e0*/  F2FP.F16.F32.PACK_AB R4, R54, R55 ;  /* 0x000000373604723e */ /* 0x008fe200000000ff */
        /* <DEDUP_REMOVED lines=8> */
[----:B----4-:R-:W-:Y:S01]  /*4570*/  F2FP.F16.F32.PACK_AB R7, R48, R49 ;  /* 0x000000313007723e */ /* 0x010fe200000000ff */
[----:B------:R-:W-:Y:S02]  /*4580*/  FADD.FTZ R51, R51, R54 ;  /* 0x0000003633337221 */ /* 0x000fe40000010000 */
[----:B------:R-:W-:Y:S01]  /*4590*/  FADD.FTZ R49, R49, R52 ;  /* 0x0000003431317221 */ /* 0x000fe20000010000 */
[----:B------:R-:W-:Y:S01]  /*45a0*/  MUFU.EX2 R37, R37 ;  /* 0x0000002500257308 */ /* 0x000fe20000000800 */
[----:B------:R-:W-:-:S02]  /*45b0*/  FADD.FTZ R50, R50, R51 ;  /* 0x0000003332327221 */ /* 0x000fc40000010000 */
[----:B------:R-:W-:Y:S01]  /*45c0*/  HMMA.16816.F32 R80, R4, R8, R80 ;  /* 0x000000080450723c */ /* 0x000fe20000001850 */
[----:B------:R-:W-:-:S04]  /*45d0*/  FADD.FTZ R48, R48, R49 ;  /* 0x0000003130307221 */ /* 0x000fc80000010000 */
[----:B------:R-:W-:Y:S03]  /*45e0*/  MUFU.EX2 R144, R144 ;  /* 0x0000009000907308 */ /* 0x000fe60000000800 */
[C---:B------:R-:W-:Y:S01]  /*45f0*/  HMMA.16816.F32 R84, R4.reuse, R10, R84 ;  /* 0x0000000a0454723c */ /* 0x040fe20000001854 */
[----:B------:R-:W2:Y:S04]  /*4600*/  LDSM.16.MT88.4 R8, [R0+0x10800] ;  /* 0x010800000008783b */ /* 0x000ea80000004200 */
[----:B------:R-:W-:Y:S03]  /*4610*/  MUFU.EX2 R149, R149 ;  /* 0x0000009500957308 */ /* 0x000fe60000000800 */
[C---:B------:R-:W-:Y:S05]  /*4620*/  HMMA.16816.F32 R128, R4.reuse, R16, R128 ;  /* 0x000000100480723c */ /* 0x040fea0000001880 */
[----:B------:R-:W-:Y:S03]  /*4630*/  MUFU.EX2 R151, R151 ;  /* 0x0000009700977308 */ /* 0x000fe60000000800 */
[C---:B------:R-:W-:Y:S01]  /*4640*/  HMMA.16816.F32 R68, R4.reuse, R18, R68 ;  /* 0x000000120444723c */ /* 0x040fe20000001844 */
[----:B------:R-:W3:Y:S04]  /*4650*/  LDSM.16.MT88.4 R16, [R200+0x10800] ;  /* 0x01080000c810783b */ /* 0x000ee80000004200 */
        /* <DEDUP_REMOVED lines=16> */
[C---:B---3--:R-:W-:Y:S05]  /*4760*/  HMMA.16816.F32 R96, R4.reuse, R16, R96 ;  /* 0x000000100460723c */ /* 0x048fea0000001860 */
[----:B------:R-:W-:Y:S03]  /*4770*/  MUFU.EX2 R150, R150 ;  /* 0x0000009600967308 */ /* 0x000fe60000000800 */
[C---:B------:R-:W-:Y:S01]  /*4780*/  HMMA.16816.F32 R100, R4.reuse, R18, R100 ;  /* 0x000000120464723c */ /* 0x040fe20000001864 */
[----:B------:R-:W3:Y:S04]  /*4790*/  LDSM.16.MT88.4 R16, [R0+0xd000] ;  /* 0x00d000000010783b */ /* 0x000ee80000004200 */
[----:B------:R-:W-:Y:S03]  /*47a0*/  MUFU.EX2 R146, R146 ;  /* 0x0000009200927308 */ /* 0x000fe60000000800 */
[C---:B------:R-:W-:Y:S05]  /*47b0*/  HMMA.16816.F32 R104, R4.reuse, R32, R104 ;  /* 0x000000200468723c */ /* 0x040fea0000001868 */
[----:B------:R-:W-:Y:S03]  /*47c0*/  MUFU.EX2 R145, R145 ;  /* 0x0000009100917308 */ /* 0x000fe60000000800 */
[C---:B------:R-:W-:Y:S01]  /*47d0*/  HMMA.16816.F32 R108, R4.reuse, R34, R108 ;  /* 0x00000022046c723c */ /* 0x040fe2000000186c */
[----:B------:R-:W-:Y:S04]  /*47e0*/  LDSM.16.MT88.4 R32, [R64+0x11000] ;  /* 0x011000004020783b */ /* 0x000fe80000004200 */
[----:B------:R-:W-:Y:S03]  /*47f0*/  MUFU.EX2 R143, R143 ;  /* 0x0000008f008f7308 */ /* 0x000fe60000000800 */
[----:B------:R-:W-:Y:S01]  /*4800*/  HMMA.16816.F32 R124, R4, R28, R124 ;  /* 0x0000001c047c723c */ /* 0x000fe2000000187c */
[--C-:B------:R-:W-:Y:S01]  /*4810*/  FFMA.FTZ R29, R173, UR4, -R66.reuse ;  /* 0x00000004ad1d7c23 */ /* 0x100fe20008010842 */
[----:B------:R-:W-:-:S03]  /*4820*/  FFMA.FTZ R28, R169, UR4, -R66 ;  /* 0x00000004a91c7c23 */ /* 0x000fc60008010842 */
[----:B------:R-:W-:Y:S03]  /*4830*/  MUFU.EX2 R221, R221 ;  /* 0x000000dd00dd7308 */ /* 0x000fe60000000800 */
[----:B------:R-:W-:Y:S01]  /*4840*/  HMMA.16816.F32 R112, R4, R30, R112 ;  /* 0x0000001e0470723c */ /* 0x000fe20000001870 */
[----:B-----5:R-:W-:Y:S01]  /*4850*/  F2FP.F16.F32.PACK_AB R4, R46, R47 ;  /* 0x0000002f2e04723e */ /* 0x020fe200000000ff */
[--C-:B------:R-:W-:Y:S01]  /*4860*/  FFMA.FTZ R30, R36, UR4, -R139.reuse ;  /* 0x00000004241e7c23 */ /* 0x100fe2000801088b */
[----:B------:R-:W-:Y:S01]  /*4870*/  F2FP.F16.F32.PACK_AB R5, R44, R45 ;  /* 0x0000002d2c05723e */ /* 0x000fe200000000ff */
[----:B------:R-:W-:Y:S01]  /*4880*/  FFMA.FTZ R31, R166, UR4, -R139 ;  /* 0x00000004a61f7c23 */ /* 0x000fe2000801088b */
[----:B------:R-:W-:Y:S01]  /*4890*/  F2FP.F16.F32.PACK_AB R6, R42, R43 ;  /* 0x0000002b2a06723e */ /* 0x000fe200000000ff */
[----:B------:R-:W-:Y:S01]  /*48a0*/  FFMA.FTZ R36, R171, UR4, -R66 ;  /* 0x00000004ab247c23 */ /* 0x000fe20008010842 */
[----:B------:R-:W-:Y:S01]  /*48b0*/  F2FP.F16.F32.PACK_AB R7, R40, R41 ;  /* 0x000000292807723e */ /* 0x000fe200000000ff */
[----:B------:R-:W-:Y:S01]  /*48c0*/  MUFU.EX2 R30, R30 ;  /* 0x0000001e001e7308 */ /* 0x000fe20000000800 */
[----:B------:R-:W-:Y:S01]  /*48d0*/  FADD.FTZ R47, R47, R50 ;  /* 0x000000322f2f7221 */ /* 0x000fe20000010000 */
[----:B------:R-:W-:-:S03]  /*48e0*/  FADD.FTZ R45, R45, R48 ;  /* 0x000000302d2d7221 */ /* 0x000fc60000010000 */
[----:B------:R-:W-:Y:S01]  /*48f0*/  FADD.FTZ R46, R46, R47 ;  /* 0x0000002f2e2e7221 */ /* 0x000fe20000010000 */
[C---:B----4-:R-:W-:Y:S01]  /*4900*/  HMMA.16816.F32 R72, R4.reuse, R12, R72 ;  /* 0x0000000c0448723c */ /* 0x050fe20000001848 */
[----:B------:R-:W-:Y:S01]  /*4910*/  FADD.FTZ R44, R44, R45 ;  /* 0x0000002d2c2c7221 */ /* 0x000fe20000010000 */
[----:B------:R-:W-:Y:S01]  /*4920*/  MUFU.EX2 R31, R31 ;  /* 0x0000001f001f7308 */ /* 0x000fe20000000800 */
[----:B------:R-:W-:Y:S02]  /*4930*/  FADD.FTZ R43, R43, R46 ;  /* 0x0000002e2b2b7221 */ /* 0x000fe40000010000 */
[----:B------:R-:W-:Y:S02]  /*4940*/  FADD.FTZ R41, R41, R44 ;  /* 0x0000002c29297221 */ /* 0x000fe40000010000 */
[----:B------:R-:W-:Y:S01]  /*4950*/  FADD.FTZ R42, R42, R43 ;  /* 0x0000002b2a2a7221 */ /* 0x000fe20000010000 */
[----:B------:R-:W-:Y:S01]  /*4960*/  HMMA.16816.F32 R76, R4, R14, R76 ;  /* 0x0000000e044c723c */ /* 0x000fe2000000184c */
[----:B------:R-:W4:Y:S01]  /*4970*/  LDSM.16.MT88.4 R12, [R67+0x11000] ;  /* 0x01100000430c783b */ /* 0x000f220000004200 */
[----:B------:R-:W5:Y:S01]  /*4980*/  MUFU.EX2 R36, R36 ;  /* 0x0000002400247308 */ /* 0x000f620000000800 */
[----:B------:R-:W-:-:S05]  /*4990*/  FADD.FTZ R40, R40, R41 ;  /* 0x0000002928287221 */ /* 0x000fca0000010000 */
[C---:B-1----:R-:W-:Y:S02]  /*49a0*/  HMMA.16816.F32 R80, R4.reuse, R20, R80 ;  /* 0x000000140450723c */ /* 0x042fe40000001850 */
[----:B------:R-:W-:Y:S06]  /*49b0*/  MUFU.EX2 R29, R29 ;  /* 0x0000001d001d7308 */ /* 0x000fec0000000800 */
[C---:B------:R-:W-:Y:S01]  /*49c0*/  HMMA.16816.F32 R84, R4.reuse, R22, R84 ;  /* 0x000000160454723c */ /* 0x040fe20000001854 */
[----:B------:R-:W1:Y:S01]  /*49d0*/  LDSM.16.MT88.4 R20, [R0+0x11000] ;  /* 0x011000000014783b */ /* 0x000e620000004200 */
[----:B------:R-:W5:Y:S06]  /*49e0*/  MUFU.EX2 R28, R28 ;  /* 0x0000001c001c7308 */ /* 0x000f6c0000000800 */
[C---:B--2---:R-:W-:Y:S02]  /*49f0*/  HMMA.16816.F32 R96, R4.reuse, R8, R96 ;  /* 0x000000080460723c */ /* 0x044fe40000001860 */
[----:B------:R-:W-:Y:S06]  /*4a00*/  MUFU.EX2 R134, R134 ;  /* 0x0000008600867308 */ /* 0x000fec0000000800 */
[C---:B------:R-:W-:Y:S01]  /*4a10*/  HMMA.16816.F32 R100, R4.reuse, R10, R100 ;  /* 0x0000000a0464723c */ /* 0x040fe20000001864 */
[----:B------:R-:W2:Y:S01]  /*4a20*/  LDSM.16.MT88.4 R8, [R64+0xd800] ;  /* 0x00d800004008783b */ /* 0x000ea20000004200 */
[----:B------:R-:W-:Y:S06]  /*4a30*/  MUFU.EX2 R133, R133 ;  /* 0x0000008500857308 */ /* 0x000fec0000000800 */
        /* <DEDUP_REMOVED lines=15> */
[----:B------:R-:W-:Y:S01]  /*4b30*/  LDSM.16.MT88.4 R20, [R200+0x11800] ;  /* 0x01180000c814783b */ /* 0x000fe20000004200 */
[----:B-----5:R-:W-:Y:S01]  /*4b40*/  F2FP.F16.F32.PACK_AB R5, R36, R37 ;  /* 0x000000252405723e */ /* 0x020fe200000000ff */
[----:B------:R-:W-:Y:S01]  /*4b50*/  FADD.FTZ R39, R39, R42 ;  /* 0x0000002a27277221 */ /* 0x000fe20000010000 */
[----:B------:R-:W-:Y:S01]  /*4b60*/  F2FP.F16.F32.PACK_AB R6, R30, R31 ;  /* 0x0000001f1e06723e */ /* 0x000fe200000000ff */
[----:B------:R-:W-:Y:S01]  /*4b70*/  FADD.FTZ R37, R37, R40 ;  /* 0x0000002825257221 */ /* 0x000fe20000010000 */
[----:B------:R-:W-:Y:S01]  /*4b80*/  F2FP.F16.F32.PACK_AB R7, R28, R29 ;  /* 0x0000001d1c07723e */ /* 0x000fe200000000ff */
[----:B------:R-:W-:-:S02]  /*4b90*/  FADD.FTZ R38, R38, R39 ;  /* 0x0000002726267221 */ /* 0x000fc40000010000 */
[----:B------:R-:W-:-:S04]  /*4ba0*/  FADD.FTZ R36, R36, R37 ;  /* 0x0000002524247221 */ /* 0x000fc80000010000 */
        /* <DEDUP_REMOVED lines=19> */
[C---:B------:R-:W-:Y:S01]  /*4ce0*/  HMMA.16816.F32 R76, R4.reuse, R26, R76 ;  /* 0x0000001a044c723c */ /* 0x040fe2000000184c */
[----:B------:R-:W-:Y:S07]  /*4cf0*/  LDSM.16.MT88.4 R24, [R67+0xe000] ;  /* 0x00e000004318783b */ /* 0x000fee0000004200 */
[C---:B------:R-:W-:Y:S08]  /*4d00*/  HMMA.16816.F32 R96, R4.reuse, R20, R96 ;  /* 0x000000140460723c */ /* 0x040ff00000001860 */
[----:B------:R-:W-:Y:S01]  /*4d10*/  HMMA.16816.F32 R100, R4, R22, R100 ;  /* 0x000000160464723c */ /* 0x000fe20000001864 */
[----:B------:R-:W4:Y:S01]  /*4d20*/  LDSM.16.MT88.4 R20, [R64+0xe000] ;  /* 0x00e000004014783b */ /* 0x000f220000004200 */
[----:B------:R-:W-:-:S02]  /*4d30*/  F2FP.F16.F32.PACK_AB R4, R149, R144 ;  /* 0x000000909504723e */ /* 0x000fc400000000ff */
[----:B------:R-:W-:Y:S02]  /*4d40*/  F2FP.F16.F32.PACK_AB R5, R161, R154 ;  /* 0x0000009aa105723e */ /* 0x000fe400000000ff */
        /* <DEDUP_REMOVED lines=14> */
[C---:B------:R-:W-:Y:S01]  /*4e30*/  HMMA.16816.F32 R68, R4.reuse, R34, R68 ;  /* 0x000000220444723c */ /* 0x040fe20000001844 */
[--C-:B------:R-:W-:Y:S01]  /*4e40*/  FFMA.FTZ R34, R160, UR4, -R139.reuse ;  /* 0x00000004a0227c23 */ /* 0x100fe2000801088b */
[--C-:B------:R-:W-:Y:S01]  /*4e50*/  FFMA.FTZ R35, R156, UR4, -R139.reuse ;  /* 0x000000049c237c23 */ /* 0x100fe2000801088b */
[--C-:B------:R-:W-:Y:S01]  /*4e60*/  FFMA.FTZ R156, R159, UR4, -R66.reuse ;  /* 0x000000049f9c7c23 */ /* 0x100fe20008010842 */
[--C-:B------:R-:W-:Y:S01]  /*4e70*/  FFMA.FTZ R160, R153, UR4, -R66.reuse ;  /* 0x0000000499a07c23 */ /* 0x100fe20008010842 */
[--C-:B------:R-:W-:Y:S01]  /*4e80*/  FFMA.FTZ R153, R148, UR4, -R139.reuse ;  /* 0x0000000494997c23 */ /* 0x100fe2000801088b */
[--C-:B------:R-:W-:Y:S01]  /*4e90*/  FFMA.FTZ R159, R142, UR4, -R139.reuse ;  /* 0x000000048e9f7c23 */ /* 0x100fe2000801088b */
[----:B------:R-:W-:Y:S01]  /*4ea0*/  MUFU.EX2 R34, R34 ;  /* 0x0000002200227308 */ /* 0x000fe20000000800 */
[----:B------:R-:W-:Y:S01]  /*4eb0*/  HMMA.16816.F32 R128, R4, R32, R128 ;  /* 0x000000200480723c */ /* 0x000fe20000001880 */
[--C-:B------:R-:W-:Y:S01]  /*4ec0*/  FFMA.FTZ R32, R164, UR4, -R139.reuse ;  /* 0x00000004a4207c23 */ /* 0x100fe2000801088b */
[----:B------:R-:W-:Y:S01]  /*4ed0*/  FFMA.FTZ R33, R162, UR4, -R139 ;  /* 0x00000004a2217c23 */ /* 0x000fe2000801088b */
[--C-:B------:R-:W-:Y:S01]  /*4ee0*/  FFMA.FTZ R142, R147, UR4, -R66.reuse ;  /* 0x00000004938e7c23 */ /* 0x100fe20008010842 */
[----:B------:R-:W-:-:S03]  /*4ef0*/  FFMA.FTZ R148, R141, UR4, -R66 ;  /* 0x000000048d947c23 */ /* 0x000fc60008010842 */
[----:B------:R-:W-:Y:S01]  /*4f00*/  MUFU.EX2 R32, R32 ;  /* 0x0000002000207308 */ /* 0x000fe20000000800 */
[C---:B-1----:R-:W-:Y:S07]  /*4f10*/  HMMA.16816.F32 R124, R4.reuse, R8, R124 ;  /* 0x00000008047c723c */ /* 0x042fee000000187c */
[----:B------:R-:W1:Y:S01]  /*4f20*/  MUFU.EX2 R33, R33 ;  /* 0x0000002100217308 */ /* 0x000e620000000800 */
[C---:B------:R-:W-:Y:S01]  /*4f30*/  HMMA.16816.F32 R112, R4.reuse, R10, R112 ;  /* 0x0000000a0470723c */ /* 0x040fe20000001870 */
[----:B------:R-:W5:Y:S06]  /*4f40*/  LDSM.16.MT88.4 R8, [R0+0xe800] ;  /* 0x00e800000008783b */ /* 0x000f6c0000004200 */
[----:B------:R-:W-:Y:S01]  /*4f50*/  MUFU.EX2 R35, R35 ;  /* 0x0000002300237308 */ /* 0x000fe20000000800 */
[C---:B------:R-:W-:Y:S07]  /*4f60*/  HMMA.16816.F32 R72, R4.reuse, R24, R72 ;  /* 0x000000180448723c */ /* 0x040fee0000001848 */
[----:B------:R-:W3:Y:S01]  /*4f70*/  MUFU.EX2 R156, R156 ;  /* 0x0000009c009c7308 */ /* 0x000ee20000000800 */
[C---:B------:R-:W-:Y:S01]  /*4f80*/  HMMA.16816.F32 R76, R4.reuse, R26, R76 ;  /* 0x0000001a044c723c */ /* 0x040fe2000000184c */
[----:B------:R-:W-:Y:S06]  /*4f90*/  LDSM.16.MT88.4 R24, [R200+0xe800] ;  /* 0x00e80000c818783b */ /* 0x000fec0000004200 */
[----:B------:R-:W4:Y:S01]  /*4fa0*/  MUFU.EX2 R160, R160 ;  /* 0x000000a000a07308 */ /* 0x000f220000000800 */
[C---:B--2---:R-:W-:Y:S07]  /*4fb0*/  HMMA.16816.F32 R120, R4.reuse, R16, R120 ;  /* 0x000000100478723c */ /* 0x044fee0000001878 */
[----:B------:R-:W2:Y:S01]  /*4fc0*/  MUFU.EX2 R153, R153 ;  /* 0x0000009900997308 */ /* 0x000ea20000000800 */
[----:B------:R-:W-:Y:S01]  /*4fd0*/  HMMA.16816.F32 R116, R4, R18, R116 ;  /* 0x000000120474723c */ /* 0x000fe20000001874 */
[----:B-1----:R-:W-:Y:S01]  /*4fe0*/  F2FP.F16.F32.PACK_AB R4, R33, R32 ;  /* 0x000000202104723e */ /* 0x002fe200000000ff */
[----:B------:R-:W1:Y:S01]  /*4ff0*/  LDSM.16.MT88.4 R16, [R200+0x12800] ;  /* 0x01280000c810783b */ /* 0x000e620000004200 */
[----:B---3--:R-:W-:-:S02]  /*5000*/  F2FP.F16.F32.PACK_AB R5, R157, R156 ;  /* 0x0000009c9d05723e */ /* 0x008fc400000000ff */
[----:B------:R-:W-:Y:S02]  /*5010*/  F2FP.F16.F32.PACK_AB R6, R35, R34 ;  /* 0x000000222306723e */ /* 0x000fe400000000ff */
[----:B------:R-:W-:Y:S01]  /*5020*/  MUFU.EX2 R159, R159 ;  /* 0x0000009f009f7308 */ /* 0x000fe20000000800 */
[----:B----4-:R-:W-:-:S07]  /*5030*/  F2FP.F16.F32.PACK_AB R7, R160, R155 ;  /* 0x0000009ba007723e */ /* 0x010fce00000000ff */
[C---:B------:R-:W-:Y:S01]  /*5040*/  HMMA.16816.F32 R72, R4.reuse, R12, R72 ;  /* 0x0000000c0448723c */ /* 0x040fe20000001848 */
[----:B------:R-:W3:Y:S07]  /*5050*/  MUFU.EX2 R142, R142 ;  /* 0x0000008e008e7308 */ /* 0x000eee0000000800 */
[C---:B------:R-:W-:Y:S01]  /*5060*/  HMMA.16816.F32 R76, R4.reuse, R14, R76 ;  /* 0x0000000e044c723c */ /* 0x040fe2000000184c */
[----:B------:R-:W4:Y:S01]  /*5070*/  LDSM.16.MT88.4 R12, [R67+0x12800] ;  /* 0x01280000430c783b */ /* 0x000f220000004200 */
[----:B------:R-:W3:Y:S06]  /*5080*/  MUFU.EX2 R148, R148 ;  /* 0x0000009400947308 */ /* 0x000eec0000000800 */
[C---:B------:R-:W-:Y:S08]  /*5090*/  HMMA.16816.F32 R80, R4.reuse, R20, R80 ;  /* 0x000000140450723c */ /* 0x040ff00000001850 */
[C---:B------:R-:W-:Y:S01]  /*50a0*/  HMMA.16816.F32 R84, R4.reuse, R22, R84 ;  /* 0x000000160454723c */ /* 0x040fe20000001854 */
[----:B------:R-:W2:Y:S07]  /*50b0*/  LDSM.16.MT88.4 R20, [R64+0x12800] ;  /* 0x012800004014783b */ /* 0x000eae0000004200 */
[C---:B-----5:R-:W-:Y:S08]  /*50c0*/  HMMA.16816.F32 R88, R4.reuse, R8, R88 ;  /* 0x000000080458723c */ /* 0x060ff00000001858 */
[C---:B------:R-:W-:Y:S01]  /*50d0*/  HMMA.16816.F32 R92, R4.reuse, R10, R92 ;  /* 0x0000000a045c723c */ /* 0x040fe2000000185c */
[----:B------:R-:W5:Y:S07]  /*50e0*/  LDSM.16.MT88.4 R8, [R0+0x12800] ;  /* 0x012800000008783b */ /* 0x000f6e0000004200 */
[C---:B-1----:R-:W-:Y:S08]  /*50f0*/  HMMA.16816.F32 R96, R4.reuse, R16, R96 ;  /* 0x000000100460723c */ /* 0x042ff00000001860 */
[C---:B----4-:R-:W-:Y:S08]  /*5100*/  HMMA.16816.F32 R104, R4.reuse, R12, R104 ;  /* 0x0000000c0468723c */ /* 0x050ff00000001868 */
[C---:B------:R-:W-:Y:S01]  /*5110*/  HMMA.16816.F32 R108, R4.reuse, R14, R108 ;  /* 0x0000000e046c723c */ /* 0x040fe2000000186c */
[----:B------:R-:W1:Y:S07]  /*5120*/  LDSM.16.MT88.4 R12, [R64+0xf000] ;  /* 0x00f00000400c783b */ /* 0x000e6e0000004200 */
[C---:B------:R-:W-:Y:S01]  /*5130*/  HMMA.16816.F32 R100, R4.reuse, R18, R100 ;  /* 0x000000120464723c */ /* 0x040fe20000001864 */
[----:B------:R-:W4:Y:S07]  /*5140*/  LDSM.16.MT88.4 R16, [R67+0xf000] ;  /* 0x00f000004310783b */ /* 0x000f2e0000004200 */
[C---:B--2---:R-:W-:Y:S08]  /*5150*/  HMMA.16816.F32 R124, R4.reuse, R20, R124 ;  /* 0x00000014047c723c */ /* 0x044ff0000000187c */
[C---:B------:R-:W-:Y:S01]  /*5160*/  HMMA.16816.F32 R112, R4.reuse, R22, R112 ;  /* 0x000000160470723c */ /* 0x040fe20000001870 */
[----:B------:R-:W2:Y:S07]  /*5170*/  LDSM.16.MT88.4 R20, [R0+0xf000] ;  /* 0x00f000000014783b */ /* 0x000eae0000004200 */
[C---:B-----5:R-:W-:Y:S08]  /*5180*/  HMMA.16816.F32 R120, R4.reuse, R8, R120 ;  /* 0x000000080478723c */ /* 0x060ff00000001878 */
[C---:B------:R-:W-:Y:S01]  /*5190*/  HMMA.16816.F32 R116, R4.reuse, R10, R116 ;  /* 0x0000000a0474723c */ /* 0x040fe20000001874 */
[----:B------:R-:W5:Y:S07]  /*51a0*/  LDSM.16.MT88.4 R8, [R200+0x13000] ;  /* 0x01300000c808783b */ /* 0x000f6e0000004200 */
[C---:B------:R-:W-:Y:S08]  /*51b0*/  HMMA.16816.F32 R128, R4.reuse, R24, R128 ;  /* 0x000000180480723c */ /* 0x040ff00000001880 */
[----:B------:R-:W-:Y:S01]  /*51c0*/  HMMA.16816.F32 R68, R4, R26, R68 ;  /* 0x0000001a0444723c */ /* 0x000fe20000001844 */
[----:B------:R-:W5:Y:S01]  /*51d0*/  LDSM.16.MT88.4 R24, [R200+0xf000] ;  /* 0x00f00000c818783b */ /* 0x000f620000004200 */
[----:B------:R-:W-:-:S02]  /*51e0*/  F2FP.F16.F32.PACK_AB R4, R153, R150 ;  /* 0x000000969904723e */ /* 0x000fc400000000ff */
[----:B---3--:R-:W-:Y:S02]  /*51f0*/  F2FP.F16.F32.PACK_AB R5, R145, R142 ;  /* 0x0000008e9105723e */ /* 0x008fe400000000ff */
[----:B------:R-:W-:Y:S02]  /*5200*/  F2FP.F16.F32.PACK_AB R6, R159, R146 ;  /* 0x000000929f06723e */ /* 0x000fe400000000ff */
[----:B------:R-:W-:-:S07]  /*5210*/  F2FP.F16.F32.PACK_AB R7, R148, R143 ;  /* 0x0000008f9407723e */ /* 0x000fce00000000ff */
[C---:B-1----:R-:W-:Y:S08]  /*5220*/  HMMA.16816.F32 R80, R4.reuse, R12, R80 ;  /* 0x0000000c0450723c */ /* 0x042ff00000001850 */
[C---:B------:R-:W-:Y:S01]  /*5230*/  HMMA.16816.F32 R84, R4.reuse, R14, R84 ;  /* 0x0000000e0454723c */ /* 0x040fe20000001854 */
[----:B------:R-:W1:Y:S07]  /*5240*/  LDSM.16.MT88.4 R12, [R64+0x13000] ;  /* 0x01300000400c783b */ /* 0x000e6e0000004200 */
[C---:B----4-:R-:W-:Y:S08]  /*5250*/  HMMA.16816.F32 R72, R4.reuse, R16, R72 ;  /* 0x000000100448723c */ /* 0x050ff00000001848 */
[C---:B------:R-:W-:Y:S01]  /*5260*/  HMMA.16816.F32 R76, R4.reuse, R18, R76 ;  /* 0x00000012044c723c */ /* 0x040fe2000000184c */
[----:B------:R-:W3:Y:S07]  /*5270*/  LDSM.16.MT88.4 R16, [R67+0x13000] ;  /* 0x013000004310783b */ /* 0x000eee0000004200 */
[C---:B--2---:R-:W-:Y:S08]  /*5280*/  HMMA.16816.F32 R88, R4.reuse, R20, R88 ;  /* 0x000000140458723c */ /* 0x044ff00000001858 */
[C---:B------:R-:W-:Y:S01]  /*5290*/  HMMA.16816.F32 R92, R4.reuse, R22, R92 ;  /* 0x00000016045c723c */ /* 0x040fe2000000185c */
[----:B------:R-:W2:Y:S07]  /*52a0*/  LDSM.16.MT88.4 R20, [R0+0x13000] ;  /* 0x013000000014783b */ /* 0x000eae0000004200 */
[C---:B-----5:R-:W-:Y:S08]  /*52b0*/  HMMA.16816.F32 R96, R4.reuse, R8, R96 ;  /* 0x000000080460723c */ /* 0x060ff00000001860 */
[C---:B------:R-:W-:Y:S01]  /*52c0*/  HMMA.16816.F32 R100, R4.reuse, R10, R100 ;  /* 0x0000000a0464723c */ /* 0x040fe20000001864 */
[----:B------:R-:W4:Y:S07]  /*52d0*/  LDSM.16.MT88.4 R8, [R67+0xf800] ;  /* 0x00f800004308783b */ /* 0x000f2e0000004200 */
[----:B------:R-:W-:Y:S01]  /*52e0*/  HMMA.16816.F32 R68, R4, R26, R68 ;  /* 0x0000001a0444723c */ /* 0x000fe20000001844 */
[--C-:B------:R-:W-:Y:S01]  /*52f0*/  FFMA.FTZ R27, R137, UR4, -R66.reuse ;  /* 0x00000004891b7c23 */ /* 0x100fe20008010842 */
[----:B------:R-:W-:Y:S01]  /*5300*/  FFMA.FTZ R26, R136, UR4, -R139 ;  /* 0x00000004881a7c23 */ /* 0x000fe2000801088b */
[----:B------:R-:W-:-:S04]  /*5310*/  FFMA.FTZ R66, R65, UR4, -R66 ;  /* 0x0000000441427c23 */ /* 0x000fc80008010842 */
[----:B------:R-:W-:Y:S01]  /*5320*/  MUFU.EX2 R27, R27 ;  /* 0x0000001b001b7308 */ /* 0x000fe20000000800 */
[----:B------:R-:W-:Y:S01]  /*5330*/  HMMA.16816.F32 R128, R4, R24, R128 ;  /* 0x000000180480723c */ /* 0x000fe20000001880 */
[--C-:B------:R-:W-:Y:S01]  /*5340*/  FFMA.FTZ R24, R140, UR4, -R139.reuse ;  /* 0x000000048c187c23 */ /* 0x100fe2000801088b */
[----:B------:R-:W-:-:S05]  /*5350*/  FFMA.FTZ R25, R138, UR4, -R139 ;  /* 0x000000048a197c23 */ /* 0x000fca000801088b */
[----:B------:R-:W-:Y:S01]  /*5360*/  MUFU.EX2 R24, R24 ;  /* 0x0000001800187308 */ /* 0x000fe20000000800 */
[C---:B-1----:R-:W-:Y:S07]  /*5370*/  HMMA.16816.F32 R124, R4.reuse, R12, R124 ;  /* 0x0000000c047c723c */ /* 0x042fee000000187c */
[----:B------:R-:W1:Y:S01]  /*5380*/  MUFU.EX2 R25, R25 ;  /* 0x0000001900197308 */ /* 0x000e620000000800 */
[C---:B------:R-:W-:Y:S01]  /*5390*/  HMMA.16816.F32 R112, R4.reuse, R14, R112 ;  /* 0x0000000e0470723c */ /* 0x040fe20000001870 */
[----:B------:R-:W5:Y:S06]  /*53a0*/  LDSM.16.MT88.4 R12, [R64+0xf800] ;  /* 0x00f80000400c783b */ /* 0x000f6c0000004200 */
[----:B------:R-:W4:Y:S01]  /*53b0*/  MUFU.EX2 R26, R26 ;  /* 0x0000001a001a7308 */ /* 0x000f220000000800 */
[C---:B---3--:R-:W-:Y:S07]  /*53c0*/  HMMA.16816.F32 R104, R4.reuse, R16, R104 ;  /* 0x000000100468723c */ /* 0x048fee0000001868 */
[----:B------:R-:W3:Y:S01]  /*53d0*/  MUFU.EX2 R66, R66 ;  /* 0x0000004200427308 */ /* 0x000ee20000000800 */
[C---:B------:R-:W-:Y:S01]  /*53e0*/  HMMA.16816.F32 R108, R4.reuse, R18, R108 ;  /* 0x00000012046c723c */ /* 0x040fe2000000186c */
[----:B------:R-:W5:Y:S07]  /*53f0*/  LDSM.16.MT88.4 R16, [R67+0x13800] ;  /* 0x013800004310783b */ /* 0x000f6e0000004200 */
[----:B--2---:R-:W-:Y:S01]  /*5400*/  HMMA.16816.F32 R120, R4, R20, R120 ;  /* 0x000000140478723c */ /* 0x004fe20000001878 */
[----:B------:R-:W-:-:S04]  /*5410*/  FADD.FTZ R21, R31, R38 ;  /* 0x000000261f157221 */ /* 0x000fc80000010000 */
[----:B------:R-:W-:-:S03]  /*5420*/  FADD.FTZ R21, R30, R21 ;  /* 0x000000151e157221 */ /* 0x000fc60000010000 */
[----:B------:R-:W-:Y:S01]  /*5430*/  HMMA.16816.F32 R116, R4, R22, R116 ;  /* 0x000000160474723c */ /* 0x000fe20000001874 */
[----:B-1----:R-:W-:Y:S01]  /*5440*/  F2FP.F16.F32.PACK_AB R4, R25, R24 ;  /* 0x000000181904723e */ /* 0x002fe200000000ff */
[----:B------:R-:W-:Y:S01]  /*5450*/  FADD.FTZ R23, R29, R36 ;  /* 0x000000241d177221 */ /* 0x000fe20000010000 */
[----:B------:R-:W-:Y:S01]  /*5460*/  F2FP.F16.F32.PACK_AB R5, R134, R27 ;  /* 0x0000001b8605723e */ /* 0x000fe200000000ff */
[----:B------:R-:W-:Y:S01]  /*5470*/  FADD.FTZ R20, R144, R21 ;  /* 0x0000001590147221 */ /* 0x000fe20000010000 */
[----:B----4-:R-:W-:Y:S01]  /*5480*/  F2FP.F16.F32.PACK_AB R6, R221, R26 ;  /* 0x0000001add06723e */ /* 0x010fe200000000ff */
[----:B------:R-:W-:Y:S01]  /*5490*/  FADD.FTZ R23, R28, R23 ;  /* 0x000000171c177221 */ /* 0x000fe20000010000 */
[----:B---3--:R-:W-:Y:S01]  /*54a0*/  F2FP.F16.F32.PACK_AB R7, R66, R133 ;  /* 0x000000854207723e */ /* 0x008fe200000000ff */
[----:B------:R-:W-:Y:S02]  /*54b0*/  FADD.FTZ R20, R149, R20 ;  /* 0x0000001495147221 */ /* 0x000fe40000010000 */
[----:B------:R-:W-:-:S04]  /*54c0*/  FADD.FTZ R154, R154, R23 ;  /* 0x000000179a9a7221 */ /* 0x000fc80000010000 */
[----:B------:R-:W-:Y:S01]  /*54d0*/  HMMA.16816.F32 R72, R4, R8, R72 ;  /* 0x000000080448723c */ /* 0x000fe20000001848 */
[----:B------:R-:W-:-:S04]  /*54e0*/  FADD.FTZ R161, R161, R154 ;  /* 0x0000009aa1a17221 */ /* 0x000fc80000010000 */
[----:B------:R-:W-:-:S03]  /*54f0*/  FADD.FTZ R158, R158, R161 ;  /* 0x000000a19e9e7221 */ /* 0x000fc60000010000 */
[----:B------:R-:W-:Y:S01]  /*5500*/  HMMA.16816.F32 R76, R4, R10, R76 ;  /* 0x0000000a044c723c */ /* 0x000fe2000000184c */
[----:B------:R-:W1:Y:S01]  /*5510*/  LDSM.16.MT88.4 R8, [R64+0x13800] ;  /* 0x013800004008783b */ /* 0x000e620000004200 */
[----:B------:R-:W-:-:S06]  /*5520*/  FADD.FTZ R163, R163, R158 ;  /* 0x0000009ea3a37221 */ /* 0x000fcc0000010000 */
[C---:B-----5:R-:W-:Y:S08]  /*5530*/  HMMA.16816.F32 R80, R4.reuse, R12, R80 ;  /* 0x0000000c0450723c */ /* 0x060ff00000001850 */
[C---:B------:R-:W-:Y:S01]  /*5540*/  HMMA.16816.F32 R84, R4.reuse, R14, R84 ;  /* 0x0000000e0454723c */ /* 0x040fe20000001854 */
[----:B------:R-:W2:Y:S07]  /*5550*/  LDSM.16.MT88.4 R12, [R0+0xf800] ;  /* 0x00f80000000c783b */ /* 0x000eae0000004200 */
[C---:B------:R-:W-:Y:S08]  /*5560*/  HMMA.16816.F32 R104, R4.reuse, R16, R104 ;  /* 0x000000100468723c */ /* 0x040ff00000001868 */
[C---:B------:R-:W-:Y:S01]  /*5570*/  HMMA.16816.F32 R108, R4.reuse, R18, R108 ;  /* 0x00000012046c723c */ /* 0x040fe2000000186c */
[----:B------:R-:W3:Y:S07]  /*5580*/  LDSM.16.MT88.4 R16, [R200+0xf800] ;  /* 0x00f80000c810783b */ /* 0x000eee0000004200 */
[C---:B-1----:R-:W-:Y:S08]  /*5590*/  HMMA.16816.F32 R124, R4.reuse, R8, R124 ;  /* 0x00000008047c723c */ /* 0x042ff0000000187c */
[C---:B------:R-:W-:Y:S01]  /*55a0*/  HMMA.16816.F32 R112, R4.reuse, R10, R112 ;  /* 0x0000000a0470723c */ /* 0x040fe20000001870 */
[----:B------:R-:W1:Y:S07]  /*55b0*/  LDSM.16.MT88.4 R8, [R200+0x13800] ;  /* 0x01380000c808783b */ /* 0x000e6e0000004200 */
[----:B--2---:R-:W-:Y:S01]  /*55c0*/  HMMA.16816.F32 R88, R4, R12, R88 ;  /* 0x0000000c0458723c */ /* 0x004fe20000001858 */
[----:B------:R-:W-:-:S04]  /*55d0*/  FADD.FTZ R13, R151, R20 ;  /* 0x00000014970d7221 */ /* 0x000fc80000010000 */
        /* <DEDUP_REMOVED lines=8> */
[----:B------:R2:W3:Y:S01]  /*5660*/  LDSM.16.MT88.4 R16, [R0+0x13800] ;  /* 0x013800000010783b */ /* 0x0004e20000004200 */
[----:B------:R-:W-:-:S04]  /*5670*/  FADD.FTZ R150, R150, R35 ;  /* 0x0000002396967221 */ /* 0x000fc80000010000 */
[----:B------:R-:W-:Y:S02]  /*5680*/  FADD.FTZ R153, R153, R150 ;  /* 0x0000009699997221 */ /* 0x000fe40000010000 */
[----:B-1----:R-:W-:Y:S02]  /*5690*/  HMMA.16816.F32 R96, R4, R8, R96 ;  /* 0x000000080460723c */ /* 0x002fe40000001860 */
[----:B------:R-:W-:-:S04]  /*56a0*/  FADD.FTZ R146, R146, R153 ;  /* 0x0000009992927221 */ /* 0x000fc80000010000 */
[----:B------:R-:W-:Y:S02]  /*56b0*/  FADD.FTZ R159, R159, R146 ;  /* 0x000000929f9f7221 */ /* 0x000fe40000010000 */
[----:B------:R-:W-:Y:S02]  /*56c0*/  HMMA.16816.F32 R100, R4, R10, R100 ;  /* 0x0000000a0464723c */ /* 0x000fe40000001864 */
[----:B------:R-:W-:-:S04]  /*56d0*/  FADD.FTZ R24, R24, R159 ;  /* 0x0000009f18187221 */ /* 0x000fc80000010000 */
[----:B------:R-:W-:Y:S01]  /*56e0*/  FADD.FTZ R25, R25, R24 ;  /* 0x0000001819197221 */ /* 0x000fe20000010000 */
[----:B--2---:R-:W-:-:S03]  /*56f0*/  FADD.FTZ R0, R156, R163 ;  /* 0x000000a39c007221 */ /* 0x004fc60000010000 */
[----:B------:R-:W-:Y:S01]  /*5700*/  FADD.FTZ R26, R26, R25 ;  /* 0x000000191a1a7221 */ /* 0x000fe20000010000 */
[----:B------:R-:W-:-:S03]  /*5710*/  FADD.FTZ R0, R157, R0 ;  /* 0x000000009d007221 */ /* 0x000fc60000010000 */
[----:B------:R-:W-:Y:S01]  /*5720*/  FADD.FTZ R221, R221, R26 ;  /* 0x0000001adddd7221 */ /* 0x000fe20000010000 */
[----:B------:R-:W-:-:S04]  /*5730*/  FADD.FTZ R9, R155, R0 ;  /* 0x000000009b097221 */ /* 0x000fc80000010000 */
[----:B------:R-:W-:-:S04]  /*5740*/  FADD.FTZ R9, R160, R9 ;  /* 0x00000009a0097221 */ /* 0x000fc80000010000 */
[----:B------:R-:W-:Y:S01]  /*5750*/  FADD.FTZ R0, R142, R9 ;  /* 0x000000098e007221 */ /* 0x000fe20000010000 */
[----:B---3--:R-:W-:Y:S03]  /*5760*/  HMMA.16816.F32 R120, R4, R16, R120 ;  /* 0x000000100478723c */ /* 0x008fe60000001878 */
[----:B------:R-:W-:-:S04]  /*5770*/  FADD.FTZ R0, R145, R0 ;  /* 0x0000000091007221 */ /* 0x000fc80000010000 */
[----:B------:R-:W-:Y:S01]  /*5780*/  FADD.FTZ R143, R143, R0 ;  /* 0x000000008f8f7221 */ /* 0x000fe20000010000 */
[----:B------:R-:W-:Y:S03]  /*5790*/  HMMA.16816.F32 R116, R4, R18, R116 ;  /* 0x000000120474723c */ /* 0x000fe60000001874 */
[----:B------:R-:W-:-:S04]  /*57a0*/  FADD.FTZ R148, R148, R143 ;  /* 0x0000008f94947221 */ /* 0x000fc80000010000 */
[----:B------:R-:W-:-:S04]  /*57b0*/  FADD.FTZ R27, R27, R148 ;  /* 0x000000941b1b7221 */ /* 0x000fc80000010000 */
[----:B------:R-:W-:-:S04]  /*57c0*/  FADD.FTZ R134, R134, R27 ;  /* 0x0000001b86867221 */ /* 0x000fc80000010000 */
[----:B------:R-:W-:-:S04]  /*57d0*/  FADD.FTZ R133, R133, R134 ;  /* 0x0000008685857221 */ /* 0x000fc80000010000 */
[----:B------:R-:W-:Y:S01]  /*57e0*/  FADD.FTZ R219, R66, R133 ;  /* 0x0000008542db7221 */ /* 0x000fe20000010000 */
[----:B------:R-:W-:Y:S06]  /*57f0*/  @!P4 BRA `(.L_x_1891) ;  /* 0x0000003c00f4c947 */ /* 0x000fec0003800000 */
[----:B------:R-:W1:Y:S01]  /*5800*/  S2UR UR5, SR_CgaCtaId ;  /* 0x00000000000579c3 */ /* 0x000e620000008800 */
[----:B------:R-:W-:Y:S01]  /*5810*/  IMAD.MOV.U32 R0, RZ, RZ, R3 ;  /* 0x000000ffff007224 */ /* 0x000fe200078e0003 */
[----:B------:R-:W-:Y:S01]  /*5820*/  UISETP.NE.U32.AND UP0, UPT, UR6, URZ, UPT ;  /* 0x000000ff0600728c */ /* 0x000fe2000bf05070 */
[----:B------:R-:W-:Y:S01]  /*5830*/  IMAD.MOV.U32 R3, RZ, RZ, 0x20 ;  /* 0x00000020ff037424 */ /* 0x000fe200078e00ff */
[C---:B------:R-:W-:Y:S01]  /*5840*/  IADD3 R215, PT, PT, R2.reuse, -0x2, RZ ;  /* 0xfffffffe02d77810 */ /* 0x040fe20007ffe0ff */
[----:B------:R-:W-:Y:S01]  /*5850*/  IMAD.MOV.U32 R133, RZ, RZ, R132 ;  /* 0x000000ffff857224 */ /* 0x000fe200078e0084 */
[----:B------:R-:W-:Y:S01]  /*5860*/  UISETP.NE.AND.EX UP0, UPT, UR7, URZ, UPT, UP0 ;  /* 0x000000ff0700728c */ /* 0x000fe2000bf05300 */
[----:B------:R-:W-:Y:S01]  /*5870*/  IADD3 R214, PT, PT, -R2, 0x1, RZ ;  /* 0x0000000102d67810 */ /* 0x000fe20007ffe1ff */
[C---:B------:R-:W-:Y:S01]  /*5880*/  VIADD R209, R200.reuse, 0xc040 ;  /* 0x0000c040c8d17836 */ /* 0x040fe20000000000 */
[----:B------:R-:W-:Y:S01]  /*5890*/  SEL R3, R3, 0xffffffe0, !P2 ;  /* 0xffffffe003037807 */ /* 0x000fe20005000000 */
[----:B------:R-:W-:Y:S01]  /*58a0*/  UMOV UR10, 0x400 ;  /* 0x00000400000a7882 */ /* 0x000fe20000000000 */
[----:B------:R-:W-:Y:S01]  /*58b0*/  IADD3 R213, PT, PT, R200, 0xc000, RZ ;  /* 0x0000c000c8d57810 */ /* 0x000fe20007ffe0ff */
[----:B------:R-:W2:Y:S01]  /*58c0*/  LDCU UR4, c[0x0][0x45c] ;  /* 0x00008b80ff0477ac */ /* 0x000ea20008000800 */
[----:B------:R-:W-:Y:S01]  /*58d0*/  PLOP3.LUT P1, PT, PT, PT, UP0, 0x80, 0x8 ;  /* 0x000000000008781c */ /* 0x000fe20003f2f008 */
[----:B------:R-:W-:Y:S01]  /*58e0*/  IMAD.IADD R196, R3, 0x1, R200 ;  /* 0x0000000103c47824 */ /* 0x000fe200078e02c8 */
[----:B------:R-:W-:Y:S01]  /*58f0*/  MOV R212, RZ ;  /* 0x000000ff00d47202 */ /* 0x000fe20000000f00 */
[----:B------:R-:W3:Y:S01]  /*5900*/  LDCU.64 UR8, c[0x0][0x3a8] ;  /* 0x00007500ff0877ac */ /* 0x000ee20008000a00 */
[----:B------:R-:W4:Y:S01]  /*5910*/  LDCU.64 UR6, c[0x0][0x3a0] ;  /* 0x00007400ff0677ac */ /* 0x000f220008000a00 */
[----:B-1----:R-:W-:-:S12]  /*5920*/  ULEA UR5, UR5, UR10, 0x18 ;  /* 0x0000000a05057291 */ /* 0x002fd8000f8ec0ff */
.L_x_1895:
[----:B------:R-:W-:Y:S01]  /*5930*/  @!P1 IADD3 R7, P0, PT, RZ, -R212, RZ ;  /* 0x800000d4ff079210 */ /* 0x000fe20007f1e0ff */
[----:B------:R-:W1:Y:S01]  /*5940*/  S2R R199, SR_TID.X ;  /* 0x0000000000c77919 */ /* 0x000e620000002100 */
[----:B------:R-:W5:Y:S01]  /*5950*/  @!P1 LDC R56, c[0x0][0x3c0] ;  /* 0x0000f000ff389b82 */ /* 0x000f620000000800 */
[----:B------:R-:W-:Y:S07]  /*5960*/  DEPBAR.LE SB0, 0x0 ;  /* 0x000080000000791a */ /* 0x000fee0000000000 */
[----:B------:R-:W2:Y:S08]  /*5970*/  LDC R59, c[0x0][0x3c4] ;  /* 0x0000f100ff3b7b82 */ /* 0x000eb00000000800 */
[----:B------:R-:W-:Y:S01]  /*5980*/  BAR.SYNC.DEFER_BLOCKING 0x0 ;  /* 0x0000000000007b1d */ /* 0x000fe20000010000 */
[C---:B-1----:R-:W-:Y:S01]  /*5990*/  LOP3.LUT R217, R199.reuse, 0x38, RZ, 0xc0, !PT ;  /* 0x00000038c7d97812 */ /* 0x042fe200078ec0ff */
[----:B-----5:R-:W-:Y:S01]  /*59a0*/  @!P1 IMAD.SHL.U32 R8, R56, 0x80, RZ ;  /* 0x0000008038089824 */ /* 0x020fe200078e00ff */
[----:B------:R-:W-:Y:S01]  /*59b0*/  SHF.R.U32.HI R202, RZ, 0x1, R199 ;  /* 0x00000001ffca7819 */ /* 0x000fe200000116c7 */
[C---:B------:R-:W-:Y:S01]  /*59c0*/  IMAD.SHL.U32 R6, R199.reuse, 0x8, RZ ;  /* 0x00000008c7067824 */ /* 0x040fe200078e00ff */
[C---:B------:R-:W-:Y:S01]  /*59d0*/  LOP3.LUT R2, R199.reuse, 0x8, RZ, 0xc0, !PT ;  /* 0x00000008c7027812 */ /* 0x040fe200078ec0ff */
[C---:B------:R-:W-:Y:S01]  /*59e0*/  IMAD.SHL.U32 R5, R199.reuse, 0x20, RZ ;  /* 0x00000020c7057824 */ /* 0x040fe200078e00ff */
[----:B------:R-:W-:Y:S01]  /*59f0*/  LOP3.LUT R186, R202, 0x8, RZ, 0xc0, !PT ;  /* 0x00000008caba7812 */ /* 0x000fe200078ec0ff */
[----:B------:R-:W-:Y:S01]  /*5a00*/  @!P1 IMAD.X R8, RZ, RZ, ~R8, P0 ;  /* 0x000000ffff089224 */ /* 0x000fe200000e0e08 */
[----:B------:R-:W-:Y:S01]  /*5a10*/  LOP3.LUT R198, R6, 0x38, RZ, 0xc0, !PT ;  /* 0x0000003806c67812 */ /* 0x000fe200078ec0ff */
[----:B------:R-:W-:Y:S01]  /*5a20*/  IMAD.SHL.U32 R132, R199, 0x40, RZ ;  /* 0x00000040c7847824 */ /* 0x000fe200078e00ff */
[----:B------:R-:W-:Y:S01]  /*5a30*/  LOP3.LUT R201, R5, 0x7c00, RZ, 0xc0, !PT ;  /* 0x00007c0005c97812 */ /* 0x000fe200078ec0ff */
[----:B------:R-:W-:Y:S01]  /*5a40*/  IMAD.MOV.U32 R5, RZ, RZ, R206 ;  /* 0x000000ffff057224 */ /* 0x000fe200078e00ce */
[----:B------:R-:W-:Y:S02]  /*5a50*/  @!P1 SHF.R.S64 R7, R7, 0x1f, R8 ;  /* 0x0000001f07079819 */ /* 0x000fe40000001008 */
[----:B------:R-:W-:Y:S02]  /*5a60*/  LOP3.LUT R217, R217, 0x1f8, R6, 0x78, !PT ;  /* 0x000001f8d9d97812 */ /* 0x000fe400078e7806 */
[--C-:B------:R-:W-:Y:S02]  /*5a70*/  LOP3.LUT R3, R198, 0x1c0, R132.reuse, 0xf8, !PT ;  /* 0x000001c0c6037812 */ /* 0x100fe400078ef884 */
[----:B------:R-:W-:Y:S02]  /*5a80*/  LOP3.LUT R4, R201, 0x200, R132, 0xf8, !PT ;  /* 0x00000200c9047812 */ /* 0x000fe400078ef884 */
[----:B------:R-:W-:Y:S02]  /*5a90*/  @!P1 IADD3 R206, P0, PT, R206, R7, RZ ;  /* 0x00000007cece9210 */ /* 0x000fe40007f1e0ff */
[----:B------:R-:W-:Y:S01]  /*5aa0*/  LOP3.LUT R217, R217, 0x1e00, R6, 0xf8, !PT ;  /* 0x00001e00d9d97812 */ /* 0x000fe200078ef806 */
[----:B------:R-:W-:Y:S01]  /*5ab0*/  IMAD.MOV.U32 R6, RZ, RZ, R207 ;  /* 0x000000ffff067224 */ /* 0x000fe200078e00cf */
[----:B------:R-:W-:Y:S02]  /*5ac0*/  LOP3.LUT R186, R4, R3, R186, 0xf6, !PT ;  /* 0x0000000304ba7212 */ /* 0x000fe400078ef6ba */
[----:B------:R-:W-:Y:S02]  /*5ad0*/  LOP3.LUT R2, R3, R2, RZ, 0x3c, !PT ;  /* 0x0000000203027212 */ /* 0x000fe400078e3cff */
[----:B------:R-:W-:Y:S01]  /*5ae0*/  @!P1 LEA.HI.X.SX32 R207, R8, R207, 0x1, P0 ;  /* 0x000000cf08cf9211 */ /* 0x000fe200000f0eff */
[----:B--2---:R-:W-:Y:S06]  /*5af0*/  @!P1 BRA `(.L_x_1892) ;  /* 0x0000000000f49947 */ /* 0x004fec0003800000 */
[----:B------:R-:W-:Y:S01]  /*5b00*/  VIADD R8, R208, 0xffffff80 ;  /* 0xffffff80d0087836 */ /* 0x000fe20000000000 */
[----:B------:R-:W1:Y:S01]  /*5b10*/  LDC R3, c[0x0][0x4f0] ;  /* 0x00013c00ff037b82 */ /* 0x000e620000000800 */
[----:B------:R-:W-:Y:S03]  /*5b20*/  IABS R10, R208 ;  /* 0x000000d0000a7213 */ /* 0x000fe60000000000 */
[----:B------:R-:W-:Y:S04]  /*5b30*/  IABS R9, R8 ;  /* 0x0000000800097213 */ /* 0x000fe80000000000 */
[----:B------:R-:W2:Y:S01]  /*5b40*/  LDC.64 R56, c[0x0][0x3c0] ;  /* 0x0000f000ff387b82 */ /* 0x000ea20000000a00 */
[-C--:B-1----:R-:W-:Y:S02]  /*5b50*/  IABS R4, R3.reuse ;  /* 0x0000000300047213 */ /* 0x082fe40000000000 */
[----:B------:R-:W-:Y:S02]  /*5b60*/  LOP3.LUT R8, R8, R3, RZ, 0x3c, !PT ;  /* 0x0000000308087212 */ /* 0x000fe400078e3cff */
[----:B------:R-:W1:Y:S02]  /*5b70*/  I2F.RP R11, R4 ;  /* 0x00000004000b7306 */ /* 0x000e640000209400 */
[----:B------:R-:W-:Y:S08]  /*5b80*/  ISETP.GE.AND P0, PT, R8, RZ, PT ;  /* 0x000000ff0800720c */ /* 0x000ff00003f06270 */
        /* <DEDUP_REMOVED lines=18> */
[----:B------:R-:W-:Y:S01]  /*5cb0*/  ISETP.NE.AND P2, PT, R3, RZ, PT ;  /* 0x000000ff0300720c */ /* 0x000fe20003f45270 */
[----:B------:R-:W-:Y:S01]  /*5cc0*/  @!P4 VIADD R13, R13, 0x1 ;  /* 0x000000010d0dc836 */ /* 0x000fe20000000000 */
[-C--:B------:R-:W-:Y:S02]  /*5cd0*/  ISETP.GE.U32.AND P5, PT, R9, R4.reuse, PT ;  /* 0x000000040900720c */ /* 0x080fe40003fa6070 */
[----:B------:R-:W-:Y:S02]  /*5ce0*/  ISETP.GE.U32.AND P6, PT, R10, R4, PT ;  /* 0x000000040a00720c */ /* 0x000fe40003fc6070 */
[-C--:B------:R-:W-:Y:S04]  /*5cf0*/  LOP3.LUT R4, R208, R3.reuse, RZ, 0x3c, !PT ;  /* 0x00000003d0047212 */ /* 0x080fe800078e3cff */
[----:B------:R-:W-:Y:S02]  /*5d00*/  ISETP.GE.AND P3, PT, R4, RZ, PT ;  /* 0x000000ff0400720c */ /* 0x000fe40003f66270 */
[----:B------:R-:W-:Y:S03]  /*5d10*/  LOP3.LUT R4, RZ, R3, RZ, 0x33, !PT ;  /* 0x00000003ff047212 */ /* 0x000fe600078e33ff */
[----:B------:R-:W-:Y:S02]  /*5d20*/  @P5 IADD3 R12, PT, PT, R12, 0x1, RZ ;  /* 0x000000010c0c5810 */ /* 0x000fe40007ffe0ff */
[----:B------:R-:W-:Y:S03]  /*5d30*/  @P6 VIADD R13, R13, 0x1 ;  /* 0x000000010d0d6836 */ /* 0x000fe60000000000 */
        /* <DEDUP_REMOVED lines=10> */
[----:B------:R-:W5:Y:S02]  /*5de0*/  LDG.E R7, desc[UR24][R16.64] ;  /* 0x0000001810077981 */ /* 0x000f64000c1e1900 */
[-C--:B--2---:R-:W-:Y:S01]  /*5df0*/  IMAD.WIDE.U32 R10, R3, R56.reuse, RZ ;  /* 0x00000038030a7225 */ /* 0x084fe200078e00ff */
[----:B------:R-:W-:Y:S01]  /*5e00*/  SHF.R.S32.HI R9, RZ, 0x1f, R3 ;  /* 0x0000001fff097819 */ /* 0x000fe20000011403 */
[----:B------:R-:W5:Y:S04]  /*5e10*/  LDG.E R4, desc[UR24][R14.64] ;  /* 0x000000180e047981 */ /* 0x000f68000c1e1900 */
[----:B------:R-:W-:Y:S04]  /*5e20*/  IMAD R8, R9, R56, RZ ;  /* 0x0000003809087224 */ /* 0x000fe800078e02ff */
[----:B------:R-:W-:Y:S05]  /*5e30*/  IMAD R8, R3, R57, R8 ;  /* 0x0000003903087224 */ /* 0x000fea00078e0208 */
[----:B------:R-:W-:Y:S01]  /*5e40*/  IADD3 R11, PT, PT, R11, R8, RZ ;  /* 0x000000080b0b7210 */ /* 0x000fe20007ffe0ff */
[----:B-----5:R-:W-:Y:S04]  /*5e50*/  IMAD.IADD R7, R7, 0x1, -R4 ;  /* 0x0000000107077824 */ /* 0x020fe800078e0a04 */
[----:B---3--:R-:W-:Y:S01]  /*5e60*/  IMAD.WIDE.U32 R10, R7, UR8, R10 ;  /* 0x00000008070a7c25 */ /* 0x008fe2000f8e000a */
[----:B------:R-:W-:Y:S02]  /*5e70*/  SHF.R.S32.HI R3, RZ, 0x1f, R7 ;  /* 0x0000001fff037819 */ /* 0x000fe40000011407 */
[C---:B------:R-:W-:Y:S03]  /*5e80*/  LEA R206, P0, R10.reuse, R5, 0x1 ;  /* 0x000000050ace7211 */ /* 0x040fe600078008ff */
[----:B------:R-:W-:Y:S04]  /*5e90*/  IMAD R4, R3, UR8, RZ ;  /* 0x0000000803047c24 */ /* 0x000fe8000f8e02ff */
[----:B------:R-:W-:Y:S04]  /*5ea0*/  IMAD R4, R7, UR9, R4 ;  /* 0x0000000907047c24 */ /* 0x000fe8000f8e0204 */
[----:B------:R-:W-:Y:S05]  /*5eb0*/  IMAD.IADD R207, R11, 0x1, R4 ;  /* 0x000000010bcf7824 */ /* 0x000fea00078e0204 */
[----:B------:R-:W-:Y:S07]  /*5ec0*/  LEA.HI.X R207, R10, R6, R207, 0x1, P0 ;  /* 0x000000060acf7211 */ /* 0x000fee00000f0ccf */
.L_x_1892:
[----:B------:R-:W-:Y:S01]  /*5ed0*/  IMAD.SHL.U32 R57, R56, 0x20, RZ ;  /* 0x0000002038397824 */ /* 0x000fe200078e00ff */
[----:B------:R-:W-:Y:S01]  /*5ee0*/  LEA R217, R217, UR5, 0x1 ;  /* 0x00000005d9d97c11 */ /* 0x000fe2000f8e08ff */
[----:B------:R-:W-:Y:S01]  /*5ef0*/  VIADD R214, R214, 0x1 ;  /* 0x00000001d6d67836 */ /* 0x000fe20000000000 */
[----:B------:R-:W-:Y:S02]  /*5f00*/  SHF.L.U64.HI R56, R56, 0x5, R59 ;  /* 0x0000000538387819 */ /* 0x000fe4000001023b */
[----:B------:R-:W-:Y:S01]  /*5f10*/  IADD3 R58, P0, PT, R57, R206, RZ ;  /* 0x000000ce393a7210 */ /* 0x000fe20007f1e0ff */
[----:B------:R-:W-:Y:S01]  /*5f20*/  @!PT LDS RZ, [RZ] ;  /* 0x00000000fffff984 */ /* 0x000fe20000000800 */
[----:B------:R-:W-:Y:S01]  /*5f30*/  @!PT LDS RZ, [RZ] ;  /* 0x00000000fffff984 */ /* 0x000fe20000000800 */
[----:B------:R-:W-:Y:S01]  /*5f40*/  @!PT LDS RZ, [RZ] ;  /* 0x00000000fffff984 */ /* 0x000fe20000000800 */
[----:B------:R-:W-:Y:S01]  /*5f50*/  LDGSTS.E.BYPASS.LTC128B.128 [R217+0xc000], desc[UR24][R206.64] ;  /* 0x0c000000ced97fae */ /* 0x000fe2000b981a18 */
[----:B------:R-:W-:Y:S02]  /*5f60*/  LOP3.LUT R185, R132, 0x400, RZ, 0xc0, !PT ;  /* 0x0000040084b97812 */ /* 0x000fe400078ec0ff */
[-C--:B------:R-:W-:Y:S01]  /*5f70*/  IADD3 R188, P2, PT, R58, R57.reuse, RZ ;  /* 0x000000393abc7210 */ /* 0x080fe20007f5e0ff */
[----:B------:R-:W-:Y:S01]  /*5f80*/  IMAD.X R59, R56, 0x1, R207, P0 ;  /* 0x00000001383b7824 */ /* 0x000fe200000e06cf */
[----:B------:R-:W-:Y:S01]  /*5f90*/  LDGSTS.E.BYPASS.LTC128B.128 [R217+0x10000], desc[UR24][R206.64+0x80] ;  /* 0x10000080ced97fae */ /* 0x000fe2000b981a18 */
[----:B------:R-:W-:Y:S01]  /*5fa0*/  IMAD R185, R2, 0x2, R185 ;  /* 0x0000000202b97824 */ /* 0x000fe200078e02b9 */
[-C--:B------:R-:W-:Y:S01]  /*5fb0*/  IADD3 R66, P0, PT, R188, R57.reuse, RZ ;  /* 0x00000039bc427210 */ /* 0x080fe20007f1e0ff */
[--C-:B------:R-:W-:Y:S02]  /*5fc0*/  IMAD.X R189, R59, 0x1, R56.reuse, P2 ;  /* 0x000000013bbd7824 */ /* 0x100fe400010e0638 */
[----:B------:R-:W-:Y:S01]  /*5fd0*/  LDGSTS.E.BYPASS.LTC128B.128 [R217+0xc800], desc[UR24][R58.64] ;  /* 0x0c8000003ad97fae */ /* 0x000fe2000b981a18 */
[----:B------:R-:W-:Y:S01]  /*5fe0*/  LEA R186, R186, UR5, 0x1 ;  /* 0x00000005baba7c11 */ /* 0x000fe2000f8e08ff */
[--C-:B------:R-:W-:Y:S03]  /*5ff0*/  IMAD.X R67, R189, 0x1, R56.reuse, P0 ;  /* 0x00000001bd437824 */ /* 0x100fe600000e0638 */
[----:B------:R1:W-:Y:S01]  /*6000*/  LDGSTS.E.BYPASS.LTC128B.128 [R217+0x10800], desc[UR24][R58.64+0x80] ;  /* 0x108000803ad97fae */ /* 0x0003e2000b981a18 */
[-C--:B------:R-:W-:Y:S02]  /*6010*/  IADD3 R64, P2, PT, R66, R57.reuse, RZ ;  /* 0x0000003942407210 */ /* 0x080fe40007f5e0ff */
[----:B------:R-:W-:Y:S02]  /*6020*/  IADD3 R2, PT, PT, R185, UR5, RZ ;  /* 0x00000005b9027c10 */ /* 0x000fe4000fffe0ff */
[----:B------:R-:W-:Y:S01]  /*6030*/  LDGSTS.E.BYPASS.LTC128B.128 [R217+0xd000], desc[UR24][R188.64] ;  /* 0x0d000000bcd97fae */ /* 0x000fe2000b981a18 */
[-C--:B------:R-:W-:Y:S01]  /*6040*/  IADD3 R62, P0, PT, R64, R57.reuse, RZ ;  /* 0x00000039403e7210 */ /* 0x080fe20007f1e0ff */
[--C-:B------:R-:W-:Y:S03]  /*6050*/  IMAD.X R65, R67, 0x1, R56.reuse, P2 ;  /* 0x0000000143417824 */ /* 0x100fe600010e0638 */
[----:B------:R2:W-:Y:S01]  /*6060*/  LDGSTS.E.BYPASS.LTC128B.128 [R217+0x11000], desc[UR24][R188.64+0x80] ;  /* 0x11000080bcd97fae */ /* 0x0005e2000b981a18 */
[-C--:B------:R-:W-:Y:S01]  /*6070*/  IADD3 R60, P2, PT, R62, R57.reuse, RZ ;  /* 0x000000393e3c7210 */ /* 0x080fe20007f5e0ff */
[--C-:B------:R-:W-:Y:S03]  /*6080*/  IMAD.X R63, R65, 0x1, R56.reuse, P0 ;  /* 0x00000001413f7824 */ /* 0x100fe600000e0638 */
[----:B------:R-:W-:Y:S01]  /*6090*/  LDGSTS.E.BYPASS.LTC128B.128 [R217+0xd800], desc[UR24][R66.64] ;  /* 0x0d80000042d97fae */ /* 0x000fe2000b981a18 */
[--C-:B------:R-:W-:Y:S01]  /*60a0*/  IMAD.X R61, R63, 0x1, R56.reuse, P2 ;  /* 0x000000013f3d7824 */ /* 0x100fe200010e0638 */
[----:B------:R-:W-:Y:S03]  /*60b0*/  ISETP.NE.AND P2, PT, R214, RZ, PT ;  /* 0x000000ffd600720c */ /* 0x000fe60003f45270 */
[----:B------:R-:W-:Y:S05]  /*60c0*/  LDGSTS.E.BYPASS.LTC128B.128 [R217+0x11800], desc[UR24][R66.64+0x80] ;  /* 0x1180008042d97fae */ /* 0x000fea000b981a18 */
[----:B------:R-:W-:Y:S05]  /*60d0*/  LDGSTS.E.BYPASS.LTC128B.128 [R217+0xe000], desc[UR24][R64.64] ;  /* 0x0e00000040d97fae */ /* 0x000fea000b981a18 */
[----:B------:R-:W-:Y:S01]  /*60e0*/  LDGSTS.E.BYPASS.LTC128B.128 [R217+0x12000], desc[UR24][R64.64+0x80] ;  /* 0x1200008040d97fae */ /* 0x000fe2000b981a18 */
[----:B-1----:R-:W-:Y:S04]  /*60f0*/  IADD3 R58, P0, PT, R60, R57, RZ ;  /* 0x000000393c3a7210 */ /* 0x002fe80007f1e0ff */
[----:B------:R-:W-:Y:S05]  /*6100*/  LDGSTS.E.BYPASS.LTC128B.128 [R217+0xe800], desc[UR24][R62.64] ;  /* 0x0e8000003ed97fae */ /* 0x000fea000b981a18 */
[----:B------:R-:W-:Y:S01]  /*6110*/  LDGSTS.E.BYPASS.LTC128B.128 [R217+0x12800], desc[UR24][R62.64+0x80] ;  /* 0x128000803ed97fae */ /* 0x000fe2000b981a18 */
[----:B------:R-:W-:Y:S01]  /*6120*/  IMAD.X R59, R61, 0x1, R56, P0 ;  /* 0x000000013d3b7824 */ /* 0x000fe200000e0638 */
[----:B------:R-:W-:Y:S03]  /*6130*/  LOP3.LUT P0, RZ, R199, 0x2, RZ, 0xc0, !PT ;  /* 0x00000002c7ff7812 */ /* 0x000fe6000780c0ff */
[----:B------:R-:W-:Y:S01]  /*6140*/  LDGSTS.E.BYPASS.LTC128B.128 [R217+0xf000], desc[UR24][R60.64] ;  /* 0x0f0000003cd97fae */ /* 0x000fe2000b981a18 */
[----:B------:R-:W-:Y:S04]  /*6150*/  SEL R203, R197, 0xffffffe0, !P0 ;  /* 0xffffffe0c5cb7807 */ /* 0x000fe80004000000 */
[----:B------:R-:W-:Y:S01]  /*6160*/  LDGSTS.E.BYPASS.LTC128B.128 [R217+0x13000], desc[UR24][R60.64+0x80] ;  /* 0x130000803cd97fae */ /* 0x000fe2000b981a18 */
[----:B------:R-:W-:Y:S01]  /*6170*/  LOP3.LUT P0, RZ, R199, 0x4, RZ, 0xc0, !PT ;  /* 0x00000004c7ff7812 */ /* 0x000fe2000780c0ff */
[C---:B------:R-:W-:Y:S03]  /*6180*/  IMAD.IADD R135, R203.reuse, 0x1, R186 ;  /* 0x00000001cb877824 */ /* 0x040fe600078e02ba */
[----:B------:R-:W-:Y:S01]  /*6190*/  LDGSTS.E.BYPASS.LTC128B.128 [R217+0xf800], desc[UR24][R58.64] ;  /* 0x0f8000003ad97fae */ /* 0x000fe2000b981a18 */
[----:B------:R-:W-:Y:S04]  /*61a0*/  IMAD.IADD R3, R203, 0x1, R2 ;  /* 0x00000001cb037824 */ /* 0x000fe800078e0202 */
[----:B------:R1:W-:Y:S05]  /*61b0*/  LDGSTS.E.BYPASS.LTC128B.128 [R217+0x13800], desc[UR24][R58.64+0x80] ;  /* 0x138000803ad97fae */ /* 0x0003ea000b981a18 */
[----:B------:R-:W-:Y:S05]  /*61c0*/  LDSM.16.M88.4 R136, [R186] ;  /* 0x00000000ba88783b */ /* 0x000fea0000000200 */
[----:B------:R-:W5:Y:S05]  /*61d0*/  LDSM.16.M88.4 R140, [R185+UR5+0x4000] ;  /* 0x00400005b98c783b */ /* 0x000f6a0008000200 */
[----:B------:R-:W3:Y:S05]  /*61e0*/  LDSM.16.M88.4 R144, [R185+UR5+0x4800] ;  /* 0x00480005b990783b */ /* 0x000eea0008000200 */
[----:B------:R-:W4:Y:S05]  /*61f0*/  LDSM.16.M88.4 R148, [R185+UR5+0x5000] ;  /* 0x00500005b994783b */ /* 0x000f2a0008000200 */
[----:B------:R-:W0:Y:S05]  /*6200*/  LDGDEPBAR ;  /* 0x00000000000079af */ /* 0x000e2a0000000000 */
[----:B------:R-:W2:Y:S05]  /*6210*/  LDSM.16.M88.4 R152, [R185+UR5+0x5800] ;  /* 0x00580005b998783b */ /* 0x000eaa0008000200 */
[----:B------:R-:W1:Y:S05]  /*6220*/  LDSM.16.M88.4 R156, [R185+UR5+0x6000] ;  /* 0x00600005b99c783b */ /* 0x000e6a0008000200 */
[----:B------:R-:W1:Y:S05]  /*6230*/  LDSM.16.M88.4 R160, [R185+UR5+0x6800] ;  /* 0x00680005b9a0783b */ /* 0x000e6a0008000200 */
[----:B------:R-:W1:Y:S05]  /*6240*/  LDSM.16.M88.4 R164, [R185+UR5+0x7000] ;  /* 0x00700005b9a4783b */ /* 0x000e6a0008000200 */
[----:B------:R-:W1:Y:S01]  /*6250*/  LDSM.16.M88.4 R168, [R185+UR5+0x7800] ;  /* 0x00780005b9a8783b */ /* 0x000e620008000200 */
[C---:B-----5:R-:W-:Y:S04]  /*6260*/  HMMA.16816.F32 R4, R136.reuse, R140, RZ ;  /* 0x0000008c8804723c */ /* 0x060fe800000018ff */
[----:B------:R-:W-:Y:S04]  /*6270*/  LDSM.16.M88.4 R172, [R135] ;  /* 0x0000000087ac783b */ /* 0x000fe80000000200 */
[C---:B------:R-:W-:Y:S01]  /*6280*/  HMMA.16816.F32 R8, R136.reuse, R142, RZ ;  /* 0x0000008e8808723c */ /* 0x040fe200000018ff */
[----:B------:R-:W5:Y:S05]  /*6290*/  LDSM.16.M88.4 R176, [R3+0x4000] ;  /* 0x0040000003b0783b */ /* 0x000f6a0000000200 */
[----:B------:R-:W5:Y:S02]  /*62a0*/  LDSM.16.M88.4 R180, [R3+0x4800] ;  /* 0x0048000003b4783b */ /* 0x000f640000000200 */
[C---:B---3--:R-:W-:Y:S03]  /*62b0*/  HMMA.16816.F32 R12, R136.reuse, R144, RZ ;  /* 0x00000090880c723c */ /* 0x048fe600000018ff */
[----:B------:R-:W3:Y:S05]  /*62c0*/  LDSM.16.M88.4 R140, [R3+0x5000] ;  /* 0x00500000038c783b */ /* 0x000eea0000000200 */
[C---:B------:R-:W-:Y:S01]  /*62d0*/  HMMA.16816.F32 R16, R136.reuse, R146, RZ ;  /* 0x000000928810723c */ /* 0x040fe200000018ff */
[----:B------:R-:W-:Y:S07]  /*62e0*/  LDSM.16.M88.4 R144, [R3+0x6000] ;  /* 0x006000000390783b */ /* 0x000fee0000000200 */
[C---:B----4-:R-:W-:Y:S08]  /*62f0*/  HMMA.16816.F32 R20, R136.reuse, R148, RZ ;  /* 0x000000948814723c */ /* 0x050ff000000018ff */
[C---:B------:R-:W-:Y:S01]  /*6300*/  HMMA.16816.F32 R24, R136.reuse, R150, RZ ;  /* 0x000000968818723c */ /* 0x040fe200000018ff */
[----:B------:R-:W-:Y:S07]  /*6310*/  LDSM.16.M88.4 R148, [R3+0x6800] ;  /* 0x006800000394783b */ /* 0x000fee0000000200 */
[C---:B--2---:R-:W-:Y:S01]  /*6320*/  HMMA.16816.F32 R28, R136.reuse, R152, RZ ;  /* 0x00000098881c723c */ /* 0x044fe200000018ff */
[----:B------:R-:W-:Y:S05]  /*6330*/  IMAD.MOV.U32 R153, RZ, RZ, 0x40 ;  /* 0x00000040ff997424 */ /* 0x000fea00078e00ff */
[----:B------:R-:W-:Y:S02]  /*6340*/  SEL R153, R153, 0xffffffc0, !P0 ;  /* 0xffffffc099997807 */ /* 0x000fe40004000000 */
[C---:B------:R-:W-:Y:S02]  /*6350*/  HMMA.16816.F32 R32, R136.reuse, R154, RZ ;  /* 0x0000009a8820723c */ /* 0x040fe400000018ff */
[C---:B------:R-:W-:Y:S01]  /*6360*/  IADD3 R2, PT, PT, R153.reuse, R2, RZ ;  /* 0x0000000299027210 */ /* 0x040fe20007ffe0ff */
[----:B------:R-:W-:Y:S02]  /*6370*/  IMAD.IADD R184, R153, 0x1, R186 ;  /* 0x0000000199b87824 */ /* 0x000fe400078e02ba */
[----:B------:R-:W-:Y:S02]  /*6380*/  LDSM.16.M88.4 R152, [R3+0x7000] ;  /* 0x007000000398783b */ /* 0x000fe40000000200 */
[C---:B------:R-:W-:Y:S01]  /*6390*/  IMAD.IADD R134, R203.reuse, 0x1, R184 ;  /* 0x00000001cb867824 */ /* 0x040fe200078e02b8 */
[C---:B-1----:R-:W-:Y:S01]  /*63a0*/  HMMA.16816.F32 R36, R136.reuse, R156, RZ ;  /* 0x0000009c8824723c */ /* 0x042fe200000018ff */
[----:B------:R-:W-:Y:S01]  /*63b0*/  IMAD.IADD R132, R203, 0x1, R2 ;  /* 0x00000001cb847824 */ /* 0x000fe200078e0202 */
[----:B------:R-:W-:Y:S05]  /*63c0*/  LDSM.16.M88.4 R188, [R2+0x8000] ;  /* 0x0080000002bc783b */ /* 0x000fea0000000200 */
[----:B------:R-:W-:Y:S01]  /*63d0*/  LDSM.16.M88.4 R192, [R132+0xb000] ;  /* 0x00b0000084c0783b */ /* 0x000fe20000000200 */
[C---:B------:R-:W-:Y:S04]  /*63e0*/  HMMA.16816.F32 R40, R136.reuse, R158, RZ ;  /* 0x0000009e8828723c */ /* 0x040fe800000018ff */
[----:B------:R-:W-:Y:S04]  /*63f0*/  LDSM.16.M88.4 R156, [R3+0x7800] ;  /* 0x00780000039c783b */ /* 0x000fe80000000200 */
        /* <DEDUP_REMOVED lines=8> */
[----:B------:R-:W1:Y:S05]  /*6480*/  LDSM.16.M88.4 R136, [R3+0x5800] ;  /* 0x005800000388783b */ /* 0x000e6a0000000200 */
[----:B------:R-:W-:Y:S02]  /*6490*/  LDSM.16.M88.4 R168, [R2+0x6000] ;  /* 0x0060000002a8783b */ /* 0x000fe40000000200 */
[C---:B-----5:R-:W-:Y:S08]  /*64a0*/  HMMA.16816.F32 R4, R172.reuse, R176, R4 ;  /* 0x000000b0ac04723c */ /* 0x060ff00000001804 */
[C---:B------:R-:W-:Y:S01]  /*64b0*/  HMMA.16816.F32 R8, R172.reuse, R178, R8 ;  /* 0x000000b2ac08723c */ /* 0x040fe20000001808 */
[----:B------:R-:W-:Y:S07]  /*64c0*/  LDSM.16.M88.4 R176, [R185+UR5+0xa000] ;  /* 0x00a00005b9b0783b */ /* 0x000fee0008000200 */
[C---:B------:R-:W-:Y:S08]  /*64d0*/  HMMA.16816.F32 R12, R172.reuse, R180, R12 ;  /* 0x000000b4ac0c723c */ /* 0x040ff0000000180c */
        /* <DEDUP_REMOVED lines=19> */
[----:B------:R-:W-:Y:S05]  /*6610*/  LDSM.16.M88.4 R156, [R132+0x4800] ;  /* 0x00480000849c783b */ /* 0x000fea0000000200 */
[----:B------:R-:W-:Y:S02]  /*6620*/  LDSM.16.M88.4 R172, [R185+UR5+0x8800] ;  /* 0x00880005b9ac783b */ /* 0x000fe40008000200 */
        /* <DEDUP_REMOVED lines=23> */
[----:B------:R-:W3:Y:S05]  /*67a0*/  LDSM.16.M88.4 R144, [R132+0x6800] ;  /* 0x006800008490783b */ /* 0x000eea0000000200 */
[----:B------:R-:W-:Y:S02]  /*67b0*/  LDSM.16.M88.4 R160, [R186+0x2000] ;  /* 0x00200000baa0783b */ /* 0x000fe40000000200 */
        /* <DEDUP_REMOVED lines=23> */
[----:B------:R-:W4:Y:S05]  /*6930*/  LDSM.16.M88.4 R148, [R185+UR5+0xb800] ;  /* 0x00b80005b994783b */ /* 0x000f2a0008000200 */
[----:B------:R-:W5:Y:S02]  /*6940*/  LDSM.16.M88.4 R156, [R3+0x8000] ;  /* 0x00800000039c783b */ /* 0x000f640000000200 */
[C---:B------:R-:W-:Y:S03]  /*6950*/  HMMA.16816.F32 R4, R160.reuse, R168, R4 ;  /* 0x000000a8a004723c */ /* 0x040fe60000001804 */
[----:B------:R-:W-:Y:S05]  /*6960*/  LDSM.16.M88.4 R184, [R184+0x2000] ;  /* 0x00200000b8b8783b */ /* 0x000fea0000000200 */
        /* <DEDUP_REMOVED lines=22> */
[----:B------:R-:W4:Y:S05]  /*6ad0*/  LDSM.16.M88.4 R148, [R2+0x9000] ;  /* 0x009000000294783b */ /* 0x000f2a0000000200 */
[----:B------:R-:W-:Y:S02]  /*6ae0*/  LDSM.16.M88.4 R160, [R2+0xb800] ;  /* 0x00b8000002a0783b */ /* 0x000fe40000000200 */
        /* <DEDUP_REMOVED lines=23> */
[----:B------:R-:W1:Y:S05]  /*6c60*/  LDSM.16.M88.4 R136, [R2+0x9800] ;  /* 0x009800000288783b */ /* 0x000e6a0000000200 */
[----:B------:R-:W2:Y:S02]  /*6c70*/  LDSM.16.M88.4 R152, [R2+0xa800] ;  /* 0x00a800000298783b */ /* 0x000ea40000000200 */
        /* <DEDUP_REMOVED lines=54> */
[----:B------:R-:W1:Y:S04]  /*6fe0*/  LDC R132, c[0x0][0x4f0] ;  /* 0x00013c00ff847b82 */ /* 0x000e680000000800 */
[----:B------:R-:W-:Y:S02]  /*6ff0*/  IABS R134, R141 ;  /* 0x0000008d00867213 */ /* 0x000fe40000000000 */
[-C--:B-1----:R-:W-:Y:S02]  /*7000*/  IABS R2, R132.reuse ;  /* 0x0000008400027213 */ /* 0x082fe40000000000 */
[-C--:B------:R-:W-:Y:S02]  /*7010*/  LOP3.LUT R141, R141, R132.reuse, RZ, 0x3c, !PT ;  /* 0x000000848d8d7212 */ /* 0x080fe400078e3cff */
[----:B------:R-:W1:Y:S02]  /*7020*/  I2F.RP R140, R2 ;  /* 0x00000002008c7306 */ /* 0x000e640000209400 */
[----:B------:R-:W-:Y:S08]  /*7030*/  ISETP.GE.AND P2, PT, R141, RZ, PT ;  /* 0x000000ff8d00720c */ /* 0x000ff00003f46270 */
[----:B-1----:R-:W1:Y:S02]  /*7040*/  MUFU.RCP R3, R140 ;  /* 0x0000008c00037308 */ /* 0x002e640000001000 */
[----:B-1----:R-:W-:Y:S01]  /*7050*/  VIADD R138, R3, 0xffffffe ;  /* 0x0ffffffe038a7836 */ /* 0x002fe20000000000 */
[----:B------:R-:W-:Y:S07]  /*7060*/  IADD3 R3, PT, PT, R208, -0x80, RZ ;  /* 0xffffff80d0037810 */ /* 0x000fee0007ffe0ff */
[----:B------:R-:W1:Y:S01]  /*7070*/  F2I.FTZ.U32.TRUNC.NTZ R139, R138 ;  /* 0x0000008a008b7305 */ /* 0x000e62000021f000 */
[----:B------:R-:W-:Y:S02]  /*7080*/  IABS R136, R3 ;  /* 0x0000000300887213 */ /* 0x000fe40000000000 */
[----:B------:R-:W-:Y:S01]  /*7090*/  LOP3.LUT R3, R3, R132, RZ, 0x3c, !PT ;  /* 0x0000008403037212 */ /* 0x000fe200078e3cff */
[--C-:B-1----:R-:W-:Y:S02]  /*70a0*/  IMAD.MOV R137, RZ, RZ, -R139.reuse ;  /* 0x000000ffff897224 */ /* 0x102fe400078e0a8b */
[----:B------:R-:W-:Y:S02]  /*70b0*/  IMAD.MOV.U32 R138, RZ, RZ, RZ ;  /* 0x000000ffff8a7224 */ /* 0x000fe400078e00ff */
[----:B------:R-:W-:Y:S04]  /*70c0*/  IMAD R137, R137, R2, RZ ;  /* 0x0000000289897224 */ /* 0x000fe800078e02ff */
[----:B------:R-:W-:Y:S06]  /*70d0*/  IMAD.HI.U32 R137, R139, R137, R138 ;  /* 0x000000898b897227 */ /* 0x000fec00078e008a */
[C---:B------:R-:W-:Y:S04]  /*70e0*/  IMAD.HI.U32 R140, R137.reuse, R136, RZ ;  /* 0x00000088898c7227 */ /* 0x040fe800078e00ff */
[----:B------:R-:W-:Y:S01]  /*70f0*/  IMAD.HI.U32 R138, R137, R134, RZ ;  /* 0x00000086898a7227 */ /* 0x000fe200078e00ff */
[----:B------:R-:W-:Y:S03]  /*7100*/  IADD3 R139, PT, PT, -R140, RZ, RZ ;  /* 0x000000ff8c8b7210 */ /* 0x000fe60007ffe1ff */
[----:B------:R-:W-:Y:S02]  /*7110*/  IMAD.MOV R137, RZ, RZ, -R138 ;  /* 0x000000ffff897224 */ /* 0x000fe400078e0a8a */
[C---:B------:R-:W-:Y:S01]  /*7120*/  IMAD R136, R2.reuse, R139, R136 ;  /* 0x0000008b02887224 */ /* 0x040fe200078e0288 */
[----:B------:R-:W-:Y:S01]  /*7130*/  LOP3.LUT R139, RZ, R132, RZ, 0x33, !PT ;  /* 0x00000084ff8b7212 */ /* 0x000fe200078e33ff */
[C---:B------:R-:W-:Y:S03]  /*7140*/  IMAD R134, R2.reuse, R137, R134 ;  /* 0x0000008902867224 */ /* 0x040fe600078e0286 */
[C---:B------:R-:W-:Y:S02]  /*7150*/  ISETP.GT.U32.AND P4, PT, R2.reuse, R136, PT ;  /* 0x000000880200720c */ /* 0x040fe40003f84070 */
[----:B------:R-:W-:Y:S11]  /*7160*/  ISETP.GT.U32.AND P3, PT, R2, R134, PT ;  /* 0x000000860200720c */ /* 0x000ff60003f64070 */
[--C-:B------:R-:W-:Y:S02]  /*7170*/  @!P4 IMAD.IADD R136, R136, 0x1, -R2.reuse ;  /* 0x000000018888c824 */ /* 0x100fe400078e0a02 */
[----:B------:R-:W-:Y:S01]  /*7180*/  @!P3 IADD3 R138, PT, PT, R138, 0x1, RZ ;  /* 0x000000018a8ab810 */ /* 0x000fe20007ffe0ff */
[----:B------:R-:W-:Y:S01]  /*7190*/  @!P3 IMAD.IADD R134, R134, 0x1, -R2 ;  /* 0x000000018686b824 */ /* 0x000fe200078e0a02 */
[----:B------:R-:W-:Y:S01]  /*71a0*/  ISETP.GE.AND P3, PT, R3, RZ, PT ;  /* 0x000000ff0300720c */ /* 0x000fe20003f66270 */
[----:B------:R-:W-:Y:S01]  /*71b0*/  @!P4 VIADD R140, R140, 0x1 ;  /* 0x000000018c8cc836 */ /* 0x000fe20000000000 */
[-C--:B------:R-:W-:Y:S02]  /*71c0*/  ISETP.GE.U32.AND P6, PT, R136, R2.reuse, PT ;  /* 0x000000028800720c */ /* 0x080fe40003fc6070 */
[----:B------:R-:W-:Y:S02]  /*71d0*/  ISETP.GE.U32.AND P5, PT, R134, R2, PT ;  /* 0x000000028600720c */ /* 0x000fe40003fa6070 */
[----:B------:R-:W-:Y:S01]  /*71e0*/  ISETP.NE.AND P4, PT, R132, RZ, PT ;  /* 0x000000ff8400720c */ /* 0x000fe20003f85270 */
[----:B------:R-:W1:Y:S08]  /*71f0*/  LDC.64 R2, c[0x0][0x3b8] ;  /* 0x0000ee00ff027b82 */ /* 0x000e700000000a00 */
[----:B------:R-:W-:Y:S02]  /*7200*/  @P6 IADD3 R140, PT, PT, R140, 0x1, RZ ;  /* 0x000000018c8c6810 */ /* 0x000fe40007ffe0ff */
[----:B------:R-:W-:Y:S03]  /*7210*/  @P5 VIADD R138, R138, 0x1 ;  /* 0x000000018a8a5836 */ /* 0x000fe60000000000 */
[----:B------:R-:W-:Y:S02]  /*7220*/  @!P3 IMAD.MOV R140, RZ, RZ, -R140 ;  /* 0x000000ffff8cb224 */ /* 0x000fe400078e0a8c */
[----:B------:R-:W-:Y:S05]  /*7230*/  @!P2 IMAD.MOV R138, RZ, RZ, -R138 ;  /* 0x000000ffff8aa224 */ /* 0x000fea00078e0a8a */
[C---:B------:R-:W-:Y:S02]  /*7240*/  SEL R141, R139.reuse, R138, !P4 ;  /* 0x0000008a8b8d7207 */ /* 0x040fe40006000000 */
[----:B------:R-:W-:Y:S02]  /*7250*/  SEL R139, R139, R140, !P4 ;  /* 0x0000008c8b8b7207 */ /* 0x000fe40006000000 */
[-C--:B------:R-:W-:Y:S02]  /*7260*/  LEA R144, P3, R141, R210.reuse, 0x2 ;  /* 0x000000d28d907211 */ /* 0x080fe400078610ff */
[----:B------:R-:W-:Y:S02]  /*7270*/  LEA R142, P2, R139, R210, 0x2 ;  /* 0x000000d28b8e7211 */ /* 0x000fe400078410ff */
[-C--:B------:R-:W-:Y:S02]  /*7280*/  LEA.HI.X.SX32 R145, R141, R211.reuse, 0x2, P3 ;  /* 0x000000d38d917211 */ /* 0x080fe400018f16ff */
[C---:B------:R-:W-:Y:S02]  /*7290*/  LEA.HI.X.SX32 R143, R139.reuse, R211, 0x2, P2 ;  /* 0x000000d38b8f7211 */ /* 0x040fe400010f16ff */
[----:B------:R-:W-:Y:S01]  /*72a0*/  IADD3 R139, PT, PT, R139, -R141, RZ ;  /* 0x8000008d8b8b7210 */ /* 0x000fe20007ffe0ff */
[----:B------:R-:W2:Y:S04]  /*72b0*/  LDG.E R137, desc[UR24][R144.64] ;  /* 0x0000001890897981 */ /* 0x000ea8000c1e1900 */
[----:B------:R-:W-:Y:S01]  /*72c0*/  IMAD R139, R139, R132, -0x80 ;  /* 0xffffff808b8b7424 */ /* 0x000fe200078e0284 */
[----:B------:R-:W2:Y:S04]  /*72d0*/  LDG.E R134, desc[UR24][R142.64] ;  /* 0x000000188e867981 */ /* 0x000ea8000c1e1900 */
        /* <DEDUP_REMOVED lines=13> */
.L_x_1894:
[----:B------:R-:W-:Y:S01]  /*73b0*/  @!PT LDS RZ, [RZ] ;  /* 0x00000000fffff984 */ /* 0x000fe20000000800 */
[----:B------:R-:W-:Y:S01]  /*73c0*/  @!PT LDS RZ, [RZ] ;  /* 0x00000000fffff984 */ /* 0x000fe20000000800 */
[----:B------:R-:W-:Y:S01]  /*73d0*/  @!PT LDS RZ, [RZ] ;  /* 0x00000000fffff984 */ /* 0x000fe20000000800 */
[----:B------:R1:W-:Y:S01]  /*73e0*/  LDGSTS.E.BYPASS.LTC128B.128 [R217+0x4000], desc[UR24][R204.64] ;  /* 0x04000000ccd97fae */ /* 0x0003e2000b981a18 */
[C---:B------:R-:W-:Y:S01]  /*73f0*/  IMAD.SHL.U32 R3, R2.reuse, 0x20, RZ ;  /* 0x0000002002037824 */ /* 0x040fe200078e00ff */
[----:B------:R-:W-:Y:S02]  /*7400*/  SHF.L.U64.HI R2, R2, 0x5, R135 ;  /* 0x0000000502027819 */ /* 0x000fe40000010287 */
[----:B------:R1:W-:Y:S02]  /*7410*/  LDGSTS.E.BYPASS.LTC128B.128 [R217+0x8000], desc[UR24][R204.64+0x80] ;  /* 0x08000080ccd97fae */ /* 0x0003e4000b981a18 */
[-C--:B------:R-:W-:Y:S04]  /*7420*/  IADD3 R134, P2, PT, R204, R3.reuse, RZ ;  /* 0x00000003cc867210 */ /* 0x080fe80007f5e0ff */
[-C--:B------:R-:W-:Y:S01]  /*7430*/  IADD3 R140, P3, PT, R134, R3.reuse, RZ ;  /* 0x00000003868c7210 */ /* 0x080fe20007f7e0ff */
[--C-:B------:R-:W-:Y:S03]  /*7440*/  IMAD.X R135, R205, 0x1, R2.reuse, P2 ;  /* 0x00000001cd877824 */ /* 0x100fe600010e0602 */
[-C--:B------:R-:W-:Y:S01]  /*7450*/  IADD3 R138, P2, PT, R140, R3.reuse, RZ ;  /* 0x000000038c8a7210 */ /* 0x080fe20007f5e0ff */
[--C-:B------:R-:W-:Y:S01]  /*7460*/  IMAD.X R141, R135, 0x1, R2.reuse, P3 ;  /* 0x00000001878d7824 */ /* 0x100fe200018e0602 */
[----:B------:R1:W-:Y:S02]  /*7470*/  LDGSTS.E.BYPASS.LTC128B.128 [R217+0x4800], desc[UR24][R134.64] ;  /* 0x0480000086d97fae */ /* 0x0003e4000b981a18 */
        /* <DEDUP_REMOVED lines=9> */
[----:B------:R-:W-:Y:S01]  /*7510*/  IADD3 R146, P2, PT, R144, R3, RZ ;  /* 0x0000000390927210 */ /* 0x000fe20007f5e0ff */
[--C-:B------:R-:W-:Y:S01]  /*7520*/  IMAD.X R145, R143, 0x1, R2.reuse, P3 ;  /* 0x000000018f917824 */ /* 0x100fe200018e0602 */
[----:B------:R1:W-:Y:S03]  /*7530*/  LDGSTS.E.BYPASS.LTC128B.128 [R217+0x5800], desc[UR24][R138.64] ;  /* 0x058000008ad97fae */ /* 0x0003e6000b981a18 */
[----:B------:R-:W-:Y:S01]  /*7540*/  IMAD.X R147, R145, 0x1, R2, P2 ;  /* 0x0000000191937824 */ /* 0x000fe200010e0602 */
        /* <DEDUP_REMOVED lines=10> */
.L_x_1893:
[----:B------:R-:W-:Y:S01]  /*75f0*/  FMNMX3.FTZ R2, R0, R6, R7, !PT ;  /* 0x0000000600027276 */ /* 0x000fe20007810007 */
[----:B-1----:R-:W-:Y:S01]  /*7600*/  LDSM.16.MT88.4 R140, [R196+0xc000] ;  /* 0x00c00000c48c783b */ /* 0x002fe20000004200 */
        /* <DEDUP_REMOVED lines=199> */
[----:B------:R-:W-:Y:S01]  /*8280*/  ISETP.NE.AND P2, PT, R215, -0x1, PT ;  /* 0xffffffffd700780c */ /* 0x000fe20003f45270 */
        /* <DEDUP_REMOVED lines=340> */
.L_x_1891:
[----:B------:R-:W1:Y:S01]  /*97d0*/  SHFL.BFLY PT, R8, R221, 0x2, 0x1f ;  /* 0x0c401f00dd087f89 */ /* 0x000e6200000e0000 */
[----:B------:R-:W2:Y:S01]  /*97e0*/  LDCU.U8 UR4, c[0x0][0x548] ;  /* 0x0000a900ff0477ac */ /* 0x000ea20008000000 */
[----:B------:R-:W3:Y:S01]  /*97f0*/  LDC.64 R22, c[0x0][0x408] ;  /* 0x00010200ff167b82 */ /* 0x000ee20000000a00 */
[----:B------:R-:W-:Y:S01]  /*9800*/  MOV R24, R198 ;  /* 0x000000c600187202 */ /* 0x000fe20000000f00 */
[----:B------:R-:W4:Y:S01]  /*9810*/  SHFL.BFLY PT, R0, R219, 0x2, 0x1f ;  /* 0x0c401f00db007f89 */ /* 0x000f2200000e0000 */
[----:B------:R-:W-:Y:S01]  /*9820*/  MOV R25, RZ ;  /* 0x000000ff00197202 */ /* 0x000fe20000000f00 */
[----:B------:R-:W-:Y:S01]  /*9830*/  BSSY.RECONVERGENT B0, `(.L_x_1896) ;  /* 0x00000d2000007945 */ /* 0x000fe20003800200 */
[----:B------:R-:W-:Y:S02]  /*9840*/  LOP3.LUT R202, R202, 0x30, RZ, 0xc0, !PT ;  /* 0x00000030caca7812 */ /* 0x000fe400078ec0ff */
[----:B------:R-:W-:Y:S01]  /*9850*/  MOV R20, 0x7f800000 ;  /* 0x7f80000000147802 */ /* 0x000fe20000000f00 */
[----:B------:R-:W-:Y:S08]  /*9860*/  S2UR UR8, SR_CTAID.Y ;  /* 0x00000000000879c3 */ /* 0x000ff00000002600 */
[----:B------:R-:W5:Y:S01]  /*9870*/  S2UR UR7, SR_CTAID.Z ;  /* 0x00000000000779c3 */ /* 0x000f620000002700 */
[----:B--2---:R-:W-:Y:S01]  /*9880*/  UISETP.NE.AND UP0, UPT, UR4, URZ, UPT ;  /* 0x000000ff0400728c */ /* 0x004fe2000bf05270 */
[----:B------:R-:W2:Y:S01]  /*9890*/  LDCU UR4, c[0x0][0x434] ;  /* 0x00008680ff0477ac */ /* 0x000ea20008000800 */
[----:B-1----:R-:W-:Y:S01]  /*98a0*/  FADD.FTZ R8, R8, R221 ;  /* 0x000000dd08087221 */ /* 0x002fe20000010000 */
[----:B----4-:R-:W-:-:S04]  /*98b0*/  FADD.FTZ R9, R0, R219 ;  /* 0x000000db00097221 */ /* 0x010fc80000010000 */
[----:B------:R-:W1:Y:S01]  /*98c0*/  SHFL.BFLY PT, R5, R8, 0x1, 0x1f ;  /* 0x0c201f0008057f89 */ /* 0x000e6200000e0000 */
[----:B------:R-:W-:-:S03]  /*98d0*/  SHF.L.U32 R0, R199, 0x1, RZ ;  /* 0x00000001c7007819 */ /* 0x000fc600000006ff */
[----:B------:R-:W5:Y:S01]  /*98e0*/  @!UP0 LDCU UR9, c[0x0][0x3e0] ;  /* 0x00007c00ff0987ac */ /* 0x000f620008000800 */
[----:B------:R-:W4:Y:S01]  /*98f0*/  SHFL.BFLY PT, R2, R9, 0x1, 0x1f ;  /* 0x0c201f0009027f89 */ /* 0x000f2200000e0000 */
[----:B------:R-:W-:Y:S01]  /*9900*/  LOP3.LUT R201, R201, 0x6, R0, 0xf8, !PT ;  /* 0x00000006c9c97812 */ /* 0x000fe200078ef800 */
[----:B--2---:R-:W-:Y:S01]  /*9910*/  @!UP0 UMOV UR6, UR4 ;  /* 0x0000000400068c82 */ /* 0x004fe20008000000 */
[----:B-----5:R-:W-:Y:S01]  /*9920*/  @!UP0 UIMAD UR9, UR8, UR9, UR7 ;  /* 0x00000009080982a4 */ /* 0x020fe2000f8e0207 */
[----:B-1----:R-:W-:Y:S01]  /*9930*/  FADD.FTZ R4, R8, R5 ;  /* 0x0000000508047221 */ /* 0x002fe20000010000 */
[----:B------:R-:W-:Y:S02]  /*9940*/  SHF.L.U32 R5, R199, 0x4, RZ ;  /* 0x00000004c7057819 */ /* 0x000fe400000006ff */
[----:B------:R-:W-:Y:S01]  /*9950*/  @!UP0 UIMAD UR9, UR9, UR6, URZ ;  /* 0x00000006090982a4 */ /* 0x000fe2000f8e02ff */
[----:B----4-:R-:W-:Y:S01]  /*9960*/  FADD.FTZ R2, R9, R2 ;  /* 0x0000000209027221 */ /* 0x010fe20000010000 */
[----:B------:R-:W1:Y:S01]  /*9970*/  MUFU.RCP R7, R4 ;  /* 0x0000000400077308 */ /* 0x000e620000001000 */
[----:B------:R-:W-:Y:S01]  /*9980*/  LOP3.LUT R5, R5, 0x1c0, RZ, 0xc0, !PT ;  /* 0x000001c005057812 */ /* 0x000fe200078ec0ff */
[----:B------:R-:W-:Y:S01]  /*9990*/  @UP0 UMOV UR6, UR4 ;  /* 0x0000000400060c82 */ /* 0x000fe20008000000 */
[----:B------:R-:W-:-:S02]  /*99a0*/  FSETP.NE.FTZ.AND P2, PT, R4, RZ, PT ;  /* 0x000000ff0400720b */ /* 0x000fc40003f55000 */
[----:B------:R-:W-:Y:S02]  /*99b0*/  FSETP.NE.FTZ.AND P1, PT, R2, RZ, PT ;  /* 0x000000ff0200720b */ /* 0x000fe40003f35000 */
[----:B------:R-:W-:Y:S01]  /*99c0*/  LOP3.LUT R0, R5, 0x38, R0, 0xf8, !PT ;  /* 0x0000003805007812 */ /* 0x000fe200078ef800 */
[----:B------:R-:W2:Y:S01]  /*99d0*/  MUFU.RCP R6, R2 ;  /* 0x0000000200067308 */ /* 0x000ea20000001000 */
[----:B------:R-:W-:Y:S02]  /*99e0*/  R2P PR, R199, 0x18 ;  /* 0x00000018c7007804 */ /* 0x000fe40000000000 */
[----:B------:R-:W-:Y:S02]  /*99f0*/  LOP3.LUT R0, R201, R0, RZ, 0xfc, !PT ;  /* 0x00000000c9007212 */ /* 0x000fe400078efcff */
[----:B------:R-:W-:Y:S02]  /*9a00*/  MOV R5, 0x10 ;  /* 0x0000001000057802 */ /* 0x000fe40000000f00 */
[----:B------:R-:W-:Y:S01]  /*9a10*/  LEA R9, R0, UR5, 0x1 ;  /* 0x0000000500097c11 */ /* 0x000fe2000f8e08ff */
[----:B------:R-:W4:Y:S01]  /*9a20*/  @UP0 LDCU UR5, c[0x0][0x454] ;  /* 0x00008a80ff0507ac */ /* 0x000f220008000800 */
[----:B-1----:R-:W-:Y:S01]  /*9a30*/  FSEL R7, R7, 1, P2 ;  /* 0x3f80000007077808 */ /* 0x002fe20001000000 */
[----:B------:R-:W1:Y:S01]  /*9a40*/  @P1 LDC R18, c[0x0][0x458] ;  /* 0x00011600ff121b82 */ /* 0x000e620000000800 */
[----:B------:R-:W-:Y:S01]  /*9a50*/  SEL R0, R197, 0xffffffe0, !P3 ;  /* 0xffffffe0c5007807 */ /* 0x000fe20005800000 */
[----:B------:R-:W5:Y:S01]  /*9a60*/  @P1 MUFU.LG2 R2, R2 ;  /* 0x0000000200021308 */ /* 0x000f620000000c00 */
        /* <DEDUP_REMOVED lines=105> */
[----:B------:R-:W2:Y:S01]  /*a100*/  @P2 MUFU.LG2 R16, R4 ;  /* 0x0000000400102308 */ /* 0x000ea20000000c00 */
[----:B------:R-:W-:Y:S01]  /*a110*/  F2FP.F16.F32.PACK_AB R106, R107, R106 ;  /* 0x0000006a6b6a723e */ /* 0x000fe200000000ff */
[----:B------:R-:W-:Y:S01]  /*a120*/  STS [R21], R84 ;  /* 0x0000005415007388 */ /* 0x000fe20000000800 */
[----:B------:R-:W-:Y:S01]  /*a130*/  F2FP.F16.F32.PACK_AB R108, R109, R108 ;  /* 0x0000006c6d6c723e */ /* 0x000fe200000000ff */
[----:B----4-:R-:W-:Y:S01]  /*a140*/  @UP0 UIMAD UR5, UR7, UR5, URZ ;  /* 0x00000005070502a4 */ /* 0x010fe2000f8e02ff */
[----:B------:R-:W-:Y:S01]  /*a150*/  F2FP.F16.F32.PACK_AB R110, R111, R110 ;  /* 0x0000006e6f6e723e */ /* 0x000fe200000000ff */
[----:B------:R-:W-:Y:S01]  /*a160*/  STS [R21+0x400], R86 ;  /* 0x0004005615007388 */ /* 0x000fe20000000800 */
[----:B------:R-:W-:Y:S01]  /*a170*/  F2FP.F16.F32.PACK_AB R124, R125, R124 ;  /* 0x0000007c7d7c723e */ /* 0x000fe200000000ff */
[----:B-----5:R-:W-:Y:S01]  /*a180*/  @P1 FMUL.FTZ R2, R2, 0.69314718246459960938 ;  /* 0x3f31721802021820 */ /* 0x020fe20000410000 */
[----:B------:R-:W-:Y:S01]  /*a190*/  F2FP.F16.F32.PACK_AB R126, R127, R126 ;  /* 0x0000007e7f7e723e */ /* 0x000fe200000000ff */
[----:B------:R-:W-:Y:S01]  /*a1a0*/  STS [R19], R88 ;  /* 0x0000005813007388 */ /* 0x000fe20000000800 */
[----:B------:R-:W-:Y:S01]  /*a1b0*/  F2FP.F16.F32.PACK_AB R112, R113, R112 ;  /* 0x000000707170723e */ /* 0x000fe200000000ff */
[----:B------:R-:W-:Y:S01]  /*a1c0*/  @UP0 UIMAD UR9, UR8, UR6, UR5 ;  /* 0x00000006080902a4 */ /* 0x000fe2000f8e0205 */
        /* <DEDUP_REMOVED lines=8> */
[----:B------:R-:W-:-:S03]  /*a250*/  LOP3.LUT P0, RZ, R199, 0x3, RZ, 0xc0, !PT ;  /* 0x00000003c7ff7812 */ /* 0x000fc6000780c0ff */
[----:B------:R-:W-:Y:S04]  /*a260*/  STS [R9+0x2000], R96 ;  /* 0x0020006009007388 */ /* 0x000fe80000000800 */
[----:B------:R-:W-:Y:S04]  /*a270*/  STS [R9+0x2400], R98 ;  /* 0x0024006209007388 */ /* 0x000fe80000000800 */
[----:B------:R-:W-:Y:S04]  /*a280*/  STS [R11+0x2000], R100 ;  /* 0x002000640b007388 */ /* 0x000fe80000000800 */
[----:B------:R-:W-:Y:S04]  /*a290*/  STS [R11+0x2400], R102 ;  /* 0x002400660b007388 */ /* 0x000fe80000000800 */
[----:B------:R-:W-:Y:S04]  /*a2a0*/  STS [R13+0x2000], R104 ;  /* 0x002000680d007388 */ /* 0x000fe80000000800 */
[----:B------:R-:W-:Y:S04]  /*a2b0*/  STS [R13+0x2400], R106 ;  /* 0x0024006a0d007388 */ /* 0x000fe80000000800 */
[----:B------:R-:W-:Y:S04]  /*a2c0*/  STS [R17+0x2000], R108 ;  /* 0x0020006c11007388 */ /* 0x000fe80000000800 */
[----:B------:R4:W-:Y:S04]  /*a2d0*/  STS [R17+0x2400], R110 ;  /* 0x0024006e11007388 */ /* 0x0009e80000000800 */
[----:B------:R-:W-:Y:S04]  /*a2e0*/  STS [R15+0x2000], R124 ;  /* 0x0020007c0f007388 */ /* 0x000fe80000000800 */
[----:B------:R-:W-:Y:S04]  /*a2f0*/  STS [R15+0x2400], R126 ;  /* 0x0024007e0f007388 */ /* 0x000fe80000000800 */
[----:B------:R-:W-:Y:S04]  /*a300*/  STS [R21+0x2000], R112 ;  /* 0x0020007015007388 */ /* 0x000fe80000000800 */
[----:B------:R2:W-:Y:S04]  /*a310*/  STS [R21+0x2400], R114 ;  /* 0x0024007215007388 */ /* 0x0005e80000000800 */
[----:B------:R-:W-:Y:S04]  /*a320*/  STS [R19+0x2000], R120 ;  /* 0x0020007813007388 */ /* 0x000fe80000000800 */
[----:B------:R5:W-:Y:S01]  /*a330*/  STS [R19+0x2400], R122 ;  /* 0x0024007a13007388 */ /* 0x000be20000000800 */
[----:B----4-:R-:W4:Y:S03]  /*a340*/  @P2 LDC R17, c[0x0][0x458] ;  /* 0x00011600ff112b82 */ /* 0x010f260000000800 */
[----:B------:R3:W-:Y:S04]  /*a350*/  STS [R5+0x2000], R7 ;  /* 0x0020000705007388 */ /* 0x0007e80000000800 */
[----:B------:R3:W-:Y:S01]  /*a360*/  STS [R5+0x2400], R118 ;  /* 0x0024007605007388 */ /* 0x0007e20000000800 */
[----:B------:R-:W-:Y:S01]  /*a370*/  BAR.SYNC.DEFER_BLOCKING 0x0 ;  /* 0x0000000000007b1d */ /* 0x000fe20000010000 */
[----:B--2---:R-:W-:Y:S01]  /*a380*/  @P2 FMUL.FTZ R21, R16, 0.69314718246459960938 ;  /* 0x3f31721810152820 */ /* 0x004fe20000410000 */
[----:B------:R-:W-:Y:S01]  /*a390*/  MOV R16, 0x7f800000 ;  /* 0x7f80000000107802 */ /* 0x000fe20000000f00 */
[----:B-1----:R-:W-:-:S03]  /*a3a0*/  @P1 FFMA.FTZ R16, R3, R18, R2 ;  /* 0x0000001203101223 */ /* 0x002fc60000010002 */
[----:B------:R-:W1:Y:S01]  /*a3b0*/  S2R R0, SR_CTAID.X ;  /* 0x0000000000007919 */ /* 0x000e620000002500 */
[----:B-----5:R-:W-:Y:S01]  /*a3c0*/  SHF.R.U32.HI R19, RZ, 0x2, R199 ;  /* 0x00000002ff137819 */ /* 0x020fe200000116c7 */
[----:B----4-:R-:W-:Y:S01]  /*a3d0*/  @P2 FFMA.FTZ R20, R132, R17, R21 ;  /* 0x0000001184142223 */ /* 0x010fe20000010015 */
[----:B---3--:R-:W2:Y:S02]  /*a3e0*/  LDC.64 R6, c[0x0][0x400] ;  /* 0x00010000ff067b82 */ /* 0x008ea40000000a00 */
[----:B------:R-:W-:Y:S01]  /*a3f0*/  LOP3.LUT R19, R202, 0x7, R19, 0xf8, !PT ;  /* 0x00000007ca137812 */ /* 0x000fe200078ef813 */
[----:B------:R3:W4:Y:S05]  /*a400*/  LDS.128 R12, [R217] ;  /* 0x00000000d90c7984 */ /* 0x00072a0000000c00 */
[----:B------:R-:W3:Y:S01]  /*a410*/  LDC.64 R4, c[0x0][0x410] ;  /* 0x00010400ff047b82 */ /* 0x000ee20000000a00 */
[----:B------:R2:W2:Y:S01]  /*a420*/  LDS.128 R8, [R217+0x2000] ;  /* 0x00200000d9087984 */ /* 0x0004a20000000c00 */
[----:B-1----:R-:W-:-:S05]  /*a430*/  SHF.L.U32 R0, R0, 0x6, RZ ;  /* 0x0000000600007819 */ /* 0x002fca00000006ff */
[----:B------:R-:W-:-:S04]  /*a440*/  IMAD.WIDE.U32 R24, R0, R22, R24 ;  /* 0x0000001600187225 */ /* 0x000fc800078e0018 */
[----:B------:R-:W-:Y:S02]  /*a450*/  IMAD R25, R0, R23, R25 ;  /* 0x0000001700197224 */ /* 0x000fe400078e0219 */
[----:B--2---:R-:W-:-:S04]  /*a460*/  IMAD.WIDE.U32 R24, R6, UR8, R24 ;  /* 0x0000000806187c25 */ /* 0x004fc8000f8e0018 */
[----:B------:R-:W-:Y:S01]  /*a470*/  IMAD R3, R7, UR8, R25 ;  /* 0x0000000807037c24 */ /* 0x000fe2000f8e0219 */
[----:B----4-:R-:W-:Y:S06]  /*a480*/  @P0 BRA `(.L_x_1897) ;  /* 0x0000000000300947 */ /* 0x010fec0003800000 */
[----:B------:R-:W1:Y:S01]  /*a490*/  LDCU.64 UR4, c[0x0][0x420] ;  /* 0x00008400ff0477ac */ /* 0x000e620008000a00 */
[C---:B------:R-:W-:Y:S01]  /*a4a0*/  VIADD R6, R0.reuse, UR9 ;  /* 0x0000000900067c36 */ /* 0x040fe20008000000 */
[----:B------:R-:W-:Y:S01]  /*a4b0*/  IADD3 R0, PT, PT, -R0, UR6, RZ ;  /* 0x0000000600007c10 */ /* 0x000fe2000fffe1ff */
[----:B------:R-:W-:-:S03]  /*a4c0*/  VIADD R17, R19, 0x8 ;  /* 0x0000000813117836 */ /* 0x000fc60000000000 */
[C---:B------:R-:W-:Y:S02]  /*a4d0*/  IADD3 R7, P0, PT, R19.reuse, R6, RZ ;  /* 0x0000000613077210 */ /* 0x040fe40007f1e0ff */
[-C--:B------:R-:W-:Y:S02]  /*a4e0*/  ISETP.GE.AND P2, PT, R19, R0.reuse, PT ;  /* 0x000000001300720c */ /* 0x080fe40003f46270 */
[----:B------:R-:W-:Y:S02]  /*a4f0*/  ISETP.GE.AND P1, PT, R17, R0, PT ;  /* 0x000000001100720c */ /* 0x000fe40003f26270 */
[----:B------:R-:W-:Y:S02]  /*a500*/  LEA.HI.X.SX32 R6, R6, RZ, 0x1, P0 ;  /* 0x000000ff06067211 */ /* 0x000fe400000f0eff */
[----:B-1----:R-:W-:-:S04]  /*a510*/  LEA R18, P0, R7, UR4, 0x2 ;  /* 0x0000000407127c11 */ /* 0x002fc8000f8010ff */
[----:B------:R-:W-:-:S05]  /*a520*/  LEA.HI.X R19, R7, UR5, R6, 0x2, P0 ;  /* 0x0000000507137c11 */ /* 0x000fca00080f1406 */
[----:B------:R1:W-:Y:S04]  /*a530*/  @!P2 STG.E desc[UR24][R18.64], R20 ;  /* 0x000000141200a986 */ /* 0x0003e8000c101918 */
[----:B------:R1:W-:Y:S02]  /*a540*/  @!P1 STG.E desc[UR24][R18.64+0x20], R16 ;  /* 0x0000201012009986 */ /* 0x0003e4000c101918 */
.L_x_1897:
[----:B------:R-:W-:Y:S05]  /*a550*/  BSYNC.RECONVERGENT B0 ;  /* 0x0000000000007941 */ /* 0x000fea0003800200 */
.L_x_1896:
[----:B------:R-:W-:Y:S01]  /*a560*/  IMAD.MOV.U32 R2, RZ, RZ, R24 ;  /* 0x000000ffff027224 */ /* 0x000fe200078e0018 */
[----:B------:R-:W2:Y:S01]  /*a570*/  LDS.128 R32, [R217+0x800] ;  /* 0x00080000d9207984 */ /* 0x000ea20000000c00 */
[----:B------:R-:W4:Y:S01]  /*a580*/  LDCU.64 UR4, c[0x0][0x3f0] ;  /* 0x00007e00ff0477ac */ /* 0x000f220008000a00 */
[----:B------:R-:W-:Y:S01]  /*a590*/  SHF.R.U32.HI R0, RZ, 0x3, R199 ;  /* 0x00000003ff007819 */ /* 0x000fe200000116c7 */
[----:B---3--:R-:W-:Y:S01]  /*a5a0*/  IMAD.WIDE.U32 R2, R4, UR7, R2 ;  /* 0x0000000704027c25 */ /* 0x008fe2000f8e0002 */
[----:B------:R-:W3:Y:S03]  /*a5b0*/  LDS.128 R24, [R217+0x2800] ;  /* 0x00280000d9187984 */ /* 0x000ee60000000c00 */
[----:B------:R-:W-:Y:S01]  /*a5c0*/  IMAD R3, R5, UR7, R3 ;  /* 0x0000000705037c24 */ /* 0x000fe2000f8e0203 */
[----:B------:R-:W5:Y:S01]  /*a5d0*/  LDS.128 R28, [R217+0x1000] ;  /* 0x00100000d91c7984 */ /* 0x000f620000000c00 */
[----:B------:R-:W-:-:S03]  /*a5e0*/  IMAD.WIDE.U32 R6, R0, R22, R2 ;  /* 0x0000001600067225 */ /* 0x000fc600078e0002 */
[----:B-1----:R-:W1:Y:S01]  /*a5f0*/  LDS.128 R16, [R217+0x3000] ;  /* 0x00300000d9107984 */ /* 0x002e620000000c00 */
[----:B------:R-:W-:-:S03]  /*a600*/  IMAD R0, R0, R23, R7 ;  /* 0x0000001700007224 */ /* 0x000fc600078e0207 */
[----:B------:R-:W1:Y:S01]  /*a610*/  LDS.128 R36, [R217+0x1800] ;  /* 0x00180000d9247984 */ /* 0x000e620000000c00 */
[----:B------:R-:W-:Y:S01]  /*a620*/  IMAD.SHL.U32 R2, R22, 0x20, RZ ;  /* 0x0000002016027824 */ /* 0x000fe200078e00ff */
[C---:B----4-:R-:W-:Y:S02]  /*a630*/  LEA R4, P0, R6.reuse, UR4, 0x1 ;  /* 0x0000000406047c11 */ /* 0x050fe4000f8008ff */
[----:B------:R-:W4:Y:S02]  /*a640*/  LDS.128 R40, [R217+0x3800] ;  /* 0x00380000d9287984 */ /* 0x000f240000000c00 */
[----:B------:R-:W-:Y:S02]  /*a650*/  LEA.HI.X R5, R6, UR5, R0, 0x1, P0 ;  /* 0x0000000506057c11 */ /* 0x000fe400080f0c00 */
[CC--:B------:R-:W-:Y:S02]  /*a660*/  LEA R6, P0, R22.reuse, R4.reuse, 0x6 ;  /* 0x0000000416067211 */ /* 0x0c0fe400078030ff */
[----:B------:R-:W-:Y:S01]  /*a670*/  SHF.L.U64.HI R0, R22, 0x5, R23 ;  /* 0x0000000516007819 */ /* 0x000fe20000010217 */
[----:B------:R-:W-:Y:S01]  /*a680*/  STG.E.128 desc[UR24][R4.64], R12 ;  /* 0x0000000c04007986 */ /* 0x000fe2000c101d18 */
[----:B------:R-:W-:-:S02]  /*a690*/  IADD3 R20, P1, PT, R2, R4, RZ ;  /* 0x0000000402147210 */ /* 0x000fc40007f3e0ff */
[----:B------:R-:W-:Y:S01]  /*a6a0*/  LEA.HI.X R7, R22, R5, R23, 0x6, P0 ;  /* 0x0000000516077211 */ /* 0x000fe200000f3417 */
[----:B------:R-:W-:Y:S01]  /*a6b0*/  STG.E.128 desc[UR24][R4.64+0x80], R8 ;  /* 0x0000800804007986 */ /* 0x000fe2000c101d18 */
[----:B------:R-:W-:Y:S01]  /*a6c0*/  IADD3 R2, P0, PT, R6, R2, RZ ;  /* 0x0000000206027210 */ /* 0x000fe20007f1e0ff */
[----:B------:R-:W-:-:S04]  /*a6d0*/  IMAD.X R21, R0, 0x1, R5, P1 ;  /* 0x0000000100157824 */ /* 0x000fc800008e0605 */
[----:B------:R-:W-:Y:S01]  /*a6e0*/  IMAD.X R3, R7, 0x1, R0, P0 ;  /* 0x0000000107037824 */ /* 0x000fe200000e0600 */
[----:B--2---:R-:W-:Y:S04]  /*a6f0*/  STG.E.128 desc[UR24][R20.64], R32 ;  /* 0x0000002014007986 */ /* 0x004fe8000c101d18 */
[----:B---3--:R-:W-:Y:S04]  /*a700*/  STG.E.128 desc[UR24][R20.64+0x80], R24 ;  /* 0x0000801814007986 */ /* 0x008fe8000c101d18 */
[----:B-----5:R-:W-:Y:S04]  /*a710*/  STG.E.128 desc[UR24][R6.64], R28 ;  /* 0x0000001c06007986 */ /* 0x020fe8000c101d18 */
[----:B-1----:R-:W-:Y:S04]  /*a720*/  STG.E.128 desc[UR24][R6.64+0x80], R16 ;  /* 0x0000801006007986 */ /* 0x002fe8000c101d18 */
[----:B------:R-:W-:Y:S04]  /*a730*/  STG.E.128 desc[UR24][R2.64], R36 ;  /* 0x0000002402007986 */ /* 0x000fe8000c101d18 */
[----:B----4-:R-:W-:Y:S01]  /*a740*/  STG.E.128 desc[UR24][R2.64+0x80], R40 ;  /* 0x0000802802007986 */ /* 0x010fe2000c101d18 */
[----:B------:R-:W-:Y:S05]  /*a750*/  EXIT ;  /* 0x000000000000794d */ /* 0x000fea0003800000 */
.L_x_1898:
        /* <DEDUP_REMOVED lines=10> */
.L_x_7218:


//--------------------- .text._ZN5flash24flash_fwd_splitkv_kernelI23Flash_fwd_kernel_traitsILi128ELi64ELi128ELi4ELb0ELb0EN7cutlass6half_tE19Flash_kernel_traitsILi128ELi64ELi128ELi4ES3_EELb1ELb0ELb0ELb1ELb1ELb1ELb0ELb0EEEvNS_16Flash_fwd_paramsE --------------------------
	.section	.text._ZN5flash24flash_fwd_splitkv_kernelI23Flash_fwd_kernel_traitsILi128ELi64ELi128ELi4ELb0ELb0EN7cutlass6half_tE19Flash_kernel_traitsILi128ELi64ELi128ELi4ES3_EELb1ELb0ELb0ELb1ELb1ELb1ELb0ELb0EEEvNS_16Flash_fwd_paramsE,"ax",@progbits
	.align	128
        .global         _ZN5flash24flash_fwd_splitkv_kernelI23Flash_fwd_kernel_traitsILi128ELi64ELi128ELi4ELb0ELb0EN7cutlass6half_tE19Flash_kernel_traitsILi128ELi64ELi128ELi4ES3_EELb1ELb0ELb0ELb1ELb1ELb1ELb0ELb0EEEvNS_16Flash_fwd_paramsE
        .type           _ZN5flash24flash_fwd_splitkv_kernelI23Flash_fwd_kernel_traitsILi128ELi64ELi128ELi4ELb0ELb0EN7cutlass6half_tE19Flash_kernel_traitsILi128ELi64ELi128ELi4ES3_EELb1ELb0ELb0ELb1ELb1ELb1ELb0ELb0EEEvNS_16Flash_fwd_paramsE,@function
        .size           _ZN5flash24flash_fwd_splitkv_kernelI23Flash_fwd_kernel_traitsILi128ELi64ELi128ELi4ELb0ELb0EN7cutlass6half_tE19Flash_kernel_traitsILi128ELi64ELi128ELi4ES3_EELb1ELb0ELb0ELb1ELb1ELb1ELb0ELb0EEEvNS_16Flash_fwd_paramsE,(.L_x_7219 - _ZN5flash24flash_fwd_splitkv_kernelI23Flash_fwd_kernel_traitsILi128ELi64ELi128ELi4ELb0ELb0EN7cutlass6half_tE19Flash_kernel_traitsILi128ELi64ELi128ELi4ES3_EELb1ELb0ELb0ELb1ELb1ELb1ELb0ELb0EEEvNS_16Flash_fwd_paramsE)
        .other          _ZN5flash24flash_fwd_splitkv_kernelI23Flash_fwd_kernel_traitsILi128ELi64ELi128ELi4ELb0ELb0EN7cutlass6half_tE19Flash_kernel_traitsILi128ELi64ELi128ELi4ES3_EELb1ELb0ELb0ELb1ELb1ELb1ELb0ELb0EEEvNS_16Flash_fwd_paramsE,@"STO_CUDA_ENTRY STV_DEFAULT"
_ZN5flash24flash_fwd_splitkv_kernelI23Flash_fwd_kernel_traitsILi128ELi64ELi128ELi4ELb0ELb0EN7cutlass6half_tE19Flash_kernel_traitsILi128ELi64ELi128ELi4ES3_EELb1ELb0ELb0ELb1ELb1ELb1ELb0ELb0EEEvNS_16Flash_fwd_paramsE:
.text._ZN5flash24flash_fwd_splitkv_kernelI23Flash_fwd_kernel_traitsILi128ELi64ELi128ELi4ELb0ELb0EN7cutlass6half_tE19Flash_kernel_traitsILi128ELi64ELi128ELi4ES3_EELb1ELb0ELb0ELb1ELb1ELb1ELb0ELb0EEEvNS_16Flash_fwd_paramsE:
        /* <DEDUP_REMOVED lines=61> */
[C---:B-1----:R-:W-:Y:S02]  /*03d0*/  IMAD R13, R18.reuse, UR8, R3 ;  /* 0x00000008120d7c24 */ /* 0x042fe4000f8e0203 */
[----:B---3--:R-:W-:-:S04]  /*03e0*/  IMAD.WIDE.U32 R6, R18, UR6, R6 ;  /* 0x0000000612067c25 */ /* 0x008fc8000f8e0006 */
[----:B------:R-:W-:Y:S01]  /*03f0*/  IMAD R7, R18, UR7, R7 ;  /* 0x0000000712077c24 */ /* 0x000fe2000f8e0207 */
[----:B------:R-:W1:Y:S01]  /*0400*/  LDCU.64 UR6, c[0x0][0x3f0] ;  /* 0x00007e00ff0677ac */ /* 0x000e620008000a00 */
[----:B------:R-:W-:Y:S02]  /*0410*/  IMAD R13, R13, UR22, R122 ;  /* 0x000000160d0d7c24 */ /* 0x000fe4000f8e027a */
[----:B----4-:R-:W-:-:S04]  /*0420*/  IMAD.WIDE.U32 R6, R3, UR4, R6 ;  /* 0x0000000403067c25 */ /* 0x010fc8000f8e0006 */
[----:B------:R-:W-:Y:S01]  /*0430*/  IMAD R7, R3, UR5, R7 ;  /* 0x0000000503077c24 */ /* 0x000fe2000f8e0207 */
[----:B------:R-:W2:Y:S01]  /*0440*/  LDCU.64 UR4, c[0x0][0x420] ;  /* 0x00008400ff0477ac */ /* 0x000ea20008000a00 */
[----:B------:R-:W-:Y:S01]  /*0450*/  IADD3 R3, PT, PT, -R122, UR22, RZ ;  /* 0x000000167a037c10 */ /* 0x000fe2000fffe1ff */
[----:B------:R-:W-:-:S03]  /*0460*/  IMAD.WIDE.U32 R14, R4, 0x20, RZ ;  /* 0x00000020040e7825 */ /* 0x000fc600078e00ff */
[-C--:B------:R-:W-:Y:S01]  /*0470*/  ISETP.GE.AND P3, PT, R2, R3.reuse, PT ;  /* 0x000000030200720c */ /* 0x080fe20003f66270 */
[----:B------:R-:W-:Y:S01]  /*0480*/  IMAD.WIDE.U32 R6, R0, R4, R6 ;  /* 0x0000000400067225 */ /* 0x000fe200078e0006 */
[-C--:B------:R-:W-:Y:S02]  /*0490*/  ISETP.GE.AND P2, PT, R8, R3.reuse, PT ;  /* 0x000000030800720c */ /* 0x080fe40003f46270 */
[C---:B------:R-:W-:Y:S01]  /*04a0*/  ISETP.GE.OR P4, PT, R0.reuse, R3, P4 ;  /* 0x000000030000720c */ /* 0x040fe20002786670 */
[----:B------:R-:W-:Y:S01]  /*04b0*/  IMAD R2, R0, R5, R7 ;  /* 0x0000000500027224 */ /* 0x000fe200078e0207 */
[----:B-1----:R-:W-:Y:S01]  /*04c0*/  LEA R10, P1, R6, UR6, 0x1 ;  /* 0x00000006060a7c11 */ /* 0x002fe2000f8208ff */
[----:B------:R-:W-:Y:S01]  /*04d0*/  IMAD.WIDE.U32 R8, R4, 0x40, RZ ;  /* 0x0000004004087825 */ /* 0x000fe200078e00ff */
[----:B------:R-:W-:Y:S02]  /*04e0*/  IADD3 R7, P0, PT, R13, R0, RZ ;  /* 0x000000000d077210 */ /* 0x000fe40007f1e0ff */
[----:B------:R-:W-:Y:S01]  /*04f0*/  LEA.HI.X R11, R6, UR7, R2, 0x1, P1 ;  /* 0x00000007060b7c11 */ /* 0x000fe200088f0c02 */
[----:B------:R-:W-:Y:S01]  /*0500*/  VIADD R0, R0, 0x30 ;  /* 0x0000003000007836 */ /* 0x000fe20000000000 */
[C---:B------:R-:W-:Y:S01]  /*0510*/  SHF.L.U32 R2, R5.reuse, 0x6, RZ ;  /* 0x0000000605027819 */ /* 0x040fe200000006ff */
[----:B------:R-:W-:Y:S01]  /*0520*/  IMAD.SHL.U32 R5, R5, 0x20, RZ ;  /* 0x0000002005057824 */ /* 0x000fe200078e00ff */
[----:B------:R-:W-:Y:S01]  /*0530*/  LEA.HI.X.SX32 R6, R13, RZ, 0x1, P0 ;  /* 0x000000ff0d067211 */ /* 0x000fe200000f0eff */
[----:B------:R1:W-:Y:S01]  /*0540*/  STG.E.128 desc[UR24][R10.64], RZ ;  /* 0x000000ff0a007986 */ /* 0x0003e2000c101d18 */
[----:B------:R-:W-:Y:S01]  /*0550*/  IADD3 R8, P1, PT, R10, R8, RZ ;  /* 0x000000080a087210 */ /* 0x000fe20007f3e0ff */
[----:B------:R-:W-:Y:S01]  /*0560*/  IMAD.IADD R5, R15, 0x1, R5 ;  /* 0x000000010f057824 */ /* 0x000fe200078e0205 */
[----:B--2---:R-:W-:Y:S01]  /*0570*/  LEA R12, P0, R7, UR4, 0x2 ;  /* 0x00000004070c7c11 */ /* 0x004fe2000f8010ff */
[----:B------:R-:W-:Y:S01]  /*0580*/  @!P4 IMAD.MOV.U32 R17, RZ, RZ, 0x7f800000 ;  /* 0x7f800000ff11c424 */ /* 0x000fe200078e00ff */
[----:B------:R-:W-:Y:S01]  /*0590*/  IADD3.X R9, PT, PT, R11, R9, R2, P1, !PT ;  /* 0x000000090b097210 */ /* 0x000fe20000ffe402 */
[----:B------:R1:W-:Y:S01]  /*05a0*/  STG.E.128 desc[UR24][R10.64+0x80], RZ ;  /* 0x000080ff0a007986 */ /* 0x0003e2000c101d18 */
        /* <DEDUP_REMOVED lines=24> */
.L_x_1899:
        /* <DEDUP_REMOVED lines=8> */
.L_x_1900:
        /* <DEDUP_REMOVED lines=99> */
.L_x_1901:
        /* <DEDUP_REMOVED lines=68> */
.L_x_1902:
        /* <DEDUP_REMOVED lines=149> */
[----:B------:R3:W-:Y:S04]  /*1b70*/  LDGSTS.E.BYPASS.LTC128B.128 [R227+0x11800], desc[UR24][R12.64+0x80] ;  /* 0x118000800ce37fae */ /* 0x0007e8000b981a18 */
[----:B------:R-:W-:Y:S04]  /*1b80*/  LDGSTS.E.BYPASS.LTC128B.128 [R227+0xe000], desc[UR24][R10.64] ;  /* 0x0e0000000ae37fae */ /* 0x000fe8000b981a18 */
[----:B------:R-:W-:Y:S01]  /*1b90*/  LDGSTS.E.BYPASS.LTC128B.128 [R227+0x12000], desc[UR24][R10.64+0x80] ;  /* 0x120000800ae37fae */ /* 0x000fe2000b981a18 */
[----:B-1----:R-:W-:-:S03]  /*1ba0*/  LOP3.LUT R5, R211, 0x200, R119, 0xf8, !PT ;  /* 0x00000200d3057812 */ /* 0x002fc600078ef877 */
[----:B------:R-:W-:Y:S01]  /*1bb0*/  LDGSTS.E.BYPASS.LTC128B.128 [R227+0xe800], desc[UR24][R8.64] ;  /* 0x0e80000008e37fae */ /* 0x000fe2000b981a18 */
[----:B------:R-:W-:Y:S02]  /*1bc0*/  IADD3 R4, P0, PT, R8, UR4, RZ ;  /* 0x0000000408047c10 */ /* 0x000fe4000ff1e0ff */
[----:B------:R-:W-:Y:S01]  /*1bd0*/  LOP3.LUT R128, R5, R0, RZ, 0xfc, !PT ;  /* 0x0000000005807212 */ /* 0x000fe200078efcff */
[----:B------:R-:W-:Y:S01]  /*1be0*/  LDGSTS.E.BYPASS.LTC128B.128 [R227+0x12800], desc[UR24][R8.64+0x80] ;  /* 0x1280008008e37fae */ /* 0x000fe2000b981a18 */
[----:B------:R-:W-:Y:S02]  /*1bf0*/  IADD3.X R5, PT, PT, R9, UR6, RZ, P0, !PT ;  /* 0x0000000609057c10 */ /* 0x000fe400087fe4ff */
[----:B--2---:R-:W-:Y:S01]  /*1c00*/  IADD3 R6, P0, PT, R4, UR4, RZ ;  /* 0x0000000404067c10 */ /* 0x004fe2000ff1e0ff */
[----:B------:R-:W1:Y:S01]  /*1c10*/  LDCU UR4, c[0x0][0x50c] ;  /* 0x0000a180ff0477ac */ /* 0x000e620008000800 */
        /* <DEDUP_REMOVED lines=11> */
[----:B---3--:R-:W-:Y:S01]  /*1cd0*/  LDSM.16.M88.4 R12, [R128] ;  /* 0x00000000800c783b */ /* 0x008fe20000000200 */
[C---:B------:R-:W-:Y:S02]  /*1ce0*/  IMAD.IADD R127, R115.reuse, 0x1, R126 ;  /* 0x00000001737f7824 */ /* 0x040fe400078e027e */
[----:B------:R-:W-:Y:S01]  /*1cf0*/  IMAD.IADD R123, R115, 0x1, R124 ;  /* 0x00000001737b7824 */ /* 0x000fe200078e027c */
[----:B------:R-:W3:Y:S04]  /*1d00*/  LDSM.16.M88.4 R68, [R121+UR5+0x4000] ;  /* 0x004000057944783b */ /* 0x000ee80008000200 */
[----:B------:R-:W4:Y:S04]  /*1d10*/  LDSM.16.M88.4 R60, [R121+UR5+0x4800] ;  /* 0x00480005793c783b */ /* 0x000f280008000200 */
[----:B------:R-:W5:Y:S04]  /*1d20*/  LDSM.16.M88.4 R52, [R121+UR5+0x5000] ;  /* 0x005000057934783b */ /* 0x000f680008000200 */
[----:B------:R-:W1:Y:S04]  /*1d30*/  LDSM.16.M88.4 R44, [R121+UR5+0x5800] ;  /* 0x00580005792c783b */ /* 0x000e680008000200 */
[----:B------:R-:W1:Y:S04]  /*1d40*/  LDSM.16.M88.4 R36, [R121+UR5+0x6000] ;  /* 0x006000057924783b */ /* 0x000e680008000200 */
[----:B------:R-:W1:Y:S04]  /*1d50*/  LDSM.16.M88.4 R28, [R121+UR5+0x6800] ;  /* 0x00680005791c783b */ /* 0x000e680008000200 */
[----:B------:R-:W1:Y:S04]  /*1d60*/  LDSM.16.M88.4 R20, [R121+UR5+0x7000] ;  /* 0x007000057914783b */ /* 0x000e680008000200 */
[----:B--2---:R-:W2:Y:S04]  /*1d70*/  LDSM.16.M88.4 R4, [R121+UR5+0x7800] ;  /* 0x007800057904783b */ /* 0x004ea80008000200 */
[----:B------:R-:W-:Y:S04]  /*1d80*/  LDSM.16.M88.4 R108, [R125] ;  /* 0x000000007d6c783b */ /* 0x000fe80000000200 */
[----:B------:R-:W-:Y:S04]  /*1d90*/  LDSM.16.M88.4 R76, [R118+0x7800] ;  /* 0x00780000764c783b */ /* 0x000fe80000000200 */
[----:B------:R-:W2:Y:S01]  /*1da0*/  LDSM.16.M88.4 R100, [R118+0x4800] ;  /* 0x004800007664783b */ /* 0x000ea20000000200 */
[C---:B---3--:R-:W-:Y:S03]  /*1db0*/  HMMA.16816.F32 R72, R12.reuse, R68, RZ ;  /* 0x000000440c48723c */ /* 0x048fe600000018ff */
[----:B------:R-:W3:Y:S04]  /*1dc0*/  LDSM.16.M88.4 R80, [R118+0x7000] ;  /* 0x007000007650783b */ /* 0x000ee80000000200 */
[----:B------:R-:W3:Y:S01]  /*1dd0*/  LDSM.16.M88.4 R104, [R118+0x4000] ;  /* 0x004000007668783b */ /* 0x000ee20000000200 */
[C---:B----4-:R-:W-:Y:S03]  /*1de0*/  HMMA.16816.F32 R64, R12.reuse, R60, RZ ;  /* 0x0000003c0c40723c */ /* 0x050fe600000018ff */
[----:B------:R-:W4:Y:S04]  /*1df0*/  LDSM.16.M88.4 R92, [R118+0x5800] ;  /* 0x00580000765c783b */ /* 0x000f280000000200 */
[----:B------:R-:W4:Y:S01]  /*1e00*/  LDSM.16.M88.4 R88, [R118+0x6000] ;  /* 0x006000007658783b */ /* 0x000f220000000200 */
[C---:B-----5:R-:W-:Y:S03]  /*1e10*/  HMMA.16816.F32 R56, R12.reuse, R52, RZ ;  /* 0x000000340c38723c */ /* 0x060fe600000018ff */
[----:B------:R-:W5:Y:S04]  /*1e20*/  LDSM.16.M88.4 R84, [R118+0x6800] ;  /* 0x006800007654783b */ /* 0x000f680000000200 */
[----:B------:R-:W5:Y:S01]  /*1e30*/  LDSM.16.M88.4 R96, [R118+0x5000] ;  /* 0x005000007660783b */ /* 0x000f620000000200 */
[C---:B-1----:R-:W-:Y:S03]  /*1e40*/  HMMA.16816.F32 R48, R12.reuse, R44, RZ ;  /* 0x0000002c0c30723c */ /* 0x042fe600000018ff */
[----:B------:R-:W-:Y:S04]  /*1e50*/  LDSM.16.M88.4 R8, [R126] ;  /* 0x000000007e08783b */ /* 0x000fe80000000200 */
        /* <DEDUP_REMOVED lines=15> */
[C---:B------:R-:W-:Y:S08]  /*1f50*/  HMMA.16816.F32 R16, R108.reuse, R76, R16 ;  /* 0x0000004c6c10723c */ /* 0x040ff00000001810 */
[C---:B------:R-:W-:Y:S01]  /*1f60*/  HMMA.16816.F32 R12, R108.reuse, R78, R12 ;  /* 0x0000004e6c0c723c */ /* 0x040fe2000000180c */
[----:B------:R-:W2:Y:S07]  /*1f70*/  LDSM.16.M88.4 R76, [R124+0x5800] ;  /* 0x005800007c4c783b */ /* 0x000eae0000000200 */
[C---:B------:R-:W-:Y:S01]  /*1f80*/  HMMA.16816.F32 R60, R108.reuse, R102, R60 ;  /* 0x000000666c3c723c */ /* 0x040fe2000000183c */
[----:B------:R-:W2:Y:S07]  /*1f90*/  LDSM.16.M88.4 R100, [R124+0x4800] ;  /* 0x004800007c64783b */ /* 0x000eae0000000200 */
[C---:B---3--:R-:W-:Y:S08]  /*1fa0*/  HMMA.16816.F32 R24, R108.reuse, R80, R24 ;  /* 0x000000506c18723c */ /* 0x048ff00000001818 */
[C---:B------:R-:W-:Y:S01]  /*1fb0*/  HMMA.16816.F32 R20, R108.reuse, R82, R20 ;  /* 0x000000526c14723c */ /* 0x040fe20000001814 */
[----:B------:R-:W3:Y:S07]  /*1fc0*/  LDSM.16.M88.4 R80, [R124+0x5000] ;  /* 0x005000007c50783b */ /* 0x000eee0000000200 */
[C---:B------:R-:W-:Y:S08]  /*1fd0*/  HMMA.16816.F32 R72, R108.reuse, R104, R72 ;  /* 0x000000686c48723c */ /* 0x040ff00000001848 */
[C---:B------:R-:W-:Y:S01]  /*1fe0*/  HMMA.16816.F32 R68, R108.reuse, R106, R68 ;  /* 0x0000006a6c44723c */ /* 0x040fe20000001844 */
[----:B------:R-:W-:Y:S07]  /*1ff0*/  LDSM.16.M88.4 R104, [R124+0x6800] ;  /* 0x006800007c68783b */ /* 0x000fee0000000200 */
[C---:B----4-:R-:W-:Y:S08]  /*2000*/  HMMA.16816.F32 R48, R108.reuse, R92, R48 ;  /* 0x0000005c6c30723c */ /* 0x050ff00000001830 */
[C---:B------:R-:W-:Y:S01]  /*2010*/  HMMA.16816.F32 R44, R108.reuse, R94, R44 ;  /* 0x0000005e6c2c723c */ /* 0x040fe2000000182c */
[----:B------:R-:W-:Y:S07]  /*2020*/  LDSM.16.M88.4 R92, [R124+0x7800] ;  /* 0x007800007c5c783b */ /* 0x000fee0000000200 */
[C---:B------:R-:W-:Y:S08]  /*2030*/  HMMA.16816.F32 R40, R108.reuse, R88, R40 ;  /* 0x000000586c28723c */ /* 0x040ff00000001828 */
[C---:B------:R-:W-:Y:S01]  /*2040*/  HMMA.16816.F32 R36, R108.reuse, R90, R36 ;  /* 0x0000005a6c24723c */ /* 0x040fe20000001824 */
[----:B------:R-:W-:Y:S07]  /*2050*/  LDSM.16.M88.4 R88, [R127] ;  /* 0x000000007f58783b */ /* 0x000fee0000000200 */
[C---:B-----5:R-:W-:Y:S08]  /*2060*/  HMMA.16816.F32 R32, R108.reuse, R84, R32 ;  /* 0x000000546c20723c */ /* 0x060ff00000001820 */
[C---:B------:R-:W-:Y:S01]  /*2070*/  HMMA.16816.F32 R28, R108.reuse, R86, R28 ;  /* 0x000000566c1c723c */ /* 0x040fe2000000181c */
[----:B------:R-:W4:Y:S07]  /*2080*/  LDSM.16.M88.4 R84, [R123+0x4000] ;  /* 0x004000007b54783b */ /* 0x000f2e0000000200 */
        /* <DEDUP_REMOVED lines=12> */
[----:B------:R-:W5:Y:S07]  /*2150*/  LDSM.16.M88.4 R100, [R123+0x4800] ;  /* 0x004800007b64783b */ /* 0x000f6e0000000200 */
[C---:B---3--:R-:W-:Y:S08]  /*2160*/  HMMA.16816.F32 R56, R8.reuse, R80, R56 ;  /* 0x000000500838723c */ /* 0x048ff00000001838 */
[----:B------:R-:W-:Y:S01]  /*2170*/  HMMA.16816.F32 R52, R8, R82, R52 ;  /* 0x000000520834723c */ /* 0x000fe20000001834 */
[----:B------:R-:W3:Y:S07]  /*2180*/  LDSM.16.M88.4 R80, [R123+0x5000] ;  /* 0x005000007b50783b */ /* 0x000eee0000000200 */
[C---:B----4-:R-:W-:Y:S08]  /*2190*/  HMMA.16816.F32 R72, R88.reuse, R84, R72 ;  /* 0x000000545848723c */ /* 0x050ff00000001848 */
[----:B------:R-:W-:Y:S01]  /*21a0*/  HMMA.16816.F32 R68, R88, R86, R68 ;  /* 0x000000565844723c */ /* 0x000fe20000001844 */
[----:B------:R-:W4:Y:S07]  /*21b0*/  LDSM.16.M88.4 R84, [R123+0x6800] ;  /* 0x006800007b54783b */ /* 0x000f2e0000000200 */
[C---:B------:R-:W-:Y:S08]  /*21c0*/  HMMA.16816.F32 R16, R8.reuse, R92, R16 ;  /* 0x0000005c0810723c */ /* 0x040ff00000001810 */
[C---:B------:R-:W-:Y:S01]  /*21d0*/  HMMA.16816.F32 R12, R8.reuse, R94, R12 ;  /* 0x0000005e080c723c */ /* 0x040fe2000000180c */
[----:B------:R-:W4:Y:S07]  /*21e0*/  LDSM.16.M88.4 R92, [R123+0x7000] ;  /* 0x007000007b5c783b */ /* 0x000f2e0000000200 */
[C---:B-1----:R-:W-:Y:S08]  /*21f0*/  HMMA.16816.F32 R40, R8.reuse, R4, R40 ;  /* 0x000000040828723c */ /* 0x042ff00000001828 */
[C---:B------:R-:W-:Y:S01]  /*2200*/  HMMA.16816.F32 R36, R8.reuse, R6, R36 ;  /* 0x000000060824723c */ /* 0x040fe20000001824 */
[----:B------:R-:W-:Y:S07]  /*2210*/  LDSM.16.M88.4 R4, [R121+UR5+0x8000] ;  /* 0x008000057904783b */ /* 0x000fee0008000200 */
[C---:B------:R-:W-:Y:S08]  /*2220*/  HMMA.16816.F32 R32, R8.reuse, R104, R32 ;  /* 0x000000680820723c */ /* 0x040ff00000001820 */
[C---:B------:R-:W-:Y:S01]  /*2230*/  HMMA.16816.F32 R28, R8.reuse, R106, R28 ;  /* 0x0000006a081c723c */ /* 0x040fe2000000181c */
[----:B------:R-:W-:Y:S07]  /*2240*/  LDSM.16.M88.4 R104, [R124+0x8000] ;  /* 0x008000007c68783b */ /* 0x000fee0000000200 */
[C---:B------:R-:W-:Y:S08]  /*2250*/  HMMA.16816.F32 R24, R8.reuse, R96, R24 ;  /* 0x000000600818723c */ /* 0x040ff00000001818 */
[----:B------:R-:W-:Y:S01]  /*2260*/  HMMA.16816.F32 R20, R8, R98, R20 ;  /* 0x000000620814723c */ /* 0x000fe20000001814 */
[----:B------:R-:W1:Y:S07]  /*2270*/  LDSM.16.M88.4 R8, [R128+0x2000] ;  /* 0x002000008008783b */ /* 0x000e6e0000000200 */
[C---:B--2---:R-:W-:Y:S08]  /*2280*/  HMMA.16816.F32 R48, R88.reuse, R76, R48 ;  /* 0x0000004c5830723c */ /* 0x044ff00000001830 */
[C---:B------:R-:W-:Y:S01]  /*2290*/  HMMA.16816.F32 R44, R88.reuse, R78, R44 ;  /* 0x0000004e582c723c */ /* 0x040fe2000000182c */
[----:B------:R-:W2:Y:S07]  /*22a0*/  LDSM.16.M88.4 R76, [R123+0x7800] ;  /* 0x007800007b4c783b */ /* 0x000eae0000000200 */
[C---:B-----5:R-:W-:Y:S08]  /*22b0*/  HMMA.16816.F32 R64, R88.reuse, R100, R64 ;  /* 0x000000645840723c */ /* 0x060ff00000001840 */
[C---:B------:R-:W-:Y:S01]  /*22c0*/  HMMA.16816.F32 R60, R88.reuse, R102, R60 ;  /* 0x00000066583c723c */ /* 0x040fe2000000183c */
[----:B------:R-:W5:Y:S07]  /*22d0*/  LDSM.16.M88.4 R100, [R121+UR5+0x8800] ;  /* 0x008800057964783b */ /* 0x000f6e0008000200 */
[C---:B---3--:R-:W-:Y:S08]  /*22e0*/  HMMA.16816.F32 R56, R88.reuse, R80, R56 ;  /* 0x000000505838723c */ /* 0x048ff00000001838 */
[C---:B------:R-:W-:Y:S01]  /*22f0*/  HMMA.16816.F32 R52, R88.reuse, R82, R52 ;  /* 0x000000525834723c */ /* 0x040fe20000001834 */
[----:B------:R-:W-:Y:S07]  /*2300*/  LDSM.16.M88.4 R80, [R118+0x8000] ;  /* 0x008000007650783b */ /* 0x000fee0000000200 */
[C---:B------:R-:W-:Y:S01]  /*2310*/  HMMA.16816.F32 R96, R88.reuse, R108, R40 ;  /* 0x0000006c5860723c */ /* 0x040fe20000001828 */
[----:B------:R-:W3:Y:S07]  /*2320*/  LDSM.16.M88.4 R40, [R125+0x2000] ;  /* 0x002000007d28783b */ /* 0x000eee0000000200 */
[C---:B------:R-:W-:Y:S08]  /*2330*/  HMMA.16816.F32 R36, R88.reuse, R110, R36 ;  /* 0x0000006e5824723c */ /* 0x040ff00000001824 */
[C---:B----4-:R-:W-:Y:S08]  /*2340*/  HMMA.16816.F32 R32, R88.reuse, R84, R32 ;  /* 0x000000545820723c */ /* 0x050ff00000001820 */
[C---:B------:R-:W-:Y:S01]  /*2350*/  HMMA.16816.F32 R28, R88.reuse, R86, R28 ;  /* 0x00000056581c723c */ /* 0x040fe2000000181c */
[----:B------:R-:W4:Y:S07]  /*2360*/  LDSM.16.M88.4 R84, [R121+UR5+0x9000] ;  /* 0x009000057954783b */ /* 0x000f2e0008000200 */
[----:B------:R-:W-:Y:S01]  /*2370*/  HMMA.16816.F32 R108, R88, R92, R24 ;  /* 0x0000005c586c723c */ /* 0x000fe20000001818 */
[----:B------:R-:W4:Y:S07]  /*2380*/  LDSM.16.M88.4 R24, [R126+0x2000] ;  /* 0x002000007e18783b */ /* 0x000f2e0000000200 */
[C---:B-1----:R-:W-:Y:S08]  /*2390*/  HMMA.16816.F32 R72, R8.reuse, R4, R72 ;  /* 0x000000040848723c */ /* 0x042ff00000001848 */
[----:B------:R-:W-:Y:S01]  /*23a0*/  HMMA.16816.F32 R68, R8, R6, R68 ;  /* 0x000000060844723c */ /* 0x000fe20000001844 */
[----:B------:R-:W1:Y:S07]  /*23b0*/  LDSM.16.M88.4 R4, [R121+UR5+0x9800] ;  /* 0x009800057904783b */ /* 0x000e6e0008000200 */
[C---:B------:R-:W-:Y:S01]  /*23c0*/  HMMA.16816.F32 R20, R88.reuse, R94, R20 ;  /* 0x0000005e5814723c */ /* 0x040fe20000001814 */
[----:B------:R-:W-:Y:S07]  /*23d0*/  LDSM.16.M88.4 R92, [R121+UR5+0xa000] ;  /* 0x00a00005795c783b */ /* 0x000fee0008000200 */
[C---:B--2---:R-:W-:Y:S08]  /*23e0*/  HMMA.16816.F32 R16, R88.reuse, R76, R16 ;  /* 0x0000004c5810723c */ /* 0x044ff00000001810 */
[----:B------:R-:W-:Y:S01]  /*23f0*/  HMMA.16816.F32 R12, R88, R78, R12 ;  /* 0x0000004e580c723c */ /* 0x000fe2000000180c */
[----:B------:R-:W-:Y:S07]  /*2400*/  LDSM.16.M88.4 R76, [R123+0x8000] ;  /* 0x008000007b4c783b */ /* 0x000fee0000000200 */
[----:B-----5:R-:W-:Y:S01]  /*2410*/  HMMA.16816.F32 R88, R8, R100, R64 ;  /* 0x000000640858723c */ /* 0x020fe20000001840 */
[----:B------:R-:W2:Y:S07]  /*2420*/  LDSM.16.M88.4 R64, [R127+0x2000] ;  /* 0x002000007f40783b */ /* 0x000eae0000000200 */
[C---:B---3--:R-:W-:Y:S08]  /*2430*/  HMMA.16816.F32 R72, R40.reuse, R80, R72 ;  /* 0x000000502848723c */ /* 0x048ff00000001848 */
[----:B------:R-:W-:Y:S08]  /*2440*/  HMMA.16816.F32 R68, R40, R82, R68 ;  /* 0x000000522844723c */ /* 0x000ff00000001844 */
[C---:B----4-:R-:W-:Y:S08]  /*2450*/  HMMA.16816.F32 R56, R8.reuse, R84, R56 ;  /* 0x000000540838723c */ /* 0x050ff00000001838 */
[----:B------:R-:W-:Y:S01]  /*2460*/  HMMA.16816.F32 R52, R8, R86, R52 ;  /* 0x000000560834723c */ /* 0x000fe20000001834 */
[----:B------:R-:W3:Y:S07]  /*2470*/  LDSM.16.M88.4 R84, [R118+0x8800] ;  /* 0x008800007654783b */ /* 0x000eee0000000200 */
[C---:B------:R-:W-:Y:S08]  /*2480*/  HMMA.16816.F32 R72, R24.reuse, R104, R72 ;  /* 0x000000681848723c */ /* 0x040ff00000001848 */
[----:B------:R-:W-:Y:S08]  /*2490*/  HMMA.16816.F32 R68, R24, R106, R68 ;  /* 0x0000006a1844723c */ /* 0x000ff00000001844 */
[C---:B-1----:R-:W-:Y:S01]  /*24a0*/  HMMA.16816.F32 R80, R8.reuse, R4, R48 ;  /* 0x000000040850723c */ /* 0x042fe20000001830 */
[----:B------:R-:W1:Y:S07]  /*24b0*/  LDSM.16.M88.4 R48, [R124+0x8800] ;  /* 0x008800007c30783b */ /* 0x000e6e0000000200 */
[----:B------:R-:W-:Y:S01]  /*24c0*/  HMMA.16816.F32 R60, R8, R102, R60 ;  /* 0x00000066083c723c */ /* 0x000fe2000000183c */
[----:B------:R-:W-:Y:S07]  /*24d0*/  LDSM.16.M88.4 R100, [R121+UR5+0xa800] ;  /* 0x00a800057964783b */ /* 0x000fee0008000200 */
[C---:B--2---:R-:W-:Y:S08]  /*24e0*/  HMMA.16816.F32 R72, R64.reuse, R76, R72 ;  /* 0x0000004c4048723c */ /* 0x044ff00000001848 */
[----:B------:R-:W-:Y:S01]  /*24f0*/  HMMA.16816.F32 R68, R64, R78, R68 ;  /* 0x0000004e4044723c */ /* 0x000fe20000001844 */
[----:B------:R-:W2:Y:S07]  /*2500*/  LDSM.16.M88.4 R76, [R118+0x9000] ;  /* 0x00900000764c783b */ /* 0x000eae0000000200 */
[----:B------:R-:W-:Y:S01]  /*2510*/  HMMA.16816.F32 R44, R8, R6, R44 ;  /* 0x00000006082c723c */ /* 0x000fe2000000182c */
[----:B------:R-:W4:Y:S02]  /*2520*/  LDSM.16.M88.4 R4, [R123+0x8800] ;  /* 0x008800007b04783b */ /* 0x000f240000000200 */
[----:B------:R-:W-:-:S05]  /*2530*/  FMUL.FTZ R72, R72, UR4 ;  /* 0x0000000448487c20 */ /* 0x000fca0008410000 */
[----:B------:R-:W-:Y:S01]  /*2540*/  HMMA.16816.F32 R96, R8, R92, R96 ;  /* 0x0000005c0860723c */ /* 0x000fe20000001860 */
[----:B------:R-:W-:Y:S02]  /*2550*/  MUFU.TANH R72, R72 ;  /* 0x0000004800487308 */ /* 0x000fe40000002400 */
[----:B------:R-:W-:Y:S01]  /*2560*/  FMUL.FTZ R68, R68, UR4 ;  /* 0x0000000444447c20 */ /* 0x000fe20008410000 */
[----:B------:R-:W-:Y:S01]  /*2570*/  FMUL.FTZ R69, R69, UR4 ;  /* 0x0000000445457c20 */ /* 0x000fe20008410000 */
[----:B------:R-:W-:-:S03]  /*2580*/  FMUL.FTZ R70, R70, UR4 ;  /* 0x0000000446467c20 */ /* 0x000fc60008410000 */
[C---:B---3--:R-:W-:Y:S01]  /*2590*/  HMMA.16816.F32 R88, R40.reuse, R84, R88 ;  /* 0x000000542858723c */ /* 0x048fe20000001858 */
[----:B------:R-:W-:Y:S01]  /*25a0*/  FMUL.FTZ R84, R73, UR4 ;  /* 0x0000000449547c20 */ /* 0x000fe20008410000 */
[----:B------:R-:W-:Y:S01]  /*25b0*/  FMUL.FTZ R73, R74, UR4 ;  /* 0x000000044a497c20 */ /* 0x000fe20008410000 */
[----:B------:R-:W-:Y:S01]  /*25c0*/  FMUL.FTZ R74, R75, UR4 ;  /* 0x000000044b4a7c20 */ /* 0x000fe20008410000 */
[----:B------:R-:W-:Y:S04]  /*25d0*/  MUFU.TANH R85, R69 ;  /* 0x0000004500557308 */ /* 0x000fe80000002400 */
[----:B------:R-:W-:Y:S04]  /*25e0*/  HMMA.16816.F32 R60, R40, R86, R60 ;  /* 0x00000056283c723c */ /* 0x000fe8000000183c */
[----:B------:R-:W-:Y:S04]  /*25f0*/  MUFU.TANH R75, R68 ;  /* 0x00000044004b7308 */ /* 0x000fe80000002400 */
[----:B------:R-:W-:Y:S01]  /*2600*/  HMMA.16816.F32 R92, R8, R94, R36 ;  /* 0x0000005e085c723c */ /* 0x000fe20000001824 */
[----:B------:R-:W3:Y:S03]  /*2610*/  LDSM.16.M88.4 R36, [R124+0x9000] ;  /* 0x009000007c24783b */ /* 0x000ee60000000200 */
[----:B------:R5:W-:Y:S04]  /*2620*/  MUFU.TANH R86, R70 ;  /* 0x0000004600567308 */ /* 0x000be80000002400 */
[C---:B-1----:R-:W-:Y:S04]  /*2630*/  HMMA.16816.F32 R88, R24.reuse, R48, R88 ;  /* 0x000000301858723c */ /* 0x042fe80000001858 */
[----:B------:R-:W1:Y:S04]  /*2640*/  MUFU.TANH R84, R84 ;  /* 0x0000005400547308 */ /* 0x000e680000002400 */
[----:B------:R-:W-:Y:S01]  /*2650*/  HMMA.16816.F32 R60, R24, R50, R60 ;  /* 0x00000032183c723c */ /* 0x000fe2000000183c */
[----:B------:R-:W1:Y:S03]  /*2660*/  LDSM.16.M88.4 R48, [R123+0x9000] ;  /* 0x009000007b30783b */ /* 0x000e660000000200 */
[----:B------:R-:W1:Y:S04]  /*2670*/  MUFU.TANH R74, R74 ;  /* 0x0000004a004a7308 */ /* 0x000e680000002400 */
[----:B--2---:R-:W-:Y:S01]  /*2680*/  HMMA.16816.F32 R56, R40, R76, R56 ;  /* 0x0000004c2838723c */ /* 0x004fe20000001838 */
[----:B------:R-:W-:-:S02]  /*2690*/  FMUL.FTZ R76, R71, UR4 ;  /* 0x00000004474c7c20 */ /* 0x000fc40008410000 */
[----:B-----5:R-:W-:Y:S01]  /*26a0*/  LDSM.16.M88.4 R68, [R121+UR5+0xb000] ;  /* 0x00b000057944783b */ /* 0x020fe20008000200 */
[----:B------:R-:W-:Y:S04]  /*26b0*/  MUFU.TANH R73, R73 ;  /* 0x0000004900497308 */ /* 0x000fe80000002400 */
[----:B------:R-:W-:Y:S04]  /*26c0*/  HMMA.16816.F32 R52, R40, R78, R52 ;  /* 0x0000004e2834723c */ /* 0x000fe80000001834 */
[----:B------:R-:W2:Y:S04]  /*26d0*/  MUFU.TANH R76, R76 ;  /* 0x0000004c004c7308 */ /* 0x000ea80000002400 */
[C---:B----4-:R-:W-:Y:S08]  /*26e0*/  HMMA.16816.F32 R88, R64.reuse, R4, R88 ;  /* 0x000000044058723c */ /* 0x050ff00000001858 */
[----:B------:R-:W-:Y:S01]  /*26f0*/  HMMA.16816.F32 R60, R64, R6, R60 ;  /* 0x00000006403c723c */ /* 0x000fe2000000183c */
[----:B------:R-:W4:Y:S07]  /*2700*/  LDSM.16.M88.4 R4, [R118+0x9800] ;  /* 0x009800007604783b */ /* 0x000f2e0000000200 */
[----:B---3--:R-:W-:Y:S03]  /*2710*/  HMMA.16816.F32 R56, R24, R36, R56 ;  /* 0x000000241838723c */ /* 0x008fe60000001838 */
[----:B------:R-:W-:Y:S01]  /*2720*/  FMUL.FTZ R77, R88, UR4 ;  /* 0x00000004584d7c20 */ /* 0x000fe20008410000 */
[----:B------:R-:W-:Y:S01]  /*2730*/  FMUL.FTZ R87, R89, UR4 ;  /* 0x0000000459577c20 */ /* 0x000fe20008410000 */
[----:B------:R-:W-:Y:S01]  /*2740*/  FMUL.FTZ R88, R90, UR4 ;  /* 0x000000045a587c20 */ /* 0x000fe20008410000 */
[----:B------:R-:W-:-:S02]  /*2750*/  FMUL.FTZ R78, R91, UR4 ;  /* 0x000000045b4e7c20 */ /* 0x000fc40008410000 */
[----:B------:R-:W-:Y:S01]  /*2760*/  HMMA.16816.F32 R52, R24, R38, R52 ;  /* 0x000000261834723c */ /* 0x000fe20000001834 */
[----:B------:R-:W-:Y:S01]  /*2770*/  LDSM.16.M88.4 R36, [R123+0x9800] ;  /* 0x009800007b24783b */ /* 0x000fe20000000200 */
[----:B------:R-:W3:Y:S01]  /*2780*/  MUFU.TANH R77, R77 ;  /* 0x0000004d004d7308 */ /* 0x000ee20000002400 */
[----:B------:R-:W-:Y:S01]  /*2790*/  FMUL.FTZ R60, R60, UR4 ;  /* 0x000000043c3c7c20 */ /* 0x000fe20008410000 */
[----:B------:R-:W-:Y:S01]  /*27a0*/  FMUL.FTZ R61, R61, UR4 ;  /* 0x000000043d3d7c20 */ /* 0x000fe20008410000 */
[----:B------:R-:W-:Y:S01]  /*27b0*/  FMUL.FTZ R62, R62, UR4 ;  /* 0x000000043e3e7c20 */ /* 0x000fe20008410000 */
[----:B------:R-:W-:Y:S02]  /*27c0*/  FMUL.FTZ R91, R63, UR4 ;  /* 0x000000043f5b7c20 */ /* 0x000fe40008410000 */
[C---:B------:R-:W-:Y:S02]  /*27d0*/  HMMA.16816.F32 R32, R8.reuse, R100, R32 ;  /* 0x000000640820723c */ /* 0x040fe40000001820 */
[----:B------:R-:W-:Y:S06]  /*27e0*/  MUFU.TANH R79, R60 ;  /* 0x0000003c004f7308 */ /* 0x000fec0000002400 */
[----:B------:R-:W-:Y:S01]  /*27f0*/  HMMA.16816.F32 R100, R8, R102, R28 ;  /* 0x000000660864723c */ /* 0x000fe2000000181c */
[----:B------:R-:W5:Y:S01]  /*2800*/  LDSM.16.M88.4 R28, [R124+0x9800] ;  /* 0x009800007c1c783b */ /* 0x000f620000000200 */
[----:B------:R-:W-:Y:S06]  /*2810*/  MUFU.TANH R89, R61 ;  /* 0x0000003d00597308 */ /* 0x000fec0000002400 */
[C---:B-1----:R-:W-:Y:S02]  /*2820*/  HMMA.16816.F32 R56, R64.reuse, R48, R56 ;  /* 0x000000304038723c */ /* 0x042fe40000001838 */
[----:B------:R1:W-:Y:S06]  /*2830*/  MUFU.TANH R90, R62 ;  /* 0x0000003e005a7308 */ /* 0x0003ec0000002400 */
[----:B------:R-:W-:Y:S01]  /*2840*/  HMMA.16816.F32 R52, R64, R50, R52 ;  /* 0x000000324034723c */ /* 0x000fe20000001834 */
[----:B------:R-:W2:Y:S01]  /*2850*/  LDSM.16.M88.4 R48, [R118+0xa000] ;  /* 0x00a000007630783b */ /* 0x000ea20000000200 */
[----:B------:R-:W3:Y:S06]  /*2860*/  MUFU.TANH R88, R88 ;  /* 0x0000005800587308 */ /* 0x000eec0000002400 */
[C---:B----4-:R-:W-:Y:S02]  /*2870*/  HMMA.16816.F32 R80, R40.reuse, R4, R80 ;  /* 0x000000042850723c */ /* 0x050fe40000001850 */
[----:B------:R-:W4:Y:S01]  /*2880*/  MUFU.TANH R87, R87 ;  /* 0x0000005700577308 */ /* 0x000f220000002400 */
[----:B-1----:R-:W1:Y:S01]  /*2890*/  LDSM.16.M88.4 R60, [R121+UR5+0xb800] ;  /* 0x00b80005793c783b */ /* 0x002e620008000200 */
[----:B------:R-:W-:Y:S01]  /*28a0*/  FMUL.FTZ R57, R57, UR4 ;  /* 0x0000000439397c20 */ /* 0x000fe20008410000 */
[----:B------:R-:W-:Y:S01]  /*28b0*/  FMUL.FTZ R58, R58, UR4 ;  /* 0x000000043a3a7c20 */ /* 0x000fe20008410000 */
[----:B------:R-:W-:Y:S01]  /*28c0*/  FMUL.FTZ R177, R59, UR4 ;  /* 0x000000043bb17c20 */ /* 0x000fe20008410000 */
[----:B------:R-:W-:Y:S01]  /*28d0*/  FMUL.FTZ R56, R56, UR4 ;  /* 0x0000000438387c20 */ /* 0x000fe20008410000 */
[----:B------:R-:W-:Y:S01]  /*28e0*/  HMMA.16816.F32 R44, R40, R6, R44 ;  /* 0x00000006282c723c */ /* 0x000fe2000000182c */
[----:B------:R-:W3:Y:S01]  /*28f0*/  LDSM.16.M88.4 R4, [R124+0xa000] ;  /* 0x00a000007c04783b */ /* 0x000ee20000000200 */
[----:B------:R-:W4:Y:S01]  /*2900*/  MUFU.TANH R78, R78 ;  /* 0x0000004e004e7308 */ /* 0x000f220000002400 */
[----:B------:R-:W-:Y:S01]  /*2910*/  FMUL.FTZ R55, R55, UR4 ;  /* 0x0000000437377c20 */ /* 0x000fe20008410000 */
[----:B------:R-:W-:Y:S01]  /*2920*/  FMUL.FTZ R59, R52, UR4 ;  /* 0x00000004343b7c20 */ /* 0x000fe20008410000 */
[----:B------:R-:W-:Y:S01]  /*2930*/  FMUL.FTZ R52, R53, UR4 ;  /* 0x0000000435347c20 */ /* 0x000fe20008410000 */
[----:B------:R-:W-:-:S02]  /*2940*/  FMUL.FTZ R54, R54, UR4 ;  /* 0x0000000436367c20 */ /* 0x000fc40008410000 */
[----:B------:R-:W-:Y:S02]  /*2950*/  HMMA.16816.F32 R108, R8, R68, R108 ;  /* 0x00000044086c723c */ /* 0x000fe4000000186c */
[----:B------:R-:W-:Y:S06]  /*2960*/  MUFU.TANH R173, R55 ;  /* 0x0000003700ad7308 */ /* 0x000fec0000002400 */
[C---:B-----5:R-:W-:Y:S02]  /*2970*/  HMMA.16816.F32 R80, R24.reuse, R28, R80 ;  /* 0x0000001c1850723c */ /* 0x060fe40000001850 */
[----:B------:R-:W5:Y:S06]  /*2980*/  MUFU.TANH R91, R91 ;  /* 0x0000005b005b7308 */ /* 0x000f6c0000002400 */
[----:B------:R-:W-:Y:S01]  /*2990*/  HMMA.16816.F32 R44, R24, R30, R44 ;  /* 0x0000001e182c723c */ /* 0x000fe2000000182c */
[----:B------:R-:W-:Y:S01]  /*29a0*/  LDSM.16.M88.4 R28, [R123+0xa000] ;  /* 0x00a000007b1c783b */ /* 0x000fe20000000200 */
[----:B------:R-:W-:Y:S06]  /*29b0*/  MUFU.TANH R57, R57 ;  /* 0x0000003900397308 */ /* 0x000fec0000002400 */
[----:B--2---:R-:W-:Y:S02]  /*29c0*/  HMMA.16816.F32 R96, R40, R48, R96 ;  /* 0x000000302860723c */ /* 0x004fe40000001860 */
[----:B------:R-:W2:Y:S06]  /*29d0*/  MUFU.TANH R58, R58 ;  /* 0x0000003a003a7308 */ /* 0x000eac0000002400 */
[C---:B------:R-:W-:Y:S02]  /*29e0*/  HMMA.16816.F32 R20, R8.reuse, R70, R20 ;  /* 0x000000460814723c */ /* 0x040fe40000001814 */
[----:B------:R-:W2:Y:S06]  /*29f0*/  MUFU.TANH R56, R56 ;  /* 0x0000003800387308 */ /* 0x000eac0000002400 */
[C---:B-1----:R-:W-:Y:S02]  /*2a00*/  HMMA.16816.F32 R16, R8.reuse, R60, R16 ;  /* 0x0000003c0810723c */ /* 0x042fe40000001810 */
[----:B------:R-:W1:Y:S06]  /*2a10*/  MUFU.TANH R177, R177 ;  /* 0x000000b100b17308 */ /* 0x000e6c0000002400 */
[----:B------:R-:W-:Y:S01]  /*2a20*/  HMMA.16816.F32 R12, R8, R62, R12 ;  /* 0x0000003e080c723c */ /* 0x000fe2000000180c */
[----:B------:R-:W4:Y:S01]  /*2a30*/  LDSM.16.M88.4 R8, [R118+0xb000] ;  /* 0x00b000007608783b */ /* 0x000f220000000200 */
[----:B------:R-:W1:Y:S06]  /*2a40*/  MUFU.TANH R59, R59 ;  /* 0x0000003b003b7308 */ /* 0x000e6c0000002400 */
[C---:B------:R-:W-:Y:S02]  /*2a50*/  HMMA.16816.F32 R80, R64.reuse, R36, R80 ;  /* 0x000000244050723c */ /* 0x040fe40000001850 */
[----:B------:R5:W1:Y:S06]  /*2a60*/  MUFU.TANH R175, R54 ;  /* 0x0000003600af7308 */ /* 0x000a6c0000002400 */
[----:B------:R-:W-:Y:S01]  /*2a70*/  HMMA.16816.F32 R44, R64, R38, R44 ;  /* 0x00000026402c723c */ /* 0x000fe2000000182c */
[----:B------:R-:W2:Y:S01]  /*2a80*/  LDSM.16.M88.4 R36, [R118+0xa800] ;  /* 0x00a800007624783b */ /* 0x000ea20000000200 */
[----:B------:R-:W1:Y:S06]  /*2a90*/  MUFU.TANH R52, R52 ;  /* 0x0000003400347308 */ /* 0x000e6c0000002400 */
[----:B---3--:R-:W-:Y:S03]  /*2aa0*/  HMMA.16816.F32 R96, R24, R4, R96 ;  /* 0x000000041860723c */ /* 0x008fe60000001860 */
[----:B------:R-:W-:Y:S01]  /*2ab0*/  FMUL.FTZ R80, R80, UR4 ;  /* 0x0000000450507c20 */ /* 0x000fe20008410000 */
[----:B------:R-:W-:Y:S01]  /*2ac0*/  FMUL.FTZ R53, R81, UR4 ;  /* 0x0000000451357c20 */ /* 0x000fe20008410000 */
[----:B-----5:R-:W-:Y:S01]  /*2ad0*/  FMUL.FTZ R54, R82, UR4 ;  /* 0x0000000452367c20 */ /* 0x020fe20008410000 */
[----:B------:R-:W-:Y:S01]  /*2ae0*/  FMUL.FTZ R83, R83, UR4 ;  /* 0x0000000453537c20 */ /* 0x000fe20008410000 */
[----:B------:R-:W3:Y:S01]  /*2af0*/  MUFU.TANH R168, R80 ;  /* 0x0000005000a87308 */ /* 0x000ee20000002400 */
[C---:B------:R-:W-:Y:S01]  /*2b00*/  HMMA.16816.F32 R92, R40.reuse, R50, R92 ;  /* 0x00000032285c723c */ /* 0x040fe2000000185c */
[----:B------:R-:W5:Y:S02]  /*2b10*/  LDSM.16.M88.4 R48, [R124+0xa800] ;  /* 0x00a800007c30783b */ /* 0x000f640000000200 */
[----:B------:R-:W-:Y:S01]  /*2b20*/  FMUL.FTZ R47, R47, UR4 ;  /* 0x000000042f2f7c20 */ /* 0x000fe20008410000 */
[----:B------:R-:W-:Y:S01]  /*2b30*/  FMUL.FTZ R45, R45, UR4 ;  /* 0x000000042d2d7c20 */ /* 0x000fe20008410000 */
[----:B------:R-:W-:Y:S01]  /*2b40*/  FMUL.FTZ R46, R46, UR4 ;  /* 0x000000042e2e7c20 */ /* 0x000fe20008410000 */
[----:B------:R-:W-:Y:S01]  /*2b50*/  FMUL.FTZ R44, R44, UR4 ;  /* 0x000000042c2c7c20 */ /* 0x000fe20008410000 */
[----:B------:R1:W-:Y:S01]  /*2b60*/  MUFU.TANH R151, R47 ;  /* 0x0000002f00977308 */ /* 0x0003e20000002400 */
[----:B----4-:R-:W-:Y:S01]  /*2b70*/  HMMA.16816.F32 R108, R40, R8, R108 ;  /* 0x00000008286c723c */ /* 0x010fe2000000186c */
[----:B------:R-:W-:-:S06]  /*2b80*/  LOP3.LUT R8, R212, 0x1f0, RZ, 0xc0, !PT ;  /* 0x000001f0d4087812 */ /* 0x000fcc00078ec0ff */
[----:B------:R4:W-:Y:S01]  /*2b90*/  MUFU.TANH R55, R45 ;  /* 0x0000002d00377308 */ /* 0x0009e20000002400 */
[----:B------:R-:W-:Y:S01]  /*2ba0*/  HMMA.16816.F32 R96, R64, R28, R96 ;  /* 0x0000001c4060723c */ /* 0x000fe20000001860 */
[----:B------:R-:W-:-:S04]  /*2bb0*/  SHF.R.U32.HI R28, RZ, 0x2, R209 ;  /* 0x00000002ff1c7819 */ /* 0x000fc800000116d1 */
[----:B------:R-:W-:Y:S02]  /*2bc0*/  LOP3.LUT R9, R28, 0x7, RZ, 0xc0, !PT ;  /* 0x000000071c097812 */ /* 0x000fe400078ec0ff */
[----:B------:R3:W-:Y:S01]  /*2bd0*/  MUFU.TANH R171, R46 ;  /* 0x0000002e00ab7308 */ /* 0x0007e20000002400 */
[----:B-1----:R-:W-:Y:S01]  /*2be0*/  IMAD.SHL.U32 R47, R209, 0x2, RZ ;  /* 0x00000002d12f7824 */ /* 0x002fe200078e00ff */
[----:B------:R-:W-:Y:S01]  /*2bf0*/  HMMA.16816.F32 R92, R24, R6, R92 ;  /* 0x00000006185c723c */ /* 0x000fe2000000185c */
[----:B------:R-:W-:Y:S01]  /*2c00*/  IADD3 R9, PT, PT, R9, R8, R122 ;  /* 0x0000000809097210 */ /* 0x000fe20007ffe07a */
[----:B------:R-:W1:Y:S02]  /*2c10*/  LDSM.16.M88.4 R4, [R123+0xa800] ;  /* 0x00a800007b04783b */ /* 0x000e640000000200 */
[----:B------:R-:W-:Y:S02]  /*2c20*/  LOP3.LUT R47, R218, 0x6, R47, 0xf8, !PT ;  /* 0x00000006da2f7812 */ /* 0x000fe400078ef82f */
[----:B------:R-:W-:Y:S01]  /*2c30*/  IADD3 R9, PT, PT, R120, -UR22, R9 ;  /* 0x8000001678097c10 */ /* 0x000fe2000fffe009 */
[----:B------:R-:W-:Y:S01]  /*2c40*/  MUFU.TANH R53, R53 ;  /* 0x0000003500357308 */ /* 0x000fe20000002400 */
[----:B--2---:R-:W-:Y:S01]  /*2c50*/  HMMA.16816.F32 R32, R40, R36, R32 ;  /* 0x000000242820723c */ /* 0x004fe20000001820 */
[----:B------:R-:W-:-:S02]  /*2c60*/  LOP3.LUT R37, R47, 0x8, RZ, 0xfc, !PT ;  /* 0x000000082f257812 */ /* 0x000fc400078efcff */
[----:B------:R-:W-:Y:S01]  /*2c70*/  IMAD.IADD R9, R9, 0x1, R116 ;  /* 0x0000000109097824 */ /* 0x000fe200078e0274 */
[C---:B----4-:R-:W-:Y:S01]  /*2c80*/  LOP3.LUT R45, R47.reuse, 0x10, RZ, 0xfc, !PT ;  /* 0x000000102f2d7812 */ /* 0x050fe200078efcff */
[----:B------:R-:W-:Y:S01]  /*2c90*/  FMUL.FTZ R96, R96, UR4 ;  /* 0x0000000460607c20 */ /* 0x000fe20008410000 */
[----:B------:R-:W-:Y:S01]  /*2ca0*/  FMUL.FTZ R98, R98, UR4 ;  /* 0x0000000462627c20 */ /* 0x000fe20008410000 */
[----:B------:R-:W2:Y:S01]  /*2cb0*/  MUFU.TANH R54, R54 ;  /* 0x0000003600367308 */ /* 0x000ea20000002400 */
[----:B------:R-:W-:Y:S01]  /*2cc0*/  HMMA.16816.F32 R20, R40, R10, R20 ;  /* 0x0000000a2814723c */ /* 0x000fe20000001814 */
[----:B------:R-:W-:Y:S01]  /*2cd0*/  LOP3.LUT R11, R47, 0x1, RZ, 0xfc, !PT ;  /* 0x000000012f0b7812 */ /* 0x000fe200078efcff */
[----:B------:R-:W-:Y:S01]  /*2ce0*/  FMUL.FTZ R99, R99, UR4 ;  /* 0x0000000463637c20 */ /* 0x000fe20008410000 */
[--C-:B------:R-:W-:Y:S01]  /*2cf0*/  VIADDMNMX R62, R9, 0x1, R120.reuse, PT ;  /* 0x00000001093e7846 */ /* 0x100fe20003800178 */
[----:B------:R-:W-:Y:S01]  /*2d00*/  FMUL.FTZ R97, R97, UR4 ;  /* 0x0000000461617c20 */ /* 0x000fe20008410000 */
[----:B------:R-:W-:-:S02]  /*2d10*/  VIADDMNMX R60, R9, 0x9, R120, PT ;  /* 0x00000009093c7846 */ /* 0x000fc40003800178 */
[C---:B------:R-:W-:Y:S01]  /*2d20*/  ISETP.GE.AND P6, PT, R11.reuse, R62, PT ;  /* 0x0000003e0b00720c */ /* 0x040fe20003fc6270 */
[----:B------:R-:W-:Y:S01]  /*2d30*/  HMMA.16816.F32 R92, R64, R30, R92 ;  /* 0x0000001e405c723c */ /* 0x000fe2000000185c */
[----:B------:R-:W-:Y:S01]  /*2d40*/  ISETP.GE.AND P5, PT, R11, R60, PT ;  /* 0x0000003c0b00720c */ /* 0x000fe20003fa6270 */
[----:B------:R-:W4:Y:S01]  /*2d50*/  LDSM.16.M88.4 R28, [R124+0xb000] ;  /* 0x00b000007c1c783b */ /* 0x000f220000000200 */
[C---:B------:R-:W-:Y:S01]  /*2d60*/  ISETP.GE.AND P3, PT, R37.reuse, R62, PT ;  /* 0x0000003e2500720c */ /* 0x040fe20003f66270 */
[----:B------:R-:W2:Y:S01]  /*2d70*/  MUFU.TANH R153, R83 ;  /* 0x0000005300997308 */ /* 0x000ea20000002400 */
[----:B------:R-:W-:Y:S01]  /*2d80*/  ISETP.GE.AND P1, PT, R37, R60, PT ;  /* 0x0000003c2500720c */ /* 0x000fe20003f26270 */
[----:B------:R-:W3:Y:S01]  /*2d90*/  LDSM.16.M88.4 R8, [R118+0xb800] ;  /* 0x00b800007608783b */ /* 0x000ee20000000200 */
[----:B------:R-:W-:Y:S01]  /*2da0*/  FSEL R84, R84, -INF , !P6 ;  /* 0xff80000054547808 */ /* 0x000fe20007000000 */
[----:B-----5:R-:W-:Y:S01]  /*2db0*/  HMMA.16816.F32 R32, R24, R48, R32 ;  /* 0x000000301820723c */ /* 0x020fe20000001820 */
[----:B------:R-:W-:Y:S01]  /*2dc0*/  FSEL R49, R86, -INF , !P1 ;  /* 0xff80000056317808 */ /* 0x000fe20004800000 */
[----:B------:R-:W5:Y:S02]  /*2dd0*/  LDSM.16.M88.4 R124, [R124+0xb800] ;  /* 0x00b800007c7c783b */ /* 0x000f640000000200 */
[----:B------:R-:W2:Y:S04]  /*2de0*/  MUFU.TANH R166, R44 ;  /* 0x0000002c00a67308 */ /* 0x000ea80000002400 */
[----:B------:R-:W-:Y:S01]  /*2df0*/  HMMA.16816.F32 R100, R40, R38, R100 ;  /* 0x000000262864723c */ /* 0x000fe20000001864 */
[----:B------:R-:W2:Y:S02]  /*2e00*/  LDSM.16.M88.4 R36, [R123+0xb000] ;  /* 0x00b000007b24783b */ /* 0x000ea40000000200 */
[----:B------:R-:W-:Y:S01]  /*2e10*/  FMUL.FTZ R92, R92, UR4 ;  /* 0x000000045c5c7c20 */ /* 0x000fe20008410000 */
[----:B------:R-:W2:Y:S01]  /*2e20*/  MUFU.TANH R144, R96 ;  /* 0x0000006000907308 */ /* 0x000ea20000002400 */
[----:B------:R-:W2:Y:S01]  /*2e30*/  LDSM.16.M88.4 R120, [R123+0xb800] ;  /* 0x00b800007b78783b */ /* 0x000ea20000000200 */
[----:B------:R-:W-:Y:S01]  /*2e40*/  FMUL.FTZ R93, R93, UR4 ;  /* 0x000000045d5d7c20 */ /* 0x000fe20008410000 */
[----:B------:R-:W-:Y:S01]  /*2e50*/  FMUL.FTZ R94, R94, UR4 ;  /* 0x000000045e5e7c20 */ /* 0x000fe20008410000 */
[----:B------:R-:W-:Y:S01]  /*2e60*/  FMUL.FTZ R95, R95, UR4 ;  /* 0x000000045f5f7c20 */ /* 0x000fe20008410000 */
[----:B------:R-:W-:-:S04]  /*2e70*/  DEPBAR.LE SB0, 0x0 ;  /* 0x000080000000791a */ /* 0x000fc80000000000 */
[----:B-1----:R-:W-:Y:S01]  /*2e80*/  HMMA.16816.F32 R32, R64, R4, R32 ;  /* 0x000000044020723c */ /* 0x002fe20000001820 */
[----:B------:R-:W-:Y:S01]  /*2e90*/  LOP3.LUT R5, R47, 0x9, RZ, 0xfc, !PT ;  /* 0x000000092f057812 */ /* 0x000fe200078efcff */
[----:B------:R-:W1:Y:S01]  /*2ea0*/  MUFU.TANH R169, R98 ;  /* 0x0000006200a97308 */ /* 0x000e620000002400 */
[----:B------:R-:W-:Y:S02]  /*2eb0*/  FSEL R4, R75, -INF , !P3 ;  /* 0xff8000004b047808 */ /* 0x000fe40005800000 */
[C---:B------:R-:W-:Y:S02]  /*2ec0*/  ISETP.GE.AND P4, PT, R5.reuse, R62, PT ;  /* 0x0000003e0500720c */ /* 0x040fe40003f86270 */
[----:B------:R-:W-:Y:S01]  /*2ed0*/  ISETP.GE.AND P6, PT, R5, R60, PT ;  /* 0x0000003c0500720c */ /* 0x000fe20003fc6270 */
[----:B------:R-:W-:Y:S01]  /*2ee0*/  HMMA.16816.F32 R100, R24, R50, R100 ;  /* 0x000000321864723c */ /* 0x000fe20000001864 */
[----:B------:R-:W-:Y:S01]  /*2ef0*/  FSEL R5, R74, -INF , !P5 ;  /* 0xff8000004a057808 */ /* 0x000fe20006800000 */
[----:B------:R-:W1:Y:S01]  /*2f00*/  MUFU.TANH R161, R99 ;  /* 0x0000006300a17308 */ /* 0x000e620000002400 */
[----:B------:R-:W-:-:S02]  /*2f10*/  ISETP.GE.AND P5, PT, R45, R62, PT ;  /* 0x0000003e2d00720c */ /* 0x000fc40003fa6270 */
[----:B------:R-:W-:Y:S02]  /*2f20*/  ISETP.GE.AND P3, PT, R45, R60, PT ;  /* 0x0000003c2d00720c */ /* 0x000fe40003f66270 */
[C---:B------:R-:W-:Y:S01]  /*2f30*/  LOP3.LUT R45, R47.reuse, 0x11, RZ, 0xfc, !PT ;  /* 0x000000112f2d7812 */ /* 0x040fe200078efcff */
[----:B----4-:R-:W-:Y:S01]  /*2f40*/  HMMA.16816.F32 R108, R24, R28, R108 ;  /* 0x0000001c186c723c */ /* 0x010fe2000000186c */
[----:B------:R-:W-:Y:S01]  /*2f50*/  LOP3.LUT R29, R47, 0x18, RZ, 0xfc, !PT ;  /* 0x000000182f1d7812 */ /* 0x000fe200078efcff */
[----:B------:R-:W4:Y:S01]  /*2f60*/  MUFU.TANH R152, R92 ;  /* 0x0000005c00987308 */ /* 0x000f220000002400 */
[----:B------:R-:W-:Y:S01]  /*2f70*/  FMUL.FTZ R162, R33, UR4 ;  /* 0x0000000421a27c20 */ /* 0x000fe20008410000 */
[----:B------:R-:W-:Y:S01]  /*2f80*/  ISETP.GE.AND P1, PT, R45, R62, PT ;  /* 0x0000003e2d00720c */ /* 0x000fe20003f26270 */
[----:B------:R-:W-:Y:S01]  /*2f90*/  FMUL.FTZ R32, R32, UR4 ;  /* 0x0000000420207c20 */ /* 0x000fe20008410000 */
[----:B------:R-:W-:Y:S01]  /*2fa0*/  LOP3.LUT R33, R47, 0x19, RZ, 0xfc, !PT ;  /* 0x000000192f217812 */ /* 0x000fe200078efcff */
[----:B------:R-:W-:Y:S01]  /*2fb0*/  FMUL.FTZ R34, R34, UR4 ;  /* 0x0000000422227c20 */ /* 0x000fe20008410000 */
[----:B---3--:R-:W-:Y:S01]  /*2fc0*/  HMMA.16816.F32 R16, R40, R8, R16 ;  /* 0x000000082810723c */ /* 0x008fe20000001810 */
[----:B------:R-:W-:Y:S01]  /*2fd0*/  FSEL R68, R85, -INF , !P4 ;  /* 0xff80000055447808 */ /* 0x000fe20006000000 */
[----:B------:R3:W-:Y:S01]  /*2fe0*/  MUFU.TANH R164, R32 ;  /* 0x0000002000a47308 */ /* 0x0007e20000002400 */
[----:B------:R-:W-:Y:S01]  /*2ff0*/  FSEL R51, R76, -INF , !P6 ;  /* 0xff8000004c337808 */ /* 0x000fe20007000000 */
[----:B------:R-:W-:Y:S01]  /*3000*/  FMUL.FTZ R35, R35, UR4 ;  /* 0x0000000423237c20 */ /* 0x000fe20008410000 */
[----:B------:R-:W-:-:S02]  /*3010*/  FSEL R46, R77, -INF , !P5 ;  /* 0xff8000004d2e7808 */ /* 0x000fc40006800000 */
[----:B------:R-:W-:Y:S01]  /*3020*/  ISETP.GE.AND P4, PT, R45, R60, PT ;  /* 0x0000003c2d00720c */ /* 0x000fe20003f86270 */
[----:B------:R-:W-:Y:S01]  /*3030*/  HMMA.16816.F32 R12, R40, R10, R12 ;  /* 0x0000000a280c723c */ /* 0x000fe2000000180c */
[C---:B------:R-:W-:Y:S01]  /*3040*/  ISETP.GE.AND P6, PT, R29.reuse, R62, PT ;  /* 0x0000003e1d00720c */ /* 0x040fe20003fc6270 */
[----:B------:R1:W-:Y:S01]  /*3050*/  MUFU.TANH R163, R34 ;  /* 0x0000002200a37308 */ /* 0x0003e20000002400 */
[----:B------:R-:W-:Y:S02]  /*3060*/  ISETP.GE.AND P5, PT, R29, R60, PT ;  /* 0x0000003c1d00720c */ /* 0x000fe40003fa6270 */
[----:B------:R-:W-:Y:S02]  /*3070*/  FSEL R29, R88, -INF , !P3 ;  /* 0xff800000581d7808 */ /* 0x000fe40005800000 */
[----:B------:R-:W-:Y:S01]  /*3080*/  LOP3.LUT R9, R47, 0x20, RZ, 0xfc, !PT ;  /* 0x000000202f097812 */ /* 0x000fe200078efcff */
[----:B------:R-:W-:Y:S01]  /*3090*/  HMMA.16816.F32 R20, R24, R30, R20 ;  /* 0x0000001e1814723c */ /* 0x000fe20000001814 */
[----:B------:R-:W-:Y:S01]  /*30a0*/  ISETP.GE.AND P3, PT, R33, R62, PT ;  /* 0x0000003e2100720c */ /* 0x000fe20003f66270 */
[----:B------:R-:W4:Y:S01]  /*30b0*/  MUFU.TANH R156, R97 ;  /* 0x00000061009c7308 */ /* 0x000f220000002400 */
[----:B------:R-:W-:-:S02]  /*30c0*/  FSEL R50, R87, -INF , !P1 ;  /* 0xff80000057327808 */ /* 0x000fc40004800000 */
[----:B------:R-:W-:Y:S02]  /*30d0*/  ISETP.GE.AND P1, PT, R33, R60, PT ;  /* 0x0000003c2100720c */ /* 0x000fe40003f26270 */
[----:B------:R-:W-:Y:S01]  /*30e0*/  FSEL R33, R78, -INF , !P4 ;  /* 0xff8000004e217808 */ /* 0x000fe20006000000 */
[----:B------:R-:W-:Y:S01]  /*30f0*/  HMMA.16816.F32 R100, R64, R6, R100 ;  /* 0x000000064064723c */ /* 0x000fe20000001864 */
[----:B------:R-:W-:Y:S01]  /*3100*/  LOP3.LUT R7, R47, 0x21, RZ, 0xfc, !PT ;  /* 0x000000212f077812 */ /* 0x000fe200078efcff */
[----:B------:R-:W-:Y:S01]  /*3110*/  MUFU.TANH R154, R93 ;  /* 0x0000005d009a7308 */ /* 0x000fe20000002400 */
[----:B------:R-:W-:Y:S02]  /*3120*/  FSEL R48, R79, -INF , !P6 ;  /* 0xff8000004f307808 */ /* 0x000fe40007000000 */
[C---:B------:R-:W-:Y:S02]  /*3130*/  ISETP.GE.AND P4, PT, R9.reuse, R62, PT ;  /* 0x0000003e0900720c */ /* 0x040fe40003f86270 */
[----:B------:R-:W-:Y:S01]  /*3140*/  ISETP.GE.AND P6, PT, R9, R60, PT ;  /* 0x0000003c0900720c */ /* 0x000fe20003fc6270 */
[----:B-----5:R-:W-:Y:S01]  /*3150*/  HMMA.16816.F32 R16, R24, R124, R16 ;  /* 0x0000007c1810723c */ /* 0x020fe20000001810 */
[----:B------:R-:W-:Y:S01]  /*3160*/  FSEL R9, R90, -INF , !P5 ;  /* 0xff8000005a097808 */ /* 0x000fe20006800000 */
[----:B------:R-:W5:Y:S01]  /*3170*/  MUFU.TANH R167, R94 ;  /* 0x0000005e00a77308 */ /* 0x000f620000002400 */
[----:B------:R-:W-:-:S02]  /*3180*/  FSEL R8, R89, -INF , !P3 ;  /* 0xff80000059087808 */ /* 0x000fc40005800000 */
[C---:B------:R-:W-:Y:S02]  /*3190*/  ISETP.GE.AND P5, PT, R7.reuse, R62, PT ;  /* 0x0000003e0700720c */ /* 0x040fe40003fa6270 */
[----:B------:R-:W-:Y:S01]  /*31a0*/  ISETP.GE.AND P3, PT, R7, R60, PT ;  /* 0x0000003c0700720c */ /* 0x000fe20003f66270 */
[----:B--2---:R-:W-:Y:S01]  /*31b0*/  HMMA.16816.F32 R108, R64, R36, R108 ;  /* 0x00000024406c723c */ /* 0x004fe2000000186c */
[C---:B------:R-:W-:Y:S01]  /*31c0*/  LOP3.LUT R37, R47.reuse, 0x28, RZ, 0xfc, !PT ;  /* 0x000000282f257812 */ /* 0x040fe200078efcff */
[----:B------:R-:W2:Y:S01]  /*31d0*/  MUFU.TANH R165, R95 ;  /* 0x0000005f00a57308 */ /* 0x000ea20000002400 */
[----:B------:R-:W-:Y:S01]  /*31e0*/  LOP3.LUT R7, R47, 0x29, RZ, 0xfc, !PT ;  /* 0x000000292f077812 */ /* 0x000fe200078efcff */
[----:B------:R-:W-:Y:S01]  /*31f0*/  FMUL.FTZ R100, R100, UR4 ;  /* 0x0000000464647c20 */ /* 0x000fe20008410000 */
[----:B------:R-:W-:Y:S01]  /*3200*/  FSEL R91, R91, -INF , !P1 ;  /* 0xff8000005b5b7808 */ /* 0x000fe20004800000 */
[----:B------:R-:W-:Y:S01]  /*3210*/  FMUL.FTZ R101, R101, UR4 ;  /* 0x0000000465657c20 */ /* 0x000fe20008410000 */
[----:B------:R-:W-:Y:S01]  /*3220*/  FSEL R45, R58, -INF , !P6 ;  /* 0xff8000003a2d7808 */ /* 0x000fe20007000000 */
[----:B------:R-:W-:Y:S01]  /*3230*/  HMMA.16816.F32 R12, R24, R126, R12 ;  /* 0x0000007e180c723c */ /* 0x000fe2000000180c */
[----:B---3--:R-:W-:Y:S01]  /*3240*/  FSEL R32, R57, -INF , !P5 ;  /* 0xff80000039207808 */ /* 0x008fe20006800000 */
[----:B------:R-:W3:Y:S01]  /*3250*/  MUFU.TANH R162, R162 ;  /* 0x000000a200a27308 */ /* 0x000ee20000002400 */
[-C--:B------:R-:W-:Y:S01]  /*3260*/  ISETP.GE.AND P1, PT, R37, R62.reuse, PT ;  /* 0x0000003e2500720c */ /* 0x080fe20003f26270 */
[----:B------:R-:W-:Y:S01]  /*3270*/  FMUL.FTZ R102, R102, UR4 ;  /* 0x0000000466667c20 */ /* 0x000fe20008410000 */
[----:B------:R-:W-:Y:S01]  /*3280*/  ISETP.GE.AND P6, PT, R7, R62, PT ;  /* 0x0000003e0700720c */ /* 0x000fe20003fc6270 */
[----:B------:R-:W-:Y:S01]  /*3290*/  FMUL.FTZ R103, R103, UR4 ;  /* 0x0000000467677c20 */ /* 0x000fe20008410000 */
[-C--:B------:R-:W-:Y:S01]  /*32a0*/  ISETP.GE.AND P5, PT, R7, R60.reuse, PT ;  /* 0x0000003c0700720c */ /* 0x080fe20003fa6270 */
[C---:B------:R-:W-:Y:S01]  /*32b0*/  HMMA.16816.F32 R20, R64.reuse, R38, R20 ;  /* 0x000000264014723c */ /* 0x040fe20000001814 */
[----:B------:R-:W-:Y:S01]  /*32c0*/  LOP3.LUT R7, R47, 0x30, RZ, 0xfc, !PT ;  /* 0x000000302f077812 */ /* 0x000fe200078efcff */
[----:B------:R-:W3:Y:S01]  /*32d0*/  MUFU.TANH R159, R35 ;  /* 0x00000023009f7308 */ /* 0x000ee20000002400 */
[----:B-1----:R-:W-:Y:S01]  /*32e0*/  FSEL R34, R56, -INF , !P4 ;  /* 0xff80000038227808 */ /* 0x002fe20006000000 */
[----:B------:R-:W-:Y:S01]  /*32f0*/  FMUL.FTZ R109, R109, UR4 ;  /* 0x000000046d6d7c20 */ /* 0x000fe20008410000 */
[----:B------:R-:W-:Y:S01]  /*3300*/  FSEL R177, R177, -INF , !P3 ;  /* 0xff800000b1b17808 */ /* 0x000fe20005800000 */
[----:B------:R-:W-:Y:S01]  /*3310*/  FMUL.FTZ R110, R110, UR4 ;  /* 0x000000046e6e7c20 */ /* 0x000fe20008410000 */
[----:B------:R-:W-:Y:S01]  /*3320*/  FSEL R28, R59, -INF , !P1 ;  /* 0xff8000003b1c7808 */ /* 0x000fe20004800000 */
[C---:B------:R-:W-:Y:S01]  /*3330*/  HMMA.16816.F32 R16, R64.reuse, R120, R16 ;  /* 0x000000784010723c */ /* 0x040fe20000001810 */
[----:B------:R-:W-:Y:S01]  /*3340*/  ISETP.GE.AND P4, PT, R37, R60, PT ;  /* 0x0000003c2500720c */ /* 0x000fe20003f86270 */
[----:B------:R-:W1:Y:S01]  /*3350*/  MUFU.TANH R160, R100 ;  /* 0x0000006400a07308 */ /* 0x000e620000002400 */
[----:B------:R-:W-:Y:S01]  /*3360*/  ISETP.GE.AND P3, PT, R7, R62, PT ;  /* 0x0000003e0700720c */ /* 0x000fe20003f66270 */
[----:B------:R-:W-:Y:S01]  /*3370*/  FMUL.FTZ R111, R111, UR4 ;  /* 0x000000046f6f7c20 */ /* 0x000fe20008410000 */
[----:B------:R-:W-:Y:S01]  /*3380*/  ISETP.GE.AND P1, PT, R7, R60, PT ;  /* 0x0000003c0700720c */ /* 0x000fe20003f26270 */
[----:B------:R-:W-:Y:S01]  /*3390*/  FMUL.FTZ R108, R108, UR4 ;  /* 0x000000046c6c7c20 */ /* 0x000fe20008410000 */
[C---:B------:R-:W-:Y:S01]  /*33a0*/  LOP3.LUT R31, R47.reuse, 0x31, RZ, 0xfc, !PT ;  /* 0x000000312f1f7812 */ /* 0x040fe200078efcff */
[----:B------:R-:W-:Y:S01]  /*33b0*/  HMMA.16816.F32 R64, R64, R122, R12 ;  /* 0x0000007a4040723c */ /* 0x000fe2000000180c */
[----:B------:R-:W-:Y:S01]  /*33c0*/  LOP3.LUT R7, R47, 0x38, RZ, 0xfc, !PT ;  /* 0x000000382f077812 */ /* 0x000fe200078efcff */
[----:B------:R-:W-:Y:S01]  /*33d0*/  MUFU.TANH R158, R101 ;  /* 0x00000065009e7308 */ /* 0x000fe20000002400 */
[----:B------:R-:W-:Y:S01]  /*33e0*/  FSEL R175, R175, -INF , !P4 ;  /* 0xff800000afaf7808 */ /* 0x000fe20006000000 */
[----:B------:R-:W-:Y:S01]  /*33f0*/  FMUL.FTZ R20, R20, UR4 ;  /* 0x0000000414147c20 */ /* 0x000fe20008410000 */
[----:B------:R-:W-:Y:S01]  /*3400*/  FSEL R44, R52, -INF , !P6 ;  /* 0xff800000342c7808 */ /* 0x000fe20007000000 */
[----:B------:R-:W-:Y:S01]  /*3410*/  FMUL.FTZ R21, R21, UR4 ;  /* 0x0000000415157c20 */ /* 0x000fe20008410000 */
[----:B------:R-:W-:Y:S01]  /*3420*/  FSEL R173, R173, -INF , !P5 ;  /* 0xff800000adad7808 */ /* 0x000fe20006800000 */
[----:B------:R-:W-:Y:S01]  /*3430*/  FMUL.FTZ R22, R22, UR4 ;  /* 0x0000000416167c20 */ /* 0x000fe20008410000 */
[----:B------:R-:W-:Y:S01]  /*3440*/  FSEL R168, R168, -INF , !P3 ;  /* 0xff800000a8a87808 */ /* 0x000fe20005800000 */
[----:B------:R-:W1:Y:S01]  /*3450*/  MUFU.TANH R157, R102 ;  /* 0x00000066009d7308 */ /* 0x000e620000002400 */
[C---:B------:R-:W-:Y:S01]  /*3460*/  ISETP.GE.AND P4, PT, R31.reuse, R62, PT ;  /* 0x0000003e1f00720c */ /* 0x040fe20003f86270 */
[----:B------:R-:W-:Y:S01]  /*3470*/  FMUL.FTZ R16, R16, UR4 ;  /* 0x0000000410107c20 */ /* 0x000fe20008410000 */
[----:B------:R-:W-:Y:S01]  /*3480*/  ISETP.GE.AND P6, PT, R31, R60, PT ;  /* 0x0000003c1f00720c */ /* 0x000fe20003fc6270 */
[----:B------:R-:W-:Y:S01]  /*3490*/  FMUL.FTZ R23, R23, UR4 ;  /* 0x0000000417177c20 */ /* 0x000fe20008410000 */
[----:B------:R-:W-:Y:S01]  /*34a0*/  ISETP.GE.AND P5, PT, R7, R62, PT ;  /* 0x0000003e0700720c */ /* 0x000fe20003fa6270 */
[----:B------:R-:W-:Y:S01]  /*34b0*/  FMUL.FTZ R17, R17, UR4 ;  /* 0x0000000411117c20 */ /* 0x000fe20008410000 */
[----:B------:R-:W-:Y:S01]  /*34c0*/  ISETP.GE.AND P3, PT, R7, R60, PT ;  /* 0x0000003c0700720c */ /* 0x000fe20003f66270 */
[----:B------:R-:W1:Y:S01]  /*34d0*/  MUFU.TANH R155, R103 ;  /* 0x00000067009b7308 */ /* 0x000e620000002400 */
[C---:B------:R-:W-:Y:S01]  /*34e0*/  LOP3.LUT R31, R47.reuse, 0x39, RZ, 0xfc, !PT ;  /* 0x000000392f1f7812 */ /* 0x040fe200078efcff */
[----:B------:R-:W-:Y:S01]  /*34f0*/  FMUL.FTZ R66, R66, UR4 ;  /* 0x0000000442427c20 */ /* 0x000fe20008410000 */
[----:B------:R-:W-:Y:S01]  /*3500*/  LOP3.LUT R7, R47, 0x40, RZ, 0xfc, !PT ;  /* 0x000000402f077812 */ /* 0x000fe200078efcff */
[----:B------:R-:W-:Y:S01]  /*3510*/  FMUL.FTZ R65, R65, UR4 ;  /* 0x0000000441417c20 */ /* 0x000fe20008410000 */
[----:B------:R-:W-:Y:S01]  /*3520*/  FSEL R37, R54, -INF , !P1 ;  /* 0xff80000036257808 */ /* 0x000fe20004800000 */
[----:B------:R-:W-:Y:S01]  /*3530*/  FMUL.FTZ R18, R18, UR4 ;  /* 0x0000000412127c20 */ /* 0x000fe20008410000 */
[----:B------:R-:W-:Y:S01]  /*3540*/  FSEL R38, R53, -INF , !P4 ;  /* 0xff80000035267808 */ /* 0x000fe20006000000 */
[----:B------:R-:W-:Y:S01]  /*3550*/  MUFU.TANH R148, R109 ;  /* 0x0000006d00947308 */ /* 0x000fe20000002400 */
[----:B------:R-:W-:Y:S01]  /*3560*/  FSEL R153, R153, -INF , !P6 ;  /* 0xff80000099997808 */ /* 0x000fe20007000000 */
[----:B------:R-:W-:Y:S01]  /*3570*/  FMUL.FTZ R19, R19, UR4 ;  /* 0x0000000413137c20 */ /* 0x000fe20008410000 */
[----:B------:R-:W-:Y:S01]  /*3580*/  FSEL R166, R166, -INF , !P5 ;  /* 0xff800000a6a67808 */ /* 0x000fe20006800000 */
[----:B------:R-:W-:Y:S01]  /*3590*/  FMUL.FTZ R64, R64, UR4 ;  /* 0x0000000440407c20 */ /* 0x000fe20008410000 */
[----:B------:R-:W-:-:S02]  /*35a0*/  ISETP.GE.AND P1, PT, R31, R62, PT ;  /* 0x0000003e1f00720c */ /* 0x000fc40003f26270 */
[----:B------:R-:W-:Y:S01]  /*35b0*/  ISETP.GE.AND P4, PT, R31, R60, PT ;  /* 0x0000003c1f00720c */ /* 0x000fe20003f86270 */
[----:B------:R-:W1:Y:S01]  /*35c0*/  MUFU.TANH R149, R110 ;  /* 0x0000006e00957308 */ /* 0x000e620000002400 */
[C---:B------:R-:W-:Y:S02]  /*35d0*/  ISETP.GE.AND P6, PT, R7.reuse, R62, PT ;  /* 0x0000003e0700720c */ /* 0x040fe40003fc6270 */
[----:B------:R-:W-:Y:S02]  /*35e0*/  ISETP.GE.AND P5, PT, R7, R60, PT ;  /* 0x0000003c0700720c */ /* 0x000fe40003fa6270 */
[C---:B------:R-:W-:Y:S02]  /*35f0*/  LOP3.LUT R11, R47.reuse, 0x41, RZ, 0xfc, !PT ;  /* 0x000000412f0b7812 */ /* 0x040fe400078efcff */
[----:B------:R-:W-:Y:S01]  /*3600*/  LOP3.LUT R7, R47, 0x48, RZ, 0xfc, !PT ;  /* 0x000000482f077812 */ /* 0x000fe200078efcff */
[----:B------:R-:W1:Y:S01]  /*3610*/  MUFU.TANH R147, R111 ;  /* 0x0000006f00937308 */ /* 0x000e620000002400 */
[----:B------:R-:W-:-:S02]  /*3620*/  FSEL R171, R171, -INF , !P3 ;  /* 0xff800000abab7808 */ /* 0x000fc40005800000 */
[----:B------:R-:W-:Y:S02]  /*3630*/  FSEL R36, R55, -INF , !P1 ;  /* 0xff80000037247808 */ /* 0x000fe40004800000 */
[----:B------:R-:W-:Y:S02]  /*3640*/  FSEL R151, R151, -INF , !P4 ;  /* 0xff80000097977808 */ /* 0x000fe40006000000 */
[----:B------:R-:W-:Y:S01]  /*3650*/  FSEL R144, R144, -INF , !P6 ;  /* 0xff80000090907808 */ /* 0x000fe20007000000 */
[----:B------:R-:W1:Y:S01]  /*3660*/  MUFU.TANH R146, R20 ;  /* 0x0000001400927308 */ /* 0x000e620000002400 */
[C---:B------:R-:W-:Y:S02]  /*3670*/  ISETP.GE.AND P3, PT, R11.reuse, R62, PT ;  /* 0x0000003e0b00720c */ /* 0x040fe40003f66270 */
[----:B------:R-:W-:Y:S02]  /*3680*/  ISETP.GE.AND P1, PT, R11, R60, PT ;  /* 0x0000003c0b00720c */ /* 0x000fe40003f26270 */
[----:B------:R-:W-:-:S02]  /*3690*/  ISETP.GE.AND P4, PT, R7, R62, PT ;  /* 0x0000003e0700720c */ /* 0x000fc40003f86270 */
[----:B------:R-:W-:Y:S01]  /*36a0*/  ISETP.GE.AND P6, PT, R7, R60, PT ;  /* 0x0000003c0700720c */ /* 0x000fe20003fc6270 */
[----:B------:R-:W1:Y:S01]  /*36b0*/  MUFU.TANH R140, R16 ;  /* 0x00000010008c7308 */ /* 0x000e620000002400 */
[C---:B------:R-:W-:Y:S02]  /*36c0*/  LOP3.LUT R11, R47.reuse, 0x49, RZ, 0xfc, !PT ;  /* 0x000000492f0b7812 */ /* 0x040fe400078efcff */
[----:B------:R-:W-:Y:S02]  /*36d0*/  LOP3.LUT R7, R47, 0x50, RZ, 0xfc, !PT ;  /* 0x000000502f077812 */ /* 0x000fe400078efcff */
[----:B------:R-:W-:Y:S02]  /*36e0*/  FSEL R169, R169, -INF , !P5 ;  /* 0xff800000a9a97808 */ /* 0x000fe40006800000 */
[----:B------:R-:W-:Y:S01]  /*36f0*/  FSEL R161, R161, -INF , !P1 ;  /* 0xff800000a1a17808 */ /* 0x000fe20004800000 */
[----:B------:R-:W-:Y:S01]  /*3700*/  MUFU.TANH R133, R66 ;  /* 0x0000004200857308 */ /* 0x000fe20000002400 */
[----:B----4-:R-:W-:-:S02]  /*3710*/  FSEL R152, R152, -INF , !P4 ;  /* 0xff80000098987808 */ /* 0x010fc40006000000 */
[-C--:B------:R-:W-:Y:S02]  /*3720*/  ISETP.GE.AND P5, PT, R11, R62.reuse, PT ;  /* 0x0000003e0b00720c */ /* 0x080fe40003fa6270 */
[C---:B------:R-:W-:Y:S02]  /*3730*/  ISETP.GE.AND P1, PT, R7.reuse, R62, PT ;  /* 0x0000003e0700720c */ /* 0x040fe40003f26270 */
[----:B------:R-:W-:Y:S01]  /*3740*/  ISETP.GE.AND P4, PT, R7, R60, PT ;  /* 0x0000003c0700720c */ /* 0x000fe20003f86270 */
[----:B------:R-:W4:Y:S01]  /*3750*/  MUFU.TANH R150, R108 ;  /* 0x0000006c00967308 */ /* 0x000f220000002400 */
[----:B------:R-:W-:Y:S02]  /*3760*/  LOP3.LUT R7, R47, 0x51, RZ, 0xfc, !PT ;  /* 0x000000512f077812 */ /* 0x000fe400078efcff */
[----:B------:R-:W-:Y:S02]  /*3770*/  FSEL R156, R156, -INF , !P3 ;  /* 0xff8000009c9c7808 */ /* 0x000fe40005800000 */
[----:B-----5:R-:W-:-:S02]  /*3780*/  FSEL R167, R167, -INF , !P6 ;  /* 0xff800000a7a77808 */ /* 0x020fc40007000000 */
[----:B------:R-:W-:Y:S01]  /*3790*/  FSEL R154, R154, -INF , !P5 ;  /* 0xff8000009a9a7808 */ /* 0x000fe20006800000 */
[----:B------:R-:W-:Y:S01]  /*37a0*/  MUFU.TANH R142, R21 ;  /* 0x00000015008e7308 */ /* 0x000fe20000002400 */
[----:B------:R-:W-:Y:S02]  /*37b0*/  ISETP.GE.AND P3, PT, R11, R60, PT ;  /* 0x0000003c0b00720c */ /* 0x000fe40003f66270 */
[C---:B------:R-:W-:Y:S02]  /*37c0*/  ISETP.GE.AND P6, PT, R7.reuse, R62, PT ;  /* 0x0000003e0700720c */ /* 0x040fe40003fc6270 */
[----:B------:R-:W-:Y:S02]  /*37d0*/  ISETP.GE.AND P5, PT, R7, R60, PT ;  /* 0x0000003c0700720c */ /* 0x000fe40003fa6270 */
[C---:B------:R-:W-:Y:S01]  /*37e0*/  LOP3.LUT R11, R47.reuse, 0x58, RZ, 0xfc, !PT ;  /* 0x000000582f0b7812 */ /* 0x040fe200078efcff */
[----:B------:R-:W5:Y:S01]  /*37f0*/  MUFU.TANH R145, R22 ;  /* 0x0000001600917308 */ /* 0x000f620000002400 */
[----:B------:R-:W-:-:S02]  /*3800*/  LOP3.LUT R7, R47, 0x59, RZ, 0xfc, !PT ;  /* 0x000000592f077812 */ /* 0x000fc400078efcff */
[----:B--2---:R-:W-:Y:S02]  /*3810*/  FSEL R165, R165, -INF , !P3 ;  /* 0xff800000a5a57808 */ /* 0x004fe40005800000 */
[----:B------:R-:W-:Y:S02]  /*3820*/  FSEL R164, R164, -INF , !P1 ;  /* 0xff800000a4a47808 */ /* 0x000fe40004800000 */
[----:B------:R-:W-:Y:S01]  /*3830*/  FSEL R163, R163, -INF , !P4 ;  /* 0xff800000a3a37808 */ /* 0x000fe20006000000 */
[----:B------:R-:W2:Y:S01]  /*3840*/  MUFU.TANH R143, R23 ;  /* 0x00000017008f7308 */ /* 0x000ea20000002400 */
[----:B---3--:R-:W-:Y:S02]  /*3850*/  FSEL R162, R162, -INF , !P6 ;  /* 0xff800000a2a27808 */ /* 0x008fe40007000000 */
[C---:B------:R-:W-:Y:S02]  /*3860*/  ISETP.GE.AND P3, PT, R11.reuse, R62, PT ;  /* 0x0000003e0b00720c */ /* 0x040fe40003f66270 */
[----:B------:R-:W-:-:S02]  /*3870*/  ISETP.GE.AND P1, PT, R11, R60, PT ;  /* 0x0000003c0b00720c */ /* 0x000fc40003f26270 */
[C---:B------:R-:W-:Y:S01]  /*3880*/  ISETP.GE.AND P4, PT, R7.reuse, R62, PT ;  /* 0x0000003e0700720c */ /* 0x040fe20003f86270 */
[----:B------:R3:W-:Y:S01]  /*3890*/  MUFU.TANH R134, R65 ;  /* 0x0000004100867308 */ /* 0x0007e20000002400 */
[----:B------:R-:W-:Y:S02]  /*38a0*/  ISETP.GE.AND P6, PT, R7, R60, PT ;  /* 0x0000003c0700720c */ /* 0x000fe40003fc6270 */
[C---:B------:R-:W-:Y:S02]  /*38b0*/  LOP3.LUT R11, R47.reuse, 0x60, RZ, 0xfc, !PT ;  /* 0x000000602f0b7812 */ /* 0x040fe400078efcff */
[----:B------:R-:W-:Y:S02]  /*38c0*/  LOP3.LUT R7, R47, 0x61, RZ, 0xfc, !PT ;  /* 0x000000612f077812 */ /* 0x000fe400078efcff */
[----:B------:R-:W-:Y:S01]  /*38d0*/  FSEL R159, R159, -INF , !P5 ;  /* 0xff8000009f9f7808 */ /* 0x000fe20006800000 */
[----:B------:R-:W-:Y:S01]  /*38e0*/  MUFU.TANH R138, R17 ;  /* 0x00000011008a7308 */ /* 0x000fe20000002400 */
[----:B-1----:R-:W-:-:S02]  /*38f0*/  FSEL R160, R160, -INF , !P3 ;  /* 0xff800000a0a07808 */ /* 0x002fc40005800000 */
[----:B------:R-:W-:Y:S02]  /*3900*/  FSEL R157, R157, -INF , !P1 ;  /* 0xff8000009d9d7808 */ /* 0x000fe40004800000 */
[----:B------:R-:W-:Y:S02]  /*3910*/  FSEL R158, R158, -INF , !P4 ;  /* 0xff8000009e9e7808 */ /* 0x000fe40006000000 */
[C---:B------:R-:W-:Y:S01]  /*3920*/  ISETP.GE.AND P5, PT, R11.reuse, R62, PT ;  /* 0x0000003e0b00720c */ /* 0x040fe20003fa6270 */
[----:B------:R-:W1:Y:S01]  /*3930*/  MUFU.TANH R137, R18 ;  /* 0x0000001200897308 */ /* 0x000e620000002400 */
[----:B------:R-:W-:Y:S01]  /*3940*/  ISETP.GE.AND P3, PT, R11, R60, PT ;  /* 0x0000003c0b00720c */ /* 0x000fe20003f66270 */
[----:B---3--:R-:W-:Y:S01]  /*3950*/  FMUL.FTZ R65, R67, UR4 ;  /* 0x0000000443417c20 */ /* 0x008fe20008410000 */
[C---:B------:R-:W-:Y:S02]  /*3960*/  ISETP.GE.AND P1, PT, R7.reuse, R62, PT ;  /* 0x0000003e0700720c */ /* 0x040fe40003f26270 */
[----:B------:R-:W-:-:S02]  /*3970*/  ISETP.GE.AND P4, PT, R7, R60, PT ;  /* 0x0000003c0700720c */ /* 0x000fc40003f86270 */
[C---:B------:R-:W-:Y:S01]  /*3980*/  LOP3.LUT R11, R47.reuse, 0x68, RZ, 0xfc, !PT ;  /* 0x000000682f0b7812 */ /* 0x040fe200078efcff */
[----:B------:R-:W3:Y:S01]  /*3990*/  MUFU.TANH R135, R19 ;  /* 0x0000001300877308 */ /* 0x000ee20000002400 */
[----:B------:R-:W-:Y:S02]  /*39a0*/  LOP3.LUT R7, R47, 0x69, RZ, 0xfc, !PT ;  /* 0x000000692f077812 */ /* 0x000fe400078efcff */
[----:B------:R-:W-:Y:S02]  /*39b0*/  FSEL R155, R155, -INF , !P6 ;  /* 0xff8000009b9b7808 */ /* 0x000fe40007000000 */
[----:B------:R-:W-:Y:S02]  /*39c0*/  FSEL R149, R149, -INF , !P3 ;  /* 0xff80000095957808 */ /* 0x000fe40005800000 */
[----:B------:R-:W-:Y:S01]  /*39d0*/  FSEL R148, R148, -INF , !P1 ;  /* 0xff80000094947808 */ /* 0x000fe20004800000 */
[----:B------:R-:W3:Y:S01]  /*39e0*/  MUFU.TANH R136, R64 ;  /* 0x0000004000887308 */ /* 0x000ee20000002400 */
[----:B------:R-:W-:Y:S01]  /*39f0*/  BAR.SYNC.DEFER_BLOCKING 0x0 ;  /* 0x0000000000007b1d */ /* 0x000fe20000010000 */
[----:B------:R-:W-:-:S02]  /*3a00*/  ISETP.GE.AND P6, PT, R11, R62, PT ;  /* 0x0000003e0b00720c */ /* 0x000fc40003fc6270 */
[C---:B------:R-:W-:Y:S02]  /*3a10*/  ISETP.GE.AND P3, PT, R7.reuse, R62, PT ;  /* 0x0000003e0700720c */ /* 0x040fe40003f66270 */
[----:B------:R-:W-:Y:S02]  /*3a20*/  ISETP.GE.AND P1, PT, R7, R60, PT ;  /* 0x0000003c0700720c */ /* 0x000fe40003f26270 */
[----:B------:R-:W-:Y:S01]  /*3a30*/  LOP3.LUT R7, R47, 0x70, RZ, 0xfc, !PT ;  /* 0x000000702f077812 */ /* 0x000fe200078efcff */
[----:B------:R-:W3:Y:S01]  /*3a40*/  MUFU.TANH R65, R65 ;  /* 0x0000004100417308 */ /* 0x000ee20000002400 */
[----:B------:R-:W-:Y:S02]  /*3a50*/  FSEL R147, R147, -INF , !P4 ;  /* 0xff80000093937808 */ /* 0x000fe40006000000 */
[----:B------:R-:W-:Y:S02]  /*3a60*/  FSEL R146, R146, -INF , !P6 ;  /* 0xff80000092927808 */ /* 0x000fe40007000000 */
[----:B------:R-:W-:-:S02]  /*3a70*/  ISETP.GE.AND P4, PT, R7, R62, PT ;  /* 0x0000003e0700720c */ /* 0x000fc40003f86270 */
[-C--:B------:R-:W-:Y:S02]  /*3a80*/  ISETP.GE.AND P6, PT, R7, R60.reuse, PT ;  /* 0x0000003c0700720c */ /* 0x080fe40003fc6270 */
[----:B------:R-:W-:Y:S02]  /*3a90*/  LOP3.LUT R7, R47, 0x78, RZ, 0xfc, !PT ;  /* 0x000000782f077812 */ /* 0x000fe400078efcff */
[----:B------:R-:W-:Y:S02]  /*3aa0*/  FSEL R140, R140, -INF , !P4 ;  /* 0xff8000008c8c7808 */ /* 0x000fe40006000000 */
[----:B------:R-:W-:Y:S02]  /*3ab0*/  ISETP.GE.AND P4, PT, R7, R60, PT ;  /* 0x0000003c0700720c */ /* 0x000fe40003f86270 */
[----:B----4-:R-:W-:Y:S02]  /*3ac0*/  FSEL R150, R150, -INF , !P5 ;  /* 0xff80000096967808 */ /* 0x010fe40006800000 */
[----:B------:R-:W-:-:S02]  /*3ad0*/  FSEL R133, R133, -INF , !P4 ;  /* 0xff80000085857808 */ /* 0x000fc40006000000 */
[----:B------:R-:W-:Y:S02]  /*3ae0*/  ISETP.NE.AND P4, PT, R2, 0x1, PT ;  /* 0x000000010200780c */ /* 0x000fe40003f85270 */
[----:B------:R-:W-:Y:S02]  /*3af0*/  ISETP.GE.AND P5, PT, R11, R60, PT ;  /* 0x0000003c0b00720c */ /* 0x000fe40003fa6270 */
[----:B------:R-:W-:Y:S02]  /*3b00*/  LOP3.LUT R11, R47, 0x71, RZ, 0xfc, !PT ;  /* 0x000000712f0b7812 */ /* 0x000fe400078efcff */
[----:B-----5:R-:W-:Y:S02]  /*3b10*/  FSEL R145, R145, -INF , !P5 ;  /* 0xff80000091917808 */ /* 0x020fe40006800000 */
[----:B------:R-:W-:Y:S02]  /*3b20*/  FSEL R142, R142, -INF , !P3 ;  /* 0xff8000008e8e7808 */ /* 0x000fe40005800000 */
[----:B--2---:R-:W-:-:S02]  /*3b30*/  FSEL R143, R143, -INF , !P1 ;  /* 0xff8000008f8f7808 */ /* 0x004fc40004800000 */
[C---:B------:R-:W-:Y:S02]  /*3b40*/  ISETP.GE.AND P5, PT, R11.reuse, R62, PT ;  /* 0x0000003e0b00720c */ /* 0x040fe40003fa6270 */
[----:B------:R-:W-:Y:S02]  /*3b50*/  ISETP.GE.AND P3, PT, R11, R60, PT ;  /* 0x0000003c0b00720c */ /* 0x000fe40003f66270 */
[----:B------:R-:W-:Y:S02]  /*3b60*/  ISETP.GE.AND P1, PT, R7, R62, PT ;  /* 0x0000003e0700720c */ /* 0x000fe40003f26270 */
[----:B------:R-:W-:Y:S02]  /*3b70*/  LOP3.LUT R7, R47, 0x79, RZ, 0xfc, !PT ;  /* 0x000000792f077812 */ /* 0x000fe400078efcff */
[----:B-1----:R-:W-:Y:S02]  /*3b80*/  FSEL R137, R137, -INF , !P6 ;  /* 0xff80000089897808 */ /* 0x002fe40007000000 */
[----:B------:R-:W-:-:S02]  /*3b90*/  FSEL R138, R138, -INF , !P5 ;  /* 0xff8000008a8a7808 */ /* 0x000fc40006800000 */
[----:B---3--:R-:W-:Y:S02]  /*3ba0*/  FSEL R135, R135, -INF , !P3 ;  /* 0xff80000087877808 */ /* 0x008fe40005800000 */
[----:B------:R-:W-:Y:S02]  /*3bb0*/  FSEL R136, R136, -INF , !P1 ;  /* 0xff80000088887808 */ /* 0x000fe40004800000 */
[-C--:B------:R-:W-:Y:S02]  /*3bc0*/  ISETP.GE.AND P6, PT, R47, R62.reuse, PT ;  /* 0x0000003e2f00720c */ /* 0x080fe40003fc6270 */
[----:B------:R-:W-:Y:S02]  /*3bd0*/  ISETP.GE.AND P5, PT, R7, R62, PT ;  /* 0x0000003e0700720c */ /* 0x000fe40003fa6270 */
[-C--:B------:R-:W-:Y:S02]  /*3be0*/  ISETP.GE.AND P3, PT, R47, R60.reuse, PT ;  /* 0x0000003c2f00720c */ /* 0x080fe40003f66270 */
[----:B------:R-:W-:-:S02]  /*3bf0*/  ISETP.GE.AND P1, PT, R7, R60, PT ;  /* 0x0000003c0700720c */ /* 0x000fc40003f26270 */
[----:B------:R-:W-:Y:S02]  /*3c00*/  FSEL R72, R72, -INF , !P6 ;  /* 0xff80000048487808 */ /* 0x000fe40007000000 */
[----:B------:R-:W-:Y:S02]  /*3c10*/  FSEL R134, R134, -INF , !P5 ;  /* 0xff80000086867808 */ /* 0x000fe40006800000 */
        /* <DEDUP_REMOVED lines=16> */
.L_x_1904:
        /* <DEDUP_REMOVED lines=40> */
[C---:B------:R-:W-:Y:S02]  /*3fa0*/  IMAD.WIDE R16, R11.reuse, 0x4, R220 ;  /* 0x000000040b107825 */ /* 0x040fe400078e02dc */
        /* <DEDUP_REMOVED lines=17> */
.L_x_1905:
        /* <DEDUP_REMOVED lines=34> */
.L_x_1903:
[----:B------:R-:W-:Y:S01]  /*42e0*/  FMNMX3.FTZ R3, R72, R84, R4, !PT ;  /* 0x0000005448037276 */ /* 0x000fe20007810004 */
[----:B------:R-:W2:Y:S01]  /*42f0*/  LDCU UR4, c[0x0][0x45c] ;  /* 0x00008b80ff0477ac */ /* 0x000ea20008000800 */
[----:B-1----:R-:W-:Y:S02]  /*4300*/  FMNMX3.FTZ R6, R73, R5, R49, !PT ;  /* 0x0000000549067276 */ /* 0x002fe40007810031 */
        /* <DEDUP_REMOVED lines=28> */
[----:B------:R-:W-:Y:S02]  /*44d0*/  FMNMX.FTZ R10, R134, R3, !PT ;  /* 0x00000003860a7209 */ /* 0x000fe40007810000 */
[----:B------:R-:W-:Y:S02]  /*44e0*/  FMNMX.FTZ R11, R65, R6, !PT ;  /* 0x00000006410b7209 */ /* 0x000fe40007810000 */
[----:B------:R-:W-:Y:S01]  /*44f0*/  LOP3.LUT R210, R0, 0x200, R119, 0xf8, !PT ;  /* 0x0000020000d27812 */ /* 0x000fe200078ef877 */
[----:B------:R-:W1:Y:S03]  /*4500*/  SHFL.BFLY PT, R7, R10, 0x2, 0x1f ;  /* 0x0c401f000a077f89 */ /* 0x000e6600000e0000 */
[----:B------:R-:W-:Y:S01]  /*4510*/  LEA R210, R210, UR5, 0x1 ;  /* 0x00000005d2d27c11 */ /* 0x000fe2000f8e08ff */
[----:B------:R-:W3:Y:S03]  /*4520*/  SHFL.BFLY PT, R6, R11, 0x2, 0x1f ;  /* 0x0c401f000b067f89 */ /* 0x000ee600000e0000 */
[-C--:B------:R-:W-:Y:S01]  /*4530*/  IADD3 R67, PT, PT, R115, R210.reuse, RZ ;  /* 0x000000d273437210 */ /* 0x080fe20007ffe0ff */
[----:B------:R-:W-:Y:S01]  /*4540*/  LDSM.16.MT88.4 R124, [R210+0xc000] ;  /* 0x00c00000d27c783b */ /* 0x000fe20000004200 */
[----:B------:R-:W-:-:S03]  /*4550*/  IADD3 R64, PT, PT, R117, R210, RZ ;  /* 0x000000d275407210 */ /* 0x000fc60007ffe0ff */
[----:B------:R-:W-:Y:S01]  /*4560*/  LDSM.16.MT88.4 R92, [R210+0x10000] ;  /* 0x01000000d25c783b */ /* 0x000fe20000004200 */
[----:B------:R-:W-:-:S03]  /*4570*/  IADD3 R0, PT, PT, R115, R64, RZ ;  /* 0x0000004073007210 */ /* 0x000fc60007ffe0ff */
        /* <DEDUP_REMOVED lines=11> */
[----:B-1----:R-:W-:-:S02]  /*4630*/  FMNMX.FTZ R132, R7, R132, !PT ;  /* 0x0000008407847209 */ /* 0x002fc40007810000 */
[----:B---3--:R-:W-:-:S03]  /*4640*/  FMNMX.FTZ R3, R6, R3, !PT ;  /* 0x0000000306037209 */ /* 0x008fc60007810000 */
[C---:B--2---:R-:W-:Y:S01]  /*4650*/  FMUL.FTZ R141, R132.reuse, UR4 ;  /* 0x00000004848d7c20 */ /* 0x044fe20008410000 */
[----:B------:R-:W-:Y:S01]  /*4660*/  FSETP.NEU.FTZ.AND P1, PT, R132, -INF , PT ;  /* 0xff8000008400780b */ /* 0x000fe20003f3d000 */
[----:B------:R-:W-:-:S03]  /*4670*/  FMUL.FTZ R66, R3, UR4 ;  /* 0x0000000403427c20 */ /* 0x000fc60008410000 */
[----:B------:R-:W-:Y:S02]  /*4680*/  FSEL R141, R141, RZ, P1 ;  /* 0x000000ff8d8d7208 */ /* 0x000fe40000800000 */
[----:B------:R-:W-:-:S03]  /*4690*/  FSETP.NEU.FTZ.AND P1, PT, R3, -INF , PT ;  /* 0xff8000000300780b */ /* 0x000fc60003f3d000 */
[--C-:B------:R-:W-:Y:S01]  /*46a0*/  FFMA.FTZ R57, R4, UR4, -R141.reuse ;  /* 0x0000000404397c23 */ /* 0x100fe2000801088d */
[----:B------:R-:W-:Y:S01]  /*46b0*/  FSEL R66, R66, RZ, P1 ;  /* 0x000000ff42427208 */ /* 0x000fe20000800000 */
[--C-:B------:R-:W-:Y:S01]  /*46c0*/  FFMA.FTZ R61, R72, UR4, -R141.reuse ;  /* 0x00000004483d7c23 */ /* 0x100fe2000801088d */
[--C-:B------:R-:W-:Y:S01]  /*46d0*/  FFMA.FTZ R60, R84, UR4, -R141.reuse ;  /* 0x00000004543c7c23 */ /* 0x100fe2000801088d */
[--C-:B------:R-:W-:Y:S01]  /*46e0*/  FFMA.FTZ R56, R68, UR4, -R141.reuse ;  /* 0x0000000444387c23 */ /* 0x100fe2000801088d */
[----:B------:R-:W-:Y:S01]  /*46f0*/  LDSM.16.MT88.4 R84, [R67+0x10000] ;  /* 0x010000004354783b */ /* 0x000fe20000004200 */
[--C-:B------:R-:W-:Y:S01]  /*4700*/  FFMA.FTZ R62, R5, UR4, -R66.reuse ;  /* 0x00000004053e7c23 */ /* 0x100fe20008010842 */
[--C-:B------:R-:W-:Y:S01]  /*4710*/  FFMA.FTZ R63, R73, UR4, -R66.reuse ;  /* 0x00000004493f7c23 */ /* 0x100fe20008010842 */
[--C-:B------:R-:W-:Y:S01]  /*4720*/  FFMA.FTZ R59, R49, UR4, -R66.reuse ;  /* 0x00000004313b7c23 */ /* 0x100fe20008010842 */
[----:B------:R-:W1:Y:S01]  /*4730*/  LDSM.16.MT88.4 R4, [R67+0xc000] ;  /* 0x00c000004304783b */ /* 0x000e620000004200 */
[--C-:B------:R-:W-:Y:S01]  /*4740*/  FFMA.FTZ R58, R51, UR4, -R66.reuse ;  /* 0x00000004333a7c23 */ /* 0x100fe20008010842 */
[----:B------:R-:W-:Y:S01]  /*4750*/  MUFU.EX2 R61, R61 ;  /* 0x0000003d003d7308 */ /* 0x000fe20000000800 */
[--C-:B------:R-:W-:Y:S01]  /*4760*/  FFMA.FTZ R54, R50, UR4, -R141.reuse ;  /* 0x0000000432367c23 */ /* 0x100fe2000801088d */
        /* <DEDUP_REMOVED lines=16> */
[----:B------:R-:W-:Y:S01]  /*4870*/  LDSM.16.MT88.4 R28, [R64+0x10800] ;  /* 0x01080000401c783b */ /* 0x000fe20000004200 */
        /* <DEDUP_REMOVED lines=20> */
[--C-:B------:R-:W-:Y:S01]  /*49c0*/  FFMA.FTZ R134, R135, UR4, -R66.reuse ;  /* 0x0000000487867c23 */ /* 0x100fe20008010842 */
[----:B------:R-:W2:Y:S01]  /*49d0*/  MUFU.EX2 R62, R62 ;  /* 0x0000003e003e7308 */ /* 0x000ea20000000800 */
[----:B---3--:R-:W-:Y:S01]  /*49e0*/  F2FP.F16.F32.PACK_AB R70, R56, R57 ;  /* 0x000000393846723e */ /* 0x008fe200000000ff */
[----:B------:R-:W-:Y:S01]  /*49f0*/  FFMA.FTZ R133, R133, UR4, -R66 ;  /* 0x0000000485857c23 */ /* 0x000fe20008010842 */
[----:B------:R-:W-:-:S04]  /*4a00*/  FADD.FTZ R60, R61, R60 ;  /* 0x0000003c3d3c7221 */ /* 0x000fc80000010000 */
[----:B------:R-:W-:Y:S01]  /*4a10*/  FADD.FTZ R57, R57, R60 ;  /* 0x0000003c39397221 */ /* 0x000fe20000010000 */
[----:B------:R-:W-:Y:S03]  /*4a20*/  MUFU.EX2 R59, R59 ;  /* 0x0000003b003b7308 */ /* 0x000fe60000000800 */
[----:B------:R-:W-:-:S05]  /*4a30*/  FADD.FTZ R56, R56, R57 ;  /* 0x0000003938387221 */ /* 0x000fca0000010000 */
[----:B------:R-:W3:Y:S01]  /*4a40*/  MUFU.EX2 R58, R58 ;  /* 0x0000003a003a7308 */ /* 0x000ee20000000800 */
[----:B--2---:R-:W-:Y:S01]  /*4a50*/  F2FP.F16.F32.PACK_AB R69, R62, R63 ;  /* 0x0000003f3e45723e */ /* 0x004fe200000000ff */
[----:B------:R-:W-:-:S06]  /*4a60*/  FADD.FTZ R62, R63, R62 ;  /* 0x0000003e3f3e7221 */ /* 0x000fcc0000010000 */
[----:B------:R-:W-:Y:S08]  /*4a70*/  MUFU.EX2 R55, R55 ;  /* 0x0000003700377308 */ /* 0x000ff00000000800 */
        /* <DEDUP_REMOVED lines=84> */
[----:B------:R-:W-:Y:S01]  /*4fc0*/  HMMA.16816.F32 R80, R4, R28, R80 ;  /* 0x0000001c0450723c */ /* 0x000fe20000001850 */
[--C-:B------:R-:W-:Y:S01]  /*4fd0*/  FFMA.FTZ R29, R171, UR4, -R66.reuse ;  /* 0x00000004ab1d7c23 */ /* 0x100fe20008010842 */
[--C-:B------:R-:W-:Y:S01]  /*4fe0*/  FFMA.FTZ R28, R151, UR4, -R66.reuse ;  /* 0x00000004971c7c23 */ /* 0x100fe20008010842 */
[----:B------:R-:W-:Y:S01]  /*4ff0*/  FFMA.FTZ R151, R156, UR4, -R141 ;  /* 0x000000049c977c23 */ /* 0x000fe2000801088d */
[----:B------:R-:W-:-:S03]  /*5000*/  FFMA.FTZ R156, R167, UR4, -R66 ;  /* 0x00000004a79c7c23 */ /* 0x000fc60008010842 */
[----:B------:R-:W-:Y:S01]  /*5010*/  MUFU.EX2 R29, R29 ;  /* 0x0000001d001d7308 */ /* 0x000fe20000000800 */
[----:B------:R-:W-:Y:S01]  /*5020*/  HMMA.16816.F32 R76, R4, R30, R76 ;  /* 0x0000001e044c723c */ /* 0x000fe2000000184c */
[----:B-----5:R-:W-:Y:S01]  /*5030*/  F2FP.F16.F32.PACK_AB R4, R46, R47 ;  /* 0x0000002f2e04723e */ /* 0x020fe200000000ff */
[--C-:B------:R-:W-:Y:S01]  /*5040*/  FFMA.FTZ R30, R36, UR4, -R141.reuse ;  /* 0x00000004241e7c23 */ /* 0x100fe2000801088d */
[----:B------:R-:W-:Y:S01]  /*5050*/  F2FP.F16.F32.PACK_AB R5, R44, R45 ;  /* 0x0000002d2c05723e */ /* 0x000fe200000000ff */
[--C-:B------:R-:W-:Y:S01]  /*5060*/  FFMA.FTZ R31, R166, UR4, -R141.reuse ;  /* 0x00000004a61f7c23 */ /* 0x100fe2000801088d */
[----:B------:R-:W-:Y:S01]  /*5070*/  F2FP.F16.F32.PACK_AB R6, R42, R43 ;  /* 0x0000002b2a06723e */ /* 0x000fe200000000ff */
[--C-:B------:R-:W-:Y:S01]  /*5080*/  FFMA.FTZ R36, R153, UR4, -R66.reuse ;  /* 0x0000000499247c23 */ /* 0x100fe20008010842 */
[----:B------:R-:W-:Y:S01]  /*5090*/  F2FP.F16.F32.PACK_AB R7, R40, R41 ;  /* 0x000000292807723e */ /* 0x000fe200000000ff */
[----:B------:R-:W-:Y:S01]  /*50a0*/  MUFU.EX2 R30, R30 ;  /* 0x0000001e001e7308 */ /* 0x000fe20000000800 */
[----:B------:R-:W-:Y:S01]  /*50b0*/  FFMA.FTZ R153, R154, UR4, -R141 ;  /* 0x000000049a997c23 */ /* 0x000fe2000801088d */
[----:B------:R-:W-:Y:S01]  /*50c0*/  FFMA.FTZ R154, R169, UR4, -R66 ;  /* 0x00000004a99a7c23 */ /* 0x000fe20008010842 */
[----:B------:R-:W-:Y:S01]  /*50d0*/  FADD.FTZ R47, R47, R50 ;  /* 0x000000322f2f7221 */ /* 0x000fe20000010000 */
[----:B------:R-:W-:-:S02]  /*50e0*/  FADD.FTZ R45, R45, R48 ;  /* 0x000000302d2d7221 */ /* 0x000fc40000010000 */
        /* <DEDUP_REMOVED lines=9> */
[----:B------:R-:W-:Y:S01]  /*5180*/  FADD.FTZ R42, R42, R43 ;  /* 0x0000002b2a2a7221 */ /* 0x000fe20000010000 */
[----:B------:R-:W-:-:S04]  /*5190*/  FADD.FTZ R40, R40, R41 ;  /* 0x0000002928287221 */ /* 0x000fc80000010000 */
[C---:B------:R-:W-:Y:S02]  /*51a0*/  HMMA.16816.F32 R112, R4.reuse, R20, R112 ;  /* 0x000000140470723c */ /* 0x040fe40000001870 */
[----:B------:R-:W5:Y:S06]  /*51b0*/  MUFU.EX2 R28, R28 ;  /* 0x0000001c001c7308 */ /* 0x000f6c0000000800 */
[C---:B------:R-:W-:Y:S01]  /*51c0*/  HMMA.16816.F32 R108, R4.reuse, R22, R108 ;  /* 0x00000016046c723c */ /* 0x040fe2000000186c */
[----:B------:R-:W1:Y:S01]  /*51d0*/  LDSM.16.MT88.4 R20, [R0+0x11000] ;  /* 0x011000000014783b */ /* 0x000e620000004200 */
[----:B------:R-:W5:Y:S06]  /*51e0*/  MUFU.EX2 R151, R151 ;  /* 0x0000009700977308 */ /* 0x000f6c0000000800 */
[C---:B--2---:R-:W-:Y:S02]  /*51f0*/  HMMA.16816.F32 R96, R4.reuse, R8, R96 ;  /* 0x000000080460723c */ /* 0x044fe40000001860 */
[----:B------:R-:W-:Y:S06]  /*5200*/  MUFU.EX2 R153, R153 ;  /* 0x0000009900997308 */ /* 0x000fec0000000800 */
[C---:B------:R-:W-:Y:S01]  /*5210*/  HMMA.16816.F32 R92, R4.reuse, R10, R92 ;  /* 0x0000000a045c723c */ /* 0x040fe2000000185c */
[----:B------:R-:W2:Y:S01]  /*5220*/  LDSM.16.MT88.4 R8, [R64+0xd800] ;  /* 0x00d800004008783b */ /* 0x000ea20000004200 */
[----:B------:R-:W2:Y:S06]  /*5230*/  MUFU.EX2 R154, R154 ;  /* 0x0000009a009a7308 */ /* 0x000eac0000000800 */
[C---:B---3--:R-:W-:Y:S02]  /*5240*/  HMMA.16816.F32 R104, R4.reuse, R16, R104 ;  /* 0x000000100468723c */ /* 0x048fe40000001868 */
[----:B------:R-:W3:Y:S06]  /*5250*/  MUFU.EX2 R156, R156 ;  /* 0x0000009c009c7308 */ /* 0x000eec0000000800 */
[C---:B------:R-:W-:Y:S01]  /*5260*/  HMMA.16816.F32 R100, R4.reuse, R18, R100 ;  /* 0x000000120464723c */ /* 0x040fe20000001864 */
[----:B------:R-:W3:Y:S07]  /*5270*/  LDSM.16.MT88.4 R16, [R210+0xd800] ;  /* 0x00d80000d210783b */ /* 0x000eee0000004200 */
[C---:B------:R-:W-:Y:S08]  /*5280*/  HMMA.16816.F32 R128, R4.reuse, R24, R128 ;  /* 0x000000180480723c */ /* 0x040ff00000001880 */
[C---:B------:R-:W-:Y:S01]  /*5290*/  HMMA.16816.F32 R124, R4.reuse, R26, R124 ;  /* 0x0000001a047c723c */ /* 0x040fe2000000187c */
[----:B------:R-:W-:Y:S07]  /*52a0*/  LDSM.16.MT88.4 R24, [R67+0xd800] ;  /* 0x00d800004318783b */ /* 0x000fee0000004200 */
        /* <DEDUP_REMOVED lines=33> */
[C---:B------:R-:W-:Y:S01]  /*54c0*/  HMMA.16816.F32 R116, R4.reuse, R26, R116 ;  /* 0x0000001a0474723c */ /* 0x040fe20000001874 */
[----:B------:R-:W-:Y:S07]  /*54d0*/  LDSM.16.MT88.4 R24, [R67+0xe000] ;  /* 0x00e000004318783b */ /* 0x000fee0000004200 */
[C---:B------:R-:W-:Y:S08]  /*54e0*/  HMMA.16816.F32 R96, R4.reuse, R20, R96 ;  /* 0x000000140460723c */ /* 0x040ff00000001860 */
[C---:B------:R-:W-:Y:S01]  /*54f0*/  HMMA.16816.F32 R92, R4.reuse, R22, R92 ;  /* 0x00000016045c723c */ /* 0x040fe2000000185c */
[----:B------:R-:W4:Y:S07]  /*5500*/  LDSM.16.MT88.4 R20, [R64+0xe000] ;  /* 0x00e000004014783b */ /* 0x000f2e0000004200 */
        /* <DEDUP_REMOVED lines=36> */
[C---:B------:R-:W-:Y:S07]  /*5750*/  HMMA.16816.F32 R120, R4.reuse, R24, R120 ;  /* 0x000000180478723c */ /* 0x040fee0000001878 */
[----:B------:R-:W4:Y:S01]  /*5760*/  MUFU.EX2 R33, R33 ;  /* 0x0000002100217308 */ /* 0x000f220000000800 */
[C---:B------:R-:W-:Y:S01]  /*5770*/  HMMA.16816.F32 R116, R4.reuse, R26, R116 ;  /* 0x0000001a0474723c */ /* 0x040fe20000001874 */
[----:B------:R-:W-:Y:S06]  /*5780*/  LDSM.16.MT88.4 R24, [R210+0xe800] ;  /* 0x00e80000d218783b */ /* 0x000fec0000004200 */
[----:B------:R-:W5:Y:S01]  /*5790*/  MUFU.EX2 R35, R35 ;  /* 0x0000002300237308 */ /* 0x000f620000000800 */
[C---:B--2---:R-:W-:Y:S07]  /*57a0*/  HMMA.16816.F32 R72, R4.reuse, R16, R72 ;  /* 0x000000100448723c */ /* 0x044fee0000001848 */
[----:B------:R-:W2:Y:S01]  /*57b0*/  MUFU.EX2 R158, R158 ;  /* 0x0000009e009e7308 */ /* 0x000ea20000000800 */
[----:B------:R-:W-:Y:S01]  /*57c0*/  HMMA.16816.F32 R68, R4, R18, R68 ;  /* 0x000000120444723c */ /* 0x000fe20000001844 */
[----:B----4-:R-:W-:Y:S01]  /*57d0*/  F2FP.F16.F32.PACK_AB R4, R33, R32 ;  /* 0x000000202104723e */ /* 0x010fe200000000ff */
[----:B------:R-:W4:Y:S05]  /*57e0*/  LDSM.16.MT88.4 R16, [R210+0x12800] ;  /* 0x01280000d210783b */ /* 0x000f2a0000004200 */
[----:B------:R-:W3:Y:S01]  /*57f0*/  MUFU.EX2 R160, R160 ;  /* 0x000000a000a07308 */ /* 0x000ee20000000800 */
[----:B-----5:R-:W-:-:S07]  /*5800*/  F2FP.F16.F32.PACK_AB R6, R35, R34 ;  /* 0x000000222306723e */ /* 0x020fce00000000ff */
[----:B------:R-:W5:Y:S01]  /*5810*/  MUFU.EX2 R155, R155 ;  /* 0x0000009b009b7308 */ /* 0x000f620000000800 */
[----:B--2---:R-:W-:-:S07]  /*5820*/  F2FP.F16.F32.PACK_AB R5, R159, R158 ;  /* 0x0000009e9f05723e */ /* 0x004fce00000000ff */
[----:B------:R-:W-:Y:S01]  /*5830*/  MUFU.EX2 R163, R163 ;  /* 0x000000a300a37308 */ /* 0x000fe20000000800 */
[----:B---3--:R-:W-:-:S07]  /*5840*/  F2FP.F16.F32.PACK_AB R7, R160, R157 ;  /* 0x0000009da007723e */ /* 0x008fce00000000ff */
[C---:B------:R-:W-:Y:S01]  /*5850*/  HMMA.16816.F32 R120, R4.reuse, R12, R120 ;  /* 0x0000000c0478723c */ /* 0x040fe20000001878 */
[----:B------:R-:W2:Y:S07]  /*5860*/  MUFU.EX2 R142, R142 ;  /* 0x0000008e008e7308 */ /* 0x000eae0000000800 */
[C---:B------:R-:W-:Y:S01]  /*5870*/  HMMA.16816.F32 R116, R4.reuse, R14, R116 ;  /* 0x0000000e0474723c */ /* 0x040fe20000001874 */
[----:B------:R-:W3:Y:S01]  /*5880*/  LDSM.16.MT88.4 R12, [R67+0x12800] ;  /* 0x01280000430c783b */ /* 0x000ee20000004200 */
[----:B------:R-:W2:Y:S06]  /*5890*/  MUFU.EX2 R148, R148 ;  /* 0x0000009400947308 */ /* 0x000eac0000000800 */
[C---:B------:R-:W-:Y:S08]  /*58a0*/  HMMA.16816.F32 R112, R4.reuse, R20, R112 ;  /* 0x000000140470723c */ /* 0x040ff00000001870 */
[C---:B------:R-:W-:Y:S01]  /*58b0*/  HMMA.16816.F32 R108, R4.reuse, R22, R108 ;  /* 0x00000016046c723c */ /* 0x040fe2000000186c */
[----:B------:R-:W5:Y:S07]  /*58c0*/  LDSM.16.MT88.4 R20, [R64+0x12800] ;  /* 0x012800004014783b */ /* 0x000f6e0000004200 */
[C---:B-1----:R-:W-:Y:S08]  /*58d0*/  HMMA.16816.F32 R104, R4.reuse, R8, R104 ;  /* 0x000000080468723c */ /* 0x042ff00000001868 */
[C---:B------:R-:W-:Y:S01]  /*58e0*/  HMMA.16816.F32 R100, R4.reuse, R10, R100 ;  /* 0x0000000a0464723c */ /* 0x040fe20000001864 */
[----:B------:R-:W1:Y:S07]  /*58f0*/  LDSM.16.MT88.4 R8, [R0+0x12800] ;  /* 0x012800000008783b */ /* 0x000e6e0000004200 */
[C---:B----4-:R-:W-:Y:S08]  /*5900*/  HMMA.16816.F32 R96, R4.reuse, R16, R96 ;  /* 0x000000100460723c */ /* 0x050ff00000001860 */
[C---:B------:R-:W-:Y:S01]  /*5910*/  HMMA.16816.F32 R92, R4.reuse, R18, R92 ;  /* 0x00000012045c723c */ /* 0x040fe2000000185c */
[----:B------:R-:W4:Y:S07]  /*5920*/  LDSM.16.MT88.4 R16, [R67+0xf000] ;  /* 0x00f000004310783b */ /* 0x000f2e0000004200 */
[C---:B---3--:R-:W-:Y:S08]  /*5930*/  HMMA.16816.F32 R88, R4.reuse, R12, R88 ;  /* 0x0000000c0458723c */ /* 0x048ff00000001858 */
[C---:B------:R-:W-:Y:S01]  /*5940*/  HMMA.16816.F32 R84, R4.reuse, R14, R84 ;  /* 0x0000000e0454723c */ /* 0x040fe20000001854 */
[----:B------:R-:W3:Y:S07]  /*5950*/  LDSM.16.MT88.4 R12, [R64+0xf000] ;  /* 0x00f00000400c783b */ /* 0x000eee0000004200 */
[C---:B-----5:R-:W-:Y:S08]  /*5960*/  HMMA.16816.F32 R80, R4.reuse, R20, R80 ;  /* 0x000000140450723c */ /* 0x060ff00000001850 */
[C---:B------:R-:W-:Y:S01]  /*5970*/  HMMA.16816.F32 R76, R4.reuse, R22, R76 ;  /* 0x00000016044c723c */ /* 0x040fe2000000184c */
[----:B------:R-:W5:Y:S07]  /*5980*/  LDSM.16.MT88.4 R20, [R0+0xf000] ;  /* 0x00f000000014783b */ /* 0x000f6e0000004200 */
[C---:B-1----:R-:W-:Y:S08]  /*5990*/  HMMA.16816.F32 R72, R4.reuse, R8, R72 ;  /* 0x000000080448723c */ /* 0x042ff00000001848 */
[C---:B------:R-:W-:Y:S01]  /*59a0*/  HMMA.16816.F32 R68, R4.reuse, R10, R68 ;  /* 0x0000000a0444723c */ /* 0x040fe20000001844 */
[----:B------:R-:W1:Y:S07]  /*59b0*/  LDSM.16.MT88.4 R8, [R210+0x13000] ;  /* 0x01300000d208783b */ /* 0x000e6e0000004200 */
[C---:B------:R-:W-:Y:S08]  /*59c0*/  HMMA.16816.F32 R128, R4.reuse, R24, R128 ;  /* 0x000000180480723c */ /* 0x040ff00000001880 */
[----:B------:R-:W-:Y:S01]  /*59d0*/  HMMA.16816.F32 R124, R4, R26, R124 ;  /* 0x0000001a047c723c */ /* 0x000fe2000000187c */
[----:B------:R-:W1:Y:S01]  /*59e0*/  LDSM.16.MT88.4 R24, [R210+0xf000] ;  /* 0x00f00000d218783b */ /* 0x000e620000004200 */
[----:B------:R-:W-:-:S02]  /*59f0*/  F2FP.F16.F32.PACK_AB R4, R155, R150 ;  /* 0x000000969b04723e */ /* 0x000fc400000000ff */
[----:B--2---:R-:W-:Y:S02]  /*5a00*/  F2FP.F16.F32.PACK_AB R5, R147, R142 ;  /* 0x0000008e9305723e */ /* 0x004fe400000000ff */
[----:B------:R-:W-:Y:S02]  /*5a10*/  F2FP.F16.F32.PACK_AB R6, R163, R146 ;  /* 0x00000092a306723e */ /* 0x000fe400000000ff */
[----:B------:R-:W-:-:S07]  /*5a20*/  F2FP.F16.F32.PACK_AB R7, R148, R145 ;  /* 0x000000919407723e */ /* 0x000fce00000000ff */
[C---:B----4-:R-:W-:Y:S08]  /*5a30*/  HMMA.16816.F32 R120, R4.reuse, R16, R120 ;  /* 0x000000100478723c */ /* 0x050ff00000001878 */
[C---:B------:R-:W-:Y:S01]  /*5a40*/  HMMA.16816.F32 R116, R4.reuse, R18, R116 ;  /* 0x000000120474723c */ /* 0x040fe20000001874 */
[----:B------:R-:W2:Y:S07]  /*5a50*/  LDSM.16.MT88.4 R16, [R67+0x13000] ;  /* 0x013000004310783b */ /* 0x000eae0000004200 */
        /* <DEDUP_REMOVED lines=18> */
[C---:B--2---:R-:W-:Y:S07]  /*5b80*/  HMMA.16816.F32 R88, R4.reuse, R16, R88 ;  /* 0x000000100458723c */ /* 0x044fee0000001858 */
[----:B------:R-:W2:Y:S01]  /*5b90*/  MUFU.EX2 R25, R25 ;  /* 0x0000001900197308 */ /* 0x000ea20000000800 */
[C---:B------:R-:W-:Y:S01]  /*5ba0*/  HMMA.16816.F32 R84, R4.reuse, R18, R84 ;  /* 0x000000120454723c */ /* 0x040fe20000001854 */
[----:B------:R-:W5:Y:S06]  /*5bb0*/  LDSM.16.MT88.4 R16, [R67+0x13800] ;  /* 0x013800004310783b */ /* 0x000f6c0000004200 */
[----:B------:R-:W1:Y:S01]  /*5bc0*/  MUFU.EX2 R26, R26 ;  /* 0x0000001a001a7308 */ /* 0x000e620000000800 */
[C---:B---3--:R-:W-:Y:S07]  /*5bd0*/  HMMA.16816.F32 R80, R4.reuse, R12, R80 ;  /* 0x0000000c0450723c */ /* 0x048fee0000001850 */
[----:B------:R-:W3:Y:S01]  /*5be0*/  MUFU.EX2 R66, R66 ;  /* 0x0000004200427308 */ /* 0x000ee20000000800 */
[C---:B------:R-:W-:Y:S01]  /*5bf0*/  HMMA.16816.F32 R76, R4.reuse, R14, R76 ;  /* 0x0000000e044c723c */ /* 0x040fe2000000184c */
[----:B------:R-:W5:Y:S07]  /*5c00*/  LDSM.16.MT88.4 R12, [R64+0xf800] ;  /* 0x00f80000400c783b */ /* 0x000f6e0000004200 */
[----:B----4-:R-:W-:Y:S01]  /*5c10*/  HMMA.16816.F32 R72, R4, R20, R72 ;  /* 0x000000140448723c */ /* 0x010fe20000001848 */
[----:B------:R-:W-:-:S04]  /*5c20*/  FADD.FTZ R21, R31, R38 ;  /* 0x000000261f157221 */ /* 0x000fc80000010000 */
[----:B------:R-:W-:-:S03]  /*5c30*/  FADD.FTZ R21, R30, R21 ;  /* 0x000000151e157221 */ /* 0x000fc60000010000 */
[----:B------:R-:W-:Y:S01]  /*5c40*/  HMMA.16816.F32 R68, R4, R22, R68 ;  /* 0x000000160444723c */ /* 0x000fe20000001844 */
[----:B--2---:R-:W-:Y:S01]  /*5c50*/  F2FP.F16.F32.PACK_AB R4, R25, R24 ;  /* 0x000000181904723e */ /* 0x004fe200000000ff */
[----:B------:R-:W-:Y:S01]  /*5c60*/  FADD.FTZ R23, R29, R36 ;  /* 0x000000241d177221 */ /* 0x000fe20000010000 */
[----:B------:R-:W-:Y:S01]  /*5c70*/  F2FP.F16.F32.PACK_AB R5, R134, R27 ;  /* 0x0000001b8605723e */ /* 0x000fe200000000ff */
[----:B------:R-:W-:Y:S01]  /*5c80*/  FADD.FTZ R144, R144, R21 ;  /* 0x0000001590907221 */ /* 0x000fe20000010000 */
[----:B-1----:R-:W-:Y:S01]  /*5c90*/  F2FP.F16.F32.PACK_AB R6, R231, R26 ;  /* 0x0000001ae706723e */ /* 0x002fe200000000ff */
        /* <DEDUP_REMOVED lines=8> */
[----:B------:R-:W-:Y:S01]  /*5d20*/  FADD.FTZ R156, R156, R161 ;  /* 0x000000a19c9c7221 */ /* 0x000fe20000010000 */
[----:B------:R-:W-:Y:S02]  /*5d30*/  FADD.FTZ R32, R32, R153 ;  /* 0x0000009920207221 */ /* 0x000fe40000010000 */
[----:B------:R-:W-:Y:S01]  /*5d40*/  HMMA.16816.F32 R116, R4, R10, R116 ;  /* 0x0000000a0474723c */ /* 0x000fe20000001874 */
[----:B------:R-:W1:Y:S01]  /*5d50*/  LDSM.16.MT88.4 R8, [R64+0x13800] ;  /* 0x013800004008783b */ /* 0x000e620000004200 */
[----:B------:R-:W-:Y:S01]  /*5d60*/  FADD.FTZ R165, R165, R156 ;  /* 0x0000009ca5a57221 */ /* 0x000fe20000010000 */
[----:B------:R-:W-:-:S04]  /*5d70*/  FADD.FTZ R33, R33, R32 ;  /* 0x0000002021217221 */ /* 0x000fc80000010000 */
[----:B------:R-:W-:Y:S01]  /*5d80*/  FADD.FTZ R34, R34, R33 ;  /* 0x0000002122227221 */ /* 0x000fe20000010000 */
[----:B-----5:R-:W-:Y:S03]  /*5d90*/  HMMA.16816.F32 R88, R4, R16, R88 ;  /* 0x000000100458723c */ /* 0x020fe60000001858 */
        /* <DEDUP_REMOVED lines=13> */
[----:B-1----:R-:W-:Y:S03]  /*5e70*/  HMMA.16816.F32 R80, R4, R8, R80 ;  /* 0x000000080450723c */ /* 0x002fe60000001850 */
[----:B------:R-:W-:-:S05]  /*5e80*/  FADD.FTZ R231, R231, R26 ;  /* 0x0000001ae7e77221 */ /* 0x000fca0000010000 */
        /* <DEDUP_REMOVED lines=40> */
[----:B------:R-:W3:Y:S01]  /*6110*/  LDCU UR4, c[0x0][0x45c] ;  /* 0x00008b80ff0477ac */ /* 0x000ee20008000800 */
[----:B------:R-:W4:Y:S01]  /*6120*/  LDCU.64 UR8, c[0x0][0x3a8] ;  /* 0x00007500ff0877ac */ /* 0x000f220008000a00 */
[----:B------:R-:W2:Y:S01]  /*6130*/  LDCU.64 UR6, c[0x0][0x3a0] ;  /* 0x00007400ff0677ac */ /* 0x000ea20008000a00 */
[----:B-1----:R-:W-:-:S12]  /*6140*/  ULEA UR5, UR5, UR11, 0x18 ;  /* 0x0000000b05057291 */ /* 0x002fd8000f8ec0ff */
.L_x_1910:
        /* <DEDUP_REMOVED lines=83> */
[----:B----4-:R-:W-:Y:S01]  /*6680*/  IMAD.WIDE.U32 R10, R7, UR8, R10 ;  /* 0x00000008070a7c25 */ /* 0x010fe2000f8e000a */
[----:B------:R-:W-:Y:S02]  /*6690*/  SHF.R.S32.HI R3, RZ, 0x1f, R7 ;  /* 0x0000001fff037819 */ /* 0x000fe40000011407 */
[C---:B------:R-:W-:Y:S03]  /*66a0*/  LEA R216, P0, R10.reuse, R5, 0x1 ;  /* 0x000000050ad87211 */ /* 0x040fe600078008ff */
[----:B------:R-:W-:Y:S04]  /*66b0*/  IMAD R4, R3, UR8, RZ ;  /* 0x0000000803047c24 */ /* 0x000fe8000f8e02ff */
[----:B------:R-:W-:Y:S04]  /*66c0*/  IMAD R4, R7, UR9, R4 ;  /* 0x0000000907047c24 */ /* 0x000fe8000f8e0204 */
[----:B------:R-:W-:Y:S05]  /*66d0*/  IMAD.IADD R217, R11, 0x1, R4 ;  /* 0x000000010bd97824 */ /* 0x000fea00078e0204 */
[----:B------:R-:W-:Y:S07]  /*66e0*/  LEA.HI.X R217, R10, R6, R217, 0x1, P0 ;  /* 0x000000060ad97211 */ /* 0x000fee00000f0cd9 */
.L_x_1907:
[----:B------:R-:W-:Y:S02]  /*66f0*/  LEA R227, R227, UR5, 0x1 ;  /* 0x00000005e3e37c11 */ /* 0x000fe4000f8e08ff */
[C---:B------:R-:W-:Y:S02]  /*6700*/  SHF.L.U32 R29, R28.reuse, 0x5, RZ ;  /* 0x000000051c1d7819 */ /* 0x040fe400000006ff */
[----:B------:R-:W-:Y:S01]  /*6710*/  SHF.L.U64.HI R28, R28, 0x5, R31 ;  /* 0x000000051c1c7819 */ /* 0x000fe2000001021f */
[----:B------:R-:W-:Y:S01]  /*6720*/  @!PT LDS RZ, [RZ] ;  /* 0x00000000fffff984 */ /* 0x000fe20000000800 */
[----:B------:R-:W-:Y:S01]  /*6730*/  @!PT LDS RZ, [RZ] ;  /* 0x00000000fffff984 */ /* 0x000fe20000000800 */
[----:B------:R-:W-:Y:S01]  /*6740*/  @!PT LDS RZ, [RZ] ;  /* 0x00000000fffff984 */ /* 0x000fe20000000800 */
[----:B------:R-:W-:Y:S01]  /*6750*/  LDGSTS.E.BYPASS.LTC128B.128 [R227+0xc000], desc[UR24][R216.64] ;  /* 0x0c000000d8e37fae */ /* 0x000fe2000b981a18 */
[----:B------:R-:W-:Y:S02]  /*6760*/  IADD3 R30, P0, PT, R29, R216, RZ ;  /* 0x000000d81d1e7210 */ /* 0x000fe40007f1e0ff */
[----:B------:R-:W-:Y:S02]  /*6770*/  LOP3.LUT R189, R132, 0x400, RZ, 0xc0, !PT ;  /* 0x0000040084bd7812 */ /* 0x000fe400078ec0ff */
[----:B------:R-:W-:Y:S02]  /*6780*/  IADD3.X R31, PT, PT, R28, R217, RZ, P0, !PT ;  /* 0x000000d91c1f7210 */ /* 0x000fe400007fe4ff */
[----:B------:R-:W-:Y:S01]  /*6790*/  IADD3 R40, P2, PT, R30, R29, RZ ;  /* 0x0000001d1e287210 */ /* 0x000fe20007f5e0ff */
[----:B------:R-:W-:Y:S01]  /*67a0*/  LDGSTS.E.BYPASS.LTC128B.128 [R227+0x10000], desc[UR24][R216.64+0x80] ;  /* 0x10000080d8e37fae */ /* 0x000fe2000b981a18 */
[----:B------:R-:W-:Y:S02]  /*67b0*/  LEA R189, R2, R189, 0x1 ;  /* 0x000000bd02bd7211 */ /* 0x000fe400078e08ff */
[-C--:B------:R-:W-:Y:S02]  /*67c0*/  IADD3.X R41, PT, PT, R31, R28.reuse, RZ, P2, !PT ;  /* 0x0000001c1f297210 */ /* 0x080fe400017fe4ff */
[-C--:B------:R-:W-:Y:S02]  /*67d0*/  IADD3 R38, P0, PT, R40, R29.reuse, RZ ;  /* 0x0000001d28267210 */ /* 0x080fe40007f1e0ff */
[----:B------:R-:W-:Y:S01]  /*67e0*/  LEA R190, R190, UR5, 0x1 ;  /* 0x00000005bebe7c11 */ /* 0x000fe2000f8e08ff */
[----:B------:R-:W-:Y:S01]  /*67f0*/  LDGSTS.E.BYPASS.LTC128B.128 [R227+0xc800], desc[UR24][R30.64] ;  /* 0x0c8000001ee37fae */ /* 0x000fe2000b981a18 */
[-C--:B------:R-:W-:Y:S02]  /*6800*/  IADD3.X R39, PT, PT, R41, R28.reuse, RZ, P0, !PT ;  /* 0x0000001c29277210 */ /* 0x080fe400007fe4ff */
[-C--:B------:R-:W-:Y:S02]  /*6810*/  IADD3 R36, P2, PT, R38, R29.reuse, RZ ;  /* 0x0000001d26247210 */ /* 0x080fe40007f5e0ff */
[----:B------:R-:W-:Y:S02]  /*6820*/  IADD3 R2, PT, PT, R189, UR5, RZ ;  /* 0x00000005bd027c10 */ /* 0x000fe4000fffe0ff */
[-C--:B------:R-:W-:Y:S01]  /*6830*/  IADD3.X R37, PT, PT, R39, R28.reuse, RZ, P2, !PT ;  /* 0x0000001c27257210 */ /* 0x080fe200017fe4ff */
[----:B------:R1:W-:Y:S01]  /*6840*/  LDGSTS.E.BYPASS.LTC128B.128 [R227+0x10800], desc[UR24][R30.64+0x80] ;  /* 0x108000801ee37fae */ /* 0x0003e2000b981a18 */
[-C--:B------:R-:W-:Y:S02]  /*6850*/  IADD3 R34, P0, PT, R36, R29.reuse, RZ ;  /* 0x0000001d24227210 */ /* 0x080fe40007f1e0ff */
[----:B------:R-:W-:Y:S02]  /*6860*/  MOV R136, 0x40 ;  /* 0x0000004000887802 */ /* 0x000fe40000000f00 */
[-C--:B------:R-:W-:Y:S02]  /*6870*/  IADD3.X R35, PT, PT, R37, R28.reuse, RZ, P0, !PT ;  /* 0x0000001c25237210 */ /* 0x080fe400007fe4ff */
[-C--:B------:R-:W-:Y:S01]  /*6880*/  IADD3 R32, P2, PT, R34, R29.reuse, RZ ;  /* 0x0000001d22207210 */ /* 0x080fe20007f5e0ff */
[----:B------:R-:W-:Y:S01]  /*6890*/  LDGSTS.E.BYPASS.LTC128B.128 [R227+0xd000], desc[UR24][R40.64] ;  /* 0x0d00000028e37fae */ /* 0x000fe2000b981a18 */
[----:B------:R-:W-:Y:S02]  /*68a0*/  IADD3 R224, PT, PT, R224, 0x1, RZ ;  /* 0x00000001e0e07810 */ /* 0x000fe40007ffe0ff */
[-C--:B------:R-:W-:Y:S02]  /*68b0*/  IADD3.X R33, PT, PT, R35, R28.reuse, RZ, P2, !PT ;  /* 0x0000001c23217210 */ /* 0x080fe400017fe4ff */
[----:B------:R-:W-:Y:S03]  /*68c0*/  ISETP.NE.AND P2, PT, R224, RZ, PT ;  /* 0x000000ffe000720c */ /* 0x000fe60003f45270 */
[----:B------:R-:W-:Y:S08]  /*68d0*/  LDGSTS.E.BYPASS.LTC128B.128 [R227+0x11000], desc[UR24][R40.64+0x80] ;  /* 0x1100008028e37fae */ /* 0x000ff0000b981a18 */
[----:B------:R-:W-:Y:S01]  /*68e0*/  LDGSTS.E.BYPASS.LTC128B.128 [R227+0xd800], desc[UR24][R38.64] ;  /* 0x0d80000026e37fae */ /* 0x000fe2000b981a18 */
[----:B-1----:R-:W-:Y:S04]  /*68f0*/  IADD3 R30, P0, PT, R32, R29, RZ ;  /* 0x0000001d201e7210 */ /* 0x002fe80007f1e0ff */
[----:B------:R-:W-:Y:S03]  /*6900*/  IADD3.X R31, PT, PT, R33, R28, RZ, P0, !PT ;  /* 0x0000001c211f7210 */ /* 0x000fe600007fe4ff */
[----:B------:R-:W-:Y:S01]  /*6910*/  LDGSTS.E.BYPASS.LTC128B.128 [R227+0x11800], desc[UR24][R38.64+0x80] ;  /* 0x1180008026e37fae */ /* 0x000fe2000b981a18 */
[----:B------:R-:W-:Y:S04]  /*6920*/  LOP3.LUT P0, RZ, R209, 0x2, RZ, 0xc0, !PT ;  /* 0x00000002d1ff7812 */ /* 0x000fe8000780c0ff */
[----:B------:R-:W-:Y:S02]  /*6930*/  SEL R213, R139, 0xffffffe0, !P0 ;  /* 0xffffffe08bd57807 */ /* 0x000fe40004000000 */
[----:B------:R-:W-:Y:S01]  /*6940*/  LOP3.LUT P0, RZ, R209, 0x4, RZ, 0xc0, !PT ;  /* 0x00000004d1ff7812 */ /* 0x000fe2000780c0ff */
[----:B------:R-:W-:Y:S01]  /*6950*/  LDGSTS.E.BYPASS.LTC128B.128 [R227+0xe000], desc[UR24][R36.64] ;  /* 0x0e00000024e37fae */ /* 0x000fe2000b981a18 */
[C---:B------:R-:W-:Y:S02]  /*6960*/  IADD3 R188, PT, PT, R213.reuse, R190, RZ ;  /* 0x000000bed5bc7210 */ /* 0x040fe40007ffe0ff */
[----:B------:R-:W-:Y:S05]  /*6970*/  IADD3 R3, PT, PT, R213, R2, RZ ;  /* 0x00000002d5037210 */ /* 0x000fea0007ffe0ff */
[----:B------:R-:W-:Y:S08]  /*6980*/  LDGSTS.E.BYPASS.LTC128B.128 [R227+0x12000], desc[UR24][R36.64+0x80] ;  /* 0x1200008024e37fae */ /* 0x000ff0000b981a18 */
[----:B------:R-:W-:Y:S08]  /*6990*/  LDGSTS.E.BYPASS.LTC128B.128 [R227+0xe800], desc[UR24][R34.64] ;  /* 0x0e80000022e37fae */ /* 0x000ff0000b981a18 */
[----:B------:R-:W-:Y:S08]  /*69a0*/  LDGSTS.E.BYPASS.LTC128B.128 [R227+0x12800], desc[UR24][R34.64+0x80] ;  /* 0x1280008022e37fae */ /* 0x000ff0000b981a18 */
[----:B------:R-:W-:Y:S08]  /*69b0*/  LDGSTS.E.BYPASS.LTC128B.128 [R227+0xf000], desc[UR24][R32.64] ;  /* 0x0f00000020e37fae */ /* 0x000ff0000b981a18 */
[----:B------:R-:W-:Y:S08]  /*69c0*/  LDGSTS.E.BYPASS.LTC128B.128 [R227+0x13000], desc[UR24][R32.64+0x80] ;  /* 0x1300008020e37fae */ /* 0x000ff0000b981a18 */
[----:B------:R-:W-:Y:S08]  /*69d0*/  LDGSTS.E.BYPASS.LTC128B.128 [R227+0xf800], desc[UR24][R30.64] ;  /* 0x0f8000001ee37fae */ /* 0x000ff0000b981a18 */
[----:B------:R1:W-:Y:S08]  /*69e0*/  LDGSTS.E.BYPASS.LTC128B.128 [R227+0x13800], desc[UR24][R30.64+0x80] ;  /* 0x138000801ee37fae */ /* 0x0003f0000b981a18 */
[----:B------:R-:W-:Y:S08]  /*69f0*/  LDSM.16.M88.4 R140, [R190] ;  /* 0x00000000be8c783b */ /* 0x000ff00000000200 */
[----:B------:R-:W2:Y:S08]  /*6a00*/  LDSM.16.M88.4 R144, [R189+UR5+0x4000] ;  /* 0x00400005bd90783b */ /* 0x000eb00008000200 */
[----:B------:R-:W5:Y:S08]  /*6a10*/  LDSM.16.M88.4 R148, [R189+UR5+0x4800] ;  /* 0x00480005bd94783b */ /* 0x000f700008000200 */
[----:B------:R-:W3:Y:S08]  /*6a20*/  LDSM.16.M88.4 R152, [R189+UR5+0x5000] ;  /* 0x00500005bd98783b */ /* 0x000ef00008000200 */
[----:B------:R-:W0:Y:S08]  /*6a30*/  LDGDEPBAR ;  /* 0x00000000000079af */ /* 0x000e300000000000 */
[----:B------:R-:W1:Y:S08]  /*6a40*/  LDSM.16.M88.4 R156, [R189+UR5+0x5800] ;  /* 0x00580005bd9c783b */ /* 0x000e700008000200 */
[----:B------:R-:W4:Y:S01]  /*6a50*/  LDSM.16.M88.4 R160, [R189+UR5+0x6000] ;  /* 0x00600005bda0783b */ /* 0x000f220008000200 */
[C---:B--2---:R-:W-:Y:S07]  /*6a60*/  HMMA.16816.F32 R4, R140.reuse, R144, RZ ;  /* 0x000000908c04723c */ /* 0x044fee00000018ff */
[----:B------:R-:W2:Y:S01]  /*6a70*/  LDSM.16.M88.4 R164, [R189+UR5+0x6800] ;  /* 0x00680005bda4783b */ /* 0x000ea20008000200 */
[C---:B------:R-:W-:Y:S07]  /*6a80*/  HMMA.16816.F32 R8, R140.reuse, R146, RZ ;  /* 0x000000928c08723c */ /* 0x040fee00000018ff */
[----:B------:R-:W2:Y:S01]  /*6a90*/  LDSM.16.M88.4 R168, [R189+UR5+0x7000] ;  /* 0x00700005bda8783b */ /* 0x000ea20008000200 */
[C---:B-----5:R-:W-:Y:S07]  /*6aa0*/  HMMA.16816.F32 R12, R140.reuse, R148, RZ ;  /* 0x000000948c0c723c */ /* 0x060fee00000018ff */
[----:B------:R-:W5:Y:S01]  /*6ab0*/  LDSM.16.M88.4 R172, [R189+UR5+0x7800] ;  /* 0x00780005bdac783b */ /* 0x000f620008000200 */
[C---:B------:R-:W-:Y:S07]  /*6ac0*/  HMMA.16816.F32 R16, R140.reuse, R150, RZ ;  /* 0x000000968c10723c */ /* 0x040fee00000018ff */
[----:B------:R-:W-:Y:S01]  /*6ad0*/  LDSM.16.M88.4 R176, [R188] ;  /* 0x00000000bcb0783b */ /* 0x000fe20000000200 */
[C---:B---3--:R-:W-:Y:S07]  /*6ae0*/  HMMA.16816.F32 R20, R140.reuse, R152, RZ ;  /* 0x000000988c14723c */ /* 0x048fee00000018ff */
[----:B------:R-:W3:Y:S01]  /*6af0*/  LDSM.16.M88.4 R180, [R3+0x4000] ;  /* 0x0040000003b4783b */ /* 0x000ee20000000200 */
[C---:B------:R-:W-:Y:S07]  /*6b00*/  HMMA.16816.F32 R24, R140.reuse, R154, RZ ;  /* 0x0000009a8c18723c */ /* 0x040fee00000018ff */
[----:B------:R-:W3:Y:S01]  /*6b10*/  LDSM.16.M88.4 R184, [R3+0x4800] ;  /* 0x0048000003b8783b */ /* 0x000ee20000000200 */
[C---:B-1----:R-:W-:Y:S01]  /*6b20*/  HMMA.16816.F32 R28, R140.reuse, R156, RZ ;  /* 0x0000009c8c1c723c */ /* 0x042fe200000018ff */
[----:B------:R-:W-:Y:S06]  /*6b30*/  SEL R157, R136, 0xffffffc0, !P0 ;  /* 0xffffffc0889d7807 */ /* 0x000fec0004000000 */
[----:B------:R-:W1:Y:S01]  /*6b40*/  LDSM.16.M88.4 R132, [R3+0x5000] ;  /* 0x005000000384783b */ /* 0x000e620000000200 */
[C---:B------:R-:W-:Y:S02]  /*6b50*/  IADD3 R200, PT, PT, R157.reuse, R190, RZ ;  /* 0x000000be9dc87210 */ /* 0x040fe40007ffe0ff */
[----:B------:R-:W-:Y:S01]  /*6b60*/  IADD3 R136, PT, PT, R157, R2, RZ ;  /* 0x000000029d887210 */ /* 0x000fe20007ffe0ff */
[C---:B------:R-:W-:Y:S01]  /*6b70*/  HMMA.16816.F32 R32, R140.reuse, R158, RZ ;  /* 0x0000009e8c20723c */ /* 0x040fe200000018ff */
[C---:B------:R-:W-:Y:S02]  /*6b80*/  IADD3 R201, PT, PT, R213.reuse, R200, RZ ;  /* 0x000000c8d5c97210 */ /* 0x040fe40007ffe0ff */
[----:B------:R-:W-:Y:S01]  /*6b90*/  IADD3 R2, PT, PT, R213, R136, RZ ;  /* 0x00000088d5027210 */ /* 0x000fe20007ffe0ff */
[----:B------:R-:W-:Y:S04]  /*6ba0*/  LDSM.16.M88.4 R144, [R3+0x6000] ;  /* 0x006000000390783b */ /* 0x000fe80000000200 */
[C---:B----4-:R-:W-:Y:S04]  /*6bb0*/  HMMA.16816.F32 R36, R140.reuse, R160, RZ ;  /* 0x000000a08c24723c */ /* 0x050fe800000018ff */
[----:B------:R-:W-:Y:S04]  /*6bc0*/  LDSM.16.M88.4 R148, [R3+0x6800] ;  /* 0x006800000394783b */ /* 0x000fe80000000200 */
[C---:B------:R-:W-:Y:S04]  /*6bd0*/  HMMA.16816.F32 R40, R140.reuse, R162, RZ ;  /* 0x000000a28c28723c */ /* 0x040fe800000018ff */
[----:B------:R-:W-:Y:S04]  /*6be0*/  LDSM.16.M88.4 R152, [R3+0x7000] ;  /* 0x007000000398783b */ /* 0x000fe80000000200 */
[C---:B--2---:R-:W-:Y:S04]  /*6bf0*/  HMMA.16816.F32 R44, R140.reuse, R164, RZ ;  /* 0x000000a48c2c723c */ /* 0x044fe800000018ff */
[----:B------:R-:W-:Y:S04]  /*6c00*/  LDSM.16.M88.4 R156, [R3+0x7800] ;  /* 0x00780000039c783b */ /* 0x000fe80000000200 */
[C---:B------:R-:W-:Y:S04]  /*6c10*/  HMMA.16816.F32 R48, R140.reuse, R166, RZ ;  /* 0x000000a68c30723c */ /* 0x040fe800000018ff */
[----:B------:R-:W-:Y:S04]  /*6c20*/  LDSM.16.M88.4 R160, [R200] ;  /* 0x00000000c8a0783b */ /* 0x000fe80000000200 */
[C---:B------:R-:W-:Y:S04]  /*6c30*/  HMMA.16816.F32 R52, R140.reuse, R168, RZ ;  /* 0x000000a88c34723c */ /* 0x040fe800000018ff */
[----:B------:R-:W-:Y:S04]  /*6c40*/  LDSM.16.M88.4 R164, [R136+0x4000] ;  /* 0x0040000088a4783b */ /* 0x000fe80000000200 */
[C---:B------:R-:W-:Y:S04]  /*6c50*/  HMMA.16816.F32 R56, R140.reuse, R170, RZ ;  /* 0x000000aa8c38723c */ /* 0x040fe800000018ff */
[----:B------:R-:W-:Y:S04]  /*6c60*/  LDSM.16.M88.4 R168, [R136+0x4800] ;  /* 0x0048000088a8783b */ /* 0x000fe80000000200 */
[C---:B-----5:R-:W-:Y:S04]  /*6c70*/  HMMA.16816.F32 R60, R140.reuse, R172, RZ ;  /* 0x000000ac8c3c723c */ /* 0x060fe800000018ff */
[----:B------:R-:W-:Y:S04]  /*6c80*/  LDSM.16.M88.4 R192, [R136+0xa800] ;  /* 0x00a8000088c0783b */ /* 0x000fe80000000200 */
[----:B------:R-:W-:Y:S04]  /*6c90*/  HMMA.16816.F32 R64, R140, R174, RZ ;  /* 0x000000ae8c40723c */ /* 0x000fe800000018ff */
[----:B------:R-:W2:Y:S04]  /*6ca0*/  LDSM.16.M88.4 R140, [R3+0x5800] ;  /* 0x00580000038c783b */ /* 0x000ea80000000200 */
[C---:B---3--:R-:W-:Y:S04]  /*6cb0*/  HMMA.16816.F32 R4, R176.reuse, R180, R4 ;  /* 0x000000b4b004723c */ /* 0x048fe80000001804 */
[----:B------:R-:W3:Y:S04]  /*6cc0*/  LDSM.16.M88.4 R172, [R136+0x5000] ;  /* 0x0050000088ac783b */ /* 0x000ee80000000200 */
[C---:B------:R-:W-:Y:S04]  /*6cd0*/  HMMA.16816.F32 R8, R176.reuse, R182, R8 ;  /* 0x000000b6b008723c */ /* 0x040fe80000001808 */
[----:B------:R-:W-:Y:S04]  /*6ce0*/  LDSM.16.M88.4 R180, [R136+0x9000] ;  /* 0x0090000088b4783b */ /* 0x000fe80000000200 */
[C---:B------:R-:W-:Y:S04]  /*6cf0*/  HMMA.16816.F32 R12, R176.reuse, R184, R12 ;  /* 0x000000b8b00c723c */ /* 0x040fe8000000180c */
[----:B------:R-:W-:Y:S04]  /*6d00*/  LDSM.16.M88.4 R196, [R136+0xb000] ;  /* 0x00b0000088c4783b */ /* 0x000fe80000000200 */
[C---:B------:R-:W-:Y:S04]  /*6d10*/  HMMA.16816.F32 R16, R176.reuse, R186, R16 ;  /* 0x000000bab010723c */ /* 0x040fe80000001810 */
[----:B------:R-:W-:Y:S04]  /*6d20*/  LDSM.16.M88.4 R184, [R136+0x9800] ;  /* 0x0098000088b8783b */ /* 0x000fe80000000200 */
[C---:B-1----:R-:W-:Y:S04]  /*6d30*/  HMMA.16816.F32 R20, R176.reuse, R132, R20 ;  /* 0x00000084b014723c */ /* 0x042fe80000001814 */
[----:B------:R-:W-:Y:S04]  /*6d40*/  LDSM.16.M88.4 R204, [R2+0x8000] ;  /* 0x0080000002cc783b */ /* 0x000fe80000000200 */
[C---:B------:R-:W-:Y:S04]  /*6d50*/  HMMA.16816.F32 R24, R176.reuse, R134, R24 ;  /* 0x00000086b018723c */ /* 0x040fe80000001818 */
[----:B------:R-:W1:Y:S04]  /*6d60*/  LDSM.16.M88.4 R132, [R136+0x5800] ;  /* 0x005800008884783b */ /* 0x000e680000000200 */
[C---:B--2---:R-:W-:Y:S08]  /*6d70*/  HMMA.16816.F32 R28, R176.reuse, R140, R28 ;  /* 0x0000008cb01c723c */ /* 0x044ff0000000181c */
[C---:B------:R-:W-:Y:S01]  /*6d80*/  HMMA.16816.F32 R32, R176.reuse, R142, R32 ;  /* 0x0000008eb020723c */ /* 0x040fe20000001820 */
[----:B------:R-:W2:Y:S07]  /*6d90*/  LDSM.16.M88.4 R140, [R136+0x6000] ;  /* 0x00600000888c783b */ /* 0x000eae0000000200 */
        /* <DEDUP_REMOVED lines=11> */
[----:B------:R-:W-:Y:S07]  /*6e50*/  LDSM.16.M88.4 R156, [R2+0x4800] ;  /* 0x00480000029c783b */ /* 0x000fee0000000200 */
[C---:B------:R-:W-:Y:S01]  /*6e60*/  HMMA.16816.F32 R4, R160.reuse, R164, R4 ;  /* 0x000000a4a004723c */ /* 0x040fe20000001804 */
[----:B------:R-:W-:Y:S07]  /*6e70*/  LDSM.16.M88.4 R176, [R189+UR5+0xb800] ;  /* 0x00b80005bdb0783b */ /* 0x000fee0008000200 */
        /* <DEDUP_REMOVED lines=8> */
[C---:B-1----:R-:W-:Y:S08]  /*6f00*/  HMMA.16816.F32 R28, R160.reuse, R132, R28 ;  /* 0x00000084a01c723c */ /* 0x042ff0000000181c */
[C---:B------:R-:W-:Y:S01]  /*6f10*/  HMMA.16816.F32 R32, R160.reuse, R134, R32 ;  /* 0x00000086a020723c */ /* 0x040fe20000001820 */
[----:B------:R-:W1:Y:S07]  /*6f20*/  LDSM.16.M88.4 R132, [R136+0x7800] ;  /* 0x007800008884783b */ /* 0x000e6e0000000200 */
[C---:B--2---:R-:W-:Y:S08]  /*6f30*/  HMMA.16816.F32 R36, R160.reuse, R140, R36 ;  /* 0x0000008ca024723c */ /* 0x044ff00000001824 */
[C---:B------:R-:W-:Y:S01]  /*6f40*/  HMMA.16816.F32 R40, R160.reuse, R142, R40 ;  /* 0x0000008ea028723c */ /* 0x040fe20000001828 */
[----:B------:R-:W2:Y:S07]  /*6f50*/  LDSM.16.M88.4 R140, [R201] ;  /* 0x00000000c98c783b */ /* 0x000eae0000000200 */
[C---:B----4-:R-:W-:Y:S08]  /*6f60*/  HMMA.16816.F32 R44, R160.reuse, R144, R44 ;  /* 0x00000090a02c723c */ /* 0x050ff0000000182c */
[C---:B------:R-:W-:Y:S01]  /*6f70*/  HMMA.16816.F32 R48, R160.reuse, R146, R48 ;  /* 0x00000092a030723c */ /* 0x040fe20000001830 */
[----:B------:R-:W3:Y:S07]  /*6f80*/  LDSM.16.M88.4 R144, [R2+0x6800] ;  /* 0x006800000290783b */ /* 0x000eee0000000200 */
[C---:B-----5:R-:W-:Y:S08]  /*6f90*/  HMMA.16816.F32 R52, R160.reuse, R148, R52 ;  /* 0x00000094a034723c */ /* 0x060ff00000001834 */
[C---:B------:R-:W-:Y:S01]  /*6fa0*/  HMMA.16816.F32 R56, R160.reuse, R150, R56 ;  /* 0x00000096a038723c */ /* 0x040fe20000001838 */
[----:B------:R-:W4:Y:S07]  /*6fb0*/  LDSM.16.M88.4 R148, [R2+0x7000] ;  /* 0x007000000294783b */ /* 0x000f2e0000000200 */
[C---:B-1----:R-:W-:Y:S08]  /*6fc0*/  HMMA.16816.F32 R60, R160.reuse, R132, R60 ;  /* 0x00000084a03c723c */ /* 0x042ff0000000183c */
[----:B------:R-:W-:Y:S01]  /*6fd0*/  HMMA.16816.F32 R64, R160, R134, R64 ;  /* 0x00000086a040723c */ /* 0x000fe20000001840 */
[----:B------:R-:W1:Y:S07]  /*6fe0*/  LDSM.16.M88.4 R132, [R2+0x7800] ;  /* 0x007800000284783b */ /* 0x000e6e0000000200 */
[C---:B--2---:R-:W-:Y:S01]  /*6ff0*/  HMMA.16816.F32 R4, R140.reuse, R152, R4 ;  /* 0x000000988c04723c */ /* 0x044fe20000001804 */
[----:B------:R-:W-:Y:S07]  /*7000*/  LDSM.16.M88.4 R160, [R189+UR5+0x8800] ;  /* 0x00880005bda0783b */ /* 0x000fee0008000200 */
[C---:B------:R-:W-:Y:S01]  /*7010*/  HMMA.16816.F32 R8, R140.reuse, R154, R8 ;  /* 0x0000009a8c08723c */ /* 0x040fe20000001808 */
[----:B------:R-:W-:Y:S07]  /*7020*/  LDSM.16.M88.4 R152, [R190+0x2000] ;  /* 0x00200000be98783b */ /* 0x000fee0000000200 */
[C---:B------:R-:W-:Y:S08]  /*7030*/  HMMA.16816.F32 R12, R140.reuse, R156, R12 ;  /* 0x0000009c8c0c723c */ /* 0x040ff0000000180c */
[C---:B------:R-:W-:Y:S01]  /*7040*/  HMMA.16816.F32 R16, R140.reuse, R158, R16 ;  /* 0x0000009e8c10723c */ /* 0x040fe20000001810 */
[----:B------:R-:W2:Y:S07]  /*7050*/  LDSM.16.M88.4 R156, [R189+UR5+0x8000] ;  /* 0x00800005bd9c783b */ /* 0x000eae0008000200 */
        /* <DEDUP_REMOVED lines=15> */
[C---:B-1----:R-:W-:Y:S08]  /*7150*/  HMMA.16816.F32 R60, R140.reuse, R132, R60 ;  /* 0x000000848c3c723c */ /* 0x042ff0000000183c */
[----:B------:R-:W-:Y:S01]  /*7160*/  HMMA.16816.F32 R64, R140, R134, R64 ;  /* 0x000000868c40723c */ /* 0x000fe20000001840 */
[----:B------:R-:W-:Y:S07]  /*7170*/  LDSM.16.M88.4 R132, [R188+0x2000] ;  /* 0x00200000bc84783b */ /* 0x000fee0000000200 */
[C---:B--2---:R-:W-:Y:S01]  /*7180*/  HMMA.16816.F32 R4, R152.reuse, R156, R4 ;  /* 0x0000009c9804723c */ /* 0x044fe20000001804 */
[----:B------:R-:W1:Y:S07]  /*7190*/  LDSM.16.M88.4 R140, [R3+0x8000] ;  /* 0x00800000038c783b */ /* 0x000e6e0000000200 */
[C---:B------:R-:W-:Y:S01]  /*71a0*/  HMMA.16816.F32 R8, R152.reuse, R158, R8 ;  /* 0x0000009e9808723c */ /* 0x040fe20000001808 */
[----:B------:R-:W2:Y:S07]  /*71b0*/  LDSM.16.M88.4 R156, [R3+0x8800] ;  /* 0x00880000039c783b */ /* 0x000eae0000000200 */
[C---:B------:R-:W-:Y:S01]  /*71c0*/  HMMA.16816.F32 R12, R152.reuse, R160, R12 ;  /* 0x000000a0980c723c */ /* 0x040fe2000000180c */
[----:B------:R-:W-:Y:S07]  /*71d0*/  LDSM.16.M88.4 R188, [R136+0xa000] ;  /* 0x00a0000088bc783b */ /* 0x000fee0000000200 */
        /* <DEDUP_REMOVED lines=17> */
[C---:B------:R-:W-:Y:S01]  /*72f0*/  HMMA.16816.F32 R60, R152.reuse, R176, R60 ;  /* 0x000000b0983c723c */ /* 0x040fe2000000183c */
[----:B------:R-:W-:Y:S07]  /*7300*/  LDSM.16.M88.4 R200, [R201+0x2000] ;  /* 0x00200000c9c8783b */ /* 0x000fee0000000200 */
[----:B------:R-:W-:Y:S01]  /*7310*/  HMMA.16816.F32 R64, R152, R178, R64 ;  /* 0x000000b29840723c */ /* 0x000fe20000001840 */
[----:B------:R-:W5:Y:S07]  /*7320*/  LDSM.16.M88.4 R152, [R3+0xa000] ;  /* 0x00a000000398783b */ /* 0x000f6e0000000200 */
[C---:B-1----:R-:W-:Y:S01]  /*7330*/  HMMA.16816.F32 R4, R132.reuse, R140, R4 ;  /* 0x0000008c8404723c */ /* 0x042fe20000001804 */
[----:B------:R-:W1:Y:S07]  /*7340*/  LDSM.16.M88.4 R176, [R136+0x8000] ;  /* 0x0080000088b0783b */ /* 0x000e6e0000000200 */
[C---:B------:R-:W-:Y:S01]  /*7350*/  HMMA.16816.F32 R8, R132.reuse, R142, R8 ;  /* 0x0000008e8408723c */ /* 0x040fe20000001808 */
[----:B------:R-:W1:Y:S07]  /*7360*/  LDSM.16.M88.4 R140, [R136+0x8800] ;  /* 0x00880000888c783b */ /* 0x000e6e0000000200 */
[C---:B--2---:R-:W-:Y:S08]  /*7370*/  HMMA.16816.F32 R12, R132.reuse, R156, R12 ;  /* 0x0000009c840c723c */ /* 0x044ff0000000180c */
[C---:B------:R-:W-:Y:S01]  /*7380*/  HMMA.16816.F32 R16, R132.reuse, R158, R16 ;  /* 0x0000009e8410723c */ /* 0x040fe20000001810 */
[----:B------:R-:W2:Y:S07]  /*7390*/  LDSM.16.M88.4 R156, [R136+0xb800] ;  /* 0x00b80000889c783b */ /* 0x000eae0000000200 */
        /* <DEDUP_REMOVED lines=13> */
[C---:B-1----:R-:W-:Y:S08]  /*7470*/  HMMA.16816.F32 R4, R172.reuse, R176, R4 ;  /* 0x000000b0ac04723c */ /* 0x042ff00000001804 */
[C---:B------:R-:W-:Y:S08]  /*7480*/  HMMA.16816.F32 R8, R172.reuse, R178, R8 ;  /* 0x000000b2ac08723c */ /* 0x040ff00000001808 */
[C---:B------:R-:W-:Y:S08]  /*7490*/  HMMA.16816.F32 R12, R172.reuse, R140, R12 ;  /* 0x0000008cac0c723c */ /* 0x040ff0000000180c */
[C---:B------:R-:W-:Y:S01]  /*74a0*/  HMMA.16816.F32 R16, R172.reuse, R142, R16 ;  /* 0x0000008eac10723c */ /* 0x040fe20000001810 */
[----:B------:R-:W1:Y:S07]  /*74b0*/  LDSM.16.M88.4 R140, [R2+0x9000] ;  /* 0x00900000028c783b */ /* 0x000e6e0000000200 */
        /* <DEDUP_REMOVED lines=19> */
[----:B------:R-:W2:Y:S01]  /*75f0*/  MUFU.TANH R145, R192 ;  /* 0x000000c000917308 */ /* 0x000ea20000002400 */
[C---:B------:R-:W-:Y:S03]  /*7600*/  HMMA.16816.F32 R16, R200.reuse, R134, R16 ;  /* 0x00000086c810723c */ /* 0x040fe60000001810 */
[----:B------:R-:W-:Y:S01]  /*7610*/  FMUL.FTZ R133, R11, UR10 ;  /* 0x0000000a0b857c20 */ /* 0x000fe20008410000 */
[----:B------:R-:W-:Y:S01]  /*7620*/  FMUL.FTZ R191, R9, UR10 ;  /* 0x0000000a09bf7c20 */ /* 0x000fe20008410000 */
[----:B------:R-:W-:Y:S01]  /*7630*/  FMUL.FTZ R136, R8, UR10 ;  /* 0x0000000a08887c20 */ /* 0x000fe20008410000 */
[----:B------:R-:W-:Y:S03]  /*7640*/  FMUL.FTZ R252, R10, UR10 ;  /* 0x0000000a0afc7c20 */ /* 0x000fe60008410000 */
[----:B------:R3:W4:Y:S01]  /*7650*/  MUFU.TANH R9, R133 ;  /* 0x0000008500097308 */ /* 0x0007220000002400 */
[C---:B-1----:R-:W-:Y:S03]  /*7660*/  HMMA.16816.F32 R20, R200.reuse, R140, R20 ;  /* 0x0000008cc814723c */ /* 0x042fe60000001814 */
[----:B------:R-:W-:Y:S01]  /*7670*/  FMUL.FTZ R244, R12, UR10 ;  /* 0x0000000a0cf47c20 */ /* 0x000fe20008410000 */
[----:B------:R-:W-:Y:S01]  /*7680*/  FMUL.FTZ R242, R13, UR10 ;  /* 0x0000000a0df27c20 */ /* 0x000fe20008410000 */
[----:B------:R-:W-:Y:S01]  /*7690*/  FMUL.FTZ R240, R14, UR10 ;  /* 0x0000000a0ef07c20 */ /* 0x000fe20008410000 */
[----:B------:R-:W-:Y:S03]  /*76a0*/  FMUL.FTZ R236, R15, UR10 ;  /* 0x0000000a0fec7c20 */ /* 0x000fe60008410000 */
[----:B------:R1:W1:Y:S01]  /*76b0*/  MUFU.TANH R162, R136 ;  /* 0x0000008800a27308 */ /* 0x0002620000002400 */
[C---:B------:R-:W-:Y:S01]  /*76c0*/  HMMA.16816.F32 R24, R200.reuse, R142, R24 ;  /* 0x0000008ec818723c */ /* 0x040fe20000001818 */
[----:B------:R-:W-:Y:S02]  /*76d0*/  LDSM.16.M88.4 R140, [R2+0xa000] ;  /* 0x00a00000028c783b */ /* 0x000fe40000000200 */
[----:B------:R-:W-:Y:S01]  /*76e0*/  FMUL.FTZ R238, R16, UR10 ;  /* 0x0000000a10ee7c20 */ /* 0x000fe20008410000 */
[----:B------:R-:W-:Y:S01]  /*76f0*/  FMUL.FTZ R234, R17, UR10 ;  /* 0x0000000a11ea7c20 */ /* 0x000fe20008410000 */
[----:B------:R-:W-:Y:S01]  /*7700*/  FMUL.FTZ R232, R18, UR10 ;  /* 0x0000000a12e87c20 */ /* 0x000fe20008410000 */
[----:B------:R-:W-:Y:S03]  /*7710*/  FMUL.FTZ R230, R19, UR10 ;  /* 0x0000000a13e67c20 */ /* 0x000fe60008410000 */
[----:B------:R5:W2:Y:S01]  /*7720*/  MUFU.TANH R158, R191 ;  /* 0x000000bf009e7308 */ /* 0x000aa20000002400 */
[----:B---3--:R-:W3:Y:S01]  /*7730*/  LDSM.16.M88.4 R132, [R2+0x9800] ;  /* 0x009800000284783b */ /* 0x008ee20000000200 */
[----:B------:R-:W-:Y:S01]  /*7740*/  FMUL.FTZ R192, R22, UR10 ;  /* 0x0000000a16c07c20 */ /* 0x000fe20008410000 */
[----:B------:R-:W-:Y:S01]  /*7750*/  FMUL.FTZ R228, R21, UR10 ;  /* 0x0000000a15e47c20 */ /* 0x000fe20008410000 */
[----:B------:R-:W-:Y:S06]  /*7760*/  FMUL.FTZ R226, R23, UR10 ;  /* 0x0000000a17e27c20 */ /* 0x000fec0008410000 */
[----:B------:R-:W2:Y:S01]  /*7770*/  MUFU.TANH R155, R192 ;  /* 0x000000c0009b7308 */ /* 0x000ea20000002400 */
[----:B-1----:R-:W-:Y:S01]  /*7780*/  FMUL.FTZ R136, R20, UR10 ;  /* 0x0000000a14887c20 */ /* 0x002fe20008410000 */
[----:B------:R-:W-:Y:S01]  /*7790*/  FMUL.FTZ R206, R25, UR10 ;  /* 0x0000000a19ce7c20 */ /* 0x000fe20008410000 */
[----:B------:R-:W-:Y:S07]  /*77a0*/  FMUL.FTZ R204, R27, UR10 ;  /* 0x0000000a1bcc7c20 */ /* 0x000fee0008410000 */
[----:B------:R-:W1:Y:S01]  /*77b0*/  MUFU.TANH R151, R136 ;  /* 0x0000008800977308 */ /* 0x000e620000002400 */
[----:B-----5:R-:W-:Y:S09]  /*77c0*/  FMUL.FTZ R191, R24, UR10 ;  /* 0x0000000a18bf7c20 */ /* 0x020ff20008410000 */
[----:B------:R-:W1:Y:S10]  /*77d0*/  MUFU.TANH R153, R191 ;  /* 0x000000bf00997308 */ /* 0x000e740000002400 */
[----:B------:R-:W1:Y:S10]  /*77e0*/  MUFU.TANH R250, R250 ;  /* 0x000000fa00fa7308 */ /* 0x000e740000002400 */
[----:B------:R-:W1:Y:S01]  /*77f0*/  MUFU.TANH R248, R248 ;  /* 0x000000f800f87308 */ /* 0x000e620000002400 */
[C---:B---3--:R-:W-:Y:S03]  /*7800*/  HMMA.16816.F32 R28, R200.reuse, R132, R28 ;  /* 0x00000084c81c723c */ /* 0x048fe6000000181c */
[----:B------:R-:W-:Y:S06]  /*7810*/  FMUL.FTZ R133, R26, UR10 ;  /* 0x0000000a1a857c20 */ /* 0x000fec0008410000 */
[----:B------:R-:W3:Y:S01]  /*7820*/  MUFU.TANH R246, R246 ;  /* 0x000000f600f67308 */ /* 0x000ee20000002400 */
[C---:B------:R-:W-:Y:S09]  /*7830*/  HMMA.16816.F32 R32, R200.reuse, R134, R32 ;  /* 0x00000086c820723c */ /* 0x040ff20000001820 */
[----:B------:R5:W1:Y:S01]  /*7840*/  MUFU.TANH R157, R133 ;  /* 0x00000085009d7308 */ /* 0x000a620000002400 */
[C---:B------:R-:W-:Y:S03]  /*7850*/  HMMA.16816.F32 R36, R200.reuse, R140, R36 ;  /* 0x0000008cc824723c */ /* 0x040fe60000001824 */
[----:B------:R-:W-:Y:S01]  /*7860*/  FMUL.FTZ R198, R28, UR10 ;  /* 0x0000000a1cc67c20 */ /* 0x000fe20008410000 */
[----:B------:R-:W-:Y:S01]  /*7870*/  FMUL.FTZ R135, R29, UR10 ;  /* 0x0000000a1d877c20 */ /* 0x000fe20008410000 */
[----:B------:R-:W-:Y:S04]  /*7880*/  FMUL.FTZ R134, R30, UR10 ;  /* 0x0000000a1e867c20 */ /* 0x000fe80008410000 */
[----:B------:R-:W1:Y:S01]  /*7890*/  MUFU.TANH R252, R252 ;  /* 0x000000fc00fc7308 */ /* 0x000e620000002400 */
[----:B------:R-:W-:Y:S01]  /*78a0*/  FMUL.FTZ R194, R31, UR10 ;  /* 0x0000000a1fc27c20 */ /* 0x000fe20008410000 */
[C---:B------:R-:W-:Y:S01]  /*78b0*/  HMMA.16816.F32 R40, R200.reuse, R142, R40 ;  /* 0x0000008ec828723c */ /* 0x040fe20000001828 */
[----:B------:R-:W4:Y:S02]  /*78c0*/  LDSM.16.M88.4 R28, [R2+0xa800] ;  /* 0x00a80000021c783b */ /* 0x000f240000000200 */
[----:B------:R-:W-:Y:S01]  /*78d0*/  FMUL.FTZ R33, R33, UR10 ;  /* 0x0000000a21217c20 */ /* 0x000fe20008410000 */
[----:B------:R-:W-:Y:S01]  /*78e0*/  FMUL.FTZ R34, R34, UR10 ;  /* 0x0000000a22227c20 */ /* 0x000fe20008410000 */
[----:B------:R-:W-:Y:S03]  /*78f0*/  FMUL.FTZ R35, R35, UR10 ;  /* 0x0000000a23237c20 */ /* 0x000fe60008410000 */
[----:B------:R-:W1:Y:S01]  /*7900*/  MUFU.TANH R165, R135 ;  /* 0x0000008700a57308 */ /* 0x000e620000002400 */
[----:B------:R-:W-:Y:S01]  /*7910*/  FMUL.FTZ R196, R32, UR10 ;  /* 0x0000000a20c47c20 */ /* 0x000fe20008410000 */
[----:B------:R-:W-:Y:S01]  /*7920*/  FMUL.FTZ R36, R36, UR10 ;  /* 0x0000000a24247c20 */ /* 0x000fe20008410000 */
[----:B-----5:R-:W-:Y:S01]  /*7930*/  FMUL.FTZ R133, R37, UR10 ;  /* 0x0000000a25857c20 */ /* 0x020fe20008410000 */
[----:B------:R-:W-:Y:S06]  /*7940*/  FMUL.FTZ R38, R38, UR10 ;  /* 0x0000000a26267c20 */ /* 0x000fec0008410000 */
[----:B------:R-:W1:Y:S01]  /*7950*/  MUFU.TANH R175, R33 ;  /* 0x0000002100af7308 */ /* 0x000e620000002400 */
[----:B------:R-:W-:Y:S01]  /*7960*/  FMUL.FTZ R39, R39, UR10 ;  /* 0x0000000a27277c20 */ /* 0x000fe20008410000 */
[----:B------:R-:W-:Y:S01]  /*7970*/  FMUL.FTZ R37, R40, UR10 ;  /* 0x0000000a28257c20 */ /* 0x000fe20008410000 */
[----:B------:R-:W-:Y:S01]  /*7980*/  FMUL.FTZ R41, R41, UR10 ;  /* 0x0000000a29297c20 */ /* 0x000fe20008410000 */
[----:B------:R-:W-:Y:S06]  /*7990*/  FMUL.FTZ R42, R42, UR10 ;  /* 0x0000000a2a2a7c20 */ /* 0x000fec0008410000 */
[----:B------:R-:W1:Y:S01]  /*79a0*/  MUFU.TANH R187, R34 ;  /* 0x0000002200bb7308 */ /* 0x000e620000002400 */
[----:B------:R-:W-:Y:S09]  /*79b0*/  FMUL.FTZ R43, R43, UR10 ;  /* 0x0000000a2b2b7c20 */ /* 0x000ff20008410000 */
[----:B------:R5:W1:Y:S10]  /*79c0*/  MUFU.TANH R179, R35 ;  /* 0x0000002300b37308 */ /* 0x000a740000002400 */
[----:B------:R2:W1:Y:S01]  /*79d0*/  MUFU.TANH R185, R36 ;  /* 0x0000002400b97308 */ /* 0x0004620000002400 */
[C---:B----4-:R-:W-:Y:S09]  /*79e0*/  HMMA.16816.F32 R44, R200.reuse, R28, R44 ;  /* 0x0000001cc82c723c */ /* 0x050ff2000000182c */
[----:B------:R4:W1:Y:S01]  /*79f0*/  MUFU.TANH R171, R134 ;  /* 0x0000008600ab7308 */ /* 0x0008620000002400 */
[----:B-----5:R-:W5:Y:S01]  /*7a00*/  LDSM.16.M88.4 R32, [R2+0xb000] ;  /* 0x00b000000220783b */ /* 0x020f620000000200 */
[C---:B------:R-:W-:Y:S08]  /*7a10*/  HMMA.16816.F32 R48, R200.reuse, R30, R48 ;  /* 0x0000001ec830723c */ /* 0x040ff00000001830 */
[----:B------:R4:W1:Y:S01]  /*7a20*/  MUFU.TANH R181, R133 ;  /* 0x0000008500b57308 */ /* 0x0008620000002400 */
[----:B------:R-:W3:Y:S01]  /*7a30*/  LDSM.16.M88.4 R28, [R2+0xb800] ;  /* 0x00b80000021c783b */ /* 0x000ee20000000200 */
[----:B------:R-:W-:Y:S04]  /*7a40*/  DEPBAR.LE SB0, 0x0 ;  /* 0x000080000000791a */ /* 0x000fe80000000000 */
[----:B--2---:R-:W-:Y:S04]  /*7a50*/  FMUL.FTZ R36, R44, UR10 ;  /* 0x0000000a2c247c20 */ /* 0x004fe80008410000 */
[----:B------:R-:W2:Y:S01]  /*7a60*/  MUFU.TANH R244, R244 ;  /* 0x000000f400f47308 */ /* 0x000ea20000002400 */
[----:B------:R-:W-:Y:S01]  /*7a70*/  BAR.SYNC.DEFER_BLOCKING 0x0 ;  /* 0x0000000000007b1d */ /* 0x000fe20000010000 */
[----:B------:R-:W-:Y:S01]  /*7a80*/  FMUL.FTZ R45, R45, UR10 ;  /* 0x0000000a2d2d7c20 */ /* 0x000fe20008410000 */
[----:B------:R-:W-:Y:S01]  /*7a90*/  FMUL.FTZ R46, R46, UR10 ;  /* 0x0000000a2e2e7c20 */ /* 0x000fe20008410000 */
[----:B------:R-:W-:Y:S01]  /*7aa0*/  FMUL.FTZ R47, R47, UR10 ;  /* 0x0000000a2f2f7c20 */ /* 0x000fe20008410000 */
[----:B------:R-:W-:Y:S01]  /*7ab0*/  FMUL.FTZ R249, R48, UR10 ;  /* 0x0000000a30f97c20 */ /* 0x000fe20008410000 */
[----:B------:R-:W-:Y:S04]  /*7ac0*/  FMUL.FTZ R49, R49, UR10 ;  /* 0x0000000a31317c20 */ /* 0x000fe80008410000 */
[----:B------:R-:W1:Y:S01]  /*7ad0*/  MUFU.TANH R242, R242 ;  /* 0x000000f200f27308 */ /* 0x000e620000002400 */
[----:B------:R-:W-:Y:S01]  /*7ae0*/  FMUL.FTZ R50, R50, UR10 ;  /* 0x0000000a32327c20 */ /* 0x000fe20008410000 */
[----:B------:R-:W-:Y:S08]  /*7af0*/  FMUL.FTZ R51, R51, UR10 ;  /* 0x0000000a33337c20 */ /* 0x000ff00008410000 */
[----:B------:R-:W1:Y:S10]  /*7b00*/  MUFU.TANH R240, R240 ;  /* 0x000000f000f07308 */ /* 0x000e740000002400 */
[----:B------:R-:W1:Y:S01]  /*7b10*/  MUFU.TANH R236, R236 ;  /* 0x000000ec00ec7308 */ /* 0x000e620000002400 */
[C---:B-----5:R-:W-:Y:S09]  /*7b20*/  HMMA.16816.F32 R52, R200.reuse, R32, R52 ;  /* 0x00000020c834723c */ /* 0x060ff20000001834 */
[----:B------:R-:W1:Y:S01]  /*7b30*/  MUFU.TANH R238, R238 ;  /* 0x000000ee00ee7308 */ /* 0x000e620000002400 */
[C---:B------:R-:W-:Y:S09]  /*7b40*/  HMMA.16816.F32 R56, R200.reuse, R34, R56 ;  /* 0x00000022c838723c */ /* 0x040ff20000001838 */
[----:B------:R-:W1:Y:S01]  /*7b50*/  MUFU.TANH R234, R234 ;  /* 0x000000ea00ea7308 */ /* 0x000e620000002400 */
[C---:B---3--:R-:W-:Y:S03]  /*7b60*/  HMMA.16816.F32 R60, R200.reuse, R28, R60 ;  /* 0x0000001cc83c723c */ /* 0x048fe6000000183c */
[----:B------:R-:W-:Y:S01]  /*7b70*/  FMUL.FTZ R52, R52, UR10 ;  /* 0x0000000a34347c20 */ /* 0x000fe20008410000 */
[----:B------:R-:W-:Y:S01]  /*7b80*/  FMUL.FTZ R53, R53, UR10 ;  /* 0x0000000a35357c20 */ /* 0x000fe20008410000 */
[----:B------:R-:W-:Y:S01]  /*7b90*/  FMUL.FTZ R54, R54, UR10 ;  /* 0x0000000a36367c20 */ /* 0x000fe20008410000 */
[----:B------:R-:W-:Y:S03]  /*7ba0*/  FMUL.FTZ R55, R55, UR10 ;  /* 0x0000000a37377c20 */ /* 0x000fe60008410000 */
[----:B------:R-:W3:Y:S01]  /*7bb0*/  MUFU.TANH R232, R232 ;  /* 0x000000e800e87308 */ /* 0x000ee20000002400 */
        /* <DEDUP_REMOVED lines=51> */
[----:B--23--:R-:W-:Y:S05]  /*7ef0*/  @!P2 BRA `(.L_x_1908) ;  /* 0x0000000400c0a947 */ /* 0x00cfea0003800000 */
        /* <DEDUP_REMOVED lines=15> */
[----:B------:R-:W2:Y:S04]  /*7ff0*/  LDC R4, c[0x0][0x4f0] ;  /* 0x00013c00ff047b82 */ /* 0x000ea80000000800 */
[----:B------:R-:W-:Y:S02]  /*8000*/  IABS R6, R13 ;  /* 0x0000000d00067213 */ /* 0x000fe40000000000 */
[-C--:B--2---:R-:W-:Y:S02]  /*8010*/  IABS R2, R4.reuse ;  /* 0x0000000400027213 */ /* 0x084fe40000000000 */
[-C--:B------:R-:W-:Y:S02]  /*8020*/  LOP3.LUT R13, R13, R4.reuse, RZ, 0x3c, !PT ;  /* 0x000000040d0d7212 */ /* 0x080fe400078e3cff */
[----:B------:R-:W2:Y:S02]  /*8030*/  I2F.RP R12, R2 ;  /* 0x00000002000c7306 */ /* 0x000ea40000209400 */
[----:B------:R-:W-:Y:S08]  /*8040*/  ISETP.GE.AND P2, PT, R13, RZ, PT ;  /* 0x000000ff0d00720c */ /* 0x000ff00003f46270 */
[----:B--2---:R-:W2:Y:S02]  /*8050*/  MUFU.RCP R3, R12 ;  /* 0x0000000c00037308 */ /* 0x004ea40000001000 */
[----:B--2---:R-:W-:Y:S01]  /*8060*/  VIADD R10, R3, 0xffffffe ;  /* 0x0ffffffe030a7836 */ /* 0x004fe20000000000 */
[----:B------:R-:W-:Y:S07]  /*8070*/  IADD3 R3, PT, PT, R218, -0x80, RZ ;  /* 0xffffff80da037810 */ /* 0x000fee0007ffe0ff */
[----:B------:R-:W2:Y:S01]  /*8080*/  F2I.FTZ.U32.TRUNC.NTZ R11, R10 ;  /* 0x0000000a000b7305 */ /* 0x000ea2000021f000 */
[----:B------:R-:W-:Y:S02]  /*8090*/  IABS R8, R3 ;  /* 0x0000000300087213 */ /* 0x000fe40000000000 */
[----:B------:R-:W-:Y:S01]  /*80a0*/  LOP3.LUT R3, R3, R4, RZ, 0x3c, !PT ;  /* 0x0000000403037212 */ /* 0x000fe200078e3cff */
[--C-:B--2---:R-:W-:Y:S02]  /*80b0*/  IMAD.MOV R7, RZ, RZ, -R11.reuse ;  /* 0x000000ffff077224 */ /* 0x104fe400078e0a0b */
        /* <DEDUP_REMOVED lines=20> */
[----:B------:R-:W2:Y:S08]  /*8200*/  LDC.64 R2, c[0x0][0x3b8] ;  /* 0x0000ee00ff027b82 */ /* 0x000eb00000000a00 */
        /* <DEDUP_REMOVED lines=11> */
[----:B------:R-:W3:Y:S04]  /*82c0*/  LDG.E R7, desc[UR24][R16.64] ;  /* 0x0000001810077981 */ /* 0x000ee8000c1e1900 */
[----:B------:R-:W-:Y:S01]  /*82d0*/  IMAD R11, R11, R4, -0x80 ;  /* 0xffffff800b0b7424 */ /* 0x000fe200078e0204 */
[----:B------:R-:W3:Y:S04]  /*82e0*/  LDG.E R6, desc[UR24][R14.64] ;  /* 0x000000180e067981 */ /* 0x000ee8000c1e1900 */
        /* <DEDUP_REMOVED lines=13> */
.L_x_1909:
        /* <DEDUP_REMOVED lines=36> */
.L_x_1908:
[----:B-12---:R-:W-:Y:S01]  /*8600*/  FMNMX3.FTZ R5, R137, R250, R248, !PT ;  /* 0x000000fa89057276 */ /* 0x006fe200078100f8 */
        /* <DEDUP_REMOVED lines=10> */
[----:B----4-:R-:W-:Y:S01]  /*86b0*/  LDSM.16.MT88.4 R44, [R210+0x10000] ;  /* 0x01000000d22c783b */ /* 0x010fe20000004200 */
        /* <DEDUP_REMOVED lines=57> */
[----:B------:R-:W-:Y:S01]  /*8a50*/  FFMA.FTZ R147, R246, UR4, -R148 ;  /* 0x00000004f6937c23 */ /* 0x000fe20008010894 */
[----:B------:R-:W-:Y:S01]  /*8a60*/  FFMA.FTZ R145, R162, UR4, -R150 ;  /* 0x00000004a2917c23 */ /* 0x000fe20008010896 */
[----:B------:R-:W-:Y:S01]  /*8a70*/  FFMA.FTZ R142, R252, UR4, -R148 ;  /* 0x00000004fc8e7c23 */ /* 0x000fe20008010894 */
        /* <DEDUP_REMOVED lines=79> */
[--C-:B------:R-:W-:Y:S01]  /*8f70*/  FFMA.FTZ R174, R163, UR4, -R148.reuse ;  /* 0x00000004a3ae7c23 */ /* 0x100fe20008010894 */
[----:B------:R-:W-:Y:S01]  /*8f80*/  FFMA.FTZ R178, R159, UR4, -R148 ;  /* 0x000000049fb27c23 */ /* 0x000fe20008010894 */
[--C-:B------:R-:W-:Y:S03]  /*8f90*/  FFMA.FTZ R161, R161, UR4, -R150.reuse ;  /* 0x00000004a1a17c23 */ /* 0x100fe60008010896 */
        /* <DEDUP_REMOVED lines=82> */
[----:B------:R-:W-:Y:S01]  /*94c0*/  ISETP.NE.AND P2, PT, R225, -0x1, PT ;  /* 0xffffffffe100780c */ /* 0x000fe20003f45270 */
        /* <DEDUP_REMOVED lines=305> */
.L_x_1906:
        /* <DEDUP_REMOVED lines=216> */
.L_x_1912:
[----:B------:R-:W-:Y:S05]  /*b560*/  BSYNC.RECONVERGENT B0 ;  /* 0x0000000000007941 */ /* 0x000fea0003800200 */
.L_x_1911:
        /* <DEDUP_REMOVED lines=32> */
.L_x_1913:
        /* <DEDUP_REMOVED lines=9> */
.L_x_7219:


//--------------------- .text._ZN5flash24flash_fwd_splitkv_kernelI23Flash_fwd_kernel_traitsILi128ELi64ELi128ELi4ELb0ELb0EN7cutlass6half_tE19Flash_kernel_traitsILi128ELi64ELi128ELi4ES3_EELb1ELb0ELb0ELb1ELb1ELb0ELb1ELb0EEEvNS_16Flash_fwd_paramsE --------------------------
	.section	.text._ZN5flash24flash_fwd_splitkv_kernelI23Flash_fwd_kernel_traitsILi128ELi64ELi128ELi4ELb0ELb0EN7cutlass6half_tE19Flash_kernel_traitsILi128ELi64ELi128ELi4ES3_EELb1ELb0ELb0ELb1ELb1ELb0ELb1ELb0EEEvNS_16Flash_fwd_paramsE,"ax",@progbits
	.align	128
        .global         _ZN5flash24flash_fwd_splitkv_kernelI23Flash_fwd_kernel_traitsILi128ELi64ELi128ELi4ELb0ELb0EN7cutlass6half_tE19Flash_kernel_traitsILi128ELi64ELi128ELi4ES3_EELb1ELb0ELb0ELb1ELb1ELb0ELb1ELb0EEEvNS_16Flash_fwd_paramsE
        .type           _ZN5flash24flash_fwd_splitkv_kernelI23Flash_fwd_kernel_traitsILi128ELi64ELi128ELi4ELb0ELb0EN7cutlass6half_tE19Flash_kernel_traitsILi128ELi64ELi128ELi4ES3_EELb1ELb0ELb0ELb1ELb1ELb0ELb1ELb0EEEvNS_16Flash_fwd_paramsE,@function
        .size           _ZN5flash24flash_fwd_splitkv_kernelI23Flash_fwd_kernel_traitsILi128ELi64ELi128ELi4ELb0ELb0EN7cutlass6half_tE19Flash_kernel_traitsILi128ELi64ELi128ELi4ES3_EELb1ELb0ELb0ELb1ELb1ELb0ELb1ELb0EEEvNS_16Flash_fwd_paramsE,(.L_x_7220 - _ZN5flash24flash_fwd_splitkv_kernelI23Flash_fwd_kernel_traitsILi128ELi64ELi128ELi4ELb0ELb0EN7cutlass6half_tE19Flash_kernel_traitsILi128ELi64ELi128ELi4ES3_EELb1ELb0ELb0ELb1ELb1ELb0ELb1ELb0EEEvNS_16Flash_fwd_paramsE)
        .other          _ZN5flash24flash_fwd_splitkv_kernelI23Flash_fwd_kernel_traitsILi128ELi64ELi128ELi4ELb0ELb0EN7cutlass6half_tE19Flash_kernel_traitsILi128ELi64ELi128ELi4ES3_EELb1ELb0ELb0ELb1ELb1ELb0ELb1ELb0EEEvNS_16Flash_fwd_paramsE,@"STO_CUDA_ENTRY STV_DEFAULT"
_ZN5flash24flash_fwd_splitkv_kernelI23Flash_fwd_kernel_traitsILi128ELi64ELi128ELi4ELb0ELb0EN7cutlass6half_tE19Flash_kernel_traitsILi128ELi64ELi128ELi4ES3_EELb1ELb0ELb0ELb1ELb1ELb0ELb1ELb0EEEvNS_16Flash_fwd_paramsE:
.text._ZN5flash24flash_fwd_splitkv_kernelI23Flash_fwd_kernel_traitsILi128ELi64ELi128ELi4ELb0ELb0EN7cutlass6half_tE19Flash_kernel_traitsILi128ELi64ELi128ELi4ES3_EELb1ELb0ELb0ELb1ELb1ELb0ELb1ELb0EEEvNS_16Flash_fwd_paramsE:
[----:B------:R-:W-:Y:S08]  /*0000*/  LDC R1, c[0x0][0x37c] ;  /* 0x0000df00ff017b82 */ /* 0x000ff00000000800 */
[----:B------:R-:W1:Y:S01]  /*0010*/  LDC R7, c[0x0][0x3e0] ;  /* 0x0000f800ff077b82 */ /* 0x000e620000000800 */
[----:B------:R-:W2:Y:S07]  /*0020*/  LDCU.64 UR24, c[0x0][0x358] ;  /* 0x00006b00ff1877ac */ /* 0x000eae0008000a00 */
[----:B------:R-:W3:Y:S08]  /*0030*/  S2UR UR4, SR_CTAID.Z ;  /* 0x00000000000479c3 */ /* 0x000ef00000002700 */
[----:B------:R-:W4:Y:S08]  /*0040*/  LDC.64 R2, c[0x0][0x478] ;  /* 0x00011e00ff027b82 */ /* 0x000f300000000a00 */
[----:B------:R-:W2:Y:S01]  /*0050*/  LDC.64 R4, c[0x0][0x470] ;  /* 0x00011c00ff047b82 */ /* 0x000ea20000000a00 */
[----:B-1----:R-:W1:Y:S01]  /*0060*/  I2F.U32.RP R6, R7 ;  /* 0x0000000700067306 */ /* 0x002e620000209000 */
[----:B------:R-:W-:Y:S01]  /*0070*/  ISETP.NE.U32.AND P2, PT, R7, RZ, PT ;  /* 0x000000ff0700720c */ /* 0x000fe20003f45070 */
[----:B------:R-:W3:Y:S01]  /*0080*/  S2R R23, SR_CTAID.X ;  /* 0x0000000000177919 */ /* 0x000ee20000002500 */
[----:B------:R-:W3:Y:S01]  /*0090*/  LDCU UR22, c[0x0][0x434] ;  /* 0x00008680ff1677ac */ /* 0x000ee20008000800 */
[----:B------:R-:W-:-:S04]  /*00a0*/  IMAD.MOV.U32 R19, RZ, RZ, RZ ;  /* 0x000000ffff137224 */ /* 0x000fc800078e00ff */
[----:B-1----:R-:W1:Y:S01]  /*00b0*/  MUFU.RCP R8, R6 ;  /* 0x0000000600087308 */ /* 0x002e620000001000 */
[----:B----4-:R-:W-:-:S04]  /*00c0*/  ISETP.NE.U32.AND P0, PT, R2, RZ, PT ;  /* 0x000000ff0200720c */ /* 0x010fc80003f05070 */
[----:B------:R-:W-:Y:S02]  /*00d0*/  ISETP.NE.AND.EX P0, PT, R3, RZ, PT, P0 ;  /* 0x000000ff0300720c */ /* 0x000fe40003f05300 */
[----:B--2---:R-:W-:-:S04]  /*00e0*/  ISETP.NE.U32.AND P1, PT, R4, RZ, PT ;  /* 0x000000ff0400720c */ /* 0x004fc80003f25070 */
[----:B------:R-:W-:Y:S01]  /*00f0*/  ISETP.NE.AND.EX P1, PT, R5, RZ, PT, P1 ;  /* 0x000000ff0500720c */ /* 0x000fe20003f25310 */
[----:B-1----:R-:W-:-:S06]  /*0100*/  VIADD R8, R8, 0xffffffe ;  /* 0x0ffffffe08087836 */ /* 0x002fcc0000000000 */
[----:B------:R-:W1:Y:S01]  /*0110*/  @P0 LDC.64 R2, c[0x0][0x478] ;  /* 0x00011e00ff020b82 */ /* 0x000e620000000a00 */
[----:B------:R-:W2:Y:S07]  /*0120*/  F2I.FTZ.U32.TRUNC.NTZ R9, R8 ;  /* 0x0000000800097305 */ /* 0x000eae000021f000 */
[----:B------:R-:W4:Y:S01]  /*0130*/  @P1 LDC.64 R4, c[0x0][0x470] ;  /* 0x00011c00ff041b82 */ /* 0x000f220000000a00 */
[----:B--2---:R-:W-:Y:S01]  /*0140*/  IMAD.MOV R0, RZ, RZ, -R9 ;  /* 0x000000ffff007224 */ /* 0x004fe200078e0a09 */
[----:B------:R-:W-:-:S03]  /*0150*/  MOV R8, RZ ;  /* 0x000000ff00087202 */ /* 0x000fc60000000f00 */
[----:B------:R-:W-:-:S04]  /*0160*/  IMAD R11, R0, R7, RZ ;  /* 0x00000007000b7224 */ /* 0x000fc800078e02ff */
[----:B------:R-:W-:-:S06]  /*0170*/  IMAD.HI.U32 R11, R9, R11, R8 ;  /* 0x0000000b090b7227 */ /* 0x000fcc00078e0008 */
[----:B---3--:R-:W-:-:S04]  /*0180*/  IMAD.HI.U32 R213, R11, UR4, RZ ;  /* 0x000000040bd57c27 */ /* 0x008fc8000f8e00ff */
[----:B------:R-:W-:-:S04]  /*0190*/  IMAD.MOV R0, RZ, RZ, -R213 ;  /* 0x000000ffff007224 */ /* 0x000fc800078e0ad5 */
[----:B------:R-:W-:-:S05]  /*01a0*/  IMAD R0, R7, R0, UR4 ;  /* 0x0000000407007e24 */ /* 0x000fca000f8e0200 */
[----:B------:R-:W-:-:S13]  /*01b0*/  ISETP.GE.U32.AND P4, PT, R0, R7, PT ;  /* 0x000000070000720c */ /* 0x000fda0003f86070 */
[----:B------:R-:W-:Y:S01]  /*01c0*/  @P4 IADD3 R0, PT, PT, R0, -R7, RZ ;  /* 0x8000000700004210 */ /* 0x000fe20007ffe0ff */
[----:B------:R-:W-:-:S03]  /*01d0*/  @P4 VIADD R213, R213, 0x1 ;  /* 0x00000001d5d54836 */ /* 0x000fc60000000000 */
[----:B------:R-:W-:-:S13]  /*01e0*/  ISETP.GE.U32.AND P3, PT, R0, R7, PT ;  /* 0x000000070000720c */ /* 0x000fda0003f66070 */
[----:B------:R-:W-:Y:S02]  /*01f0*/  @P3 IADD3 R213, PT, PT, R213, 0x1, RZ ;  /* 0x00000001d5d53810 */ /* 0x000fe40007ffe0ff */
[----:B------:R-:W-:-:S05]  /*0200*/  @!P2 LOP3.LUT R213, RZ, R7, RZ, 0x33, !PT ;  /* 0x00000007ffd5a212 */ /* 0x000fca00078e33ff */
[----:B-1----:R-:W-:Y:S01]  /*0210*/  @P0 IMAD.WIDE.U32 R2, R213, 0x4, R2 ;  /* 0x00000004d5020825 */ /* 0x002fe200078e0002 */
[----:B------:R-:W-:-:S03]  /*0220*/  SHF.L.U32 R121, R23, 0x6, RZ ;  /* 0x0000000617797819 */ /* 0x000fc600000006ff */
[----:B----4-:R-:W-:Y:S01]  /*0230*/  @P1 IMAD.WIDE.U32 R4, R213, 0x4, R4 ;  /* 0x00000004d5041825 */ /* 0x010fe200078e0004 */
[----:B------:R1:W5:Y:S04]  /*0240*/  @P0 LDG.E R120, desc[UR24][R2.64] ;  /* 0x0000001802780981 */ /* 0x000368000c1e1900 */
[----:B------:R1:W5:Y:S01]  /*0250*/  @P1 LDG.E R19, desc[UR24][R4.64] ;  /* 0x0000001804131981 */ /* 0x000362000c1e1900 */
[----:B------:R-:W-:Y:S01]  /*0260*/  ISETP.GE.AND P1, PT, R121, UR22, PT ;  /* 0x0000001679007c0c */ /* 0x000fe2000bf26270 */
[----:B------:R-:W-:-:S04]  /*0270*/  IMAD.MOV R16, RZ, RZ, -R213 ;  /* 0x000000ffff107224 */ /* 0x000fc800078e0ad5 */
[----:B------:R-:W-:-:S08]  /*0280*/  IMAD R16, R7, R16, UR4 ;  /* 0x0000000407107e24 */ /* 0x000fd0000f8e0210 */
[----:B------:R-:W-:Y:S05]  /*0290*/  @P1 EXIT ;  /* 0x000000000000194d */ /* 0x000fea0003800000 */
[----:B------:R-:W2:Y:S01]  /*02a0*/  LDC R6, c[0x0][0x374] ;  /* 0x0000dd00ff067b82 */ /* 0x000ea20000000800 */
[----:B-----5:R-:W-:Y:S01]  /*02b0*/  @P0 IMAD.IADD R120, R120, 0x1, -R19 ;  /* 0x0000000178780824 */ /* 0x020fe200078e0a13 */
[----:B------:R-:W3:Y:S06]  /*02c0*/  S2R R199, SR_TID.X ;  /* 0x0000000000c77919 */ /* 0x000eec0000002100 */
[----:B------:R-:W4:Y:S08]  /*02d0*/  LDC R0, c[0x0][0x438] ;  /* 0x00010e00ff007b82 */ /* 0x000f300000000800 */
[----:B------:R-:W3:Y:S01]  /*02e0*/  LDC R119, c[0x0][0x508] ;  /* 0x00014200ff777b82 */ /* 0x000ee20000000800 */
[----:B--2---:R-:W-:-:S02]  /*02f0*/  IABS R9, R6 ;  /* 0x0000000600097213 */ /* 0x004fc40000000000 */
[----:B-1----:R-:W-:Y:S02]  /*0300*/  IABS R3, R6 ;  /* 0x0000000600037213 */ /* 0x002fe40000000000 */
[----:B------:R-:W1:Y:S03]  /*0310*/  I2F.RP R2, R9 ;  /* 0x0000000900027306 */ /* 0x000e660000209400 */
[----:B------:R-:W-:Y:S02]  /*0320*/  IMAD.MOV R3, RZ, RZ, -R3 ;  /* 0x000000ffff037224 */ /* 0x000fe400078e0a03 */
[----:B----4-:R-:W-:-:S05]  /*0330*/  VIADD R0, R0, 0x7f ;  /* 0x0000007f00007836 */ /* 0x010fca0000000000 */
[----:B------:R-:W-:-:S04]  /*0340*/  SHF.R.S32.HI R11, RZ, 0x1f, R0 ;  /* 0x0000001fff0b7819 */ /* 0x000fc80000011400 */
[----:B------:R-:W-:Y:S01]  /*0350*/  LEA.HI R11, R11, R0, RZ, 0x7 ;  /* 0x000000000b0b7211 */ /* 0x000fe200078f38ff */
[----:B-1----:R-:W1:Y:S03]  /*0360*/  MUFU.RCP R4, R2 ;  /* 0x0000000200047308 */ /* 0x002e660000001000 */
[----:B------:R-:W-:-:S05]  /*0370*/  LEA.HI.SX32 R11, R11, R6, 0x19 ;  /* 0x000000060b0b7211 */ /* 0x000fca00078fcaff */
[----:B------:R-:W-:-:S05]  /*0380*/  VIADD R11, R11, 0xffffffff ;  /* 0xffffffff0b0b7836 */ /* 0x000fca0000000000 */
[----:B------:R-:W-:Y:S02]  /*0390*/  IABS R10, R11 ;  /* 0x0000000b000a7213 */ /* 0x000fe40000000000 */
[----:B------:R-:W-:Y:S01]  /*03a0*/  LOP3.LUT R11, R11, R6, RZ, 0x3c, !PT ;  /* 0x000000060b0b7212 */ /* 0x000fe200078e3cff */
[----:B-1----:R-:W-:-:S04]  /*03b0*/  VIADD R4, R4, 0xffffffe ;  /* 0x0ffffffe04047836 */ /* 0x002fc80000000000 */
[----:B------:R-:W1:Y:S02]  /*03c0*/  F2I.FTZ.U32.TRUNC.NTZ R5, R4 ;  /* 0x0000000400057305 */ /* 0x000e64000021f000 */
[--C-:B-1----:R-:W-:Y:S02]  /*03d0*/  IMAD.MOV R0, RZ, RZ, -R5.reuse ;  /* 0x000000ffff007224 */ /* 0x102fe400078e0a05 */
[----:B------:R-:W-:Y:S02]  /*03e0*/  IMAD.MOV.U32 R4, RZ, RZ, RZ ;  /* 0x000000ffff047224 */ /* 0x000fe400078e00ff */
[----:B------:R-:W-:Y:S02]  /*03f0*/  IMAD R13, R0, R9, RZ ;  /* 0x00000009000d7224 */ /* 0x000fe400078e02ff */
[----:B------:R-:W1:Y:S02]  /*0400*/  S2R R0, SR_CTAID.Y ;  /* 0x0000000000007919 */ /* 0x000e640000002600 */
[----:B------:R-:W-:-:S02]  /*0410*/  IMAD.HI.U32 R13, R5, R13, R4 ;  /* 0x0000000d050d7227 */ /* 0x000fc400078e0004 */
[----:B------:R-:W2:Y:S04]  /*0420*/  @!P0 LDC.64 R4, c[0x0][0x488] ;  /* 0x00012200ff048b82 */ /* 0x000ea80000000a00 */
[----:B------:R-:W-:-:S04]  /*0430*/  IMAD.HI.U32 R8, R13, R10, RZ ;  /* 0x0000000a0d087227 */ /* 0x000fc800078e00ff */
[----:B------:R-:W-:Y:S02]  /*0440*/  IMAD R10, R8, R3, R10 ;  /* 0x00000003080a7224 */ /* 0x000fe400078e020a */
[----:B------:R-:W4:Y:S03]  /*0450*/  @!P0 LDC.64 R2, c[0x0][0x438] ;  /* 0x00010e00ff028b82 */ /* 0x000f260000000a00 */
[----:B------:R-:W-:Y:S02]  /*0460*/  ISETP.GT.U32.AND P2, PT, R9, R10, PT ;  /* 0x0000000a0900720c */ /* 0x000fe40003f44070 */
[----:B--2---:R-:W-:-:S11]  /*0470*/  @!P0 ISETP.NE.U32.AND P1, PT, R4, RZ, PT ;  /* 0x000000ff0400820c */ /* 0x004fd60003f25070 */
[----:B------:R-:W-:Y:S01]  /*0480*/  @!P2 IMAD.IADD R10, R10, 0x1, -R9 ;  /* 0x000000010a0aa824 */ /* 0x000fe200078e0a09 */
[----:B------:R-:W-:Y:S01]  /*0490*/  @!P0 ISETP.NE.AND.EX P1, PT, R5, RZ, PT, P1 ;  /* 0x000000ff0500820c */ /* 0x000fe20003f25310 */
[----:B------:R-:W-:-:S03]  /*04a0*/  @!P2 VIADD R8, R8, 0x1 ;  /* 0x000000010808a836 */ /* 0x000fc60000000000 */
[----:B------:R-:W-:Y:S02]  /*04b0*/  ISETP.GE.U32.AND P3, PT, R10, R9, PT ;  /* 0x000000090a00720c */ /* 0x000fe40003f66070 */
[----:B----4-:R-:W-:Y:S02]  /*04c0*/  @!P0 SEL R3, R3, RZ, P1 ;  /* 0x000000ff03038207 */ /* 0x010fe40000800000 */
[----:B------:R-:W-:Y:S02]  /*04d0*/  ISETP.GE.AND P1, PT, R11, RZ, PT ;  /* 0x000000ff0b00720c */ /* 0x000fe40003f26270 */
[----:B------:R-:W-:Y:S02]  /*04e0*/  @!P0 IADD3 R120, PT, PT, R3, R2, -R19 ;  /* 0x0000000203788210 */ /* 0x000fe40007ffe813 */
[----:B------:R-:W-:-:S03]  /*04f0*/  ISETP.NE.AND P0, PT, R6, RZ, PT ;  /* 0x000000ff0600720c */ /* 0x000fc60003f05270 */
[----:B------:R-:W-:Y:S02]  /*0500*/  VIADD R2, R120, 0x7f ;  /* 0x0000007f78027836 */ /* 0x000fe40000000000 */
[----:B------:R-:W-:-:S03]  /*0510*/  @P3 VIADD R8, R8, 0x1 ;  /* 0x0000000108083836 */ /* 0x000fc60000000000 */
[----:B------:R-:W-:Y:S01]  /*0520*/  IADD3 R4, PT, PT, R2, -UR22, R121 ;  /* 0x8000001602047c10 */ /* 0x000fe2000fffe079 */
[----:B------:R-:W-:Y:S01]  /*0530*/  @!P1 IMAD.MOV R8, RZ, RZ, -R8 ;  /* 0x000000ffff089224 */ /* 0x000fe200078e0a08 */
[----:B------:R-:W-:Y:S02]  /*0540*/  SHF.R.S32.HI R5, RZ, 0x1f, R2 ;  /* 0x0000001fff057819 */ /* 0x000fe40000011402 */
[----:B---3--:R-:W-:Y:S02]  /*0550*/  IADD3 R3, PT, PT, R4, 0x40, R119 ;  /* 0x0000004004037810 */ /* 0x008fe40007ffe077 */
[----:B------:R-:W-:Y:S02]  /*0560*/  @!P0 LOP3.LUT R8, RZ, R6, RZ, 0x33, !PT ;  /* 0x00000006ff088212 */ /* 0x000fe400078e33ff */
[----:B------:R-:W-:Y:S02]  /*0570*/  SHF.R.S32.HI R4, RZ, 0x1f, R3 ;  /* 0x0000001fff047819 */ /* 0x000fe40000011403 */
[----:B------:R-:W-:Y:S01]  /*0580*/  LEA.HI R5, R5, R2, RZ, 0x7 ;  /* 0x0000000205057211 */ /* 0x000fe200078f38ff */
[----:B-1----:R-:W-:Y:S01]  /*0590*/  IMAD R204, R8, R0, RZ ;  /* 0x0000000008cc7224 */ /* 0x002fe200078e02ff */
[----:B------:R-:W-:-:S02]  /*05a0*/  LEA.HI R4, R4, R3, RZ, 0x7 ;  /* 0x0000000304047211 */ /* 0x000fc400078f38ff */
[----:B------:R-:W-:Y:S02]  /*05b0*/  SHF.R.S32.HI R5, RZ, 0x7, R5 ;  /* 0x00000007ff057819 */ /* 0x000fe40000011405 */
[----:B------:R-:W-:Y:S02]  /*05c0*/  SHF.R.S32.HI R4, RZ, 0x7, R4 ;  /* 0x00000007ff047819 */ /* 0x000fe40000011404 */
[----:B------:R-:W-:-:S04]  /*05d0*/  VIADDMNMX R5, R204, R8, R5, PT ;  /* 0x00000008cc057246 */ /* 0x000fc80003800105 */
[----:B------:R-:W-:-:S04]  /*05e0*/  VIMNMX R29, PT, PT, R5, R4, PT ;  /* 0x00000004051d7248 */ /* 0x000fc80003fe0100 */
[----:B------:R-:W-:-:S13]  /*05f0*/  ISETP.GE.AND P0, PT, R204, R29, PT ;  /* 0x0000001dcc00720c */ /* 0x000fda0003f06270 */
[----:B------:R-:W-:Y:S05]  /*0600*/  @!P0 BRA `(.L_x_1914) ;  /* 0x00000004003c8947 */ /* 0x000fea0003800000 */
[----:B------:R-:W1:Y:S01]  /*0610*/  LDC R2, c[0x0][0x430] ;  /* 0x00010c00ff027b82 */ /* 0x000e620000000800 */
[----:B------:R-:W2:Y:S01]  /*0620*/  LDCU UR6, c[0x0][0x44c] ;  /* 0x00008980ff0677ac */ /* 0x000ea20008000800 */
[----:B------:R-:W3:Y:S01]  /*0630*/  LDCU.64 UR4, c[0x0][0x3f8] ;  /* 0x00007f00ff0477ac */ /* 0x000ee20008000a00 */
[----:B-1----:R-:W-:Y:S01]  /*0640*/  IMAD R2, R0, R2, R213 ;  /* 0x0000000200027224 */ /* 0x002fe200078e02d5 */
[----:B------:R-:W-:-:S03]  /*0650*/  SHF.R.U32.HI R0, RZ, 0x4, R199 ;  /* 0x00000004ff007819 */ /* 0x000fc600000116c7 */
[----:B------:R-:W-:Y:S02]  /*0660*/  IMAD R16, R2, R7, R16 ;  /* 0x0000000702107224 */ /* 0x000fe400078e0210 */
[C---:B------:R-:W-:Y:S02]  /*0670*/  IMAD.SHL.U32 R2, R199.reuse, 0x8, RZ ;  /* 0x00000008c7027824 */ /* 0x040fe400078e00ff */
[C---:B------:R-:W-:Y:S01]  /*0680*/  IMAD.SHL.U32 R7, R199.reuse, 0x4, RZ ;  /* 0x00000004c7077824 */ /* 0x040fe200078e00ff */
[----:B------:R-:W-:Y:S01]  /*0690*/  LOP3.LUT P6, R199, R199, 0xf, RZ, 0xc0, !PT ;  /* 0x0000000fc7c77812 */ /* 0x000fe200078cc0ff */
[----:B------:R-:W-:Y:S01]  /*06a0*/  IMAD R3, R16, UR22, R121 ;  /* 0x0000001610037c24 */ /* 0x000fe2000f8e0279 */
[----:B------:R-:W-:Y:S01]  /*06b0*/  LOP3.LUT R2, R2, 0x1f80, RZ, 0xc0, !PT ;  /* 0x00001f8002027812 */ /* 0x000fe200078ec0ff */
[----:B------:R-:W-:Y:S01]  /*06c0*/  VIADD R8, R0, 0x30 ;  /* 0x0000003000087836 */ /* 0x000fe20000000000 */
[----:B------:R-:W-:Y:S01]  /*06d0*/  IADD3 R121, PT, PT, -R121, UR22, RZ ;  /* 0x0000001679797c10 */ /* 0x000fe2000fffe1ff */
[----:B--2---:R-:W-:Y:S01]  /*06e0*/  IMAD R5, R3, UR6, RZ ;  /* 0x0000000603057c24 */ /* 0x004fe2000f8e02ff */
[----:B------:R-:W-:Y:S01]  /*06f0*/  LOP3.LUT R2, R2, 0x3c, R7, 0xf8, !PT ;  /* 0x0000003c02027812 */ /* 0x000fe200078ef807 */
[----:B------:R-:W1:Y:S01]  /*0700*/  LDCU.64 UR6, c[0x0][0x428] ;  /* 0x00008500ff0677ac */ /* 0x000e620008000a00 */
[C---:B------:R-:W-:Y:S01]  /*0710*/  VIADD R4, R0.reuse, 0x8 ;  /* 0x0000000800047836 */ /* 0x040fe20000000000 */
[C---:B------:R-:W-:Y:S01]  /*0720*/  ISETP.GE.OR P6, PT, R0.reuse, R121, P6 ;  /* 0x000000790000720c */ /* 0x040fe200037c6670 */
[----:B------:R-:W-:Y:S01]  /*0730*/  VIADD R6, R0, 0x10 ;  /* 0x0000001000067836 */ /* 0x000fe20000000000 */
[----:B------:R-:W-:-:S02]  /*0740*/  IADD3 R2, P0, PT, R5, R2, RZ ;  /* 0x0000000205027210 */ /* 0x000fc40007f1e0ff */
[-C--:B------:R-:W-:Y:S01]  /*0750*/  ISETP.GE.AND P5, PT, R4, R121.reuse, PT ;  /* 0x000000790400720c */ /* 0x080fe20003fa6270 */
[----:B------:R-:W-:Y:S01]  /*0760*/  VIADD R4, R0, 0x18 ;  /* 0x0000001800047836 */ /* 0x000fe20000000000 */
[----:B------:R-:W-:Y:S02]  /*0770*/  LEA.HI.X.SX32 R5, R5, RZ, 0x1, P0 ;  /* 0x000000ff05057211 */ /* 0x000fe400000f0eff */
[----:B---3--:R-:W-:Y:S02]  /*0780*/  LEA R10, P0, R2, UR4, 0x2 ;  /* 0x00000004020a7c11 */ /* 0x008fe4000f8010ff */
[----:B------:R-:W-:Y:S01]  /*0790*/  ISETP.GE.AND P4, PT, R6, R121, PT ;  /* 0x000000790600720c */ /* 0x000fe20003f86270 */
[----:B------:R-:W-:Y:S01]  /*07a0*/  VIADD R6, R0, 0x20 ;  /* 0x0000002000067836 */ /* 0x000fe20000000000 */
[----:B------:R-:W-:Y:S01]  /*07b0*/  LEA.HI.X R11, R2, UR5, R5, 0x2, P0 ;  /* 0x00000005020b7c11 */ /* 0x000fe200080f1405 */
[----:B------:R-:W-:Y:S01]  /*07c0*/  @!P6 IMAD.MOV.U32 R19, RZ, RZ, -0x800000 ;  /* 0xff800000ff13e424 */ /* 0x000fe200078e00ff */
[----:B------:R-:W-:-:S02]  /*07d0*/  IADD3 R2, P0, PT, R3, R0, RZ ;  /* 0x0000000003027210 */ /* 0x000fc40007f1e0ff */
[-C--:B------:R-:W-:Y:S01]  /*07e0*/  ISETP.GE.AND P3, PT, R4, R121.reuse, PT ;  /* 0x000000790400720c */ /* 0x080fe20003f66270 */
[C---:B------:R-:W-:Y:S01]  /*07f0*/  VIADD R4, R0.reuse, 0x28 ;  /* 0x0000002800047836 */ /* 0x040fe20000000000 */
[----:B------:R-:W-:Y:S01]  /*0800*/  LEA.HI.X.SX32 R3, R3, RZ, 0x1, P0 ;  /* 0x000000ff03037211 */ /* 0x000fe200000f0eff */
[----:B------:R-:W-:Y:S01]  /*0810*/  VIADD R0, R0, 0x38 ;  /* 0x0000003800007836 */ /* 0x000fe20000000000 */
[----:B-1----:R-:W-:Y:S01]  /*0820*/  LEA R12, P0, R2, UR6, 0x2 ;  /* 0x00000006020c7c11 */ /* 0x002fe2000f8010ff */
[----:B------:R1:W-:Y:S01]  /*0830*/  STG.E.128 desc[UR24][R10.64], RZ ;  /* 0x000000ff0a007986 */ /* 0x0003e2000c101d18 */
[-C--:B------:R-:W-:Y:S02]  /*0840*/  ISETP.GE.AND P2, PT, R6, R121.reuse, PT ;  /* 0x000000790600720c */ /* 0x080fe40003f46270 */
[----:B------:R-:W-:Y:S01]  /*0850*/  LEA.HI.X R13, R2, UR7, R3, 0x2, P0 ;  /* 0x00000007020d7c11 */ /* 0x000fe200080f1403 */
[----:B------:R1:W-:Y:S01]  /*0860*/  STG.E.128 desc[UR24][R10.64+0x100], RZ ;  /* 0x000100ff0a007986 */ /* 0x0003e2000c101d18 */
[----:B------:R-:W-:-:S02]  /*0870*/  ISETP.GE.AND P0, PT, R8, R121, PT ;  /* 0x000000790800720c */ /* 0x000fc40003f06270 */
[----:B------:R-:W-:Y:S01]  /*0880*/  ISETP.GE.AND P1, PT, R4, R121, PT ;  /* 0x000000790400720c */ /* 0x000fe20003f26270 */
[----:B------:R1:W-:Y:S01]  /*0890*/  STG.E.128 desc[UR24][R10.64+0x1000], RZ ;  /* 0x001000ff0a007986 */ /* 0x0003e2000c101d18 */
[C---:B------:R-:W-:Y:S02]  /*08a0*/  ISETP.NE.OR P0, PT, R199.reuse, RZ, P0 ;  /* 0x000000ffc700720c */ /* 0x040fe40000705670 */
[C---:B------:R-:W-:Y:S01]  /*08b0*/  ISETP.NE.OR P5, PT, R199.reuse, RZ, P5 ;  /* 0x000000ffc700720c */ /* 0x040fe20002fa5670 */
[----:B------:R1:W-:Y:S01]  /*08c0*/  STG.E.128 desc[UR24][R10.64+0x1100], RZ ;  /* 0x001100ff0a007986 */ /* 0x0003e2000c101d18 */
[C---:B------:R-:W-:Y:S02]  /*08d0*/  ISETP.NE.OR P4, PT, R199.reuse, RZ, P4 ;  /* 0x000000ffc700720c */ /* 0x040fe40002785670 */
[C---:B------:R-:W-:Y:S01]  /*08e0*/  ISETP.NE.OR P3, PT, R199.reuse, RZ, P3 ;  /* 0x000000ffc700720c */ /* 0x040fe20001f65670 */
[----:B------:R1:W-:Y:S01]  /*08f0*/  STG.E.128 desc[UR24][R10.64+0x2000], RZ ;  /* 0x002000ff0a007986 */ /* 0x0003e2000c101d18 */
[----:B------:R-:W-:-:S02]  /*0900*/  ISETP.NE.OR P2, PT, R199, RZ, P2 ;  /* 0x000000ffc700720c */ /* 0x000fc40001745670 */
[----:B------:R-:W-:Y:S01]  /*0910*/  ISETP.NE.OR P1, PT, R199, RZ, P1 ;  /* 0x000000ffc700720c */ /* 0x000fe20000f25670 */
[----:B------:R1:W-:Y:S02]  /*0920*/  STG.E.128 desc[UR24][R10.64+0x2100], RZ ;  /* 0x002100ff0a007986 */ /* 0x0003e4000c101d18 */
[----:B------:R-:W-:Y:S02]  /*0930*/  @!P0 IMAD.MOV.U32 R3, RZ, RZ, -0x800000 ;  /* 0xff800000ff038424 */ /* 0x000fe400078e00ff */
[----:B------:R1:W-:Y:S01]  /*0940*/  STG.E.128 desc[UR24][R10.64+0x3000], RZ ;  /* 0x003000ff0a007986 */ /* 0x0003e2000c101d18 */
[----:B------:R-:W-:Y:S02]  /*0950*/  @!P5 IMAD.MOV.U32 R17, RZ, RZ, -0x800000 ;  /* 0xff800000ff11d424 */ /* 0x000fe400078e00ff */
[----:B------:R-:W-:Y:S01]  /*0960*/  @!P4 IMAD.MOV.U32 R15, RZ, RZ, -0x800000 ;  /* 0xff800000ff0fc424 */ /* 0x000fe200078e00ff */
[----:B------:R1:W-:Y:S01]  /*0970*/  STG.E.128 desc[UR24][R10.64+0x3100], RZ ;  /* 0x003100ff0a007986 */ /* 0x0003e2000c101d18 */
[----:B------:R-:W-:-:S02]  /*0980*/  @!P3 IMAD.MOV.U32 R9, RZ, RZ, -0x800000 ;  /* 0xff800000ff09b424 */ /* 0x000fc400078e00ff */
[----:B------:R-:W-:Y:S01]  /*0990*/  @!P2 IMAD.MOV.U32 R7, RZ, RZ, -0x800000 ;  /* 0xff800000ff07a424 */ /* 0x000fe200078e00ff */
[----:B------:R1:W-:Y:S01]  /*09a0*/  STG.E.128 desc[UR24][R10.64+0x4000], RZ ;  /* 0x004000ff0a007986 */ /* 0x0003e2000c101d18 */
[----:B------:R-:W-:-:S03]  /*09b0*/  @!P1 IMAD.MOV.U32 R5, RZ, RZ, -0x800000 ;  /* 0xff800000ff059424 */ /* 0x000fc600078e00ff */
[----:B------:R1:W-:Y:S04]  /*09c0*/  STG.E.128 desc[UR24][R10.64+0x4100], RZ ;  /* 0x004100ff0a007986 */ /* 0x0003e8000c101d18 */
[----:B------:R1:W-:Y:S04]  /*09d0*/  STG.E.128 desc[UR24][R10.64+0x5000], RZ ;  /* 0x005000ff0a007986 */ /* 0x0003e8000c101d18 */
[----:B------:R1:W-:Y:S04]  /*09e0*/  STG.E.128 desc[UR24][R10.64+0x5100], RZ ;  /* 0x005100ff0a007986 */ /* 0x0003e8000c101d18 */
[----:B------:R1:W-:Y:S04]  /*09f0*/  STG.E.128 desc[UR24][R10.64+0x6000], RZ ;  /* 0x006000ff0a007986 */ /* 0x0003e8000c101d18 */
[----:B------:R1:W-:Y:S04]  /*0a00*/  STG.E.128 desc[UR24][R10.64+0x6100], RZ ;  /* 0x006100ff0a007986 */ /* 0x0003e8000c101d18 */
[----:B------:R1:W-:Y:S04]  /*0a10*/  STG.E.128 desc[UR24][R10.64+0x7000], RZ ;  /* 0x007000ff0a007986 */ /* 0x0003e8000c101d18 */
[----:B------:R1:W-:Y:S04]  /*0a20*/  STG.E.128 desc[UR24][R10.64+0x7100], RZ ;  /* 0x007100ff0a007986 */ /* 0x0003e8000c101d18 */
[----:B------:R1:W-:Y:S01]  /*0a30*/  @!P0 STG.E desc[UR24][R12.64+0xc0], R3 ;  /* 0x0000c0030c008986 */ /* 0x0003e2000c101918 */
[----:B------:R-:W-:-:S03]  /*0a40*/  ISETP.GE.AND P0, PT, R0, R121, PT ;  /* 0x000000790000720c */ /* 0x000fc60003f06270 */
[----:B------:R1:W-:Y:S01]  /*0a50*/  @!P6 STG.E desc[UR24][R12.64], R19 ;  /* 0x000000130c00e986 */ /* 0x0003e2000c101918 */
[----:B------:R-:W-:-:S03]  /*0a60*/  ISETP.NE.OR P0, PT, R199, RZ, P0 ;  /* 0x000000ffc700720c */ /* 0x000fc60000705670 */
[----:B------:R1:W-:Y:S04]  /*0a70*/  @!P5 STG.E desc[UR24][R12.64+0x20], R17 ;  /* 0x000020110c00d986 */ /* 0x0003e8000c101918 */
[----:B------:R1:W-:Y:S04]  /*0a80*/  @!P4 STG.E desc[UR24][R12.64+0x40], R15 ;  /* 0x0000400f0c00c986 */ /* 0x0003e8000c101918 */
[----:B------:R1:W-:Y:S04]  /*0a90*/  @!P3 STG.E desc[UR24][R12.64+0x60], R9 ;  /* 0x000060090c00b986 */ /* 0x0003e8000c101918 */
[----:B------:R1:W-:Y:S04]  /*0aa0*/  @!P2 STG.E desc[UR24][R12.64+0x80], R7 ;  /* 0x000080070c00a986 */ /* 0x0003e8000c101918 */
[----:B------:R1:W-:Y:S01]  /*0ab0*/  @!P1 STG.E desc[UR24][R12.64+0xa0], R5 ;  /* 0x0000a0050c009986 */ /* 0x0003e2000c101918 */
[----:B------:R-:W-:Y:S05]  /*0ac0*/  @P0 EXIT ;  /* 0x000000000000094d */ /* 0x000fea0003800000 */
[----:B-1----:R-:W-:-:S05]  /*0ad0*/  MOV R3, 0xff800000 ;  /* 0xff80000000037802 */ /* 0x002fca0000000f00 */
[----:B------:R-:W-:Y:S01]  /*0ae0*/  STG.E desc[UR24][R12.64+0xe0], R3 ;  /* 0x0000e0030c007986 */ /* 0x000fe2000c101918 */
[----:B------:R-:W-:Y:S05]  /*0af0*/  EXIT ;  /* 0x000000000000794d */ /* 0x000fea0003800000 */
.L_x_1914:
[----:B------:R-:W1:Y:S01]  /*0b00*/  LDCU.64 UR4, c[0x0][0x4d8] ;  /* 0x00009b00ff0477ac */ /* 0x000e620008000a00 */
[----:B------:R-:W-:Y:S01]  /*0b10*/  MOV R6, R213 ;  /* 0x000000d500067202 */ /* 0x000fe20000000f00 */
[----:B-1----:R-:W-:-:S04]  /*0b20*/  UISETP.NE.U32.AND UP0, UPT, UR4, URZ, UPT ;  /* 0x000000ff0400728c */ /* 0x002fc8000bf05070 */
[----:B------:R-:W-:-:S09]  /*0b30*/  UISETP.NE.AND.EX UP0, UPT, UR5, URZ, UPT, UP0 ;  /* 0x000000ff0500728c */ /* 0x000fd2000bf05300 */
[----:B------:R-:W-:Y:S05]  /*0b40*/  BRA.U !UP0, `(.L_x_1915) ;  /* 0x00000001080c7547 */ /* 0x000fea000b800000 */
[----:B------:R-:W1:Y:S02]  /*0b50*/  LDC.64 R2, c[0x0][0x4d8] ;  /* 0x00013600ff027b82 */ /* 0x000e640000000a00 */
[----:B-1----:R-:W-:-:S05]  /*0b60*/  IMAD.WIDE.U32 R2, R213, 0x4, R2 ;  /* 0x00000004d5027825 */ /* 0x002fca00078e0002 */
[----:B------:R1:W5:Y:S02]  /*0b70*/  LDG.E R6, desc[UR24][R2.64] ;  /* 0x0000001802067981 */ /* 0x000364000c1e1900 */
.L_x_1915:
[----:B------:R-:W2:Y:S02]  /*0b80*/  LDCU.64 UR6, c[0x0][0x4e0] ;  /* 0x00009c00ff0677ac */ /* 0x000ea40008000a00 */
[----:B--2---:R-:W-:-:S04]  /*0b90*/  UISETP.NE.U32.AND UP0, UPT, UR6, URZ, UPT ;  /* 0x000000ff0600728c */ /* 0x004fc8000bf05070 */
[----:B------:R-:W-:-:S09]  /*0ba0*/  UISETP.NE.AND.EX UP0, UPT, UR7, URZ, UPT, UP0 ;  /* 0x000000ff0700728c */ /* 0x000fd2000bf05300 */
[----:B------:R-:W-:Y:S05]  /*0bb0*/  BRA.U !UP0, `(.L_x_1916) ;  /* 0x00000005087c7547 */ /* 0x000fea000b800000 */
[----:B------:R-:W2:Y:S01]  /*0bc0*/  LDC R5, c[0x0][0x4f0] ;  /* 0x00013c00ff057b82 */ /* 0x000ea20000000800 */
[----:B-----5:R-:W-:Y:S01]  /*0bd0*/  IMAD.MOV.U32 R6, RZ, RZ, RZ ;  /* 0x000000ffff067224 */ /* 0x020fe200078e00ff */
[----:B------:R-:W-:Y:S01]  /*0be0*/  LEA R0, R29, 0xffffff80, 0x7 ;  /* 0xffffff801d007811 */ /* 0x000fe200078e38ff */
[----:B------:R-:W3:Y:S03]  /*0bf0*/  LDCU.64 UR4, c[0x0][0x4e8] ;  /* 0x00009d00ff0477ac */ /* 0x000ee60008000a00 */
[----:B-1----:R-:W-:Y:S01]  /*0c00*/  IABS R2, R0 ;  /* 0x0000000000027213 */ /* 0x002fe20000000000 */
[----:B------:R-:W1:Y:S01]  /*0c10*/  LDCU.64 UR8, c[0x0][0x3a8] ;  /* 0x00007500ff0877ac */ /* 0x000e620008000a00 */
[----:B------:R-:W4:Y:S01]  /*0c20*/  LDCU.64 UR18, c[0x0][0x3a0] ;  /* 0x00007400ff1277ac */ /* 0x000f220008000a00 */
[----:B------:R-:W4:Y:S01]  /*0c30*/  LDCU.64 UR16, c[0x0][0x3c0] ;  /* 0x00007800ff1077ac */ /* 0x000f220008000a00 */
[----:B--2---:R-:W-:-:S04]  /*0c40*/  IABS R4, R5 ;  /* 0x0000000500047213 */ /* 0x004fc80000000000 */
[----:B------:R-:W2:Y:S08]  /*0c50*/  I2F.RP R8, R4 ;  /* 0x0000000400087306 */ /* 0x000eb00000209400 */
[----:B--2---:R-:W2:Y:S02]  /*0c60*/  MUFU.RCP R7, R8 ;  /* 0x0000000800077308 */ /* 0x004ea40000001000 */
[----:B--2---:R-:W-:-:S06]  /*0c70*/  IADD3 R7, PT, PT, R7, 0xffffffe, RZ ;  /* 0x0ffffffe07077810 */ /* 0x004fcc0007ffe0ff */
[----:B------:R-:W2:Y:S02]  /*0c80*/  F2I.FTZ.U32.TRUNC.NTZ R7, R7 ;  /* 0x0000000700077305 */ /* 0x000ea4000021f000 */
[----:B--2---:R-:W-:-:S05]  /*0c90*/  IADD3 R3, PT, PT, RZ, -R7, RZ ;  /* 0x80000007ff037210 */ /* 0x004fca0007ffe0ff */
        /* <DEDUP_REMOVED lines=12> */
[----:B---3--:R-:W-:-:S04]  /*0d60*/  IMAD.WIDE.U32 R2, R213, UR4, RZ ;  /* 0x00000004d5027c25 */ /* 0x008fc8000f8e00ff */
[----:B------:R-:W-:Y:S01]  /*0d70*/  IMAD R215, R213, UR5, R3 ;  /* 0x00000005d5d77c24 */ /* 0x000fe2000f8e0203 */
[----:B------:R-:W-:Y:S01]  /*0d80*/  MOV R8, RZ ;  /* 0x000000ff00087202 */ /* 0x000fe20000000f00 */
[----:B------:R-:W2:Y:S01]  /*0d90*/  LDC R3, c[0x0][0x3e8] ;  /* 0x0000fa00ff037b82 */ /* 0x000ea20000000800 */
[----:B------:R-:W3:Y:S05]  /*0da0*/  LDCU.64 UR4, c[0x0][0x3b8] ;  /* 0x00007700ff0477ac */ /* 0x000eea0008000a00 */
[----:B------:R-:W-:Y:S01]  /*0db0*/  @P0 VIADD R6, R6, 0x1 ;  /* 0x0000000106060836 */ /* 0x000fe20000000000 */
[----:B------:R-:W-:-:S04]  /*0dc0*/  LEA R214, P0, R2, UR6, 0x2 ;  /* 0x0000000602d67c11 */ /* 0x000fc8000f8010ff */
[----:B------:R-:W-:Y:S02]  /*0dd0*/  @!P1 IADD3 R6, PT, PT, -R6, RZ, RZ ;  /* 0x000000ff06069210 */ /* 0x000fe40007ffe1ff */
[----:B------:R-:W-:Y:S02]  /*0de0*/  LEA.HI.X R215, R2, UR7, R215, 0x2, P0 ;  /* 0x0000000702d77c11 */ /* 0x000fe400080f14d7 */
[----:B------:R-:W-:-:S05]  /*0df0*/  @!P2 LOP3.LUT R6, RZ, R5, RZ, 0x33, !PT ;  /* 0x00000005ff06a212 */ /* 0x000fca00078e33ff */
[----:B------:R-:W-:-:S05]  /*0e00*/  IMAD.WIDE R12, R6, 0x4, R214 ;  /* 0x00000004060c7825 */ /* 0x000fca00078e02d6 */
[----:B------:R-:W4:Y:S01]  /*0e10*/  LDG.E R10, desc[UR24][R12.64] ;  /* 0x000000180c0a7981 */ /* 0x000f22000c1e1900 */
[----:B--2---:R-:W-:Y:S02]  /*0e20*/  IABS R2, R3 ;  /* 0x0000000300027213 */ /* 0x004fe40000000000 */
[----:B------:R-:W-:Y:S02]  /*0e30*/  IADD3 R6, PT, PT, -R6, RZ, RZ ;  /* 0x000000ff06067210 */ /* 0x000fe40007ffe1ff */
[----:B------:R-:W2:Y:S03]  /*0e40*/  I2F.RP R11, R2 ;  /* 0x00000002000b7306 */ /* 0x000ea60000209400 */
[----:B------:R-:W-:-:S05]  /*0e50*/  IMAD R0, R5, R6, R0 ;  /* 0x0000000605007224 */ /* 0x000fca00078e0200 */
[----:B--2---:R-:W2:Y:S02]  /*0e60*/  MUFU.RCP R9, R11 ;  /* 0x0000000b00097308 */ /* 0x004ea40000001000 */
[----:B--2---:R-:W-:-:S06]  /*0e70*/  IADD3 R9, PT, PT, R9, 0xffffffe, RZ ;  /* 0x0ffffffe09097810 */ /* 0x004fcc0007ffe0ff */
[----:B------:R-:W2:Y:S02]  /*0e80*/  F2I.FTZ.U32.TRUNC.NTZ R9, R9 ;  /* 0x0000000900097305 */ /* 0x000ea4000021f000 */
[----:B--2---:R-:W-:-:S04]  /*0e90*/  IMAD.MOV R4, RZ, RZ, -R9 ;  /* 0x000000ffff047224 */ /* 0x004fc800078e0a09 */
        /* <DEDUP_REMOVED lines=13> */
[----:B------:R-:W-:Y:S01]  /*0f70*/  ISETP.GE.AND P0, PT, R2, RZ, PT ;  /* 0x000000ff0200720c */ /* 0x000fe20003f06270 */
[----:B---3--:R-:W-:-:S06]  /*0f80*/  IMAD.U32 R2, RZ, RZ, UR4 ;  /* 0x00000004ff027e24 */ /* 0x008fcc000f8e00ff */
[----:B------:R-:W-:-:S06]  /*0f90*/  @P2 IADD3 R4, PT, PT, R4, 0x1, RZ ;  /* 0x0000000104042810 */ /* 0x000fcc0007ffe0ff */
[----:B------:R-:W-:Y:S02]  /*0fa0*/  @!P0 IADD3 R4, PT, PT, -R4, RZ, RZ ;  /* 0x000000ff04048210 */ /* 0x000fe40007ffe1ff */
[----:B------:R-:W-:Y:S01]  /*0fb0*/  @!P1 LOP3.LUT R4, RZ, R3, RZ, 0x33, !PT ;  /* 0x00000003ff049212 */ /* 0x000fe200078e33ff */
[----:B------:R-:W-:Y:S01]  /*0fc0*/  IMAD.U32 R3, RZ, RZ, UR5 ;  /* 0x00000005ff037e24 */ /* 0x000fe2000f8e00ff */
[----:B----4-:R-:W-:Y:S01]  /*0fd0*/  SHF.R.S32.HI R7, RZ, 0x1f, R10 ;  /* 0x0000001fff077819 */ /* 0x010fe2000001140a */
[----:B-1----:R-:W-:-:S04]  /*0fe0*/  IMAD.WIDE.U32 R8, R10, UR8, RZ ;  /* 0x000000080a087c25 */ /* 0x002fc8000f8e00ff */
[C---:B------:R-:W-:Y:S02]  /*0ff0*/  IMAD R5, R7.reuse, UR8, RZ ;  /* 0x0000000807057c24 */ /* 0x040fe4000f8e02ff */
[----:B------:R-:W-:Y:S02]  /*1000*/  IMAD R7, R7, UR18, RZ ;  /* 0x0000001207077c24 */ /* 0x000fe4000f8e02ff */
[C---:B------:R-:W-:Y:S01]  /*1010*/  IMAD R6, R10.reuse, UR9, R5 ;  /* 0x000000090a067c24 */ /* 0x040fe2000f8e0205 */
[----:B------:R-:W1:Y:S01]  /*1020*/  LDCU.128 UR8, c[0x0][0x3d0] ;  /* 0x00007a00ff0877ac */ /* 0x000e620008000c00 */
[C---:B------:R-:W-:Y:S01]  /*1030*/  IMAD R7, R10.reuse, UR19, R7 ;  /* 0x000000130a077c24 */ /* 0x040fe2000f8e0207 */
[----:B------:R-:W-:Y:S01]  /*1040*/  SHF.R.S32.HI R5, RZ, 0x1f, R0 ;  /* 0x0000001fff057819 */ /* 0x000fe20000011400 */
[----:B------:R-:W-:Y:S01]  /*1050*/  IMAD.WIDE.U32 R10, R10, UR18, RZ ;  /* 0x000000120a0a7c25 */ /* 0x000fe2000f8e00ff */
[----:B------:R-:W-:-:S03]  /*1060*/  IADD3 R9, PT, PT, R9, R6, RZ ;  /* 0x0000000609097210 */ /* 0x000fc60007ffe0ff */
[-C--:B------:R-:W-:Y:S01]  /*1070*/  IMAD R6, R5, R2.reuse, RZ ;  /* 0x0000000205067224 */ /* 0x080fe200078e02ff */
        /* <DEDUP_REMOVED lines=19> */
.L_x_1916:
[----:B------:R-:W2:Y:S01]  /*11b0*/  LDC R9, c[0x0][0x3e8] ;  /* 0x0000fa00ff097b82 */ /* 0x000ea20000000800 */
[----:B------:R-:W-:Y:S01]  /*11c0*/  IABS R8, R16 ;  /* 0x0000001000087213 */ /* 0x000fe20000000000 */
[----:B------:R-:W3:Y:S01]  /*11d0*/  LDCU.64 UR16, c[0x0][0x3c0] ;  /* 0x00007800ff1077ac */ /* 0x000ee20008000a00 */
[----:B------:R-:W-:Y:S02]  /*11e0*/  SHF.R.S32.HI R11, RZ, 0x1f, R19 ;  /* 0x0000001fff0b7819 */ /* 0x000fe40000011413 */
[----:B------:R-:W-:Y:S01]  /*11f0*/  CS2R R214, SRZ ;  /* 0x0000000000d67805 */ /* 0x000fe2000001ff00 */
[----:B------:R-:W4:Y:S02]  /*1200*/  LDCU.64 UR18, c[0x0][0x3a0] ;  /* 0x00007400ff1277ac */ /* 0x000f240008000a00 */
[----:B-1----:R-:W1:Y:S01]  /*1210*/  LDC.64 R2, c[0x0][0x3b8] ;  /* 0x0000ee00ff027b82 */ /* 0x002e620000000a00 */
[----:B---3--:R-:W-:Y:S02]  /*1220*/  IMAD R12, R11, UR16, RZ ;  /* 0x000000100b0c7c24 */ /* 0x008fe4000f8e02ff */
[----:B------:R-:W-:Y:S01]  /*1230*/  IMAD.WIDE.U32 R20, R19, UR16, RZ ;  /* 0x0000001013147c25 */ /* 0x000fe2000f8e00ff */
[----:B--2---:R-:W-:-:S03]  /*1240*/  IABS R10, R9 ;  /* 0x00000009000a7213 */ /* 0x004fc60000000000 */
[----:B------:R-:W-:Y:S01]  /*1250*/  IMAD R12, R19, UR17, R12 ;  /* 0x00000011130c7c24 */ /* 0x000fe2000f8e020c */
[----:B------:R-:W2:Y:S04]  /*1260*/  I2F.RP R7, R10 ;  /* 0x0000000a00077306 */ /* 0x000ea80000209400 */
[----:B------:R-:W-:Y:S01]  /*1270*/  IADD3 R13, PT, PT, R21, R12, RZ ;  /* 0x0000000c150d7210 */ /* 0x000fe20007ffe0ff */
[----:B-1----:R-:W-:Y:S01]  /*1280*/  IMAD R14, R11, R2, RZ ;  /* 0x000000020b0e7224 */ /* 0x002fe200078e02ff */
[----:B-----5:R-:W-:Y:S02]  /*1290*/  SHF.R.S32.HI R11, RZ, 0x1f, R6 ;  /* 0x0000001fff0b7819 */ /* 0x020fe40000011406 */
[----:B------:R-:W-:Y:S01]  /*12a0*/  MOV R12, R20 ;  /* 0x00000014000c7202 */ /* 0x000fe20000000f00 */
[----:B------:R-:W-:-:S02]  /*12b0*/  IMAD R14, R19, R3, R14 ;  /* 0x00000003130e7224 */ /* 0x000fc400078e020e */
[----:B------:R-:W-:Y:S01]  /*12c0*/  IMAD.WIDE.U32 R18, R19, R2, RZ ;  /* 0x0000000213127225 */ /* 0x000fe200078e00ff */
[----:B--2---:R-:W1:Y:S04]  /*12d0*/  MUFU.RCP R4, R7 ;  /* 0x0000000700047308 */ /* 0x004e680000001000 */
[----:B------:R-:W-:Y:S01]  /*12e0*/  IADD3 R15, PT, PT, R19, R14, RZ ;  /* 0x0000000e130f7210 */ /* 0x000fe20007ffe0ff */
[----:B------:R-:W-:-:S04]  /*12f0*/  IMAD.MOV.U32 R14, RZ, RZ, R18 ;  /* 0x000000ffff0e7224 */ /* 0x000fc800078e0012 */
[----:B----4-:R-:W-:Y:S01]  /*1300*/  IMAD.WIDE.U32 R14, R6, UR18, R14 ;  /* 0x00000012060e7c25 */ /* 0x010fe2000f8e000e */
[----:B-1----:R-:W-:-:S04]  /*1310*/  IADD3 R4, PT, PT, R4, 0xffffffe, RZ ;  /* 0x0ffffffe04047810 */ /* 0x002fc80007ffe0ff */
[----:B------:R-:W1:Y:S02]  /*1320*/  F2I.FTZ.U32.TRUNC.NTZ R5, R4 ;  /* 0x0000000400057305 */ /* 0x000e64000021f000 */
[----:B-1----:R-:W-:Y:S02]  /*1330*/  IADD3 R0, PT, PT, RZ, -R5, RZ ;  /* 0x80000005ff007210 */ /* 0x002fe40007ffe0ff */
[----:B------:R-:W-:-:S03]  /*1340*/  MOV R4, RZ ;  /* 0x000000ff00047202 */ /* 0x000fc60000000f00 */
[----:B------:R-:W-:-:S04]  /*1350*/  IMAD R0, R0, R10, RZ ;  /* 0x0000000a00007224 */ /* 0x000fc800078e02ff */
[----:B------:R-:W-:-:S06]  /*1360*/  IMAD.HI.U32 R5, R5, R0, R4 ;  /* 0x0000000005057227 */ /* 0x000fcc00078e0004 */
[----:B------:R-:W-:Y:S02]  /*1370*/  IMAD.HI.U32 R0, R5, R8, RZ ;  /* 0x0000000805007227 */ /* 0x000fe400078e00ff */
[----:B------:R-:W1:Y:S03]  /*1380*/  LDC.64 R4, c[0x0][0x3a8] ;  /* 0x0000ea00ff047b82 */ /* 0x000e660000000a00 */
[----:B------:R-:W-:-:S05]  /*1390*/  IADD3 R7, PT, PT, -R0, RZ, RZ ;  /* 0x000000ff00077210 */ /* 0x000fca0007ffe1ff */
[----:B------:R-:W-:-:S05]  /*13a0*/  IMAD R7, R10, R7, R8 ;  /* 0x000000070a077224 */ /* 0x000fca00078e0208 */
[----:B------:R-:W-:Y:S01]  /*13b0*/  ISETP.GT.U32.AND P0, PT, R10, R7, PT ;  /* 0x000000070a00720c */ /* 0x000fe20003f04070 */
[----:B-1----:R-:W-:-:S12]  /*13c0*/  IMAD R8, R11, R4, RZ ;  /* 0x000000040b087224 */ /* 0x002fd800078e02ff */
[----:B------:R-:W-:Y:S01]  /*13d0*/  @!P0 IADD3 R7, PT, PT, R7, -R10, RZ ;  /* 0x8000000a07078210 */ /* 0x000fe20007ffe0ff */
[----:B------:R-:W-:Y:S01]  /*13e0*/  IMAD R11, R11, UR18, RZ ;  /* 0x000000120b0b7c24 */ /* 0x000fe2000f8e02ff */
[----:B------:R-:W-:Y:S01]  /*13f0*/  @!P0 IADD3 R0, PT, PT, R0, 0x1, RZ ;  /* 0x0000000100008810 */ /* 0x000fe20007ffe0ff */
[----:B------:R-:W-:Y:S01]  /*1400*/  IMAD R8, R6, R5, R8 ;  /* 0x0000000506087224 */ /* 0x000fe200078e0208 */
[----:B------:R-:W-:Y:S01]  /*1410*/  LOP3.LUT R5, R16, R9, RZ, 0x3c, !PT ;  /* 0x0000000910057212 */ /* 0x000fe200078e3cff */
[C---:B------:R-:W-:Y:S01]  /*1420*/  IMAD.WIDE.U32 R18, R6.reuse, R4, R12 ;  /* 0x0000000406127225 */ /* 0x040fe200078e000c */
[----:B------:R-:W-:Y:S02]  /*1430*/  ISETP.GE.U32.AND P2, PT, R7, R10, PT ;  /* 0x0000000a0700720c */ /* 0x000fe40003f46070 */
[----:B------:R-:W-:Y:S01]  /*1440*/  ISETP.GE.AND P1, PT, R5, RZ, PT ;  /* 0x000000ff0500720c */ /* 0x000fe20003f26270 */
[----:B------:R-:W-:Y:S01]  /*1450*/  IMAD R10, R6, UR19, R11 ;  /* 0x00000013060a7c24 */ /* 0x000fe2000f8e020b */
[----:B------:R-:W1:Y:S01]  /*1460*/  LDC.64 R4, c[0x0][0x3d8] ;  /* 0x0000f600ff047b82 */ /* 0x000e620000000a00 */
[----:B------:R-:W-:-:S02]  /*1470*/  ISETP.NE.AND P0, PT, R9, RZ, PT ;  /* 0x000000ff0900720c */ /* 0x000fc40003f05270 */
[----:B------:R-:W-:Y:S02]  /*1480*/  LEA R11, R29, 0xffffff80, 0x7 ;  /* 0xffffff801d0b7811 */ /* 0x000fe400078e38ff */
[----:B------:R-:W-:Y:S02]  /*1490*/  IADD3 R19, PT, PT, R19, R8, RZ ;  /* 0x0000000813137210 */ /* 0x000fe40007ffe0ff */
[----:B------:R-:W-:Y:S01]  /*14a0*/  SHF.R.S32.HI R13, RZ, 0x1f, R11 ;  /* 0x0000001fff0d7819 */ /* 0x000fe2000001140b */
[----:B------:R-:W2:Y:S01]  /*14b0*/  LDC.64 R6, c[0x0][0x3d0] ;  /* 0x0000f400ff067b82 */ /* 0x000ea20000000a00 */
[----:B------:R-:W-:Y:S01]  /*14c0*/  @P2 IADD3 R0, PT, PT, R0, 0x1, RZ ;  /* 0x0000000100002810 */ /* 0x000fe20007ffe0ff */
[----:B------:R-:W-:Y:S01]  /*14d0*/  IMAD.WIDE.U32 R18, R11, UR16, R18 ;  /* 0x000000100b127c25 */ /* 0x000fe2000f8e0012 */
[----:B------:R-:W-:-:S03]  /*14e0*/  IADD3 R15, PT, PT, R15, R10, RZ ;  /* 0x0000000a0f0f7210 */ /* 0x000fc60007ffe0ff */
[C---:B------:R-:W-:Y:S02]  /*14f0*/  IMAD R8, R13.reuse, UR16, RZ ;  /* 0x000000100d087c24 */ /* 0x040fe4000f8e02ff */
[----:B------:R-:W-:Y:S01]  /*1500*/  @!P1 IMAD.MOV R0, RZ, RZ, -R0 ;  /* 0x000000ffff009224 */ /* 0x000fe200078e0a00 */
[----:B------:R-:W-:Y:S01]  /*1510*/  @!P0 LOP3.LUT R0, RZ, R9, RZ, 0x33, !PT ;  /* 0x00000009ff008212 */ /* 0x000fe200078e33ff */
[-C--:B------:R-:W-:Y:S02]  /*1520*/  IMAD R10, R13, R2.reuse, RZ ;  /* 0x000000020d0a7224 */ /* 0x080fe400078e02ff */
[C---:B------:R-:W-:Y:S01]  /*1530*/  IMAD R8, R11.reuse, UR17, R8 ;  /* 0x000000110b087c24 */ /* 0x040fe2000f8e0208 */
[----:B------:R-:W-:Y:S01]  /*1540*/  SHF.R.S32.HI R9, RZ, 0x1f, R0 ;  /* 0x0000001fff097819 */ /* 0x000fe20000011400 */
[C---:B------:R-:W-:Y:S02]  /*1550*/  IMAD R10, R11.reuse, R3, R10 ;  /* 0x000000030b0a7224 */ /* 0x040fe400078e020a */
[----:B------:R-:W-:Y:S01]  /*1560*/  IMAD.WIDE.U32 R14, R11, R2, R14 ;  /* 0x000000020b0e7225 */ /* 0x000fe200078e000e */
[----:B------:R-:W-:-:S04]  /*1570*/  IADD3 R19, PT, PT, R19, R8, RZ ;  /* 0x0000000813137210 */ /* 0x000fc80007ffe0ff */
[----:B------:R-:W-:Y:S01]  /*1580*/  IADD3 R15, PT, PT, R15, R10, RZ ;  /* 0x0000000a0f0f7210 */ /* 0x000fe20007ffe0ff */
[----:B-1----:R-:W-:-:S04]  /*1590*/  IMAD.WIDE.U32 R18, R0, R4, R18 ;  /* 0x0000000400127225 */ /* 0x002fc800078e0012 */
[C---:B--2---:R-:W-:Y:S02]  /*15a0*/  IMAD R8, R9.reuse, R6, RZ ;  /* 0x0000000609087224 */ /* 0x044fe400078e02ff */
[----:B------:R-:W-:Y:S02]  /*15b0*/  IMAD R9, R9, R4, RZ ;  /* 0x0000000409097224 */ /* 0x000fe400078e02ff */
[----:B------:R-:W-:Y:S01]  /*15c0*/  IMAD.WIDE.U32 R12, R0, R6, R14 ;  /* 0x00000006000c7225 */ /* 0x000fe200078e000e */
[----:B------:R-:W-:-:S03]  /*15d0*/  MOV R6, R18 ;  /* 0x0000001200067202 */ /* 0x000fc60000000f00 */
[C---:B------:R-:W-:Y:S02]  /*15e0*/  IMAD R7, R0.reuse, R7, R8 ;  /* 0x0000000700077224 */ /* 0x040fe400078e0208 */
[----:B------:R-:W-:-:S03]  /*15f0*/  IMAD R5, R0, R5, R9 ;  /* 0x0000000500057224 */ /* 0x000fc600078e0209 */
[----:B------:R-:W-:Y:S02]  /*1600*/  IADD3 R7, PT, PT, R13, R7, RZ ;  /* 0x000000070d077210 */ /* 0x000fe40007ffe0ff */
[----:B------:R-:W-:-:S07]  /*1610*/  IADD3 R0, PT, PT, R19, R5, RZ ;  /* 0x0000000513007210 */ /* 0x000fce0007ffe0ff */
.L_x_1917:
        /* <DEDUP_REMOVED lines=11> */
[----:B------:R-:W5:Y:S01]  /*16d0*/  LDCU.128 UR8, c[0x0][0x380] ;  /* 0x00007000ff0877ac */ /* 0x000f620008000c00 */
[----:B------:R-:W-:Y:S01]  /*16e0*/  LOP3.LUT R118, R196, 0x1f8, RZ, 0xc0, !PT ;  /* 0x000001f8c4767812 */ /* 0x000fe200078ec0ff */
[C---:B------:R-:W-:Y:S01]  /*16f0*/  IMAD.SHL.U32 R117, R2.reuse, 0x20, RZ ;  /* 0x0000002002757824 */ /* 0x040fe200078e00ff */
[----:B------:R-:W-:Y:S01]  /*1700*/  SHF.L.U64.HI R116, R2, 0x5, R3 ;  /* 0x0000000502747819 */ /* 0x000fe20000010203 */
[----:B------:R-:W-:Y:S01]  /*1710*/  IMAD.X R13, RZ, RZ, R7, P0 ;  /* 0x000000ffff0d7224 */ /* 0x000fe200000e0607 */
[----:B------:R-:W-:Y:S01]  /*1720*/  LOP3.LUT R118, R118, 0x38, R199, 0x78, !PT ;  /* 0x0000003876767812 */ /* 0x000fe200078e78c7 */
[----:B-1----:R-:W-:Y:S01]  /*1730*/  IMAD.WIDE.U32 R8, R213, UR14, R4 ;  /* 0x0000000ed5087c25 */ /* 0x002fe2000f8e0004 */
[----:B------:R-:W-:-:S02]  /*1740*/  SHF.R.S32.HI R5, RZ, 0x1f, R16 ;  /* 0x0000001fff057819 */ /* 0x000fc40000011410 */
[----:B------:R-:W-:Y:S01]  /*1750*/  SHF.R.U32.HI R202, RZ, 0x1, R199 ;  /* 0x00000001ffca7819 */ /* 0x000fe200000116c7 */
[----:B------:R-:W-:Y:S02]  /*1760*/  IMAD R9, R213, UR15, R9 ;  /* 0x0000000fd5097c24 */ /* 0x000fe4000f8e0209 */
[----:B--2---:R-:W-:Y:S01]  /*1770*/  IMAD R5, R5, UR20, RZ ;  /* 0x0000001405057c24 */ /* 0x004fe2000f8e02ff */
[----:B----4-:R-:W-:Y:S01]  /*1780*/  USHF.L.U64.HI UR14, UR4, 0x4, UR5 ;  /* 0x00000004040e7899 */ /* 0x010fe20008010205 */
[----:B------:R-:W-:Y:S01]  /*1790*/  IMAD.WIDE.U32 R12, R10, R2, R12 ;  /* 0x000000020a0c7225 */ /* 0x000fe200078e000c */
[----:B------:R-:W-:-:S03]  /*17a0*/  USHF.L.U32 UR15, UR4, 0x4, URZ ;  /* 0x00000004040f7899 */ /* 0x000fc600080006ff */
[C---:B------:R-:W-:Y:S01]  /*17b0*/  IMAD R20, R16.reuse, UR21, R5 ;  /* 0x0000001510147c24 */ /* 0x040fe2000f8e0205 */
[----:B------:R-:W-:Y:S01]  /*17c0*/  USHF.L.U32 UR21, UR4, 0x5, URZ ;  /* 0x0000000504157899 */ /* 0x000fe200080006ff */
[----:B------:R-:W-:Y:S01]  /*17d0*/  IMAD.WIDE.U32 R16, R16, UR20, R8 ;  /* 0x0000001410107c25 */ /* 0x000fe2000f8e0008 */
[----:B------:R-:W-:Y:S01]  /*17e0*/  USHF.L.U64.HI UR20, UR4, 0x5, UR5 ;  /* 0x0000000504147899 */ /* 0x000fe20008010205 */
[----:B-----5:R-:W-:Y:S02]  /*17f0*/  LEA R206, P0, R12, UR10, 0x1 ;  /* 0x0000000a0cce7c11 */ /* 0x020fe4000f8008ff */
[----:B------:R-:W-:Y:S01]  /*1800*/  IMAD.U32 R8, RZ, RZ, UR15 ;  /* 0x0000000fff087e24 */ /* 0x000fe2000f8e00ff */
[----:B------:R-:W-:Y:S01]  /*1810*/  LOP3.LUT R5, R196, 0x1e00, RZ, 0xc0, !PT ;  /* 0x00001e00c4057812 */ /* 0x000fe200078ec0ff */
[----:B------:R-:W-:Y:S02]  /*1820*/  IMAD.U32 R9, RZ, RZ, UR14 ;  /* 0x0000000eff097e24 */ /* 0x000fe4000f8e00ff */
[----:B------:R-:W-:Y:S01]  /*1830*/  IMAD.U32 R18, RZ, RZ, UR21 ;  /* 0x00000015ff127e24 */ /* 0x000fe2000f8e00ff */
[----:B------:R-:W-:Y:S01]  /*1840*/  LOP3.LUT R118, R118, R5, RZ, 0xfc, !PT ;  /* 0x0000000576767212 */ /* 0x000fe200078efcff */
[----:B------:R-:W-:-:S02]  /*1850*/  IMAD.U32 R19, RZ, RZ, UR20 ;  /* 0x00000014ff137e24 */ /* 0x000fc4000f8e00ff */
[----:B------:R-:W-:Y:S02]  /*1860*/  IMAD R7, R23, UR4, RZ ;  /* 0x0000000417077c24 */ /* 0x000fe4000f8e02ff */
[----:B------:R-:W-:Y:S02]  /*1870*/  IMAD R205, R10, R3, R13 ;  /* 0x000000030acd7224 */ /* 0x000fe400078e020d */
[----:B------:R-:W-:-:S03]  /*1880*/  IMAD.WIDE.U32 R8, R22, UR4, R8 ;  /* 0x0000000416087c25 */ /* 0x000fc6000f8e0008 */
[----:B------:R-:W-:Y:S01]  /*1890*/  LEA.HI.X R205, R12, UR11, R205, 0x1, P0 ;  /* 0x0000000b0ccd7c11 */ /* 0x000fe200080f0ccd */
[----:B------:R-:W-:Y:S01]  /*18a0*/  IMAD.WIDE.U32 R18, R22, UR4, R18 ;  /* 0x0000000416127c25 */ /* 0x000fe2000f8e0012 */
[----:B------:R-:W-:-:S03]  /*18b0*/  IADD3 R12, P3, PT, R16, R8, RZ ;  /* 0x00000008100c7210 */ /* 0x000fc60007f7e0ff */
[----:B------:R-:W-:Y:S01]  /*18c0*/  IMAD R7, R22, UR5, R7 ;  /* 0x0000000516077c24 */ /* 0x000fe2000f8e0207 */
[C---:B------:R-:W-:Y:S01]  /*18d0*/  IADD3 R14, P2, PT, R16.reuse, R18, RZ ;  /* 0x00000012100e7210 */ /* 0x040fe20007f5e0ff */
[----:B------:R-:W-:Y:S01]  /*18e0*/  IMAD.IADD R21, R17, 0x1, R20 ;  /* 0x0000000111157824 */ /* 0x000fe200078e0214 */
[----:B------:R-:W-:Y:S01]  /*18f0*/  IADD3 R8, P1, P0, R16, UR15, R18 ;  /* 0x0000000f10087c10 */ /* 0x000fe2000f83e012 */
[----:B------:R-:W-:Y:S01]  /*1900*/  IMAD.IADD R5, R7, 0x1, R19 ;  /* 0x0000000107057824 */ /* 0x000fe200078e0213 */
[----:B------:R-:W-:Y:S01]  /*1910*/  UMOV UR5, 0x400 ;  /* 0x0000040000057882 */ /* 0x000fe20000000000 */
[----:B------:R-:W-:Y:S01]  /*1920*/  IMAD.MOV.U32 R20, RZ, RZ, R16 ;  /* 0x000000ffff147224 */ /* 0x000fe200078e0010 */
[----:B------:R-:W-:Y:S01]  /*1930*/  IADD3.X R9, PT, PT, R21, R7, R9, P3, !PT ;  /* 0x0000000715097210 */ /* 0x000fe20001ffe409 */
[----:B------:R-:W-:Y:S01]  /*1940*/  IMAD.X R11, R5, 0x1, R21, P2 ;  /* 0x00000001050b7824 */ /* 0x000fe200010e0615 */
[----:B------:R-:W-:Y:S01]  /*1950*/  LEA R18, P3, R12, UR8, 0x1 ;  /* 0x000000080c127c11 */ /* 0x000fe2000f8608ff */
[----:B---3--:R-:W-:Y:S01]  /*1960*/  ULEA UR5, UR23, UR5, 0x18 ;  /* 0x0000000517057291 */ /* 0x008fe2000f8ec0ff */
[----:B------:R-:W-:Y:S01]  /*1970*/  LEA R16, P2, R14, UR8, 0x1 ;  /* 0x000000080e107c11 */ /* 0x000fe2000f8408ff */
[----:B------:R-:W-:Y:S01]  /*1980*/  IMAD.MOV.U32 R207, RZ, RZ, R205 ;  /* 0x000000ffffcf7224 */ /* 0x000fe200078e00cd */
[----:B------:R-:W-:Y:S01]  /*1990*/  IADD3.X R5, PT, PT, R21, UR14, R5, P1, P0 ;  /* 0x0000000e15057c10 */ /* 0x000fe20008fe0405 */
[----:B------:R-:W-:Y:S01]  /*19a0*/  IMAD.WIDE.U32 R20, R22, UR4, R20 ;  /* 0x0000000416147c25 */ /* 0x000fe2000f8e0014 */
[----:B------:R-:W-:Y:S01]  /*19b0*/  LEA.HI.X R19, R12, UR9, R9, 0x1, P3 ;  /* 0x000000090c137c11 */ /* 0x000fe200098f0c09 */
[----:B------:R-:W-:Y:S01]  /*19c0*/  USHF.L.U32 UR4, UR16, 0x5, URZ ;  /* 0x0000000510047899 */ /* 0x000fe200080006ff */
[----:B------:R-:W-:Y:S01]  /*19d0*/  LEA.HI.X R17, R14, UR9, R11, 0x1, P2 ;  /* 0x000000090e117c11 */ /* 0x000fe200090f0c0b */
[----:B------:R-:W-:Y:S01]  /*19e0*/  IMAD.IADD R7, R21, 0x1, R7 ;  /* 0x0000000115077824 */ /* 0x000fe200078e0207 */
[----:B------:R-:W-:Y:S01]  /*19f0*/  IADD3 R12, P0, PT, R117, R206, RZ ;  /* 0x000000ce750c7210 */ /* 0x000fe20007f1e0ff */
[C---:B------:R-:W-:Y:S01]  /*1a00*/  IMAD.SHL.U32 R31, R199.reuse, 0x40, RZ ;  /* 0x00000040c71f7824 */ /* 0x040fe200078e00ff */
[----:B------:R-:W-:Y:S01]  /*1a10*/  LEA R14, P1, R8, UR8, 0x1 ;  /* 0x00000008080e7c11 */ /* 0x000fe2000f8208ff */
[----:B------:R-:W-:Y:S01]  /*1a20*/  IMAD.SHL.U32 R201, R199, 0x20, RZ ;  /* 0x00000020c7c97824 */ /* 0x000fe200078e00ff */
[----:B------:R-:W-:Y:S01]  /*1a30*/  LEA R22, P2, R20, UR8, 0x1 ;  /* 0x0000000814167c11 */ /* 0x000fe2000f8408ff */
[----:B------:R-:W-:Y:S01]  /*1a40*/  IMAD.X R13, R116, 0x1, R205, P0 ;  /* 0x00000001740d7824 */ /* 0x000fe200000e06cd */
[----:B------:R-:W-:Y:S01]  /*1a50*/  LEA.HI.X R15, R8, UR9, R5, 0x1, P1 ;  /* 0x00000009080f7c11 */ /* 0x000fe200088f0c05 */
[----:B------:R-:W-:Y:S01]  /*1a60*/  IMAD.MOV.U32 R198, RZ, RZ, 0x20 ;  /* 0x00000020ffc67424 */ /* 0x000fe200078e00ff */
[-C--:B------:R-:W-:Y:S01]  /*1a70*/  IADD3 R8, P0, PT, R12, R117.reuse, RZ ;  /* 0x000000750c087210 */ /* 0x080fe20007f1e0ff */
[----:B------:R-:W-:Y:S01]  /*1a80*/  IMAD.MOV.U32 R197, RZ, RZ, 0x40 ;  /* 0x00000040ffc57424 */ /* 0x000fe200078e00ff */
[----:B------:R-:W-:Y:S01]  /*1a90*/  LEA.HI.X R23, R20, UR9, R7, 0x1, P2 ;  /* 0x0000000914177c11 */ /* 0x000fe200090f0c07 */
[----:B------:R-:W-:Y:S01]  /*1aa0*/  VIADD R211, R29, 0xffffffff ;  /* 0xffffffff1dd37836 */ /* 0x000fe20000000000 */
[----:B------:R-:W-:Y:S01]  /*1ab0*/  LEA R118, R118, UR5, 0x1 ;  /* 0x0000000576767c11 */ /* 0x000fe2000f8e08ff */
[--C-:B------:R-:W-:Y:S01]  /*1ac0*/  IMAD.X R9, R13, 0x1, R116.reuse, P0 ;  /* 0x000000010d097824 */ /* 0x100fe200000e0674 */
[-C--:B------:R-:W-:Y:S01]  /*1ad0*/  IADD3 R20, P0, PT, R8, R117.reuse, RZ ;  /* 0x0000007508147210 */ /* 0x080fe20007f1e0ff */
[----:B------:R-:W-:Y:S01]  /*1ae0*/  IMAD.SHL.U32 R216, R211, 0x80, RZ ;  /* 0x00000080d3d87824 */ /* 0x000fe200078e00ff */
[----:B------:R-:W-:Y:S01]  /*1af0*/  LOP3.LUT R30, R4, 0x1c0, R31, 0xf8, !PT ;  /* 0x000001c0041e7812 */ /* 0x000fe200078ef81f */
[----:B------:R-:W-:Y:S01]  /*1b00*/  @!PT LDS RZ, [RZ] ;  /* 0x00000000fffff984 */ /* 0x000fe20000000800 */
[----:B------:R-:W-:Y:S01]  /*1b10*/  @!PT LDS RZ, [RZ] ;  /* 0x00000000fffff984 */ /* 0x000fe20000000800 */
[----:B------:R-:W-:Y:S01]  /*1b20*/  @!PT LDS RZ, [RZ] ;  /* 0x00000000fffff984 */ /* 0x000fe20000000800 */
[----:B------:R-:W-:Y:S01]  /*1b30*/  LDGSTS.E.BYPASS.LTC128B.128 [R118], desc[UR24][R22.64] ;  /* 0x0000000016767fae */ /* 0x000fe2000b981a18 */
[----:B------:R-:W-:Y:S01]  /*1b40*/  LOP3.LUT R126, R31, 0x400, RZ, 0xc0, !PT ;  /* 0x000004001f7e7812 */ /* 0x000fe200078ec0ff */
[----:B------:R-:W-:Y:S01]  /*1b50*/  IMAD.X R21, R9, 0x1, R116, P0 ;  /* 0x0000000109157824 */ /* 0x000fe200000e0674 */
[----:B------:R-:W-:Y:S01]  /*1b60*/  IADD3 R24, P0, PT, R20, R117, RZ ;  /* 0x0000007514187210 */ /* 0x000fe20007f1e0ff */
[----:B------:R-:W-:Y:S01]  /*1b70*/  LDGSTS.E.BYPASS.LTC128B.128 [R118+0x2000], desc[UR24][R22.64+0x80] ;  /* 0x0200008016767fae */ /* 0x000fe2000b981a18 */
[----:B------:R-:W-:-:S02]  /*1b80*/  LOP3.LUT R5, R30, 0x8, R199, 0x78, !PT ;  /* 0x000000081e057812 */ /* 0x000fc400078e78c7 */
[----:B------:R-:W-:Y:S01]  /*1b90*/  LOP3.LUT R201, R201, 0x7c00, RZ, 0xc0, !PT ;  /* 0x00007c00c9c97812 */ /* 0x000fe200078ec0ff */
[----:B------:R-:W-:Y:S01]  /*1ba0*/  LDGSTS.E.BYPASS.LTC128B.128 [R118+0x800], desc[UR24][R18.64] ;  /* 0x0080000012767fae */ /* 0x000fe2000b981a18 */
[----:B------:R-:W-:Y:S02]  /*1bb0*/  IMAD.X R25, R21, 0x1, R116, P0 ;  /* 0x0000000115197824 */ /* 0x000fe400000e0674 */
[----:B------:R-:W-:Y:S01]  /*1bc0*/  IMAD R126, R5, 0x2, R126 ;  /* 0x00000002057e7824 */ /* 0x000fe200078e027e */
[----:B------:R1:W-:Y:S01]  /*1bd0*/  LDGSTS.E.BYPASS.LTC128B.128 [R118+0x2800], desc[UR24][R18.64+0x80] ;  /* 0x0280008012767fae */ /* 0x0003e2000b981a18 */
[----:B------:R-:W-:Y:S02]  /*1be0*/  LOP3.LUT R127, R201, 0x200, R31, 0xf8, !PT ;  /* 0x00000200c97f7812 */ /* 0x000fe400078ef81f */
[----:B------:R-:W-:Y:S01]  /*1bf0*/  VIADD R123, R126, UR5 ;  /* 0x000000057e7b7c36 */ /* 0x000fe20008000000 */
        /* <DEDUP_REMOVED lines=11> */
[----:B------:R-:W-:Y:S01]  /*1cb0*/  IADD3 R6, P0, PT, R18, R117, RZ ;  /* 0x0000007512067210 */ /* 0x000fe20007f1e0ff */
[----:B------:R-:W-:Y:S02]  /*1cc0*/  LDGSTS.E.BYPASS.LTC128B.128 [R118+0x5000], desc[UR24][R8.64] ;  /* 0x0500000008767fae */ /* 0x000fe4000b981a18 */
[----:B------:R-:W-:-:S02]  /*1cd0*/  IMAD.X R17, RZ, RZ, R0, P1 ;  /* 0x000000ffff117224 */ /* 0x000fc400008e0600 */
[----:B------:R-:W-:Y:S01]  /*1ce0*/  IMAD.X R7, R19, 0x1, R116, P0 ;  /* 0x0000000113077824 */ /* 0x000fe200000e0674 */
[----:B---3--:R-:W-:Y:S01]  /*1cf0*/  IADD3 R14, P0, PT, R6, R117, RZ ;  /* 0x00000075060e7210 */ /* 0x008fe20007f1e0ff */
[----:B------:R-:W-:Y:S01]  /*1d00*/  LDGSTS.E.BYPASS.LTC128B.128 [R118+0x9000], desc[UR24][R8.64+0x80] ;  /* 0x0900008008767fae */ /* 0x000fe2000b981a18 */
[----:B------:R-:W-:Y:S01]  /*1d10*/  IMAD.WIDE.U32 R16, R10, UR16, R16 ;  /* 0x000000100a107c25 */ /* 0x000fe2000f8e0010 */
[----:B------:R-:W-:Y:S02]  /*1d20*/  USHF.L.U64.HI UR16, UR16, 0x5, UR17 ;  /* 0x0000000510107899 */ /* 0x000fe40008010211 */
[----:B------:R-:W-:Y:S01]  /*1d30*/  LDGSTS.E.BYPASS.LTC128B.128 [R118+0x5800], desc[UR24][R20.64] ;  /* 0x0580000014767fae */ /* 0x000fe2000b981a18 */
[----:B------:R-:W-:Y:S01]  /*1d40*/  IMAD.X R15, R7, 0x1, R116, P0 ;  /* 0x00000001070f7824 */ /* 0x000fe200000e0674 */
[----:B------:R-:W-:Y:S01]  /*1d50*/  LEA R208, P0, R16, UR12, 0x1 ;  /* 0x0000000c10d07c11 */ /* 0x000fe2000f8008ff */
[----:B------:R-:W-:Y:S01]  /*1d60*/  IMAD R11, R10, UR17, R17 ;  /* 0x000000110a0b7c24 */ /* 0x000fe2000f8e0211 */
[----:B------:R-:W-:Y:S04]  /*1d70*/  LDGSTS.E.BYPASS.LTC128B.128 [R118+0x9800], desc[UR24][R20.64+0x80] ;  /* 0x0980008014767fae */ /* 0x000fe8000b981a18 */
[----:B------:R-:W-:Y:S01]  /*1d80*/  LDGSTS.E.BYPASS.LTC128B.128 [R118+0x6000], desc[UR24][R24.64] ;  /* 0x0600000018767fae */ /* 0x000fe2000b981a18 */
[----:B------:R-:W-:-:S02]  /*1d90*/  LEA.HI.X R209, R16, UR13, R11, 0x1, P0 ;  /* 0x0000000d10d17c11 */ /* 0x000fc400080f0c0b */
[----:B------:R-:W-:Y:S01]  /*1da0*/  IADD3 R4, P0, PT, R208, UR4, RZ ;  /* 0x00000004d0047c10 */ /* 0x000fe2000ff1e0ff */
[----:B------:R-:W-:Y:S03]  /*1db0*/  LDGSTS.E.BYPASS.LTC128B.128 [R118+0xa000], desc[UR24][R24.64+0x80] ;  /* 0x0a00008018767fae */ /* 0x000fe6000b981a18 */
[----:B------:R-:W-:Y:S01]  /*1dc0*/  IADD3.X R5, PT, PT, R209, UR16, RZ, P0, !PT ;  /* 0x00000010d1057c10 */ /* 0x000fe200087fe4ff */
[----:B------:R-:W-:Y:S04]  /*1dd0*/  LDGSTS.E.BYPASS.LTC128B.128 [R118+0x6800], desc[UR24][R18.64] ;  /* 0x0680000012767fae */ /* 0x000fe8000b981a18 */
[----:B------:R-:W-:Y:S04]  /*1de0*/  LDGSTS.E.BYPASS.LTC128B.128 [R118+0xa800], desc[UR24][R18.64+0x80] ;  /* 0x0a80008012767fae */ /* 0x000fe8000b981a18 */
[----:B------:R-:W-:Y:S04]  /*1df0*/  LDGSTS.E.BYPASS.LTC128B.128 [R118+0x7000], desc[UR24][R6.64] ;  /* 0x0700000006767fae */ /* 0x000fe8000b981a18 */
[----:B------:R1:W-:Y:S04]  /*1e00*/  LDGSTS.E.BYPASS.LTC128B.128 [R118+0xb000], desc[UR24][R6.64+0x80] ;  /* 0x0b00008006767fae */ /* 0x0003e8000b981a18 */
[----:B------:R-:W-:Y:S04]  /*1e10*/  LDGSTS.E.BYPASS.LTC128B.128 [R118+0x7800], desc[UR24][R14.64] ;  /* 0x078000000e767fae */ /* 0x000fe8000b981a18 */
[----:B------:R-:W-:Y:S04]  /*1e20*/  LDGSTS.E.BYPASS.LTC128B.128 [R118+0xb800], desc[UR24][R14.64+0x80] ;  /* 0x0b8000800e767fae */ /* 0x000fe8000b981a18 */
[----:B------:R-:W0:Y:S01]  /*1e30*/  LDGDEPBAR ;  /* 0x00000000000079af */ /* 0x000e220000000000 */
[----:B-1----:R-:W-:-:S02]  /*1e40*/  LOP3.LUT R7, R202, 0x8, RZ, 0xc0, !PT ;  /* 0x00000008ca077812 */ /* 0x002fc400078ec0ff */
[----:B------:R-:W-:Y:S02]  /*1e50*/  IADD3 R6, P0, PT, R4, UR4, RZ ;  /* 0x0000000404067c10 */ /* 0x000fe4000ff1e0ff */
[----:B------:R-:W-:Y:S02]  /*1e60*/  LOP3.LUT R30, R30, R7, RZ, 0x3c, !PT ;  /* 0x000000071e1e7212 */ /* 0x000fe400078e3cff */
[----:B------:R-:W-:Y:S02]  /*1e70*/  IADD3.X R7, PT, PT, R5, UR16, RZ, P0, !PT ;  /* 0x0000001005077c10 */ /* 0x000fe400087fe4ff */
[----:B------:R-:W-:Y:S01]  /*1e80*/  IADD3 R12, P0, PT, R6, UR4, RZ ;  /* 0x00000004060c7c10 */ /* 0x000fe2000ff1e0ff */
[----:B------:R-:W-:-:S04]  /*1e90*/  DEPBAR.LE SB0, 0x0 ;  /* 0x000080000000791a */ /* 0x000fc80000000000 */
[----:B------:R-:W-:Y:S01]  /*1ea0*/  BAR.SYNC.DEFER_BLOCKING 0x0 ;  /* 0x0000000000007b1d */ /* 0x000fe20000010000 */
[----:B------:R-:W-:Y:S02]  /*1eb0*/  IADD3.X R13, PT, PT, R7, UR16, RZ, P0, !PT ;  /* 0x00000010070d7c10 */ /* 0x000fe400087fe4ff */
[----:B------:R-:W-:Y:S02]  /*1ec0*/  IADD3 R10, P0, PT, R12, UR4, RZ ;  /* 0x000000040c0a7c10 */ /* 0x000fe4000ff1e0ff */
[----:B------:R-:W-:Y:S02]  /*1ed0*/  LOP3.LUT R127, R127, R30, RZ, 0xfc, !PT ;  /* 0x0000001e7f7f7212 */ /* 0x000fe400078efcff */
[----:B------:R-:W-:Y:S02]  /*1ee0*/  IADD3.X R11, PT, PT, R13, UR16, RZ, P0, !PT ;  /* 0x000000100d0b7c10 */ /* 0x000fe400087fe4ff */
[----:B------:R-:W-:Y:S02]  /*1ef0*/  IADD3 R8, P0, PT, R10, UR4, RZ ;  /* 0x000000040a087c10 */ /* 0x000fe4000ff1e0ff */
[----:B------:R-:W-:-:S02]  /*1f00*/  LEA R127, R127, UR5, 0x1 ;  /* 0x000000057f7f7c11 */ /* 0x000fc4000f8e08ff */
        /* <DEDUP_REMOVED lines=14> */
[----:B-1----:R-:W-:-:S03]  /*1ff0*/  IADD3 R4, P0, PT, R8, UR4, RZ ;  /* 0x0000000408047c10 */ /* 0x002fc6000ff1e0ff */
[----:B------:R-:W-:Y:S01]  /*2000*/  LDGSTS.E.BYPASS.LTC128B.128 [R118+0xe800], desc[UR24][R8.64] ;  /* 0x0e80000008767fae */ /* 0x000fe2000b981a18 */
[----:B------:R-:W-:-:S03]  /*2010*/  IADD3.X R5, PT, PT, R9, UR16, RZ, P0, !PT ;  /* 0x0000001009057c10 */ /* 0x000fc600087fe4ff */
[----:B------:R1:W-:Y:S01]  /*2020*/  LDGSTS.E.BYPASS.LTC128B.128 [R118+0x12800], desc[UR24][R8.64+0x80] ;  /* 0x1280008008767fae */ /* 0x0003e2000b981a18 */
[----:B--2---:R-:W-:-:S03]  /*2030*/  IADD3 R6, P0, PT, R4, UR4, RZ ;  /* 0x0000000404067c10 */ /* 0x004fc6000ff1e0ff */
[----:B------:R-:W-:Y:S01]  /*2040*/  LDGSTS.E.BYPASS.LTC128B.128 [R118+0xf000], desc[UR24][R4.64] ;  /* 0x0f00000004767fae */ /* 0x000fe2000b981a18 */
[----:B------:R-:W-:-:S03]  /*2050*/  IADD3.X R7, PT, PT, R5, UR16, RZ, P0, !PT ;  /* 0x0000001005077c10 */ /* 0x000fc600087fe4ff */
[----:B------:R-:W-:Y:S01]  /*2060*/  LDGSTS.E.BYPASS.LTC128B.128 [R118+0x13000], desc[UR24][R4.64+0x80] ;  /* 0x1300008004767fae */ /* 0x000fe2000b981a18 */
[----:B------:R-:W-:-:S03]  /*2070*/  LOP3.LUT P0, R28, R199, 0x2, RZ, 0xc0, !PT ;  /* 0x00000002c71c7812 */ /* 0x000fc6000780c0ff */
[----:B------:R-:W-:Y:S01]  /*2080*/  LDGSTS.E.BYPASS.LTC128B.128 [R118+0xf800], desc[UR24][R6.64] ;  /* 0x0f80000006767fae */ /* 0x000fe2000b981a18 */
[----:B------:R-:W-:Y:S02]  /*2090*/  SEL R128, R198, 0xffffffe0, !P0 ;  /* 0xffffffe0c6807807 */ /* 0x000fe40004000000 */
[----:B------:R-:W-:Y:S01]  /*20a0*/  LOP3.LUT P0, R0, R199, 0x4, RZ, 0xc0, !PT ;  /* 0x00000004c7007812 */ /* 0x000fe2000780c0ff */
[----:B------:R2:W-:Y:S02]  /*20b0*/  LDGSTS.E.BYPASS.LTC128B.128 [R118+0x13800], desc[UR24][R6.64+0x80] ;  /* 0x1380008006767fae */ /* 0x0005e4000b981a18 */
[C---:B------:R-:W-:Y:S02]  /*20c0*/  IMAD.IADD R125, R128.reuse, 0x1, R127 ;  /* 0x00000001807d7824 */ /* 0x040fe400078e027f */
[----:B---3--:R-:W-:Y:S01]  /*20d0*/  LDSM.16.M88.4 R12, [R127] ;  /* 0x000000007f0c783b */ /* 0x008fe20000000200 */
[----:B------:R-:W-:-:S03]  /*20e0*/  IMAD.IADD R122, R128, 0x1, R123 ;  /* 0x00000001807a7824 */ /* 0x000fc600078e027b */
[----:B------:R-:W3:Y:S01]  /*20f0*/  LDSM.16.M88.4 R72, [R126+UR5+0x4000] ;  /* 0x004000057e48783b */ /* 0x000ee20008000200 */
[----:B-1----:R-:W-:-:S03]  /*2100*/  SEL R8, R197, 0xffffffc0, !P0 ;  /* 0xffffffc0c5087807 */ /* 0x002fc60004000000 */
[----:B------:R-:W1:Y:S04]  /*2110*/  LDSM.16.M88.4 R64, [R126+UR5+0x4800] ;  /* 0x004800057e40783b */ /* 0x000e680008000200 */
[----:B------:R-:W4:Y:S01]  /*2120*/  LDSM.16.M88.4 R56, [R126+UR5+0x5000] ;  /* 0x005000057e38783b */ /* 0x000f220008000200 */
[C---:B------:R-:W-:Y:S02]  /*2130*/  IMAD.IADD R124, R8.reuse, 0x1, R127 ;  /* 0x00000001087c7824 */ /* 0x040fe400078e027f */
[----:B------:R-:W-:Y:S01]  /*2140*/  IMAD.IADD R123, R8, 0x1, R123 ;  /* 0x00000001087b7824 */ /* 0x000fe200078e027b */
[----:B------:R-:W5:Y:S01]  /*2150*/  LDSM.16.M88.4 R48, [R126+UR5+0x5800] ;  /* 0x005800057e30783b */ /* 0x000f620008000200 */
[C---:B------:R-:W-:Y:S02]  /*2160*/  IMAD.IADD R129, R128.reuse, 0x1, R124 ;  /* 0x0000000180817824 */ /* 0x040fe400078e027c */
[----:B------:R-:W-:Y:S01]  /*2170*/  IMAD.IADD R128, R128, 0x1, R123 ;  /* 0x0000000180807824 */ /* 0x000fe200078e027b */
[----:B------:R-:W5:Y:S04]  /*2180*/  LDSM.16.M88.4 R40, [R126+UR5+0x6000] ;  /* 0x006000057e28783b */ /* 0x000f680008000200 */
[----:B------:R-:W5:Y:S04]  /*2190*/  LDSM.16.M88.4 R32, [R126+UR5+0x6800] ;  /* 0x006800057e20783b */ /* 0x000f680008000200 */
[----:B------:R-:W5:Y:S04]  /*21a0*/  LDSM.16.M88.4 R20, [R126+UR5+0x7000] ;  /* 0x007000057e14783b */ /* 0x000f680008000200 */
[----:B--2---:R-:W2:Y:S04]  /*21b0*/  LDSM.16.M88.4 R4, [R126+UR5+0x7800] ;  /* 0x007800057e04783b */ /* 0x004ea80008000200 */
[----:B------:R-:W-:Y:S04]  /*21c0*/  LDSM.16.M88.4 R112, [R125] ;  /* 0x000000007d70783b */ /* 0x000fe80000000200 */
[----:B------:R-:W2:Y:S01]  /*21d0*/  LDSM.16.M88.4 R108, [R122+0x4000] ;  /* 0x004000007a6c783b */ /* 0x000ea20000000200 */
[C---:B---3--:R-:W-:Y:S03]  /*21e0*/  HMMA.16816.F32 R76, R12.reuse, R72, RZ ;  /* 0x000000480c4c723c */ /* 0x048fe600000018ff */
[----:B------:R-:W3:Y:S04]  /*21f0*/  LDSM.16.M88.4 R100, [R122+0x5000] ;  /* 0x005000007a64783b */ /* 0x000ee80000000200 */
[----:B------:R-:W3:Y:S01]  /*2200*/  LDSM.16.M88.4 R96, [R122+0x5800] ;  /* 0x005800007a60783b */ /* 0x000ee20000000200 */
[C---:B-1----:R-:W-:Y:S03]  /*2210*/  HMMA.16816.F32 R68, R12.reuse, R64, RZ ;  /* 0x000000400c44723c */ /* 0x042fe600000018ff */
[----:B------:R-:W1:Y:S04]  /*2220*/  LDSM.16.M88.4 R92, [R122+0x6000] ;  /* 0x006000007a5c783b */ /* 0x000e680000000200 */
[----:B------:R-:W1:Y:S01]  /*2230*/  LDSM.16.M88.4 R88, [R122+0x6800] ;  /* 0x006800007a58783b */ /* 0x000e620000000200 */
[C---:B----4-:R-:W-:Y:S03]  /*2240*/  HMMA.16816.F32 R60, R12.reuse, R56, RZ ;  /* 0x000000380c3c723c */ /* 0x050fe600000018ff */
[----:B------:R-:W4:Y:S04]  /*2250*/  LDSM.16.M88.4 R84, [R122+0x7000] ;  /* 0x007000007a54783b */ /* 0x000f280000000200 */
[----:B------:R-:W4:Y:S01]  /*2260*/  LDSM.16.M88.4 R80, [R122+0x7800] ;  /* 0x007800007a50783b */ /* 0x000f220000000200 */
[C---:B-----5:R-:W-:Y:S03]  /*2270*/  HMMA.16816.F32 R52, R12.reuse, R48, RZ ;  /* 0x000000300c34723c */ /* 0x060fe600000018ff */
[----:B------:R-:W-:Y:S04]  /*2280*/  LDSM.16.M88.4 R8, [R124] ;  /* 0x000000007c08783b */ /* 0x000fe80000000200 */
        /* <DEDUP_REMOVED lines=14> */
[----:B------:R-:W2:Y:S07]  /*2370*/  LDSM.16.M88.4 R4, [R123+0x4000] ;  /* 0x004000007b04783b */ /* 0x000eae0000000200 */
[C---:B------:R-:W-:Y:S08]  /*2380*/  HMMA.16816.F32 R76, R112.reuse, R108, R76 ;  /* 0x0000006c704c723c */ /* 0x040ff0000000184c */
[C---:B------:R-:W-:Y:S01]  /*2390*/  HMMA.16816.F32 R72, R112.reuse, R110, R72 ;  /* 0x0000006e7048723c */ /* 0x040fe20000001848 */
[----:B------:R-:W-:Y:S07]  /*23a0*/  LDSM.16.M88.4 R108, [R126+UR5+0x9000] ;  /* 0x009000057e6c783b */ /* 0x000fee0008000200 */
[C---:B---3--:R-:W-:Y:S08]  /*23b0*/  HMMA.16816.F32 R60, R112.reuse, R100, R60 ;  /* 0x00000064703c723c */ /* 0x048ff0000000183c */
        /* <DEDUP_REMOVED lines=8> */
[C---:B------:R-:W-:Y:S08]  /*2440*/  HMMA.16816.F32 R36, R112.reuse, R88, R36 ;  /* 0x000000587024723c */ /* 0x040ff00000001824 */
[C---:B------:R-:W-:Y:S01]  /*2450*/  HMMA.16816.F32 R32, R112.reuse, R90, R32 ;  /* 0x0000005a7020723c */ /* 0x040fe20000001820 */
[----:B------:R-:W-:Y:S07]  /*2460*/  LDSM.16.M88.4 R88, [R123+0x6000] ;  /* 0x006000007b58783b */ /* 0x000fee0000000200 */
[C---:B----4-:R-:W-:Y:S08]  /*2470*/  HMMA.16816.F32 R24, R112.reuse, R84, R24 ;  /* 0x000000547018723c */ /* 0x050ff00000001818 */
[C---:B------:R-:W-:Y:S01]  /*2480*/  HMMA.16816.F32 R20, R112.reuse, R86, R20 ;  /* 0x000000567014723c */ /* 0x040fe20000001814 */
[----:B------:R-:W1:Y:S07]  /*2490*/  LDSM.16.M88.4 R84, [R123+0x5000] ;  /* 0x005000007b54783b */ /* 0x000e6e0000000200 */
[C---:B------:R-:W-:Y:S08]  /*24a0*/  HMMA.16816.F32 R16, R112.reuse, R80, R16 ;  /* 0x000000507010723c */ /* 0x040ff00000001810 */
[----:B------:R-:W-:Y:S01]  /*24b0*/  HMMA.16816.F32 R12, R112, R82, R12 ;  /* 0x00000052700c723c */ /* 0x000fe2000000180c */
[----:B------:R-:W3:Y:S07]  /*24c0*/  LDSM.16.M88.4 R80, [R123+0x6800] ;  /* 0x006800007b50783b */ /* 0x000eee0000000200 */
[C---:B--2---:R-:W-:Y:S08]  /*24d0*/  HMMA.16816.F32 R76, R8.reuse, R4, R76 ;  /* 0x00000004084c723c */ /* 0x044ff0000000184c */
[----:B------:R-:W-:Y:S01]  /*24e0*/  HMMA.16816.F32 R72, R8, R6, R72 ;  /* 0x000000060848723c */ /* 0x000fe20000001848 */
[----:B------:R-:W2:Y:S07]  /*24f0*/  LDSM.16.M88.4 R4, [R123+0x7000] ;  /* 0x007000007b04783b */ /* 0x000eae0000000200 */
[C---:B------:R-:W-:Y:S08]  /*2500*/  HMMA.16816.F32 R68, R112.reuse, R104, R68 ;  /* 0x000000687044723c */ /* 0x040ff00000001844 */
[----:B------:R-:W-:Y:S01]  /*2510*/  HMMA.16816.F32 R64, R112, R106, R64 ;  /* 0x0000006a7040723c */ /* 0x000fe20000001840 */
[----:B------:R-:W-:Y:S04]  /*2520*/  LDSM.16.M88.4 R104, [R129] ;  /* 0x000000008168783b */ /* 0x000fe80000000200 */
[----:B------:R-:W-:Y:S03]  /*2530*/  LDSM.16.M88.4 R112, [R126+UR5+0xa000] ;  /* 0x00a000057e70783b */ /* 0x000fe60008000200 */
[C---:B-1----:R-:W-:Y:S08]  /*2540*/  HMMA.16816.F32 R60, R8.reuse, R84, R60 ;  /* 0x00000054083c723c */ /* 0x042ff0000000183c */
[C---:B------:R-:W-:Y:S08]  /*2550*/  HMMA.16816.F32 R68, R8.reuse, R100, R68 ;  /* 0x000000640844723c */ /* 0x040ff00000001844 */
[C---:B------:R-:W-:Y:S01]  /*2560*/  HMMA.16816.F32 R64, R8.reuse, R102, R64 ;  /* 0x000000660840723c */ /* 0x040fe20000001840 */
[----:B------:R-:W1:Y:S07]  /*2570*/  LDSM.16.M88.4 R100, [R128+0x4000] ;  /* 0x004000008064783b */ /* 0x000e6e0000000200 */
        /* <DEDUP_REMOVED lines=11> */
[C---:B--2---:R-:W-:Y:S08]  /*2630*/  HMMA.16816.F32 R24, R8.reuse, R4, R24 ;  /* 0x000000040818723c */ /* 0x044ff00000001818 */
[C---:B------:R-:W-:Y:S01]  /*2640*/  HMMA.16816.F32 R20, R8.reuse, R6, R20 ;  /* 0x000000060814723c */ /* 0x040fe20000001814 */
[----:B------:R-:W2:Y:S07]  /*2650*/  LDSM.16.M88.4 R4, [R128+0x5000] ;  /* 0x005000008004783b */ /* 0x000eae0000000200 */
[C---:B------:R-:W-:Y:S08]  /*2660*/  HMMA.16816.F32 R16, R8.reuse, R96, R16 ;  /* 0x000000600810723c */ /* 0x040ff00000001810 */
[----:B------:R-:W-:Y:S01]  /*2670*/  HMMA.16816.F32 R12, R8, R98, R12 ;  /* 0x00000062080c723c */ /* 0x000fe2000000180c */
[----:B------:R-:W3:Y:S04]  /*2680*/  LDSM.16.M88.4 R8, [R128+0x5800] ;  /* 0x005800008008783b */ /* 0x000ee80000000200 */
[----:B------:R-:W-:Y:S03]  /*2690*/  LDSM.16.M88.4 R96, [R128+0x6800] ;  /* 0x006800008060783b */ /* 0x000fe60000000200 */
[C---:B-1----:R-:W-:Y:S08]  /*26a0*/  HMMA.16816.F32 R76, R104.reuse, R100, R76 ;  /* 0x00000064684c723c */ /* 0x042ff0000000184c */
[C---:B------:R-:W-:Y:S01]  /*26b0*/  HMMA.16816.F32 R72, R104.reuse, R102, R72 ;  /* 0x000000666848723c */ /* 0x040fe20000001848 */
[----:B------:R-:W-:Y:S07]  /*26c0*/  LDSM.16.M88.4 R100, [R127+0x2000] ;  /* 0x002000007f64783b */ /* 0x000fee0000000200 */
[C---:B----4-:R-:W-:Y:S08]  /*26d0*/  HMMA.16816.F32 R68, R104.reuse, R84, R68 ;  /* 0x000000546844723c */ /* 0x050ff00000001844 */
[C---:B--2---:R-:W-:Y:S08]  /*26e0*/  HMMA.16816.F32 R60, R104.reuse, R4, R60 ;  /* 0x00000004683c723c */ /* 0x044ff0000000183c */
[C---:B------:R-:W-:Y:S01]  /*26f0*/  HMMA.16816.F32 R56, R104.reuse, R6, R56 ;  /* 0x000000066838723c */ /* 0x040fe20000001838 */
[----:B------:R-:W1:Y:S07]  /*2700*/  LDSM.16.M88.4 R4, [R126+UR5+0x8800] ;  /* 0x008800057e04783b */ /* 0x000e6e0008000200 */
[C---:B---3--:R-:W-:Y:S08]  /*2710*/  HMMA.16816.F32 R52, R104.reuse, R8, R52 ;  /* 0x000000086834723c */ /* 0x048ff00000001834 */
[C---:B------:R-:W-:Y:S01]  /*2720*/  HMMA.16816.F32 R48, R104.reuse, R10, R48 ;  /* 0x0000000a6830723c */ /* 0x040fe20000001830 */
[----:B------:R-:W2:Y:S07]  /*2730*/  LDSM.16.M88.4 R8, [R126+UR5+0x9800] ;  /* 0x009800057e08783b */ /* 0x000eae0008000200 */
[C---:B------:R-:W-:Y:S01]  /*2740*/  HMMA.16816.F32 R64, R104.reuse, R86, R64 ;  /* 0x000000566840723c */ /* 0x040fe20000001840 */
[----:B------:R-:W3:Y:S07]  /*2750*/  LDSM.16.M88.4 R84, [R126+UR5+0x8000] ;  /* 0x008000057e54783b */ /* 0x000eee0008000200 */
[C---:B------:R-:W-:Y:S08]  /*2760*/  HMMA.16816.F32 R44, R104.reuse, R80, R44 ;  /* 0x00000050682c723c */ /* 0x040ff0000000182c */
[----:B------:R-:W-:Y:S01]  /*2770*/  HMMA.16816.F32 R40, R104, R82, R40 ;  /* 0x000000526828723c */ /* 0x000fe20000001828 */
[----:B------:R-:W4:Y:S07]  /*2780*/  LDSM.16.M88.4 R80, [R126+UR5+0xa800] ;  /* 0x00a800057e50783b */ /* 0x000f2e0008000200 */
        /* <DEDUP_REMOVED lines=10> */
[----:B------:R-:W-:Y:S01]  /*2830*/  HMMA.16816.F32 R12, R104, R90, R12 ;  /* 0x0000005a680c723c */ /* 0x000fe2000000180c */
[----:B------:R-:W2:Y:S07]  /*2840*/  LDSM.16.M88.4 R88, [R126+UR5+0xb000] ;  /* 0x00b000057e58783b */ /* 0x000eae0008000200 */
[C---:B---3--:R-:W-:Y:S08]  /*2850*/  HMMA.16816.F32 R76, R100.reuse, R84, R76 ;  /* 0x00000054644c723c */ /* 0x048ff0000000184c */
[----:B------:R-:W-:Y:S01]  /*2860*/  HMMA.16816.F32 R72, R100, R86, R72 ;  /* 0x000000566448723c */ /* 0x000fe20000001848 */
[----:B------:R-:W3:Y:S04]  /*2870*/  LDSM.16.M88.4 R84, [R126+UR5+0xb800] ;  /* 0x00b800057e54783b */ /* 0x000ee80008000200 */
[----:B------:R-:W-:Y:S03]  /*2880*/  LDSM.16.M88.4 R124, [R124+0x2000] ;  /* 0x002000007c7c783b */ /* 0x000fe60000000200 */
[C---:B------:R-:W-:Y:S08]  /*2890*/  HMMA.16816.F32 R24, R104.reuse, R92, R24 ;  /* 0x0000005c6818723c */ /* 0x040ff00000001818 */
[----:B------:R-:W-:Y:S01]  /*28a0*/  HMMA.16816.F32 R20, R104, R94, R20 ;  /* 0x0000005e6814723c */ /* 0x000fe20000001814 */
[----:B------:R-:W5:Y:S04]  /*28b0*/  LDSM.16.M88.4 R92, [R122+0x8800] ;  /* 0x008800007a5c783b */ /* 0x000f680000000200 */
[----:B------:R-:W-:Y:S03]  /*28c0*/  LDSM.16.M88.4 R104, [R122+0x9800] ;  /* 0x009800007a68783b */ /* 0x000fe60000000200 */
        /* <DEDUP_REMOVED lines=15> */
[----:B------:R-:W-:Y:S01]  /*29c0*/  HMMA.16816.F32 R64, R8, R94, R64 ;  /* 0x0000005e0840723c */ /* 0x000fe20000001840 */
[----:B------:R-:W5:Y:S07]  /*29d0*/  LDSM.16.M88.4 R92, [R123+0x8800] ;  /* 0x008800007b5c783b */ /* 0x000f6e0000000200 */
[C---:B------:R-:W-:Y:S08]  /*29e0*/  HMMA.16816.F32 R44, R100.reuse, R112, R44 ;  /* 0x00000070642c723c */ /* 0x040ff0000000182c */
[----:B------:R-:W-:Y:S01]  /*29f0*/  HMMA.16816.F32 R40, R100, R114, R40 ;  /* 0x000000726428723c */ /* 0x000fe20000001828 */
        /* <DEDUP_REMOVED lines=8> */
[C---:B------:R-:W-:Y:S08]  /*2a80*/  HMMA.16816.F32 R48, R8.reuse, R106, R48 ;  /* 0x0000006a0830723c */ /* 0x040ff00000001830 */
[C---:B------:R-:W-:Y:S08]  /*2a90*/  HMMA.16816.F32 R44, R8.reuse, R96, R44 ;  /* 0x00000060082c723c */ /* 0x040ff0000000182c */
[C---:B------:R-:W-:Y:S08]  /*2aa0*/  HMMA.16816.F32 R40, R8.reuse, R98, R40 ;  /* 0x000000620828723c */ /* 0x040ff00000001828 */
[C---:B--2---:R-:W-:Y:S08]  /*2ab0*/  HMMA.16816.F32 R36, R8.reuse, R88, R36 ;  /* 0x000000580824723c */ /* 0x044ff00000001824 */
[C---:B------:R-:W-:Y:S01]  /*2ac0*/  HMMA.16816.F32 R32, R8.reuse, R90, R32 ;  /* 0x0000005a0820723c */ /* 0x040fe20000001820 */
[----:B------:R-:W-:Y:S07]  /*2ad0*/  LDSM.16.M88.4 R88, [R123+0xb000] ;  /* 0x00b000007b58783b */ /* 0x000fee0000000200 */
[C---:B---3--:R-:W-:Y:S08]  /*2ae0*/  HMMA.16816.F32 R24, R8.reuse, R84, R24 ;  /* 0x000000540818723c */ /* 0x048ff00000001818 */
[----:B------:R-:W-:Y:S01]  /*2af0*/  HMMA.16816.F32 R20, R8, R86, R20 ;  /* 0x000000560814723c */ /* 0x000fe20000001814 */
[----:B------:R-:W2:Y:S04]  /*2b00*/  LDSM.16.M88.4 R8, [R123+0x9800] ;  /* 0x009800007b08783b */ /* 0x000ea80000000200 */
[----:B------:R-:W-:Y:S03]  /*2b10*/  LDSM.16.M88.4 R84, [R123+0xa800] ;  /* 0x00a800007b54783b */ /* 0x000fe60000000200 */
[C---:B-----5:R-:W-:Y:S08]  /*2b20*/  HMMA.16816.F32 R68, R124.reuse, R92, R68 ;  /* 0x0000005c7c44723c */ /* 0x060ff00000001844 */
[C---:B------:R-:W-:Y:S01]  /*2b30*/  HMMA.16816.F32 R92, R124.reuse, R94, R64 ;  /* 0x0000005e7c5c723c */ /* 0x040fe20000001840 */
[----:B------:R-:W3:Y:S07]  /*2b40*/  LDSM.16.M88.4 R64, [R123+0xb800] ;  /* 0x00b800007b40783b */ /* 0x000eee0000000200 */
[C---:B------:R-:W-:Y:S08]  /*2b50*/  HMMA.16816.F32 R76, R124.reuse, R100, R76 ;  /* 0x000000647c4c723c */ /* 0x040ff0000000184c */
[C---:B------:R-:W-:Y:S01]  /*2b60*/  HMMA.16816.F32 R72, R124.reuse, R102, R72 ;  /* 0x000000667c48723c */ /* 0x040fe20000001848 */
[----:B------:R-:W-:Y:S07]  /*2b70*/  LDSM.16.M88.4 R100, [R128+0x8000] ;  /* 0x008000008064783b */ /* 0x000fee0000000200 */
[C---:B----4-:R-:W-:Y:S01]  /*2b80*/  HMMA.16816.F32 R96, R124.reuse, R80, R60 ;  /* 0x000000507c60723c */ /* 0x050fe2000000183c */
[----:B------:R-:W4:Y:S07]  /*2b90*/  LDSM.16.M88.4 R60, [R129+0x2000] ;  /* 0x00200000813c783b */ /* 0x000f2e0000000200 */
[C---:B-1----:R-:W-:Y:S08]  /*2ba0*/  HMMA.16816.F32 R44, R124.reuse, R4, R44 ;  /* 0x000000047c2c723c */ /* 0x042ff0000000182c */
[C---:B------:R-:W-:Y:S01]  /*2bb0*/  HMMA.16816.F32 R40, R124.reuse, R6, R40 ;  /* 0x000000067c28723c */ /* 0x040fe20000001828 */
[----:B------:R-:W1:Y:S07]  /*2bc0*/  LDSM.16.M88.4 R4, [R128+0x8800] ;  /* 0x008800008004783b */ /* 0x000e6e0000000200 */
[----:B--2---:R-:W-:Y:S01]  /*2bd0*/  HMMA.16816.F32 R52, R124, R8, R52 ;  /* 0x000000087c34723c */ /* 0x004fe20000001834 */
[----:B------:R-:W-:-:S02]  /*2be0*/  SHF.R.U32.HI R8, RZ, 0x2, R199 ;  /* 0x00000002ff087819 */ /* 0x000fc400000116c7 */
[----:B------:R-:W-:Y:S02]  /*2bf0*/  LOP3.LUT R9, R202, 0x1f0, RZ, 0xc0, !PT ;  /* 0x000001f0ca097812 */ /* 0x000fe400078ec0ff */
[----:B------:R-:W-:-:S03]  /*2c00*/  LOP3.LUT R8, R8, 0x7, RZ, 0xc0, !PT ;  /* 0x0000000708087812 */ /* 0x000fc600078ec0ff */
[----:B---3--:R-:W-:Y:S01]  /*2c10*/  HMMA.16816.F32 R16, R124, R64, R16 ;  /* 0x000000407c10723c */ /* 0x008fe20000001810 */
[----:B------:R-:W-:Y:S01]  /*2c20*/  IADD3 R121, PT, PT, R8, R9, R121 ;  /* 0x0000000908797210 */ /* 0x000fe20007ffe079 */
[----:B------:R-:W-:-:S03]  /*2c30*/  IMAD.SHL.U32 R65, R199, 0x2, RZ ;  /* 0x00000002c7417824 */ /* 0x000fc600078e00ff */
[----:B------:R-:W-:Y:S02]  /*2c40*/  IADD3 R80, PT, PT, R120, -UR22, R121 ;  /* 0x8000001678507c10 */ /* 0x000fe4000fffe079 */
[----:B------:R-:W-:Y:S01]  /*2c50*/  LOP3.LUT R64, R216, 0x6, R65, 0xf8, !PT ;  /* 0x00000006d8407812 */ /* 0x000fe200078ef841 */
[----:B------:R-:W-:Y:S01]  /*2c60*/  HMMA.16816.F32 R48, R124, R10, R48 ;  /* 0x0000000a7c30723c */ /* 0x000fe20000001830 */
[----:B------:R-:W2:Y:S01]  /*2c70*/  LDSM.16.M88.4 R8, [R128+0x9000] ;  /* 0x009000008008783b */ /* 0x000ea20000000200 */
[----:B------:R-:W-:Y:S01]  /*2c80*/  IMAD.IADD R65, R80, 0x1, R119 ;  /* 0x0000000150417824 */ /* 0x000fe200078e0277 */
[----:B------:R-:W-:-:S05]  /*2c90*/  LOP3.LUT R80, R64, 0x1, RZ, 0xfc, !PT ;  /* 0x0000000140507812 */ /* 0x000fca00078efcff */
[C---:B----4-:R-:W-:Y:S08]  /*2ca0*/  HMMA.16816.F32 R76, R60.reuse, R100, R76 ;  /* 0x000000643c4c723c */ /* 0x050ff0000000184c */
[----:B------:R-:W-:Y:S08]  /*2cb0*/  HMMA.16816.F32 R72, R60, R102, R72 ;  /* 0x000000663c48723c */ /* 0x000ff00000001848 */
[----:B------:R-:W-:Y:S01]  /*2cc0*/  HMMA.16816.F32 R36, R124, R84, R36 ;  /* 0x000000547c24723c */ /* 0x000fe20000001824 */
[----:B------:R-:W-:-:S02]  /*2cd0*/  VIADDMNMX R85, R65, 0x1, R120, PT ;  /* 0x0000000141557846 */ /* 0x000fc40003800178 */
[----:B------:R-:W-:Y:S02]  /*2ce0*/  VIADDMNMX R65, R65, 0x9, R120, PT ;  /* 0x0000000941417846 */ /* 0x000fe40003800178 */
[----:B------:R-:W-:Y:S02]  /*2cf0*/  ISETP.GE.AND P1, PT, R80, R85, PT ;  /* 0x000000555000720c */ /* 0x000fe40003f26270 */
[C---:B------:R-:W-:Y:S01]  /*2d00*/  LOP3.LUT R84, R64.reuse, 0x9, RZ, 0xfc, !PT ;  /* 0x0000000940547812 */ /* 0x040fe200078efcff */
[----:B-1----:R-:W-:Y:S01]  /*2d10*/  HMMA.16816.F32 R68, R60, R4, R68 ;  /* 0x000000043c44723c */ /* 0x002fe20000001844 */
[----:B------:R-:W-:Y:S02]  /*2d20*/  LOP3.LUT R4, R64, 0x10, RZ, 0xfc, !PT ;  /* 0x0000001040047812 */ /* 0x000fe400078efcff */
[----:B------:R-:W-:Y:S02]  /*2d30*/  ISETP.GE.AND P3, PT, R80, R65, PT ;  /* 0x000000415000720c */ /* 0x000fe40003f66270 */
[----:B------:R-:W-:-:S02]  /*2d40*/  FSEL R77, R77, -INF , !P1 ;  /* 0xff8000004d4d7808 */ /* 0x000fc40004800000 */
[----:B------:R-:W-:Y:S01]  /*2d50*/  ISETP.GE.AND P4, PT, R4, R85, PT ;  /* 0x000000550400720c */ /* 0x000fe20003f86270 */
[----:B------:R-:W-:Y:S01]  /*2d60*/  HMMA.16816.F32 R56, R124, R82, R56 ;  /* 0x000000527c38723c */ /* 0x000fe20000001838 */
[----:B------:R-:W-:Y:S02]  /*2d70*/  LOP3.LUT R82, R64, 0x8, RZ, 0xfc, !PT ;  /* 0x0000000840527812 */ /* 0x000fe400078efcff */
[----:B------:R-:W-:Y:S02]  /*2d80*/  ISETP.GE.AND P1, PT, R4, R65, PT ;  /* 0x000000410400720c */ /* 0x000fe40003f26270 */
[-C--:B------:R-:W-:Y:S02]  /*2d90*/  ISETP.GE.AND P6, PT, R82, R85.reuse, PT ;  /* 0x000000555200720c */ /* 0x080fe40003fc6270 */
[----:B------:R-:W-:Y:S01]  /*2da0*/  LOP3.LUT R4, R64, 0x11, RZ, 0xfc, !PT ;  /* 0x0000001140047812 */ /* 0x000fe200078efcff */
[----:B------:R-:W-:Y:S01]  /*2db0*/  HMMA.16816.F32 R92, R60, R6, R92 ;  /* 0x000000063c5c723c */ /* 0x000fe2000000185c */
[----:B------:R-:W-:-:S02]  /*2dc0*/  ISETP.GE.AND P0, PT, R84, R85, PT ;  /* 0x000000555400720c */ /* 0x000fc40003f06270 */
[----:B------:R-:W-:Y:S02]  /*2dd0*/  ISETP.GE.AND P5, PT, R84, R65, PT ;  /* 0x000000415400720c */ /* 0x000fe40003fa6270 */
[----:B------:R-:W-:Y:S02]  /*2de0*/  FSEL R84, R79, -INF , !P3 ;  /* 0xff8000004f547808 */ /* 0x000fe40005800000 */
[----:B------:R-:W-:Y:S01]  /*2df0*/  FSEL R79, R72, -INF , !P6 ;  /* 0xff800000484f7808 */ /* 0x000fe20007000000 */
[----:B--2---:R-:W-:Y:S01]  /*2e00*/  HMMA.16816.F32 R96, R60, R8, R96 ;  /* 0x000000083c60723c */ /* 0x004fe20000001860 */
[C---:B------:R-:W-:Y:S02]  /*2e10*/  ISETP.GE.AND P3, PT, R4.reuse, R85, PT ;  /* 0x000000550400720c */ /* 0x040fe40003f66270 */
[-C--:B------:R-:W-:Y:S02]  /*2e20*/  ISETP.GE.AND P6, PT, R4, R65.reuse, PT ;  /* 0x000000410400720c */ /* 0x080fe40003fc6270 */
[----:B------:R-:W-:-:S02]  /*2e30*/  ISETP.GE.AND P2, PT, R82, R65, PT ;  /* 0x000000415200720c */ /* 0x000fc40003f46270 */
[C---:B------:R-:W-:Y:S01]  /*2e40*/  LOP3.LUT R6, R64.reuse, 0x18, RZ, 0xfc, !PT ;  /* 0x0000001840067812 */ /* 0x040fe200078efcff */
[----:B------:R-:W1:Y:S01]  /*2e50*/  LDSM.16.M88.4 R80, [R128+0x9800] ;  /* 0x009800008050783b */ /* 0x000e620000000200 */
[----:B------:R-:W-:Y:S01]  /*2e60*/  LOP3.LUT R4, R64, 0x19, RZ, 0xfc, !PT ;  /* 0x0000001940047812 */ /* 0x000fe200078efcff */
[----:B------:R-:W-:Y:S01]  /*2e70*/  HMMA.16816.F32 R24, R124, R88, R24 ;  /* 0x000000587c18723c */ /* 0x000fe20000001818 */
[----:B------:R-:W-:Y:S02]  /*2e80*/  FSEL R74, R74, -INF , !P2 ;  /* 0xff8000004a4a7808 */ /* 0x000fe40005000000 */
[----:B------:R-:W-:Y:S02]  /*2e90*/  FSEL R73, R73, -INF , !P0 ;  /* 0xff80000049497808 */ /* 0x000fe40004000000 */
[----:B------:R-:W-:Y:S02]  /*2ea0*/  FSEL R72, R75, -INF , !P5 ;  /* 0xff8000004b487808 */ /* 0x000fe40006800000 */
[----:B------:R-:W-:Y:S01]  /*2eb0*/  FSEL R103, R68, -INF , !P4 ;  /* 0xff80000044677808 */ /* 0x000fe20006000000 */
[----:B------:R-:W-:Y:S01]  /*2ec0*/  HMMA.16816.F32 R56, R60, R10, R56 ;  /* 0x0000000a3c38723c */ /* 0x000fe20000001838 */
[----:B------:R-:W-:-:S02]  /*2ed0*/  ISETP.GE.AND P2, PT, R6, R85, PT ;  /* 0x000000550600720c */ /* 0x000fc40003f46270 */
[----:B------:R-:W-:Y:S02]  /*2ee0*/  ISETP.GE.AND P0, PT, R6, R65, PT ;  /* 0x000000410600720c */ /* 0x000fe40003f06270 */
[C---:B------:R-:W-:Y:S02]  /*2ef0*/  ISETP.GE.AND P5, PT, R4.reuse, R85, PT ;  /* 0x000000550400720c */ /* 0x040fe40003fa6270 */
[----:B------:R-:W-:Y:S01]  /*2f00*/  ISETP.GE.AND P4, PT, R4, R65, PT ;  /* 0x000000410400720c */ /* 0x000fe20003f86270 */
[----:B------:R-:W-:Y:S01]  /*2f10*/  HMMA.16816.F32 R20, R124, R90, R20 ;  /* 0x0000005a7c14723c */ /* 0x000fe20000001814 */
[----:B------:R-:W2:Y:S01]  /*2f20*/  LDSM.16.M88.4 R4, [R128+0xa000] ;  /* 0x00a000008004783b */ /* 0x000ea20000000200 */
[----:B------:R-:W-:Y:S02]  /*2f30*/  LOP3.LUT R8, R64, 0x20, RZ, 0xfc, !PT ;  /* 0x0000002040087812 */ /* 0x000fe400078efcff */
[----:B------:R-:W-:Y:S02]  /*2f40*/  FSEL R88, R70, -INF , !P1 ;  /* 0xff80000046587808 */ /* 0x000fe40004800000 */
[----:B------:R-:W-:-:S02]  /*2f50*/  FSEL R101, R69, -INF , !P3 ;  /* 0xff80000045657808 */ /* 0x000fc40005800000 */
[C---:B------:R-:W-:Y:S01]  /*2f60*/  ISETP.GE.AND P1, PT, R8.reuse, R85, PT ;  /* 0x000000550800720c */ /* 0x040fe20003f26270 */
[C---:B------:R-:W-:Y:S01]  /*2f70*/  HMMA.16816.F32 R32, R124.reuse, R86, R32 ;  /* 0x000000567c20723c */ /* 0x040fe20000001820 */
[----:B------:R-:W-:Y:S02]  /*2f80*/  ISETP.GE.AND P3, PT, R8, R65, PT ;  /* 0x000000410800720c */ /* 0x000fe40003f66270 */
[----:B------:R-:W-:Y:S02]  /*2f90*/  LOP3.LUT R8, R64, 0x21, RZ, 0xfc, !PT ;  /* 0x0000002140087812 */ /* 0x000fe400078efcff */
[----:B------:R-:W-:Y:S02]  /*2fa0*/  FSEL R90, R71, -INF , !P6 ;  /* 0xff800000475a7808 */ /* 0x000fe40007000000 */
[----:B------:R-:W-:Y:S01]  /*2fb0*/  FSEL R91, R92, -INF , !P2 ;  /* 0xff8000005c5b7808 */ /* 0x000fe20005000000 */
[----:B------:R-:W-:Y:S01]  /*2fc0*/  HMMA.16816.F32 R12, R124, R66, R12 ;  /* 0x000000427c0c723c */ /* 0x000fe2000000180c */
[----:B------:R-:W-:-:S02]  /*2fd0*/  ISETP.GE.AND P6, PT, R8, R85, PT ;  /* 0x000000550800720c */ /* 0x000fc40003fc6270 */
[----:B------:R-:W-:Y:S02]  /*2fe0*/  ISETP.GE.AND P2, PT, R8, R65, PT ;  /* 0x000000410800720c */ /* 0x000fe40003f46270 */
[C---:B------:R-:W-:Y:S02]  /*2ff0*/  LOP3.LUT R10, R64.reuse, 0x28, RZ, 0xfc, !PT ;  /* 0x00000028400a7812 */ /* 0x040fe400078efcff */
[----:B------:R-:W-:Y:S01]  /*3000*/  LOP3.LUT R8, R64, 0x29, RZ, 0xfc, !PT ;  /* 0x0000002940087812 */ /* 0x000fe200078efcff */
[----:B-1----:R-:W-:Y:S01]  /*3010*/  HMMA.16816.F32 R52, R60, R80, R52 ;  /* 0x000000503c34723c */ /* 0x002fe20000001834 */
[----:B------:R-:W-:Y:S02]  /*3020*/  FSEL R120, R94, -INF , !P0 ;  /* 0xff8000005e787808 */ /* 0x000fe40004000000 */
[----:B------:R-:W-:Y:S02]  /*3030*/  FSEL R89, R93, -INF , !P5 ;  /* 0xff8000005d597808 */ /* 0x000fe40006800000 */
[----:B------:R-:W-:-:S02]  /*3040*/  FSEL R122, R95, -INF , !P4 ;  /* 0xff8000005f7a7808 */ /* 0x000fc40006000000 */
[----:B------:R-:W-:Y:S01]  /*3050*/  FSEL R147, R96, -INF , !P1 ;  /* 0xff80000060937808 */ /* 0x000fe20004800000 */
[C---:B------:R-:W-:Y:S01]  /*3060*/  HMMA.16816.F32 R48, R60.reuse, R82, R48 ;  /* 0x000000523c30723c */ /* 0x040fe20000001830 */
[C---:B------:R-:W-:Y:S02]  /*3070*/  ISETP.GE.AND P0, PT, R10.reuse, R85, PT ;  /* 0x000000550a00720c */ /* 0x040fe40003f06270 */
[----:B------:R-:W-:Y:S02]  /*3080*/  ISETP.GE.AND P5, PT, R10, R65, PT ;  /* 0x000000410a00720c */ /* 0x000fe40003fa6270 */
[----:B------:R-:W-:Y:S02]  /*3090*/  LOP3.LUT R68, R64, 0x30, RZ, 0xfc, !PT ;  /* 0x0000003040447812 */ /* 0x000fe400078efcff */
[C---:B------:R-:W-:Y:S01]  /*30a0*/  ISETP.GE.AND P4, PT, R8.reuse, R85, PT ;  /* 0x000000550800720c */ /* 0x040fe20003f86270 */
[----:B--2---:R-:W-:Y:S01]  /*30b0*/  HMMA.16816.F32 R40, R60, R6, R40 ;  /* 0x000000063c28723c */ /* 0x004fe20000001828 */
[----:B------:R-:W-:-:S02]  /*30c0*/  ISETP.GE.AND P1, PT, R8, R65, PT ;  /* 0x000000410800720c */ /* 0x000fc40003f26270 */
[----:B------:R-:W1:Y:S01]  /*30d0*/  LDSM.16.M88.4 R8, [R128+0xa800] ;  /* 0x00a800008008783b */ /* 0x000e620000000200 */
[----:B------:R-:W-:Y:S02]  /*30e0*/  FSEL R182, R98, -INF , !P3 ;  /* 0xff80000062b67808 */ /* 0x000fe40005800000 */
[----:B------:R-:W-:Y:S02]  /*30f0*/  FSEL R145, R97, -INF , !P6 ;  /* 0xff80000061917808 */ /* 0x000fe40007000000 */
[C---:B------:R-:W-:Y:S02]  /*3100*/  ISETP.GE.AND P3, PT, R68.reuse, R85, PT ;  /* 0x000000554400720c */ /* 0x040fe40003f66270 */
[----:B------:R-:W-:Y:S02]  /*3110*/  ISETP.GE.AND P6, PT, R68, R65, PT ;  /* 0x000000414400720c */ /* 0x000fe40003fc6270 */
[C---:B------:R-:W-:Y:S02]  /*3120*/  LOP3.LUT R68, R64.reuse, 0x31, RZ, 0xfc, !PT ;  /* 0x0000003140447812 */ /* 0x040fe400078efcff */
[----:B------:R-:W-:-:S02]  /*3130*/  LOP3.LUT R70, R64, 0x38, RZ, 0xfc, !PT ;  /* 0x0000003840467812 */ /* 0x000fc400078efcff */
[----:B------:R-:W-:Y:S02]  /*3140*/  FSEL R184, R99, -INF , !P2 ;  /* 0xff80000063b87808 */ /* 0x000fe40005000000 */
[----:B------:R-:W-:Y:S02]  /*3150*/  FSEL R179, R56, -INF , !P0 ;  /* 0xff80000038b37808 */ /* 0x000fe40004000000 */
[----:B------:R-:W-:Y:S02]  /*3160*/  FSEL R178, R58, -INF , !P5 ;  /* 0xff8000003ab27808 */ /* 0x000fe40006800000 */
[----:B------:R-:W-:Y:S02]  /*3170*/  FSEL R177, R57, -INF , !P4 ;  /* 0xff80000039b17808 */ /* 0x000fe40006000000 */
[C---:B------:R-:W-:Y:S02]  /*3180*/  ISETP.GE.AND P2, PT, R68.reuse, R85, PT ;  /* 0x000000554400720c */ /* 0x040fe40003f46270 */
[----:B------:R-:W-:-:S02]  /*3190*/  ISETP.GE.AND P0, PT, R68, R65, PT ;  /* 0x000000414400720c */ /* 0x000fc40003f06270 */
[C---:B------:R-:W-:Y:S02]  /*31a0*/  ISETP.GE.AND P5, PT, R70.reuse, R85, PT ;  /* 0x000000554600720c */ /* 0x040fe40003fa6270 */
[----:B------:R-:W-:Y:S02]  /*31b0*/  ISETP.GE.AND P4, PT, R70, R65, PT ;  /* 0x000000414600720c */ /* 0x000fe40003f86270 */
[----:B------:R-:W-:Y:S01]  /*31c0*/  HMMA.16816.F32 R68, R60, R4, R44 ;  /* 0x000000043c44723c */ /* 0x000fe2000000182c */
[----:B------:R-:W2:Y:S01]  /*31d0*/  LDSM.16.M88.4 R44, [R128+0xb000] ;  /* 0x00b00000802c783b */ /* 0x000ea20000000200 */
[C---:B------:R-:W-:Y:S02]  /*31e0*/  LOP3.LUT R56, R64.reuse, 0x39, RZ, 0xfc, !PT ;  /* 0x0000003940387812 */ /* 0x040fe400078efcff */
[----:B------:R-:W-:Y:S01]  /*31f0*/  LOP3.LUT R4, R64, 0x40, RZ, 0xfc, !PT ;  /* 0x0000004040047812 */ /* 0x000fe200078efcff */
[----:B------:R-:W3:Y:S01]  /*3200*/  LDSM.16.M88.4 R128, [R128+0xb800] ;  /* 0x00b800008080783b */ /* 0x000ee20000000200 */
[----:B------:R-:W-:Y:S01]  /*3210*/  FSEL R180, R59, -INF , !P1 ;  /* 0xff8000003bb47808 */ /* 0x000fe20004800000 */
[----:B------:R-:W-:-:S04]  /*3220*/  DEPBAR.LE SB0, 0x0 ;  /* 0x000080000000791a */ /* 0x000fc80000000000 */
[----:B------:R-:W-:Y:S01]  /*3230*/  FSEL R176, R54, -INF , !P6 ;  /* 0xff80000036b07808 */ /* 0x000fe20007000000 */
[C---:B-1----:R-:W-:Y:S01]  /*3240*/  HMMA.16816.F32 R36, R60.reuse, R8, R36 ;  /* 0x000000083c24723c */ /* 0x042fe20000001824 */
[----:B------:R-:W-:Y:S02]  /*3250*/  FSEL R171, R53, -INF , !P2 ;  /* 0xff80000035ab7808 */ /* 0x000fe40005000000 */
[-C--:B------:R-:W-:Y:S02]  /*3260*/  ISETP.GE.AND P1, PT, R56, R85.reuse, PT ;  /* 0x000000553800720c */ /* 0x080fe40003f26270 */
[C---:B------:R-:W-:Y:S02]  /*3270*/  ISETP.GE.AND P6, PT, R4.reuse, R85, PT ;  /* 0x000000550400720c */ /* 0x040fe40003fc6270 */
[----:B------:R-:W-:Y:S01]  /*3280*/  ISETP.GE.AND P2, PT, R4, R65, PT ;  /* 0x000000410400720c */ /* 0x000fe20003f46270 */
[----:B------:R-:W-:Y:S01]  /*3290*/  HMMA.16816.F32 R32, R60, R10, R32 ;  /* 0x0000000a3c20723c */ /* 0x000fe20000001820 */
        /* <DEDUP_REMOVED lines=10> */
[C---:B------:R-:W-:Y:S01]  /*3340*/  ISETP.GE.AND P4, PT, R6.reuse, R85, PT ;  /* 0x000000550600720c */ /* 0x040fe20003f86270 */
[----:B--2---:R-:W-:Y:S01]  /*3350*/  HMMA.16816.F32 R24, R60, R44, R24 ;  /* 0x0000002c3c18723c */ /* 0x004fe20000001818 */
[----:B------:R-:W-:Y:S02]  /*3360*/  ISETP.GE.AND P1, PT, R6, R65, PT ;  /* 0x000000410600720c */ /* 0x000fe40003f26270 */
[----:B------:R-:W-:-:S02]  /*3370*/  LOP3.LUT R4, R64, 0x49, RZ, 0xfc, !PT ;  /* 0x0000004940047812 */ /* 0x000fc400078efcff */
[----:B------:R-:W-:Y:S02]  /*3380*/  LOP3.LUT R6, R64, 0x50, RZ, 0xfc, !PT ;  /* 0x0000005040067812 */ /* 0x000fe400078efcff */
[----:B------:R-:W-:Y:S01]  /*3390*/  FSEL R170, R51, -INF , !P3 ;  /* 0xff80000033aa7808 */ /* 0x000fe20005800000 */
[C---:B------:R-:W-:Y:S01]  /*33a0*/  HMMA.16816.F32 R20, R60.reuse, R46, R20 ;  /* 0x0000002e3c14723c */ /* 0x040fe20000001814 */
[----:B------:R-:W-:Y:S02]  /*33b0*/  FSEL R167, R68, -INF , !P6 ;  /* 0xff80000044a77808 */ /* 0x000fe40007000000 */
[----:B------:R-:W-:Y:S02]  /*33c0*/  FSEL R168, R70, -INF , !P2 ;  /* 0xff80000046a87808 */ /* 0x000fe40005000000 */
[----:B------:R-:W-:Y:S02]  /*33d0*/  FSEL R165, R69, -INF , !P0 ;  /* 0xff80000045a57808 */ /* 0x000fe40004000000 */
[C---:B------:R-:W-:Y:S01]  /*33e0*/  ISETP.GE.AND P3, PT, R4.reuse, R85, PT ;  /* 0x000000550400720c */ /* 0x040fe20003f66270 */
[----:B---3--:R-:W-:Y:S01]  /*33f0*/  HMMA.16816.F32 R16, R60, R128, R16 ;  /* 0x000000803c10723c */ /* 0x008fe20000001810 */
[----:B------:R-:W-:-:S02]  /*3400*/  ISETP.GE.AND P6, PT, R4, R65, PT ;  /* 0x000000410400720c */ /* 0x000fc40003fc6270 */
[C---:B------:R-:W-:Y:S02]  /*3410*/  ISETP.GE.AND P2, PT, R6.reuse, R85, PT ;  /* 0x000000550600720c */ /* 0x040fe40003f46270 */
[----:B------:R-:W-:Y:S02]  /*3420*/  ISETP.GE.AND P0, PT, R6, R65, PT ;  /* 0x000000410600720c */ /* 0x000fe40003f06270 */
[C---:B------:R-:W-:Y:S01]  /*3430*/  LOP3.LUT R4, R64.reuse, 0x51, RZ, 0xfc, !PT ;  /* 0x0000005140047812 */ /* 0x040fe200078efcff */
[----:B------:R-:W-:Y:S01]  /*3440*/  HMMA.16816.F32 R12, R60, R130, R12 ;  /* 0x000000823c0c723c */ /* 0x000fe2000000180c */
[----:B------:R-:W-:Y:S02]  /*3450*/  LOP3.LUT R6, R64, 0x58, RZ, 0xfc, !PT ;  /* 0x0000005840067812 */ /* 0x000fe400078efcff */
[----:B------:R-:W-:Y:S02]  /*3460*/  FSEL R160, R71, -INF , !P5 ;  /* 0xff80000047a07808 */ /* 0x000fe40006800000 */
[----:B------:R-:W-:-:S02]  /*3470*/  FSEL R155, R40, -INF , !P4 ;  /* 0xff800000289b7808 */ /* 0x000fc40006000000 */
[----:B------:R-:W-:Y:S02]  /*3480*/  FSEL R166, R42, -INF , !P1 ;  /* 0xff8000002aa67808 */ /* 0x000fe40004800000 */
[----:B------:R-:W-:Y:S01]  /*3490*/  FSEL R153, R41, -INF , !P3 ;  /* 0xff80000029997808 */ /* 0x000fe20005800000 */
[----:B------:R-:W-:Y:S01]  /*34a0*/  BAR.SYNC.DEFER_BLOCKING 0x0 ;  /* 0x0000000000007b1d */ /* 0x000fe20000010000 */
[C---:B------:R-:W-:Y:S02]  /*34b0*/  ISETP.GE.AND P5, PT, R4.reuse, R85, PT ;  /* 0x000000550400720c */ /* 0x040fe40003fa6270 */
[----:B------:R-:W-:Y:S02]  /*34c0*/  ISETP.GE.AND P4, PT, R4, R65, PT ;  /* 0x000000410400720c */ /* 0x000fe40003f86270 */
[C---:B------:R-:W-:Y:S02]  /*34d0*/  ISETP.GE.AND P1, PT, R6.reuse, R85, PT ;  /* 0x000000550600720c */ /* 0x040fe40003f26270 */
[----:B------:R-:W-:-:S02]  /*34e0*/  ISETP.GE.AND P3, PT, R6, R65, PT ;  /* 0x000000410600720c */ /* 0x000fc40003f66270 */
[C---:B------:R-:W-:Y:S02]  /*34f0*/  LOP3.LUT R4, R64.reuse, 0x59, RZ, 0xfc, !PT ;  /* 0x0000005940047812 */ /* 0x040fe400078efcff */
[----:B------:R-:W-:Y:S02]  /*3500*/  LOP3.LUT R6, R64, 0x60, RZ, 0xfc, !PT ;  /* 0x0000006040067812 */ /* 0x000fe400078efcff */
[----:B------:R-:W-:Y:S02]  /*3510*/  FSEL R164, R43, -INF , !P6 ;  /* 0xff8000002ba47808 */ /* 0x000fe40007000000 */
[----:B------:R-:W-:Y:S02]  /*3520*/  FSEL R162, R38, -INF , !P0 ;  /* 0xff80000026a27808 */ /* 0x000fe40004000000 */
[----:B------:R-:W-:Y:S02]  /*3530*/  FSEL R161, R37, -INF , !P5 ;  /* 0xff80000025a17808 */ /* 0x000fe40006800000 */
[----:B------:R-:W-:-:S02]  /*3540*/  ISETP.GE.AND P6, PT, R4, R85, PT ;  /* 0x000000550400720c */ /* 0x000fc40003fc6270 */
[C---:B------:R-:W-:Y:S02]  /*3550*/  ISETP.GE.AND P0, PT, R6.reuse, R85, PT ;  /* 0x000000550600720c */ /* 0x040fe40003f06270 */
[----:B------:R-:W-:Y:S02]  /*3560*/  ISETP.GE.AND P5, PT, R6, R65, PT ;  /* 0x000000410600720c */ /* 0x000fe40003fa6270 */
[----:B------:R-:W-:Y:S02]  /*3570*/  LOP3.LUT R6, R64, 0x68, RZ, 0xfc, !PT ;  /* 0x0000006840067812 */ /* 0x000fe400078efcff */
[----:B------:R-:W-:Y:S02]  /*3580*/  FSEL R156, R34, -INF , !P3 ;  /* 0xff800000229c7808 */ /* 0x000fe40005800000 */
[----:B------:R-:W-:Y:S02]  /*3590*/  FSEL R157, R33, -INF , !P6 ;  /* 0xff800000219d7808 */ /* 0x000fe40007000000 */
[----:B------:R-:W-:-:S02]  /*35a0*/  ISETP.GE.AND P3, PT, R6, R85, PT ;  /* 0x000000550600720c */ /* 0x000fc40003f66270 */
[-C--:B------:R-:W-:Y:S02]  /*35b0*/  ISETP.GE.AND P6, PT, R6, R65.reuse, PT ;  /* 0x000000410600720c */ /* 0x080fe40003fc6270 */
[----:B------:R-:W-:Y:S02]  /*35c0*/  LOP3.LUT R6, R64, 0x69, RZ, 0xfc, !PT ;  /* 0x0000006940067812 */ /* 0x000fe400078efcff */
[----:B------:R-:W-:Y:S02]  /*35d0*/  FSEL R151, R24, -INF , !P0 ;  /* 0xff80000018977808 */ /* 0x000fe40004000000 */
[----:B------:R-:W-:Y:S02]  /*35e0*/  FSEL R163, R36, -INF , !P2 ;  /* 0xff80000024a37808 */ /* 0x000fe40005000000 */
[-C--:B------:R-:W-:Y:S02]  /*35f0*/  ISETP.GE.AND P0, PT, R6, R65.reuse, PT ;  /* 0x000000410600720c */ /* 0x080fe40003f06270 */
[----:B------:R-:W-:-:S02]  /*3600*/  ISETP.GE.AND P2, PT, R4, R65, PT ;  /* 0x000000410400720c */ /* 0x000fc40003f46270 */
[----:B------:R-:W-:Y:S02]  /*3610*/  LOP3.LUT R4, R64, 0x61, RZ, 0xfc, !PT ;  /* 0x0000006140047812 */ /* 0x000fe400078efcff */
[----:B------:R-:W-:Y:S02]  /*3620*/  FSEL R142, R23, -INF , !P0 ;  /* 0xff800000178e7808 */ /* 0x000fe40004000000 */
[----:B------:R-:W-:Y:S02]  /*3630*/  FSEL R158, R39, -INF , !P4 ;  /* 0xff800000279e7808 */ /* 0x000fe40006000000 */
[----:B------:R-:W-:Y:S02]  /*3640*/  FSEL R159, R32, -INF , !P1 ;  /* 0xff800000209f7808 */ /* 0x000fe40004800000 */
[-C--:B------:R-:W-:Y:S02]  /*3650*/  ISETP.GE.AND P0, PT, R64, R85.reuse, PT ;  /* 0x000000554000720c */ /* 0x080fe40003f06270 */
[----:B------:R-:W-:-:S02]  /*3660*/  ISETP.GE.AND P4, PT, R4, R85, PT ;  /* 0x000000550400720c */ /* 0x000fc40003f86270 */
[----:B------:R-:W-:Y:S02]  /*3670*/  ISETP.GE.AND P1, PT, R4, R65, PT ;  /* 0x000000410400720c */ /* 0x000fe40003f26270 */
[----:B------:R-:W-:Y:S02]  /*3680*/  LOP3.LUT R4, R64, 0x70, RZ, 0xfc, !PT ;  /* 0x0000007040047812 */ /* 0x000fe400078efcff */
[----:B------:R-:W-:Y:S02]  /*3690*/  FSEL R5, R76, -INF , !P0 ;  /* 0xff8000004c057808 */ /* 0x000fe40004000000 */
[----:B------:R-:W-:Y:S02]  /*36a0*/  FSEL R152, R26, -INF , !P5 ;  /* 0xff8000001a987808 */ /* 0x000fe40006800000 */
[----:B------:R-:W-:Y:S02]  /*36b0*/  FSEL R149, R25, -INF , !P4 ;  /* 0xff80000019957808 */ /* 0x000fe40006000000 */
[----:B------:R-:W-:-:S02]  /*36c0*/  ISETP.GT.AND P0, PT, R211, R204, PT ;  /* 0x000000ccd300720c */ /* 0x000fc40003f04270 */
[C---:B------:R-:W-:Y:S02]  /*36d0*/  ISETP.GE.AND P5, PT, R4.reuse, R85, PT ;  /* 0x000000550400720c */ /* 0x040fe40003fa6270 */
[----:B------:R-:W-:Y:S02]  /*36e0*/  ISETP.GE.AND P4, PT, R4, R65, PT ;  /* 0x000000410400720c */ /* 0x000fe40003f86270 */
[----:B------:R-:W-:Y:S02]  /*36f0*/  LOP3.LUT R4, R64, 0x71, RZ, 0xfc, !PT ;  /* 0x0000007140047812 */ /* 0x000fe400078efcff */
[----:B------:R-:W-:Y:S02]  /*3700*/  FSEL R154, R35, -INF , !P2 ;  /* 0xff800000239a7808 */ /* 0x000fe40005000000 */
[----:B------:R-:W-:Y:S02]  /*3710*/  FSEL R150, R27, -INF , !P1 ;  /* 0xff8000001b967808 */ /* 0x000fe40004800000 */
[----:B------:R-:W-:-:S02]  /*3720*/  FSEL R143, R20, -INF , !P3 ;  /* 0xff800000148f7808 */ /* 0x000fc40005800000 */
[-C--:B------:R-:W-:Y:S02]  /*3730*/  ISETP.GE.AND P2, PT, R6, R85.reuse, PT ;  /* 0x000000550600720c */ /* 0x080fe40003f46270 */
[C---:B------:R-:W-:Y:S02]  /*3740*/  ISETP.GE.AND P1, PT, R4.reuse, R85, PT ;  /* 0x000000550400720c */ /* 0x040fe40003f26270 */
[----:B------:R-:W-:Y:S02]  /*3750*/  ISETP.GE.AND P3, PT, R4, R65, PT ;  /* 0x000000410400720c */ /* 0x000fe40003f66270 */
[C---:B------:R-:W-:Y:S02]  /*3760*/  LOP3.LUT R6, R64.reuse, 0x78, RZ, 0xfc, !PT ;  /* 0x0000007840067812 */ /* 0x040fe400078efcff */
[----:B------:R-:W-:Y:S02]  /*3770*/  LOP3.LUT R4, R64, 0x79, RZ, 0xfc, !PT ;  /* 0x0000007940047812 */ /* 0x000fe400078efcff */
[----:B------:R-:W-:-:S02]  /*3780*/  FSEL R148, R22, -INF , !P6 ;  /* 0xff80000016947808 */ /* 0x000fc40007000000 */
[----:B------:R-:W-:Y:S02]  /*3790*/  FSEL R141, R21, -INF , !P2 ;  /* 0xff800000158d7808 */ /* 0x000fe40005000000 */
[----:B------:R-:W-:Y:S02]  /*37a0*/  FSEL R139, R16, -INF , !P5 ;  /* 0xff800000108b7808 */ /* 0x000fe40006800000 */
[----:B------:R-:W-:Y:S02]  /*37b0*/  FSEL R138, R18, -INF , !P4 ;  /* 0xff800000128a7808 */ /* 0x000fe40006000000 */
[----:B------:R-:W-:Y:S02]  /*37c0*/  FSEL R137, R17, -INF , !P1 ;  /* 0xff80000011897808 */ /* 0x000fe40004800000 */
[C---:B------:R-:W-:Y:S02]  /*37d0*/  ISETP.GE.AND P6, PT, R6.reuse, R85, PT ;  /* 0x000000550600720c */ /* 0x040fe40003fc6270 */
[----:B------:R-:W-:-:S02]  /*37e0*/  ISETP.GE.AND P2, PT, R6, R65, PT ;  /* 0x000000410600720c */ /* 0x000fc40003f46270 */
[----:B------:R-:W-:Y:S02]  /*37f0*/  ISETP.GE.AND P5, PT, R4, R85, PT ;  /* 0x000000550400720c */ /* 0x000fe40003fa6270 */
[-C--:B------:R-:W-:Y:S02]  /*3800*/  ISETP.GE.AND P4, PT, R64, R65.reuse, PT ;  /* 0x000000414000720c */ /* 0x080fe40003f86270 */
[----:B------:R-:W-:Y:S02]  /*3810*/  ISETP.GE.AND P1, PT, R4, R65, PT ;  /* 0x000000410400720c */ /* 0x000fe40003f26270 */
[----:B------:R-:W-:Y:S02]  /*3820*/  FSEL R78, R78, -INF , !P4 ;  /* 0xff8000004e4e7808 */ /* 0x000fe40006000000 */
[----:B------:R-:W-:Y:S02]  /*3830*/  FSEL R136, R19, -INF , !P3 ;  /* 0xff80000013887808 */ /* 0x000fe40005800000 */
[----:B------:R-:W-:-:S02]  /*3840*/  FSEL R135, R12, -INF , !P6 ;  /* 0xff8000000c877808 */ /* 0x000fc40007000000 */
        /* <DEDUP_REMOVED lines=17> */
.L_x_1919:
[----:B------:R-:W1:Y:S01]  /*3960*/  LDC R7, c[0x0][0x4f0] ;  /* 0x00013c00ff077b82 */ /* 0x000e620000000800 */
[----:B------:R-:W-:Y:S02]  /*3970*/  IADD3 R14, PT, PT, R216, -0x80, RZ ;  /* 0xffffff80d80e7810 */ /* 0x000fe40007ffe0ff */
        /* <DEDUP_REMOVED lines=21> */
[----:B------:R-:W-:Y:S02]  /*3ad0*/  @!P1 IMAD.IADD R9, R9, 0x1, -R4 ;  /* 0x0000000109099824 */ /* 0x000fe400078e0a04 */
[-C--:B------:R-:W-:Y:S01]  /*3ae0*/  @!P3 IADD3 R11, PT, PT, R11, -R4.reuse, RZ ;  /* 0x800000040b0bb210 */ /* 0x080fe20007ffe0ff */
[----:B------:R-:W-:Y:S01]  /*3af0*/  @!P1 VIADD R12, R12, 0x1 ;  /* 0x000000010c0c9836 */ /* 0x000fe20000000000 */
[----:B------:R-:W-:Y:S02]  /*3b00*/  @!P3 IADD3 R15, PT, PT, R15, 0x1, RZ ;  /* 0x000000010f0fb810 */ /* 0x000fe40007ffe0ff */
[-C--:B------:R-:W-:Y:S02]  /*3b10*/  ISETP.GE.U32.AND P4, PT, R9, R4.reuse, PT ;  /* 0x000000040900720c */ /* 0x080fe40003f86070 */
[----:B------:R-:W-:Y:S02]  /*3b20*/  ISETP.GE.U32.AND P5, PT, R11, R4, PT ;  /* 0x000000040b00720c */ /* 0x000fe40003fa6070 */
[----:B------:R-:W-:-:S02]  /*3b30*/  LOP3.LUT R4, R216, R7, RZ, 0x3c, !PT ;  /* 0x00000007d8047212 */ /* 0x000fc400078e3cff */
[----:B------:R-:W-:Y:S02]  /*3b40*/  ISETP.NE.AND P1, PT, R7, RZ, PT ;  /* 0x000000ff0700720c */ /* 0x000fe40003f25270 */
        /* <DEDUP_REMOVED lines=27> */
.L_x_1920:
[----:B------:R-:W-:Y:S01]  /*3d00*/  LEA R6, P0, R13, R206, 0x1 ;  /* 0x000000ce0d067211 */ /* 0x000fe200078008ff */
[----:B------:R-:W-:-:S03]  /*3d10*/  IMAD.MOV.U32 R207, RZ, RZ, R205 ;  /* 0x000000ffffcf7224 */ /* 0x000fc600078e00cd */
[----:B------:R-:W-:Y:S02]  /*3d20*/  IADD3 R2, P1, PT, R6, R117, RZ ;  /* 0x0000007506027210 */ /* 0x000fe40007f3e0ff */
[----:B------:R-:W-:Y:S01]  /*3d30*/  LEA.HI.X R7, R13, R205, R10, 0x1, P0 ;  /* 0x000000cd0d077211 */ /* 0x000fe200000f0c0a */
[----:B------:R-:W-:Y:S01]  /*3d40*/  @!PT LDS RZ, [RZ] ;  /* 0x00000000fffff984 */ /* 0x000fe20000000800 */
[----:B------:R-:W-:Y:S01]  /*3d50*/  @!PT LDS RZ, [RZ] ;  /* 0x00000000fffff984 */ /* 0x000fe20000000800 */
[----:B------:R-:W-:Y:S01]  /*3d60*/  @!PT LDS RZ, [RZ] ;  /* 0x00000000fffff984 */ /* 0x000fe20000000800 */
[----:B------:R1:W-:Y:S01]  /*3d70*/  LDGSTS.E.BYPASS.LTC128B.128 [R118+0x4000], desc[UR24][R206.64] ;  /* 0x04000000ce767fae */ /* 0x0003e2000b981a18 */
        /* <DEDUP_REMOVED lines=27> */
.L_x_1918:
        /* <DEDUP_REMOVED lines=34> */
[----:B------:R-:W1:Y:S01]  /*4150*/  SHFL.BFLY PT, R7, R4, 0x2, 0x1f ;  /* 0x0c401f0004077f89 */ /* 0x000e6200000e0000 */
[----:B------:R-:W-:Y:S02]  /*4160*/  IADD3 R29, PT, PT, R29, -0x2, RZ ;  /* 0xfffffffe1d1d7810 */ /* 0x000fe40007ffe0ff */
[----:B------:R-:W-:Y:S01]  /*4170*/  LEA R200, R200, UR5, 0x1 ;  /* 0x00000005c8c87c11 */ /* 0x000fe2000f8e08ff */
[----:B------:R-:W3:Y:S03]  /*4180*/  SHFL.BFLY PT, R2, R9, 0x2, 0x1f ;  /* 0x0c401f0009027f89 */ /* 0x000ee600000e0000 */
[C---:B------:R-:W-:Y:S01]  /*4190*/  IADD3 R217, PT, PT, R200.reuse, 0xc000, RZ ;  /* 0x0000c000c8d97810 */ /* 0x040fe20007ffe0ff */
[----:B------:R-:W-:Y:S01]  /*41a0*/  LDSM.16.MT88.4 R68, [R200+0xc000] ;  /* 0x00c00000c844783b */ /* 0x000fe20000004200 */
[----:B------:R-:W-:-:S02]  /*41b0*/  IADD3 R62, PT, PT, R200, 0xc040, RZ ;  /* 0x0000c040c83e7810 */ /* 0x000fc40007ffe0ff */
[----:B-1----:R-:W-:Y:S02]  /*41c0*/  FMNMX.FTZ R7, R4, R7, !PT ;  /* 0x0000000704077209 */ /* 0x002fe40007810000 */
[----:B---3--:R-:W-:-:S03]  /*41d0*/  FMNMX.FTZ R2, R9, R2, !PT ;  /* 0x0000000209027209 */ /* 0x008fc60007810000 */
[----:B------:R-:W1:Y:S04]  /*41e0*/  SHFL.BFLY PT, R132, R7, 0x1, 0x1f ;  /* 0x0c201f0007847f89 */ /* 0x000e6800000e0000 */
[----:B------:R-:W3:Y:S04]  /*41f0*/  SHFL.BFLY PT, R3, R2, 0x1, 0x1f ;  /* 0x0c201f0002037f89 */ /* 0x000ee800000e0000 */
[----:B------:R-:W-:Y:S01]  /*4200*/  LDSM.16.MT88.4 R8, [R200+0xc800] ;  /* 0x00c80000c808783b */ /* 0x000fe20000004200 */
[----:B-1----:R-:W-:-:S04]  /*4210*/  FMNMX.FTZ R132, R7, R132, !PT ;  /* 0x0000008407847209 */ /* 0x002fc80007810000 */
[C---:B------:R-:W-:Y:S01]  /*4220*/  FSETP.NEU.FTZ.AND P0, PT, R132.reuse, -INF , PT ;  /* 0xff8000008400780b */ /* 0x040fe20003f1d000 */
[----:B--2---:R-:W-:Y:S01]  /*4230*/  FMUL.FTZ R140, R132, UR4 ;  /* 0x00000004848c7c20 */ /* 0x004fe20008410000 */
[----:B---3--:R-:W-:-:S04]  /*4240*/  FMNMX.FTZ R3, R2, R3, !PT ;  /* 0x0000000302037209 */ /* 0x008fc80007810000 */
[----:B------:R-:W-:Y:S01]  /*4250*/  FSEL R140, R140, RZ, P0 ;  /* 0x000000ff8c8c7208 */ /* 0x000fe20000000000 */
[C---:B------:R-:W-:Y:S01]  /*4260*/  FMUL.FTZ R67, R3.reuse, UR4 ;  /* 0x0000000403437c20 */ /* 0x040fe20008410000 */
[----:B------:R-:W-:Y:S02]  /*4270*/  ISETP.NE.AND P0, PT, R28, RZ, PT ;  /* 0x000000ff1c00720c */ /* 0x000fe40003f05270 */
[----:B------:R-:W-:Y:S01]  /*4280*/  FSETP.NEU.FTZ.AND P1, PT, R3, -INF , PT ;  /* 0xff8000000300780b */ /* 0x000fe20003f3d000 */
[--C-:B------:R-:W-:Y:S01]  /*4290*/  FFMA.FTZ R63, R5, UR4, -R140.reuse ;  /* 0x00000004053f7c23 */ /* 0x100fe2000801088c */
[----:B------:R-:W-:Y:S01]  /*42a0*/  SEL R5, R198, 0xffffffe0, !P0 ;  /* 0xffffffe0c6057807 */ /* 0x000fe20004000000 */
[--C-:B------:R-:W-:Y:S01]  /*42b0*/  FFMA.FTZ R58, R77, UR4, -R140.reuse ;  /* 0x000000044d3a7c23 */ /* 0x100fe2000801088c */
[----:B------:R-:W-:Y:S01]  /*42c0*/  ISETP.NE.AND P0, PT, R0, RZ, PT ;  /* 0x000000ff0000720c */ /* 0x000fe20003f05270 */
[--C-:B------:R-:W-:Y:S01]  /*42d0*/  FFMA.FTZ R54, R79, UR4, -R140.reuse ;  /* 0x000000044f367c23 */ /* 0x100fe2000801088c */
[----:B------:R-:W-:Y:S01]  /*42e0*/  FSEL R67, R67, RZ, P1 ;  /* 0x000000ff43437208 */ /* 0x000fe20000800000 */
[--C-:B------:R-:W-:Y:S01]  /*42f0*/  FFMA.FTZ R61, R73, UR4, -R140.reuse ;  /* 0x00000004493d7c23 */ /* 0x100fe2000801088c */
[----:B------:R-:W-:Y:S01]  /*4300*/  IADD3 R66, PT, PT, R200, R5, RZ ;  /* 0x00000005c8427210 */ /* 0x000fe20007ffe0ff */
        /* <DEDUP_REMOVED lines=8> */
[----:B------:R-:W-:Y:S01]  /*4390*/  @P0 IADD3 R62, PT, PT, R217, -0x40, RZ ;  /* 0xffffffc0d93e0810 */ /* 0x000fe20007ffe0ff */
[--C-:B------:R-:W-:Y:S01]  /*43a0*/  FFMA.FTZ R53, R91, UR4, -R140.reuse ;  /* 0x000000045b357c23 */ /* 0x100fe2000801088c */
[----:B------:R-:W2:Y:S01]  /*43b0*/  LDSM.16.MT88.4 R108, [R66+0x10000] ;  /* 0x01000000426c783b */ /* 0x000ea20000004200 */
[--C-:B------:R-:W-:Y:S01]  /*43c0*/  FFMA.FTZ R48, R89, UR4, -R140.reuse ;  /* 0x0000000459307c23 */ /* 0x100fe2000801088c */
[----:B------:R-:W-:Y:S01]  /*43d0*/  IADD3 R0, PT, PT, R5, R62, RZ ;  /* 0x0000003e05007210 */ /* 0x000fe20007ffe0ff */
[--C-:B------:R-:W-:Y:S01]  /*43e0*/  FFMA.FTZ R55, R88, UR4, -R67.reuse ;  /* 0x0000000458377c23 */ /* 0x100fe20008010843 */
[----:B------:R-:W3:Y:S01]  /*43f0*/  LDSM.16.MT88.4 R84, [R62] ;  /* 0x000000003e54783b */ /* 0x000ee20000004200 */
[----:B------:R-:W4:Y:S01]  /*4400*/  MUFU.EX2 R58, R58 ;  /* 0x0000003a003a7308 */ /* 0x000f220000000800 */
[--C-:B------:R-:W-:Y:S01]  /*4410*/  FFMA.FTZ R50, R90, UR4, -R67.reuse ;  /* 0x000000045a327c23 */ /* 0x100fe20008010843 */
[--C-:B------:R-:W-:Y:S01]  /*4420*/  FFMA.FTZ R51, R120, UR4, -R67.reuse ;  /* 0x0000000478337c23 */ /* 0x100fe20008010843 */
[----:B------:R-:W5:Y:S01]  /*4430*/  LDSM.16.MT88.4 R92, [R0] ;  /* 0x00000000005c783b */ /* 0x000f620000004200 */
[--C-:B------:R-:W-:Y:S01]  /*4440*/  FFMA.FTZ R46, R122, UR4, -R67.reuse ;  /* 0x000000047a2e7c23 */ /* 0x100fe20008010843 */
[--C-:B------:R-:W-:Y:S01]  /*4450*/  FFMA.FTZ R49, R147, UR4, -R140.reuse ;  /* 0x0000000493317c23 */ /* 0x100fe2000801088c */
[--C-:B------:R-:W-:Y:S01]  /*4460*/  FFMA.FTZ R44, R145, UR4, -R140.reuse ;  /* 0x00000004912c7c23 */ /* 0x100fe2000801088c */
[----:B------:R-:W5:Y:S01]  /*4470*/  LDSM.16.MT88.4 R100, [R200+0x10000] ;  /* 0x01000000c864783b */ /* 0x000f620000004200 */
[----:B------:R-:W-:Y:S01]  /*4480*/  MUFU.EX2 R54, R54 ;  /* 0x0000003600367308 */ /* 0x000fe20000000800 */
[--C-:B------:R-:W-:Y:S01]  /*4490*/  FFMA.FTZ R45, R179, UR4, -R140.reuse ;  /* 0x00000004b32d7c23 */ /* 0x100fe2000801088c */
[--C-:B------:R-:W-:Y:S01]  /*44a0*/  FFMA.FTZ R40, R177, UR4, -R140.reuse ;  /* 0x00000004b1287c23 */ /* 0x100fe2000801088c */
[----:B------:R-:W5:Y:S01]  /*44b0*/  LDSM.16.MT88.4 R112, [R62+0x4000] ;  /* 0x004000003e70783b */ /* 0x000f620000004200 */
[--C-:B------:R-:W-:Y:S01]  /*44c0*/  FFMA.FTZ R47, R182, UR4, -R67.reuse ;  /* 0x00000004b62f7c23 */ /* 0x100fe20008010843 */
[--C-:B------:R-:W-:Y:S01]  /*44d0*/  FFMA.FTZ R42, R184, UR4, -R67.reuse ;  /* 0x00000004b82a7c23 */ /* 0x100fe20008010843 */
[--C-:B------:R-:W-:Y:S01]  /*44e0*/  FFMA.FTZ R43, R178, UR4, -R67.reuse ;  /* 0x00000004b22b7c23 */ /* 0x100fe20008010843 */
[----:B------:R-:W5:Y:S01]  /*44f0*/  LDSM.16.MT88.4 R4, [R0+0x4000] ;  /* 0x004000000004783b */ /* 0x000f620000004200 */
[----:B------:R-:W1:Y:S01]  /*4500*/  MUFU.EX2 R61, R61 ;  /* 0x0000003d003d7308 */ /* 0x000e620000000800 */
[----:B----4-:R-:W-:Y:S01]  /*4510*/  F2FP.F16.F32.PACK_AB R116, R58, R63 ;  /* 0x0000003f3a74723e */ /* 0x010fe200000000ff */
[--C-:B------:R-:W-:Y:S01]  /*4520*/  FFMA.FTZ R38, R180, UR4, -R67.reuse ;  /* 0x00000004b4267c23 */ /* 0x100fe20008010843 */
[----:B------:R-:W4:Y:S01]  /*4530*/  LDSM.16.MT88.4 R16, [R66+0xc800] ;  /* 0x00c800004210783b */ /* 0x000f220000004200 */
[--C-:B------:R-:W-:Y:S01]  /*4540*/  FFMA.FTZ R41, R175, UR4, -R140.reuse ;  /* 0x00000004af297c23 */ /* 0x100fe2000801088c */
[--C-:B------:R-:W-:Y:S01]  /*4550*/  FFMA.FTZ R36, R171, UR4, -R140.reuse ;  /* 0x00000004ab247c23 */ /* 0x100fe2000801088c */
[--C-:B------:R-:W-:Y:S01]  /*4560*/  FFMA.FTZ R37, R173, UR4, -R140.reuse ;  /* 0x00000004ad257c23 */ /* 0x100fe2000801088c */
[----:B------:R-:W4:Y:S01]  /*4570*/  LDSM.16.MT88.4 R12, [R62+0x800] ;  /* 0x000800003e0c783b */ /* 0x000f220000004200 */
[----:B------:R-:W-:Y:S01]  /*4580*/  MUFU.EX2 R65, R65 ;  /* 0x0000004100417308 */ /* 0x000fe20000000800 */
[--C-:B------:R-:W-:Y:S01]  /*4590*/  FFMA.FTZ R28, R169, UR4, -R140.reuse ;  /* 0x00000004a91c7c23 */ /* 0x100fe2000801088c */
[--C-:B------:R-:W-:Y:S01]  /*45a0*/  FFMA.FTZ R39, R176, UR4, -R67.reuse ;  /* 0x00000004b0277c23 */ /* 0x100fe20008010843 */
[----:B------:R-:W4:Y:S01]  /*45b0*/  LDSM.16.MT88.4 R20, [R66+0x10800] ;  /* 0x010800004214783b */ /* 0x000f220000004200 */
[--C-:B------:R-:W-:Y:S01]  /*45c0*/  FFMA.FTZ R30, R174, UR4, -R67.reuse ;  /* 0x00000004ae1e7c23 */ /* 0x100fe20008010843 */
[--C-:B------:R-:W-:Y:S01]  /*45d0*/  FFMA.FTZ R31, R172, UR4, -R67.reuse ;  /* 0x00000004ac1f7c23 */ /* 0x100fe20008010843 */
[--C-:B------:R-:W-:Y:S01]  /*45e0*/  FFMA.FTZ R2, R170, UR4, -R67.reuse ;  /* 0x00000004aa027c23 */ /* 0x100fe20008010843 */
[----:B------:R-:W-:Y:S01]  /*45f0*/  LDSM.16.MT88.4 R144, [R200+0x10800] ;  /* 0x01080000c890783b */ /* 0x000fe20000004200 */
[----:B------:R-:W2:Y:S01]  /*4600*/  MUFU.EX2 R60, R60 ;  /* 0x0000003c003c7308 */ /* 0x000ea20000000800 */
        /* <DEDUP_REMOVED lines=16> */
[----:B--2---:R-:W-:Y:S01]  /*4710*/  F2FP.F16.F32.PACK_AB R117, R60, R65 ;  /* 0x000000413c75723e */ /* 0x004fe200000000ff */
[----:B------:R-:W-:Y:S01]  /*4720*/  FFMA.FTZ R64, R64, UR4, -R67 ;  /* 0x0000000440407c23 */ /* 0x000fe20008010843 */
[----:B------:R-:W-:Y:S01]  /*4730*/  FADD.FTZ R63, R63, R58 ;  /* 0x0000003a3f3f7221 */ /* 0x000fe20000010000 */
[----:B------:R-:W-:Y:S01]  /*4740*/  FADD.FTZ R60, R65, R60 ;  /* 0x0000003c413c7221 */ /* 0x000fe20000010000 */
[----:B------:R-:W-:-:S03]  /*4750*/  ISETP.GE.AND P0, PT, R29, R204, PT ;  /* 0x000000cc1d00720c */ /* 0x000fc60003f06270 */
[----:B------:R-:W-:Y:S08]  /*4760*/  MUFU.EX2 R57, R57 ;  /* 0x0000003900397308 */ /* 0x000ff00000000800 */
[----:B------:R-:W2:Y:S01]  /*4770*/  MUFU.EX2 R52, R52 ;  /* 0x0000003400347308 */ /* 0x000ea20000000800 */
[----:B-1----:R-:W-:Y:S01]  /*4780*/  F2FP.F16.F32.PACK_AB R119, R56, R59 ;  /* 0x0000003b3877723e */ /* 0x002fe200000000ff */
[----:B------:R-:W-:-:S04]  /*4790*/  FADD.FTZ R59, R59, R60 ;  /* 0x0000003c3b3b7221 */ /* 0x000fc80000010000 */
        /* <DEDUP_REMOVED lines=10> */
[C---:B---3--:R-:W-:Y:S07]  /*4840*/  HMMA.16816.F32 R80, R116.reuse, R84, RZ ;  /* 0x000000547450723c */ /* 0x048fee00000018ff */
[----:B------:R-:W3:Y:S01]  /*4850*/  MUFU.EX2 R46, R46 ;  /* 0x0000002e002e7308 */ /* 0x000ee20000000800 */
[C---:B-----5:R-:W-:Y:S07]  /*4860*/  HMMA.16816.F32 R88, R116.reuse, R92, RZ ;  /* 0x0000005c7458723c */ /* 0x060fee00000018ff */
        /* <DEDUP_REMOVED lines=18> */
[----:B--2---:R-:W-:-:S02]  /*4990*/  F2FP.F16.F32.PACK_AB R4, R52, R57 ;  /* 0x000000393404723e */ /* 0x004fc400000000ff */
[----:B-1----:R-:W-:Y:S01]  /*49a0*/  F2FP.F16.F32.PACK_AB R5, R50, R55 ;  /* 0x000000373205723e */ /* 0x002fe200000000ff */
[----:B------:R-:W-:-:S03]  /*49b0*/  FADD.FTZ R55, R55, R56 ;  /* 0x0000003837377221 */ /* 0x000fc60000010000 */
[----:B------:R-:W1:Y:S01]  /*49c0*/  MUFU.EX2 R36, R36 ;  /* 0x0000002400247308 */ /* 0x000e620000000800 */
[----:B------:R-:W-:Y:S01]  /*49d0*/  HMMA.16816.F32 R116, R116, R6, RZ ;  /* 0x000000067474723c */ /* 0x000fe200000018ff */
[----:B------:R-:W-:Y:S01]  /*49e0*/  F2FP.F16.F32.PACK_AB R6, R48, R53 ;  /* 0x000000353006723e */ /* 0x000fe200000000ff */
[----:B------:R-:W-:Y:S01]  /*49f0*/  FADD.FTZ R50, R50, R55 ;  /* 0x0000003732327221 */ /* 0x000fe20000010000 */
[----:B---3--:R-:W-:-:S03]  /*4a00*/  F2FP.F16.F32.PACK_AB R7, R46, R51 ;  /* 0x000000332e07723e */ /* 0x008fc600000000ff */
[----:B------:R-:W-:Y:S01]  /*4a10*/  FADD.FTZ R51, R51, R50 ;  /* 0x0000003233337221 */ /* 0x000fe20000010000 */
[----:B------:R-:W-:Y:S03]  /*4a20*/  MUFU.EX2 R37, R37 ;  /* 0x0000002500257308 */ /* 0x000fe60000000800 */
[----:B------:R-:W-:Y:S01]  /*4a30*/  HMMA.16816.F32 R128, R4, R8, R128 ;  /* 0x000000080480723c */ /* 0x000fe20000001880 */
[----:B------:R-:W-:-:S04]  /*4a40*/  FADD.FTZ R46, R46, R51 ;  /* 0x000000332e2e7221 */ /* 0x000fc80000010000 */
[----:B------:R-:W-:Y:S03]  /*4a50*/  MUFU.EX2 R28, R28 ;  /* 0x0000001c001c7308 */ /* 0x000fe60000000800 */
[C---:B------:R-:W-:Y:S01]  /*4a60*/  HMMA.16816.F32 R68, R4.reuse, R10, R68 ;  /* 0x0000000a0444723c */ /* 0x040fe20000001844 */
[----:B------:R-:W2:Y:S04]  /*4a70*/  LDSM.16.MT88.4 R8, [R0+0x4800] ;  /* 0x004800000008783b */ /* 0x000ea80000004200 */
[----:B------:R-:W-:Y:S03]  /*4a80*/  MUFU.EX2 R39, R39 ;  /* 0x0000002700277308 */ /* 0x000fe60000000800 */
[C---:B----4-:R-:W-:Y:S05]  /*4a90*/  HMMA.16816.F32 R72, R4.reuse, R16, R72 ;  /* 0x000000100448723c */ /* 0x050fea0000001848 */
[----:B------:R-:W3:Y:S03]  /*4aa0*/  MUFU.EX2 R30, R30 ;  /* 0x0000001e001e7308 */ /* 0x000ee60000000800 */
[C---:B------:R-:W-:Y:S01]  /*4ab0*/  HMMA.16816.F32 R76, R4.reuse, R18, R76 ;  /* 0x00000012044c723c */ /* 0x040fe2000000184c */
[----:B------:R-:W4:Y:S04]  /*4ac0*/  LDSM.16.MT88.4 R16, [R0+0x800] ;  /* 0x000800000010783b */ /* 0x000f280000004200 */
[----:B------:R-:W-:Y:S03]  /*4ad0*/  MUFU.EX2 R31, R31 ;  /* 0x0000001f001f7308 */ /* 0x000fe60000000800 */
[C---:B------:R-:W-:Y:S05]  /*4ae0*/  HMMA.16816.F32 R80, R4.reuse, R12, R80 ;  /* 0x0000000c0450723c */ /* 0x040fea0000001850 */
[----:B------:R-:W3:Y:S03]  /*4af0*/  MUFU.EX2 R2, R2 ;  /* 0x0000000200027308 */ /* 0x000ee60000000800 */
[C---:B------:R-:W-:Y:S01]  /*4b00*/  HMMA.16816.F32 R84, R4.reuse, R14, R84 ;  /* 0x0000000e0454723c */ /* 0x040fe20000001854 */
[----:B------:R-:W1:Y:S04]  /*4b10*/  LDSM.16.MT88.4 R12, [R66+0x11000] ;  /* 0x01100000420c783b */ /* 0x000e680000004200 */
[----:B------:R-:W-:Y:S03]  /*4b20*/  MUFU.EX2 R160, R160 ;  /* 0x000000a000a07308 */ /* 0x000fe60000000800 */
[C---:B------:R-:W-:Y:S05]  /*4b30*/  HMMA.16816.F32 R104, R4.reuse, R20, R104 ;  /* 0x000000140468723c */ /* 0x040fea0000001868 */
[----:B------:R-:W-:Y:S03]  /*4b40*/  MUFU.EX2 R164, R164 ;  /* 0x000000a400a47308 */ /* 0x000fe60000000800 */
[C---:B------:R-:W-:Y:S01]  /*4b50*/  HMMA.16816.F32 R108, R4.reuse, R22, R108 ;  /* 0x00000016046c723c */ /* 0x040fe2000000186c */
[----:B------:R-:W3:Y:S04]  /*4b60*/  LDSM.16.MT88.4 R20, [R200+0xd000] ;  /* 0x00d00000c814783b */ /* 0x000ee80000004200 */
[----:B------:R-:W-:Y:S03]  /*4b70*/  MUFU.EX2 R158, R158 ;  /* 0x0000009e009e7308 */ /* 0x000fe60000000800 */
[C---:B--2---:R-:W-:Y:S05]  /*4b80*/  HMMA.16816.F32 R120, R4.reuse, R8, R120 ;  /* 0x000000080478723c */ /* 0x044fea0000001878 */
[----:B------:R-:W-:Y:S03]  /*4b90*/  MUFU.EX2 R156, R156 ;  /* 0x0000009c009c7308 */ /* 0x000fe60000000800 */
[C---:B------:R-:W-:Y:S01]  /*4ba0*/  HMMA.16816.F32 R116, R4.reuse, R10, R116 ;  /* 0x0000000a0474723c */ /* 0x040fe20000001874 */
[----:B------:R-:W2:Y:S04]  /*4bb0*/  LDSM.16.MT88.4 R8, [R0+0x1000] ;  /* 0x001000000008783b */ /* 0x000ea80000004200 */
[----:B------:R-:W-:Y:S03]  /*4bc0*/  MUFU.EX2 R151, R151 ;  /* 0x0000009700977308 */ /* 0x000fe60000000800 */
[C---:B----4-:R-:W-:Y:S05]  /*4bd0*/  HMMA.16816.F32 R88, R4.reuse, R16, R88 ;  /* 0x000000100458723c */ /* 0x050fea0000001858 */
[----:B------:R-:W-:Y:S03]  /*4be0*/  MUFU.EX2 R143, R143 ;  /* 0x0000008f008f7308 */ /* 0x000fe60000000800 */
[C---:B------:R-:W-:Y:S01]  /*4bf0*/  HMMA.16816.F32 R92, R4.reuse, R18, R92 ;  /* 0x00000012045c723c */ /* 0x040fe2000000185c */
[----:B------:R-:W4:Y:S04]  /*4c00*/  LDSM.16.MT88.4 R16, [R62+0x1000] ;  /* 0x001000003e10783b */ /* 0x000f280000004200 */
[----:B------:R-:W-:Y:S03]  /*4c10*/  MUFU.EX2 R150, R150 ;  /* 0x0000009600967308 */ /* 0x000fe60000000800 */
[----:B------:R-:W-:Y:S01]  /*4c20*/  HMMA.16816.F32 R96, R4, R144, R96 ;  /* 0x000000900460723c */ /* 0x000fe20000001860 */
[--C-:B------:R-:W-:Y:S01]  /*4c30*/  FFMA.FTZ R144, R167, UR4, -R140.reuse ;  /* 0x00000004a7907c23 */ /* 0x100fe2000801088c */
[----:B------:R-:W-:-:S03]  /*4c40*/  FFMA.FTZ R145, R165, UR4, -R140 ;  /* 0x00000004a5917c23 */ /* 0x000fc6000801088c */
[----:B------:R-:W-:Y:S03]  /*4c50*/  MUFU.EX2 R148, R148 ;  /* 0x0000009400947308 */ /* 0x000fe60000000800 */
[C---:B------:R-:W-:Y:S01]  /*4c60*/  HMMA.16816.F32 R100, R4.reuse, R146, R100 ;  /* 0x000000920464723c */ /* 0x040fe20000001864 */
[--C-:B------:R-:W-:Y:S01]  /*4c70*/  FFMA.FTZ R146, R155, UR4, -R140.reuse ;  /* 0x000000049b927c23 */ /* 0x100fe2000801088c */
[----:B------:R-:W-:Y:S01]  /*4c80*/  FFMA.FTZ R147, R153, UR4, -R140 ;  /* 0x0000000499937c23 */ /* 0x000fe2000801088c */
[--C-:B------:R-:W-:Y:S01]  /*4c90*/  FFMA.FTZ R153, R168, UR4, -R67.reuse ;  /* 0x00000004a8997c23 */ /* 0x100fe20008010843 */
[----:B------:R-:W-:Y:S01]  /*4ca0*/  FFMA.FTZ R155, R166, UR4, -R67 ;  /* 0x00000004a69b7c23 */ /* 0x000fe20008010843 */
[----:B------:R-:W-:Y:S03]  /*4cb0*/  MUFU.EX2 R144, R144 ;  /* 0x0000009000907308 */ /* 0x000fe60000000800 */
[C---:B------:R-:W-:Y:S05]  /*4cc0*/  HMMA.16816.F32 R124, R4.reuse, R32, R124 ;  /* 0x00000020047c723c */ /* 0x040fea000000187c */
[----:B------:R-:W4:Y:S03]  /*4cd0*/  MUFU.EX2 R145, R145 ;  /* 0x0000009100917308 */ /* 0x000f260000000800 */
[----:B------:R-:W-:Y:S01]  /*4ce0*/  HMMA.16816.F32 R112, R4, R34, R112 ;  /* 0x000000220470723c */ /* 0x000fe20000001870 */
[----:B-----5:R-:W-:Y:S01]  /*4cf0*/  F2FP.F16.F32.PACK_AB R4, R44, R49 ;  /* 0x000000312c04723e */ /* 0x020fe200000000ff */
        /* <DEDUP_REMOVED lines=8> */
[----:B-1----:R-:W-:Y:S01]  /*4d80*/  HMMA.16816.F32 R104, R4, R12, R104 ;  /* 0x0000000c0468723c */ /* 0x002fe20000001868 */
[----:B------:R-:W-:Y:S01]  /*4d90*/  MUFU.EX2 R147, R147 ;  /* 0x0000009300937308 */ /* 0x000fe20000000800 */
[----:B------:R-:W-:-:S06]  /*4da0*/  FADD.FTZ R38, R38, R43 ;  /* 0x0000002b26267221 */ /* 0x000fcc0000010000 */
[C---:B------:R-:W-:Y:S01]  /*4db0*/  HMMA.16816.F32 R108, R4.reuse, R14, R108 ;  /* 0x0000000e046c723c */ /* 0x040fe2000000186c */
[----:B------:R-:W1:Y:S01]  /*4dc0*/  LDSM.16.MT88.4 R12, [R200+0x11000] ;  /* 0x01100000c80c783b */ /* 0x000e620000004200 */
[----:B------:R-:W5:Y:S06]  /*4dd0*/  MUFU.EX2 R153, R153 ;  /* 0x0000009900997308 */ /* 0x000f6c0000000800 */
[C---:B---3--:R-:W-:Y:S02]  /*4de0*/  HMMA.16816.F32 R128, R4.reuse, R20, R128 ;  /* 0x000000140480723c */ /* 0x048fe40000001880 */
[----:B------:R-:W3:Y:S06]  /*4df0*/  MUFU.EX2 R155, R155 ;  /* 0x0000009b009b7308 */ /* 0x000eec0000000800 */
[C---:B------:R-:W-:Y:S01]  /*4e00*/  HMMA.16816.F32 R68, R4.reuse, R22, R68 ;  /* 0x000000160444723c */ /* 0x040fe20000001844 */
[----:B------:R-:W5:Y:S01]  /*4e10*/  LDSM.16.MT88.4 R20, [R0+0x5000] ;  /* 0x005000000014783b */ /* 0x000f620000004200 */
[----:B------:R-:W-:Y:S06]  /*4e20*/  MUFU.EX2 R221, R221 ;  /* 0x000000dd00dd7308 */ /* 0x000fec0000000800 */
[C---:B--2---:R-:W-:Y:S02]  /*4e30*/  HMMA.16816.F32 R88, R4.reuse, R8, R88 ;  /* 0x000000080458723c */ /* 0x044fe40000001858 */
[----:B------:R-:W-:Y:S06]  /*4e40*/  MUFU.EX2 R136, R136 ;  /* 0x0000008800887308 */ /* 0x000fec0000000800 */
[C---:B------:R-:W-:Y:S01]  /*4e50*/  HMMA.16816.F32 R92, R4.reuse, R10, R92 ;  /* 0x0000000a045c723c */ /* 0x040fe2000000185c */
[----:B------:R-:W2:Y:S01]  /*4e60*/  LDSM.16.MT88.4 R8, [R200+0xd800] ;  /* 0x00d80000c808783b */ /* 0x000ea20000004200 */
[----:B------:R-:W-:Y:S06]  /*4e70*/  MUFU.EX2 R133, R133 ;  /* 0x0000008500857308 */ /* 0x000fec0000000800 */
[C---:B----4-:R-:W-:Y:S02]  /*4e80*/  HMMA.16816.F32 R80, R4.reuse, R16, R80 ;  /* 0x000000100450723c */ /* 0x050fe40000001850 */
[----:B------:R-:W-:Y:S06]  /*4e90*/  MUFU.EX2 R64, R64 ;  /* 0x0000004000407308 */ /* 0x000fec0000000800 */
[C---:B------:R-:W-:Y:S01]  /*4ea0*/  HMMA.16816.F32 R84, R4.reuse, R18, R84 ;  /* 0x000000120454723c */ /* 0x040fe20000001854 */
[----:B------:R-:W4:Y:S07]  /*4eb0*/  LDSM.16.MT88.4 R16, [R66+0xd800] ;  /* 0x00d800004210783b */ /* 0x000f2e0000004200 */
[C---:B-1----:R-:W-:Y:S08]  /*4ec0*/  HMMA.16816.F32 R96, R4.reuse, R12, R96 ;  /* 0x0000000c0460723c */ /* 0x042ff00000001860 */
[C---:B------:R-:W-:Y:S01]  /*4ed0*/  HMMA.16816.F32 R100, R4.reuse, R14, R100 ;  /* 0x0000000e0464723c */ /* 0x040fe20000001864 */
[----:B------:R-:W1:Y:S07]  /*4ee0*/  LDSM.16.MT88.4 R12, [R62+0x1800] ;  /* 0x001800003e0c783b */ /* 0x000e6e0000004200 */
[C---:B------:R-:W-:Y:S08]  /*4ef0*/  HMMA.16816.F32 R72, R4.reuse, R24, R72 ;  /* 0x000000180448723c */ /* 0x040ff00000001848 */
[C---:B------:R-:W-:Y:S01]  /*4f00*/  HMMA.16816.F32 R76, R4.reuse, R26, R76 ;  /* 0x0000001a044c723c */ /* 0x040fe2000000184c */
[----:B------:R-:W3:Y:S07]  /*4f10*/  LDSM.16.MT88.4 R24, [R66+0x11800] ;  /* 0x011800004218783b */ /* 0x000eee0000004200 */
[C---:B------:R-:W-:Y:S08]  /*4f20*/  HMMA.16816.F32 R124, R4.reuse, R32, R124 ;  /* 0x00000020047c723c */ /* 0x040ff0000000187c */
[C---:B------:R-:W-:Y:S01]  /*4f30*/  HMMA.16816.F32 R112, R4.reuse, R34, R112 ;  /* 0x000000220470723c */ /* 0x040fe20000001870 */
[----:B------:R-:W-:Y:S07]  /*4f40*/  LDSM.16.MT88.4 R32, [R66+0xe000] ;  /* 0x00e000004220783b */ /* 0x000fee0000004200 */
[C---:B-----5:R-:W-:Y:S08]  /*4f50*/  HMMA.16816.F32 R120, R4.reuse, R20, R120 ;  /* 0x000000140478723c */ /* 0x060ff00000001878 */
        /* <DEDUP_REMOVED lines=20> */
[C---:B--2---:R-:W-:Y:S08]  /*50a0*/  HMMA.16816.F32 R124, R4.reuse, R8, R124 ;  /* 0x00000008047c723c */ /* 0x044ff0000000187c */
[C---:B------:R-:W-:Y:S01]  /*50b0*/  HMMA.16816.F32 R112, R4.reuse, R10, R112 ;  /* 0x0000000a0470723c */ /* 0x040fe20000001870 */
[----:B------:R-:W2:Y:S07]  /*50c0*/  LDSM.16.MT88.4 R8, [R62+0x2000] ;  /* 0x002000003e08783b */ /* 0x000eae0000004200 */
[C---:B----4-:R-:W-:Y:S08]  /*50d0*/  HMMA.16816.F32 R96, R4.reuse, R16, R96 ;  /* 0x000000100460723c */ /* 0x050ff00000001860 */
[C---:B------:R-:W-:Y:S01]  /*50e0*/  HMMA.16816.F32 R100, R4.reuse, R18, R100 ;  /* 0x000000120464723c */ /* 0x040fe20000001864 */
[----:B------:R-:W3:Y:S07]  /*50f0*/  LDSM.16.MT88.4 R16, [R0+0x2000] ;  /* 0x002000000010783b */ /* 0x000eee0000004200 */
[C---:B-1----:R-:W-:Y:S08]  /*5100*/  HMMA.16816.F32 R120, R4.reuse, R12, R120 ;  /* 0x0000000c0478723c */ /* 0x042ff00000001878 */
[C---:B------:R-:W-:Y:S01]  /*5110*/  HMMA.16816.F32 R116, R4.reuse, R14, R116 ;  /* 0x0000000e0474723c */ /* 0x040fe20000001874 */
[----:B------:R-:W1:Y:S07]  /*5120*/  LDSM.16.MT88.4 R12, [R200+0x12000] ;  /* 0x01200000c80c783b */ /* 0x000e6e0000004200 */
[C---:B------:R-:W-:Y:S01]  /*5130*/  HMMA.16816.F32 R108, R4.reuse, R26, R108 ;  /* 0x0000001a046c723c */ /* 0x040fe2000000186c */
[----:B------:R-:W-:Y:S07]  /*5140*/  LDSM.16.MT88.4 R24, [R66+0x12000] ;  /* 0x012000004218783b */ /* 0x000fee0000004200 */
[C---:B------:R-:W-:Y:S08]  /*5150*/  HMMA.16816.F32 R88, R4.reuse, R20, R88 ;  /* 0x000000140458723c */ /* 0x040ff00000001858 */
[----:B------:R-:W-:Y:S01]  /*5160*/  HMMA.16816.F32 R92, R4, R22, R92 ;  /* 0x00000016045c723c */ /* 0x000fe2000000185c */
[----:B------:R-:W4:Y:S01]  /*5170*/  LDSM.16.MT88.4 R20, [R200+0xe000] ;  /* 0x00e00000c814783b */ /* 0x000f220000004200 */
[----:B------:R-:W-:-:S02]  /*5180*/  F2FP.F16.F32.PACK_AB R4, R145, R144 ;  /* 0x000000909104723e */ /* 0x000fc400000000ff */
[----:B------:R-:W-:Y:S01]  /*5190*/  F2FP.F16.F32.PACK_AB R5, R160, R153 ;  /* 0x00000099a005723e */ /* 0x000fe200000000ff */
[----:B------:R-:W-:Y:S01]  /*51a0*/  FADD.FTZ R153, R153, R2 ;  /* 0x0000000299997221 */ /* 0x000fe20000010000 */
[----:B------:R-:W-:Y:S02]  /*51b0*/  F2FP.F16.F32.PACK_AB R6, R147, R146 ;  /* 0x000000929306723e */ /* 0x000fe400000000ff */
[----:B------:R-:W-:Y:S01]  /*51c0*/  F2FP.F16.F32.PACK_AB R7, R164, R155 ;  /* 0x0000009ba407723e */ /* 0x000fe200000000ff */
[----:B------:R-:W-:-:S04]  /*51d0*/  FADD.FTZ R160, R160, R153 ;  /* 0x00000099a0a07221 */ /* 0x000fc80000010000 */
[----:B------:R-:W-:Y:S02]  /*51e0*/  FADD.FTZ R155, R155, R160 ;  /* 0x000000a09b9b7221 */ /* 0x000fe40000010000 */
[----:B--2---:R-:W-:Y:S02]  /*51f0*/  HMMA.16816.F32 R80, R4, R8, R80 ;  /* 0x000000080450723c */ /* 0x004fe40000001850 */
[----:B------:R-:W-:-:S06]  /*5200*/  FADD.FTZ R164, R164, R155 ;  /* 0x0000009ba4a47221 */ /* 0x000fcc0000010000 */
        /* <DEDUP_REMOVED lines=25> */
[C---:B--2---:R-:W-:Y:S07]  /*53a0*/  HMMA.16816.F32 R124, R4.reuse, R8, R124 ;  /* 0x00000008047c723c */ /* 0x044fee000000187c */
[----:B------:R-:W2:Y:S01]  /*53b0*/  MUFU.EX2 R33, R33 ;  /* 0x0000002100217308 */ /* 0x000ea20000000800 */
[C---:B------:R-:W-:Y:S01]  /*53c0*/  HMMA.16816.F32 R112, R4.reuse, R10, R112 ;  /* 0x0000000a0470723c */ /* 0x040fe20000001870 */
[----:B------:R-:W5:Y:S06]  /*53d0*/  LDSM.16.MT88.4 R8, [R62+0x2800] ;  /* 0x002800003e08783b */ /* 0x000f6c0000004200 */
[----:B------:R-:W-:Y:S01]  /*53e0*/  MUFU.EX2 R35, R35 ;  /* 0x0000002300237308 */ /* 0x000fe20000000800 */
[C---:B------:R-:W-:Y:S07]  /*53f0*/  HMMA.16816.F32 R104, R4.reuse, R24, R104 ;  /* 0x000000180468723c */ /* 0x040fee0000001868 */
[----:B------:R-:W1:Y:S01]  /*5400*/  MUFU.EX2 R157, R157 ;  /* 0x0000009d009d7308 */ /* 0x000e620000000800 */
[C---:B------:R-:W-:Y:S01]  /*5410*/  HMMA.16816.F32 R108, R4.reuse, R26, R108 ;  /* 0x0000001a046c723c */ /* 0x040fe2000000186c */
[----:B------:R-:W-:Y:S06]  /*5420*/  LDSM.16.MT88.4 R24, [R66+0xe800] ;  /* 0x00e800004218783b */ /* 0x000fec0000004200 */
[----:B------:R-:W4:Y:S01]  /*5430*/  MUFU.EX2 R159, R159 ;  /* 0x0000009f009f7308 */ /* 0x000f220000000800 */
[C---:B---3--:R-:W-:Y:S07]  /*5440*/  HMMA.16816.F32 R120, R4.reuse, R16, R120 ;  /* 0x000000100478723c */ /* 0x048fee0000001878 */
[----:B------:R-:W3:Y:S01]  /*5450*/  MUFU.EX2 R154, R154 ;  /* 0x0000009a009a7308 */ /* 0x000ee20000000800 */
[----:B------:R-:W-:Y:S01]  /*5460*/  HMMA.16816.F32 R116, R4, R18, R116 ;  /* 0x000000120474723c */ /* 0x000fe20000001874 */
[----:B--2---:R-:W-:Y:S01]  /*5470*/  F2FP.F16.F32.PACK_AB R4, R33, R32 ;  /* 0x000000202104723e */ /* 0x004fe200000000ff */
[----:B------:R-:W2:Y:S01]  /*5480*/  LDSM.16.MT88.4 R16, [R0+0x2800] ;  /* 0x002800000010783b */ /* 0x000ea20000004200 */
[----:B-1----:R-:W-:-:S02]  /*5490*/  F2FP.F16.F32.PACK_AB R5, R158, R157 ;  /* 0x0000009d9e05723e */ /* 0x002fc400000000ff */
[----:B------:R-:W-:Y:S02]  /*54a0*/  F2FP.F16.F32.PACK_AB R6, R35, R34 ;  /* 0x000000222306723e */ /* 0x000fe400000000ff */
[----:B------:R-:W-:Y:S01]  /*54b0*/  MUFU.EX2 R162, R162 ;  /* 0x000000a200a27308 */ /* 0x000fe20000000800 */
[----:B----4-:R-:W-:-:S07]  /*54c0*/  F2FP.F16.F32.PACK_AB R7, R159, R156 ;  /* 0x0000009c9f07723e */ /* 0x010fce00000000ff */
[C---:B------:R-:W-:Y:S01]  /*54d0*/  HMMA.16816.F32 R104, R4.reuse, R12, R104 ;  /* 0x0000000c0468723c */ /* 0x040fe20000001868 */
[----:B------:R-:W1:Y:S07]  /*54e0*/  MUFU.EX2 R141, R141 ;  /* 0x0000008d008d7308 */ /* 0x000e6e0000000800 */
[C---:B------:R-:W-:Y:S01]  /*54f0*/  HMMA.16816.F32 R108, R4.reuse, R14, R108 ;  /* 0x0000000e046c723c */ /* 0x040fe2000000186c */
[----:B------:R-:W4:Y:S01]  /*5500*/  LDSM.16.MT88.4 R12, [R200+0x12800] ;  /* 0x01280000c80c783b */ /* 0x000f220000004200 */
[----:B------:R-:W1:Y:S06]  /*5510*/  MUFU.EX2 R149, R149 ;  /* 0x0000009500957308 */ /* 0x000e6c0000000800 */
[C---:B------:R-:W-:Y:S08]  /*5520*/  HMMA.16816.F32 R128, R4.reuse, R20, R128 ;  /* 0x000000140480723c */ /* 0x040ff00000001880 */
[C---:B------:R-:W-:Y:S01]  /*5530*/  HMMA.16816.F32 R68, R4.reuse, R22, R68 ;  /* 0x000000160444723c */ /* 0x040fe20000001844 */
[----:B------:R-:W3:Y:S07]  /*5540*/  LDSM.16.MT88.4 R20, [R62+0x6800] ;  /* 0x006800003e14783b */ /* 0x000eee0000004200 */
[C---:B-----5:R-:W-:Y:S08]  /*5550*/  HMMA.16816.F32 R80, R4.reuse, R8, R80 ;  /* 0x000000080450723c */ /* 0x060ff00000001850 */
[C---:B------:R-:W-:Y:S01]  /*5560*/  HMMA.16816.F32 R84, R4.reuse, R10, R84 ;  /* 0x0000000a0454723c */ /* 0x040fe20000001854 */
[----:B------:R-:W5:Y:S07]  /*5570*/  LDSM.16.MT88.4 R8, [R0+0x6800] ;  /* 0x006800000008783b */ /* 0x000f6e0000004200 */
[C---:B--2---:R-:W-:Y:S08]  /*5580*/  HMMA.16816.F32 R88, R4.reuse, R16, R88 ;  /* 0x000000100458723c */ /* 0x044ff00000001858 */
[C---:B----4-:R-:W-:Y:S08]  /*5590*/  HMMA.16816.F32 R96, R4.reuse, R12, R96 ;  /* 0x0000000c0460723c */ /* 0x050ff00000001860 */
[C---:B------:R-:W-:Y:S01]  /*55a0*/  HMMA.16816.F32 R100, R4.reuse, R14, R100 ;  /* 0x0000000e0464723c */ /* 0x040fe20000001864 */
[----:B------:R-:W2:Y:S07]  /*55b0*/  LDSM.16.MT88.4 R12, [R200+0xf000] ;  /* 0x00f00000c80c783b */ /* 0x000eae0000004200 */
        /* <DEDUP_REMOVED lines=8> */
[C---:B------:R-:W-:Y:S08]  /*5640*/  HMMA.16816.F32 R72, R4.reuse, R24, R72 ;  /* 0x000000180448723c */ /* 0x040ff00000001848 */
[----:B------:R-:W-:Y:S01]  /*5650*/  HMMA.16816.F32 R76, R4, R26, R76 ;  /* 0x0000001a044c723c */ /* 0x000fe2000000184c */
[----:B------:R-:W5:Y:S01]  /*5660*/  LDSM.16.MT88.4 R24, [R66+0xf000] ;  /* 0x00f000004218783b */ /* 0x000f620000004200 */
[----:B------:R-:W-:-:S02]  /*5670*/  F2FP.F16.F32.PACK_AB R4, R154, R151 ;  /* 0x000000979a04723e */ /* 0x000fc400000000ff */
[----:B-1----:R-:W-:Y:S02]  /*5680*/  F2FP.F16.F32.PACK_AB R5, R150, R141 ;  /* 0x0000008d9605723e */ /* 0x002fe400000000ff */
[----:B------:R-:W-:Y:S02]  /*5690*/  F2FP.F16.F32.PACK_AB R6, R162, R143 ;  /* 0x0000008fa206723e */ /* 0x000fe400000000ff */
[----:B------:R-:W-:-:S07]  /*56a0*/  F2FP.F16.F32.PACK_AB R7, R149, R148 ;  /* 0x000000949507723e */ /* 0x000fce00000000ff */
[C---:B--2---:R-:W-:Y:S08]  /*56b0*/  HMMA.16816.F32 R128, R4.reuse, R12, R128 ;  /* 0x0000000c0480723c */ /* 0x044ff00000001880 */
[C---:B------:R-:W-:Y:S01]  /*56c0*/  HMMA.16816.F32 R68, R4.reuse, R14, R68 ;  /* 0x0000000e0444723c */ /* 0x040fe20000001844 */
[----:B------:R-:W1:Y:S07]  /*56d0*/  LDSM.16.MT88.4 R12, [R62+0x7000] ;  /* 0x007000003e0c783b */ /* 0x000e6e0000004200 */
        /* <DEDUP_REMOVED lines=9> */
[----:B------:R-:W-:Y:S01]  /*5770*/  HMMA.16816.F32 R72, R4, R24, R72 ;  /* 0x000000180448723c */ /* 0x000fe20000001848 */
[--C-:B------:R-:W-:Y:S01]  /*5780*/  FFMA.FTZ R24, R139, UR4, -R140.reuse ;  /* 0x000000048b187c23 */ /* 0x100fe2000801088c */
[----:B------:R-:W-:-:S05]  /*5790*/  FFMA.FTZ R25, R137, UR4, -R140 ;  /* 0x0000000489197c23 */ /* 0x000fca000801088c */
[----:B------:R-:W-:Y:S01]  /*57a0*/  MUFU.EX2 R24, R24 ;  /* 0x0000001800187308 */ /* 0x000fe20000000800 */
[----:B------:R-:W-:Y:S01]  /*57b0*/  HMMA.16816.F32 R76, R4, R26, R76 ;  /* 0x0000001a044c723c */ /* 0x000fe2000000184c */
[----:B------:R-:W-:Y:S01]  /*57c0*/  FFMA.FTZ R26, R135, UR4, -R140 ;  /* 0x00000004871a7c23 */ /* 0x000fe2000801088c */
[----:B------:R-:W-:-:S05]  /*57d0*/  FFMA.FTZ R27, R138, UR4, -R67 ;  /* 0x000000048a1b7c23 */ /* 0x000fca0008010843 */
[----:B------:R-:W5:Y:S01]  /*57e0*/  MUFU.EX2 R25, R25 ;  /* 0x0000001900197308 */ /* 0x000f620000000800 */
[C---:B-1----:R-:W-:Y:S07]  /*57f0*/  HMMA.16816.F32 R124, R4.reuse, R12, R124 ;  /* 0x0000000c047c723c */ /* 0x042fee000000187c */
[----:B------:R-:W-:Y:S01]  /*5800*/  MUFU.EX2 R26, R26 ;  /* 0x0000001a001a7308 */ /* 0x000fe20000000800 */
[C---:B------:R-:W-:Y:S01]  /*5810*/  HMMA.16816.F32 R112, R4.reuse, R14, R112 ;  /* 0x0000000e0470723c */ /* 0x040fe20000001870 */
[----:B------:R-:W1:Y:S06]  /*5820*/  LDSM.16.MT88.4 R12, [R62+0x3800] ;  /* 0x003800003e0c783b */ /* 0x000e6c0000004200 */
[----:B------:R-:W4:Y:S01]  /*5830*/  MUFU.EX2 R27, R27 ;  /* 0x0000001b001b7308 */ /* 0x000f220000000800 */
[C---:B--2---:R-:W-:Y:S08]  /*5840*/  HMMA.16816.F32 R96, R4.reuse, R16, R96 ;  /* 0x000000100460723c */ /* 0x044ff00000001860 */
[C---:B------:R-:W-:Y:S01]  /*5850*/  HMMA.16816.F32 R100, R4.reuse, R18, R100 ;  /* 0x000000120464723c */ /* 0x040fe20000001864 */
[----:B------:R-:W2:Y:S07]  /*5860*/  LDSM.16.MT88.4 R16, [R66+0x13800] ;  /* 0x013800004210783b */ /* 0x000eae0000004200 */
[----:B---3--:R-:W-:Y:S01]  /*5870*/  HMMA.16816.F32 R120, R4, R20, R120 ;  /* 0x000000140478723c */ /* 0x008fe20000001878 */
[----:B------:R-:W-:-:S04]  /*5880*/  FADD.FTZ R20, R54, R63 ;  /* 0x0000003f36147221 */ /* 0x000fc80000010000 */
[----:B------:R-:W-:-:S03]  /*5890*/  FADD.FTZ R20, R61, R20 ;  /* 0x000000143d147221 */ /* 0x000fc60000010000 */
[----:B------:R-:W-:Y:S01]  /*58a0*/  HMMA.16816.F32 R116, R4, R22, R116 ;  /* 0x000000160474723c */ /* 0x000fe20000001874 */
[----:B-----5:R-:W-:Y:S01]  /*58b0*/  F2FP.F16.F32.PACK_AB R4, R25, R24 ;  /* 0x000000181904723e */ /* 0x020fe200000000ff */
[----:B------:R-:W-:Y:S01]  /*58c0*/  FADD.FTZ R57, R57, R20 ;  /* 0x0000001439397221 */ /* 0x000fe20000010000 */
[----:B----4-:R-:W-:Y:S02]  /*58d0*/  F2FP.F16.F32.PACK_AB R5, R136, R27 ;  /* 0x0000001b8805723e */ /* 0x010fe400000000ff */
[----:B------:R-:W-:Y:S01]  /*58e0*/  F2FP.F16.F32.PACK_AB R6, R221, R26 ;  /* 0x0000001add06723e */ /* 0x000fe200000000ff */
[----:B------:R-:W-:Y:S01]  /*58f0*/  FADD.FTZ R52, R52, R57 ;  /* 0x0000003934347221 */ /* 0x000fe20000010000 */
[----:B------:R-:W-:-:S03]  /*5900*/  F2FP.F16.F32.PACK_AB R7, R64, R133 ;  /* 0x000000854007723e */ /* 0x000fc600000000ff */
[----:B------:R-:W-:-:S04]  /*5910*/  FADD.FTZ R53, R53, R52 ;  /* 0x0000003435357221 */ /* 0x000fc80000010000 */
[----:B------:R-:W-:Y:S01]  /*5920*/  HMMA.16816.F32 R72, R4, R8, R72 ;  /* 0x000000080448723c */ /* 0x000fe20000001848 */
[----:B------:R-:W-:-:S04]  /*5930*/  FADD.FTZ R48, R48, R53 ;  /* 0x0000003530307221 */ /* 0x000fc80000010000 */
[----:B------:R-:W-:-:S03]  /*5940*/  FADD.FTZ R49, R49, R48 ;  /* 0x0000003031317221 */ /* 0x000fc60000010000 */
        /* <DEDUP_REMOVED lines=19> */
[----:B------:R-:W-:-:S04]  /*5a80*/  FADD.FTZ R147, R147, R146 ;  /* 0x0000009293937221 */ /* 0x000fc80000010000 */
[----:B------:R-:W-:Y:S02]  /*5a90*/  FADD.FTZ R32, R32, R147 ;  /* 0x0000009320207221 */ /* 0x000fe40000010000 */
[----:B------:R-:W-:Y:S01]  /*5aa0*/  HMMA.16816.F32 R112, R4, R10, R112 ;  /* 0x0000000a0470723c */ /* 0x000fe20000001870 */
[----:B------:R-:W3:Y:S01]  /*5ab0*/  LDSM.16.MT88.4 R8, [R200+0x13800] ;  /* 0x01380000c808783b */ /* 0x000ee20000004200 */
[----:B------:R-:W-:-:S06]  /*5ac0*/  FADD.FTZ R33, R33, R32 ;  /* 0x0000002021217221 */ /* 0x000fcc0000010000 */
[----:B-1----:R-:W-:Y:S01]  /*5ad0*/  HMMA.16816.F32 R88, R4, R12, R88 ;  /* 0x0000000c0458723c */ /* 0x002fe20000001858 */
[----:B------:R-:W-:-:S04]  /*5ae0*/  FADD.FTZ R13, R157, R164 ;  /* 0x000000a49d0d7221 */ /* 0x000fc80000010000 */
[----:B------:R-:W-:-:S03]  /*5af0*/  FADD.FTZ R13, R158, R13 ;  /* 0x0000000d9e0d7221 */ /* 0x000fc60000010000 */
[----:B------:R-:W-:Y:S01]  /*5b00*/  HMMA.16816.F32 R92, R4, R14, R92 ;  /* 0x0000000e045c723c */ /* 0x000fe2000000185c */
[----:B------:R-:W-:-:S04]  /*5b10*/  FADD.FTZ R2, R156, R13 ;  /* 0x0000000d9c027221 */ /* 0x000fc80000010000 */
[----:B------:R-:W-:-:S03]  /*5b20*/  FADD.FTZ R2, R159, R2 ;  /* 0x000000029f027221 */ /* 0x000fc60000010000 */
[C---:B--2---:R-:W-:Y:S08]  /*5b30*/  HMMA.16816.F32 R128, R4.reuse, R16, R128 ;  /* 0x000000100480723c */ /* 0x044ff00000001880 */
[C---:B------:R-:W-:Y:S01]  /*5b40*/  HMMA.16816.F32 R68, R4.reuse, R18, R68 ;  /* 0x000000120444723c */ /* 0x040fe20000001844 */
[----:B------:R1:W2:Y:S07]  /*5b50*/  LDSM.16.MT88.4 R16, [R0+0x7800] ;  /* 0x007800000010783b */ /* 0x0002ae0000004200 */
[----:B---3--:R-:W-:Y:S01]  /*5b60*/  HMMA.16816.F32 R96, R4, R8, R96 ;  /* 0x000000080460723c */ /* 0x008fe20000001860 */
[----:B------:R-:W-:-:S04]  /*5b70*/  FADD.FTZ R9, R141, R2 ;  /* 0x000000028d097221 */ /* 0x000fc80000010000 */
[----:B------:R-:W-:-:S03]  /*5b80*/  FADD.FTZ R9, R150, R9 ;  /* 0x0000000996097221 */ /* 0x000fc60000010000 */
[----:B------:R-:W-:Y:S01]  /*5b90*/  HMMA.16816.F32 R100, R4, R10, R100 ;  /* 0x0000000a0464723c */ /* 0x000fe20000001864 */
[----:B-1----:R-:W-:-:S04]  /*5ba0*/  FADD.FTZ R0, R34, R33 ;  /* 0x0000002122007221 */ /* 0x002fc80000010000 */
[----:B------:R-:W-:-:S04]  /*5bb0*/  FADD.FTZ R0, R35, R0 ;  /* 0x0000000023007221 */ /* 0x000fc80000010000 */
[----:B------:R-:W-:Y:S01]  /*5bc0*/  FADD.FTZ R151, R151, R0 ;  /* 0x0000000097977221 */ /* 0x000fe20000010000 */
[----:B------:R-:W-:-:S03]  /*5bd0*/  FADD.FTZ R0, R148, R9 ;  /* 0x0000000994007221 */ /* 0x000fc60000010000 */
        /* <DEDUP_REMOVED lines=9> */
[----:B------:R-:W-:Y:S02]  /*5c70*/  HMMA.16816.F32 R116, R4, R18, R116 ;  /* 0x000000120474723c */ /* 0x000fe40000001874 */
[----:B------:R-:W-:Y:S01]  /*5c80*/  FADD.FTZ R25, R25, R24 ;  /* 0x0000001819197221 */ /* 0x000fe20000010000 */
[----:B------:R-:W-:-:S03]  /*5c90*/  FADD.FTZ R219, R64, R133 ;  /* 0x0000008540db7221 */ /* 0x000fc60000010000 */
[----:B------:R-:W-:-:S04]  /*5ca0*/  FADD.FTZ R26, R26, R25 ;  /* 0x000000191a1a7221 */ /* 0x000fc80000010000 */
[----:B------:R-:W-:Y:S01]  /*5cb0*/  FADD.FTZ R221, R221, R26 ;  /* 0x0000001adddd7221 */ /* 0x000fe20000010000 */
[----:B------:R-:W-:Y:S09]  /*5cc0*/  @!P0 BRA `(.L_x_1921) ;  /* 0x0000003c00e08947 */ /* 0x000ff20003800000 */
[----:B------:R-:W1:Y:S01]  /*5cd0*/  S2UR UR5, SR_CgaCtaId ;  /* 0x00000000000579c3 */ /* 0x000e620000008800 */
[----:B------:R-:W-:Y:S01]  /*5ce0*/  UISETP.NE.U32.AND UP0, UPT, UR6, URZ, UPT ;  /* 0x000000ff0600728c */ /* 0x000fe2000bf05070 */
[----:B------:R-:W-:Y:S01]  /*5cf0*/  IMAD.MOV.U32 R0, RZ, RZ, R3 ;  /* 0x000000ffff007224 */ /* 0x000fe200078e0003 */
[----:B------:R-:W-:Y:S01]  /*5d00*/  MOV R133, R132 ;  /* 0x0000008400857202 */ /* 0x000fe20000000f00 */
[----:B------:R-:W-:Y:S01]  /*5d10*/  UMOV UR10, 0x400 ;  /* 0x00000400000a7882 */ /* 0x000fe20000000000 */
[----:B------:R-:W-:Y:S01]  /*5d20*/  UISETP.NE.AND.EX UP0, UPT, UR7, URZ, UPT, UP0 ;  /* 0x000000ff0700728c */ /* 0x000fe2000bf05300 */
[----:B------:R-:W2:Y:S05]  /*5d30*/  LDCU UR4, c[0x0][0x45c] ;  /* 0x00008b80ff0477ac */ /* 0x000eaa0008000800 */
[----:B------:R-:W-:Y:S01]  /*5d40*/  PLOP3.LUT P1, PT, PT, PT, UP0, 0x80, 0x8 ;  /* 0x000000000008781c */ /* 0x000fe20003f2f008 */
[----:B------:R-:W3:Y:S01]  /*5d50*/  LDCU.64 UR8, c[0x0][0x3a8] ;  /* 0x00007500ff0877ac */ /* 0x000ee20008000a00 */
[----:B------:R-:W4:Y:S01]  /*5d60*/  LDCU.64 UR6, c[0x0][0x3a0] ;  /* 0x00007400ff0677ac */ /* 0x000f220008000a00 */
[----:B-1----:R-:W-:Y:S01]  /*5d70*/  ULEA UR5, UR5, UR10, 0x18 ;  /* 0x0000000a05057291 */ /* 0x002fe2000f8ec0ff */
[----:B------:R-:W-:-:S02]  /*5d80*/  IADD3 R210, PT, PT, R200, 0xc040, RZ ;  /* 0x0000c040c8d27810 */ /* 0x000fc40007ffe0ff */
[----:B--2---:R-:W-:-:S09]  /*5d90*/  MOV R212, RZ ;  /* 0x000000ff00d47202 */ /* 0x004fd20000000f00 */
.L_x_1925:
[----:B------:R-:W-:Y:S01]  /*5da0*/  @!P1 IADD3 R7, P0, PT, RZ, -R212, RZ ;  /* 0x800000d4ff079210 */ /* 0x000fe20007f1e0ff */
[----:B------:R-:W1:Y:S01]  /*5db0*/  S2R R199, SR_TID.X ;  /* 0x0000000000c77919 */ /* 0x000e620000002100 */
[----:B------:R-:W2:Y:S01]  /*5dc0*/  @!P1 LDC R56, c[0x0][0x3c0] ;  /* 0x0000f000ff389b82 */ /* 0x000ea20000000800 */
[----:B------:R-:W-:Y:S07]  /*5dd0*/  DEPBAR.LE SB0, 0x0 ;  /* 0x000080000000791a */ /* 0x000fee0000000000 */
[----:B------:R-:W3:Y:S08]  /*5de0*/  LDC R59, c[0x0][0x3c4] ;  /* 0x0000f100ff3b7b82 */ /* 0x000ef00000000800 */
[----:B------:R-:W-:Y:S01]  /*5df0*/  BAR.SYNC.DEFER_BLOCKING 0x0 ;  /* 0x0000000000007b1d */ /* 0x000fe20000010000 */
[C---:B-1----:R-:W-:Y:S01]  /*5e00*/  LOP3.LUT R6, R199.reuse, 0x38, RZ, 0xc0, !PT ;  /* 0x00000038c7067812 */ /* 0x042fe200078ec0ff */
[C---:B------:R-:W-:Y:S01]  /*5e10*/  IMAD.SHL.U32 R196, R199.reuse, 0x8, RZ ;  /* 0x00000008c7c47824 */ /* 0x040fe200078e00ff */
[----:B------:R-:W-:Y:S01]  /*5e20*/  SHF.R.U32.HI R202, RZ, 0x1, R199 ;  /* 0x00000001ffca7819 */ /* 0x000fe200000116c7 */
[C---:B------:R-:W-:Y:S01]  /*5e30*/  IMAD.SHL.U32 R132, R199.reuse, 0x40, RZ ;  /* 0x00000040c7847824 */ /* 0x040fe200078e00ff */
[----:B------:R-:W-:Y:S02]  /*5e40*/  LOP3.LUT R2, R199, 0x8, RZ, 0xc0, !PT ;  /* 0x00000008c7027812 */ /* 0x000fe400078ec0ff */
[C---:B------:R-:W-:Y:S02]  /*5e50*/  LOP3.LUT R5, R196.reuse, 0x1f8, RZ, 0xc0, !PT ;  /* 0x000001f8c4057812 */ /* 0x040fe400078ec0ff */
[C---:B------:R-:W-:Y:S02]  /*5e60*/  LOP3.LUT R223, R196.reuse, 0x1e00, RZ, 0xc0, !PT ;  /* 0x00001e00c4df7812 */ /* 0x040fe400078ec0ff */
[----:B------:R-:W-:Y:S02]  /*5e70*/  LOP3.LUT R3, R196, 0x38, RZ, 0xc0, !PT ;  /* 0x00000038c4037812 */ /* 0x000fe400078ec0ff */
[----:B------:R-:W-:Y:S01]  /*5e80*/  LOP3.LUT R223, R223, R5, R6, 0xf6, !PT ;  /* 0x00000005dfdf7212 */ /* 0x000fe200078ef606 */
[----:B--2---:R-:W-:Y:S01]  /*5e90*/  @!P1 IMAD.SHL.U32 R6, R56, 0x80, RZ ;  /* 0x0000008038069824 */ /* 0x004fe200078e00ff */
[----:B------:R-:W-:Y:S01]  /*5ea0*/  LOP3.LUT R186, R202, 0x8, RZ, 0xc0, !PT ;  /* 0x00000008caba7812 */ /* 0x000fe200078ec0ff */
[----:B------:R-:W-:Y:S01]  /*5eb0*/  IMAD.SHL.U32 R5, R199, 0x20, RZ ;  /* 0x00000020c7057824 */ /* 0x000fe200078e00ff */
[----:B------:R-:W-:Y:S01]  /*5ec0*/  LOP3.LUT R3, R3, 0x1c0, R132, 0xf8, !PT ;  /* 0x000001c003037812 */ /* 0x000fe200078ef884 */
[----:B------:R-:W-:Y:S03]  /*5ed0*/  @!P1 IMAD.X R6, RZ, RZ, ~R6, P0 ;  /* 0x000000ffff069224 */ /* 0x000fe600000e0e06 */
[----:B------:R-:W-:Y:S01]  /*5ee0*/  LOP3.LUT R201, R5, 0x7c00, RZ, 0xc0, !PT ;  /* 0x00007c0005c97812 */ /* 0x000fe200078ec0ff */
[----:B------:R-:W-:Y:S01]  /*5ef0*/  IMAD.MOV.U32 R5, RZ, RZ, R208 ;  /* 0x000000ffff057224 */ /* 0x000fe200078e00d0 */
[----:B------:R-:W-:Y:S02]  /*5f00*/  @!P1 SHF.R.S64 R7, R7, 0x1f, R6 ;  /* 0x0000001f07079819 */ /* 0x000fe40000001006 */
[----:B------:R-:W-:Y:S02]  /*5f10*/  LOP3.LUT R4, R201, 0x200, R132, 0xf8, !PT ;  /* 0x00000200c9047812 */ /* 0x000fe400078ef884 */
[----:B------:R-:W-:Y:S01]  /*5f20*/  @!P1 IADD3 R208, P0, PT, R208, R7, RZ ;  /* 0x00000007d0d09210 */ /* 0x000fe20007f1e0ff */
[----:B------:R-:W-:Y:S01]  /*5f30*/  IMAD.MOV.U32 R7, RZ, RZ, R209 ;  /* 0x000000ffff077224 */ /* 0x000fe200078e00d1 */
[----:B------:R-:W-:Y:S02]  /*5f40*/  LOP3.LUT R186, R4, R3, R186, 0xf6, !PT ;  /* 0x0000000304ba7212 */ /* 0x000fe400078ef6ba */
[----:B------:R-:W-:Y:S02]  /*5f50*/  LOP3.LUT R2, R3, R2, RZ, 0x3c, !PT ;  /* 0x0000000203027212 */ /* 0x000fe400078e3cff */
[----:B------:R-:W-:Y:S01]  /*5f60*/  @!P1 LEA.HI.X.SX32 R209, R6, R209, 0x1, P0 ;  /* 0x000000d106d19211 */ /* 0x000fe200000f0eff */
[----:B---3--:R-:W-:Y:S06]  /*5f70*/  @!P1 BRA `(.L_x_1922) ;  /* 0x0000000000f49947 */ /* 0x008fec0003800000 */
        /* <DEDUP_REMOVED lines=10> */
[----:B------:R-:W-:Y:S04]  /*6020*/  LOP3.LUT R6, R6, R3, RZ, 0x3c, !PT ;  /* 0x0000000306067212 */ /* 0x000fe800078e3cff */
[----:B------:R-:W-:Y:S01]  /*6030*/  ISETP.GE.AND P0, PT, R6, RZ, PT ;  /* 0x000000ff0600720c */ /* 0x000fe20003f06270 */
        /* <DEDUP_REMOVED lines=34> */
[----:B------:R-:W3:Y:S03]  /*6260*/  LDG.E R9, desc[UR24][R16.64] ;  /* 0x0000001810097981 */ /* 0x000ee6000c1e1900 */
[----:B------:R-:W-:Y:S01]  /*6270*/  SHF.R.S32.HI R11, RZ, 0x1f, R3 ;  /* 0x0000001fff0b7819 */ /* 0x000fe20000011403 */
[----:B------:R-:W3:Y:S04]  /*6280*/  LDG.E R4, desc[UR24][R14.64] ;  /* 0x000000180e047981 */ /* 0x000ee8000c1e1900 */
[-C--:B--2---:R-:W-:Y:S02]  /*6290*/  IMAD R6, R11, R56.reuse, RZ ;  /* 0x000000380b067224 */ /* 0x084fe400078e02ff */
[C---:B------:R-:W-:Y:S04]  /*62a0*/  IMAD.WIDE.U32 R10, R3.reuse, R56, RZ ;  /* 0x00000038030a7225 */ /* 0x040fe800078e00ff */
        /* <DEDUP_REMOVED lines=10> */
.L_x_1922:
[C---:B------:R-:W-:Y:S01]  /*6350*/  IMAD.SHL.U32 R57, R56.reuse, 0x20, RZ ;  /* 0x0000002038397824 */ /* 0x040fe200078e00ff */
        /* <DEDUP_REMOVED lines=17> */
[----:B------:R-:W-:Y:S01]  /*6470*/  VIADD R2, R185, UR5 ;  /* 0x00000005b9027c36 */ /* 0x000fe20008000000 */
[-C--:B------:R-:W-:Y:S02]  /*6480*/  IADD3 R64, P2, PT, R66, R57.reuse, RZ ;  /* 0x0000003942407210 */ /* 0x080fe40007f5e0ff */
[----:B------:R1:W-:Y:S01]  /*6490*/  LDGSTS.E.BYPASS.LTC128B.128 [R223+0x10800], desc[UR24][R58.64+0x80] ;  /* 0x108000803adf7fae */ /* 0x0003e2000b981a18 */
[--C-:B------:R-:W-:Y:S01]  /*64a0*/  IMAD.X R67, R189, 0x1, R56.reuse, P0 ;  /* 0x00000001bd437824 */ /* 0x100fe200000e0638 */
[-C--:B------:R-:W-:Y:S03]  /*64b0*/  IADD3 R62, P0, PT, R64, R57.reuse, RZ ;  /* 0x00000039403e7210 */ /* 0x080fe60007f1e0ff */
[----:B------:R-:W-:Y:S01]  /*64c0*/  LDGSTS.E.BYPASS.LTC128B.128 [R223+0xd000], desc[UR24][R188.64] ;  /* 0x0d000000bcdf7fae */ /* 0x000fe2000b981a18 */
[--C-:B------:R-:W-:Y:S01]  /*64d0*/  IMAD.X R65, R67, 0x1, R56.reuse, P2 ;  /* 0x0000000143417824 */ /* 0x100fe200010e0638 */
[-C--:B------:R-:W-:Y:S03]  /*64e0*/  IADD3 R60, P2, PT, R62, R57.reuse, RZ ;  /* 0x000000393e3c7210 */ /* 0x080fe60007f5e0ff */
[----:B------:R2:W-:Y:S01]  /*64f0*/  LDGSTS.E.BYPASS.LTC128B.128 [R223+0x11000], desc[UR24][R188.64+0x80] ;  /* 0x11000080bcdf7fae */ /* 0x0005e2000b981a18 */
[--C-:B------:R-:W-:Y:S04]  /*6500*/  IMAD.X R63, R65, 0x1, R56.reuse, P0 ;  /* 0x00000001413f7824 */ /* 0x100fe800000e0638 */
[----:B------:R-:W-:Y:S01]  /*6510*/  LDGSTS.E.BYPASS.LTC128B.128 [R223+0xd800], desc[UR24][R66.64] ;  /* 0x0d80000042df7fae */ /* 0x000fe2000b981a18 */
[----:B------:R-:W-:Y:S01]  /*6520*/  IMAD.X R61, R63, 0x1, R56, P2 ;  /* 0x000000013f3d7824 */ /* 0x000fe200010e0638 */
[----:B------:R-:W-:Y:S03]  /*6530*/  ISETP.GT.AND P2, PT, R211, R204, PT ;  /* 0x000000ccd300720c */ /* 0x000fe60003f44270 */
[----:B------:R-:W-:Y:S05]  /*6540*/  LDGSTS.E.BYPASS.LTC128B.128 [R223+0x11800], desc[UR24][R66.64+0x80] ;  /* 0x1180008042df7fae */ /* 0x000fea000b981a18 */
[----:B------:R-:W-:Y:S05]  /*6550*/  LDGSTS.E.BYPASS.LTC128B.128 [R223+0xe000], desc[UR24][R64.64] ;  /* 0x0e00000040df7fae */ /* 0x000fea000b981a18 */
[----:B------:R-:W-:Y:S01]  /*6560*/  LDGSTS.E.BYPASS.LTC128B.128 [R223+0x12000], desc[UR24][R64.64+0x80] ;  /* 0x1200008040df7fae */ /* 0x000fe2000b981a18 */
[----:B-1----:R-:W-:Y:S04]  /*6570*/  IADD3 R58, P0, PT, R60, R57, RZ ;  /* 0x000000393c3a7210 */ /* 0x002fe80007f1e0ff */
[----:B------:R-:W-:Y:S01]  /*6580*/  LDGSTS.E.BYPASS.LTC128B.128 [R223+0xe800], desc[UR24][R62.64] ;  /* 0x0e8000003edf7fae */ /* 0x000fe2000b981a18 */
[----:B------:R-:W-:Y:S04]  /*6590*/  IADD3.X R59, PT, PT, R61, R56, RZ, P0, !PT ;  /* 0x000000383d3b7210 */ /* 0x000fe800007fe4ff */
[----:B------:R-:W-:Y:S01]  /*65a0*/  LDGSTS.E.BYPASS.LTC128B.128 [R223+0x12800], desc[UR24][R62.64+0x80] ;  /* 0x128000803edf7fae */ /* 0x000fe2000b981a18 */
[C---:B------:R-:W-:Y:S04]  /*65b0*/  LOP3.LUT P0, RZ, R199.reuse, 0x2, RZ, 0xc0, !PT ;  /* 0x00000002c7ff7812 */ /* 0x040fe8000780c0ff */
[----:B------:R-:W-:Y:S01]  /*65c0*/  LDGSTS.E.BYPASS.LTC128B.128 [R223+0xf000], desc[UR24][R60.64] ;  /* 0x0f0000003cdf7fae */ /* 0x000fe2000b981a18 */
[----:B------:R-:W-:Y:S02]  /*65d0*/  SEL R203, R198, 0xffffffe0, !P0 ;  /* 0xffffffe0c6cb7807 */ /* 0x000fe40004000000 */
[----:B------:R-:W-:Y:S02]  /*65e0*/  LOP3.LUT P0, RZ, R199, 0x4, RZ, 0xc0, !PT ;  /* 0x00000004c7ff7812 */ /* 0x000fe4000780c0ff */
[----:B------:R-:W-:Y:S01]  /*65f0*/  LDGSTS.E.BYPASS.LTC128B.128 [R223+0x13000], desc[UR24][R60.64+0x80] ;  /* 0x130000803cdf7fae */ /* 0x000fe2000b981a18 */
[--C-:B------:R-:W-:Y:S04]  /*6600*/  IMAD.IADD R135, R186, 0x1, R203.reuse ;  /* 0x00000001ba877824 */ /* 0x100fe800078e02cb */
[----:B------:R-:W-:Y:S01]  /*6610*/  LDGSTS.E.BYPASS.LTC128B.128 [R223+0xf800], desc[UR24][R58.64] ;  /* 0x0f8000003adf7fae */ /* 0x000fe2000b981a18 */
[C---:B------:R-:W-:Y:S04]  /*6620*/  IMAD.IADD R3, R2.reuse, 0x1, R203 ;  /* 0x0000000102037824 */ /* 0x040fe800078e02cb */
[----:B------:R1:W-:Y:S05]  /*6630*/  LDGSTS.E.BYPASS.LTC128B.128 [R223+0x13800], desc[UR24][R58.64+0x80] ;  /* 0x138000803adf7fae */ /* 0x0003ea000b981a18 */
[----:B------:R-:W-:Y:S05]  /*6640*/  LDSM.16.M88.4 R136, [R186] ;  /* 0x00000000ba88783b */ /* 0x000fea0000000200 */
[----:B------:R-:W3:Y:S05]  /*6650*/  LDSM.16.M88.4 R140, [R185+UR5+0x4000] ;  /* 0x00400005b98c783b */ /* 0x000eea0008000200 */
[----:B------:R-:W5:Y:S05]  /*6660*/  LDSM.16.M88.4 R144, [R185+UR5+0x4800] ;  /* 0x00480005b990783b */ /* 0x000f6a0008000200 */
[----:B------:R-:W4:Y:S05]  /*6670*/  LDSM.16.M88.4 R148, [R185+UR5+0x5000] ;  /* 0x00500005b994783b */ /* 0x000f2a0008000200 */
[----:B------:R-:W0:Y:S05]  /*6680*/  LDGDEPBAR ;  /* 0x00000000000079af */ /* 0x000e2a0000000000 */
[----:B------:R-:W2:Y:S05]  /*6690*/  LDSM.16.M88.4 R152, [R185+UR5+0x5800] ;  /* 0x00580005b998783b */ /* 0x000eaa0008000200 */
[----:B------:R-:W1:Y:S05]  /*66a0*/  LDSM.16.M88.4 R156, [R185+UR5+0x6000] ;  /* 0x00600005b99c783b */ /* 0x000e6a0008000200 */
[----:B------:R-:W1:Y:S05]  /*66b0*/  LDSM.16.M88.4 R160, [R185+UR5+0x6800] ;  /* 0x00680005b9a0783b */ /* 0x000e6a0008000200 */
[----:B------:R-:W1:Y:S05]  /*66c0*/  LDSM.16.M88.4 R164, [R185+UR5+0x7000] ;  /* 0x00700005b9a4783b */ /* 0x000e6a0008000200 */
[----:B------:R-:W1:Y:S01]  /*66d0*/  LDSM.16.M88.4 R168, [R185+UR5+0x7800] ;  /* 0x00780005b9a8783b */ /* 0x000e620008000200 */
[C---:B---3--:R-:W-:Y:S04]  /*66e0*/  HMMA.16816.F32 R4, R136.reuse, R140, RZ ;  /* 0x0000008c8804723c */ /* 0x048fe800000018ff */
[----:B------:R-:W-:Y:S04]  /*66f0*/  LDSM.16.M88.4 R172, [R135] ;  /* 0x0000000087ac783b */ /* 0x000fe80000000200 */
[C---:B------:R-:W-:Y:S01]  /*6700*/  HMMA.16816.F32 R8, R136.reuse, R142, RZ ;  /* 0x0000008e8808723c */ /* 0x040fe200000018ff */
[----:B------:R-:W3:Y:S05]  /*6710*/  LDSM.16.M88.4 R176, [R3+0x4000] ;  /* 0x0040000003b0783b */ /* 0x000eea0000000200 */
[----:B------:R-:W3:Y:S02]  /*6720*/  LDSM.16.M88.4 R180, [R3+0x4800] ;  /* 0x0048000003b4783b */ /* 0x000ee40000000200 */
[C---:B-----5:R-:W-:Y:S03]  /*6730*/  HMMA.16816.F32 R12, R136.reuse, R144, RZ ;  /* 0x00000090880c723c */ /* 0x060fe600000018ff */
[----:B------:R-:W5:Y:S05]  /*6740*/  LDSM.16.M88.4 R140, [R3+0x5000] ;  /* 0x00500000038c783b */ /* 0x000f6a0000000200 */
[C---:B------:R-:W-:Y:S01]  /*6750*/  HMMA.16816.F32 R16, R136.reuse, R146, RZ ;  /* 0x000000928810723c */ /* 0x040fe200000018ff */
[----:B------:R-:W-:Y:S07]  /*6760*/  LDSM.16.M88.4 R144, [R3+0x6000] ;  /* 0x006000000390783b */ /* 0x000fee0000000200 */
[C---:B----4-:R-:W-:Y:S08]  /*6770*/  HMMA.16816.F32 R20, R136.reuse, R148, RZ ;  /* 0x000000948814723c */ /* 0x050ff000000018ff */
[C---:B------:R-:W-:Y:S01]  /*6780*/  HMMA.16816.F32 R24, R136.reuse, R150, RZ ;  /* 0x000000968818723c */ /* 0x040fe200000018ff */
[----:B------:R-:W-:Y:S07]  /*6790*/  LDSM.16.M88.4 R148, [R3+0x6800] ;  /* 0x006800000394783b */ /* 0x000fee0000000200 */
[C---:B--2---:R-:W-:Y:S01]  /*67a0*/  HMMA.16816.F32 R28, R136.reuse, R152, RZ ;  /* 0x00000098881c723c */ /* 0x044fe200000018ff */
[----:B------:R-:W-:Y:S04]  /*67b0*/  SEL R153, R197, 0xffffffc0, !P0 ;  /* 0xffffffc0c5997807 */ /* 0x000fe80004000000 */
[----:B------:R-:W-:Y:S01]  /*67c0*/  IADD3 R2, PT, PT, R2, R153, RZ ;  /* 0x0000009902027210 */ /* 0x000fe20007ffe0ff */
[----:B------:R-:W-:Y:S02]  /*67d0*/  IMAD.IADD R184, R186, 0x1, R153 ;  /* 0x00000001bab87824 */ /* 0x000fe400078e0299 */
[C---:B------:R-:W-:Y:S01]  /*67e0*/  HMMA.16816.F32 R32, R136.reuse, R154, RZ ;  /* 0x0000009a8820723c */ /* 0x040fe200000018ff */
[----:B------:R-:W-:Y:S01]  /*67f0*/  LDSM.16.M88.4 R152, [R3+0x7000] ;  /* 0x007000000398783b */ /* 0x000fe20000000200 */
[C---:B------:R-:W-:Y:S02]  /*6800*/  IMAD.IADD R134, R203.reuse, 0x1, R184 ;  /* 0x00000001cb867824 */ /* 0x040fe400078e02b8 */
[----:B------:R-:W-:Y:S02]  /*6810*/  IMAD.IADD R132, R203, 0x1, R2 ;  /* 0x00000001cb847824 */ /* 0x000fe400078e0202 */
[----:B------:R-:W-:Y:S02]  /*6820*/  LDSM.16.M88.4 R188, [R2+0x8000] ;  /* 0x0080000002bc783b */ /* 0x000fe40000000200 */
[C---:B-1----:R-:W-:Y:S03]  /*6830*/  HMMA.16816.F32 R36, R136.reuse, R156, RZ ;  /* 0x0000009c8824723c */ /* 0x042fe600000018ff */
[----:B------:R-:W-:Y:S05]  /*6840*/  LDSM.16.M88.4 R192, [R132+0xb000] ;  /* 0x00b0000084c0783b */ /* 0x000fea0000000200 */
        /* <DEDUP_REMOVED lines=12> */
[C---:B---3--:R-:W-:Y:S08]  /*6910*/  HMMA.16816.F32 R4, R172.reuse, R176, R4 ;  /* 0x000000b0ac04723c */ /* 0x048ff00000001804 */
[C---:B------:R-:W-:Y:S01]  /*6920*/  HMMA.16816.F32 R8, R172.reuse, R178, R8 ;  /* 0x000000b2ac08723c */ /* 0x040fe20000001808 */
[----:B------:R-:W-:Y:S07]  /*6930*/  LDSM.16.M88.4 R176, [R185+UR5+0xa000] ;  /* 0x00a00005b9b0783b */ /* 0x000fee0008000200 */
[C---:B------:R-:W-:Y:S08]  /*6940*/  HMMA.16816.F32 R12, R172.reuse, R180, R12 ;  /* 0x000000b4ac0c723c */ /* 0x040ff0000000180c */
[C---:B------:R-:W-:Y:S01]  /*6950*/  HMMA.16816.F32 R16, R172.reuse, R182, R16 ;  /* 0x000000b6ac10723c */ /* 0x040fe20000001810 */
[----:B------:R-:W-:Y:S07]  /*6960*/  LDSM.16.M88.4 R180, [R3+0x9800] ;  /* 0x0098000003b4783b */ /* 0x000fee0000000200 */
[C---:B-----5:R-:W-:Y:S08]  /*6970*/  HMMA.16816.F32 R20, R172.reuse, R140, R20 ;  /* 0x0000008cac14723c */ /* 0x060ff00000001814 */
        /* <DEDUP_REMOVED lines=234> */
.L_x_1924:
[C---:B------:R-:W-:Y:S01]  /*7820*/  IMAD.SHL.U32 R3, R2.reuse, 0x20, RZ ;  /* 0x0000002002037824 */ /* 0x040fe200078e00ff */
[----:B------:R-:W-:Y:S01]  /*7830*/  SHF.L.U64.HI R2, R2, 0x5, R135 ;  /* 0x0000000502027819 */ /* 0x000fe20000010287 */
[----:B------:R-:W-:Y:S03]  /*7840*/  IMAD.MOV.U32 R207, RZ, RZ, R205 ;  /* 0x000000ffffcf7224 */ /* 0x000fe600078e00cd */
[-C--:B------:R-:W-:Y:S02]  /*7850*/  IADD3 R134, P2, PT, R206, R3.reuse, RZ ;  /* 0x00000003ce867210 */ /* 0x080fe40007f5e0ff */
[----:B------:R-:W-:Y:S01]  /*7860*/  @!PT LDS RZ, [RZ] ;  /* 0x00000000fffff984 */ /* 0x000fe20000000800 */
[----:B------:R-:W-:Y:S01]  /*7870*/  @!PT LDS RZ, [RZ] ;  /* 0x00000000fffff984 */ /* 0x000fe20000000800 */
[----:B------:R-:W-:Y:S01]  /*7880*/  @!PT LDS RZ, [RZ] ;  /* 0x00000000fffff984 */ /* 0x000fe20000000800 */
[----:B------:R1:W-:Y:S02]  /*7890*/  LDGSTS.E.BYPASS.LTC128B.128 [R223+0x4000], desc[UR24][R206.64] ;  /* 0x04000000cedf7fae */ /* 0x0003e4000b981a18 */
[-C--:B------:R-:W-:Y:S01]  /*78a0*/  IADD3 R140, P3, PT, R134, R3.reuse, RZ ;  /* 0x00000003868c7210 */ /* 0x080fe20007f7e0ff */
[--C-:B------:R-:W-:Y:S01]  /*78b0*/  IMAD.X R135, R205, 0x1, R2.reuse, P2 ;  /* 0x00000001cd877824 */ /* 0x100fe200010e0602 */
[----:B------:R1:W-:Y:S02]  /*78c0*/  LDGSTS.E.BYPASS.LTC128B.128 [R223+0x8000], desc[UR24][R206.64+0x80] ;  /* 0x08000080cedf7fae */ /* 0x0003e4000b981a18 */
[-C--:B------:R-:W-:Y:S01]  /*78d0*/  IADD3 R138, P2, PT, R140, R3.reuse, RZ ;  /* 0x000000038c8a7210 */ /* 0x080fe20007f5e0ff */
[--C-:B------:R-:W-:Y:S01]  /*78e0*/  IMAD.X R141, R135, 0x1, R2.reuse, P3 ;  /* 0x00000001878d7824 */ /* 0x100fe200018e0602 */
[----:B------:R1:W-:Y:S02]  /*78f0*/  LDGSTS.E.BYPASS.LTC128B.128 [R223+0x4800], desc[UR24][R134.64] ;  /* 0x0480000086df7fae */ /* 0x0003e4000b981a18 */
[-C--:B------:R-:W-:Y:S02]  /*7900*/  IADD3 R136, P3, PT, R138, R3.reuse, RZ ;  /* 0x000000038a887210 */ /* 0x080fe40007f7e0ff */
[----:B------:R1:W-:Y:S01]  /*7910*/  LDGSTS.E.BYPASS.LTC128B.128 [R223+0x8800], desc[UR24][R134.64+0x80] ;  /* 0x0880008086df7fae */ /* 0x0003e2000b981a18 */
[-C--:B------:R-:W-:Y:S02]  /*7920*/  IADD3.X R139, PT, PT, R141, R2.reuse, RZ, P2, !PT ;  /* 0x000000028d8b7210 */ /* 0x080fe400017fe4ff */
[-C--:B------:R-:W-:Y:S01]  /*7930*/  IADD3 R142, P2, PT, R136, R3.reuse, RZ ;  /* 0x00000003888e7210 */ /* 0x080fe20007f5e0ff */
[----:B------:R1:W-:Y:S02]  /*7940*/  LDGSTS.E.BYPASS.LTC128B.128 [R223+0x5000], desc[UR24][R140.64] ;  /* 0x050000008cdf7fae */ /* 0x0003e4000b981a18 */
[--C-:B------:R-:W-:Y:S01]  /*7950*/  IMAD.X R137, R139, 0x1, R2.reuse, P3 ;  /* 0x000000018b897824 */ /* 0x100fe200018e0602 */
[-C--:B------:R-:W-:Y:S01]  /*7960*/  IADD3 R144, P3, PT, R142, R3.reuse, RZ ;  /* 0x000000038e907210 */ /* 0x080fe20007f7e0ff */
[----:B------:R1:W-:Y:S02]  /*7970*/  LDGSTS.E.BYPASS.LTC128B.128 [R223+0x9000], desc[UR24][R140.64+0x80] ;  /* 0x090000808cdf7fae */ /* 0x0003e4000b981a18 */
[--C-:B------:R-:W-:Y:S01]  /*7980*/  IMAD.X R143, R137, 0x1, R2.reuse, P2 ;  /* 0x00000001898f7824 */ /* 0x100fe200010e0602 */
[----:B------:R-:W-:Y:S01]  /*7990*/  IADD3 R146, P2, PT, R144, R3, RZ ;  /* 0x0000000390927210 */ /* 0x000fe20007f5e0ff */
[----:B------:R1:W-:Y:S03]  /*79a0*/  LDGSTS.E.BYPASS.LTC128B.128 [R223+0x5800], desc[UR24][R138.64] ;  /* 0x058000008adf7fae */ /* 0x0003e6000b981a18 */
[----:B------:R-:W-:Y:S01]  /*79b0*/  IADD3.X R145, PT, PT, R143, R2, RZ, P3, !PT ;  /* 0x000000028f917210 */ /* 0x000fe20001ffe4ff */
[----:B------:R1:W-:Y:S04]  /*79c0*/  LDGSTS.E.BYPASS.LTC128B.128 [R223+0x9800], desc[UR24][R138.64+0x80] ;  /* 0x098000808adf7fae */ /* 0x0003e8000b981a18 */
[----:B------:R1:W-:Y:S01]  /*79d0*/  LDGSTS.E.BYPASS.LTC128B.128 [R223+0x6000], desc[UR24][R136.64] ;  /* 0x0600000088df7fae */ /* 0x0003e2000b981a18 */
[----:B------:R-:W-:Y:S03]  /*79e0*/  IMAD.X R147, R145, 0x1, R2, P2 ;  /* 0x0000000191937824 */ /* 0x000fe600010e0602 */
        /* <DEDUP_REMOVED lines=8> */
.L_x_1923:
        /* <DEDUP_REMOVED lines=30> */
[----:B-1----:R-:W-:Y:S02]  /*7c50*/  FMNMX3.FTZ R135, R2, R66, R67, !PT ;  /* 0x0000004202877276 */ /* 0x002fe40007810043 */
        /* <DEDUP_REMOVED lines=14> */
[----:B------:R-:W-:Y:S01]  /*7d40*/  FADD.FTZ R0, -R3, R0 ;  /* 0x0000000003007221 */ /* 0x000fe20000010100 */
        /* <DEDUP_REMOVED lines=10> */
[--C-:B------:R-:W-:Y:S01]  /*7df0*/  FFMA.FTZ R172, R24, UR4, -R159.reuse ;  /* 0x0000000418ac7c23 */ /* 0x100fe2000801089f */
[--C-:B------:R-:W-:Y:S01]  /*7e00*/  FFMA.FTZ R134, R7, UR4, -R158.reuse ;  /* 0x0000000407867c23 */ /* 0x100fe2000801089e */
[--C-:B------:R-:W-:Y:S01]  /*7e10*/  FFMA.FTZ R157, R6, UR4, -R158.reuse ;  /* 0x00000004069d7c23 */ /* 0x100fe2000801089e */
[--C-:B------:R-:W-:Y:S01]  /*7e20*/  FFMA.FTZ R155, R10, UR4, -R158.reuse ;  /* 0x000000040a9b7c23 */ /* 0x100fe2000801089e */
[--C-:B------:R-:W-:Y:S01]  /*7e30*/  FFMA.FTZ R156, R11, UR4, -R158.reuse ;  /* 0x000000040b9c7c23 */ /* 0x100fe2000801089e */
[----:B------:R-:W-:Y:S02]  /*7e40*/  IADD3 R7, PT, PT, R200, R203, RZ ;  /* 0x000000cbc8077210 */ /* 0x000fe40007ffe0ff */
[----:B------:R-:W4:Y:S01]  /*7e50*/  MUFU.EX2 R2, R133 ;  /* 0x0000008500027308 */ /* 0x000f220000000800 */
[----:B------:R-:W-:Y:S01]  /*7e60*/  MOV R6, R210 ;  /* 0x000000d200067202 */ /* 0x000fe20000000f00 */
[--C-:B------:R-:W-:Y:S01]  /*7e70*/  FFMA.FTZ R173, R25, UR4, -R159.reuse ;  /* 0x0000000419ad7c23 */ /* 0x100fe2000801089f */
[----:B------:R-:W-:Y:S01]  /*7e80*/  @P0 IADD3 R6, PT, PT, R217, -0x40, RZ ;  /* 0xffffffc0d9060810 */ /* 0x000fe20007ffe0ff */
[----:B------:R-:W5:Y:S01]  /*7e90*/  LDSM.16.MT88.4 R140, [R7+0xc000] ;  /* 0x00c00000078c783b */ /* 0x000f620000004200 */
[--C-:B------:R-:W-:Y:S01]  /*7ea0*/  FFMA.FTZ R174, R26, UR4, -R158.reuse ;  /* 0x000000041aae7c23 */ /* 0x100fe2000801089e */
[--C-:B------:R-:W-:Y:S01]  /*7eb0*/  FFMA.FTZ R175, R27, UR4, -R158.reuse ;  /* 0x000000041baf7c23 */ /* 0x100fe2000801089e */
[----:B------:R-:W-:Y:S01]  /*7ec0*/  IADD3 R203, PT, PT, R203, R6, RZ ;  /* 0x00000006cbcb7210 */ /* 0x000fe20007ffe0ff */
[--C-:B--2---:R-:W-:Y:S02]  /*7ed0*/  FFMA.FTZ R135, R8, UR4, -R159.reuse ;  /* 0x0000000408877c23 */ /* 0x104fe4000801089f */
[----:B------:R-:W-:Y:S01]  /*7ee0*/  MUFU.EX2 R153, R153 ;  /* 0x0000009900997308 */ /* 0x000fe20000000800 */
[C---:B---3--:R-:W-:Y:S01]  /*7ef0*/  FMUL.FTZ R10, R0.reuse, R130 ;  /* 0x00000082000a7220 */ /* 0x048fe20000410000 */
[C---:B------:R-:W-:Y:S01]  /*7f00*/  FMUL.FTZ R11, R0.reuse, R131 ;  /* 0x00000083000b7220 */ /* 0x040fe20000410000 */
[----:B------:R-:W2:Y:S01]  /*7f10*/  LDSM.16.MT88.4 R144, [R6] ;  /* 0x000000000690783b */ /* 0x000ea20000004200 */
[C---:B------:R-:W-:Y:S01]  /*7f20*/  FMUL.FTZ R70, R0.reuse, R70 ;  /* 0x0000004600467220 */ /* 0x040fe20000410000 */
        /* <DEDUP_REMOVED lines=9> */
[C---:B------:R-:W-:Y:S01]  /*7fc0*/  FMUL.FTZ R73, R2.reuse, R73 ;  /* 0x0000004902497220 */ /* 0x040fe20000410000 */
[C---:B------:R-:W-:Y:S03]  /*7fd0*/  FMUL.FTZ R76, R2.reuse, R76 ;  /* 0x0000004c024c7220 */ /* 0x040fe60000410000 */
[----:B------:R-:W-:Y:S01]  /*7fe0*/  MUFU.EX2 R157, R157 ;  /* 0x0000009d009d7308 */ /* 0x000fe20000000800 */
[----:B------:R-:W-:Y:S01]  /*7ff0*/  FMUL.FTZ R77, R2, R77 ;  /* 0x0000004d024d7220 */ /* 0x000fe20000410000 */
[C---:B------:R-:W-:Y:S01]  /*8000*/  FMUL.FTZ R78, R0.reuse, R78 ;  /* 0x0000004e004e7220 */ /* 0x040fe20000410000 */
[----:B------:R-:W-:Y:S01]  /*8010*/  FMUL.FTZ R79, R0, R79 ;  /* 0x0000004f004f7220 */ /* 0x000fe20000410000 */
[----:B------:R-:W-:Y:S01]  /*8020*/  LDSM.16.MT88.4 R148, [R203+0x800] ;  /* 0x00080000cb94783b */ /* 0x000fe20000004200 */
[C---:B------:R-:W-:Y:S01]  /*8030*/  FMUL.FTZ R80, R2.reuse, R80 ;  /* 0x0000005002507220 */ /* 0x040fe20000410000 */
[----:B------:R-:W-:Y:S01]  /*8040*/  FMUL.FTZ R81, R2, R81 ;  /* 0x0000005102517220 */ /* 0x000fe20000410000 */
[----:B------:R-:W-:Y:S03]  /*8050*/  FMUL.FTZ R82, R0, R82 ;  /* 0x0000005200527220 */ /* 0x000fe60000410000 */
[----:B------:R-:W4:Y:S01]  /*8060*/  MUFU.EX2 R134, R134 ;  /* 0x0000008600867308 */ /* 0x000f220000000800 */
[----:B---3--:R-:W-:Y:S01]  /*8070*/  F2FP.F16.F32.PACK_AB R128, R154, R153 ;  /* 0x000000999a80723e */ /* 0x008fe200000000ff */
[----:B------:R-:W-:Y:S01]  /*8080*/  FMUL.FTZ R83, R0, R83 ;  /* 0x0000005300537220 */ /* 0x000fe20000410000 */
[C---:B------:R-:W-:Y:S01]  /*8090*/  FMUL.FTZ R84, R2.reuse, R84 ;  /* 0x0000005402547220 */ /* 0x040fe20000410000 */
[----:B------:R-:W-:Y:S01]  /*80a0*/  LDSM.16.MT88.4 R24, [R6+0x1000] ;  /* 0x001000000618783b */ /* 0x000fe20000004200 */
[----:B------:R-:W-:Y:S01]  /*80b0*/  FMUL.FTZ R85, R2, R85 ;  /* 0x0000005502557220 */ /* 0x000fe20000410000 */
        /* <DEDUP_REMOVED lines=32> */
[--C-:B------:R-:W-:Y:S01]  /*82c0*/  FFMA.FTZ R160, R12, UR4, -R159.reuse ;  /* 0x000000040ca07c23 */ /* 0x100fe2000801089f */
[C---:B------:R-:W-:Y:S01]  /*82d0*/  FMUL.FTZ R12, R2.reuse, R124 ;  /* 0x0000007c020c7220 */ /* 0x040fe20000410000 */
[--C-:B------:R-:W-:Y:S01]  /*82e0*/  FFMA.FTZ R161, R13, UR4, -R159.reuse ;  /* 0x000000040da17c23 */ /* 0x100fe2000801089f */
[----:B------:R-:W-:Y:S01]  /*82f0*/  FMUL.FTZ R13, R2, R125 ;  /* 0x0000007d020d7220 */ /* 0x000fe20000410000 */
[--C-:B------:R-:W-:Y:S01]  /*8300*/  FFMA.FTZ R162, R14, UR4, -R158.reuse ;  /* 0x000000040ea27c23 */ /* 0x100fe2000801089e */
[C---:B------:R-:W-:Y:S01]  /*8310*/  FMUL.FTZ R14, R0.reuse, R126 ;  /* 0x0000007e000e7220 */ /* 0x040fe20000410000 */
[--C-:B------:R-:W-:Y:S01]  /*8320*/  FFMA.FTZ R163, R15, UR4, -R158.reuse ;  /* 0x000000040fa37c23 */ /* 0x100fe2000801089e */
        /* <DEDUP_REMOVED lines=18> */
[--C-:B------:R-:W-:Y:S03]  /*8450*/  FFMA.FTZ R165, R17, UR4, -R159.reuse ;  /* 0x0000000411a57c23 */ /* 0x100fe6000801089f */
[----:B------:R-:W-:Y:S01]  /*8460*/  MUFU.EX2 R162, R162 ;  /* 0x000000a200a27308 */ /* 0x000fe20000000800 */
[----:B------:R-:W-:Y:S01]  /*8470*/  FMUL.FTZ R17, R2, R121 ;  /* 0x0000007902117220 */ /* 0x000fe20000410000 */
[--C-:B------:R-:W-:Y:S01]  /*8480*/  FFMA.FTZ R167, R18, UR4, -R158.reuse ;  /* 0x0000000412a77c23 */ /* 0x100fe2000801089e */
[C---:B------:R-:W-:Y:S01]  /*8490*/  FMUL.FTZ R18, R0.reuse, R122 ;  /* 0x0000007a00127220 */ /* 0x040fe20000410000 */
[C---:B-----5:R-:W-:Y:S03]  /*84a0*/  HMMA.16816.F32 R72, R128.reuse, R140, R72 ;  /* 0x0000008c8048723c */ /* 0x060fe60000001848 */
[--C-:B------:R-:W-:Y:S03]  /*84b0*/  FFMA.FTZ R166, R19, UR4, -R158.reuse ;  /* 0x0000000413a67c23 */ /* 0x100fe6000801089e */
[----:B------:R-:W4:Y:S01]  /*84c0*/  MUFU.EX2 R163, R163 ;  /* 0x000000a300a37308 */ /* 0x000f220000000800 */
[----:B-1----:R-:W-:Y:S01]  /*84d0*/  F2FP.F16.F32.PACK_AB R120, R161, R160 ;  /* 0x000000a0a178723e */ /* 0x002fe200000000ff */
[----:B------:R-:W-:Y:S01]  /*84e0*/  FMUL.FTZ R19, R0, R123 ;  /* 0x0000007b00137220 */ /* 0x000fe20000410000 */
[--C-:B------:R-:W-:Y:S01]  /*84f0*/  FFMA.FTZ R168, R20, UR4, -R159.reuse ;  /* 0x0000000414a87c23 */ /* 0x100fe2000801089f */
[C---:B------:R-:W-:Y:S01]  /*8500*/  HMMA.16816.F32 R76, R128.reuse, R142, R76 ;  /* 0x0000008e804c723c */ /* 0x040fe2000000184c */
[----:B------:R-:W1:Y:S02]  /*8510*/  LDSM.16.MT88.4 R140, [R200+0x10000] ;  /* 0x01000000c88c783b */ /* 0x000e640000004200 */
[--C-:B------:R-:W-:Y:S03]  /*8520*/  FFMA.FTZ R171, R21, UR4, -R159.reuse ;  /* 0x0000000415ab7c23 */ /* 0x100fe6000801089f */
[----:B------:R-:W-:Y:S01]  /*8530*/  MUFU.EX2 R164, R164 ;  /* 0x000000a400a47308 */ /* 0x000fe20000000800 */
[--C-:B------:R-:W-:Y:S01]  /*8540*/  FFMA.FTZ R170, R22, UR4, -R158.reuse ;  /* 0x0000000416aa7c23 */ /* 0x100fe2000801089e */
[--C-:B------:R-:W-:Y:S01]  /*8550*/  FFMA.FTZ R169, R23, UR4, -R158.reuse ;  /* 0x0000000417a97c23 */ /* 0x100fe2000801089e */
[--C-:B------:R-:W-:Y:S01]  /*8560*/  FFMA.FTZ R48, R48, UR4, -R159.reuse ;  /* 0x0000000430307c23 */ /* 0x100fe2000801089f */
[C---:B--2---:R-:W-:Y:S03]  /*8570*/  HMMA.16816.F32 R80, R128.reuse, R144, R80 ;  /* 0x000000908050723c */ /* 0x044fe60000001850 */
[--C-:B------:R-:W-:Y:S03]  /*8580*/  FFMA.FTZ R49, R49, UR4, -R159.reuse ;  /* 0x0000000431317c23 */ /* 0x100fe6000801089f */
        /* <DEDUP_REMOVED lines=8> */
[--C-:B------:R-:W-:Y:S01]  /*8610*/  FFMA.FTZ R54, R55, UR4, -R158.reuse ;  /* 0x0000000437367c23 */ /* 0x100fe2000801089e */
[--C-:B------:R-:W-:Y:S01]  /*8620*/  FFMA.FTZ R55, R56, UR4, -R159.reuse ;  /* 0x0000000438377c23 */ /* 0x100fe2000801089f */
[--C-:B------:R-:W-:Y:S01]  /*8630*/  FFMA.FTZ R56, R57, UR4, -R159.reuse ;  /* 0x0000000439387c23 */ /* 0x100fe2000801089f */
[--C-:B------:R-:W-:Y:S01]  /*8640*/  FFMA.FTZ R57, R58, UR4, -R158.reuse ;  /* 0x000000043a397c23 */ /* 0x100fe2000801089e */
[C---:B---3--:R-:W-:Y:S05]  /*8650*/  HMMA.16816.F32 R88, R128.reuse, R136, R88 ;  /* 0x000000888058723c */ /* 0x048fea0000001858 */
[----:B------:R-:W3:Y:S01]  /*8660*/  MUFU.EX2 R166, R166 ;  /* 0x000000a600a67308 */ /* 0x000ee20000000800 */
[----:B--2---:R-:W-:Y:S01]  /*8670*/  F2FP.F16.F32.PACK_AB R122, R165, R164 ;  /* 0x000000a4a57a723e */ /* 0x004fe200000000ff */
[--C-:B------:R-:W-:Y:S01]  /*8680*/  FFMA.FTZ R52, R52, UR4, -R159.reuse ;  /* 0x0000000434347c23 */ /* 0x100fe2000801089f */
[--C-:B------:R-:W-:Y:S01]  /*8690*/  FFMA.FTZ R53, R53, UR4, -R159.reuse ;  /* 0x0000000435357c23 */ /* 0x100fe2000801089f */
[----:B------:R-:W-:Y:S01]  /*86a0*/  FFMA.FTZ R58, R59, UR4, -R158 ;  /* 0x000000043b3a7c23 */ /* 0x000fe2000801089e */
[C---:B------:R-:W-:Y:S01]  /*86b0*/  HMMA.16816.F32 R92, R128.reuse, R138, R92 ;  /* 0x0000008a805c723c */ /* 0x040fe2000000185c */
[----:B------:R-:W2:Y:S04]  /*86c0*/  LDSM.16.MT88.4 R136, [R6+0x4000] ;  /* 0x004000000688783b */ /* 0x000ea80000004200 */
[----:B------:R-:W-:Y:S01]  /*86d0*/  MUFU.EX2 R168, R168 ;  /* 0x000000a800a87308 */ /* 0x000fe20000000800 */
[----:B------:R-:W-:Y:S01]  /*86e0*/  FFMA.FTZ R59, R64, UR4, -R159 ;  /* 0x00000004403b7c23 */ /* 0x000fe2000801089f */
[----:B------:R-:W-:Y:S01]  /*86f0*/  FFMA.FTZ R153, R2, R221, R153 ;  /* 0x000000dd02997223 */ /* 0x000fe20000010099 */
[----:B------:R-:W-:Y:S01]  /*8700*/  FFMA.FTZ R157, R0, R219, R157 ;  /* 0x000000db009d7223 */ /* 0x000fe2000001009d */
[----:B------:R-:W-:Y:S01]  /*8710*/  ISETP.GT.AND P0, PT, R211, R204, PT ;  /* 0x000000ccd300720c */ /* 0x000fe20003f04270 */
[C---:B-1----:R-:W-:Y:S03]  /*8720*/  HMMA.16816.F32 R96, R128.reuse, R140, R96 ;  /* 0x0000008c8060723c */ /* 0x042fe60000001860 */
[----:B------:R-:W-:Y:S01]  /*8730*/  FADD.FTZ R154, R154, R153 ;  /* 0x000000999a9a7221 */ /* 0x000fe20000010000 */
[----:B---3--:R-:W-:Y:S01]  /*8740*/  F2FP.F16.F32.PACK_AB R123, R166, R167 ;  /* 0x000000a7a67b723e */ /* 0x008fe200000000ff */
[----:B------:R-:W1:Y:S01]  /*8750*/  MUFU.EX2 R171, R171 ;  /* 0x000000ab00ab7308 */ /* 0x000e620000000800 */
[----:B------:R-:W-:Y:S01]  /*8760*/  FADD.FTZ R134, R134, R157 ;  /* 0x0000009d86867221 */ /* 0x000fe20000010000 */
[----:B------:R-:W-:Y:S01]  /*8770*/  MOV R133, R132 ;  /* 0x0000008400857202 */ /* 0x000fe20000000f00 */
[C---:B------:R-:W-:Y:S01]  /*8780*/  HMMA.16816.F32 R100, R128.reuse, R142, R100 ;  /* 0x0000008e8064723c */ /* 0x040fe20000001864 */
[----:B------:R-:W3:Y:S02]  /*8790*/  LDSM.16.MT88.4 R140, [R203+0x4000] ;  /* 0x00400000cb8c783b */ /* 0x000ee40000004200 */
[----:B------:R-:W-:Y:S04]  /*87a0*/  FADD.FTZ R155, R155, R134 ;  /* 0x000000869b9b7221 */ /* 0x000fe80000010000 */
[----:B------:R-:W-:Y:S01]  /*87b0*/  MUFU.EX2 R170, R170 ;  /* 0x000000aa00aa7308 */ /* 0x000fe20000000800 */
[----:B------:R-:W-:Y:S01]  /*87c0*/  FADD.FTZ R155, R156, R155 ;  /* 0x0000009b9c9b7221 */ /* 0x000fe20000010000 */
[C---:B----4-:R-:W-:Y:S03]  /*87d0*/  HMMA.16816.F32 R104, R128.reuse, R144, R104 ;  /* 0x000000908068723c */ /* 0x050fe60000001868 */
[----:B------:R-:W-:Y:S05]  /*87e0*/  FADD.FTZ R162, R162, R155 ;  /* 0x0000009ba2a27221 */ /* 0x000fea0000010000 */
[----:B------:R-:W4:Y:S01]  /*87f0*/  MUFU.EX2 R169, R169 ;  /* 0x000000a900a97308 */ /* 0x000f220000000800 */
[----:B-1----:R-:W-:Y:S01]  /*8800*/  F2FP.F16.F32.PACK_AB R20, R171, R168 ;  /* 0x000000a8ab14723e */ /* 0x002fe200000000ff */
[----:B------:R-:W-:Y:S01]  /*8810*/  FADD.FTZ R162, R163, R162 ;  /* 0x000000a2a3a27221 */ /* 0x000fe20000010000 */
[C---:B------:R-:W-:Y:S01]  /*8820*/  HMMA.16816.F32 R108, R128.reuse, R146, R108 ;  /* 0x00000092806c723c */ /* 0x040fe2000000186c */
[----:B------:R-:W1:Y:S02]  /*8830*/  LDSM.16.MT88.4 R144, [R7+0xc800] ;  /* 0x00c800000790783b */ /* 0x000e640000004200 */
[----:B------:R-:W-:Y:S04]  /*8840*/  FADD.FTZ R167, R167, R162 ;  /* 0x000000a2a7a77221 */ /* 0x000fe80000010000 */
[----:B------:R-:W-:Y:S01]  /*8850*/  MUFU.EX2 R172, R172 ;  /* 0x000000ac00ac7308 */ /* 0x000fe20000000800 */
[----:B------:R-:W-:Y:S01]  /*8860*/  FADD.FTZ R167, R166, R167 ;  /* 0x000000a7a6a77221 */ /* 0x000fe20000010000 */
[C---:B--2---:R-:W-:Y:S08]  /*8870*/  HMMA.16816.F32 R12, R128.reuse, R136, R12 ;  /* 0x00000088800c723c */ /* 0x044ff0000000180c */
[----:B------:R-:W2:Y:S01]  /*8880*/  MUFU.EX2 R173, R173 ;  /* 0x000000ad00ad7308 */ /* 0x000ea20000000800 */
[C---:B----4-:R-:W-:Y:S01]  /*8890*/  F2FP.F16.F32.PACK_AB R21, R169.reuse, R170 ;  /* 0x000000aaa915723e */ /* 0x050fe200000000ff */
[----:B------:R-:W-:Y:S01]  /*88a0*/  FADD.FTZ R170, R170, R167 ;  /* 0x000000a7aaaa7221 */ /* 0x000fe20000010000 */
[C---:B------:R-:W-:Y:S01]  /*88b0*/  HMMA.16816.F32 R112, R128.reuse, R138, R112 ;  /* 0x0000008a8070723c */ /* 0x040fe20000001870 */
[----:B------:R-:W4:Y:S02]  /*88c0*/  LDSM.16.MT88.4 R136, [R6+0x800] ;  /* 0x000800000688783b */ /* 0x000f240000004200 */
[----:B------:R-:W-:Y:S04]  /*88d0*/  FADD.FTZ R169, R169, R170 ;  /* 0x000000aaa9a97221 */ /* 0x000fe80000010000 */
[----:B------:R-:W-:Y:S01]  /*88e0*/  MUFU.EX2 R174, R174 ;  /* 0x000000ae00ae7308 */ /* 0x000fe20000000800 */
[C---:B---3--:R-:W-:Y:S09]  /*88f0*/  HMMA.16816.F32 R16, R128.reuse, R140, R16 ;  /* 0x0000008c8010723c */ /* 0x048ff20000001810 */
[----:B------:R-:W3:Y:S01]  /*8900*/  MUFU.EX2 R175, R175 ;  /* 0x000000af00af7308 */ /* 0x000ee20000000800 */
[----:B--2---:R-:W-:Y:S01]  /*8910*/  F2FP.F16.F32.PACK_AB R22, R173, R172 ;  /* 0x000000acad16723e */ /* 0x004fe200000000ff */
[----:B------:R-:W-:Y:S01]  /*8920*/  HMMA.16816.F32 R116, R128, R142, R116 ;  /* 0x0000008e8074723c */ /* 0x000fe20000001874 */
[----:B------:R-:W-:Y:S07]  /*8930*/  LDSM.16.MT88.4 R128, [R7+0x10800] ;  /* 0x010800000780783b */ /* 0x000fee0000004200 */
[----:B------:R-:W-:Y:S01]  /*8940*/  MUFU.EX2 R48, R48 ;  /* 0x0000003000307308 */ /* 0x000fe20000000800 */
[C---:B------:R-:W-:Y:S01]  /*8950*/  HMMA.16816.F32 R8, R120.reuse, R124, R8 ;  /* 0x0000007c7808723c */ /* 0x040fe20000001808 */
[----:B------:R-:W-:Y:S08]  /*8960*/  LDSM.16.MT88.4 R140, [R203+0x4800] ;  /* 0x00480000cb8c783b */ /* 0x000ff00000004200 */
[----:B------:R-:W-:Y:S01]  /*8970*/  MUFU.EX2 R49, R49 ;  /* 0x0000003100317308 */ /* 0x000fe20000000800 */
[C---:B---3--:R-:W-:Y:S01]  /*8980*/  F2FP.F16.F32.PACK_AB R23, R175.reuse, R174 ;  /* 0x000000aeaf17723e */ /* 0x048fe200000000ff */
[----:B------:R-:W-:Y:S01]  /*8990*/  FADD.FTZ R174, R174, R169 ;  /* 0x000000a9aeae7221 */ /* 0x000fe20000010000 */
[C---:B------:R-:W-:Y:S01]  /*89a0*/  HMMA.16816.F32 R68, R120.reuse, R126, R68 ;  /* 0x0000007e7844723c */ /* 0x040fe20000001844 */
[----:B------:R-:W2:Y:S02]  /*89b0*/  LDSM.16.MT88.4 R124, [R200+0x10800] ;  /* 0x01080000c87c783b */ /* 0x000ea40000004200 */
[----:B------:R-:W-:Y:S04]  /*89c0*/  FADD.FTZ R175, R175, R174 ;  /* 0x000000aeafaf7221 */ /* 0x000fe80000010000 */
        /* <DEDUP_REMOVED lines=30> */
[--C-:B------:R-:W-:Y:S01]  /*8bb0*/  FFMA.FTZ R140, R28, UR4, -R159.reuse ;  /* 0x000000041c8c7c23 */ /* 0x100fe2000801089f */
[--C-:B------:R-:W-:Y:S04]  /*8bc0*/  FFMA.FTZ R141, R31, UR4, -R158.reuse ;  /* 0x000000041f8d7c23 */ /* 0x100fe8000801089e */
[----:B------:R-:W-:Y:S01]  /*8bd0*/  HMMA.16816.F32 R116, R120, R142, R116 ;  /* 0x0000008e7874723c */ /* 0x000fe20000001874 */
[----:B------:R-:W1:Y:S01]  /*8be0*/  LDSM.16.MT88.4 R120, [R200+0x11000] ;  /* 0x01100000c878783b */ /* 0x000e620000004200 */
[----:B------:R-:W-:Y:S01]  /*8bf0*/  MUFU.EX2 R140, R140 ;  /* 0x0000008c008c7308 */ /* 0x000fe20000000800 */
[--C-:B------:R-:W-:Y:S01]  /*8c00*/  FFMA.FTZ R143, R29, UR4, -R159.reuse ;  /* 0x000000041d8f7c23 */ /* 0x100fe2000801089f */
[--C-:B------:R-:W-:Y:S04]  /*8c10*/  FFMA.FTZ R142, R30, UR4, -R158.reuse ;  /* 0x000000041e8e7c23 */ /* 0x100fe8000801089e */
[C---:B------:R-:W-:Y:S01]  /*8c20*/  HMMA.16816.F32 R8, R20.reuse, R144, R8 ;  /* 0x000000901408723c */ /* 0x040fe20000001808 */
[----:B------:R-:W-:Y:S03]  /*8c30*/  LDSM.16.MT88.4 R28, [R200+0xd800] ;  /* 0x00d80000c81c783b */ /* 0x000fe60000004200 */
[----:B------:R-:W4:Y:S01]  /*8c40*/  MUFU.EX2 R143, R143 ;  /* 0x0000008f008f7308 */ /* 0x000f220000000800 */
[--C-:B------:R-:W-:Y:S01]  /*8c50*/  FFMA.FTZ R144, R32, UR4, -R159.reuse ;  /* 0x0000000420907c23 */ /* 0x100fe2000801089f */
[--C-:B------:R-:W-:Y:S02]  /*8c60*/  FFMA.FTZ R145, R33, UR4, -R159.reuse ;  /* 0x0000000421917c23 */ /* 0x100fe4000801089f */
[C---:B------:R-:W-:Y:S06]  /*8c70*/  HMMA.16816.F32 R68, R20.reuse, R146, R68 ;  /* 0x000000921444723c */ /* 0x040fec0000001844 */
[----:B------:R-:W-:Y:S01]  /*8c80*/  MUFU.EX2 R142, R142 ;  /* 0x0000008e008e7308 */ /* 0x000fe20000000800 */
[--C-:B------:R-:W-:Y:S01]  /*8c90*/  FFMA.FTZ R146, R34, UR4, -R158.reuse ;  /* 0x0000000422927c23 */ /* 0x100fe2000801089e */
[--C-:B------:R-:W-:Y:S02]  /*8ca0*/  FFMA.FTZ R147, R35, UR4, -R158.reuse ;  /* 0x0000000423937c23 */ /* 0x100fe4000801089e */
[----:B------:R-:W-:Y:S01]  /*8cb0*/  LDSM.16.MT88.4 R32, [R6+0x1800] ;  /* 0x001800000620783b */ /* 0x000fe20000004200 */
[C---:B---3--:R-:W-:Y:S05]  /*8cc0*/  HMMA.16816.F32 R72, R20.reuse, R148, R72 ;  /* 0x000000941448723c */ /* 0x048fea0000001848 */
[----:B------:R-:W3:Y:S01]  /*8cd0*/  MUFU.EX2 R141, R141 ;  /* 0x0000008d008d7308 */ /* 0x000ee20000000800 */
[--C-:B------:R-:W-:Y:S01]  /*8ce0*/  FFMA.FTZ R148, R40, UR4, -R159.reuse ;  /* 0x0000000428947c23 */ /* 0x100fe2000801089f */
[--C-:B------:R-:W-:Y:S01]  /*8cf0*/  FFMA.FTZ R149, R41, UR4, -R159.reuse ;  /* 0x0000000429957c23 */ /* 0x100fe2000801089f */
[C---:B------:R-:W-:Y:S07]  /*8d00*/  HMMA.16816.F32 R76, R20.reuse, R150, R76 ;  /* 0x00000096144c723c */ /* 0x040fee000000184c */
[----:B------:R-:W-:Y:S01]  /*8d10*/  MUFU.EX2 R144, R144 ;  /* 0x0000009000907308 */ /* 0x000fe20000000800 */
[--C-:B------:R-:W-:Y:S01]  /*8d20*/  FFMA.FTZ R150, R42, UR4, -R158.reuse ;  /* 0x000000042a967c23 */ /* 0x100fe2000801089e */
[--C-:B------:R-:W-:Y:S02]  /*8d30*/  FFMA.FTZ R151, R43, UR4, -R158.reuse ;  /* 0x000000042b977c23 */ /* 0x100fe4000801089e */
        /* <DEDUP_REMOVED lines=23> */
[--C-:B------:R-:W-:Y:S01]  /*8eb0*/  FFMA.FTZ R136, R36, UR4, -R159.reuse ;  /* 0x0000000424887c23 */ /* 0x100fe2000801089f */
[--C-:B------:R-:W-:Y:S04]  /*8ec0*/  FFMA.FTZ R137, R39, UR4, -R158.reuse ;  /* 0x0000000427897c23 */ /* 0x100fe8000801089e */
        /* <DEDUP_REMOVED lines=125> */
[--C-:B------:R-:W-:Y:S01]  /*96a0*/  FFMA.FTZ R44, R60, UR4, -R159.reuse ;  /* 0x000000043c2c7c23 */ /* 0x100fe2000801089f */
[----:B------:R-:W-:Y:S02]  /*96b0*/  FFMA.FTZ R159, R65, UR4, -R159 ;  /* 0x00000004419f7c23 */ /* 0x000fe4000801089f */
        /* <DEDUP_REMOVED lines=31> */
[----:B-----5:R-:W-:Y:S01]  /*98b0*/  F2FP.F16.F32.PACK_AB R23, R158, R61 ;  /* 0x0000003d9e17723e */ /* 0x020fe200000000ff */
[----:B------:R-:W-:Y:S04]  /*98c0*/  FADD.FTZ R46, R46, R47 ;  /* 0x0000002f2e2e7221 */ /* 0x000fe80000010000 */
[----:B------:R-:W-:Y:S02]  /*98d0*/  FADD.FTZ R61, R61, R46 ;  /* 0x0000002e3d3d7221 */ /* 0x000fe40000010000 */
[C---:B------:R-:W-:Y:S01]  /*98e0*/  HMMA.16816.F32 R128, R20.reuse, R24, R8 ;  /* 0x000000181480723c */ /* 0x040fe20000001808 */
[----:B------:R-:W1:Y:S02]  /*98f0*/  LDSM.16.MT88.4 R8, [R203+0x3800] ;  /* 0x00380000cb08783b */ /* 0x000e640000004200 */
[----:B------:R-:W-:Y:S01]  /*9900*/  FADD.FTZ R25, R135, R154 ;  /* 0x0000009a87197221 */ /* 0x000fe20000010000 */
[----:B------:R-:W-:Y:S03]  /*9910*/  FADD.FTZ R219, R158, R61 ;  /* 0x0000003d9edb7221 */ /* 0x000fe60000010000 */
[----:B------:R-:W-:Y:S01]  /*9920*/  FADD.FTZ R25, R152, R25 ;  /* 0x0000001998197221 */ /* 0x000fe20000010000 */
[C---:B------:R-:W-:Y:S03]  /*9930*/  HMMA.16816.F32 R68, R20.reuse, R26, R68 ;  /* 0x0000001a1444723c */ /* 0x040fe60000001844 */
[----:B------:R-:W-:Y:S02]  /*9940*/  FADD.FTZ R160, R160, R25 ;  /* 0x00000019a0a07221 */ /* 0x000fe40000010000 */
[----:B------:R-:W2:Y:S02]  /*9950*/  LDSM.16.MT88.4 R24, [R200+0x13800] ;  /* 0x01380000c818783b */ /* 0x000ea40000004200 */
[----:B------:R-:W-:Y:S01]  /*9960*/  FADD.FTZ R161, R161, R160 ;  /* 0x000000a0a1a17221 */ /* 0x000fe20000010000 */
[C---:B---3--:R-:W-:Y:S03]  /*9970*/  HMMA.16816.F32 R72, R20.reuse, R28, R72 ;  /* 0x0000001c1448723c */ /* 0x048fe60000001848 */
[----:B------:R-:W-:Y:S04]  /*9980*/  FADD.FTZ R164, R164, R161 ;  /* 0x000000a1a4a47221 */ /* 0x000fe80000010000 */
[----:B------:R-:W-:Y:S01]  /*9990*/  FADD.FTZ R165, R165, R164 ;  /* 0x000000a4a5a57221 */ /* 0x000fe20000010000 */
[C---:B------:R-:W-:Y:S01]  /*99a0*/  HMMA.16816.F32 R76, R20.reuse, R30, R76 ;  /* 0x0000001e144c723c */ /* 0x040fe2000000184c */
[----:B------:R-:W3:Y:S02]  /*99b0*/  LDSM.16.MT88.4 R28, [R7+0x13800] ;  /* 0x01380000071c783b */ /* 0x000ee40000004200 */
[----:B------:R-:W-:Y:S04]  /*99c0*/  FADD.FTZ R168, R168, R165 ;  /* 0x000000a5a8a87221 */ /* 0x000fe80000010000 */
[----:B------:R-:W-:Y:S01]  /*99d0*/  FADD.FTZ R171, R171, R168 ;  /* 0x000000a8abab7221 */ /* 0x000fe20000010000 */
        /* <DEDUP_REMOVED lines=39> */
.L_x_1921:
[----:B------:R-:W1:Y:S01]  /*9c50*/  SHFL.BFLY PT, R10, R221, 0x2, 0x1f ;  /* 0x0c401f00dd0a7f89 */ /* 0x000e6200000e0000 */
[C---:B------:R-:W-:Y:S01]  /*9c60*/  SHF.L.U32 R12, R199.reuse, 0x4, RZ ;  /* 0x00000004c70c7819 */ /* 0x040fe200000006ff */
[----:B------:R-:W-:Y:S01]  /*9c70*/  S2UR UR8, SR_CTAID.Y ;  /* 0x00000000000879c3 */ /* 0x000fe20000002600 */
[C---:B------:R-:W-:Y:S01]  /*9c80*/  SHF.L.U32 R2, R199.reuse, 0x1, RZ ;  /* 0x00000001c7027819 */ /* 0x040fe200000006ff */
[----:B------:R-:W2:Y:S01]  /*9c90*/  SHFL.BFLY PT, R0, R219, 0x2, 0x1f ;  /* 0x0c401f00db007f89 */ /* 0x000ea200000e0000 */
[C---:B------:R-:W-:Y:S01]  /*9ca0*/  LOP3.LUT R7, R12.reuse, 0x1c0, RZ, 0xc0, !PT ;  /* 0x000001c00c077812 */ /* 0x040fe200078ec0ff */
[----:B------:R-:W3:Y:S01]  /*9cb0*/  LDCU UR4, c[0x0][0x44c] ;  /* 0x00008980ff0477ac */ /* 0x000ee20008000800 */
[----:B------:R-:W-:Y:S01]  /*9cc0*/  R2P PR, R199, 0x1c ;  /* 0x0000001cc7007804 */ /* 0x000fe20000000000 */
[----:B------:R-:W-:Y:S01]  /*9cd0*/  BSSY.RECONVERGENT B0, `(.L_x_1926) ;  /* 0x00000b7000007945 */ /* 0x000fe20003800200 */
[----:B------:R-:W-:Y:S01]  /*9ce0*/  LOP3.LUT R7, R7, 0x38, R2, 0xf8, !PT ;  /* 0x0000003807077812 */ /* 0x000fe200078ef802 */
[----:B------:R-:W-:Y:S01]  /*9cf0*/  S2UR UR7, SR_CTAID.Z ;  /* 0x00000000000779c3 */ /* 0x000fe20000002700 */
[----:B------:R-:W-:-:S02]  /*9d00*/  LOP3.LUT R12, R12, 0x10, RZ, 0xc0, !PT ;  /* 0x000000100c0c7812 */ /* 0x000fc400078ec0ff */
[----:B------:R-:W-:-:S05]  /*9d10*/  SEL R198, R198, 0xffffffe0, !P2 ;  /* 0xffffffe0c6c67807 */ /* 0x000fca0005000000 */
[----:B------:R-:W-:Y:S01]  /*9d20*/  BAR.SYNC.DEFER_BLOCKING 0x0 ;  /* 0x0000000000007b1d */ /* 0x000fe20000010000 */
[----:B------:R-:W-:-:S07]  /*9d30*/  LOP3.LUT P5, RZ, R199, 0x3, RZ, 0xc0, !PT ;  /* 0x00000003c7ff7812 */ /* 0x000fce00078ac0ff */
[----:B------:R-:W4:Y:S01]  /*9d40*/  S2UR UR6, SR_CTAID.X ;  /* 0x00000000000679c3 */ /* 0x000f220000002500 */
[----:B-1----:R-:W-:Y:S01]  /*9d50*/  FADD.FTZ R10, R10, R221 ;  /* 0x000000dd0a0a7221 */ /* 0x002fe20000010000 */
[----:B--2---:R-:W-:-:S04]  /*9d60*/  FADD.FTZ R9, R0, R219 ;  /* 0x000000db00097221 */ /* 0x004fc80000010000 */
[----:B------:R-:W1:Y:S01]  /*9d70*/  SHFL.BFLY PT, R5, R10, 0x1, 0x1f ;  /* 0x0c201f000a057f89 */ /* 0x000e6200000e0000 */
[----:B------:R-:W-:Y:S02]  /*9d80*/  SHF.L.U32 R0, R199, 0x2, RZ ;  /* 0x00000002c7007819 */ /* 0x000fe400000006ff */
[----:B------:R-:W-:Y:S01]  /*9d90*/  SHF.R.U32.HI R199, RZ, 0x2, R199 ;  /* 0x00000002ffc77819 */ /* 0x000fe200000116c7 */
[----:B------:R-:W2:Y:S01]  /*9da0*/  SHFL.BFLY PT, R4, R9, 0x1, 0x1f ;  /* 0x0c201f0009047f89 */ /* 0x000ea200000e0000 */
[----:B------:R-:W-:-:S04]  /*9db0*/  LOP3.LUT R133, R0, 0x1f8, RZ, 0xc0, !PT ;  /* 0x000001f800857812 */ /* 0x000fc800078ec0ff */
[----:B------:R-:W-:-:S04]  /*9dc0*/  LOP3.LUT R133, R133, 0x38, R202, 0x78, !PT ;  /* 0x0000003885857812 */ /* 0x000fc800078e78ca */
[----:B------:R-:W-:Y:S01]  /*9dd0*/  LEA R133, R133, R12, 0x2 ;  /* 0x0000000c85857211 */ /* 0x000fe200078e10ff */
[----:B----4-:R-:W-:Y:S01]  /*9de0*/  USHF.L.U32 UR6, UR6, 0x6, URZ ;  /* 0x0000000606067899 */ /* 0x010fe200080006ff */
[----:B-1----:R-:W-:Y:S01]  /*9df0*/  FADD.FTZ R5, R10, R5 ;  /* 0x000000050a057221 */ /* 0x002fe20000010000 */
[----:B------:R-:W-:Y:S02]  /*9e00*/  LOP3.LUT R10, R201, 0x6, R2, 0xf8, !PT ;  /* 0x00000006c90a7812 */ /* 0x000fe400078ef802 */
[----:B------:R-:W-:Y:S01]  /*9e10*/  LOP3.LUT R2, R202, 0x30, RZ, 0xc0, !PT ;  /* 0x00000030ca027812 */ /* 0x000fe200078ec0ff */
[----:B------:R-:W1:Y:S01]  /*9e20*/  MUFU.RCP R8, R5 ;  /* 0x0000000500087308 */ /* 0x000e620000001000 */
[----:B--2---:R-:W-:Y:S01]  /*9e30*/  FADD.FTZ R4, R9, R4 ;  /* 0x0000000409047221 */ /* 0x004fe20000010000 */
[----:B------:R-:W-:Y:S02]  /*9e40*/  FSETP.NE.FTZ.AND P1, PT, R5, RZ, PT ;  /* 0x000000ff0500720b */ /* 0x000fe40003f35000 */
[----:B------:R-:W-:-:S02]  /*9e50*/  LOP3.LUT R7, R10, R7, RZ, 0xfc, !PT ;  /* 0x000000070a077212 */ /* 0x000fc400078efcff */
[----:B------:R-:W-:Y:S02]  /*9e60*/  FSETP.NE.FTZ.AND P0, PT, R4, RZ, PT ;  /* 0x000000ff0400720b */ /* 0x000fe40003f15000 */
[----:B------:R-:W2:Y:S01]  /*9e70*/  MUFU.RCP R6, R4 ;  /* 0x0000000400067308 */ /* 0x000ea20000001000 */
[----:B------:R-:W-:Y:S02]  /*9e80*/  LEA R7, R7, UR5, 0x2 ;  /* 0x0000000507077c11 */ /* 0x000fe4000f8e10ff */
[----:B------:R-:W-:Y:S02]  /*9e90*/  LOP3.LUT R2, R2, 0x7, R199, 0xf8, !PT ;  /* 0x0000000702027812 */ /* 0x000fe400078ef8c7 */
[C---:B------:R-:W-:Y:S02]  /*9ea0*/  IADD3 R11, PT, PT, R7.reuse, 0x80, RZ ;  /* 0x00000080070b7810 */ /* 0x040fe40007ffe0ff */
[----:B------:R-:W-:Y:S01]  /*9eb0*/  @P4 IADD3 R11, PT, PT, R7, -0x80, RZ ;  /* 0xffffff80070b4810 */ /* 0x000fe20007ffe0ff */
[----:B------:R-:W4:Y:S01]  /*9ec0*/  @P1 LDC R15, c[0x0][0x458] ;  /* 0x00011600ff0f1b82 */ /* 0x000f220000000800 */
[----:B-1----:R-:W-:Y:S01]  /*9ed0*/  FSEL R8, R8, 1, P1 ;  /* 0x3f80000008087808 */ /* 0x002fe20000800000 */
[----:B------:R-:W1:Y:S01]  /*9ee0*/  @P1 MUFU.LG2 R5, R5 ;  /* 0x0000000500051308 */ /* 0x000e620000000c00 */
[----:B------:R-:W-:-:S03]  /*9ef0*/  IADD3 R12, PT, PT, R198, R11, RZ ;  /* 0x0000000bc60c7210 */ /* 0x000fc60007ffe0ff */
        /* <DEDUP_REMOVED lines=32> */
[----:B--2---:R-:W-:Y:S01]  /*a100*/  FSEL R6, R6, 1, P0 ;  /* 0x3f80000006067808 */ /* 0x004fe20000000000 */
[----:B------:R-:W-:Y:S01]  /*a110*/  STS.64 [R7], R128 ;  /* 0x0000008007007388 */ /* 0x000fe20000000a00 */
[----:B------:R-:W-:Y:S01]  /*a120*/  SEL R8, R197, 0xffffffc0, !P3 ;  /* 0xffffffc0c5087807 */ /* 0x000fe20005800000 */
[----:B------:R-:W2:Y:S01]  /*a130*/  @P0 LDC R14, c[0x0][0x458] ;  /* 0x00011600ff0e0b82 */ /* 0x000ea20000000800 */
[----:B------:R-:W5:Y:S01]  /*a140*/  @P0 MUFU.LG2 R4, R4 ;  /* 0x0000000400040308 */ /* 0x000f620000000c00 */
[----:B------:R-:W-:Y:S01]  /*a150*/  FMUL.FTZ R130, R6, R130 ;  /* 0x0000008206827220 */ /* 0x000fe20000410000 */
        /* <DEDUP_REMOVED lines=33> */
[----:B------:R-:W-:Y:S01]  /*a370*/  STS.64 [R7+0x800], R130 ;  /* 0x0008008207007388 */ /* 0x000fe20000000a00 */
[----:B------:R-:W-:Y:S01]  /*a380*/  IADD3 R10, PT, PT, R198, R9, RZ ;  /* 0x00000009c60a7210 */ /* 0x000fe20007ffe0ff */
[----:B-1----:R-:W-:Y:S01]  /*a390*/  @P1 FMUL.FTZ R5, R5, 0.69314718246459960938 ;  /* 0x3f31721805051820 */ /* 0x002fe20000410000 */
[----:B------:R-:W-:Y:S01]  /*a3a0*/  IADD3 R13, PT, PT, R8, R11, RZ ;  /* 0x0000000b080d7210 */ /* 0x000fe20007ffe0ff */
[----:B------:R1:W-:Y:S01]  /*a3b0*/  STS.64 [R6], R68 ;  /* 0x0000004406007388 */ /* 0x0003e20000000a00 */
[----:B------:R-:W3:Y:S01]  /*a3c0*/  LDC R8, c[0x0][0x3e0] ;  /* 0x0000f800ff087b82 */ /* 0x000ee20000000800 */
[----:B-----5:R-:W-:Y:S01]  /*a3d0*/  @P0 FMUL.FTZ R4, R4, 0.69314718246459960938 ;  /* 0x3f31721804040820 */ /* 0x020fe20000410000 */
[----:B------:R-:W-:Y:S01]  /*a3e0*/  IADD3 R198, PT, PT, R198, R13, RZ ;  /* 0x0000000dc6c67210 */ /* 0x000fe20007ffe0ff */
[----:B------:R5:W-:Y:S04]  /*a3f0*/  STS.64 [R6+0x800], R70 ;  /* 0x0008004606007388 */ /* 0x000be80000000a00 */
[----:B------:R-:W-:Y:S04]  /*a400*/  STS.64 [R9], R72 ;  /* 0x0000004809007388 */ /* 0x000fe80000000a00 */
[----:B------:R-:W-:Y:S04]  /*a410*/  STS.64 [R9+0x800], R74 ;  /* 0x0008004a09007388 */ /* 0x000fe80000000a00 */
[----:B------:R-:W-:Y:S04]  /*a420*/  STS.64 [R10], R76 ;  /* 0x0000004c0a007388 */ /* 0x000fe80000000a00 */
[----:B------:R-:W-:Y:S04]  /*a430*/  STS.64 [R10+0x800], R78 ;  /* 0x0008004e0a007388 */ /* 0x000fe80000000a00 */
[----:B------:R-:W-:Y:S01]  /*a440*/  STS.64 [R11], R80 ;  /* 0x000000500b007388 */ /* 0x000fe20000000a00 */
[----:B-1----:R-:W1:Y:S03]  /*a450*/  LDC.64 R68, c[0x0][0x430] ;  /* 0x00010c00ff447b82 */ /* 0x002e660000000a00 */
[----:B------:R-:W-:Y:S01]  /*a460*/  STS.64 [R11+0x800], R82 ;  /* 0x000800520b007388 */ /* 0x000fe20000000a00 */
[----:B-----5:R-:W-:-:S03]  /*a470*/  MOV R70, 0xff800000 ;  /* 0xff80000000467802 */ /* 0x020fc60000000f00 */
[----:B------:R-:W-:Y:S01]  /*a480*/  STS.64 [R12], R84 ;  /* 0x000000540c007388 */ /* 0x000fe20000000a00 */
[----:B----4-:R-:W-:-:S03]  /*a490*/  @P1 FFMA.FTZ R70, R132, R15, R5 ;  /* 0x0000000f84461223 */ /* 0x010fc60000010005 */
[----:B------:R-:W-:Y:S04]  /*a4a0*/  STS.64 [R12+0x800], R86 ;  /* 0x000800560c007388 */ /* 0x000fe80000000a00 */
[----:B------:R-:W-:Y:S04]  /*a4b0*/  STS.64 [R13], R88 ;  /* 0x000000580d007388 */ /* 0x000fe80000000a00 */
        /* <DEDUP_REMOVED lines=11> */
[----:B----4-:R-:W-:-:S03]  /*a570*/  IADD3 R7, PT, PT, -R213, RZ, RZ ;  /* 0x000000ffd5077210 */ /* 0x010fc60007ffe1ff */
[----:B------:R4:W-:Y:S01]  /*a580*/  STS.64 [R11+0x4000], R124 ;  /* 0x0040007c0b007388 */ /* 0x0009e20000000a00 */
[----:B-1----:R-:W-:Y:S01]  /*a590*/  IMAD R213, R68, UR8, R213 ;  /* 0x0000000844d57c24 */ /* 0x002fe2000f8e02d5 */
[----:B------:R-:W-:Y:S01]  /*a5a0*/  MOV R68, 0xff800000 ;  /* 0xff80000000447802 */ /* 0x000fe20000000f00 */
[----:B--2---:R-:W-:Y:S01]  /*a5b0*/  @P0 FFMA.FTZ R68, R3, R14, R4 ;  /* 0x0000000e03440223 */ /* 0x004fe20000010004 */
[----:B------:R4:W-:Y:S01]  /*a5c0*/  STS.64 [R11+0x4800], R126 ;  /* 0x0048007e0b007388 */ /* 0x0009e20000000a00 */
[----:B---3--:R-:W-:-:S03]  /*a5d0*/  IMAD R7, R8, R7, UR7 ;  /* 0x0000000708077e24 */ /* 0x008fc6000f8e0207 */
[----:B------:R4:W-:Y:S01]  /*a5e0*/  STS.64 [R12+0x4000], R112 ;  /* 0x004000700c007388 */ /* 0x0009e20000000a00 */
[----:B------:R-:W-:-:S03]  /*a5f0*/  IMAD R8, R213, R8, R7 ;  /* 0x00000008d5087224 */ /* 0x000fc600078e0207 */
[----:B------:R4:W-:Y:S01]  /*a600*/  STS.64 [R12+0x4800], R114 ;  /* 0x004800720c007388 */ /* 0x0009e20000000a00 */
[----:B------:R-:W-:-:S03]  /*a610*/  IMAD R71, R8, R69, UR6 ;  /* 0x0000000608477e24 */ /* 0x000fc6000f8e0245 */
        /* <DEDUP_REMOVED lines=8> */
[----:B------:R4:W3:Y:S04]  /*a6a0*/  LDS.128 R56, [R133+UR5+0x1000] ;  /* 0x0010000585387984 */ /* 0x0008e80008000c00 */
        /* <DEDUP_REMOVED lines=13> */
[----:B--23--:R-:W-:Y:S05]  /*a780*/  @P5 BRA `(.L_x_1927) ;  /* 0x00000000002c5947 */ /* 0x00cfea0003800000 */
        /* <DEDUP_REMOVED lines=11> */
.L_x_1927:
[----:B------:R-:W-:Y:S05]  /*a840*/  BSYNC.RECONVERGENT B0 ;  /* 0x0000000000007941 */ /* 0x000fea0003800200 */
.L_x_1926:
[----:B------:R-:W3:Y:S01]  /*a850*/  LDCU.64 UR4, c[0x0][0x3f8] ;  /* 0x00007f00ff0477ac */ /* 0x000ee20008000a00 */
[----:B------:R-:W-:-:S04]  /*a860*/  LOP3.LUT R69, R196, 0x1f80, RZ, 0xc0, !PT ;  /* 0x00001f80c4457812 */ /* 0x000fc800078ec0ff */
[----:B------:R-:W-:-:S04]  /*a870*/  LOP3.LUT R0, R69, 0x3c, R0, 0xf8, !PT ;  /* 0x0000003c45007812 */ /* 0x000fc800078ef800 */
[----:B------:R-:W-:-:S04]  /*a880*/  IADD3 R0, P0, PT, R3, R0, RZ ;  /* 0x0000000003007210 */ /* 0x000fc80007f1e0ff */
[----:B------:R-:W-:Y:S02]  /*a890*/  LEA.HI.X.SX32 R3, R3, RZ, 0x1, P0 ;  /* 0x000000ff03037211 */ /* 0x000fe400000f0eff */
[----:B---3--:R-:W-:-:S04]  /*a8a0*/  LEA R2, P0, R0, UR4, 0x2 ;  /* 0x0000000400027c11 */ /* 0x008fc8000f8010ff */
[----:B------:R-:W-:-:S05]  /*a8b0*/  LEA.HI.X R3, R0, UR5, R3, 0x2, P0 ;  /* 0x0000000500037c11 */ /* 0x000fca00080f1403 */
[----:B-1----:R-:W-:Y:S04]  /*a8c0*/  STG.E.128 desc[UR24][R2.64], R64 ;  /* 0x0000004002007986 */ /* 0x002fe8000c101d18 */
[----:B------:R-:W-:Y:S04]  /*a8d0*/  STG.E.128 desc[UR24][R2.64+0x100], R32 ;  /* 0x0001002002007986 */ /* 0x000fe8000c101d18 */
        /* <DEDUP_REMOVED lines=13> */
[----:B------:R-:W-:Y:S01]  /*a9b0*/  STG.E.128 desc[UR24][R2.64+0x7100], R4 ;  /* 0x0071000402007986 */ /* 0x000fe2000c101d18 */
[----:B------:R-:W-:Y:S05]  /*a9c0*/  EXIT ;  /* 0x000000000000794d */ /* 0x000fea0003800000 */
.L_x_1928:
        /* <DEDUP_REMOVED lines=11> */
.L_x_7220:


//--------------------- .text._ZN5flash24flash_fwd_splitkv_kernelI23Flash_fwd_kernel_traitsILi128ELi64ELi128ELi4ELb0ELb0EN7cutlass6half_tE19Flash_kernel_traitsILi128ELi64ELi128ELi4ES3_EELb1ELb0ELb0ELb1ELb1ELb1ELb1ELb0EEEvNS_16Flash_fwd_paramsE --------------------------
	.section	.text._ZN5flash24flash_fwd_splitkv_kernelI23Flash_fwd_kernel_traitsILi128ELi64ELi128ELi4ELb0ELb0EN7cutlass6half_tE19Flash_kernel_traitsILi128ELi64ELi128ELi4ES3_EELb1ELb0ELb0ELb1ELb1ELb1ELb1ELb0EEEvNS_16Flash_fwd_paramsE,"ax",@progbits
	.align	128
        .global         _ZN5flash24flash_fwd_splitkv_kernelI23Flash_fwd_kernel_traitsILi128ELi64ELi128ELi4ELb0ELb0EN7cutlass6half_tE19Flash_kernel_traitsILi128ELi64ELi128ELi4ES3_EELb1ELb0ELb0ELb1ELb1ELb1ELb1ELb0EEEvNS_16Flash_fwd_paramsE
        .type           _ZN5flash24flash_fwd_splitkv_kernelI23Flash_fwd_kernel_traitsILi128ELi64ELi128ELi4ELb0ELb0EN7cutlass6half_tE19Flash_kernel_traitsILi128ELi64ELi128ELi4ES3_EELb1ELb0ELb0ELb1ELb1ELb1ELb1ELb0EEEvNS_16Flash_fwd_paramsE,@function
        .size           _ZN5flash24flash_fwd_splitkv_kernelI23Flash_fwd_kernel_traitsILi128ELi64ELi128ELi4ELb0ELb0EN7cutlass6half_tE19Flash_kernel_traitsILi128ELi64ELi128ELi4ES3_EELb1ELb0ELb0ELb1ELb1ELb1ELb1ELb0EEEvNS_16Flash_fwd_paramsE,(.L_x_7221 - _ZN5flash24flash_fwd_splitkv_kernelI23Flash_fwd_kernel_traitsILi128ELi64ELi128ELi4ELb0ELb0EN7cutlass6half_tE19Flash_kernel_traitsILi128ELi64ELi128ELi4ES3_EELb1ELb0ELb0ELb1ELb1ELb1ELb1ELb0EEEvNS_16Flash_fwd_paramsE)
        .other          _ZN5flash24flash_fwd_splitkv_kernelI23Flash_fwd_kernel_traitsILi128ELi64ELi128ELi4ELb0ELb0EN7cutlass6half_tE19Flash_kernel_traitsILi128ELi64ELi128ELi4ES3_EELb1ELb0ELb0ELb1ELb1ELb1ELb1ELb0EEEvNS_16Flash_fwd_paramsE,@"STO_CUDA_ENTRY STV_DEFAULT"
_ZN5flash24flash_fwd_splitkv_kernelI23Flash_fwd_kernel_traitsILi128ELi64ELi128ELi4ELb0ELb0EN7cutlass6half_tE19Flash_kernel_traitsILi128ELi64ELi128ELi4ES3_EELb1ELb0ELb0ELb1ELb1ELb1ELb1ELb0EEEvNS_16Flash_fwd_paramsE:
.text._ZN5flash24flash_fwd_splitkv_kernelI23Flash_fwd_kernel_traitsILi128ELi64ELi128ELi4ELb0ELb0EN7cutlass6half_tE19Flash_kernel_traitsILi128ELi64ELi128ELi4ES3_EELb1ELb0ELb0ELb1ELb1ELb1ELb1ELb0EEEvNS_16Flash_fwd_paramsE:
        /* <DEDUP_REMOVED lines=99> */
[----:B------:R-:W-:Y:S01]  /*0630*/  IMAD.SHL.U32 R9, R209, 0x4, RZ ;  /* 0x00000004d1097824 */ /* 0x000fe200078e00ff */
[----:B------:R-:W-:Y:S01]  /*0640*/  IADD3 R5, PT, PT, -R124, UR22, RZ ;  /* 0x000000167c057c10 */ /* 0x000fe2000fffe1ff */
[----:B------:R-:W3:Y:S01]  /*0650*/  LDCU.64 UR4, c[0x0][0x3f8] ;  /* 0x00007f00ff0477ac */ /* 0x000ee20008000a00 */
[----:B-1----:R-:W-:Y:S01]  /*0660*/  IMAD R2, R0, R2, R223 ;  /* 0x0000000200027224 */ /* 0x002fe200078e02df */
[----:B------:R-:W-:-:S03]  /*0670*/  SHF.R.U32.HI R0, RZ, 0x4, R209 ;  /* 0x00000004ff007819 */ /* 0x000fc600000116d1 */
[----:B------:R-:W-:Y:S02]  /*0680*/  IMAD R3, R2, R7, R16 ;  /* 0x0000000702037224 */ /* 0x000fe400078e0210 */
[C---:B------:R-:W-:Y:S01]  /*0690*/  IMAD.SHL.U32 R2, R209.reuse, 0x8, RZ ;  /* 0x00000008d1027824 */ /* 0x040fe200078e00ff */
[----:B------:R-:W-:Y:S01]  /*06a0*/  LOP3.LUT P6, R209, R209, 0xf, RZ, 0xc0, !PT ;  /* 0x0000000fd1d17812 */ /* 0x000fe200078cc0ff */
[----:B------:R-:W-:Y:S02]  /*06b0*/  IMAD R3, R3, UR22, R124 ;  /* 0x0000001603037c24 */ /* 0x000fe4000f8e027c */
[----:B------:R-:W-:Y:S01]  /*06c0*/  VIADD R8, R0, 0x30 ;  /* 0x0000003000087836 */ /* 0x000fe20000000000 */
[----:B------:R-:W-:Y:S01]  /*06d0*/  LOP3.LUT R2, R2, 0x1f80, RZ, 0xc0, !PT ;  /* 0x00001f8002027812 */ /* 0x000fe200078ec0ff */
[----:B--2---:R-:W-:Y:S01]  /*06e0*/  IMAD R7, R3, UR6, RZ ;  /* 0x0000000603077c24 */ /* 0x004fe2000f8e02ff */
[----:B------:R-:W1:Y:S01]  /*06f0*/  LDCU.64 UR6, c[0x0][0x428] ;  /* 0x00008500ff0677ac */ /* 0x000e620008000a00 */
[----:B------:R-:W-:Y:S01]  /*0700*/  VIADD R4, R0, 0x8 ;  /* 0x0000000800047836 */ /* 0x000fe20000000000 */
[----:B------:R-:W-:Y:S01]  /*0710*/  LOP3.LUT R2, R2, 0x3c, R9, 0xf8, !PT ;  /* 0x0000003c02027812 */ /* 0x000fe200078ef809 */
[C---:B------:R-:W-:Y:S01]  /*0720*/  VIADD R6, R0.reuse, 0x10 ;  /* 0x0000001000067836 */ /* 0x040fe20000000000 */
[----:B------:R-:W-:-:S02]  /*0730*/  ISETP.GE.OR P6, PT, R0, R5, P6 ;  /* 0x000000050000720c */ /* 0x000fc400037c6670 */
[C---:B------:R-:W-:Y:S02]  /*0740*/  IADD3 R2, P0, PT, R7.reuse, R2, RZ ;  /* 0x0000000207027210 */ /* 0x040fe40007f1e0ff */
        /* <DEDUP_REMOVED lines=59> */
.L_x_1929:
        /* <DEDUP_REMOVED lines=8> */
.L_x_1930:
        /* <DEDUP_REMOVED lines=99> */
.L_x_1931:
        /* <DEDUP_REMOVED lines=71> */
.L_x_1932:
        /* <DEDUP_REMOVED lines=86> */
[----:B------:R-:W-:-:S02]  /*1b80*/  LOP3.LUT R211, R211, 0x7c00, RZ, 0xc0, !PT ;  /* 0x00007c00d3d37812 */ /* 0x000fc400078ec0ff */
[----:B------:R-:W-:Y:S01]  /*1b90*/  LOP3.LUT R123, R31, 0x400, RZ, 0xc0, !PT ;  /* 0x000004001f7b7812 */ /* 0x000fe200078ec0ff */
        /* <DEDUP_REMOVED lines=22> */
[----:B------:R-:W-:Y:S01]  /*1d00*/  USHF.L.U64.HI UR6, UR6, 0x5, UR7 ;  /* 0x0000000506067899 */ /* 0x000fe20008010207 */
[----:B------:R-:W-:Y:S01]  /*1d10*/  LOP3.LUT R30, R30, R5, RZ, 0x3c, !PT ;  /* 0x000000051e1e7212 */ /* 0x000fe200078e3cff */
[----:B------:R-:W-:Y:S01]  /*1d20*/  LDGSTS.E.BYPASS.LTC128B.128 [R118+0x5800], desc[UR24][R20.64] ;  /* 0x0580000014767fae */ /* 0x000fe2000b981a18 */
[----:B------:R-:W-:Y:S01]  /*1d30*/  IMAD.X R15, R7, 0x1, R116, P0 ;  /* 0x00000001070f7824 */ /* 0x000fe200000e0674 */
[----:B------:R-:W-:Y:S01]  /*1d40*/  LEA R218, P0, R16, UR12, 0x1 ;  /* 0x0000000c10da7c11 */ /* 0x000fe2000f8008ff */
[----:B------:R-:W-:Y:S01]  /*1d50*/  IMAD R11, R10, UR7, R17 ;  /* 0x000000070a0b7c24 */ /* 0x000fe2000f8e0211 */
[----:B------:R-:W-:Y:S01]  /*1d60*/  LDGSTS.E.BYPASS.LTC128B.128 [R118+0x9800], desc[UR24][R20.64+0x80] ;  /* 0x0980008014767fae */ /* 0x000fe2000b981a18 */
[----:B------:R-:W-:-:S03]  /*1d70*/  IMAD R123, R0, 0x2, R123 ;  /* 0x00000002007b7824 */ /* 0x000fc600078e027b */
[----:B------:R-:W-:Y:S01]  /*1d80*/  LDGSTS.E.BYPASS.LTC128B.128 [R118+0x6000], desc[UR24][R24.64] ;  /* 0x0600000018767fae */ /* 0x000fe2000b981a18 */
[----:B------:R-:W-:Y:S01]  /*1d90*/  LEA.HI.X R219, R16, UR13, R11, 0x1, P0 ;  /* 0x0000000d10db7c11 */ /* 0x000fe200080f0c0b */
[----:B------:R-:W-:Y:S01]  /*1da0*/  VIADD R120, R123, UR5 ;  /* 0x000000057b787c36 */ /* 0x000fe20008000000 */
[----:B------:R-:W-:Y:S01]  /*1db0*/  IADD3 R4, P0, PT, R218, UR4, RZ ;  /* 0x00000004da047c10 */ /* 0x000fe2000ff1e0ff */
[----:B------:R-:W-:Y:S03]  /*1dc0*/  LDGSTS.E.BYPASS.LTC128B.128 [R118+0xa000], desc[UR24][R24.64+0x80] ;  /* 0x0a00008018767fae */ /* 0x000fe6000b981a18 */
[----:B------:R-:W-:Y:S01]  /*1dd0*/  IADD3.X R5, PT, PT, R219, UR6, RZ, P0, !PT ;  /* 0x00000006db057c10 */ /* 0x000fe200087fe4ff */
[----:B------:R-:W-:Y:S04]  /*1de0*/  LDGSTS.E.BYPASS.LTC128B.128 [R118+0x6800], desc[UR24][R18.64] ;  /* 0x0680000012767fae */ /* 0x000fe8000b981a18 */
[----:B------:R-:W-:Y:S01]  /*1df0*/  LDGSTS.E.BYPASS.LTC128B.128 [R118+0xa800], desc[UR24][R18.64+0x80] ;  /* 0x0a80008012767fae */ /* 0x000fe2000b981a18 */
[----:B-1----:R-:W-:-:S03]  /*1e00*/  IADD3 R8, P0, PT, R4, UR4, RZ ;  /* 0x0000000404087c10 */ /* 0x002fc6000ff1e0ff */
[----:B------:R-:W-:Y:S01]  /*1e10*/  LDGSTS.E.BYPASS.LTC128B.128 [R118+0x7000], desc[UR24][R6.64] ;  /* 0x0700000006767fae */ /* 0x000fe2000b981a18 */
[----:B------:R-:W-:-:S03]  /*1e20*/  IADD3.X R9, PT, PT, R5, UR6, RZ, P0, !PT ;  /* 0x0000000605097c10 */ /* 0x000fc600087fe4ff */
[----:B------:R1:W-:Y:S01]  /*1e30*/  LDGSTS.E.BYPASS.LTC128B.128 [R118+0xb000], desc[UR24][R6.64+0x80] ;  /* 0x0b00008006767fae */ /* 0x0003e2000b981a18 */
[----:B------:R-:W-:-:S03]  /*1e40*/  IADD3 R12, P0, PT, R8, UR4, RZ ;  /* 0x00000004080c7c10 */ /* 0x000fc6000ff1e0ff */
[----:B------:R-:W-:Y:S01]  /*1e50*/  LDGSTS.E.BYPASS.LTC128B.128 [R118+0x7800], desc[UR24][R14.64] ;  /* 0x078000000e767fae */ /* 0x000fe2000b981a18 */
[----:B------:R-:W-:Y:S02]  /*1e60*/  IADD3.X R13, PT, PT, R9, UR6, RZ, P0, !PT ;  /* 0x00000006090d7c10 */ /* 0x000fe400087fe4ff */
[----:B------:R-:W-:Y:S01]  /*1e70*/  IADD3 R10, P0, PT, R12, UR4, RZ ;  /* 0x000000040c0a7c10 */ /* 0x000fe2000ff1e0ff */
[----:B------:R-:W-:Y:S03]  /*1e80*/  LDGSTS.E.BYPASS.LTC128B.128 [R118+0xb800], desc[UR24][R14.64+0x80] ;  /* 0x0b8000800e767fae */ /* 0x000fe6000b981a18 */
[----:B------:R-:W-:Y:S01]  /*1e90*/  IADD3.X R11, PT, PT, R13, UR6, RZ, P0, !PT ;  /* 0x000000060d0b7c10 */ /* 0x000fe200087fe4ff */
[----:B------:R-:W0:Y:S01]  /*1ea0*/  LDGDEPBAR ;  /* 0x00000000000079af */ /* 0x000e220000000000 */
[----:B-1----:R-:W-:-:S04]  /*1eb0*/  IADD3 R6, P0, PT, R10, UR4, RZ ;  /* 0x000000040a067c10 */ /* 0x002fc8000ff1e0ff */
[----:B------:R-:W-:Y:S01]  /*1ec0*/  IADD3.X R7, PT, PT, R11, UR6, RZ, P0, !PT ;  /* 0x000000060b077c10 */ /* 0x000fe200087fe4ff */
[----:B------:R-:W-:-:S04]  /*1ed0*/  DEPBAR.LE SB0, 0x0 ;  /* 0x000080000000791a */ /* 0x000fc80000000000 */
[----:B------:R-:W-:Y:S06]  /*1ee0*/  BAR.SYNC.DEFER_BLOCKING 0x0 ;  /* 0x0000000000007b1d */ /* 0x000fec0000010000 */
        /* <DEDUP_REMOVED lines=24> */
[C---:B------:R-:W-:Y:S01]  /*2070*/  LOP3.LUT P0, R28, R209.reuse, 0x2, RZ, 0xc0, !PT ;  /* 0x00000002d11c7812 */ /* 0x040fe2000780c0ff */
[----:B------:R2:W-:Y:S03]  /*2080*/  LDGSTS.E.BYPASS.LTC128B.128 [R118+0x13000], desc[UR24][R4.64+0x80] ;  /* 0x1300008004767fae */ /* 0x0005e6000b981a18 */
[----:B------:R-:W-:Y:S01]  /*2090*/  SEL R125, R208, 0xffffffe0, !P0 ;  /* 0xffffffe0d07d7807 */ /* 0x000fe20004000000 */
[----:B------:R-:W-:Y:S01]  /*20a0*/  LDGSTS.E.BYPASS.LTC128B.128 [R118+0xf800], desc[UR24][R8.64] ;  /* 0x0f80000008767fae */ /* 0x000fe2000b981a18 */
[----:B------:R-:W-:-:S03]  /*20b0*/  LOP3.LUT P0, R0, R209, 0x4, RZ, 0xc0, !PT ;  /* 0x00000004d1007812 */ /* 0x000fc6000780c0ff */
[----:B------:R4:W-:Y:S01]  /*20c0*/  LDGSTS.E.BYPASS.LTC128B.128 [R118+0x13800], desc[UR24][R8.64+0x80] ;  /* 0x1380008008767fae */ /* 0x0009e2000b981a18 */
[C---:B------:R-:W-:Y:S02]  /*20d0*/  IMAD.IADD R126, R125.reuse, 0x1, R128 ;  /* 0x000000017d7e7824 */ /* 0x040fe400078e0280 */
[----:B------:R-:W-:Y:S01]  /*20e0*/  IMAD.IADD R121, R125, 0x1, R120 ;  /* 0x000000017d797824 */ /* 0x000fe200078e0278 */
[----:B------:R-:W-:Y:S04]  /*20f0*/  LDSM.16.M88.4 R76, [R128] ;  /* 0x00000000804c783b */ /* 0x000fe80000000200 */
[----:B------:R-:W5:Y:S04]  /*2100*/  LDSM.16.M88.4 R40, [R123+UR5+0x4000] ;  /* 0x004000057b28783b */ /* 0x000f680008000200 */
[----:B---3--:R-:W3:Y:S04]  /*2110*/  LDSM.16.M88.4 R12, [R123+UR5+0x5800] ;  /* 0x005800057b0c783b */ /* 0x008ee80008000200 */
[----:B------:R-:W1:Y:S04]  /*2120*/  LDSM.16.M88.4 R20, [R123+UR5+0x5000] ;  /* 0x005000057b14783b */ /* 0x000e680008000200 */
[----:B------:R-:W-:Y:S04]  /*2130*/  LDSM.16.M88.4 R52, [R126] ;  /* 0x000000007e34783b */ /* 0x000fe80000000200 */
[----:B------:R-:W4:Y:S04]  /*2140*/  LDSM.16.M88.4 R60, [R121+0x4000] ;  /* 0x00400000793c783b */ /* 0x000f280000000200 */
[----:B------:R-:W4:Y:S04]  /*2150*/  LDSM.16.M88.4 R48, [R121+0x5800] ;  /* 0x005800007930783b */ /* 0x000f280000000200 */
[----:B------:R-:W4:Y:S04]  /*2160*/  LDSM.16.M88.4 R32, [R123+UR5+0x4800] ;  /* 0x004800057b20783b */ /* 0x000f280008000200 */
[----:B--2---:R-:W2:Y:S04]  /*2170*/  LDSM.16.M88.4 R4, [R123+UR5+0x6000] ;  /* 0x006000057b04783b */ /* 0x004ea80008000200 */
[----:B------:R-:W2:Y:S04]  /*2180*/  LDSM.16.M88.4 R56, [R121+0x5000] ;  /* 0x005000007938783b */ /* 0x000ea80000000200 */
[----:B------:R-:W2:Y:S01]  /*2190*/  LDSM.16.M88.4 R92, [R123+UR5+0x6800] ;  /* 0x006800057b5c783b */ /* 0x000ea20008000200 */
[C---:B-----5:R-:W-:Y:S03]  /*21a0*/  HMMA.16816.F32 R44, R76.reuse, R40, RZ ;  /* 0x000000284c2c723c */ /* 0x060fe600000018ff */
[----:B------:R-:W5:Y:S04]  /*21b0*/  LDSM.16.M88.4 R84, [R123+UR5+0x7000] ;  /* 0x007000057b54783b */ /* 0x000f680008000200 */
[----:B------:R-:W5:Y:S01]  /*21c0*/  LDSM.16.M88.4 R68, [R123+UR5+0x7800] ;  /* 0x007800057b44783b */ /* 0x000f620008000200 */
[C---:B------:R-:W-:Y:S03]  /*21d0*/  HMMA.16816.F32 R40, R76.reuse, R42, RZ ;  /* 0x0000002a4c28723c */ /* 0x040fe600000018ff */
[----:B------:R-:W5:Y:S04]  /*21e0*/  LDSM.16.M88.4 R64, [R121+0x4800] ;  /* 0x004800007940783b */ /* 0x000f680000000200 */
[----:B------:R-:W0:Y:S01]  /*21f0*/  LDGDEPBAR ;  /* 0x00000000000079af */ /* 0x000e220000000000 */
[C---:B---3--:R-:W-:Y:S08]  /*2200*/  HMMA.16816.F32 R16, R76.reuse, R12, RZ ;  /* 0x0000000c4c10723c */ /* 0x048ff000000018ff */
[C---:B-1----:R-:W-:Y:S08]  /*2210*/  HMMA.16816.F32 R24, R76.reuse, R20, RZ ;  /* 0x000000144c18723c */ /* 0x042ff000000018ff */
[----:B------:R-:W-:Y:S08]  /*2220*/  HMMA.16816.F32 R12, R76, R14, RZ ;  /* 0x0000000e4c0c723c */ /* 0x000ff000000018ff */
[C---:B----4-:R-:W-:Y:S08]  /*2230*/  HMMA.16816.F32 R44, R52.reuse, R60, R44 ;  /* 0x0000003c342c723c */ /* 0x050ff0000000182c */
[----:B------:R-:W-:Y:S01]  /*2240*/  HMMA.16816.F32 R40, R52, R62, R40 ;  /* 0x0000003e3428723c */ /* 0x000fe20000001828 */
[----:B------:R-:W1:Y:S07]  /*2250*/  LDSM.16.M88.4 R60, [R121+0x6000] ;  /* 0x00600000793c783b */ /* 0x000e6e0000000200 */
[----:B------:R-:W-:Y:S08]  /*2260*/  HMMA.16816.F32 R20, R76, R22, RZ ;  /* 0x000000164c14723c */ /* 0x000ff000000018ff */
[----:B------:R-:W-:Y:S01]  /*2270*/  HMMA.16816.F32 R16, R52, R48, R16 ;  /* 0x000000303410723c */ /* 0x000fe20000001810 */
[----:B------:R-:W-:-:S05]  /*2280*/  SEL R49, R139, 0xffffffc0, !P0 ;  /* 0xffffffc08b317807 */ /* 0x000fca0004000000 */
[C---:B------:R-:W-:Y:S02]  /*2290*/  IMAD.IADD R127, R49.reuse, 0x1, R128 ;  /* 0x00000001317f7824 */ /* 0x040fe400078e0280 */
[C---:B------:R-:W-:Y:S01]  /*22a0*/  HMMA.16816.F32 R36, R76.reuse, R32, RZ ;  /* 0x000000204c24723c */ /* 0x040fe200000018ff */
[----:B------:R-:W-:Y:S02]  /*22b0*/  IMAD.IADD R120, R49, 0x1, R120 ;  /* 0x0000000131787824 */ /* 0x000fe400078e0278 */
[----:B------:R-:W-:Y:S01]  /*22c0*/  LDSM.16.M88.4 R112, [R127] ;  /* 0x000000007f70783b */ /* 0x000fe20000000200 */
[C---:B------:R-:W-:Y:S02]  /*22d0*/  IMAD.IADD R129, R125.reuse, 0x1, R127 ;  /* 0x000000017d817824 */ /* 0x040fe400078e027f */
[----:B------:R-:W-:Y:S01]  /*22e0*/  IMAD.IADD R125, R125, 0x1, R120 ;  /* 0x000000017d7d7824 */ /* 0x000fe200078e0278 */
[----:B------:R-:W-:Y:S01]  /*22f0*/  LDSM.16.M88.4 R108, [R120+0x6800] ;  /* 0x00680000786c783b */ /* 0x000fe20000000200 */
[C---:B------:R-:W-:Y:S03]  /*2300*/  HMMA.16816.F32 R32, R76.reuse, R34, RZ ;  /* 0x000000224c20723c */ /* 0x040fe600000018ff */
[----:B------:R-:W-:Y:S04]  /*2310*/  LDSM.16.M88.4 R72, [R129] ;  /* 0x000000008148783b */ /* 0x000fe80000000200 */
[----:B------:R-:W-:Y:S01]  /*2320*/  LDSM.16.M88.4 R100, [R120+0x7800] ;  /* 0x007800007864783b */ /* 0x000fe20000000200 */
[----:B--2---:R-:W-:Y:S03]  /*2330*/  HMMA.16816.F32 R8, R76, R4, RZ ;  /* 0x000000044c08723c */ /* 0x004fe600000018ff */
[----:B------:R-:W-:Y:S05]  /*2340*/  LDSM.16.M88.4 R104, [R120+0x7000] ;  /* 0x007000007868783b */ /* 0x000fea0000000200 */
[----:B------:R-:W-:Y:S01]  /*2350*/  HMMA.16816.F32 R12, R52, R50, R12 ;  /* 0x00000032340c723c */ /* 0x000fe2000000180c */
[----:B------:R-:W2:Y:S07]  /*2360*/  LDSM.16.M88.4 R48, [R120+0x4000] ;  /* 0x004000007830783b */ /* 0x000eae0000000200 */
[----:B------:R-:W-:Y:S08]  /*2370*/  HMMA.16816.F32 R4, R76, R6, RZ ;  /* 0x000000064c04723c */ /* 0x000ff000000018ff */
[C---:B------:R-:W-:Y:S08]  /*2380*/  HMMA.16816.F32 R24, R52.reuse, R56, R24 ;  /* 0x000000383418723c */ /* 0x040ff00000001818 */
[----:B------:R-:W-:Y:S01]  /*2390*/  HMMA.16816.F32 R20, R52, R58, R20 ;  /* 0x0000003a3414723c */ /* 0x000fe20000001814 */
[----:B------:R-:W3:Y:S07]  /*23a0*/  LDSM.16.M88.4 R56, [R121+0x7000] ;  /* 0x007000007938783b */ /* 0x000eee0000000200 */
[C---:B------:R-:W-:Y:S08]  /*23b0*/  HMMA.16816.F32 R96, R76.reuse, R92, RZ ;  /* 0x0000005c4c60723c */ /* 0x040ff000000018ff */
[C---:B-----5:R-:W-:Y:S08]  /*23c0*/  HMMA.16816.F32 R88, R76.reuse, R84, RZ ;  /* 0x000000544c58723c */ /* 0x060ff000000018ff */
[C---:B------:R-:W-:Y:S08]  /*23d0*/  HMMA.16816.F32 R92, R76.reuse, R94, RZ ;  /* 0x0000005e4c5c723c */ /* 0x040ff000000018ff */
[C---:B------:R-:W-:Y:S08]  /*23e0*/  HMMA.16816.F32 R84, R76.reuse, R86, RZ ;  /* 0x000000564c54723c */ /* 0x040ff000000018ff */
[C---:B------:R-:W-:Y:S08]  /*23f0*/  HMMA.16816.F32 R80, R76.reuse, R68, RZ ;  /* 0x000000444c50723c */ /* 0x040ff000000018ff */
[----:B------:R-:W-:Y:S01]  /*2400*/  HMMA.16816.F32 R76, R76, R70, RZ ;  /* 0x000000464c4c723c */ /* 0x000fe200000018ff */
[----:B------:R-:W4:Y:S07]  /*2410*/  LDSM.16.M88.4 R68, [R121+0x6800] ;  /* 0x006800007944783b */ /* 0x000f2e0000000200 */
[C---:B------:R-:W-:Y:S08]  /*2420*/  HMMA.16816.F32 R36, R52.reuse, R64, R36 ;  /* 0x000000403424723c */ /* 0x040ff00000001824 */
[C---:B------:R-:W-:Y:S01]  /*2430*/  HMMA.16816.F32 R32, R52.reuse, R66, R32 ;  /* 0x000000423420723c */ /* 0x040fe20000001820 */
[----:B------:R-:W5:Y:S07]  /*2440*/  LDSM.16.M88.4 R64, [R121+0x7800] ;  /* 0x007800007940783b */ /* 0x000f6e0000000200 */
[C---:B-1----:R-:W-:Y:S08]  /*2450*/  HMMA.16816.F32 R8, R52.reuse, R60, R8 ;  /* 0x0000003c3408723c */ /* 0x042ff00000001808 */
[----:B------:R-:W-:Y:S01]  /*2460*/  HMMA.16816.F32 R4, R52, R62, R4 ;  /* 0x0000003e3404723c */ /* 0x000fe20000001804 */
[----:B------:R-:W1:Y:S07]  /*2470*/  LDSM.16.M88.4 R60, [R120+0x4800] ;  /* 0x00480000783c783b */ /* 0x000e6e0000000200 */
[C---:B--2---:R-:W-:Y:S08]  /*2480*/  HMMA.16816.F32 R44, R112.reuse, R48, R44 ;  /* 0x00000030702c723c */ /* 0x044ff0000000182c */
[----:B------:R-:W-:Y:S01]  /*2490*/  HMMA.16816.F32 R40, R112, R50, R40 ;  /* 0x000000327028723c */ /* 0x000fe20000001828 */
[----:B------:R-:W2:Y:S07]  /*24a0*/  LDSM.16.M88.4 R48, [R120+0x6000] ;  /* 0x006000007830783b */ /* 0x000eae0000000200 */
[C---:B---3--:R-:W-:Y:S08]  /*24b0*/  HMMA.16816.F32 R88, R52.reuse, R56, R88 ;  /* 0x000000383458723c */ /* 0x048ff00000001858 */
[C---:B------:R-:W-:Y:S01]  /*24c0*/  HMMA.16816.F32 R84, R52.reuse, R58, R84 ;  /* 0x0000003a3454723c */ /* 0x040fe20000001854 */
[----:B------:R-:W3:Y:S07]  /*24d0*/  LDSM.16.M88.4 R56, [R120+0x5000] ;  /* 0x005000007838783b */ /* 0x000eee0000000200 */
[C---:B----4-:R-:W-:Y:S08]  /*24e0*/  HMMA.16816.F32 R96, R52.reuse, R68, R96 ;  /* 0x000000443460723c */ /* 0x050ff00000001860 */
[C---:B------:R-:W-:Y:S01]  /*24f0*/  HMMA.16816.F32 R92, R52.reuse, R70, R92 ;  /* 0x00000046345c723c */ /* 0x040fe2000000185c */
[----:B------:R-:W-:Y:S07]  /*2500*/  LDSM.16.M88.4 R68, [R125+0x4000] ;  /* 0x004000007d44783b */ /* 0x000fee0000000200 */
[C---:B-----5:R-:W-:Y:S08]  /*2510*/  HMMA.16816.F32 R80, R52.reuse, R64, R80 ;  /* 0x000000403450723c */ /* 0x060ff00000001850 */
[----:B------:R-:W-:Y:S01]  /*2520*/  HMMA.16816.F32 R76, R52, R66, R76 ;  /* 0x00000042344c723c */ /* 0x000fe2000000184c */
[----:B------:R-:W4:Y:S04]  /*2530*/  LDSM.16.M88.4 R52, [R120+0x5800] ;  /* 0x005800007834783b */ /* 0x000f280000000200 */
[----:B------:R-:W5:Y:S03]  /*2540*/  LDSM.16.M88.4 R64, [R125+0x4800] ;  /* 0x004800007d40783b */ /* 0x000f660000000200 */
        /* <DEDUP_REMOVED lines=8> */
[----:B------:R-:W3:Y:S07]  /*25d0*/  LDSM.16.M88.4 R56, [R125+0x5800] ;  /* 0x005800007d38783b */ /* 0x000eee0000000200 */
[C---:B----4-:R-:W-:Y:S08]  /*25e0*/  HMMA.16816.F32 R16, R112.reuse, R52, R16 ;  /* 0x000000347010723c */ /* 0x050ff00000001810 */
[C---:B------:R-:W-:Y:S01]  /*25f0*/  HMMA.16816.F32 R12, R112.reuse, R54, R12 ;  /* 0x00000036700c723c */ /* 0x040fe2000000180c */
[----:B------:R-:W4:Y:S07]  /*2600*/  LDSM.16.M88.4 R52, [R125+0x6000] ;  /* 0x006000007d34783b */ /* 0x000f2e0000000200 */
[C---:B------:R-:W-:Y:S08]  /*2610*/  HMMA.16816.F32 R96, R112.reuse, R108, R96 ;  /* 0x0000006c7060723c */ /* 0x040ff00000001860 */
[----:B------:R-:W-:Y:S01]  /*2620*/  HMMA.16816.F32 R92, R112, R110, R92 ;  /* 0x0000006e705c723c */ /* 0x000fe2000000185c */
[----:B------:R-:W-:Y:S07]  /*2630*/  LDSM.16.M88.4 R108, [R120+0x8000] ;  /* 0x00800000786c783b */ /* 0x000fee0000000200 */
[C---:B-----5:R-:W-:Y:S08]  /*2640*/  HMMA.16816.F32 R36, R72.reuse, R64, R36 ;  /* 0x000000404824723c */ /* 0x060ff00000001824 */
[C---:B------:R-:W-:Y:S01]  /*2650*/  HMMA.16816.F32 R32, R72.reuse, R66, R32 ;  /* 0x000000424820723c */ /* 0x040fe20000001820 */
[----:B------:R-:W-:Y:S07]  /*2660*/  LDSM.16.M88.4 R64, [R128+0x2000] ;  /* 0x002000008040783b */ /* 0x000fee0000000200 */
[C---:B-1----:R-:W-:Y:S08]  /*2670*/  HMMA.16816.F32 R24, R72.reuse, R60, R24 ;  /* 0x0000003c4818723c */ /* 0x042ff00000001818 */
[----:B------:R-:W-:Y:S01]  /*2680*/  HMMA.16816.F32 R20, R72, R62, R20 ;  /* 0x0000003e4814723c */ /* 0x000fe20000001814 */
[----:B------:R-:W1:Y:S07]  /*2690*/  LDSM.16.M88.4 R60, [R123+UR5+0x8000] ;  /* 0x008000057b3c783b */ /* 0x000e6e0008000200 */
[C---:B------:R-:W-:Y:S08]  /*26a0*/  HMMA.16816.F32 R80, R112.reuse, R100, R80 ;  /* 0x000000647050723c */ /* 0x040ff00000001850 */
[----:B------:R-:W-:Y:S01]  /*26b0*/  HMMA.16816.F32 R76, R112, R102, R76 ;  /* 0x00000066704c723c */ /* 0x000fe2000000184c */
[----:B------:R-:W5:Y:S07]  /*26c0*/  LDSM.16.M88.4 R100, [R125+0x7800] ;  /* 0x007800007d64783b */ /* 0x000f6e0000000200 */
[C---:B------:R-:W-:Y:S08]  /*26d0*/  HMMA.16816.F32 R44, R72.reuse, R68, R44 ;  /* 0x00000044482c723c */ /* 0x040ff0000000182c */
[C---:B------:R-:W-:Y:S01]  /*26e0*/  HMMA.16816.F32 R40, R72.reuse, R70, R40 ;  /* 0x000000464828723c */ /* 0x040fe20000001828 */
[----:B------:R-:W5:Y:S07]  /*26f0*/  LDSM.16.M88.4 R68, [R125+0x7000] ;  /* 0x007000007d44783b */ /* 0x000f6e0000000200 */
[C---:B--2---:R-:W-:Y:S08]  /*2700*/  HMMA.16816.F32 R96, R72.reuse, R48, R96 ;  /* 0x000000304860723c */ /* 0x044ff00000001860 */
[C---:B------:R-:W-:Y:S01]  /*2710*/  HMMA.16816.F32 R92, R72.reuse, R50, R92 ;  /* 0x00000032485c723c */ /* 0x040fe2000000185c */
[----:B------:R-:W2:Y:S07]  /*2720*/  LDSM.16.M88.4 R48, [R123+UR5+0x9000] ;  /* 0x009000057b30783b */ /* 0x000eae0008000200 */
[C---:B---3--:R-:W-:Y:S08]  /*2730*/  HMMA.16816.F32 R16, R72.reuse, R56, R16 ;  /* 0x000000384810723c */ /* 0x048ff00000001810 */
[C---:B------:R-:W-:Y:S01]  /*2740*/  HMMA.16816.F32 R12, R72.reuse, R58, R12 ;  /* 0x0000003a480c723c */ /* 0x040fe2000000180c */
[----:B------:R-:W-:Y:S07]  /*2750*/  LDSM.16.M88.4 R56, [R121+0x8000] ;  /* 0x008000007938783b */ /* 0x000fee0000000200 */
[C---:B----4-:R-:W-:Y:S08]  /*2760*/  HMMA.16816.F32 R8, R72.reuse, R52, R8 ;  /* 0x000000344808723c */ /* 0x050ff00000001808 */
[----:B------:R-:W-:Y:S01]  /*2770*/  HMMA.16816.F32 R4, R72, R54, R4 ;  /* 0x000000364804723c */ /* 0x000fe20000001804 */
[----:B------:R-:W3:Y:S07]  /*2780*/  LDSM.16.M88.4 R52, [R126+0x2000] ;  /* 0x002000007e34783b */ /* 0x000eee0000000200 */
[C---:B------:R-:W-:Y:S08]  /*2790*/  HMMA.16816.F32 R88, R112.reuse, R104, R88 ;  /* 0x000000687058723c */ /* 0x040ff00000001858 */
[----:B------:R-:W-:Y:S01]  /*27a0*/  HMMA.16816.F32 R84, R112, R106, R84 ;  /* 0x0000006a7054723c */ /* 0x000fe20000001854 */
[----:B------:R-:W4:Y:S07]  /*27b0*/  LDSM.16.M88.4 R104, [R123+UR5+0x8800] ;  /* 0x008800057b68783b */ /* 0x000f2e0008000200 */
[C---:B-1----:R-:W-:Y:S08]  /*27c0*/  HMMA.16816.F32 R44, R64.reuse, R60, R44 ;  /* 0x0000003c402c723c */ /* 0x042ff0000000182c */
[----:B------:R-:W-:Y:S01]  /*27d0*/  HMMA.16816.F32 R40, R64, R62, R40 ;  /* 0x0000003e4028723c */ /* 0x000fe20000001828 */
[----:B------:R-:W1:Y:S07]  /*27e0*/  LDSM.16.M88.4 R60, [R123+UR5+0xa000] ;  /* 0x00a000057b3c783b */ /* 0x000e6e0008000200 */
[C---:B-----5:R-:W-:Y:S01]  /*27f0*/  HMMA.16816.F32 R112, R72.reuse, R100, R80 ;  /* 0x000000644870723c */ /* 0x060fe20000001850 */
[----:B------:R-:W5:Y:S07]  /*2800*/  LDSM.16.M88.4 R80, [R127+0x2000] ;  /* 0x002000007f50783b */ /* 0x000f6e0000000200 */
[C---:B------:R-:W-:Y:S08]  /*2810*/  HMMA.16816.F32 R88, R72.reuse, R68, R88 ;  /* 0x000000444858723c */ /* 0x040ff00000001858 */
[C---:B------:R-:W-:Y:S01]  /*2820*/  HMMA.16816.F32 R84, R72.reuse, R70, R84 ;  /* 0x000000464854723c */ /* 0x040fe20000001854 */
[----:B------:R-:W5:Y:S07]  /*2830*/  LDSM.16.M88.4 R68, [R123+UR5+0x9800] ;  /* 0x009800057b44783b */ /* 0x000f6e0008000200 */
[----:B------:R-:W-:Y:S01]  /*2840*/  HMMA.16816.F32 R76, R72, R102, R76 ;  /* 0x00000066484c723c */ /* 0x000fe2000000184c */
[----:B------:R-:W-:Y:S07]  /*2850*/  LDSM.16.M88.4 R72, [R125+0x8000] ;  /* 0x008000007d48783b */ /* 0x000fee0000000200 */
[C---:B--2---:R-:W-:Y:S01]  /*2860*/  HMMA.16816.F32 R100, R64.reuse, R48, R24 ;  /* 0x000000304064723c */ /* 0x044fe20000001818 */
[----:B------:R-:W-:Y:S07]  /*2870*/  LDSM.16.M88.4 R24, [R129+0x2000] ;  /* 0x002000008118783b */ /* 0x000fee0000000200 */
[----:B------:R-:W-:Y:S01]  /*2880*/  HMMA.16816.F32 R20, R64, R50, R20 ;  /* 0x000000324014723c */ /* 0x000fe20000001814 */
[----:B------:R-:W2:Y:S07]  /*2890*/  LDSM.16.M88.4 R48, [R121+0x8800] ;  /* 0x008800007930783b */ /* 0x000eae0000000200 */
[C---:B---3--:R-:W-:Y:S08]  /*28a0*/  HMMA.16816.F32 R44, R52.reuse, R56, R44 ;  /* 0x00000038342c723c */ /* 0x048ff0000000182c */
[----:B------:R-:W-:Y:S08]  /*28b0*/  HMMA.16816.F32 R40, R52, R58, R40 ;  /* 0x0000003a3428723c */ /* 0x000ff00000001828 */
[C---:B----4-:R-:W-:Y:S08]  /*28c0*/  HMMA.16816.F32 R36, R64.reuse, R104, R36 ;  /* 0x000000684024723c */ /* 0x050ff00000001824 */
[C---:B-1----:R-:W-:Y:S01]  /*28d0*/  HMMA.16816.F32 R56, R64.reuse, R60, R8 ;  /* 0x0000003c4038723c */ /* 0x042fe20000001808 */
[----:B------:R-:W1:Y:S07]  /*28e0*/  LDSM.16.M88.4 R8, [R120+0x8800] ;  /* 0x008800007808783b */ /* 0x000e6e0000000200 */
[----:B------:R-:W-:Y:S01]  /*28f0*/  HMMA.16816.F32 R32, R64, R106, R32 ;  /* 0x0000006a4020723c */ /* 0x000fe20000001820 */
[----:B------:R-:W-:Y:S07]  /*2900*/  LDSM.16.M88.4 R104, [R123+UR5+0xb000] ;  /* 0x00b000057b68783b */ /* 0x000fee0008000200 */
[----:B-----5:R-:W-:Y:S08]  /*2910*/  HMMA.16816.F32 R44, R80, R108, R44 ;  /* 0x0000006c502c723c */ /* 0x020ff0000000182c */
[C---:B------:R-:W-:Y:S08]  /*2920*/  HMMA.16816.F32 R16, R64.reuse, R68, R16 ;  /* 0x000000444010723c */ /* 0x040ff00000001810 */
[C---:B------:R-:W-:Y:S01]  /*2930*/  HMMA.16816.F32 R12, R64.reuse, R70, R12 ;  /* 0x00000046400c723c */ /* 0x040fe2000000180c */
[----:B------:R-:W3:Y:S07]  /*2940*/  LDSM.16.M88.4 R68, [R123+UR5+0xa800] ;  /* 0x00a800057b44783b */ /* 0x000eee0008000200 */
[----:B------:R-:W-:Y:S08]  /*2950*/  HMMA.16816.F32 R4, R64, R62, R4 ;  /* 0x0000003e4004723c */ /* 0x000ff00000001804 */
[----:B------:R-:W-:Y:S08]  /*2960*/  HMMA.16816.F32 R40, R80, R110, R40 ;  /* 0x0000006e5028723c */ /* 0x000ff00000001828 */
[C---:B--2---:R-:W-:Y:S01]  /*2970*/  HMMA.16816.F32 R60, R52.reuse, R48, R36 ;  /* 0x00000030343c723c */ /* 0x044fe20000001824 */
[----:B------:R-:W2:Y:S07]  /*2980*/  LDSM.16.M88.4 R36, [R125+0x8800] ;  /* 0x008800007d24783b */ /* 0x000eae0000000200 */
[----:B------:R-:W-:Y:S01]  /*2990*/  HMMA.16816.F32 R32, R52, R50, R32 ;  /* 0x000000323420723c */ /* 0x000fe20000001820 */
[----:B------:R-:W-:Y:S07]  /*29a0*/  LDSM.16.M88.4 R48, [R123+UR5+0xb800] ;  /* 0x00b800057b30783b */ /* 0x000fee0008000200 */
[C---:B------:R-:W-:Y:S08]  /*29b0*/  HMMA.16816.F32 R44, R24.reuse, R72, R44 ;  /* 0x00000048182c723c */ /* 0x040ff0000000182c */
[----:B------:R-:W-:Y:S01]  /*29c0*/  HMMA.16816.F32 R40, R24, R74, R40 ;  /* 0x0000004a1828723c */ /* 0x000fe20000001828 */
[----:B------:R-:W4:Y:S07]  /*29d0*/  LDSM.16.M88.4 R72, [R121+0x9000] ;  /* 0x009000007948783b */ /* 0x000f2e0000000200 */
[----:B-1----:R-:W-:Y:S03]  /*29e0*/  HMMA.16816.F32 R60, R80, R8, R60 ;  /* 0x00000008503c723c */ /* 0x002fe6000000183c */
[----:B------:R-:W-:Y:S01]  /*29f0*/  FMUL.FTZ R44, R44, UR4 ;  /* 0x000000042c2c7c20 */ /* 0x000fe20008410000 */
[----:B------:R-:W-:Y:S01]  /*2a00*/  FMUL.FTZ R108, R45, UR4 ;  /* 0x000000042d6c7c20 */ /* 0x000fe20008410000 */
[----:B------:R-:W-:-:S03]  /*2a10*/  FMUL.FTZ R109, R47, UR4 ;  /* 0x000000042f6d7c20 */ /* 0x000fc60008410000 */
[----:B------:R-:W-:Y:S01]  /*2a20*/  HMMA.16816.F32 R32, R80, R10, R32 ;  /* 0x0000000a5020723c */ /* 0x000fe20000001820 */
[----:B------:R-:W-:Y:S01]  /*2a30*/  LDSM.16.M88.4 R8, [R125+0x9000] ;  /* 0x009000007d08783b */ /* 0x000fe20000000200 */
[----:B------:R-:W1:Y:S01]  /*2a40*/  MUFU.TANH R108, R108 ;  /* 0x0000006c006c7308 */ /* 0x000e620000002400 */
[----:B------:R-:W-:Y:S01]  /*2a50*/  FMUL.FTZ R40, R40, UR4 ;  /* 0x0000000428287c20 */ /* 0x000fe20008410000 */
[----:B------:R-:W-:Y:S01]  /*2a60*/  FMUL.FTZ R41, R41, UR4 ;  /* 0x0000000429297c20 */ /* 0x000fe20008410000 */
[----:B------:R-:W-:Y:S01]  /*2a70*/  FMUL.FTZ R42, R42, UR4 ;  /* 0x000000042a2a7c20 */ /* 0x000fe20008410000 */
[----:B------:R-:W-:Y:S02]  /*2a80*/  FMUL.FTZ R43, R43, UR4 ;  /* 0x000000042b2b7c20 */ /* 0x000fe40008410000 */
[----:B---3--:R-:W-:Y:S01]  /*2a90*/  HMMA.16816.F32 R96, R64, R68, R96 ;  /* 0x000000444060723c */ /* 0x008fe20000001860 */
[----:B------:R-:W-:Y:S01]  /*2aa0*/  FMUL.FTZ R69, R46, UR4 ;  /* 0x000000042e457c20 */ /* 0x000fe20008410000 */
[----:B------:R3:W-:Y:S06]  /*2ab0*/  MUFU.TANH R68, R44 ;  /* 0x0000002c00447308 */ /* 0x0007ec0000002400 */
[C---:B--2---:R-:W-:Y:S02]  /*2ac0*/  HMMA.16816.F32 R60, R24.reuse, R36, R60 ;  /* 0x00000024183c723c */ /* 0x044fe4000000183c */
[----:B------:R-:W-:Y:S06]  /*2ad0*/  MUFU.TANH R110, R42 ;  /* 0x0000002a006e7308 */ /* 0x000fec0000002400 */
[----:B------:R-:W-:Y:S01]  /*2ae0*/  HMMA.16816.F32 R32, R24, R38, R32 ;  /* 0x000000261820723c */ /* 0x000fe20000001820 */
[----:B------:R-:W-:Y:S01]  /*2af0*/  LDSM.16.M88.4 R36, [R121+0x9800] ;  /* 0x009800007924783b */ /* 0x000fe20000000200 */
[----:B------:R-:W2:Y:S03]  /*2b00*/  MUFU.TANH R109, R109 ;  /* 0x0000006d006d7308 */ /* 0x000ea60000002400 */
[----:B---3--:R-:W3:Y:S03]  /*2b10*/  LDSM.16.M88.4 R44, [R120+0x9000] ;  /* 0x00900000782c783b */ /* 0x008ee60000000200 */
[----:B----4-:R-:W-:Y:S02]  /*2b20*/  HMMA.16816.F32 R20, R52, R74, R20 ;  /* 0x0000004a3414723c */ /* 0x010fe40000001814 */
[----:B------:R-:W-:Y:S01]  /*2b30*/  MUFU.TANH R69, R69 ;  /* 0x0000004500457308 */ /* 0x000fe20000002400 */
[----:B------:R-:W-:Y:S01]  /*2b40*/  FMUL.FTZ R60, R60, UR4 ;  /* 0x000000043c3c7c20 */ /* 0x000fe20008410000 */
[----:B------:R-:W-:Y:S01]  /*2b50*/  FMUL.FTZ R62, R62, UR4 ;  /* 0x000000043e3e7c20 */ /* 0x000fe20008410000 */
[----:B------:R-:W-:Y:S01]  /*2b60*/  FMUL.FTZ R63, R63, UR4 ;  /* 0x000000043f3f7c20 */ /* 0x000fe20008410000 */
[----:B------:R-:W-:-:S02]  /*2b70*/  FMUL.FTZ R61, R61, UR4 ;  /* 0x000000043d3d7c20 */ /* 0x000fc40008410000 */
[----:B------:R-:W-:Y:S02]  /*2b80*/  HMMA.16816.F32 R92, R64, R70, R92 ;  /* 0x00000046405c723c */ /* 0x000fe4000000185c */
[----:B------:R-:W4:Y:S01]  /*2b90*/  MUFU.TANH R70, R40 ;  /* 0x0000002800467308 */ /* 0x000f220000002400 */
[----:B------:R-:W-:Y:S01]  /*2ba0*/  FMUL.FTZ R32, R32, UR4 ;  /* 0x0000000420207c20 */ /* 0x000fe20008410000 */
[----:B------:R-:W-:Y:S01]  /*2bb0*/  FMUL.FTZ R74, R33, UR4 ;  /* 0x00000004214a7c20 */ /* 0x000fe20008410000 */
[----:B------:R-:W-:-:S03]  /*2bc0*/  FMUL.FTZ R75, R34, UR4 ;  /* 0x00000004224b7c20 */ /* 0x000fc60008410000 */
[----:B------:R-:W-:Y:S02]  /*2bd0*/  HMMA.16816.F32 R100, R52, R72, R100 ;  /* 0x000000483464723c */ /* 0x000fe40000001864 */
[----:B------:R-:W5:Y:S06]  /*2be0*/  MUFU.TANH R71, R41 ;  /* 0x0000002900477308 */ /* 0x000f6c0000002400 */
[C---:B------:R-:W-:Y:S01]  /*2bf0*/  HMMA.16816.F32 R88, R64.reuse, R104, R88 ;  /* 0x000000684058723c */ /* 0x040fe20000001858 */
[----:B------:R-:W-:Y:S01]  /*2c00*/  FMUL.FTZ R104, R35, UR4 ;  /* 0x0000000423687c20 */ /* 0x000fe20008410000 */
[----:B------:R1:W-:Y:S06]  /*2c10*/  MUFU.TANH R72, R43 ;  /* 0x0000002b00487308 */ /* 0x0003ec0000002400 */
[----:B------:R-:W-:Y:S02]  /*2c20*/  HMMA.16816.F32 R112, R64, R48, R112 ;  /* 0x000000304070723c */ /* 0x000fe40000001870 */
[----:B------:R2:W-:Y:S06]  /*2c30*/  MUFU.TANH R73, R32 ;  /* 0x0000002000497308 */ /* 0x0005ec0000002400 */
[C---:B---3--:R-:W-:Y:S02]  /*2c40*/  HMMA.16816.F32 R20, R80.reuse, R46, R20 ;  /* 0x0000002e5014723c */ /* 0x048fe40000001814 */
[----:B------:R-:W3:Y:S01]  /*2c50*/  MUFU.TANH R60, R60 ;  /* 0x0000003c003c7308 */ /* 0x000ee20000002400 */
[----:B-1----:R-:W1:Y:S05]  /*2c60*/  LDSM.16.M88.4 R40, [R120+0x9800] ;  /* 0x009800007828783b */ /* 0x002e6a0000000200 */
[----:B------:R-:W-:Y:S02]  /*2c70*/  HMMA.16816.F32 R100, R80, R44, R100 ;  /* 0x0000002c5064723c */ /* 0x000fe40000001864 */
[----:B------:R-:W3:Y:S01]  /*2c80*/  MUFU.TANH R62, R62 ;  /* 0x0000003e003e7308 */ /* 0x000ee20000002400 */
[----:B--2---:R-:W2:Y:S05]  /*2c90*/  LDSM.16.M88.4 R32, [R121+0xa000] ;  /* 0x00a000007920783b */ /* 0x004eaa0000000200 */
[----:B------:R-:W-:Y:S01]  /*2ca0*/  HMMA.16816.F32 R44, R52, R36, R16 ;  /* 0x00000024342c723c */ /* 0x000fe20000001810 */
[----:B------:R-:W4:Y:S01]  /*2cb0*/  LDSM.16.M88.4 R16, [R125+0x9800] ;  /* 0x009800007d10783b */ /* 0x000f220000000200 */
[----:B------:R-:W3:Y:S06]  /*2cc0*/  MUFU.TANH R63, R63 ;  /* 0x0000003f003f7308 */ /* 0x000eec0000002400 */
[C---:B------:R-:W-:Y:S02]  /*2cd0*/  HMMA.16816.F32 R20, R24.reuse, R10, R20 ;  /* 0x0000000a1814723c */ /* 0x040fe40000001814 */
[----:B------:R-:W3:Y:S06]  /*2ce0*/  MUFU.TANH R61, R61 ;  /* 0x0000003d003d7308 */ /* 0x000eec0000002400 */
[----:B------:R-:W-:Y:S01]  /*2cf0*/  HMMA.16816.F32 R100, R24, R8, R100 ;  /* 0x000000081864723c */ /* 0x000fe20000001864 */
[----:B------:R-:W5:Y:S01]  /*2d00*/  LDSM.16.M88.4 R8, [R120+0xa000] ;  /* 0x00a000007808783b */ /* 0x000f620000000200 */
[----:B------:R-:W3:Y:S06]  /*2d10*/  MUFU.TANH R104, R104 ;  /* 0x0000006800687308 */ /* 0x000eec0000002400 */
[----:B------:R-:W-:Y:S01]  /*2d20*/  HMMA.16816.F32 R12, R52, R38, R12 ;  /* 0x00000026340c723c */ /* 0x000fe2000000180c */
[----:B------:R-:W-:Y:S01]  /*2d30*/  LDSM.16.M88.4 R36, [R125+0xa000] ;  /* 0x00a000007d24783b */ /* 0x000fe20000000200 */
[----:B------:R-:W-:Y:S01]  /*2d40*/  MUFU.TANH R74, R74 ;  /* 0x0000004a004a7308 */ /* 0x000fe20000002400 */
[----:B------:R-:W-:Y:S01]  /*2d50*/  FMUL.FTZ R20, R20, UR4 ;  /* 0x0000000414147c20 */ /* 0x000fe20008410000 */
[----:B------:R-:W-:-:S04]  /*2d60*/  FMUL.FTZ R48, R23, UR4 ;  /* 0x0000000417307c20 */ /* 0x000fc80008410000 */
[----:B-1----:R-:W-:Y:S02]  /*2d70*/  HMMA.16816.F32 R44, R80, R40, R44 ;  /* 0x00000028502c723c */ /* 0x002fe4000000182c */
[----:B------:R1:W-:Y:S01]  /*2d80*/  MUFU.TANH R41, R20 ;  /* 0x0000001400297308 */ /* 0x0003e20000002400 */
[----:B------:R-:W-:Y:S01]  /*2d90*/  FMUL.FTZ R100, R100, UR4 ;  /* 0x0000000464647c20 */ /* 0x000fe20008410000 */
[----:B------:R-:W-:Y:S01]  /*2da0*/  FMUL.FTZ R101, R101, UR4 ;  /* 0x0000000465657c20 */ /* 0x000fe20008410000 */
[----:B------:R-:W-:Y:S01]  /*2db0*/  FMUL.FTZ R40, R102, UR4 ;  /* 0x0000000466287c20 */ /* 0x000fe20008410000 */
[----:B------:R-:W-:Y:S02]  /*2dc0*/  FMUL.FTZ R103, R103, UR4 ;  /* 0x0000000467677c20 */ /* 0x000fe40008410000 */
[----:B--2---:R-:W-:Y:S02]  /*2dd0*/  HMMA.16816.F32 R56, R52, R32, R56 ;  /* 0x000000203438723c */ /* 0x004fe40000001838 */
[----:B------:R-:W2:Y:S06]  /*2de0*/  MUFU.TANH R100, R100 ;  /* 0x0000006400647308 */ /* 0x000eac0000002400 */
[----:B------:R-:W-:Y:S01]  /*2df0*/  HMMA.16816.F32 R12, R80, R42, R12 ;  /* 0x0000002a500c723c */ /* 0x000fe2000000180c */
[----:B------:R-:W-:Y:S01]  /*2e00*/  FMUL.FTZ R43, R21, UR4 ;  /* 0x00000004152b7c20 */ /* 0x000fe20008410000 */
[----:B------:R-:W2:Y:S06]  /*2e10*/  MUFU.TANH R75, R75 ;  /* 0x0000004b004b7308 */ /* 0x000eac0000002400 */
[----:B----4-:R-:W-:Y:S01]  /*2e20*/  HMMA.16816.F32 R44, R24, R16, R44 ;  /* 0x00000010182c723c */ /* 0x010fe2000000182c */
[----:B------:R-:W-:Y:S01]  /*2e30*/  FMUL.FTZ R16, R22, UR4 ;  /* 0x0000000416107c20 */ /* 0x000fe20008410000 */
[----:B------:R-:W-:Y:S01]  /*2e40*/  MUFU.TANH R101, R101 ;  /* 0x0000006500657308 */ /* 0x000fe20000002400 */
[----:B-1----:R-:W1:Y:S05]  /*2e50*/  LDSM.16.M88.4 R20, [R121+0xa800] ;  /* 0x00a800007914783b */ /* 0x002e6a0000000200 */
[----:B------:R-:W-:Y:S02]  /*2e60*/  HMMA.16816.F32 R4, R52, R34, R4 ;  /* 0x000000223404723c */ /* 0x000fe40000001804 */
[----:B------:R4:W-:Y:S06]  /*2e70*/  MUFU.TANH R32, R16 ;  /* 0x0000001000207308 */ /* 0x0009ec0000002400 */
[----:B------:R-:W-:Y:S02]  /*2e80*/  HMMA.16816.F32 R12, R24, R18, R12 ;  /* 0x00000012180c723c */ /* 0x000fe4000000180c */
[----:B------:R-:W2:Y:S01]  /*2e90*/  MUFU.TANH R40, R40 ;  /* 0x0000002800287308 */ /* 0x000ea20000002400 */
[----:B------:R-:W-:Y:S01]  /*2ea0*/  FMUL.FTZ R47, R47, UR4 ;  /* 0x000000042f2f7c20 */ /* 0x000fe20008410000 */
[----:B------:R-:W-:Y:S01]  /*2eb0*/  FMUL.FTZ R34, R44, UR4 ;  /* 0x000000042c227c20 */ /* 0x000fe20008410000 */
[----:B------:R-:W-:Y:S01]  /*2ec0*/  FMUL.FTZ R44, R45, UR4 ;  /* 0x000000042d2c7c20 */ /* 0x000fe20008410000 */
[----:B------:R-:W-:-:S02]  /*2ed0*/  FMUL.FTZ R46, R46, UR4 ;  /* 0x000000042e2e7c20 */ /* 0x000fc40008410000 */
[C---:B-----5:R-:W-:Y:S02]  /*2ee0*/  HMMA.16816.F32 R56, R80.reuse, R8, R56 ;  /* 0x000000085038723c */ /* 0x060fe40000001838 */
[----:B------:R5:W-:Y:S01]  /*2ef0*/  MUFU.TANH R176, R47 ;  /* 0x0000002f00b07308 */ /* 0x000be20000002400 */
[----:B----4-:R-:W4:Y:S05]  /*2f00*/  LDSM.16.M88.4 R16, [R121+0xb000] ;  /* 0x00b000007910783b */ /* 0x010f2a0000000200 */
[----:B------:R-:W-:Y:S01]  /*2f10*/  HMMA.16816.F32 R8, R80, R10, R4 ;  /* 0x0000000a5008723c */ /* 0x000fe20000001804 */
[----:B------:R-:W3:Y:S01]  /*2f20*/  LDSM.16.M88.4 R4, [R120+0xa800] ;  /* 0x00a800007804783b */ /* 0x000ee20000000200 */
[----:B------:R-:W2:Y:S01]  /*2f30*/  MUFU.TANH R180, R103 ;  /* 0x0000006700b47308 */ /* 0x000ea20000002400 */
[----:B------:R-:W-:Y:S01]  /*2f40*/  FMUL.FTZ R12, R12, UR4 ;  /* 0x000000040c0c7c20 */ /* 0x000fe20008410000 */
[----:B------:R-:W-:Y:S01]  /*2f50*/  FMUL.FTZ R33, R13, UR4 ;  /* 0x000000040d217c20 */ /* 0x000fe20008410000 */
[----:B------:R-:W-:Y:S01]  /*2f60*/  FMUL.FTZ R174, R14, UR4 ;  /* 0x000000040eae7c20 */ /* 0x000fe20008410000 */
[----:B------:R-:W-:-:S02]  /*2f70*/  FMUL.FTZ R172, R15, UR4 ;  /* 0x000000040fac7c20 */ /* 0x000fc40008410000 */
[----:B------:R-:W-:Y:S02]  /*2f80*/  HMMA.16816.F32 R84, R64, R106, R84 ;  /* 0x0000006a4054723c */ /* 0x000fe40000001854 */
[----:B------:R2:W-:Y:S01]  /*2f90*/  MUFU.TANH R171, R12 ;  /* 0x0000000c00ab7308 */ /* 0x0005e20000002400 */
[----:B-----5:R-:W-:-:S05]  /*2fa0*/  IMAD.SHL.U32 R47, R209, 0x2, RZ ;  /* 0x00000002d12f7824 */ /* 0x020fca00078e00ff */
[----:B-1----:R-:W-:Y:S01]  /*2fb0*/  HMMA.16816.F32 R96, R52, R20, R96 ;  /* 0x000000143460723c */ /* 0x002fe20000001860 */
[----:B------:R-:W-:Y:S01]  /*2fc0*/  SHF.R.U32.HI R20, RZ, 0x2, R209 ;  /* 0x00000002ff147819 */ /* 0x000fe200000116d1 */
[----:B------:R-:W1:Y:S01]  /*2fd0*/  MUFU.TANH R43, R43 ;  /* 0x0000002b002b7308 */ /* 0x000e620000002400 */
[----:B------:R-:W-:-:S05]  /*2fe0*/  LOP3.LUT R47, R226, 0x6, R47, 0xf8, !PT ;  /* 0x00000006e22f7812 */ /* 0x000fca00078ef82f */
[----:B------:R-:W-:Y:S02]  /*2ff0*/  HMMA.16816.F32 R56, R24, R36, R56 ;  /* 0x000000241838723c */ /* 0x000fe40000001838 */
[----:B------:R-:W5:Y:S01]  /*3000*/  MUFU.TANH R48, R48 ;  /* 0x0000003000307308 */ /* 0x000f620000002400 */
[----:B--2---:R-:W-:Y:S05]  /*3010*/  LDSM.16.M88.4 R12, [R125+0xa800] ;  /* 0x00a800007d0c783b */ /* 0x004fea0000000200 */
[C---:B------:R-:W-:Y:S02]  /*3020*/  HMMA.16816.F32 R92, R52.reuse, R22, R92 ;  /* 0x00000016345c723c */ /* 0x040fe4000000185c */
[----:B------:R-:W2:Y:S06]  /*3030*/  MUFU.TANH R34, R34 ;  /* 0x0000002200227308 */ /* 0x000eac0000002400 */
[----:B----4-:R-:W-:Y:S02]  /*3040*/  HMMA.16816.F32 R88, R52, R16, R88 ;  /* 0x000000103458723c */ /* 0x010fe40000001858 */
[----:B------:R-:W-:Y:S01]  /*3050*/  MUFU.TANH R44, R44 ;  /* 0x0000002c002c7308 */ /* 0x000fe20000002400 */
[----:B------:R-:W-:Y:S01]  /*3060*/  FMUL.FTZ R56, R56, UR4 ;  /* 0x0000000438387c20 */ /* 0x000fe20008410000 */
[----:B------:R-:W-:Y:S01]  /*3070*/  FMUL.FTZ R57, R57, UR4 ;  /* 0x0000000439397c20 */ /* 0x000fe20008410000 */
[----:B------:R-:W-:Y:S01]  /*3080*/  FMUL.FTZ R58, R58, UR4 ;  /* 0x000000043a3a7c20 */ /* 0x000fe20008410000 */
[----:B------:R-:W-:-:S02]  /*3090*/  FMUL.FTZ R59, R59, UR4 ;  /* 0x000000043b3b7c20 */ /* 0x000fc40008410000 */
[----:B------:R-:W-:Y:S01]  /*30a0*/  HMMA.16816.F32 R84, R52, R18, R84 ;  /* 0x000000123454723c */ /* 0x000fe20000001854 */
[----:B------:R-:W4:Y:S01]  /*30b0*/  LDSM.16.M88.4 R16, [R121+0xb800] ;  /* 0x00b800007910783b */ /* 0x000f220000000200 */
[----:B------:R1:W-:Y:S06]  /*30c0*/  MUFU.TANH R169, R56 ;  /* 0x0000003800a97308 */ /* 0x0003ec0000002400 */
[----:B---3--:R-:W-:Y:S01]  /*30d0*/  HMMA.16816.F32 R96, R80, R4, R96 ;  /* 0x000000045060723c */ /* 0x008fe20000001860 */
[----:B------:R-:W-:Y:S01]  /*30e0*/  LOP3.LUT R5, R20, 0x7, RZ, 0xc0, !PT ;  /* 0x0000000714057812 */ /* 0x000fe200078ec0ff */
[----:B------:R-:W3:Y:S01]  /*30f0*/  MUFU.TANH R178, R46 ;  /* 0x0000002e00b27308 */ /* 0x000ee20000002400 */
[----:B------:R-:W-:Y:S01]  /*3100*/  LOP3.LUT R4, R212, 0x1f0, RZ, 0xc0, !PT ;  /* 0x000001f0d4047812 */ /* 0x000fe200078ec0ff */
[----:B------:R-:W5:Y:S03]  /*3110*/  LDSM.16.M88.4 R20, [R120+0xb000] ;  /* 0x00b000007814783b */ /* 0x000f660000000200 */
[----:B------:R-:W-:Y:S01]  /*3120*/  IADD3 R5, PT, PT, R5, R4, R124 ;  /* 0x0000000405057210 */ /* 0x000fe20007ffe07c */
[----:B------:R-:W-:Y:S02]  /*3130*/  HMMA.16816.F32 R76, R64, R50, R76 ;  /* 0x00000032404c723c */ /* 0x000fe4000000184c */
[----:B------:R-:W-:Y:S01]  /*3140*/  MUFU.TANH R46, R33 ;  /* 0x00000021002e7308 */ /* 0x000fe20000002400 */
[----:B------:R-:W-:-:S02]  /*3150*/  IADD3 R4, PT, PT, R122, -UR22, R5 ;  /* 0x800000167a047c10 */ /* 0x000fc4000fffe005 */
[----:B------:R-:W-:-:S03]  /*3160*/  LOP3.LUT R5, R47, 0x1, RZ, 0xfc, !PT ;  /* 0x000000012f057812 */ /* 0x000fc600078efcff */
[----:B------:R-:W-:Y:S01]  /*3170*/  IMAD.IADD R119, R4, 0x1, R119 ;  /* 0x0000000104777824 */ /* 0x000fe200078e0277 */
[----:B------:R-:W-:Y:S01]  /*3180*/  HMMA.16816.F32 R8, R24, R38, R8 ;  /* 0x000000261808723c */ /* 0x000fe20000001808 */
[----:B------:R-:W3:Y:S03]  /*3190*/  MUFU.TANH R174, R174 ;  /* 0x000000ae00ae7308 */ /* 0x000ee60000002400 */
[C-C-:B-1----:R-:W-:Y:S02]  /*31a0*/  VIADDMNMX R56, R119.reuse, 0x1, R122.reuse, PT ;  /* 0x0000000177387846 */ /* 0x142fe4000380017a */
[----:B------:R-:W-:Y:S02]  /*31b0*/  VIADDMNMX R50, R119, 0x9, R122, PT ;  /* 0x0000000977327846 */ /* 0x000fe4000380017a */
[----:B------:R-:W1:Y:S01]  /*31c0*/  LDSM.16.M88.4 R120, [R120+0xb800] ;  /* 0x00b800007878783b */ /* 0x000e620000000200 */
[C---:B------:R-:W-:Y:S01]  /*31d0*/  ISETP.GE.AND P1, PT, R5.reuse, R56, PT ;  /* 0x000000380500720c */ /* 0x040fe20003f26270 */
[----:B------:R-:W-:Y:S01]  /*31e0*/  HMMA.16816.F32 R92, R80, R6, R92 ;  /* 0x00000006505c723c */ /* 0x000fe2000000185c */
[----:B------:R-:W-:Y:S01]  /*31f0*/  ISETP.GE.AND P0, PT, R5, R50, PT ;  /* 0x000000320500720c */ /* 0x000fe20003f06270 */
[----:B------:R-:W3:Y:S01]  /*3200*/  MUFU.TANH R172, R172 ;  /* 0x000000ac00ac7308 */ /* 0x000ee20000002400 */
[----:B------:R-:W-:-:S04]  /*3210*/  LOP3.LUT R5, R47, 0x9, RZ, 0xfc, !PT ;  /* 0x000000092f057812 */ /* 0x000fc800078efcff */
[C---:B------:R-:W-:Y:S01]  /*3220*/  ISETP.GE.AND P6, PT, R5.reuse, R56, PT ;  /* 0x000000380500720c */ /* 0x040fe20003fc6270 */
[----:B----4-:R-:W-:Y:S01]  /*3230*/  HMMA.16816.F32 R112, R52, R16, R112 ;  /* 0x000000103470723c */ /* 0x010fe20000001870 */
[----:B------:R-:W-:Y:S01]  /*3240*/  ISETP.GE.AND P4, PT, R5, R50, PT ;  /* 0x000000320500720c */ /* 0x000fe20003f86270 */
[----:B------:R-:W-:Y:S01]  /*3250*/  FMUL.FTZ R9, R9, UR4 ;  /* 0x0000000409097c20 */ /* 0x000fe20008410000 */
[----:B------:R-:W4:Y:S01]  /*3260*/  LDSM.16.M88.4 R4, [R125+0xb000] ;  /* 0x00b000007d04783b */ /* 0x000f220000000200 */
[----:B------:R-:W-:Y:S01]  /*3270*/  FMUL.FTZ R166, R11, UR4 ;  /* 0x000000040ba67c20 */ /* 0x000fe20008410000 */
[C---:B------:R-:W-:Y:S01]  /*3280*/  LOP3.LUT R11, R47.reuse, 0x11, RZ, 0xfc, !PT ;  /* 0x000000112f0b7812 */ /* 0x040fe200078efcff */
[----:B------:R2:W-:Y:S01]  /*3290*/  MUFU.TANH R155, R9 ;  /* 0x00000009009b7308 */ /* 0x0005e20000002400 */
[----:B------:R-:W3:Y:S01]  /*32a0*/  LDSM.16.M88.4 R124, [R125+0xb800] ;  /* 0x00b800007d7c783b */ /* 0x000ee20000000200 */
[----:B------:R-:W-:Y:S01]  /*32b0*/  HMMA.16816.F32 R96, R24, R12, R96 ;  /* 0x0000000c1860723c */ /* 0x000fe20000001860 */
[C---:B------:R-:W-:Y:S01]  /*32c0*/  LOP3.LUT R13, R47.reuse, 0x8, RZ, 0xfc, !PT ;  /* 0x000000082f0d7812 */ /* 0x040fe200078efcff */
[----:B------:R-:W-:Y:S01]  /*32d0*/  FMUL.FTZ R8, R8, UR4 ;  /* 0x0000000408087c20 */ /* 0x000fe20008410000 */
[----:B------:R-:W-:Y:S01]  /*32e0*/  LOP3.LUT R17, R47, 0x20, RZ, 0xfc, !PT ;  /* 0x000000202f117812 */ /* 0x000fe200078efcff */
[----:B------:R-:W-:Y:S01]  /*32f0*/  FMUL.FTZ R10, R10, UR4 ;  /* 0x000000040a0a7c20 */ /* 0x000fe20008410000 */
[C---:B------:R-:W-:Y:S01]  /*3300*/  ISETP.GE.AND P5, PT, R13.reuse, R56, PT ;  /* 0x000000380d00720c */ /* 0x040fe20003fa6270 */
[----:B------:R3:W-:Y:S01]  /*3310*/  MUFU.TANH R157, R8 ;  /* 0x00000008009d7308 */ /* 0x0007e20000002400 */
[----:B------:R-:W-:Y:S01]  /*3320*/  ISETP.GE.AND P2, PT, R13, R50, PT ;  /* 0x000000320d00720c */ /* 0x000fe20003f46270 */
[----:B-----5:R-:W-:Y:S01]  /*3330*/  HMMA.16816.F32 R88, R80, R20, R88 ;  /* 0x000000145058723c */ /* 0x020fe20000001858 */
[----:B------:R-:W-:Y:S01]  /*3340*/  FSEL R13, R108, -INF , !P1 ;  /* 0xff8000006c0d7808 */ /* 0x000fe20004800000 */
[----:B------:R-:W-:-:S04]  /*3350*/  DEPBAR.LE SB0, 0x0 ;  /* 0x000080000000791a */ /* 0x000fc80000000000 */
[----:B------:R-:W-:Y:S01]  /*3360*/  FSEL R20, R109, -INF , !P0 ;  /* 0xff8000006d147808 */ /* 0x000fe20004000000 */
[----:B------:R5:W-:Y:S01]  /*3370*/  MUFU.TANH R168, R10 ;  /* 0x0000000a00a87308 */ /* 0x000be20000002400 */
[----:B--2---:R-:W-:Y:S01]  /*3380*/  LOP3.LUT R9, R47, 0x10, RZ, 0xfc, !PT ;  /* 0x000000102f097812 */ /* 0x004fe200078efcff */
[----:B------:R-:W-:Y:S01]  /*3390*/  HMMA.16816.F32 R84, R80, R22, R84 ;  /* 0x000000165054723c */ /* 0x000fe20000001854 */
[----:B------:R-:W-:Y:S01]  /*33a0*/  FSEL R21, R70, -INF , !P5 ;  /* 0xff80000046157808 */ /* 0x000fe20006800000 */
[----:B------:R-:W-:Y:S01]  /*33b0*/  FMUL.FTZ R97, R97, UR4 ;  /* 0x0000000461617c20 */ /* 0x000fe20008410000 */
[C---:B------:R-:W-:Y:S01]  /*33c0*/  ISETP.GE.AND P3, PT, R9.reuse, R56, PT ;  /* 0x000000380900720c */ /* 0x040fe20003f66270 */
[----:B------:R-:W-:Y:S01]  /*33d0*/  FMUL.FTZ R98, R98, UR4 ;  /* 0x0000000462627c20 */ /* 0x000fe20008410000 */
[----:B------:R-:W-:Y:S01]  /*33e0*/  ISETP.GE.AND P1, PT, R9, R50, PT ;  /* 0x000000320900720c */ /* 0x000fe20003f26270 */
[----:B------:R-:W-:Y:S01]  /*33f0*/  MUFU.TANH R167, R57 ;  /* 0x0000003900a77308 */ /* 0x000fe20000002400 */
[----:B------:R-:W-:Y:S01]  /*3400*/  LOP3.LUT R9, R47, 0x18, RZ, 0xfc, !PT ;  /* 0x000000182f097812 */ /* 0x000fe200078efcff */
[----:B------:R-:W-:Y:S01]  /*3410*/  HMMA.16816.F32 R76, R52, R18, R76 ;  /* 0x00000012344c723c */ /* 0x000fe2000000184c */
[----:B------:R-:W-:Y:S01]  /*3420*/  FSEL R110, R110, -INF , !P2 ;  /* 0xff8000006e6e7808 */ /* 0x000fe20005000000 */
[----:B------:R-:W-:Y:S01]  /*3430*/  FMUL.FTZ R96, R96, UR4 ;  /* 0x0000000460607c20 */ /* 0x000fe20008410000 */
[----:B------:R-:W-:Y:S01]  /*3440*/  ISETP.GE.AND P0, PT, R11, R56, PT ;  /* 0x000000380b00720c */ /* 0x000fe20003f06270 */
[----:B------:R-:W-:Y:S01]  /*3450*/  FMUL.FTZ R99, R99, UR4 ;  /* 0x0000000463637c20 */ /* 0x000fe20008410000 */
[----:B------:R-:W-:Y:S01]  /*3460*/  ISETP.GE.AND P5, PT, R11, R50, PT ;  /* 0x000000320b00720c */ /* 0x000fe20003fa6270 */
[----:B------:R-:W2:Y:S01]  /*3470*/  MUFU.TANH R170, R58 ;  /* 0x0000003a00aa7308 */ /* 0x000ea20000002400 */
[----:B------:R-:W-:Y:S01]  /*3480*/  ISETP.GE.AND P2, PT, R9, R56, PT ;  /* 0x000000380900720c */ /* 0x000fe20003f46270 */
[----:B-1----:R-:W-:Y:S01]  /*3490*/  HMMA.16816.F32 R112, R80, R120, R112 ;  /* 0x000000785070723c */ /* 0x002fe20000001870 */
[----:B------:R-:W-:-:S02]  /*34a0*/  LOP3.LUT R11, R47, 0x19, RZ, 0xfc, !PT ;  /* 0x000000192f0b7812 */ /* 0x000fc400078efcff */
[----:B------:R-:W-:Y:S02]  /*34b0*/  FSEL R71, R71, -INF , !P6 ;  /* 0xff80000047477808 */ /* 0x000fe40007000000 */
[-C--:B------:R-:W-:Y:S01]  /*34c0*/  ISETP.GE.AND P6, PT, R9, R50.reuse, PT ;  /* 0x000000320900720c */ /* 0x080fe20003fc6270 */
[----:B------:R-:W1:Y:S01]  /*34d0*/  MUFU.TANH R162, R59 ;  /* 0x0000003b00a27308 */ /* 0x000e620000002400 */
[----:B------:R-:W-:Y:S01]  /*34e0*/  FSEL R9, R60, -INF , !P3 ;  /* 0xff8000003c097808 */ /* 0x000fe20005800000 */
[C---:B------:R-:W-:Y:S01]  /*34f0*/  HMMA.16816.F32 R92, R24.reuse, R14, R92 ;  /* 0x0000000e185c723c */ /* 0x040fe2000000185c */
[----:B------:R-:W-:Y:S02]  /*3500*/  LOP3.LUT R15, R47, 0x21, RZ, 0xfc, !PT ;  /* 0x000000212f0f7812 */ /* 0x000fe400078efcff */
[----:B------:R-:W-:Y:S02]  /*3510*/  FSEL R14, R62, -INF , !P1 ;  /* 0xff8000003e0e7808 */ /* 0x000fe40004800000 */
[----:B------:R-:W-:Y:S01]  /*3520*/  FSEL R12, R63, -INF , !P5 ;  /* 0xff8000003f0c7808 */ /* 0x000fe20006800000 */
[----:B------:R-:W1:Y:S01]  /*3530*/  MUFU.TANH R166, R166 ;  /* 0x000000a600a67308 */ /* 0x000e620000002400 */
[----:B------:R-:W-:Y:S01]  /*3540*/  FSEL R73, R73, -INF , !P2 ;  /* 0xff80000049497808 */ /* 0x000fe20005000000 */
[----:B----4-:R-:W-:Y:S01]  /*3550*/  HMMA.16816.F32 R88, R24, R4, R88 ;  /* 0x000000041858723c */ /* 0x010fe20000001858 */
[----:B------:R-:W-:-:S02]  /*3560*/  ISETP.GE.AND P3, PT, R11, R50, PT ;  /* 0x000000320b00720c */ /* 0x000fc40003f66270 */
[-C--:B------:R-:W-:Y:S02]  /*3570*/  ISETP.GE.AND P1, PT, R17, R56.reuse, PT ;  /* 0x000000381100720c */ /* 0x080fe40003f26270 */
[C---:B------:R-:W-:Y:S01]  /*3580*/  ISETP.GE.AND P5, PT, R15.reuse, R56, PT ;  /* 0x000000380f00720c */ /* 0x040fe20003fa6270 */
[----:B------:R-:W-:Y:S01]  /*3590*/  MUFU.TANH R163, R97 ;  /* 0x0000006100a37308 */ /* 0x000fe20000002400 */
[----:B------:R-:W-:Y:S01]  /*35a0*/  ISETP.GE.AND P2, PT, R15, R50, PT ;  /* 0x000000320f00720c */ /* 0x000fe20003f46270 */
[----:B------:R-:W-:Y:S01]  /*35b0*/  HMMA.16816.F32 R84, R24, R6, R84 ;  /* 0x000000061854723c */ /* 0x000fe20000001854 */
[----:B------:R-:W-:Y:S02]  /*35c0*/  LOP3.LUT R15, R47, 0x29, RZ, 0xfc, !PT ;  /* 0x000000292f0f7812 */ /* 0x000fe400078efcff */
[----:B------:R-:W-:Y:S01]  /*35d0*/  FSEL R72, R72, -INF , !P4 ;  /* 0xff80000048487808 */ /* 0x000fe20006000000 */
[----:B------:R-:W-:Y:S01]  /*35e0*/  FMUL.FTZ R93, R93, UR4 ;  /* 0x000000045d5d7c20 */ /* 0x000fe20008410000 */
[----:B------:R-:W-:Y:S01]  /*35f0*/  ISETP.GE.AND P4, PT, R11, R56, PT ;  /* 0x000000380b00720c */ /* 0x000fe20003f86270 */
[----:B------:R-:W4:Y:S01]  /*3600*/  MUFU.TANH R164, R98 ;  /* 0x0000006200a47308 */ /* 0x000f220000002400 */
[----:B------:R-:W-:Y:S01]  /*3610*/  FSEL R11, R61, -INF , !P0 ;  /* 0xff8000003d0b7808 */ /* 0x000fe20004000000 */
[----:B------:R-:W-:Y:S01]  /*3620*/  HMMA.16816.F32 R76, R80, R122, R76 ;  /* 0x0000007a504c723c */ /* 0x000fe2000000184c */
[----:B---3--:R-:W-:Y:S01]  /*3630*/  FSEL R8, R104, -INF , !P3 ;  /* 0xff80000068087808 */ /* 0x008fe20005800000 */
[----:B------:R-:W-:Y:S01]  /*3640*/  FMUL.FTZ R94, R94, UR4 ;  /* 0x000000045e5e7c20 */ /* 0x000fe20008410000 */
[----:B------:R-:W-:Y:S01]  /*3650*/  FSEL R33, R100, -INF , !P1 ;  /* 0xff80000064217808 */ /* 0x000fe20004800000 */
[----:B------:R-:W-:Y:S01]  /*3660*/  FMUL.FTZ R92, R92, UR4 ;  /* 0x000000045c5c7c20 */ /* 0x000fe20008410000 */
[----:B------:R-:W-:Y:S01]  /*3670*/  ISETP.GE.AND P0, PT, R17, R50, PT ;  /* 0x000000321100720c */ /* 0x000fe20003f06270 */
[----:B------:R-:W3:Y:S01]  /*3680*/  MUFU.TANH R165, R96 ;  /* 0x0000006000a57308 */ /* 0x000ee20000002400 */
[C---:B------:R-:W-:Y:S01]  /*3690*/  ISETP.GE.AND P3, PT, R15.reuse, R56, PT ;  /* 0x000000380f00720c */ /* 0x040fe20003f66270 */
[C---:B------:R-:W-:Y:S01]  /*36a0*/  HMMA.16816.F32 R112, R24.reuse, R124, R112 ;  /* 0x0000007c1870723c */ /* 0x040fe20000001870 */
[----:B------:R-:W-:Y:S01]  /*36b0*/  ISETP.GE.AND P1, PT, R15, R50, PT ;  /* 0x000000320f00720c */ /* 0x000fe20003f26270 */
[----:B------:R-:W-:Y:S01]  /*36c0*/  FMUL.FTZ R95, R95, UR4 ;  /* 0x000000045f5f7c20 */ /* 0x000fe20008410000 */
[C---:B------:R-:W-:Y:S01]  /*36d0*/  LOP3.LUT R17, R47.reuse, 0x28, RZ, 0xfc, !PT ;  /* 0x000000282f117812 */ /* 0x040fe200078efcff */
[----:B------:R-:W-:Y:S01]  /*36e0*/  FMUL.FTZ R84, R84, UR4 ;  /* 0x0000000454547c20 */ /* 0x000fe20008410000 */
[----:B------:R-:W-:Y:S01]  /*36f0*/  LOP3.LUT R15, R47, 0x30, RZ, 0xfc, !PT ;  /* 0x000000302f0f7812 */ /* 0x000fe200078efcff */
[----:B------:R-:W-:Y:S01]  /*3700*/  MUFU.TANH R159, R93 ;  /* 0x0000005d009f7308 */ /* 0x000fe20000002400 */
[----:B-----5:R-:W-:Y:S01]  /*3710*/  FSEL R10, R75, -INF , !P6 ;  /* 0xff8000004b0a7808 */ /* 0x020fe20007000000 */
[----:B------:R-:W-:Y:S01]  /*3720*/  FMUL.FTZ R88, R88, UR4 ;  /* 0x0000000458587c20 */ /* 0x000fe20008410000 */
[----:B------:R-:W-:Y:S01]  /*3730*/  FSEL R5, R74, -INF , !P4 ;  /* 0xff8000004a057808 */ /* 0x000fe20006000000 */
[----:B------:R-:W-:Y:S01]  /*3740*/  FMUL.FTZ R89, R89, UR4 ;  /* 0x0000000459597c20 */ /* 0x000fe20008410000 */
[----:B------:R-:W-:Y:S01]  /*3750*/  FSEL R42, R40, -INF , !P0 ;  /* 0xff800000282a7808 */ /* 0x000fe20004000000 */
[----:B------:R-:W-:Y:S01]  /*3760*/  HMMA.16816.F32 R24, R24, R126, R76 ;  /* 0x0000007e1818723c */ /* 0x000fe2000000184c */
[----:B------:R-:W-:Y:S01]  /*3770*/  FSEL R45, R101, -INF , !P5 ;  /* 0xff800000652d7808 */ /* 0x000fe20006800000 */
[----:B------:R-:W5:Y:S01]  /*3780*/  MUFU.TANH R158, R94 ;  /* 0x0000005e009e7308 */ /* 0x000f620000002400 */
[C---:B------:R-:W-:Y:S01]  /*3790*/  ISETP.GE.AND P6, PT, R17.reuse, R56, PT ;  /* 0x000000381100720c */ /* 0x040fe20003fc6270 */
[----:B------:R-:W-:Y:S01]  /*37a0*/  FMUL.FTZ R90, R90, UR4 ;  /* 0x000000045a5a7c20 */ /* 0x000fe20008410000 */
[----:B------:R-:W-:Y:S01]  /*37b0*/  ISETP.GE.AND P4, PT, R17, R50, PT ;  /* 0x000000321100720c */ /* 0x000fe20003f86270 */
[----:B------:R-:W-:Y:S01]  /*37c0*/  FMUL.FTZ R91, R91, UR4 ;  /* 0x000000045b5b7c20 */ /* 0x000fe20008410000 */
[----:B------:R-:W-:Y:S01]  /*37d0*/  ISETP.GE.AND P0, PT, R15, R56, PT ;  /* 0x000000380f00720c */ /* 0x000fe20003f06270 */
[----:B------:R-:W-:Y:S01]  /*37e0*/  FMUL.FTZ R115, R115, UR4 ;  /* 0x0000000473737c20 */ /* 0x000fe20008410000 */
[----:B------:R-:W-:Y:S01]  /*37f0*/  ISETP.GE.AND P5, PT, R15, R50, PT ;  /* 0x000000320f00720c */ /* 0x000fe20003fa6270 */
[----:B------:R-:W5:Y:S01]  /*3800*/  MUFU.TANH R160, R99 ;  /* 0x0000006300a07308 */ /* 0x000f620000002400 */
[----:B------:R-:W-:Y:S01]  /*3810*/  LOP3.LUT R17, R47, 0x31, RZ, 0xfc, !PT ;  /* 0x000000312f117812 */ /* 0x000fe200078efcff */
[----:B------:R-:W-:Y:S01]  /*3820*/  FMUL.FTZ R85, R85, UR4 ;  /* 0x0000000455557c20 */ /* 0x000fe20008410000 */
[----:B------:R-:W-:Y:S01]  /*3830*/  LOP3.LUT R15, R47, 0x38, RZ, 0xfc, !PT ;  /* 0x000000382f0f7812 */ /* 0x000fe200078efcff */
[----:B------:R-:W-:Y:S01]  /*3840*/  FMUL.FTZ R86, R86, UR4 ;  /* 0x0000000456567c20 */ /* 0x000fe20008410000 */
[----:B------:R-:W-:Y:S01]  /*3850*/  FSEL R180, R180, -INF , !P2 ;  /* 0xff800000b4b47808 */ /* 0x000fe20005000000 */
[----:B------:R-:W-:Y:S01]  /*3860*/  FMUL.FTZ R87, R87, UR4 ;  /* 0x0000000457577c20 */ /* 0x000fe20008410000 */
[----:B------:R-:W-:Y:S01]  /*3870*/  FSEL R36, R32, -INF , !P4 ;  /* 0xff80000020247808 */ /* 0x000fe20006000000 */
[----:B------:R-:W5:Y:S01]  /*3880*/  MUFU.TANH R161, R92 ;  /* 0x0000005c00a17308 */ /* 0x000f620000002400 */
[----:B------:R-:W-:Y:S01]  /*3890*/  FSEL R43, R43, -INF , !P3 ;  /* 0xff8000002b2b7808 */ /* 0x000fe20005800000 */
[----:B------:R-:W-:Y:S01]  /*38a0*/  FMUL.FTZ R112, R112, UR4 ;  /* 0x0000000470707c20 */ /* 0x000fe20008410000 */
[-C--:B------:R-:W-:Y:S01]  /*38b0*/  ISETP.GE.AND P2, PT, R17, R56.reuse, PT ;  /* 0x000000381100720c */ /* 0x080fe20003f46270 */
[----:B------:R-:W-:Y:S01]  /*38c0*/  FMUL.FTZ R113, R113, UR4 ;  /* 0x0000000471717c20 */ /* 0x000fe20008410000 */
[C---:B------:R-:W-:Y:S01]  /*38d0*/  ISETP.GE.AND P4, PT, R15.reuse, R56, PT ;  /* 0x000000380f00720c */ /* 0x040fe20003f86270 */
[----:B------:R-:W-:Y:S01]  /*38e0*/  FMUL.FTZ R114, R114, UR4 ;  /* 0x0000000472727c20 */ /* 0x000fe20008410000 */
[----:B------:R-:W-:Y:S01]  /*38f0*/  ISETP.GE.AND P3, PT, R15, R50, PT ;  /* 0x000000320f00720c */ /* 0x000fe20003f66270 */
[----:B------:R-:W5:Y:S01]  /*3900*/  MUFU.TANH R149, R84 ;  /* 0x0000005400957308 */ /* 0x000f620000002400 */
[C---:B------:R-:W-:Y:S01]  /*3910*/  LOP3.LUT R15, R47.reuse, 0x39, RZ, 0xfc, !PT ;  /* 0x000000392f0f7812 */ /* 0x040fe200078efcff */
        /* <DEDUP_REMOVED lines=9> */
[----:B------:R-:W-:-:S02]  /*39b0*/  FSEL R178, R178, -INF , !P5 ;  /* 0xff800000b2b27808 */ /* 0x000fc40006800000 */
[----:B------:R-:W-:Y:S02]  /*39c0*/  FSEL R37, R44, -INF , !P2 ;  /* 0xff8000002c257808 */ /* 0x000fe40005000000 */
[----:B------:R-:W-:Y:S01]  /*39d0*/  ISETP.GE.AND P6, PT, R17, R50, PT ;  /* 0x000000321100720c */ /* 0x000fe20003fc6270 */
[----:B------:R-:W5:Y:S01]  /*39e0*/  MUFU.TANH R153, R88 ;  /* 0x0000005800997308 */ /* 0x000f620000002400 */
[C---:B------:R-:W-:Y:S02]  /*39f0*/  ISETP.GE.AND P1, PT, R15.reuse, R56, PT ;  /* 0x000000380f00720c */ /* 0x040fe40003f26270 */
[----:B------:R-:W-:Y:S02]  /*3a00*/  ISETP.GE.AND P0, PT, R15, R50, PT ;  /* 0x000000320f00720c */ /* 0x000fe40003f06270 */
[C---:B------:R-:W-:Y:S02]  /*3a10*/  ISETP.GE.AND P5, PT, R7.reuse, R56, PT ;  /* 0x000000380700720c */ /* 0x040fe40003fa6270 */
[----:B------:R-:W-:Y:S01]  /*3a20*/  ISETP.GE.AND P2, PT, R7, R50, PT ;  /* 0x000000320700720c */ /* 0x000fe20003f46270 */
[----:B------:R-:W5:Y:S01]  /*3a30*/  MUFU.TANH R136, R115 ;  /* 0x0000007300887308 */ /* 0x000f620000002400 */
[----:B------:R-:W-:-:S02]  /*3a40*/  LOP3.LUT R15, R47, 0x41, RZ, 0xfc, !PT ;  /* 0x000000412f0f7812 */ /* 0x000fc400078efcff */
[----:B------:R-:W-:Y:S02]  /*3a50*/  LOP3.LUT R7, R47, 0x48, RZ, 0xfc, !PT ;  /* 0x000000482f077812 */ /* 0x000fe400078efcff */
[----:B------:R-:W-:Y:S02]  /*3a60*/  FSEL R176, R176, -INF , !P6 ;  /* 0xff800000b0b07808 */ /* 0x000fe40007000000 */
[----:B------:R-:W-:Y:S01]  /*3a70*/  FSEL R171, R171, -INF , !P4 ;  /* 0xff800000abab7808 */ /* 0x000fe20006000000 */
[----:B------:R-:W-:Y:S01]  /*3a80*/  MUFU.TANH R151, R89 ;  /* 0x0000005900977308 */ /* 0x000fe20000002400 */
[----:B------:R-:W-:Y:S02]  /*3a90*/  FSEL R174, R174, -INF , !P3 ;  /* 0xff800000aeae7808 */ /* 0x000fe40005800000 */
[----:B------:R-:W-:Y:S02]  /*3aa0*/  FSEL R39, R46, -INF , !P1 ;  /* 0xff8000002e277808 */ /* 0x000fe40004800000 */
[----:B------:R-:W-:-:S02]  /*3ab0*/  ISETP.GE.AND P6, PT, R15, R56, PT ;  /* 0x000000380f00720c */ /* 0x000fc40003fc6270 */
[----:B------:R-:W-:Y:S01]  /*3ac0*/  ISETP.GE.AND P4, PT, R15, R50, PT ;  /* 0x000000320f00720c */ /* 0x000fe20003f86270 */
[----:B------:R-:W5:Y:S01]  /*3ad0*/  MUFU.TANH R154, R90 ;  /* 0x0000005a009a7308 */ /* 0x000f620000002400 */
[C---:B------:R-:W-:Y:S02]  /*3ae0*/  ISETP.GE.AND P3, PT, R7.reuse, R56, PT ;  /* 0x000000380700720c */ /* 0x040fe40003f66270 */
[----:B------:R-:W-:Y:S02]  /*3af0*/  ISETP.GE.AND P1, PT, R7, R50, PT ;  /* 0x000000320700720c */ /* 0x000fe40003f26270 */
[C---:B------:R-:W-:Y:S02]  /*3b00*/  LOP3.LUT R15, R47.reuse, 0x49, RZ, 0xfc, !PT ;  /* 0x000000492f0f7812 */ /* 0x040fe400078efcff */
[----:B------:R-:W-:Y:S01]  /*3b10*/  LOP3.LUT R7, R47, 0x50, RZ, 0xfc, !PT ;  /* 0x000000502f077812 */ /* 0x000fe200078efcff */
[----:B------:R-:W5:Y:S01]  /*3b20*/  MUFU.TANH R152, R91 ;  /* 0x0000005b00987308 */ /* 0x000f620000002400 */
[----:B------:R-:W-:-:S02]  /*3b30*/  FSEL R172, R172, -INF , !P0 ;  /* 0xff800000acac7808 */ /* 0x000fc40004000000 */
[----:B------:R-:W-:Y:S02]  /*3b40*/  FSEL R169, R169, -INF , !P5 ;  /* 0xff800000a9a97808 */ /* 0x000fe40006800000 */
[----:B--2---:R-:W-:Y:S02]  /*3b50*/  FSEL R170, R170, -INF , !P2 ;  /* 0xff800000aaaa7808 */ /* 0x004fe40005000000 */
[----:B------:R-:W-:Y:S01]  /*3b60*/  FSEL R167, R167, -INF , !P6 ;  /* 0xff800000a7a77808 */ /* 0x000fe20007000000 */
[----:B------:R-:W-:Y:S01]  /*3b70*/  MUFU.TANH R143, R85 ;  /* 0x00000055008f7308 */ /* 0x000fe20000002400 */
[C---:B------:R-:W-:Y:S02]  /*3b80*/  ISETP.GE.AND P0, PT, R15.reuse, R56, PT ;  /* 0x000000380f00720c */ /* 0x040fe40003f06270 */
[----:B------:R-:W-:Y:S02]  /*3b90*/  ISETP.GE.AND P5, PT, R15, R50, PT ;  /* 0x000000320f00720c */ /* 0x000fe40003fa6270 */
[----:B------:R-:W-:-:S02]  /*3ba0*/  ISETP.GE.AND P2, PT, R7, R56, PT ;  /* 0x000000380700720c */ /* 0x000fc40003f46270 */
[----:B------:R-:W-:Y:S01]  /*3bb0*/  ISETP.GE.AND P6, PT, R7, R50, PT ;  /* 0x000000320700720c */ /* 0x000fe20003fc6270 */
[----:B------:R-:W2:Y:S01]  /*3bc0*/  MUFU.TANH R150, R86 ;  /* 0x0000005600967308 */ /* 0x000ea20000002400 */
[C---:B------:R-:W-:Y:S02]  /*3bd0*/  LOP3.LUT R7, R47.reuse, 0x51, RZ, 0xfc, !PT ;  /* 0x000000512f077812 */ /* 0x040fe400078efcff */
[----:B------:R-:W-:Y:S02]  /*3be0*/  LOP3.LUT R15, R47, 0x58, RZ, 0xfc, !PT ;  /* 0x000000582f0f7812 */ /* 0x000fe400078efcff */
[----:B-1----:R-:W-:Y:S02]  /*3bf0*/  FSEL R162, R162, -INF , !P4 ;  /* 0xff800000a2a27808 */ /* 0x002fe40006000000 */
[----:B------:R-:W-:Y:S01]  /*3c00*/  FSEL R157, R157, -INF , !P3 ;  /* 0xff8000009d9d7808 */ /* 0x000fe20005800000 */
[----:B------:R-:W1:Y:S01]  /*3c10*/  MUFU.TANH R148, R87 ;  /* 0x0000005700947308 */ /* 0x000e620000002400 */
[----:B------:R-:W-:-:S02]  /*3c20*/  FSEL R168, R168, -INF , !P1 ;  /* 0xff800000a8a87808 */ /* 0x000fc40004800000 */
[----:B------:R-:W-:Y:S02]  /*3c30*/  FSEL R155, R155, -INF , !P0 ;  /* 0xff8000009b9b7808 */ /* 0x000fe40004000000 */
[C---:B------:R-:W-:Y:S02]  /*3c40*/  ISETP.GE.AND P4, PT, R7.reuse, R56, PT ;  /* 0x000000380700720c */ /* 0x040fe40003f86270 */
[----:B------:R-:W-:Y:S01]  /*3c50*/  ISETP.GE.AND P3, PT, R7, R50, PT ;  /* 0x000000320700720c */ /* 0x000fe20003f66270 */
[----:B------:R-:W1:Y:S01]  /*3c60*/  MUFU.TANH R141, R112 ;  /* 0x00000070008d7308 */ /* 0x000e620000002400 */
[C---:B------:R-:W-:Y:S02]  /*3c70*/  ISETP.GE.AND P1, PT, R15.reuse, R56, PT ;  /* 0x000000380f00720c */ /* 0x040fe40003f26270 */
[----:B------:R-:W-:Y:S02]  /*3c80*/  ISETP.GE.AND P0, PT, R15, R50, PT ;  /* 0x000000320f00720c */ /* 0x000fe40003f06270 */
[----:B------:R-:W-:-:S02]  /*3c90*/  LOP3.LUT R7, R47, 0x59, RZ, 0xfc, !PT ;  /* 0x000000592f077812 */ /* 0x000fc400078efcff */
[----:B------:R-:W-:Y:S01]  /*3ca0*/  LOP3.LUT R15, R47, 0x60, RZ, 0xfc, !PT ;  /* 0x000000602f0f7812 */ /* 0x000fe200078efcff */
[----:B------:R-:W-:Y:S01]  /*3cb0*/  MUFU.TANH R137, R113 ;  /* 0x0000007100897308 */ /* 0x000fe20000002400 */
[----:B------:R-:W-:Y:S02]  /*3cc0*/  FSEL R166, R166, -INF , !P5 ;  /* 0xff800000a6a67808 */ /* 0x000fe40006800000 */
[----:B----4-:R-:W-:Y:S02]  /*3cd0*/  FSEL R164, R164, -INF , !P6 ;  /* 0xff800000a4a47808 */ /* 0x010fe40007000000 */
[----:B------:R-:W-:Y:S02]  /*3ce0*/  FSEL R163, R163, -INF , !P4 ;  /* 0xff800000a3a37808 */ /* 0x000fe40006000000 */
[----:B------:R-:W-:Y:S01]  /*3cf0*/  ISETP.GE.AND P5, PT, R7, R56, PT ;  /* 0x000000380700720c */ /* 0x000fe20003fa6270 */
[----:B------:R-:W4:Y:S01]  /*3d00*/  MUFU.TANH R140, R114 ;  /* 0x00000072008c7308 */ /* 0x000f220000002400 */
[----:B---3--:R-:W-:-:S02]  /*3d10*/  FSEL R165, R165, -INF , !P2 ;  /* 0xff800000a5a57808 */ /* 0x008fc40005000000 */
[C---:B------:R-:W-:Y:S02]  /*3d20*/  ISETP.GE.AND P6, PT, R15.reuse, R56, PT ;  /* 0x000000380f00720c */ /* 0x040fe40003fc6270 */
[-C--:B------:R-:W-:Y:S02]  /*3d30*/  ISETP.GE.AND P4, PT, R15, R50.reuse, PT ;  /* 0x000000320f00720c */ /* 0x080fe40003f86270 */
[----:B------:R-:W-:Y:S01]  /*3d40*/  ISETP.GE.AND P2, PT, R7, R50, PT ;  /* 0x000000320700720c */ /* 0x000fe20003f46270 */
[----:B------:R-:W3:Y:S01]  /*3d50*/  MUFU.TANH R135, R24 ;  /* 0x0000001800877308 */ /* 0x000ee20000002400 */
[C---:B------:R-:W-:Y:S02]  /*3d60*/  LOP3.LUT R15, R47.reuse, 0x68, RZ, 0xfc, !PT ;  /* 0x000000682f0f7812 */ /* 0x040fe400078efcff */
[----:B------:R-:W-:Y:S02]  /*3d70*/  LOP3.LUT R7, R47, 0x61, RZ, 0xfc, !PT ;  /* 0x000000612f077812 */ /* 0x000fe400078efcff */
[----:B-----5:R-:W-:-:S02]  /*3d80*/  FSEL R158, R158, -INF , !P0 ;  /* 0xff8000009e9e7808 */ /* 0x020fc40004000000 */
[----:B------:R-:W-:Y:S01]  /*3d90*/  FSEL R159, R159, -INF , !P5 ;  /* 0xff8000009f9f7808 */ /* 0x000fe20006800000 */
[----:B------:R-:W-:Y:S01]  /*3da0*/  MUFU.TANH R133, R25 ;  /* 0x0000001900857308 */ /* 0x000fe20000002400 */
[----:B------:R-:W-:Y:S02]  /*3db0*/  FSEL R160, R160, -INF , !P3 ;  /* 0xff800000a0a07808 */ /* 0x000fe40005800000 */
[----:B------:R-:W-:Y:S02]  /*3dc0*/  FSEL R161, R161, -INF , !P1 ;  /* 0xff800000a1a17808 */ /* 0x000fe40004800000 */
[C---:B------:R-:W-:Y:S02]  /*3dd0*/  ISETP.GE.AND P0, PT, R15.reuse, R56, PT ;  /* 0x000000380f00720c */ /* 0x040fe40003f06270 */
[----:B------:R-:W-:Y:S01]  /*3de0*/  ISETP.GE.AND P5, PT, R15, R50, PT ;  /* 0x000000320f00720c */ /* 0x000fe20003fa6270 */
[----:B------:R-:W5:Y:S01]  /*3df0*/  MUFU.TANH R134, R26 ;  /* 0x0000001a00867308 */ /* 0x000f620000002400 */
[----:B------:R-:W-:-:S02]  /*3e00*/  ISETP.GE.AND P3, PT, R7, R56, PT ;  /* 0x000000380700720c */ /* 0x000fc40003f66270 */
[-C--:B------:R-:W-:Y:S02]  /*3e10*/  ISETP.GE.AND P1, PT, R7, R50.reuse, PT ;  /* 0x000000320700720c */ /* 0x080fe40003f26270 */
[C---:B------:R-:W-:Y:S02]  /*3e20*/  LOP3.LUT R15, R47.reuse, 0x71, RZ, 0xfc, !PT ;  /* 0x000000712f0f7812 */ /* 0x040fe400078efcff */
[----:B------:R-:W-:Y:S01]  /*3e30*/  LOP3.LUT R7, R47, 0x69, RZ, 0xfc, !PT ;  /* 0x000000692f077812 */ /* 0x000fe200078efcff */
[----:B------:R-:W5:Y:S01]  /*3e40*/  MUFU.TANH R64, R27 ;  /* 0x0000001b00407308 */ /* 0x000f620000002400 */
[----:B------:R-:W-:Y:S02]  /*3e50*/  FSEL R149, R149, -INF , !P0 ;  /* 0xff80000095957808 */ /* 0x000fe40004000000 */
[----:B------:R-:W-:Y:S02]  /*3e60*/  FSEL R156, R156, -INF , !P2 ;  /* 0xff8000009c9c7808 */ /* 0x000fe40005000000 */
[----:B------:R-:W-:Y:S01]  /*3e70*/  FSEL R153, R153, -INF , !P6 ;  /* 0xff80000099997808 */ /* 0x000fe20007000000 */
[----:B------:R-:W-:Y:S01]  /*3e80*/  BAR.SYNC.DEFER_BLOCKING 0x0 ;  /* 0x0000000000007b1d */ /* 0x000fe20000010000 */
[----:B------:R-:W-:-:S02]  /*3e90*/  ISETP.GE.AND P0, PT, R15, R50, PT ;  /* 0x000000320f00720c */ /* 0x000fc40003f06270 */
[C---:B------:R-:W-:Y:S02]  /*3ea0*/  ISETP.GE.AND P2, PT, R7.reuse, R56, PT ;  /* 0x000000380700720c */ /* 0x040fe40003f46270 */
[----:B------:R-:W-:Y:S02]  /*3eb0*/  ISETP.GE.AND P6, PT, R7, R50, PT ;  /* 0x000000320700720c */ /* 0x000fe40003fc6270 */
[----:B------:R-:W-:Y:S02]  /*3ec0*/  LOP3.LUT R7, R47, 0x70, RZ, 0xfc, !PT ;  /* 0x000000702f077812 */ /* 0x000fe400078efcff */
[----:B------:R-:W-:Y:S02]  /*3ed0*/  FSEL R136, R136, -INF , !P0 ;  /* 0xff80000088887808 */ /* 0x000fe40004000000 */
[----:B------:R-:W-:Y:S02]  /*3ee0*/  FSEL R154, R154, -INF , !P4 ;  /* 0xff8000009a9a7808 */ /* 0x000fe40006000000 */
[----:B------:R-:W-:-:S02]  /*3ef0*/  FSEL R151, R151, -INF , !P3 ;  /* 0xff80000097977808 */ /* 0x000fc40005800000 */
[----:B------:R-:W-:Y:S02]  /*3f00*/  ISETP.GT.AND P0, PT, R221, R214, PT ;  /* 0x000000d6dd00720c */ /* 0x000fe40003f04270 */
[C---:B------:R-:W-:Y:S02]  /*3f10*/  ISETP.GE.AND P4, PT, R7.reuse, R56, PT ;  /* 0x000000380700720c */ /* 0x040fe40003f86270 */
[----:B------:R-:W-:Y:S02]  /*3f20*/  ISETP.GE.AND P3, PT, R7, R50, PT ;  /* 0x000000320700720c */ /* 0x000fe40003f66270 */
[----:B------:R-:W-:Y:S02]  /*3f30*/  LOP3.LUT R7, R47, 0x78, RZ, 0xfc, !PT ;  /* 0x000000782f077812 */ /* 0x000fe400078efcff */
[----:B------:R-:W-:Y:S02]  /*3f40*/  FSEL R152, R152, -INF , !P1 ;  /* 0xff80000098987808 */ /* 0x000fe40004800000 */
[----:B--2---:R-:W-:-:S02]  /*3f50*/  FSEL R150, R150, -INF , !P5 ;  /* 0xff80000096967808 */ /* 0x004fc40006800000 */
[----:B------:R-:W-:Y:S02]  /*3f60*/  FSEL R143, R143, -INF , !P2 ;  /* 0xff8000008f8f7808 */ /* 0x000fe40005000000 */
[-C--:B------:R-:W-:Y:S02]  /*3f70*/  ISETP.GE.AND P1, PT, R15, R56.reuse, PT ;  /* 0x000000380f00720c */ /* 0x080fe40003f26270 */
[C---:B------:R-:W-:Y:S02]  /*3f80*/  ISETP.GE.AND P5, PT, R7.reuse, R56, PT ;  /* 0x000000380700720c */ /* 0x040fe40003fa6270 */
[----:B------:R-:W-:Y:S02]  /*3f90*/  ISETP.GE.AND P2, PT, R7, R50, PT ;  /* 0x000000320700720c */ /* 0x000fe40003f46270 */
[----:B------:R-:W-:Y:S02]  /*3fa0*/  LOP3.LUT R7, R47, 0x79, RZ, 0xfc, !PT ;  /* 0x000000792f077812 */ /* 0x000fe400078efcff */
[----:B-1----:R-:W-:-:S02]  /*3fb0*/  FSEL R148, R148, -INF , !P6 ;  /* 0xff80000094947808 */ /* 0x002fc40007000000 */
[----:B------:R-:W-:Y:S02]  /*3fc0*/  FSEL R141, R141, -INF , !P4 ;  /* 0xff8000008d8d7808 */ /* 0x000fe40006000000 */
[----:B----4-:R-:W-:Y:S02]  /*3fd0*/  FSEL R140, R140, -INF , !P3 ;  /* 0xff8000008c8c7808 */ /* 0x010fe40005800000 */
[----:B------:R-:W-:Y:S02]  /*3fe0*/  FSEL R137, R137, -INF , !P1 ;  /* 0xff80000089897808 */ /* 0x000fe40004800000 */
[-C--:B------:R-:W-:Y:S02]  /*3ff0*/  ISETP.GE.AND P6, PT, R47, R56.reuse, PT ;  /* 0x000000382f00720c */ /* 0x080fe40003fc6270 */
[----:B------:R-:W-:Y:S02]  /*4000*/  ISETP.GE.AND P4, PT, R7, R56, PT ;  /* 0x000000380700720c */ /* 0x000fe40003f86270 */
[----:B------:R-:W-:-:S02]  /*4010*/  ISETP.GE.AND P3, PT, R47, R50, PT ;  /* 0x000000322f00720c */ /* 0x000fc40003f66270 */
[----:B------:R-:W-:Y:S02]  /*4020*/  ISETP.GE.AND P1, PT, R7, R50, PT ;  /* 0x000000320700720c */ /* 0x000fe40003f26270 */
[----:B---3--:R-:W-:Y:S02]  /*4030*/  FSEL R135, R135, -INF , !P5 ;  /* 0xff80000087877808 */ /* 0x008fe40006800000 */
[----:B-----5:R-:W-:Y:S02]  /*4040*/  FSEL R134, R134, -INF , !P2 ;  /* 0xff80000086867808 */ /* 0x020fe40005000000 */
[----:B------:R-:W-:Y:S02]  /*4050*/  FSEL R7, R68, -INF , !P6 ;  /* 0xff80000044077808 */ /* 0x000fe40007000000 */
[----:B------:R-:W-:Y:S02]  /*4060*/  FSEL R133, R133, -INF , !P4 ;  /* 0xff80000085857808 */ /* 0x000fe40006000000 */
[----:B------:R-:W-:-:S02]  /*4070*/  FSEL R4, R69, -INF , !P3 ;  /* 0xff80000045047808 */ /* 0x000fc40005800000 */
        /* <DEDUP_REMOVED lines=15> */
.L_x_1934:
        /* <DEDUP_REMOVED lines=58> */
.L_x_1935:
        /* <DEDUP_REMOVED lines=35> */
.L_x_1933:
        /* <DEDUP_REMOVED lines=40> */
[----:B------:R-:W-:-:S03]  /*49c0*/  IADD3 R62, PT, PT, R210, 0xc040, RZ ;  /* 0x0000c040d23e7810 */ /* 0x000fc60007ffe0ff */
[----:B------:R-:W-:Y:S04]  /*49d0*/  LDSM.16.MT88.4 R92, [R210+0x10000] ;  /* 0x01000000d25c783b */ /* 0x000fe80000004200 */
[----:B------:R-:W-:Y:S01]  /*49e0*/  LDSM.16.MT88.4 R144, [R210+0x10800] ;  /* 0x01080000d290783b */ /* 0x000fe20000004200 */
[----:B-1----:R-:W-:Y:S02]  /*49f0*/  FMNMX.FTZ R15, R6, R15, !PT ;  /* 0x0000000f060f7209 */ /* 0x002fe40007810000 */
[----:B---3--:R-:W-:-:S03]  /*4a00*/  FMNMX.FTZ R2, R17, R2, !PT ;  /* 0x0000000211027209 */ /* 0x008fc60007810000 */
[----:B------:R-:W1:Y:S04]  /*4a10*/  SHFL.BFLY PT, R132, R15, 0x1, 0x1f ;  /* 0x0c201f000f847f89 */ /* 0x000e6800000e0000 */
[----:B------:R-:W3:Y:S01]  /*4a20*/  SHFL.BFLY PT, R3, R2, 0x1, 0x1f ;  /* 0x0c201f0002037f89 */ /* 0x000ee200000e0000 */
        /* <DEDUP_REMOVED lines=17> */
[----:B------:R-:W-:Y:S01]  /*4b40*/  MUFU.EX2 R63, R63 ;  /* 0x0000003f003f7308 */ /* 0x000fe20000000800 */
[--C-:B------:R-:W-:Y:S01]  /*4b50*/  FFMA.FTZ R65, R4, UR4, -R67.reuse ;  /* 0x0000000404417c23 */ /* 0x100fe20008010843 */
[--C-:B------:R-:W-:Y:S01]  /*4b60*/  FFMA.FTZ R60, R20, UR4, -R67.reuse ;  /* 0x00000004143c7c23 */ /* 0x100fe20008010843 */
[--C-:B------:R-:W-:Y:S01]  /*4b70*/  FFMA.FTZ R59, R110, UR4, -R67.reuse ;  /* 0x000000046e3b7c23 */ /* 0x100fe20008010843 */
[--C-:B------:R-:W-:Y:S01]  /*4b80*/  FFMA.FTZ R56, R72, UR4, -R67.reuse ;  /* 0x0000000448387c23 */ /* 0x100fe20008010843 */
[----:B------:R-:W1:Y:S01]  /*4b90*/  LDSM.16.MT88.4 R116, [R66+0xc000] ;  /* 0x00c000004274783b */ /* 0x000e620000004200 */
[--C-:B------:R-:W-:Y:S01]  /*4ba0*/  FFMA.FTZ R57, R9, UR4, -R142.reuse ;  /* 0x0000000409397c23 */ /* 0x100fe2000801088e */
[----:B------:R-:W-:Y:S01]  /*4bb0*/  @P0 IADD3 R62, PT, PT, R227, -0x40, RZ ;  /* 0xffffffc0e33e0810 */ /* 0x000fe20007ffe0ff */
[----:B------:R-:W2:Y:S01]  /*4bc0*/  MUFU.EX2 R58, R58 ;  /* 0x0000003a003a7308 */ /* 0x000ea20000000800 */
[----:B------:R-:W3:Y:S01]  /*4bd0*/  LDSM.16.MT88.4 R84, [R66+0x10000] ;  /* 0x010000004254783b */ /* 0x000ee20000004200 */
[--C-:B------:R-:W-:Y:S01]  /*4be0*/  FFMA.FTZ R52, R11, UR4, -R142.reuse ;  /* 0x000000040b347c23 */ /* 0x100fe2000801088e */
[----:B------:R-:W-:Y:S01]  /*4bf0*/  IADD3 R0, PT, PT, R7, R62, RZ ;  /* 0x0000003e07007210 */ /* 0x000fe20007ffe0ff */
[--C-:B------:R-:W-:Y:S01]  /*4c00*/  FFMA.FTZ R51, R10, UR4, -R67.reuse ;  /* 0x000000040a337c23 */ /* 0x100fe20008010843 */
[----:B------:R-:W4:Y:S01]  /*4c10*/  LDSM.16.MT88.4 R108, [R62] ;  /* 0x000000003e6c783b */ /* 0x000f220000004200 */
[--C-:B------:R-:W-:Y:S01]  /*4c20*/  FFMA.FTZ R46, R8, UR4, -R67.reuse ;  /* 0x00000004082e7c23 */ /* 0x100fe20008010843 */
[--C-:B------:R-:W-:Y:S01]  /*4c30*/  FFMA.FTZ R53, R73, UR4, -R142.reuse ;  /* 0x0000000449357c23 */ /* 0x100fe2000801088e */
[----:B------:R-:W-:Y:S01]  /*4c40*/  MUFU.EX2 R54, R54 ;  /* 0x0000003600367308 */ /* 0x000fe20000000800 */
[----:B------:R-:W5:Y:S01]  /*4c50*/  LDSM.16.MT88.4 R100, [R0] ;  /* 0x000000000064783b */ /* 0x000f620000004200 */
[--C-:B------:R-:W-:Y:S01]  /*4c60*/  FFMA.FTZ R55, R14, UR4, -R67.reuse ;  /* 0x000000040e377c23 */ /* 0x100fe20008010843 */
[--C-:B------:R-:W-:Y:S01]  /*4c70*/  FFMA.FTZ R50, R12, UR4, -R67.reuse ;  /* 0x000000040c327c23 */ /* 0x100fe20008010843 */
[--C-:B------:R-:W-:Y:S01]  /*4c80*/  FFMA.FTZ R44, R45, UR4, -R142.reuse ;  /* 0x000000042d2c7c23 */ /* 0x100fe2000801088e */
[----:B------:R-:W5:Y:S01]  /*4c90*/  LDSM.16.MT88.4 R76, [R62+0x4000] ;  /* 0x004000003e4c783b */ /* 0x000f620000004200 */
[--C-:B------:R-:W-:Y:S01]  /*4ca0*/  FFMA.FTZ R49, R33, UR4, -R142.reuse ;  /* 0x0000000421317c23 */ /* 0x100fe2000801088e */
[--C-:B------:R-:W-:Y:S01]  /*4cb0*/  FFMA.FTZ R45, R35, UR4, -R142.reuse ;  /* 0x00000004232d7c23 */ /* 0x100fe2000801088e */
[----:B------:R-:W1:Y:S01]  /*4cc0*/  MUFU.EX2 R61, R61 ;  /* 0x0000003d003d7308 */ /* 0x000e620000000800 */
[----:B------:R-:W5:Y:S01]  /*4cd0*/  LDSM.16.MT88.4 R4, [R0+0x4000] ;  /* 0x004000000004783b */ /* 0x000f620000004200 */
[----:B--2---:R-:W-:Y:S01]  /*4ce0*/  F2FP.F16.F32.PACK_AB R68, R58, R63 ;  /* 0x0000003f3a44723e */ /* 0x004fe200000000ff */
[--C-:B------:R-:W-:Y:S01]  /*4cf0*/  FFMA.FTZ R40, R43, UR4, -R142.reuse ;  /* 0x000000042b287c23 */ /* 0x100fe2000801088e */
[--C-:B------:R-:W-:Y:S01]  /*4d00*/  FFMA.FTZ R47, R42, UR4, -R67.reuse ;  /* 0x000000042a2f7c23 */ /* 0x100fe20008010843 */
[----:B------:R-:W2:Y:S01]  /*4d10*/  LDSM.16.MT88.4 R8, [R210+0xc800] ;  /* 0x00c80000d208783b */ /* 0x000ea20000004200 */
[--C-:B------:R-:W-:Y:S01]  /*4d20*/  FFMA.FTZ R42, R180, UR4, -R67.reuse ;  /* 0x00000004b42a7c23 */ /* 0x100fe20008010843 */
[--C-:B------:R-:W-:Y:S01]  /*4d30*/  FFMA.FTZ R43, R36, UR4, -R67.reuse ;  /* 0x00000004242b7c23 */ /* 0x100fe20008010843 */
[----:B------:R-:W-:Y:S01]  /*4d40*/  MUFU.EX2 R65, R65 ;  /* 0x0000004100417308 */ /* 0x000fe20000000800 */
[----:B------:R-:W2:Y:S01]  /*4d50*/  LDSM.16.MT88.4 R16, [R66+0xc800] ;  /* 0x00c800004210783b */ /* 0x000ea20000004200 */
[--C-:B------:R-:W-:Y:S01]  /*4d60*/  FFMA.FTZ R38, R38, UR4, -R67.reuse ;  /* 0x0000000426267c23 */ /* 0x100fe20008010843 */
[--C-:B------:R-:W-:Y:S01]  /*4d70*/  FFMA.FTZ R36, R37, UR4, -R142.reuse ;  /* 0x0000000425247c23 */ /* 0x100fe2000801088e */
[--C-:B------:R-:W-:Y:S01]  /*4d80*/  FFMA.FTZ R28, R39, UR4, -R142.reuse ;  /* 0x00000004271c7c23 */ /* 0x100fe2000801088e */
[----:B------:R-:W2:Y:S01]  /*4d90*/  LDSM.16.MT88.4 R12, [R62+0x800] ;  /* 0x000800003e0c783b */ /* 0x000ea20000004200 */
[--C-:B------:R-:W-:Y:S01]  /*4da0*/  FFMA.FTZ R41, R41, UR4, -R142.reuse ;  /* 0x0000000429297c23 */ /* 0x100fe2000801088e */
[--C-:B------:R-:W-:Y:S01]  /*4db0*/  FFMA.FTZ R37, R171, UR4, -R142.reuse ;  /* 0x00000004ab257c23 */ /* 0x100fe2000801088e */
[----:B------:R-:W3:Y:S01]  /*4dc0*/  MUFU.EX2 R60, R60 ;  /* 0x0000003c003c7308 */ /* 0x000ee20000000800 */
[----:B-1----:R-:W-:Y:S01]  /*4dd0*/  F2FP.F16.F32.PACK_AB R70, R61, R54 ;  /* 0x000000363d46723e */ /* 0x002fe200000000ff */
[----:B------:R-:W1:Y:S01]  /*4de0*/  LDSM.16.MT88.4 R20, [R66+0x10800] ;  /* 0x010800004214783b */ /* 0x000e620000004200 */
        /* <DEDUP_REMOVED lines=17> */
[----:B------:R-:W-:Y:S01]  /*4f00*/  FFMA.FTZ R231, R133, UR4, -R142 ;  /* 0x0000000485e77c23 */ /* 0x000fe2000801088e */
[--C-:B------:R-:W-:Y:S01]  /*4f10*/  FFMA.FTZ R136, R136, UR4, -R67.reuse ;  /* 0x0000000488887c23 */ /* 0x100fe20008010843 */
[--C-:B------:R-:W-:Y:S01]  /*4f20*/  FFMA.FTZ R133, R134, UR4, -R67.reuse ;  /* 0x0000000486857c23 */ /* 0x100fe20008010843 */
[----:B------:R-:W-:Y:S01]  /*4f30*/  FFMA.FTZ R64, R64, UR4, -R67 ;  /* 0x0000000440407c23 */ /* 0x000fe20008010843 */
[----:B------:R-:W-:Y:S01]  /*4f40*/  MUFU.EX2 R57, R57 ;  /* 0x0000003900397308 */ /* 0x000fe20000000800 */
[----:B------:R-:W-:Y:S01]  /*4f50*/  FADD.FTZ R63, R63, R58 ;  /* 0x0000003a3f3f7221 */ /* 0x000fe20000010000 */
[----:B------:R-:W-:Y:S01]  /*4f60*/  FADD.FTZ R60, R65, R60 ;  /* 0x0000003c413c7221 */ /* 0x000fe20000010000 */
[----:B------:R-:W-:-:S05]  /*4f70*/  ISETP.GE.AND P0, PT, R29, R214, PT ;  /* 0x000000d61d00720c */ /* 0x000fca0003f06270 */
        /* <DEDUP_REMOVED lines=14> */
[----:B------:R-:W2:Y:S01]  /*5060*/  MUFU.EX2 R46, R46 ;  /* 0x0000002e002e7308 */ /* 0x000ea20000000800 */
        /* <DEDUP_REMOVED lines=19> */
[----:B---3--:R-:W-:-:S02]  /*51a0*/  F2FP.F16.F32.PACK_AB R4, R52, R57 ;  /* 0x000000393404723e */ /* 0x008fc400000000ff */
[----:B----4-:R-:W-:Y:S01]  /*51b0*/  F2FP.F16.F32.PACK_AB R5, R50, R55 ;  /* 0x000000373205723e */ /* 0x010fe200000000ff */
[----:B------:R-:W-:-:S03]  /*51c0*/  FADD.FTZ R55, R55, R56 ;  /* 0x0000003837377221 */ /* 0x000fc60000010000 */
[----:B------:R-:W3:Y:S01]  /*51d0*/  MUFU.EX2 R36, R36 ;  /* 0x0000002400247308 */ /* 0x000ee20000000800 */
[----:B------:R-:W-:Y:S01]  /*51e0*/  HMMA.16816.F32 R68, R68, R6, RZ ;  /* 0x000000064444723c */ /* 0x000fe200000018ff */
[----:B------:R-:W-:Y:S01]  /*51f0*/  F2FP.F16.F32.PACK_AB R6, R48, R53 ;  /* 0x000000353006723e */ /* 0x000fe200000000ff */
[----:B------:R-:W-:Y:S01]  /*5200*/  FADD.FTZ R50, R50, R55 ;  /* 0x0000003732327221 */ /* 0x000fe20000010000 */
[----:B--2---:R-:W-:-:S03]  /*5210*/  F2FP.F16.F32.PACK_AB R7, R46, R51 ;  /* 0x000000332e07723e */ /* 0x004fc600000000ff */
        /* <DEDUP_REMOVED lines=8> */
[C---:B------:R-:W-:Y:S05]  /*52a0*/  HMMA.16816.F32 R120, R4.reuse, R16, R120 ;  /* 0x000000100478723c */ /* 0x040fea0000001878 */
[----:B------:R-:W4:Y:S03]  /*52b0*/  MUFU.EX2 R30, R30 ;  /* 0x0000001e001e7308 */ /* 0x000f260000000800 */
[C---:B------:R-:W-:Y:S01]  /*52c0*/  HMMA.16816.F32 R116, R4.reuse, R18, R116 ;  /* 0x000000120474723c */ /* 0x040fe20000001874 */
[----:B------:R-:W5:Y:S04]  /*52d0*/  LDSM.16.MT88.4 R16, [R0+0x800] ;  /* 0x000800000010783b */ /* 0x000f680000004200 */
[----:B------:R-:W-:Y:S03]  /*52e0*/  MUFU.EX2 R31, R31 ;  /* 0x0000001f001f7308 */ /* 0x000fe60000000800 */
[C---:B------:R-:W-:Y:S05]  /*52f0*/  HMMA.16816.F32 R112, R4.reuse, R12, R112 ;  /* 0x0000000c0470723c */ /* 0x040fea0000001870 */
[----:B------:R-:W4:Y:S03]  /*5300*/  MUFU.EX2 R2, R2 ;  /* 0x0000000200027308 */ /* 0x000f260000000800 */
        /* <DEDUP_REMOVED lines=40> */
[----:B---3--:R-:W-:Y:S01]  /*5590*/  HMMA.16816.F32 R88, R4, R12, R88 ;  /* 0x0000000c0458723c */ /* 0x008fe20000001858 */
[----:B------:R-:W-:Y:S01]  /*55a0*/  MUFU.EX2 R147, R147 ;  /* 0x0000009300937308 */ /* 0x000fe20000000800 */
[----:B------:R-:W-:-:S06]  /*55b0*/  FADD.FTZ R38, R38, R43 ;  /* 0x0000002b26267221 */ /* 0x000fcc0000010000 */
[C---:B------:R-:W-:Y:S01]  /*55c0*/  HMMA.16816.F32 R84, R4.reuse, R14, R84 ;  /* 0x0000000e0454723c */ /* 0x040fe20000001854 */
[----:B------:R-:W3:Y:S01]  /*55d0*/  LDSM.16.MT88.4 R12, [R210+0x11000] ;  /* 0x01100000d20c783b */ /* 0x000ee20000004200 */
[----:B------:R-:W4:Y:S06]  /*55e0*/  MUFU.EX2 R155, R155 ;  /* 0x0000009b009b7308 */ /* 0x000f2c0000000800 */
[C---:B-1----:R-:W-:Y:S02]  /*55f0*/  HMMA.16816.F32 R128, R4.reuse, R20, R128 ;  /* 0x000000140480723c */ /* 0x042fe40000001880 */
[----:B------:R-:W1:Y:S06]  /*5600*/  MUFU.EX2 R157, R157 ;  /* 0x0000009d009d7308 */ /* 0x000e6c0000000800 */
        /* <DEDUP_REMOVED lines=9> */
[----:B------:R-:W-:Y:S06]  /*56a0*/  MUFU.EX2 R64, R64 ;  /* 0x0000004000407308 */ /* 0x000fec0000000800 */
[C---:B------:R-:W-:Y:S01]  /*56b0*/  HMMA.16816.F32 R108, R4.reuse, R18, R108 ;  /* 0x00000012046c723c */ /* 0x040fe2000000186c */
[----:B------:R-:W5:Y:S07]  /*56c0*/  LDSM.16.MT88.4 R16, [R66+0xd800] ;  /* 0x00d800004210783b */ /* 0x000f6e0000004200 */
[C---:B---3--:R-:W-:Y:S08]  /*56d0*/  HMMA.16816.F32 R96, R4.reuse, R12, R96 ;  /* 0x0000000c0460723c */ /* 0x048ff00000001860 */
[C---:B------:R-:W-:Y:S01]  /*56e0*/  HMMA.16816.F32 R92, R4.reuse, R14, R92 ;  /* 0x0000000e045c723c */ /* 0x040fe2000000185c */
[----:B------:R-:W3:Y:S07]  /*56f0*/  LDSM.16.MT88.4 R12, [R62+0x1800] ;  /* 0x001800003e0c783b */ /* 0x000eee0000004200 */
[C---:B------:R-:W-:Y:S08]  /*5700*/  HMMA.16816.F32 R120, R4.reuse, R24, R120 ;  /* 0x000000180478723c */ /* 0x040ff00000001878 */
[C---:B------:R-:W-:Y:S01]  /*5710*/  HMMA.16816.F32 R116, R4.reuse, R26, R116 ;  /* 0x0000001a0474723c */ /* 0x040fe20000001874 */
[----:B------:R-:W1:Y:S07]  /*5720*/  LDSM.16.MT88.4 R24, [R66+0x11800] ;  /* 0x011800004218783b */ /* 0x000e6e0000004200 */
[C---:B------:R-:W-:Y:S08]  /*5730*/  HMMA.16816.F32 R80, R4.reuse, R32, R80 ;  /* 0x000000200450723c */ /* 0x040ff00000001850 */
[C---:B------:R-:W-:Y:S01]  /*5740*/  HMMA.16816.F32 R76, R4.reuse, R34, R76 ;  /* 0x00000022044c723c */ /* 0x040fe2000000184c */
[----:B------:R-:W-:Y:S07]  /*5750*/  LDSM.16.MT88.4 R32, [R66+0xe000] ;  /* 0x00e000004220783b */ /* 0x000fee0000004200 */
[C---:B----4-:R-:W-:Y:S08]  /*5760*/  HMMA.16816.F32 R72, R4.reuse, R20, R72 ;  /* 0x000000140448723c */ /* 0x050ff00000001848 */
        /* <DEDUP_REMOVED lines=19> */
[C---:B-1----:R-:W-:Y:S08]  /*58a0*/  HMMA.16816.F32 R88, R4.reuse, R24, R88 ;  /* 0x000000180458723c */ /* 0x042ff00000001858 */
        /* <DEDUP_REMOVED lines=122> */
[C---:B---3--:R-:W-:Y:S08]  /*6050*/  HMMA.16816.F32 R96, R4.reuse, R16, R96 ;  /* 0x000000100460723c */ /* 0x048ff00000001860 */
[C---:B------:R-:W-:Y:S01]  /*6060*/  HMMA.16816.F32 R92, R4.reuse, R18, R92 ;  /* 0x00000012045c723c */ /* 0x040fe2000000185c */
[----:B------:R-:W3:Y:S07]  /*6070*/  LDSM.16.MT88.4 R16, [R66+0x13800] ;  /* 0x013800004210783b */ /* 0x000eee0000004200 */
[----:B--2---:R-:W-:Y:S01]  /*6080*/  HMMA.16816.F32 R72, R4, R20, R72 ;  /* 0x000000140448723c */ /* 0x004fe20000001848 */
        /* <DEDUP_REMOVED lines=14> */
[----:B------:R-:W2:Y:S01]  /*6170*/  LDSM.16.MT88.4 R8, [R62+0x7800] ;  /* 0x007800003e08783b */ /* 0x000ea20000004200 */
        /* <DEDUP_REMOVED lines=9> */
[----:B---3--:R-:W-:Y:S02]  /*6210*/  HMMA.16816.F32 R88, R4, R16, R88 ;  /* 0x000000100458723c */ /* 0x008fe40000001858 */
[----:B------:R-:W-:-:S04]  /*6220*/  FADD.FTZ R21, R28, R21 ;  /* 0x000000151c157221 */ /* 0x000fc80000010000 */
[----:B------:R-:W-:Y:S02]  /*6230*/  FADD.FTZ R144, R144, R21 ;  /* 0x0000001590907221 */ /* 0x000fe40000010000 */
[----:B------:R-:W-:Y:S01]  /*6240*/  HMMA.16816.F32 R84, R4, R18, R84 ;  /* 0x000000120454723c */ /* 0x000fe20000001854 */
[----:B------:R-:W3:Y:S01]  /*6250*/  LDSM.16.MT88.4 R16, [R210+0xf800] ;  /* 0x00f80000d210783b */ /* 0x000ee20000004200 */
[----:B------:R-:W-:-:S04]  /*6260*/  FADD.FTZ R145, R145, R144 ;  /* 0x0000009091917221 */ /* 0x000fc80000010000 */
[----:B------:R-:W-:Y:S02]  /*6270*/  FADD.FTZ R146, R146, R145 ;  /* 0x0000009192927221 */ /* 0x000fe40000010000 */
[----:B--2---:R-:W-:Y:S02]  /*6280*/  HMMA.16816.F32 R80, R4, R8, R80 ;  /* 0x000000080450723c */ /* 0x004fe40000001850 */
[----:B------:R-:W-:-:S04]  /*6290*/  FADD.FTZ R147, R147, R146 ;  /* 0x0000009293937221 */ /* 0x000fc80000010000 */
[----:B------:R-:W-:Y:S02]  /*62a0*/  FADD.FTZ R32, R32, R147 ;  /* 0x0000009320207221 */ /* 0x000fe40000010000 */
[----:B------:R-:W-:Y:S01]  /*62b0*/  HMMA.16816.F32 R76, R4, R10, R76 ;  /* 0x0000000a044c723c */ /* 0x000fe2000000184c */
[----:B------:R-:W2:Y:S01]  /*62c0*/  LDSM.16.MT88.4 R8, [R210+0x13800] ;  /* 0x01380000d208783b */ /* 0x000ea20000004200 */
[----:B------:R-:W-:-:S06]  /*62d0*/  FADD.FTZ R33, R33, R32 ;  /* 0x0000002021217221 */ /* 0x000fcc0000010000 */
[----:B-1----:R-:W-:Y:S01]  /*62e0*/  HMMA.16816.F32 R104, R4, R12, R104 ;  /* 0x0000000c0468723c */ /* 0x002fe20000001868 */
[----:B------:R-:W-:-:S04]  /*62f0*/  FADD.FTZ R13, R159, R166 ;  /* 0x000000a69f0d7221 */ /* 0x000fc80000010000 */
[----:B------:R-:W-:-:S03]  /*6300*/  FADD.FTZ R13, R160, R13 ;  /* 0x0000000da00d7221 */ /* 0x000fc60000010000 */
[----:B------:R-:W-:Y:S01]  /*6310*/  HMMA.16816.F32 R100, R4, R14, R100 ;  /* 0x0000000e0464723c */ /* 0x000fe20000001864 */
[----:B------:R-:W-:-:S04]  /*6320*/  FADD.FTZ R2, R158, R13 ;  /* 0x0000000d9e027221 */ /* 0x000fc80000010000 */
[----:B------:R-:W-:-:S03]  /*6330*/  FADD.FTZ R2, R161, R2 ;  /* 0x00000002a1027221 */ /* 0x000fc60000010000 */
[C---:B---3--:R-:W-:Y:S08]  /*6340*/  HMMA.16816.F32 R128, R4.reuse, R16, R128 ;  /* 0x000000100480723c */ /* 0x048ff00000001880 */
[C---:B------:R-:W-:Y:S01]  /*6350*/  HMMA.16816.F32 R124, R4.reuse, R18, R124 ;  /* 0x00000012047c723c */ /* 0x040fe2000000187c */
[----:B------:R1:W3:Y:S07]  /*6360*/  LDSM.16.MT88.4 R16, [R0+0x7800] ;  /* 0x007800000010783b */ /* 0x0002ee0000004200 */
[----:B--2---:R-:W-:Y:S01]  /*6370*/  HMMA.16816.F32 R96, R4, R8, R96 ;  /* 0x000000080460723c */ /* 0x004fe20000001860 */
        /* <DEDUP_REMOVED lines=30> */
[----:B------:R-:W3:Y:S01]  /*6560*/  LDCU UR4, c[0x0][0x45c] ;  /* 0x00008b80ff0477ac */ /* 0x000ee20008000800 */
[----:B------:R-:W4:Y:S01]  /*6570*/  LDCU.64 UR8, c[0x0][0x3a8] ;  /* 0x00007500ff0877ac */ /* 0x000f220008000a00 */
[----:B------:R-:W2:Y:S01]  /*6580*/  LDCU.64 UR6, c[0x0][0x3a0] ;  /* 0x00007400ff0677ac */ /* 0x000ea20008000a00 */
[----:B-1----:R-:W-:Y:S01]  /*6590*/  ULEA UR5, UR5, UR11, 0x18 ;  /* 0x0000000b05057291 */ /* 0x002fe2000f8ec0ff */
[----:B------:R-:W-:-:S02]  /*65a0*/  IADD3 R220, PT, PT, R210, 0xc040, RZ ;  /* 0x0000c040d2dc7810 */ /* 0x000fc40007ffe0ff */
[----:B------:R-:W-:-:S09]  /*65b0*/  MOV R222, RZ ;  /* 0x000000ff00de7202 */ /* 0x000fd20000000f00 */
.L_x_1940:
[----:B------:R-:W-:Y:S01]  /*65c0*/  @!P1 IADD3 R7, P0, PT, RZ, -R222, RZ ;  /* 0x800000deff079210 */ /* 0x000fe20007f1e0ff */
[----:B------:R-:W1:Y:S01]  /*65d0*/  S2R R209, SR_TID.X ;  /* 0x0000000000d17919 */ /* 0x000e620000002100 */
[----:B------:R-:W5:Y:S01]  /*65e0*/  @!P1 LDC R28, c[0x0][0x3c0] ;  /* 0x0000f000ff1c9b82 */ /* 0x000f620000000800 */
[----:B------:R-:W-:Y:S07]  /*65f0*/  DEPBAR.LE SB0, 0x0 ;  /* 0x000080000000791a */ /* 0x000fee0000000000 */
[----:B------:R-:W2:Y:S08]  /*6600*/  LDC R31, c[0x0][0x3c4] ;  /* 0x0000f100ff1f7b82 */ /* 0x000eb00000000800 */
        /* <DEDUP_REMOVED lines=10> */
[----:B-----5:R-:W-:Y:S01]  /*66b0*/  @!P1 IMAD.SHL.U32 R6, R28, 0x80, RZ ;  /* 0x000000801c069824 */ /* 0x020fe200078e00ff */
        /* <DEDUP_REMOVED lines=13> */
[----:B--2---:R-:W-:Y:S06]  /*6790*/  @!P1 BRA `(.L_x_1937) ;  /* 0x0000000000f49947 */ /* 0x004fec0003800000 */
        /* <DEDUP_REMOVED lines=61> */
.L_x_1937:
        /* <DEDUP_REMOVED lines=8> */
[----:B------:R-:W-:Y:S03]  /*6bf0*/  LOP3.LUT R189, R132, 0x400, RZ, 0xc0, !PT ;  /* 0x0000040084bd7812 */ /* 0x000fe600078ec0ff */
[----:B------:R-:W-:Y:S01]  /*6c00*/  LDGSTS.E.BYPASS.LTC128B.128 [R233+0x10000], desc[UR24][R218.64+0x80] ;  /* 0x10000080dae97fae */ /* 0x000fe2000b981a18 */
[----:B------:R-:W-:Y:S02]  /*6c10*/  IADD3.X R31, PT, PT, R28, R219, RZ, P0, !PT ;  /* 0x000000db1c1f7210 */ /* 0x000fe400007fe4ff */
[----:B------:R-:W-:Y:S02]  /*6c20*/  IADD3 R40, P2, PT, R30, R29, RZ ;  /* 0x0000001d1e287210 */ /* 0x000fe40007f5e0ff */
[----:B------:R-:W-:Y:S01]  /*6c30*/  LEA R189, R2, R189, 0x1 ;  /* 0x000000bd02bd7211 */ /* 0x000fe200078e08ff */
[----:B------:R-:W-:Y:S01]  /*6c40*/  LDGSTS.E.BYPASS.LTC128B.128 [R233+0xc800], desc[UR24][R30.64] ;  /* 0x0c8000001ee97fae */ /* 0x000fe2000b981a18 */
[-C--:B------:R-:W-:Y:S02]  /*6c50*/  IADD3.X R41, PT, PT, R31, R28.reuse, RZ, P2, !PT ;  /* 0x0000001c1f297210 */ /* 0x080fe400017fe4ff */
[-C--:B------:R-:W-:Y:S03]  /*6c60*/  IADD3 R38, P0, PT, R40, R29.reuse, RZ ;  /* 0x0000001d28267210 */ /* 0x080fe60007f1e0ff */
[----:B------:R1:W-:Y:S01]  /*6c70*/  LDGSTS.E.BYPASS.LTC128B.128 [R233+0x10800], desc[UR24][R30.64+0x80] ;  /* 0x108000801ee97fae */ /* 0x0003e2000b981a18 */
[----:B------:R-:W-:Y:S02]  /*6c80*/  LEA R190, R190, UR5, 0x1 ;  /* 0x00000005bebe7c11 */ /* 0x000fe4000f8e08ff */
[-C--:B------:R-:W-:Y:S03]  /*6c90*/  IADD3.X R39, PT, PT, R41, R28.reuse, RZ, P0, !PT ;  /* 0x0000001c29277210 */ /* 0x080fe600007fe4ff */
[----:B------:R-:W-:Y:S01]  /*6ca0*/  LDGSTS.E.BYPASS.LTC128B.128 [R233+0xd000], desc[UR24][R40.64] ;  /* 0x0d00000028e97fae */ /* 0x000fe2000b981a18 */
[-C--:B------:R-:W-:Y:S02]  /*6cb0*/  IADD3 R36, P2, PT, R38, R29.reuse, RZ ;  /* 0x0000001d26247210 */ /* 0x080fe40007f5e0ff */
[----:B------:R-:W-:Y:S03]  /*6cc0*/  IADD3 R2, PT, PT, R189, UR5, RZ ;  /* 0x00000005bd027c10 */ /* 0x000fe6000fffe0ff */
[----:B------:R-:W-:Y:S01]  /*6cd0*/  LDGSTS.E.BYPASS.LTC128B.128 [R233+0x11000], desc[UR24][R40.64+0x80] ;  /* 0x1100008028e97fae */ /* 0x000fe2000b981a18 */
[-C--:B------:R-:W-:Y:S02]  /*6ce0*/  IADD3.X R37, PT, PT, R39, R28.reuse, RZ, P2, !PT ;  /* 0x0000001c27257210 */ /* 0x080fe400017fe4ff */
[-C--:B------:R-:W-:Y:S03]  /*6cf0*/  IADD3 R34, P0, PT, R36, R29.reuse, RZ ;  /* 0x0000001d24227210 */ /* 0x080fe60007f1e0ff */
[----:B------:R-:W-:Y:S01]  /*6d00*/  LDGSTS.E.BYPASS.LTC128B.128 [R233+0xd800], desc[UR24][R38.64] ;  /* 0x0d80000026e97fae */ /* 0x000fe2000b981a18 */
[----:B------:R-:W-:Y:S02]  /*6d10*/  IADD3 R221, PT, PT, R221, -0x1, RZ ;  /* 0xffffffffdddd7810 */ /* 0x000fe40007ffe0ff */
[-C--:B------:R-:W-:Y:S03]  /*6d20*/  IADD3.X R35, PT, PT, R37, R28.reuse, RZ, P0, !PT ;  /* 0x0000001c25237210 */ /* 0x080fe600007fe4ff */
[----:B------:R-:W-:Y:S01]  /*6d30*/  LDGSTS.E.BYPASS.LTC128B.128 [R233+0x11800], desc[UR24][R38.64+0x80] ;  /* 0x1180008026e97fae */ /* 0x000fe2000b981a18 */
[-C--:B------:R-:W-:Y:S05]  /*6d40*/  IADD3 R32, P2, PT, R34, R29.reuse, RZ ;  /* 0x0000001d22207210 */ /* 0x080fea0007f5e0ff */
[----:B------:R-:W-:Y:S01]  /*6d50*/  LDGSTS.E.BYPASS.LTC128B.128 [R233+0xe000], desc[UR24][R36.64] ;  /* 0x0e00000024e97fae */ /* 0x000fe2000b981a18 */
[----:B------:R-:W-:Y:S02]  /*6d60*/  IADD3.X R33, PT, PT, R35, R28, RZ, P2, !PT ;  /* 0x0000001c23217210 */ /* 0x000fe400017fe4ff */
[----:B------:R-:W-:Y:S03]  /*6d70*/  ISETP.GT.AND P2, PT, R221, R214, PT ;  /* 0x000000d6dd00720c */ /* 0x000fe60003f44270 */
[----:B------:R-:W-:Y:S01]  /*6d80*/  LDGSTS.E.BYPASS.LTC128B.128 [R233+0x12000], desc[UR24][R36.64+0x80] ;  /* 0x1200008024e97fae */ /* 0x000fe2000b981a18 */
[----:B-1----:R-:W-:Y:S05]  /*6d90*/  IADD3 R30, P0, PT, R32, R29, RZ ;  /* 0x0000001d201e7210 */ /* 0x002fea0007f1e0ff */
[----:B------:R-:W-:Y:S01]  /*6da0*/  LDGSTS.E.BYPASS.LTC128B.128 [R233+0xe800], desc[UR24][R34.64] ;  /* 0x0e80000022e97fae */ /* 0x000fe2000b981a18 */
[----:B------:R-:W-:Y:S05]  /*6db0*/  IADD3.X R31, PT, PT, R33, R28, RZ, P0, !PT ;  /* 0x0000001c211f7210 */ /* 0x000fea00007fe4ff */
[----:B------:R-:W-:Y:S01]  /*6dc0*/  LDGSTS.E.BYPASS.LTC128B.128 [R233+0x12800], desc[UR24][R34.64+0x80] ;  /* 0x1280008022e97fae */ /* 0x000fe2000b981a18 */
[C---:B------:R-:W-:Y:S05]  /*6dd0*/  LOP3.LUT P0, RZ, R209.reuse, 0x2, RZ, 0xc0, !PT ;  /* 0x00000002d1ff7812 */ /* 0x040fea000780c0ff */
[----:B------:R-:W-:Y:S01]  /*6de0*/  LDGSTS.E.BYPASS.LTC128B.128 [R233+0xf000], desc[UR24][R32.64] ;  /* 0x0f00000020e97fae */ /* 0x000fe2000b981a18 */
[----:B------:R-:W-:Y:S02]  /*6df0*/  SEL R213, R208, 0xffffffe0, !P0 ;  /* 0xffffffe0d0d57807 */ /* 0x000fe40004000000 */
[----:B------:R-:W-:Y:S03]  /*6e00*/  LOP3.LUT P0, RZ, R209, 0x4, RZ, 0xc0, !PT ;  /* 0x00000004d1ff7812 */ /* 0x000fe6000780c0ff */
[----:B------:R-:W-:Y:S01]  /*6e10*/  LDGSTS.E.BYPASS.LTC128B.128 [R233+0x13000], desc[UR24][R32.64+0x80] ;  /* 0x1300008020e97fae */ /* 0x000fe2000b981a18 */
[-C--:B------:R-:W-:Y:S02]  /*6e20*/  IADD3 R188, PT, PT, R190, R213.reuse, RZ ;  /* 0x000000d5bebc7210 */ /* 0x080fe40007ffe0ff */
[----:B------:R-:W-:Y:S03]  /*6e30*/  IADD3 R3, PT, PT, R2, R213, RZ ;  /* 0x000000d502037210 */ /* 0x000fe60007ffe0ff */
[----:B------:R-:W-:Y:S06]  /*6e40*/  LDGSTS.E.BYPASS.LTC128B.128 [R233+0xf800], desc[UR24][R30.64] ;  /* 0x0f8000001ee97fae */ /* 0x000fec000b981a18 */
[----:B------:R1:W-:Y:S06]  /*6e50*/  LDGSTS.E.BYPASS.LTC128B.128 [R233+0x13800], desc[UR24][R30.64+0x80] ;  /* 0x138000801ee97fae */ /* 0x0003ec000b981a18 */
[----:B------:R-:W-:Y:S06]  /*6e60*/  LDSM.16.M88.4 R140, [R190] ;  /* 0x00000000be8c783b */ /* 0x000fec0000000200 */
[----:B------:R-:W2:Y:S06]  /*6e70*/  LDSM.16.M88.4 R144, [R189+UR5+0x4000] ;  /* 0x00400005bd90783b */ /* 0x000eac0008000200 */
[----:B------:R-:W5:Y:S06]  /*6e80*/  LDSM.16.M88.4 R148, [R189+UR5+0x4800] ;  /* 0x00480005bd94783b */ /* 0x000f6c0008000200 */
[----:B------:R-:W3:Y:S06]  /*6e90*/  LDSM.16.M88.4 R152, [R189+UR5+0x5000] ;  /* 0x00500005bd98783b */ /* 0x000eec0008000200 */
[----:B------:R-:W0:Y:S06]  /*6ea0*/  LDGDEPBAR ;  /* 0x00000000000079af */ /* 0x000e2c0000000000 */
[----:B------:R-:W1:Y:S06]  /*6eb0*/  LDSM.16.M88.4 R156, [R189+UR5+0x5800] ;  /* 0x00580005bd9c783b */ /* 0x000e6c0008000200 */
[----:B------:R-:W4:Y:S06]  /*6ec0*/  LDSM.16.M88.4 R160, [R189+UR5+0x6000] ;  /* 0x00600005bda0783b */ /* 0x000f2c0008000200 */
[----:B------:R-:W4:Y:S01]  /*6ed0*/  LDSM.16.M88.4 R164, [R189+UR5+0x6800] ;  /* 0x00680005bda4783b */ /* 0x000f220008000200 */
[C---:B--2---:R-:W-:Y:S05]  /*6ee0*/  HMMA.16816.F32 R4, R140.reuse, R144, RZ ;  /* 0x000000908c04723c */ /* 0x044fea00000018ff */
[----:B------:R-:W2:Y:S06]  /*6ef0*/  LDSM.16.M88.4 R168, [R189+UR5+0x7000] ;  /* 0x00700005bda8783b */ /* 0x000eac0008000200 */
[----:B------:R-:W2:Y:S01]  /*6f00*/  LDSM.16.M88.4 R172, [R189+UR5+0x7800] ;  /* 0x00780005bdac783b */ /* 0x000ea20008000200 */
[C---:B------:R-:W-:Y:S05]  /*6f10*/  HMMA.16816.F32 R8, R140.reuse, R146, RZ ;  /* 0x000000928c08723c */ /* 0x040fea00000018ff */
[----:B------:R-:W-:Y:S03]  /*6f20*/  LDSM.16.M88.4 R176, [R188] ;  /* 0x00000000bcb0783b */ /* 0x000fe60000000200 */
[C---:B-----5:R-:W-:Y:S03]  /*6f30*/  HMMA.16816.F32 R12, R140.reuse, R148, RZ ;  /* 0x000000948c0c723c */ /* 0x060fe600000018ff */
[----:B------:R-:W5:Y:S05]  /*6f40*/  LDSM.16.M88.4 R180, [R3+0x4000] ;  /* 0x0040000003b4783b */ /* 0x000f6a0000000200 */
[C---:B------:R-:W-:Y:S01]  /*6f50*/  HMMA.16816.F32 R16, R140.reuse, R150, RZ ;  /* 0x000000968c10723c */ /* 0x040fe200000018ff */
[----:B------:R-:W5:Y:S06]  /*6f60*/  LDSM.16.M88.4 R184, [R3+0x4800] ;  /* 0x0048000003b8783b */ /* 0x000f6c0000000200 */
[----:B------:R-:W5:Y:S01]  /*6f70*/  LDSM.16.M88.4 R132, [R3+0x5000] ;  /* 0x005000000384783b */ /* 0x000f620000000200 */
[C---:B---3--:R-:W-:Y:S05]  /*6f80*/  HMMA.16816.F32 R20, R140.reuse, R152, RZ ;  /* 0x000000988c14723c */ /* 0x048fea00000018ff */
[----:B------:R-:W-:Y:S03]  /*6f90*/  LDSM.16.M88.4 R144, [R3+0x6000] ;  /* 0x006000000390783b */ /* 0x000fe60000000200 */
[C---:B------:R-:W-:Y:S03]  /*6fa0*/  HMMA.16816.F32 R24, R140.reuse, R154, RZ ;  /* 0x0000009a8c18723c */ /* 0x040fe600000018ff */
[----:B------:R-:W-:Y:S05]  /*6fb0*/  LDSM.16.M88.4 R148, [R3+0x6800] ;  /* 0x006800000394783b */ /* 0x000fea0000000200 */
[C---:B-1----:R-:W-:Y:S01]  /*6fc0*/  HMMA.16816.F32 R28, R140.reuse, R156, RZ ;  /* 0x0000009c8c1c723c */ /* 0x042fe200000018ff */
[----:B------:R-:W-:Y:S01]  /*6fd0*/  LDSM.16.M88.4 R152, [R3+0x7000] ;  /* 0x007000000398783b */ /* 0x000fe20000000200 */
[----:B------:R-:W-:Y:S04]  /*6fe0*/  SEL R157, R139, 0xffffffc0, !P0 ;  /* 0xffffffc08b9d7807 */ /* 0x000fe80004000000 */
[-C--:B------:R-:W-:Y:S02]  /*6ff0*/  IADD3 R200, PT, PT, R190, R157.reuse, RZ ;  /* 0x0000009dbec87210 */ /* 0x080fe40007ffe0ff */
[C---:B------:R-:W-:Y:S01]  /*7000*/  HMMA.16816.F32 R32, R140.reuse, R158, RZ ;  /* 0x0000009e8c20723c */ /* 0x040fe200000018ff */
[----:B------:R-:W-:Y:S02]  /*7010*/  IADD3 R136, PT, PT, R2, R157, RZ ;  /* 0x0000009d02887210 */ /* 0x000fe40007ffe0ff */
[----:B------:R-:W-:Y:S01]  /*7020*/  LDSM.16.M88.4 R156, [R3+0x7800] ;  /* 0x00780000039c783b */ /* 0x000fe20000000200 */
[C---:B------:R-:W-:Y:S02]  /*7030*/  IADD3 R201, PT, PT, R213.reuse, R200, RZ ;  /* 0x000000c8d5c97210 */ /* 0x040fe40007ffe0ff */
[----:B------:R-:W-:Y:S02]  /*7040*/  IADD3 R2, PT, PT, R213, R136, RZ ;  /* 0x00000088d5027210 */ /* 0x000fe40007ffe0ff */
[C---:B----4-:R-:W-:Y:S01]  /*7050*/  HMMA.16816.F32 R36, R140.reuse, R160, RZ ;  /* 0x000000a08c24723c */ /* 0x050fe200000018ff */
        /* <DEDUP_REMOVED lines=8> */
[C---:B--2---:R-:W-:Y:S08]  /*70e0*/  HMMA.16816.F32 R52, R140.reuse, R168, RZ ;  /* 0x000000a88c34723c */ /* 0x044ff000000018ff */
        /* <DEDUP_REMOVED lines=156> */
[----:B------:R4:W3:Y:S01]  /*7ab0*/  MUFU.TANH R9, R133 ;  /* 0x0000008500097308 */ /* 0x0008e20000002400 */
[C---:B--2---:R-:W-:Y:S03]  /*7ac0*/  HMMA.16816.F32 R20, R200.reuse, R140, R20 ;  /* 0x0000008cc814723c */ /* 0x044fe60000001814 */
[----:B------:R-:W-:Y:S01]  /*7ad0*/  FMUL.FTZ R196, R14, UR10 ;  /* 0x0000000a0ec47c20 */ /* 0x000fe20008410000 */
[----:B------:R-:W-:Y:S05]  /*7ae0*/  FMUL.FTZ R197, R13, UR10 ;  /* 0x0000000a0dc57c20 */ /* 0x000fea0008410000 */
[----:B------:R2:W2:Y:S01]  /*7af0*/  MUFU.TANH R150, R136 ;  /* 0x0000008800967308 */ /* 0x0004a20000002400 */
[C---:B------:R-:W-:Y:S01]  /*7b00*/  HMMA.16816.F32 R24, R200.reuse, R142, R24 ;  /* 0x0000008ec818723c */ /* 0x040fe20000001818 */
[----:B------:R-:W-:Y:S02]  /*7b10*/  LDSM.16.M88.4 R140, [R2+0xa000] ;  /* 0x00a00000028c783b */ /* 0x000fe40000000200 */
[----:B-1----:R-:W-:Y:S06]  /*7b20*/  FMUL.FTZ R192, R10, UR10 ;  /* 0x0000000a0ac07c20 */ /* 0x002fec0008410000 */
[----:B------:R1:W1:Y:S01]  /*7b30*/  MUFU.TANH R175, R194 ;  /* 0x000000c200af7308 */ /* 0x0002620000002400 */
[----:B----4-:R-:W4:Y:S09]  /*7b40*/  LDSM.16.M88.4 R132, [R2+0x9800] ;  /* 0x009800000284783b */ /* 0x010f320000000200 */
[----:B------:R5:W3:Y:S01]  /*7b50*/  MUFU.TANH R179, R192 ;  /* 0x000000c000b37308 */ /* 0x000ae20000002400 */
[----:B--2---:R-:W-:Y:S09]  /*7b60*/  FMUL.FTZ R136, R12, UR10 ;  /* 0x0000000a0c887c20 */ /* 0x004ff20008410000 */
[----:B------:R2:W2:Y:S01]  /*7b70*/  MUFU.TANH R177, R195 ;  /* 0x000000c300b17308 */ /* 0x0004a20000002400 */
[----:B-1----:R-:W-:Y:S09]  /*7b80*/  FMUL.FTZ R194, R17, UR10 ;  /* 0x0000000a11c27c20 */ /* 0x002ff20008410000 */
[----:B------:R1:W1:Y:S01]  /*7b90*/  MUFU.TANH R181, R191 ;  /* 0x000000bf00b57308 */ /* 0x0002620000002400 */
[----:B-----5:R-:W-:Y:S09]  /*7ba0*/  FMUL.FTZ R192, R19, UR10 ;  /* 0x0000000a13c07c20 */ /* 0x020ff20008410000 */
[----:B------:R5:W3:Y:S01]  /*7bb0*/  MUFU.TANH R186, R136 ;  /* 0x0000008800ba7308 */ /* 0x000ae20000002400 */
[----:B--2---:R-:W-:Y:S09]  /*7bc0*/  FMUL.FTZ R195, R15, UR10 ;  /* 0x0000000a0fc37c20 */ /* 0x004ff20008410000 */
[----:B------:R2:W2:Y:S01]  /*7bd0*/  MUFU.TANH R174, R194 ;  /* 0x000000c200ae7308 */ /* 0x0004a20000002400 */
[C---:B----4-:R-:W-:Y:S03]  /*7be0*/  HMMA.16816.F32 R28, R200.reuse, R132, R28 ;  /* 0x00000084c81c723c */ /* 0x050fe6000000181c */
[----:B-1----:R-:W-:Y:S01]  /*7bf0*/  FMUL.FTZ R191, R16, UR10 ;  /* 0x0000000a10bf7c20 */ /* 0x002fe20008410000 */
[----:B------:R-:W-:Y:S05]  /*7c00*/  FMUL.FTZ R133, R27, UR10 ;  /* 0x0000000a1b857c20 */ /* 0x000fea0008410000 */
[----:B------:R1:W4:Y:S01]  /*7c10*/  MUFU.TANH R167, R192 ;  /* 0x000000c000a77308 */ /* 0x0003220000002400 */
[C---:B------:R-:W-:Y:S03]  /*7c20*/  HMMA.16816.F32 R32, R200.reuse, R134, R32 ;  /* 0x00000086c820723c */ /* 0x040fe60000001820 */
[----:B-----5:R-:W-:Y:S06]  /*7c30*/  FMUL.FTZ R136, R20, UR10 ;  /* 0x0000000a14887c20 */ /* 0x020fec0008410000 */
[----:B------:R5:W1:Y:S01]  /*7c40*/  MUFU.TANH R154, R193 ;  /* 0x000000c1009a7308 */ /* 0x000a620000002400 */
[C---:B------:R-:W-:Y:S03]  /*7c50*/  HMMA.16816.F32 R36, R200.reuse, R140, R36 ;  /* 0x0000008cc824723c */ /* 0x040fe60000001824 */
[----:B------:R-:W-:Y:S01]  /*7c60*/  FMUL.FTZ R252, R28, UR10 ;  /* 0x0000000a1cfc7c20 */ /* 0x000fe20008410000 */
[----:B------:R-:W-:Y:S01]  /*7c70*/  FMUL.FTZ R250, R29, UR10 ;  /* 0x0000000a1dfa7c20 */ /* 0x000fe20008410000 */
[----:B------:R-:W-:Y:S01]  /*7c80*/  FMUL.FTZ R134, R30, UR10 ;  /* 0x0000000a1e867c20 */ /* 0x000fe20008410000 */
[----:B------:R-:W-:Y:S03]  /*7c90*/  FMUL.FTZ R251, R31, UR10 ;  /* 0x0000000a1ffb7c20 */ /* 0x000fe60008410000 */
[----:B------:R3:W3:Y:S01]  /*7ca0*/  MUFU.TANH R173, R196 ;  /* 0x000000c400ad7308 */ /* 0x0006e20000002400 */
[----:B------:R-:W4:Y:S01]  /*7cb0*/  LDSM.16.M88.4 R28, [R2+0xa800] ;  /* 0x00a80000021c783b */ /* 0x000f220000000200 */
[C---:B------:R-:W-:Y:S03]  /*7cc0*/  HMMA.16816.F32 R40, R200.reuse, R142, R40 ;  /* 0x0000008ec828723c */ /* 0x040fe60000001828 */
[----:B------:R-:W-:Y:S01]  /*7cd0*/  FMUL.FTZ R33, R33, UR10 ;  /* 0x0000000a21217c20 */ /* 0x000fe20008410000 */
[----:B------:R-:W-:Y:S01]  /*7ce0*/  FMUL.FTZ R34, R34, UR10 ;  /* 0x0000000a22227c20 */ /* 0x000fe20008410000 */
[----:B------:R-:W-:Y:S03]  /*7cf0*/  FMUL.FTZ R35, R35, UR10 ;  /* 0x0000000a23237c20 */ /* 0x000fe60008410000 */
[----:B------:R3:W4:Y:S01]  /*7d00*/  MUFU.TANH R171, R195 ;  /* 0x000000c300ab7308 */ /* 0x0007220000002400 */
[----:B------:R-:W-:Y:S01]  /*7d10*/  FMUL.FTZ R248, R32, UR10 ;  /* 0x0000000a20f87c20 */ /* 0x000fe20008410000 */
[----:B--2---:R-:W-:Y:S01]  /*7d20*/  FMUL.FTZ R194, R23, UR10 ;  /* 0x0000000a17c27c20 */ /* 0x004fe20008410000 */
[----:B-1----:R-:W-:Y:S01]  /*7d30*/  FMUL.FTZ R192, R25, UR10 ;  /* 0x0000000a19c07c20 */ /* 0x002fe20008410000 */
[----:B-----5:R-:W-:Y:S01]  /*7d40*/  FMUL.FTZ R193, R18, UR10 ;  /* 0x0000000a12c17c20 */ /* 0x020fe20008410000 */
[----:B------:R-:W-:Y:S01]  /*7d50*/  FMUL.FTZ R36, R36, UR10 ;  /* 0x0000000a24247c20 */ /* 0x000fe20008410000 */
[----:B------:R-:W-:Y:S01]  /*7d60*/  FMUL.FTZ R37, R37, UR10 ;  /* 0x0000000a25257c20 */ /* 0x000fe20008410000 */
[----:B------:R-:W-:Y:S03]  /*7d70*/  FMUL.FTZ R38, R38, UR10 ;  /* 0x0000000a26267c20 */ /* 0x000fe60008410000 */
[----:B------:R-:W1:Y:S01]  /*7d80*/  MUFU.TANH R246, R33 ;  /* 0x0000002100f67308 */ /* 0x000e620000002400 */
[----:B---3--:R-:W-:Y:S01]  /*7d90*/  FMUL.FTZ R196, R21, UR10 ;  /* 0x0000000a15c47c20 */ /* 0x008fe20008410000 */
[----:B------:R-:W-:Y:S01]  /*7da0*/  FMUL.FTZ R39, R39, UR10 ;  /* 0x0000000a27277c20 */ /* 0x000fe20008410000 */
[----:B------:R-:W-:Y:S01]  /*7db0*/  FMUL.FTZ R240, R40, UR10 ;  /* 0x0000000a28f07c20 */ /* 0x000fe20008410000 */
[----:B------:R-:W-:Y:S01]  /*7dc0*/  FMUL.FTZ R41, R41, UR10 ;  /* 0x0000000a29297c20 */ /* 0x000fe20008410000 */
[----:B------:R-:W-:Y:S05]  /*7dd0*/  FMUL.FTZ R42, R42, UR10 ;  /* 0x0000000a2a2a7c20 */ /* 0x000fea0008410000 */
[----:B------:R-:W2:Y:S01]  /*7de0*/  MUFU.TANH R249, R34 ;  /* 0x0000002200f97308 */ /* 0x000ea20000002400 */
[----:B------:R-:W-:Y:S01]  /*7df0*/  FMUL.FTZ R195, R22, UR10 ;  /* 0x0000000a16c37c20 */ /* 0x000fe20008410000 */
[----:B------:R-:W-:Y:S08]  /*7e00*/  FMUL.FTZ R43, R43, UR10 ;  /* 0x0000000a2b2b7c20 */ /* 0x000ff00008410000 */
[----:B------:R3:W1:Y:S10]  /*7e10*/  MUFU.TANH R247, R35 ;  /* 0x0000002300f77308 */ /* 0x0006740000002400 */
[----:B------:R5:W1:Y:S01]  /*7e20*/  MUFU.TANH R178, R191 ;  /* 0x000000bf00b27308 */ /* 0x000a620000002400 */
[C---:B----4-:R-:W-:Y:S09]  /*7e30*/  HMMA.16816.F32 R44, R200.reuse, R28, R44 ;  /* 0x0000001cc82c723c */ /* 0x050ff2000000182c */
[----:B------:R4:W1:Y:S01]  /*7e40*/  MUFU.TANH R170, R136 ;  /* 0x0000008800aa7308 */ /* 0x0008620000002400 */
[----:B---3--:R-:W3:Y:S01]  /*7e50*/  LDSM.16.M88.4 R32, [R2+0xb000] ;  /* 0x00b000000220783b */ /* 0x008ee20000000200 */
[C---:B------:R-:W-:Y:S05]  /*7e60*/  HMMA.16816.F32 R48, R200.reuse, R30, R48 ;  /* 0x0000001ec830723c */ /* 0x040fea0000001830 */
[----:B------:R-:W2:Y:S03]  /*7e70*/  LDSM.16.M88.4 R28, [R2+0xb800] ;  /* 0x00b80000021c783b */ /* 0x000ea60000000200 */
[----:B------:R1:W1:Y:S01]  /*7e80*/  MUFU.TANH R157, R194 ;  /* 0x000000c2009d7308 */ /* 0x0002620000002400 */
[----:B-----5:R-:W-:Y:S01]  /*7e90*/  FMUL.FTZ R191, R24, UR10 ;  /* 0x0000000a18bf7c20 */ /* 0x020fe20008410000 */
[----:B------:R-:W-:Y:S04]  /*7ea0*/  DEPBAR.LE SB0, 0x0 ;  /* 0x000080000000791a */ /* 0x000fe80000000000 */
[----:B------:R-:W-:Y:S01]  /*7eb0*/  FMUL.FTZ R236, R44, UR10 ;  /* 0x0000000a2cec7c20 */ /* 0x000fe20008410000 */
[----:B------:R-:W-:Y:S03]  /*7ec0*/  FMUL.FTZ R45, R45, UR10 ;  /* 0x0000000a2d2d7c20 */ /* 0x000fe60008410000 */
[----:B------:R5:W1:Y:S01]  /*7ed0*/  MUFU.TANH R158, R192 ;  /* 0x000000c0009e7308 */ /* 0x000a620000002400 */
[----:B------:R-:W-:Y:S01]  /*7ee0*/  BAR.SYNC.DEFER_BLOCKING 0x0 ;  /* 0x0000000000007b1d */ /* 0x000fe20000010000 */
[----:B----4-:R-:W-:Y:S01]  /*7ef0*/  FMUL.FTZ R136, R26, UR10 ;  /* 0x0000000a1a887c20 */ /* 0x010fe20008410000 */
[----:B------:R-:W-:Y:S01]  /*7f00*/  FMUL.FTZ R46, R46, UR10 ;  /* 0x0000000a2e2e7c20 */ /* 0x000fe20008410000 */
[----:B------:R-:W-:Y:S01]  /*7f10*/  FMUL.FTZ R47, R47, UR10 ;  /* 0x0000000a2f2f7c20 */ /* 0x000fe20008410000 */
[----:B------:R-:W-:Y:S01]  /*7f20*/  FMUL.FTZ R232, R48, UR10 ;  /* 0x0000000a30e87c20 */ /* 0x000fe20008410000 */
[----:B------:R-:W-:Y:S01]  /*7f30*/  FMUL.FTZ R49, R49, UR10 ;  /* 0x0000000a31317c20 */ /* 0x000fe20008410000 */
[----:B------:R-:W-:Y:S03]  /*7f40*/  FMUL.FTZ R50, R50, UR10 ;  /* 0x0000000a32327c20 */ /* 0x000fe60008410000 */
[----:B------:R4:W1:Y:S01]  /*7f50*/  MUFU.TANH R182, R197 ;  /* 0x000000c500b67308 */ /* 0x0008620000002400 */
[----:B------:R-:W-:Y:S09]  /*7f60*/  FMUL.FTZ R51, R51, UR10 ;  /* 0x0000000a33337c20 */ /* 0x000ff20008410000 */
[----:B------:R4:W1:Y:S10]  /*7f70*/  MUFU.TANH R169, R193 ;  /* 0x000000c100a97308 */ /* 0x0008740000002400 */
[----:B------:R4:W1:Y:S01]  /*7f80*/  MUFU.TANH R166, R196 ;  /* 0x000000c400a67308 */ /* 0x0008620000002400 */
[C---:B---3--:R-:W-:Y:S09]  /*7f90*/  HMMA.16816.F32 R52, R200.reuse, R32, R52 ;  /* 0x00000020c834723c */ /* 0x048ff20000001834 */
[----:B------:R4:W3:Y:S01]  /*7fa0*/  MUFU.TANH R165, R195 ;  /* 0x000000c300a57308 */ /* 0x0008e20000002400 */
[C---:B------:R-:W-:Y:S09]  /*7fb0*/  HMMA.16816.F32 R56, R200.reuse, R34, R56 ;  /* 0x00000022c838723c */ /* 0x040ff20000001838 */
[----:B------:R4:W1:Y:S01]  /*7fc0*/  MUFU.TANH R162, R191 ;  /* 0x000000bf00a27308 */ /* 0x0008620000002400 */
[C---:B--2---:R-:W-:Y:S03]  /*7fd0*/  HMMA.16816.F32 R60, R200.reuse, R28, R60 ;  /* 0x0000001cc83c723c */ /* 0x044fe6000000183c */
[----:B------:R-:W-:Y:S01]  /*7fe0*/  FMUL.FTZ R52, R52, UR10 ;  /* 0x0000000a34347c20 */ /* 0x000fe20008410000 */
[----:B------:R-:W-:Y:S01]  /*7ff0*/  FMUL.FTZ R53, R53, UR10 ;  /* 0x0000000a35357c20 */ /* 0x000fe20008410000 */
[----:B------:R-:W-:Y:S01]  /*8000*/  FMUL.FTZ R54, R54, UR10 ;  /* 0x0000000a36367c20 */ /* 0x000fe20008410000 */
[----:B------:R-:W-:Y:S03]  /*8010*/  FMUL.FTZ R55, R55, UR10 ;  /* 0x0000000a37377c20 */ /* 0x000fe60008410000 */
[----:B------:R4:W2:Y:S01]  /*8020*/  MUFU.TANH R163, R136 ;  /* 0x0000008800a37308 */ /* 0x0008a20000002400 */
[----:B------:R-:W-:Y:S03]  /*8030*/  HMMA.16816.F32 R64, R200, R30, R64 ;  /* 0x0000001ec840723c */ /* 0x000fe60000001840 */
[----:B------:R-:W-:Y:S01]  /*8040*/  FMUL.FTZ R204, R56, UR10 ;  /* 0x0000000a38cc7c20 */ /* 0x000fe20008410000 */
[----:B------:R-:W-:Y:S01]  /*8050*/  FMUL.FTZ R57, R57, UR10 ;  /* 0x0000000a39397c20 */ /* 0x000fe20008410000 */
[----:B------:R-:W-:Y:S01]  /*8060*/  FMUL.FTZ R58, R58, UR10 ;  /* 0x0000000a3a3a7c20 */ /* 0x000fe20008410000 */
[----:B------:R-:W-:Y:S03]  /*8070*/  FMUL.FTZ R59, R59, UR10 ;  /* 0x0000000a3b3b7c20 */ /* 0x000fe60008410000 */
[----:B------:R4:W2:Y:S01]  /*8080*/  MUFU.TANH R159, R133 ;  /* 0x00000085009f7308 */ /* 0x0008a20000002400 */
[----:B-1----:R-:W-:Y:S01]  /*8090*/  FMUL.FTZ R194, R60, UR10 ;  /* 0x0000000a3cc27c20 */ /* 0x002fe20008410000 */
[----:B------:R-:W-:Y:S01]  /*80a0*/  FMUL.FTZ R61, R61, UR10 ;  /* 0x0000000a3d3d7c20 */ /* 0x000fe20008410000 */
[----:B------:R-:W-:Y:S01]  /*80b0*/  FMUL.FTZ R62, R62, UR10 ;  /* 0x0000000a3e3e7c20 */ /* 0x000fe20008410000 */
[----:B------:R-:W-:Y:S06]  /*80c0*/  FMUL.FTZ R63, R63, UR10 ;  /* 0x0000000a3f3f7c20 */ /* 0x000fec0008410000 */
[----:B------:R4:W1:Y:S01]  /*80d0*/  MUFU.TANH R161, R134 ;  /* 0x0000008600a17308 */ /* 0x0008620000002400 */
[----:B-----5:R-:W-:Y:S01]  /*80e0*/  FMUL.FTZ R192, R64, UR10 ;  /* 0x0000000a40c07c20 */ /* 0x020fe20008410000 */
[----:B------:R-:W-:Y:S01]  /*80f0*/  FMUL.FTZ R65, R65, UR10 ;  /* 0x0000000a41417c20 */ /* 0x000fe20008410000 */
[----:B------:R-:W-:Y:S01]  /*8100*/  FMUL.FTZ R66, R66, UR10 ;  /* 0x0000000a42427c20 */ /* 0x000fe20008410000 */
[----:B------:R-:W-:Y:S06]  /*8110*/  FMUL.FTZ R67, R67, UR10 ;  /* 0x0000000a43437c20 */ /* 0x000fec0008410000 */
        /* <DEDUP_REMOVED lines=113> */
.L_x_1939:
        /* <DEDUP_REMOVED lines=37> */
.L_x_1938:
[----:B------:R-:W-:Y:S01]  /*8a80*/  FMNMX3.FTZ R3, R137, R150, R146, !PT ;  /* 0x0000009689037276 */ /* 0x000fe20007810092 */
[----:B--2---:R-:W-:Y:S01]  /*8a90*/  LDSM.16.MT88.4 R12, [R210+0xc000] ;  /* 0x00c00000d20c783b */ /* 0x004fe20000004200 */
        /* <DEDUP_REMOVED lines=32> */
[----:B------:R-:W-:Y:S01]  /*8ca0*/  IADD3 R141, PT, PT, R210, R213, RZ ;  /* 0x000000d5d28d7210 */ /* 0x000fe20007ffe0ff */
[----:B------:R-:W1:Y:S01]  /*8cb0*/  SHFL.BFLY PT, R3, R6, 0x2, 0x1f ;  /* 0x0c401f0006037f89 */ /* 0x000e6200000e0000 */
[----:B------:R-:W-:Y:S02]  /*8cc0*/  MOV R140, R220 ;  /* 0x000000dc008c7202 */ /* 0x000fe40000000f00 */
[----:B------:R-:W-:Y:S05]  /*8cd0*/  @P0 IADD3 R140, PT, PT, R227, -0x40, RZ ;  /* 0xffffffc0e38c0810 */ /* 0x000fea0007ffe0ff */
[----:B------:R-:W2:Y:S01]  /*8ce0*/  SHFL.BFLY PT, R2, R7, 0x2, 0x1f ;  /* 0x0c401f0007027f89 */ /* 0x000ea200000e0000 */
[----:B------:R-:W-:Y:S02]  /*8cf0*/  ISETP.GT.AND P0, PT, R221, R214, PT ;  /* 0x000000d6dd00720c */ /* 0x000fe40003f04270 */
[----:B------:R-:W-:Y:S05]  /*8d00*/  IADD3 R213, PT, PT, R213, R140, RZ ;  /* 0x0000008cd5d57210 */ /* 0x000fea0007ffe0ff */
[----:B------:R-:W-:Y:S01]  /*8d10*/  LDSM.16.MT88.4 R20, [R141+0xc000] ;  /* 0x00c000008d14783b */ /* 0x000fe20000004200 */
[----:B------:R-:W-:Y:S07]  /*8d20*/  IADD3 R226, PT, PT, R226, -0x80, RZ ;  /* 0xffffff80e2e27810 */ /* 0x000fee0007ffe0ff */
[----:B------:R-:W-:Y:S08]  /*8d30*/  LDSM.16.MT88.4 R28, [R140] ;  /* 0x000000008c1c783b */ /* 0x000ff00000004200 */
[----:B------:R-:W-:Y:S08]  /*8d40*/  LDSM.16.MT88.4 R36, [R213] ;  /* 0x00000000d524783b */ /* 0x000ff00000004200 */
[----:B------:R-:W-:Y:S08]  /*8d50*/  LDSM.16.MT88.4 R52, [R141+0x10000] ;  /* 0x010000008d34783b */ /* 0x000ff00000004200 */
        /* <DEDUP_REMOVED lines=11> */
[----:B------:R-:W-:Y:S01]  /*8e10*/  FMUL.FTZ R4, R3, UR4 ;  /* 0x0000000403047c20 */ /* 0x000fe20008410000 */
[----:B------:R-:W-:Y:S01]  /*8e20*/  FSEL R151, R151, RZ, P2 ;  /* 0x000000ff97977208 */ /* 0x000fe20001000000 */
[C---:B------:R-:W-:Y:S01]  /*8e30*/  FADD.FTZ R0, -R3.reuse, R0 ;  /* 0x0000000003007221 */ /* 0x040fe20000010100 */
[----:B------:R-:W-:Y:S01]  /*8e40*/  FSETP.NEU.FTZ.AND P2, PT, R3, -INF , PT ;  /* 0xff8000000300780b */ /* 0x000fe20003f5d000 */
[----:B------:R-:W-:Y:S02]  /*8e50*/  FMUL.FTZ R5, R2, UR4 ;  /* 0x0000000402057c20 */ /* 0x000fe40008410000 */
[--C-:B------:R-:W-:Y:S01]  /*8e60*/  FFMA.FTZ R149, R150, UR4, -R151.reuse ;  /* 0x0000000496957c23 */ /* 0x100fe20008010897 */
[----:B------:R-:W-:Y:S01]  /*8e70*/  FSEL R150, R4, RZ, P2 ;  /* 0x000000ff04967208 */ /* 0x000fe20001000000 */
[--C-:B------:R-:W-:Y:S01]  /*8e80*/  FFMA.FTZ R148, R146, UR4, -R151.reuse ;  /* 0x0000000492947c23 */ /* 0x100fe20008010897 */
[--C-:B------:R-:W-:Y:S01]  /*8e90*/  FFMA.FTZ R146, R181, UR4, -R151.reuse ;  /* 0x00000004b5927c23 */ /* 0x100fe20008010897 */
[--C-:B------:R-:W-:Y:S01]  /*8ea0*/  FFMA.FTZ R145, R154, UR4, -R151.reuse ;  /* 0x000000049a917c23 */ /* 0x100fe20008010897 */
[----:B------:R-:W-:Y:S01]  /*8eb0*/  FMUL.FTZ R6, R0, UR4 ;  /* 0x0000000400067c20 */ /* 0x000fe20008410000 */
[--C-:B------:R-:W-:Y:S01]  /*8ec0*/  FFMA.FTZ R142, R9, UR4, -R150.reuse ;  /* 0x00000004098e7c23 */ /* 0x100fe20008010896 */
[--C-:B------:R-:W-:Y:S01]  /*8ed0*/  FFMA.FTZ R147, R177, UR4, -R150.reuse ;  /* 0x00000004b1937c23 */ /* 0x100fe20008010896 */
[--C-:B------:R-:W-:Y:S01]  /*8ee0*/  FFMA.FTZ R144, R175, UR4, -R150.reuse ;  /* 0x00000004af907c23 */ /* 0x100fe20008010896 */
[--C-:B------:R-:W-:Y:S01]  /*8ef0*/  FFMA.FTZ R143, R179, UR4, -R150.reuse ;  /* 0x00000004b38f7c23 */ /* 0x100fe20008010896 */
[----:B------:R-:W1:Y:S01]  /*8f00*/  MUFU.EX2 R2, R5 ;  /* 0x0000000500027308 */ /* 0x000e620000000800 */
[--C-:B------:R-:W-:Y:S01]  /*8f10*/  FFMA.FTZ R153, R157, UR4, -R150.reuse ;  /* 0x000000049d997c23 */ /* 0x100fe20008010896 */
[--C-:B------:R-:W-:Y:S01]  /*8f20*/  FFMA.FTZ R157, R158, UR4, -R151.reuse ;  /* 0x000000049e9d7c23 */ /* 0x100fe20008010897 */
[--C-:B------:R-:W-:Y:S01]  /*8f30*/  FFMA.FTZ R152, R170, UR4, -R151.reuse ;  /* 0x00000004aa987c23 */ /* 0x100fe20008010897 */
[--C-:B------:R-:W-:Y:S01]  /*8f40*/  FFMA.FTZ R155, R166, UR4, -R151.reuse ;  /* 0x00000004a69b7c23 */ /* 0x100fe20008010897 */
[--C-:B------:R-:W-:Y:S01]  /*8f50*/  FFMA.FTZ R156, R165, UR4, -R150.reuse ;  /* 0x00000004a59c7c23 */ /* 0x100fe20008010896 */
[--C-:B------:R-:W-:Y:S01]  /*8f60*/  FFMA.FTZ R154, R162, UR4, -R151.reuse ;  /* 0x00000004a29a7c23 */ /* 0x100fe20008010897 */
[--C-:B------:R-:W-:Y:S03]  /*8f70*/  FFMA.FTZ R158, R163, UR4, -R150.reuse ;  /* 0x00000004a39e7c23 */ /* 0x100fe60008010896 */
[----:B------:R-:W2:Y:S01]  /*8f80*/  MUFU.EX2 R0, R6 ;  /* 0x0000000600007308 */ /* 0x000ea20000000800 */
[--C-:B------:R-:W-:Y:S01]  /*8f90*/  FFMA.FTZ R159, R159, UR4, -R150.reuse ;  /* 0x000000049f9f7c23 */ /* 0x100fe20008010896 */
[--C-:B------:R-:W-:Y:S01]  /*8fa0*/  FFMA.FTZ R164, R161, UR4, -R150.reuse ;  /* 0x00000004a1a47c23 */ /* 0x100fe20008010896 */
[--C-:B------:R-:W-:Y:S01]  /*8fb0*/  FFMA.FTZ R160, R252, UR4, -R151.reuse ;  /* 0x00000004fca07c23 */ /* 0x100fe20008010897 */
[--C-:B------:R-:W-:Y:S01]  /*8fc0*/  FFMA.FTZ R163, R250, UR4, -R151.reuse ;  /* 0x00000004faa37c23 */ /* 0x100fe20008010897 */
[--C-:B------:R-:W-:Y:S01]  /*8fd0*/  FFMA.FTZ R161, R251, UR4, -R150.reuse ;  /* 0x00000004fba17c23 */ /* 0x100fe20008010896 */
[--C-:B------:R-:W-:Y:S01]  /*8fe0*/  FFMA.FTZ R162, R248, UR4, -R151.reuse ;  /* 0x00000004f8a27c23 */ /* 0x100fe20008010897 */
[--C-:B------:R-:W-:Y:S03]  /*8ff0*/  FFMA.FTZ R165, R246, UR4, -R151.reuse ;  /* 0x00000004f6a57c23 */ /* 0x100fe60008010897 */
        /* <DEDUP_REMOVED lines=50> */
[--C-:B------:R-:W-:Y:S01]  /*9320*/  FFMA.FTZ R166, R249, UR4, -R150.reuse ;  /* 0x00000004f9a67c23 */ /* 0x100fe20008010896 */
[--C-:B------:R-:W-:Y:S01]  /*9330*/  FFMA.FTZ R168, R244, UR4, -R151.reuse ;  /* 0x00000004f4a87c23 */ /* 0x100fe20008010897 */
[--C-:B------:R-:W-:Y:S01]  /*9340*/  FFMA.FTZ R170, R245, UR4, -R150.reuse ;  /* 0x00000004f5aa7c23 */ /* 0x100fe20008010896 */
[--C-:B------:R-:W-:Y:S01]  /*9350*/  FFMA.FTZ R172, R240, UR4, -R151.reuse ;  /* 0x00000004f0ac7c23 */ /* 0x100fe20008010897 */
[--C-:B------:R-:W-:Y:S01]  /*9360*/  FFMA.FTZ R175, R239, UR4, -R150.reuse ;  /* 0x00000004efaf7c23 */ /* 0x100fe20008010896 */
[----:B------:R-:W-:Y:S03]  /*9370*/  LDSM.16.MT88.4 R92, [R141+0xd000] ;  /* 0x00d000008d5c783b */ /* 0x000fe60000004200 */
[----:B------:R-:W4:Y:S01]  /*9380*/  MUFU.EX2 R142, R142 ;  /* 0x0000008e008e7308 */ /* 0x000f220000000800 */
[----:B---3--:R-:W-:Y:S01]  /*9390*/  F2FP.F16.F32.PACK_AB R130, R145, R146 ;  /* 0x000000929182723e */ /* 0x008fe200000000ff */
[--C-:B------:R-:W-:Y:S01]  /*93a0*/  FFMA.FTZ R176, R236, UR4, -R151.reuse ;  /* 0x00000004ecb07c23 */ /* 0x100fe20008010897 */
[--C-:B------:R-:W-:Y:S01]  /*93b0*/  FFMA.FTZ R177, R234, UR4, -R151.reuse ;  /* 0x00000004eab17c23 */ /* 0x100fe20008010897 */
[--C-:B------:R-:W-:Y:S01]  /*93c0*/  FFMA.FTZ R179, R237, UR4, -R150.reuse ;  /* 0x00000004edb37c23 */ /* 0x100fe20008010896 */
[--C-:B------:R-:W-:Y:S01]  /*93d0*/  FFMA.FTZ R180, R232, UR4, -R151.reuse ;  /* 0x00000004e8b47c23 */ /* 0x100fe20008010897 */
[--C-:B------:R-:W-:Y:S01]  /*93e0*/  FFMA.FTZ R181, R230, UR4, -R151.reuse ;  /* 0x00000004e6b57c23 */ /* 0x100fe20008010897 */
[----:B------:R-:W-:Y:S03]  /*93f0*/  LDSM.16.MT88.4 R100, [R213+0x3800] ;  /* 0x00380000d564783b */ /* 0x000fe60000004200 */
[----:B------:R-:W-:Y:S01]  /*9400*/  MUFU.EX2 R152, R152 ;  /* 0x0000009800987308 */ /* 0x000fe20000000800 */
        /* <DEDUP_REMOVED lines=8> */
[----:B----4-:R-:W-:Y:S01]  /*9490*/  F2FP.F16.F32.PACK_AB R131, R142, R143 ;  /* 0x0000008f8e83723e */ /* 0x010fe200000000ff */
[--C-:B------:R-:W-:Y:S01]  /*94a0*/  FFMA.FTZ R193, R193, UR4, -R150.reuse ;  /* 0x00000004c1c17c23 */ /* 0x100fe20008010896 */
[--C-:B------:R-:W-:Y:S01]  /*94b0*/  FFMA.FTZ R194, R194, UR4, -R151.reuse ;  /* 0x00000004c2c27c23 */ /* 0x100fe20008010897 */
[--C-:B------:R-:W-:Y:S01]  /*94c0*/  FFMA.FTZ R195, R196, UR4, -R151.reuse ;  /* 0x00000004c4c37c23 */ /* 0x100fe20008010897 */
[----:B------:R-:W-:Y:S01]  /*94d0*/  FFMA.FTZ R192, R192, UR4, -R151 ;  /* 0x00000004c0c07c23 */ /* 0x000fe20008010897 */
[--C-:B------:R-:W-:Y:S01]  /*94e0*/  FFMA.FTZ R136, R136, UR4, -R150.reuse ;  /* 0x0000000488887c23 */ /* 0x100fe20008010896 */
        /* <DEDUP_REMOVED lines=10> */
[----:B------:R-:W-:Y:S01]  /*9590*/  FFMA.FTZ R149, R2, R231, R149 ;  /* 0x000000e702957223 */ /* 0x000fe20000010095 */
[----:B------:R-:W-:Y:S06]  /*95a0*/  FFMA.FTZ R147, R0, R229, R147 ;  /* 0x000000e500937223 */ /* 0x000fec0000010093 */
[----:B------:R-:W-:Y:S01]  /*95b0*/  MUFU.EX2 R154, R154 ;  /* 0x0000009a009a7308 */ /* 0x000fe20000000800 */
[----:B------:R-:W-:Y:S01]  /*95c0*/  FADD.FTZ R149, R148, R149 ;  /* 0x0000009594957221 */ /* 0x000fe20000010000 */
[C---:B------:R-:W-:Y:S03]  /*95d0*/  HMMA.16816.F32 R12, R128.reuse, R20, R12 ;  /* 0x00000014800c723c */ /* 0x040fe6000000180c */
[C---:B------:R-:W-:Y:S01]  /*95e0*/  FMUL.FTZ R20, R2.reuse, R112 ;  /* 0x0000007002147220 */ /* 0x040fe20000410000 */
[----:B------:R-:W-:Y:S01]  /*95f0*/  FMUL.FTZ R21, R2, R113 ;  /* 0x0000007102157220 */ /* 0x000fe20000410000 */
[----:B------:R-:W-:Y:S03]  /*9600*/  FADD.FTZ R144, R144, R147 ;  /* 0x0000009390907221 */ /* 0x000fe60000010000 */
        /* <DEDUP_REMOVED lines=8> */
[----:B------:R-:W-:Y:S01]  /*9690*/  FADD.FTZ R142, R142, R143 ;  /* 0x0000008f8e8e7221 */ /* 0x000fe20000010000 */
[C---:B------:R-:W-:Y:S03]  /*96a0*/  HMMA.16816.F32 R20, R128.reuse, R28, R20 ;  /* 0x0000001c8014723c */ /* 0x040fe60000001814 */
[C---:B------:R-:W-:Y:S01]  /*96b0*/  FMUL.FTZ R28, R2.reuse, R104 ;  /* 0x00000068021c7220 */ /* 0x040fe20000410000 */
[----:B------:R-:W-:Y:S03]  /*96c0*/  FMUL.FTZ R29, R2, R105 ;  /* 0x00000069021d7220 */ /* 0x000fe60000410000 */
[----:B------:R-:W-:Y:S01]  /*96d0*/  MUFU.EX2 R159, R159 ;  /* 0x0000009f009f7308 */ /* 0x000fe20000000800 */
[--C-:B------:R-:W-:Y:S01]  /*96e0*/  FFMA.FTZ R104, R178, UR4, -R151.reuse ;  /* 0x00000004b2687c23 */ /* 0x100fe20008010897 */
[--C-:B------:R-:W-:Y:S01]  /*96f0*/  FFMA.FTZ R105, R174, UR4, -R151.reuse ;  /* 0x00000004ae697c23 */ /* 0x100fe20008010897 */
[C---:B------:R-:W-:Y:S03]  /*9700*/  HMMA.16816.F32 R24, R128.reuse, R30, R24 ;  /* 0x0000001e8018723c */ /* 0x040fe60000001818 */
[C---:B------:R-:W-:Y:S01]  /*9710*/  FMUL.FTZ R30, R0.reuse, R106 ;  /* 0x0000006a001e7220 */ /* 0x040fe20000410000 */
[----:B------:R-:W-:Y:S03]  /*9720*/  FMUL.FTZ R31, R0, R107 ;  /* 0x0000006b001f7220 */ /* 0x000fe60000410000 */
[----:B------:R-:W-:Y:S01]  /*9730*/  MUFU.EX2 R104, R104 ;  /* 0x0000006800687308 */ /* 0x000fe20000000800 */
[--C-:B------:R-:W-:Y:S01]  /*9740*/  FFMA.FTZ R107, R169, UR4, -R150.reuse ;  /* 0x00000004a96b7c23 */ /* 0x100fe20008010896 */
[--C-:B------:R-:W-:Y:S01]  /*9750*/  FFMA.FTZ R106, R167, UR4, -R150.reuse ;  /* 0x00000004a76a7c23 */ /* 0x100fe20008010896 */
[--C-:B------:R-:W-:Y:S01]  /*9760*/  FFMA.FTZ R167, R247, UR4, -R150.reuse ;  /* 0x00000004f7a77c23 */ /* 0x100fe20008010896 */
[--C-:B------:R-:W-:Y:S01]  /*9770*/  FFMA.FTZ R169, R243, UR4, -R150.reuse ;  /* 0x00000004f3a97c23 */ /* 0x100fe20008010896 */
[--C-:B------:R-:W-:Y:S01]  /*9780*/  FFMA.FTZ R174, R241, UR4, -R150.reuse ;  /* 0x00000004f1ae7c23 */ /* 0x100fe20008010896 */
[C---:B------:R-:W-:Y:S04]  /*9790*/  HMMA.16816.F32 R28, R128.reuse, R36, R28 ;  /* 0x00000024801c723c */ /* 0x040fe8000000181c */
[----:B------:R-:W3:Y:S01]  /*97a0*/  MUFU.EX2 R105, R105 ;  /* 0x0000006900697308 */ /* 0x000ee20000000800 */
[C---:B------:R-:W-:Y:S01]  /*97b0*/  FMUL.FTZ R36, R2.reuse, R96 ;  /* 0x0000006002247220 */ /* 0x040fe20000410000 */
[----:B------:R-:W-:Y:S01]  /*97c0*/  FMUL.FTZ R37, R2, R97 ;  /* 0x0000006102257220 */ /* 0x000fe20000410000 */
[--C-:B------:R-:W-:Y:S01]  /*97d0*/  FFMA.FTZ R96, R186, UR4, -R151.reuse ;  /* 0x00000004ba607c23 */ /* 0x100fe20008010897 */
[--C-:B------:R-:W-:Y:S01]  /*97e0*/  FFMA.FTZ R97, R182, UR4, -R151.reuse ;  /* 0x00000004b6617c23 */ /* 0x100fe20008010897 */
[--C-:B------:R-:W-:Y:S01]  /*97f0*/  FFMA.FTZ R178, R235, UR4, -R150.reuse ;  /* 0x00000004ebb27c23 */ /* 0x100fe20008010896 */
[C---:B------:R-:W-:Y:S04]  /*9800*/  HMMA.16816.F32 R32, R128.reuse, R38, R32 ;  /* 0x000000268020723c */ /* 0x040fe80000001820 */
[----:B------:R-:W-:Y:S01]  /*9810*/  MUFU.EX2 R107, R107 ;  /* 0x0000006b006b7308 */ /* 0x000fe20000000800 */
[C---:B------:R-:W-:Y:S01]  /*9820*/  FMUL.FTZ R38, R0.reuse, R98 ;  /* 0x0000006200267220 */ /* 0x040fe20000410000 */
[----:B------:R-:W-:Y:S01]  /*9830*/  FMUL.FTZ R39, R0, R99 ;  /* 0x0000006300277220 */ /* 0x000fe20000410000 */
[--C-:B------:R-:W-:Y:S01]  /*9840*/  FFMA.FTZ R99, R173, UR4, -R150.reuse ;  /* 0x00000004ad637c23 */ /* 0x100fe20008010896 */
[--C-:B------:R-:W-:Y:S01]  /*9850*/  FFMA.FTZ R98, R171, UR4, -R150.reuse ;  /* 0x00000004ab627c23 */ /* 0x100fe20008010896 */
[--C-:B------:R-:W-:Y:S01]  /*9860*/  FFMA.FTZ R171, R242, UR4, -R151.reuse ;  /* 0x00000004f2ab7c23 */ /* 0x100fe20008010897 */
[--C-:B------:R-:W-:Y:S01]  /*9870*/  FFMA.FTZ R173, R238, UR4, -R151.reuse ;  /* 0x00000004eead7c23 */ /* 0x100fe20008010897 */
[--C-:B------:R-:W-:Y:S03]  /*9880*/  FFMA.FTZ R182, R207, UR4, -R150.reuse ;  /* 0x00000004cfb67c23 */ /* 0x100fe60008010896 */
[----:B------:R-:W-:Y:S01]  /*9890*/  MUFU.EX2 R96, R96 ;  /* 0x0000006000607308 */ /* 0x000fe20000000800 */
[C---:B------:R-:W-:Y:S03]  /*98a0*/  HMMA.16816.F32 R36, R128.reuse, R44, R36 ;  /* 0x0000002c8024723c */ /* 0x040fe60000001824 */
[C---:B------:R-:W-:Y:S01]  /*98b0*/  FMUL.FTZ R44, R2.reuse, R88 ;  /* 0x00000058022c7220 */ /* 0x040fe20000410000 */
[----:B------:R-:W-:Y:S01]  /*98c0*/  FMUL.FTZ R45, R2, R89 ;  /* 0x00000059022d7220 */ /* 0x000fe20000410000 */
[----:B---3--:R-:W-:Y:S01]  /*98d0*/  F2FP.F16.F32.PACK_AB R70, R105, R104 ;  /* 0x000000686946723e */ /* 0x008fe200000000ff */
[--C-:B------:R-:W-:Y:S03]  /*98e0*/  FFMA.FTZ R186, R197, UR4, -R150.reuse ;  /* 0x00000004c5ba7c23 */ /* 0x100fe60008010896 */
[----:B------:R-:W3:Y:S01]  /*98f0*/  MUFU.EX2 R97, R97 ;  /* 0x0000006100617308 */ /* 0x000ee20000000800 */
[C---:B------:R-:W-:Y:S03]  /*9900*/  HMMA.16816.F32 R40, R128.reuse, R46, R40 ;  /* 0x0000002e8028723c */ /* 0x040fe60000001828 */
[C---:B------:R-:W-:Y:S01]  /*9910*/  FMUL.FTZ R46, R0.reuse, R90 ;  /* 0x0000005a002e7220 */ /* 0x040fe20000410000 */
[----:B------:R-:W-:Y:S01]  /*9920*/  FMUL.FTZ R47, R0, R91 ;  /* 0x0000005b002f7220 */ /* 0x000fe20000410000 */
[----:B------:R-:W-:Y:S01]  /*9930*/  FFMA.FTZ R151, R191, UR4, -R151 ;  /* 0x00000004bf977c23 */ /* 0x000fe20008010897 */
[----:B------:R-:W-:Y:S03]  /*9940*/  LDSM.16.MT88.4 R88, [R140+0x800] ;  /* 0x000800008c58783b */ /* 0x000fe60000004200 */
[----:B------:R-:W-:Y:S01]  /*9950*/  MUFU.EX2 R99, R99 ;  /* 0x0000006300637308 */ /* 0x000fe20000000800 */
[----:B------:R-:W-:Y:S01]  /*9960*/  FFMA.FTZ R150, R133, UR4, -R150 ;  /* 0x0000000485967c23 */ /* 0x000fe20008010896 */
[C---:B------:R-:W-:Y:S03]  /*9970*/  HMMA.16816.F32 R44, R128.reuse, R52, R44 ;  /* 0x00000034802c723c */ /* 0x040fe6000000182c */
[C---:B------:R-:W-:Y:S01]  /*9980*/  FMUL.FTZ R52, R2.reuse, R80 ;  /* 0x0000005002347220 */ /* 0x040fe20000410000 */
[----:B------:R-:W-:Y:S01]  /*9990*/  FMUL.FTZ R53, R2, R81 ;  /* 0x0000005102357220 */ /* 0x000fe20000410000 */
[C---:B---3--:R-:W-:Y:S03]  /*99a0*/  F2FP.F16.F32.PACK_AB R68, R97.reuse, R96 ;  /* 0x000000606144723e */ /* 0x048fe600000000ff */
[----:B------:R-:W3:Y:S01]  /*99b0*/  MUFU.EX2 R98, R98 ;  /* 0x0000006200627308 */ /* 0x000ee20000000800 */
[----:B------:R-:W-:Y:S01]  /*99c0*/  FADD.FTZ R96, R96, R145 ;  /* 0x0000009160607221 */ /* 0x000fe20000010000 */
[C---:B------:R-:W-:Y:S03]  /*99d0*/  HMMA.16816.F32 R48, R128.reuse, R54, R48 ;  /* 0x000000368030723c */ /* 0x040fe60000001830 */
[C---:B------:R-:W-:Y:S01]  /*99e0*/  FMUL.FTZ R54, R0.reuse, R82 ;  /* 0x0000005200367220 */ /* 0x040fe20000410000 */
[----:B------:R-:W-:Y:S01]  /*99f0*/  FMUL.FTZ R55, R0, R83 ;  /* 0x0000005300377220 */ /* 0x000fe20000410000 */
[----:B------:R-:W-:Y:S01]  /*9a00*/  FADD.FTZ R97, R97, R96 ;  /* 0x0000006061617221 */ /* 0x000fe20000010000 */
[----:B------:R-:W4:Y:S02]  /*9a10*/  LDSM.16.MT88.4 R80, [R141+0xc800] ;  /* 0x00c800008d50783b */ /* 0x000f240000004200 */
[----:B------:R-:W5:Y:S01]  /*9a20*/  MUFU.EX2 R106, R106 ;  /* 0x0000006a006a7308 */ /* 0x000f620000000800 */
[----:B------:R-:W-:Y:S02]  /*9a30*/  FADD.FTZ R104, R104, R97 ;  /* 0x0000006168687221 */ /* 0x000fe40000010000 */
[C---:B------:R-:W-:Y:S03]  /*9a40*/  HMMA.16816.F32 R52, R128.reuse, R60, R52 ;  /* 0x0000003c8034723c */ /* 0x040fe60000001834 */
[C---:B------:R-:W-:Y:S01]  /*9a50*/  FMUL.FTZ R60, R2.reuse, R72 ;  /* 0x00000048023c7220 */ /* 0x040fe20000410000 */
[----:B------:R-:W-:Y:S01]  /*9a60*/  FMUL.FTZ R61, R2, R73 ;  /* 0x00000049023d7220 */ /* 0x000fe20000410000 */
[----:B---3--:R-:W-:Y:S02]  /*9a70*/  F2FP.F16.F32.PACK_AB R69, R98, R99 ;  /* 0x000000636245723e */ /* 0x008fe400000000ff */
[----:B------:R-:W-:Y:S01]  /*9a80*/  MUFU.EX2 R160, R160 ;  /* 0x000000a000a07308 */ /* 0x000fe20000000800 */
[----:B------:R-:W-:Y:S01]  /*9a90*/  FADD.FTZ R99, R99, R142 ;  /* 0x0000008e63637221 */ /* 0x000fe20000010000 */
[C---:B------:R-:W-:Y:S03]  /*9aa0*/  HMMA.16816.F32 R56, R128.reuse, R62, R56 ;  /* 0x0000003e8038723c */ /* 0x040fe60000001838 */
[C---:B------:R-:W-:Y:S01]  /*9ab0*/  FMUL.FTZ R62, R0.reuse, R74 ;  /* 0x0000004a003e7220 */ /* 0x040fe20000410000 */
[----:B------:R-:W-:Y:S01]  /*9ac0*/  FMUL.FTZ R63, R0, R75 ;  /* 0x0000004b003f7220 */ /* 0x000fe20000410000 */
[----:B-----5:R-:W-:Y:S01]  /*9ad0*/  F2FP.F16.F32.PACK_AB R71, R106, R107 ;  /* 0x0000006b6a47723e */ /* 0x020fe200000000ff */
[----:B------:R-:W3:Y:S02]  /*9ae0*/  LDSM.16.MT88.4 R72, [R213+0x800] ;  /* 0x00080000d548783b */ /* 0x000ee40000004200 */
[----:B------:R-:W5:Y:S01]  /*9af0*/  MUFU.EX2 R163, R163 ;  /* 0x000000a300a37308 */ /* 0x000f620000000800 */
[----:B------:R-:W-:Y:S01]  /*9b00*/  FADD.FTZ R98, R98, R99 ;  /* 0x0000006362627221 */ /* 0x000fe20000010000 */
[----:B------:R-:W-:Y:S01]  /*9b10*/  MOV R0, R3 ;  /* 0x0000000300007202 */ /* 0x000fe20000000f00 */
[----:B------:R-:W-:Y:S01]  /*9b20*/  FADD.FTZ R105, R105, R104 ;  /* 0x0000006869697221 */ /* 0x000fe20000010000 */
[C---:B-1----:R-:W-:Y:S03]  /*9b30*/  HMMA.16816.F32 R60, R128.reuse, R84, R60 ;  /* 0x00000054803c723c */ /* 0x042fe6000000183c */
[----:B------:R-:W-:Y:S03]  /*9b40*/  FADD.FTZ R107, R107, R98 ;  /* 0x000000626b6b7221 */ /* 0x000fe60000010000 */
        /* <DEDUP_REMOVED lines=18> */
[----:B------:R-:W5:Y:S08]  /*9c70*/  LDSM.16.MT88.4 R88, [R213+0x4800] ;  /* 0x00480000d558783b */ /* 0x000f700000004200 */
[----:B------:R-:W1:Y:S01]  /*9c80*/  MUFU.EX2 R171, R171 ;  /* 0x000000ab00ab7308 */ /* 0x000e620000000800 */
[C---:B---3--:R-:W-:Y:S09]  /*9c90*/  HMMA.16816.F32 R28, R68.reuse, R72, R28 ;  /* 0x00000048441c723c */ /* 0x048ff2000000181c */
[----:B------:R-:W-:Y:S01]  /*9ca0*/  MUFU.EX2 R170, R170 ;  /* 0x000000aa00aa7308 */ /* 0x000fe20000000800 */
[C---:B------:R-:W-:Y:S01]  /*9cb0*/  HMMA.16816.F32 R32, R68.reuse, R74, R32 ;  /* 0x0000004a4420723c */ /* 0x040fe20000001820 */
[----:B------:R-:W3:Y:S08]  /*9cc0*/  LDSM.16.MT88.4 R72, [R210+0xd000] ;  /* 0x00d00000d248783b */ /* 0x000ef00000004200 */
        /* <DEDUP_REMOVED lines=16> */
[C---:B-----5:R-:W-:Y:S09]  /*9dd0*/  HMMA.16816.F32 R60, R68.reuse, R88, R60 ;  /* 0x00000058443c723c */ /* 0x060ff2000000183c */
[----:B------:R-:W-:Y:S01]  /*9de0*/  MUFU.EX2 R179, R179 ;  /* 0x000000b300b37308 */ /* 0x000fe20000000800 */
[----:B------:R-:W-:Y:S01]  /*9df0*/  HMMA.16816.F32 R64, R68, R90, R64 ;  /* 0x0000005a4440723c */ /* 0x000fe20000001840 */
[----:B------:R-:W-:Y:S02]  /*9e00*/  LDSM.16.MT88.4 R88, [R213+0x5000] ;  /* 0x00500000d558783b */ /* 0x000fe40000004200 */
[----:B------:R-:W-:Y:S06]  /*9e10*/  F2FP.F16.F32.PACK_AB R68, R155, R152 ;  /* 0x000000989b44723e */ /* 0x000fec00000000ff */
[----:B------:R-:W5:Y:S01]  /*9e20*/  MUFU.EX2 R178, R178 ;  /* 0x000000b200b27308 */ /* 0x000f620000000800 */
[----:B------:R-:W-:Y:S01]  /*9e30*/  F2FP.F16.F32.PACK_AB R69, R153, R156 ;  /* 0x0000009c9945723e */ /* 0x000fe200000000ff */
[----:B------:R-:W-:Y:S01]  /*9e40*/  FADD.FTZ R152, R152, R105 ;  /* 0x0000006998987221 */ /* 0x000fe20000010000 */
[----:B------:R-:W-:Y:S01]  /*9e50*/  F2FP.F16.F32.PACK_AB R70, R157, R154 ;  /* 0x0000009a9d46723e */ /* 0x000fe200000000ff */
[----:B------:R-:W-:Y:S01]  /*9e60*/  FADD.FTZ R156, R156, R107 ;  /* 0x0000006b9c9c7221 */ /* 0x000fe20000010000 */
[----:B------:R-:W-:Y:S01]  /*9e70*/  F2FP.F16.F32.PACK_AB R71, R159, R158 ;  /* 0x0000009e9f47723e */ /* 0x000fe200000000ff */
[----:B------:R-:W-:Y:S04]  /*9e80*/  FADD.FTZ R155, R155, R152 ;  /* 0x000000989b9b7221 */ /* 0x000fe80000010000 */
[----:B------:R-:W-:Y:S01]  /*9e90*/  MUFU.EX2 R180, R180 ;  /* 0x000000b400b47308 */ /* 0x000fe20000000800 */
[----:B------:R-:W-:Y:S01]  /*9ea0*/  FADD.FTZ R153, R153, R156 ;  /* 0x0000009c99997221 */ /* 0x000fe20000010000 */
[----:B------:R-:W-:Y:S01]  /*9eb0*/  FADD.FTZ R154, R154, R155 ;  /* 0x0000009b9a9a7221 */ /* 0x000fe20000010000 */
[C---:B---3--:R-:W-:Y:S03]  /*9ec0*/  HMMA.16816.F32 R4, R68.reuse, R72, R4 ;  /* 0x000000484404723c */ /* 0x048fe60000001804 */
[----:B------:R-:W-:Y:S04]  /*9ed0*/  FADD.FTZ R158, R158, R153 ;  /* 0x000000999e9e7221 */ /* 0x000fe80000010000 */
[----:B------:R-:W3:Y:S01]  /*9ee0*/  MUFU.EX2 R181, R181 ;  /* 0x000000b500b57308 */ /* 0x000ee20000000800 */
[----:B------:R-:W-:Y:S01]  /*9ef0*/  FADD.FTZ R157, R157, R154 ;  /* 0x0000009a9d9d7221 */ /* 0x000fe20000010000 */
[----:B------:R-:W-:Y:S01]  /*9f00*/  FADD.FTZ R159, R159, R158 ;  /* 0x0000009e9f9f7221 */ /* 0x000fe20000010000 */
[C---:B------:R-:W-:Y:S01]  /*9f10*/  HMMA.16816.F32 R8, R68.reuse, R74, R8 ;  /* 0x0000004a4408723c */ /* 0x040fe20000001808 */
[----:B------:R-:W1:Y:S06]  /*9f20*/  LDSM.16.MT88.4 R72, [R210+0x11000] ;  /* 0x01100000d248783b */ /* 0x000e6c0000004200 */
[----:B------:R-:W-:Y:S01]  /*9f30*/  MUFU.EX2 R182, R182 ;  /* 0x000000b600b67308 */ /* 0x000fe20000000800 */
[C---:B------:R-:W-:Y:S09]  /*9f40*/  HMMA.16816.F32 R12, R68.reuse, R92, R12 ;  /* 0x0000005c440c723c */ /* 0x040ff2000000180c */
[----:B------:R-:W3:Y:S01]  /*9f50*/  MUFU.EX2 R183, R183 ;  /* 0x000000b700b77308 */ /* 0x000ee20000000800 */
[C---:B------:R-:W-:Y:S01]  /*9f60*/  HMMA.16816.F32 R16, R68.reuse, R94, R16 ;  /* 0x0000005e4410723c */ /* 0x040fe20000001810 */
[----:B------:R-:W-:Y:S08]  /*9f70*/  LDSM.16.MT88.4 R92, [R141+0xd800] ;  /* 0x00d800008d5c783b */ /* 0x000ff00000004200 */
[----:B------:R-:W-:Y:S01]  /*9f80*/  MUFU.EX2 R184, R184 ;  /* 0x000000b800b87308 */ /* 0x000fe20000000800 */
[C---:B--2---:R-:W-:Y:S09]  /*9f90*/  HMMA.16816.F32 R20, R68.reuse, R76, R20 ;  /* 0x0000004c4414723c */ /* 0x044ff20000001814 */
[----:B------:R-:W2:Y:S01]  /*9fa0*/  MUFU.EX2 R185, R185 ;  /* 0x000000b900b97308 */ /* 0x000ea20000000800 */
[C---:B------:R-:W-:Y:S01]  /*9fb0*/  HMMA.16816.F32 R24, R68.reuse, R78, R24 ;  /* 0x0000004e4418723c */ /* 0x040fe20000001818 */
[----:B------:R-:W5:Y:S08]  /*9fc0*/  LDSM.16.MT88.4 R76, [R141+0x11000] ;  /* 0x011000008d4c783b */ /* 0x000f700000004200 */
[----:B------:R-:W-:Y:S01]  /*9fd0*/  MUFU.EX2 R187, R187 ;  /* 0x000000bb00bb7308 */ /* 0x000fe20000000800 */
[C---:B----4-:R-:W-:Y:S09]  /*9fe0*/  HMMA.16816.F32 R28, R68.reuse, R80, R28 ;  /* 0x00000050441c723c */ /* 0x050ff2000000181c */
[----:B------:R-:W4:Y:S01]  /*9ff0*/  MUFU.EX2 R186, R186 ;  /* 0x000000ba00ba7308 */ /* 0x000f220000000800 */
[C---:B------:R-:W-:Y:S01]  /*a000*/  HMMA.16816.F32 R32, R68.reuse, R82, R32 ;  /* 0x000000524420723c */ /* 0x040fe20000001820 */
[----:B------:R-:W3:Y:S08]  /*a010*/  LDSM.16.MT88.4 R80, [R210+0xd800] ;  /* 0x00d80000d250783b */ /* 0x000ef00000004200 */
[----:B------:R-:W-:Y:S01]  /*a020*/  MUFU.EX2 R188, R188 ;  /* 0x000000bc00bc7308 */ /* 0x000fe20000000800 */
[C---:B-1----:R-:W-:Y:S09]  /*a030*/  HMMA.16816.F32 R36, R68.reuse, R72, R36 ;  /* 0x000000484424723c */ /* 0x042ff20000001824 */
[----:B------:R-:W1:Y:S01]  /*a040*/  MUFU.EX2 R189, R189 ;  /* 0x000000bd00bd7308 */ /* 0x000e620000000800 */
[C---:B------:R-:W-:Y:S01]  /*a050*/  HMMA.16816.F32 R40, R68.reuse, R74, R40 ;  /* 0x0000004a4428723c */ /* 0x040fe20000001828 */
[----:B------:R-:W2:Y:S08]  /*a060*/  LDSM.16.MT88.4 R72, [R140+0x1800] ;  /* 0x001800008c48783b */ /* 0x000eb00000004200 */
[----:B------:R-:W-:Y:S01]  /*a070*/  MUFU.EX2 R190, R190 ;  /* 0x000000be00be7308 */ /* 0x000fe20000000800 */
[C---:B-----5:R-:W-:Y:S09]  /*a080*/  HMMA.16816.F32 R44, R68.reuse, R76, R44 ;  /* 0x0000004c442c723c */ /* 0x060ff2000000182c */
[----:B------:R-:W5:Y:S01]  /*a090*/  MUFU.EX2 R193, R193 ;  /* 0x000000c100c17308 */ /* 0x000f620000000800 */
[C---:B------:R-:W-:Y:S01]  /*a0a0*/  HMMA.16816.F32 R48, R68.reuse, R78, R48 ;  /* 0x0000004e4430723c */ /* 0x040fe20000001830 */
[----:B------:R-:W4:Y:S08]  /*a0b0*/  LDSM.16.MT88.4 R76, [R213+0x1800] ;  /* 0x00180000d54c783b */ /* 0x000f300000004200 */
[----:B------:R-:W-:Y:S01]  /*a0c0*/  MUFU.EX2 R194, R194 ;  /* 0x000000c200c27308 */ /* 0x000fe20000000800 */
[C---:B------:R-:W-:Y:S09]  /*a0d0*/  HMMA.16816.F32 R52, R68.reuse, R84, R52 ;  /* 0x000000544434723c */ /* 0x040ff20000001834 */
[----:B------:R-:W5:Y:S01]  /*a0e0*/  MUFU.EX2 R195, R195 ;  /* 0x000000c300c37308 */ /* 0x000f620000000800 */
[C---:B------:R-:W-:Y:S01]  /*a0f0*/  HMMA.16816.F32 R56, R68.reuse, R86, R56 ;  /* 0x000000564438723c */ /* 0x040fe20000001838 */
[----:B------:R-:W-:Y:S08]  /*a100*/  LDSM.16.MT88.4 R84, [R140+0x5800] ;  /* 0x005800008c54783b */ /* 0x000ff00000004200 */
[----:B------:R-:W-:Y:S01]  /*a110*/  MUFU.EX2 R136, R136 ;  /* 0x0000008800887308 */ /* 0x000fe20000000800 */
[C---:B------:R-:W-:Y:S09]  /*a120*/  HMMA.16816.F32 R60, R68.reuse, R88, R60 ;  /* 0x00000058443c723c */ /* 0x040ff2000000183c */
[----:B------:R-:W5:Y:S01]  /*a130*/  MUFU.EX2 R135, R135 ;  /* 0x0000008700877308 */ /* 0x000f620000000800 */
[----:B------:R-:W-:Y:S01]  /*a140*/  HMMA.16816.F32 R64, R68, R90, R64 ;  /* 0x0000005a4440723c */ /* 0x000fe20000001840 */
[----:B------:R-:W-:Y:S02]  /*a150*/  LDSM.16.MT88.4 R88, [R213+0x5800] ;  /* 0x00580000d558783b */ /* 0x000fe40000004200 */
[----:B------:R-:W-:Y:S06]  /*a160*/  F2FP.F16.F32.PACK_AB R68, R163, R160 ;  /* 0x000000a0a344723e */ /* 0x000fec00000000ff */
[----:B------:R-:W-:Y:S01]  /*a170*/  MUFU.EX2 R192, R192 ;  /* 0x000000c000c07308 */ /* 0x000fe20000000800 */
[----:B------:R-:W-:Y:S01]  /*a180*/  F2FP.F16.F32.PACK_AB R69, R161, R164 ;  /* 0x000000a4a145723e */ /* 0x000fe200000000ff */
[----:B------:R-:W-:Y:S01]  /*a190*/  FADD.FTZ R160, R160, R157 ;  /* 0x0000009da0a07221 */ /* 0x000fe20000010000 */
[----:B------:R-:W-:Y:S01]  /*a1a0*/  F2FP.F16.F32.PACK_AB R70, R165, R162 ;  /* 0x000000a2a546723e */ /* 0x000fe200000000ff */
[----:B------:R-:W-:Y:S01]  /*a1b0*/  FADD.FTZ R164, R164, R159 ;  /* 0x0000009fa4a47221 */ /* 0x000fe20000010000 */
[----:B------:R-:W-:Y:S01]  /*a1c0*/  F2FP.F16.F32.PACK_AB R71, R167, R166 ;  /* 0x000000a6a747723e */ /* 0x000fe200000000ff */
[----:B------:R-:W-:Y:S04]  /*a1d0*/  FADD.FTZ R163, R163, R160 ;  /* 0x000000a0a3a37221 */ /* 0x000fe80000010000 */
[----:B------:R-:W5:Y:S01]  /*a1e0*/  MUFU.EX2 R151, R151 ;  /* 0x0000009700977308 */ /* 0x000f620000000800 */
[----:B------:R-:W-:Y:S01]  /*a1f0*/  FADD.FTZ R161, R161, R164 ;  /* 0x000000a4a1a17221 */ /* 0x000fe20000010000 */
[----:B------:R-:W-:Y:S01]  /*a200*/  FADD.FTZ R162, R162, R163 ;  /* 0x000000a3a2a27221 */ /* 0x000fe20000010000 */
[C---:B---3--:R-:W-:Y:S03]  /*a210*/  HMMA.16816.F32 R4, R68.reuse, R80, R4 ;  /* 0x000000504404723c */ /* 0x048fe60000001804 */
[----:B------:R-:W-:Y:S04]  /*a220*/  FADD.FTZ R166, R166, R161 ;  /* 0x000000a1a6a67221 */ /* 0x000fe80000010000 */
[----:B------:R-:W-:Y:S01]  /*a230*/  MUFU.EX2 R134, R134 ;  /* 0x0000008600867308 */ /* 0x000fe20000000800 */
[----:B------:R-:W-:Y:S01]  /*a240*/  FADD.FTZ R165, R165, R162 ;  /* 0x000000a2a5a57221 */ /* 0x000fe20000010000 */
[----:B------:R-:W-:Y:S01]  /*a250*/  FADD.FTZ R167, R167, R166 ;  /* 0x000000a6a7a77221 */ /* 0x000fe20000010000 */
[C---:B------:R-:W-:Y:S01]  /*a260*/  HMMA.16816.F32 R8, R68.reuse, R82, R8 ;  /* 0x000000524408723c */ /* 0x040fe20000001808 */
[----:B------:R-:W3:Y:S06]  /*a270*/  LDSM.16.MT88.4 R80, [R210+0x11800] ;  /* 0x01180000d250783b */ /* 0x000eec0000004200 */
[----:B------:R-:W5:Y:S01]  /*a280*/  MUFU.EX2 R133, R150 ;  /* 0x0000009600857308 */ /* 0x000f620000000800 */
        /* <DEDUP_REMOVED lines=33> */
[----:B------:R-:W-:Y:S04]  /*a4a0*/  FADD.FTZ R174, R175, R174 ;  /* 0x000000aeafae7221 */ /* 0x000fe80000010000 */
        /* <DEDUP_REMOVED lines=25> */
[C---:B------:R-:W-:Y:S01]  /*a640*/  F2FP.F16.F32.PACK_AB R69, R178.reuse, R179 ;  /* 0x000000b3b245723e */ /* 0x040fe200000000ff */
[----:B------:R-:W-:Y:S01]  /*a650*/  FADD.FTZ R179, R179, R174 ;  /* 0x000000aeb3b37221 */ /* 0x000fe20000010000 */
[----:B------:R-:W-:Y:S01]  /*a660*/  F2FP.F16.F32.PACK_AB R70, R181, R180 ;  /* 0x000000b4b546723e */ /* 0x000fe200000000ff */
[----:B------:R-:W-:Y:S01]  /*a670*/  FADD.FTZ R177, R177, R176 ;  /* 0x000000b0b1b17221 */ /* 0x000fe20000010000 */
[----:B------:R-:W-:Y:S01]  /*a680*/  F2FP.F16.F32.PACK_AB R71, R183, R182 ;  /* 0x000000b6b747723e */ /* 0x000fe200000000ff */
[----:B------:R-:W-:Y:S02]  /*a690*/  FADD.FTZ R179, R178, R179 ;  /* 0x000000b3b2b37221 */ /* 0x000fe40000010000 */
[----:B------:R-:W-:Y:S02]  /*a6a0*/  FADD.FTZ R180, R180, R177 ;  /* 0x000000b1b4b47221 */ /* 0x000fe40000010000 */
[----:B------:R-:W-:Y:S02]  /*a6b0*/  FADD.FTZ R182, R182, R179 ;  /* 0x000000b3b6b67221 */ /* 0x000fe40000010000 */
[C---:B--2---:R-:W-:Y:S03]  /*a6c0*/  HMMA.16816.F32 R4, R68.reuse, R72, R4 ;  /* 0x000000484404723c */ /* 0x044fe60000001804 */
[----:B------:R-:W-:Y:S01]  /*a6d0*/  FADD.FTZ R181, R181, R180 ;  /* 0x000000b4b5b57221 */ /* 0x000fe20000010000 */
[----:B------:R-:W-:Y:S04]  /*a6e0*/  FADD.FTZ R182, R183, R182 ;  /* 0x000000b6b7b67221 */ /* 0x000fe80000010000 */
        /* <DEDUP_REMOVED lines=27> */
[----:B-1----:R-:W-:Y:S01]  /*a8a0*/  F2FP.F16.F32.PACK_AB R70, R189, R188 ;  /* 0x000000bcbd46723e */ /* 0x002fe200000000ff */
[----:B------:R-:W-:Y:S01]  /*a8b0*/  FADD.FTZ R185, R185, R184 ;  /* 0x000000b8b9b97221 */ /* 0x000fe20000010000 */
[----:B-----5:R-:W-:Y:S01]  /*a8c0*/  F2FP.F16.F32.PACK_AB R71, R193, R190 ;  /* 0x000000bec147723e */ /* 0x020fe200000000ff */
[----:B------:R-:W-:Y:S02]  /*a8d0*/  FADD.FTZ R187, R186, R187 ;  /* 0x000000bbbabb7221 */ /* 0x000fe40000010000 */
[----:B------:R-:W-:Y:S02]  /*a8e0*/  FADD.FTZ R188, R188, R185 ;  /* 0x000000b9bcbc7221 */ /* 0x000fe40000010000 */
[----:B------:R-:W-:Y:S02]  /*a8f0*/  FADD.FTZ R190, R190, R187 ;  /* 0x000000bbbebe7221 */ /* 0x000fe40000010000 */
[C---:B---3--:R-:W-:Y:S03]  /*a900*/  HMMA.16816.F32 R4, R68.reuse, R80, R4 ;  /* 0x000000504404723c */ /* 0x048fe60000001804 */
[----:B------:R-:W-:Y:S01]  /*a910*/  FADD.FTZ R189, R189, R188 ;  /* 0x000000bcbdbd7221 */ /* 0x000fe20000010000 */
[----:B------:R-:W-:Y:S04]  /*a920*/  FADD.FTZ R193, R193, R190 ;  /* 0x000000bec1c17221 */ /* 0x000fe80000010000 */
        /* <DEDUP_REMOVED lines=30> */
[C---:B------:R-:W-:Y:S01]  /*ab10*/  HMMA.16816.F32 R128, R68.reuse, R124, R4 ;  /* 0x0000007c4480723c */ /* 0x040fe20000001804 */
[----:B------:R-:W2:Y:S02]  /*ab20*/  LDSM.16.MT88.4 R4, [R213+0x7800] ;  /* 0x00780000d504783b */ /* 0x000ea40000004200 */
[----:B------:R-:W-:Y:S01]  /*ab30*/  FADD.FTZ R231, R151, R192 ;  /* 0x000000c097e77221 */ /* 0x000fe20000010000 */
[----:B------:R-:W-:Y:S04]  /*ab40*/  FADD.FTZ R229, R133, R134 ;  /* 0x0000008685e57221 */ /* 0x000fe80000010000 */
        /* <DEDUP_REMOVED lines=10> */
[C---:B------:R-:W-:Y:S08]  /*abf0*/  HMMA.16816.F32 R84, R68.reuse, R86, R48 ;  /* 0x000000564454723c */ /* 0x040ff00000001830 */
[C---:B------:R-:W-:Y:S08]  /*ac00*/  HMMA.16816.F32 R80, R68.reuse, R76, R52 ;  /* 0x0000004c4450723c */ /* 0x040ff00000001834 */
[C---:B------:R-:W-:Y:S08]  /*ac10*/  HMMA.16816.F32 R76, R68.reuse, R78, R56 ;  /* 0x0000004e444c723c */ /* 0x040ff00000001838 */
[C---:B--2---:R-:W-:Y:S08]  /*ac20*/  HMMA.16816.F32 R72, R68.reuse, R4, R60 ;  /* 0x000000044448723c */ /* 0x044ff0000000183c */
[----:B------:R-:W-:Y:S01]  /*ac30*/  HMMA.16816.F32 R68, R68, R6, R64 ;  /* 0x000000064444723c */ /* 0x000fe20000001840 */
[----:B------:R-:W-:Y:S08]  /*ac40*/  @!UPT UIADD3 URZ, UPT, UPT, URZ, URZ, URZ ;  /* 0x000000fffffff290 */ /* 0x000ff0000fffe0ff */
[----:B------:R-:W-:Y:S11]  /*ac50*/  @P0 BRA `(.L_x_1940) ;  /* 0xffffffb800580947 */ /* 0x000ff6000383ffff */
.L_x_1936:
[----:B------:R-:W1:Y:S01]  /*ac60*/  SHFL.BFLY PT, R2, R231, 0x2, 0x1f ;  /* 0x0c401f00e7027f89 */ /* 0x000e6200000e0000 */
[C---:B------:R-:W-:Y:S01]  /*ac70*/  SHF.L.U32 R10, R209.reuse, 0x4, RZ ;  /* 0x00000004d10a7819 */ /* 0x040fe200000006ff */
[----:B------:R-:W-:Y:S01]  /*ac80*/  S2UR UR8, SR_CTAID.Y ;  /* 0x00000000000879c3 */ /* 0x000fe20000002600 */
[C---:B------:R-:W-:Y:S01]  /*ac90*/  SHF.L.U32 R4, R209.reuse, 0x1, RZ ;  /* 0x00000001d1047819 */ /* 0x040fe200000006ff */
[----:B------:R-:W2:Y:S01]  /*aca0*/  SHFL.BFLY PT, R0, R229, 0x2, 0x1f ;  /* 0x0c401f00e5007f89 */ /* 0x000ea200000e0000 */
[----:B------:R-:W-:Y:S01]  /*acb0*/  LOP3.LUT R9, R10, 0x1c0, RZ, 0xc0, !PT ;  /* 0x000001c00a097812 */ /* 0x000fe200078ec0ff */
[----:B------:R-:W3:Y:S01]  /*acc0*/  LDCU UR4, c[0x0][0x44c] ;  /* 0x00008980ff0477ac */ /* 0x000ee20008000800 */
[----:B------:R-:W-:Y:S01]  /*acd0*/  R2P PR, R209, 0x1c ;  /* 0x0000001cd1007804 */ /* 0x000fe20000000000 */
[----:B------:R-:W-:Y:S01]  /*ace0*/  BSSY.RECONVERGENT B0, `(.L_x_1941) ;  /* 0x00000b7000007945 */ /* 0x000fe20003800200 */
[--C-:B------:R-:W-:Y:S01]  /*acf0*/  LOP3.LUT R211, R211, 0x6, R4.reuse, 0xf8, !PT ;  /* 0x00000006d3d37812 */ /* 0x100fe200078ef804 */
[----:B------:R-:W-:Y:S01]  /*ad00*/  S2UR UR7, SR_CTAID.Z ;  /* 0x00000000000779c3 */ /* 0x000fe20000002700 */
[----:B------:R-:W-:-:S02]  /*ad10*/  LOP3.LUT R4, R9, 0x38, R4, 0xf8, !PT ;  /* 0x0000003809047812 */ /* 0x000fc400078ef804 */
[----:B------:R-:W-:Y:S02]  /*ad20*/  SEL R139, R139, 0xffffffc0, !P3 ;  /* 0xffffffc08b8b7807 */ /* 0x000fe40005800000 */
[----:B------:R-:W-:Y:S02]  /*ad30*/  LOP3.LUT R4, R211, R4, RZ, 0xfc, !PT ;  /* 0x00000004d3047212 */ /* 0x000fe400078efcff */
[----:B------:R-:W-:Y:S01]  /*ad40*/  LOP3.LUT R10, R10, 0x10, RZ, 0xc0, !PT ;  /* 0x000000100a0a7812 */ /* 0x000fe200078ec0ff */
[----:B------:R-:W4:Y:S01]  /*ad50*/  LDC R15, c[0x0][0x3e0] ;  /* 0x0000f800ff0f7b82 */ /* 0x000f220000000800 */
[----:B------:R-:W-:-:S07]  /*ad60*/  SEL R9, R208, 0xffffffe0, !P2 ;  /* 0xffffffe0d0097807 */ /* 0x000fce0005000000 */
[----:B------:R-:W-:Y:S01]  /*ad70*/  BAR.SYNC.DEFER_BLOCKING 0x0 ;  /* 0x0000000000007b1d */ /* 0x000fe20000010000 */
[----:B------:R-:W-:Y:S01]  /*ad80*/  LOP3.LUT P5, RZ, R209, 0x3, RZ, 0xc0, !PT ;  /* 0x00000003d1ff7812 */ /* 0x000fe200078ac0ff */
[----:B-1----:R-:W-:-:S06]  /*ad90*/  FADD.FTZ R2, R2, R231 ;  /* 0x000000e702027221 */ /* 0x002fcc0000010000 */
[----:B------:R-:W1:Y:S01]  /*ada0*/  S2UR UR6, SR_CTAID.X ;  /* 0x00000000000679c3 */ /* 0x000e620000002500 */
[----:B--2---:R-:W-:Y:S01]  /*adb0*/  FADD.FTZ R11, R0, R229 ;  /* 0x000000e5000b7221 */ /* 0x004fe20000010000 */
[----:B------:R-:W2:Y:S01]  /*adc0*/  SHFL.BFLY PT, R7, R2, 0x1, 0x1f ;  /* 0x0c201f0002077f89 */ /* 0x000ea200000e0000 */
[----:B------:R-:W-:Y:S02]  /*add0*/  SHF.L.U32 R0, R209, 0x2, RZ ;  /* 0x00000002d1007819 */ /* 0x000fe400000006ff */
[----:B------:R-:W-:Y:S01]  /*ade0*/  SHF.R.U32.HI R209, RZ, 0x2, R209 ;  /* 0x00000002ffd17819 */ /* 0x000fe200000116d1 */
[----:B------:R-:W5:Y:S01]  /*adf0*/  SHFL.BFLY PT, R6, R11, 0x1, 0x1f ;  /* 0x0c201f000b067f89 */ /* 0x000f6200000e0000 */
[----:B------:R-:W-:-:S04]  /*ae00*/  LOP3.LUT R133, R0, 0x1f8, RZ, 0xc0, !PT ;  /* 0x000001f800857812 */ /* 0x000fc800078ec0ff */
[----:B------:R-:W-:-:S04]  /*ae10*/  LOP3.LUT R133, R133, 0x38, R212, 0x78, !PT ;  /* 0x0000003885857812 */ /* 0x000fc800078e78d4 */
[----:B------:R-:W-:Y:S01]  /*ae20*/  LEA R133, R133, R10, 0x2 ;  /* 0x0000000a85857211 */ /* 0x000fe200078e10ff */
[----:B-1----:R-:W-:Y:S01]  /*ae30*/  USHF.L.U32 UR6, UR6, 0x6, URZ ;  /* 0x0000000606067899 */ /* 0x002fe200080006ff */
[----:B--2---:R-:W-:Y:S01]  /*ae40*/  FADD.FTZ R7, R2, R7 ;  /* 0x0000000702077221 */ /* 0x004fe20000010000 */
[----:B------:R-:W-:-:S03]  /*ae50*/  LOP3.LUT R2, R212, 0x30, RZ, 0xc0, !PT ;  /* 0x00000030d4027812 */ /* 0x000fc600078ec0ff */
[----:B------:R-:W1:Y:S01]  /*ae60*/  MUFU.RCP R8, R7 ;  /* 0x0000000700087308 */ /* 0x000e620000001000 */
[----:B-----5:R-:W-:Y:S01]  /*ae70*/  FADD.FTZ R6, R11, R6 ;  /* 0x000000060b067221 */ /* 0x020fe20000010000 */
[----:B------:R-:W-:Y:S02]  /*ae80*/  FSETP.NE.FTZ.AND P1, PT, R7, RZ, PT ;  /* 0x000000ff0700720b */ /* 0x000fe40003f35000 */
[----:B------:R-:W-:Y:S02]  /*ae90*/  LOP3.LUT R2, R2, 0x7, R209, 0xf8, !PT ;  /* 0x0000000702027812 */ /* 0x000fe400078ef8d1 */
[----:B------:R-:W-:Y:S02]  /*aea0*/  FSETP.NE.FTZ.AND P0, PT, R6, RZ, PT ;  /* 0x000000ff0600720b */ /* 0x000fe40003f15000 */
[----:B------:R-:W2:Y:S07]  /*aeb0*/  MUFU.RCP R5, R6 ;  /* 0x0000000600057308 */ /* 0x000eae0000001000 */
[----:B------:R-:W5:Y:S01]  /*aec0*/  @P1 LDC R17, c[0x0][0x458] ;  /* 0x00011600ff111b82 */ /* 0x000f620000000800 */
[----:B------:R-:W3:Y:S01]  /*aed0*/  @P1 MUFU.LG2 R7, R7 ;  /* 0x0000000700071308 */ /* 0x000ee20000000c00 */
[----:B-1----:R-:W-:-:S05]  /*aee0*/  FSEL R8, R8, 1, P1 ;  /* 0x3f80000008087808 */ /* 0x002fca0000800000 */
        /* <DEDUP_REMOVED lines=33> */
[----:B------:R-:W1:Y:S01]  /*b100*/  @P0 LDC R18, c[0x0][0x458] ;  /* 0x00011600ff120b82 */ /* 0x000e620000000800 */
[----:B--2---:R-:W-:Y:S01]  /*b110*/  FSEL R5, R5, 1, P0 ;  /* 0x3f80000005057808 */ /* 0x004fe20000000000 */
[----:B------:R-:W2:Y:S01]  /*b120*/  @P0 MUFU.LG2 R6, R6 ;  /* 0x0000000600060308 */ /* 0x000ea20000000c00 */
[C---:B------:R-:W-:Y:S01]  /*b130*/  IADD3 R14, PT, PT, R8.reuse, 0x80, RZ ;  /* 0x00000080080e7810 */ /* 0x040fe20007ffe0ff */
[----:B------:R-:W-:Y:S01]  /*b140*/  STS.64 [R8], R128 ;  /* 0x0000008008007388 */ /* 0x000fe20000000a00 */
[----:B------:R-:W-:Y:S01]  /*b150*/  IADD3 R12, PT, PT, R139, R8, RZ ;  /* 0x000000088b0c7210 */ /* 0x000fe20007ffe0ff */
[C---:B------:R-:W-:Y:S01]  /*b160*/  FMUL.FTZ R130, R5.reuse, R130 ;  /* 0x0000008205827220 */ /* 0x040fe20000410000 */
[----:B------:R-:W-:Y:S01]  /*b170*/  @P4 IADD3 R14, PT, PT, R8, -0x80, RZ ;  /* 0xffffff80080e4810 */ /* 0x000fe20007ffe0ff */
[C---:B------:R-:W-:Y:S01]  /*b180*/  FMUL.FTZ R131, R5.reuse, R131 ;  /* 0x0000008305837220 */ /* 0x040fe20000410000 */
[C---:B------:R-:W-:Y:S01]  /*b190*/  FMUL.FTZ R126, R5.reuse, R126 ;  /* 0x0000007e057e7220 */ /* 0x040fe20000410000 */
[----:B------:R-:W-:Y:S01]  /*b1a0*/  FMUL.FTZ R127, R5, R127 ;  /* 0x0000007f057f7220 */ /* 0x000fe20000410000 */
[----:B------:R-:W-:Y:S01]  /*b1b0*/  IADD3 R10, PT, PT, R9, R8, RZ ;  /* 0x00000008090a7210 */ /* 0x000fe20007ffe0ff */
[C---:B------:R-:W-:Y:S01]  /*b1c0*/  FMUL.FTZ R122, R5.reuse, R122 ;  /* 0x0000007a057a7220 */ /* 0x040fe20000410000 */
[C---:B------:R-:W-:Y:S01]  /*b1d0*/  FMUL.FTZ R123, R5.reuse, R123 ;  /* 0x0000007b057b7220 */ /* 0x040fe20000410000 */
[C---:B------:R-:W-:Y:S01]  /*b1e0*/  FMUL.FTZ R118, R5.reuse, R118 ;  /* 0x0000007605767220 */ /* 0x040fe20000410000 */
[----:B------:R-:W-:Y:S01]  /*b1f0*/  FMUL.FTZ R119, R5, R119 ;  /* 0x0000007705777220 */ /* 0x000fe20000410000 */
[----:B------:R-:W-:Y:S01]  /*b200*/  IADD3 R11, PT, PT, R9, R12, RZ ;  /* 0x0000000c090b7210 */ /* 0x000fe20007ffe0ff */
[----:B------:R-:W-:Y:S01]  /*b210*/  FMUL.FTZ R114, R5, R114 ;  /* 0x0000007205727220 */ /* 0x000fe20000410000 */
[----:B------:R-:W-:Y:S01]  /*b220*/  IADD3 R16, PT, PT, R139, R14, RZ ;  /* 0x0000000e8b107210 */ /* 0x000fe20007ffe0ff */
[C---:B------:R-:W-:Y:S01]  /*b230*/  FMUL.FTZ R115, R5.reuse, R115 ;  /* 0x0000007305737220 */ /* 0x040fe20000410000 */
[C---:B------:R-:W-:Y:S01]  /*b240*/  FMUL.FTZ R110, R5.reuse, R110 ;  /* 0x0000006e056e7220 */ /* 0x040fe20000410000 */
[----:B------:R-:W-:Y:S01]  /*b250*/  FMUL.FTZ R111, R5, R111 ;  /* 0x0000006f056f7220 */ /* 0x000fe20000410000 */
[----:B------:R-:W-:Y:S01]  /*b260*/  STS.64 [R8+0x800], R130 ;  /* 0x0008008208007388 */ /* 0x000fe20000000a00 */
[----:B------:R-:W-:Y:S01]  /*b270*/  IADD3 R13, PT, PT, R9, R14, RZ ;  /* 0x0000000e090d7210 */ /* 0x000fe20007ffe0ff */
        /* <DEDUP_REMOVED lines=22> */
[----:B------:R-:W-:Y:S01]  /*b3e0*/  IADD3 R9, PT, PT, R9, R16, RZ ;  /* 0x0000001009097210 */ /* 0x000fe20007ffe0ff */
[----:B------:R-:W-:Y:S01]  /*b3f0*/  FMUL.FTZ R5, R5, R71 ;  /* 0x0000004705057220 */ /* 0x000fe20000410000 */
[----:B---3--:R-:W-:Y:S01]  /*b400*/  @P1 FMUL.FTZ R7, R7, 0.69314718246459960938 ;  /* 0x3f31721807071820 */ /* 0x008fe20000410000 */
[----:B------:R-:W-:Y:S01]  /*b410*/  STS.64 [R12+0x800], R122 ;  /* 0x0008007a0c007388 */ /* 0x000fe20000000a00 */
[----:B------:R-:W3:Y:S01]  /*b420*/  LDC.64 R70, c[0x0][0x430] ;  /* 0x00010c00ff467b82 */ /* 0x000ee20000000a00 */
[----:B--2---:R-:W-:-:S02]  /*b430*/  @P0 FMUL.FTZ R6, R6, 0.69314718246459960938 ;  /* 0x3f31721806060820 */ /* 0x004fc40000410000 */
[----:B------:R-:W-:Y:S04]  /*b440*/  STS.64 [R11], R116 ;  /* 0x000000740b007388 */ /* 0x000fe80000000a00 */
[----:B------:R-:W-:Y:S04]  /*b450*/  STS.64 [R11+0x800], R118 ;  /* 0x000800760b007388 */ /* 0x000fe80000000a00 */
[----:B------:R-:W-:Y:S04]  /*b460*/  STS.64 [R14], R112 ;  /* 0x000000700e007388 */ /* 0x000fe80000000a00 */
[----:B------:R-:W-:Y:S04]  /*b470*/  STS.64 [R14+0x800], R114 ;  /* 0x000800720e007388 */ /* 0x000fe80000000a00 */
[----:B------:R-:W-:Y:S04]  /*b480*/  STS.64 [R13], R108 ;  /* 0x0000006c0d007388 */ /* 0x000fe80000000a00 */
[----:B------:R-:W-:Y:S01]  /*b490*/  STS.64 [R13+0x800], R110 ;  /* 0x0008006e0d007388 */ /* 0x000fe20000000a00 */
[----:B---3--:R-:W-:-:S03]  /*b4a0*/  IMAD R70, R70, UR8, R223 ;  /* 0x0000000846467c24 */ /* 0x008fc6000f8e02df */
[----:B------:R-:W-:Y:S04]  /*b4b0*/  STS.64 [R16], R104 ;  /* 0x0000006810007388 */ /* 0x000fe80000000a00 */
        /* <DEDUP_REMOVED lines=11> */
[----:B--2---:R-:W-:-:S03]  /*b570*/  IADD3 R8, PT, PT, -R223, RZ, RZ ;  /* 0x000000ffdf087210 */ /* 0x004fc60007ffe1ff */
[----:B------:R2:W-:Y:S04]  /*b580*/  STS.64 [R14+0x4000], R80 ;  /* 0x004000500e007388 */ /* 0x0005e80000000a00 */
[----:B------:R-:W-:Y:S01]  /*b590*/  STS.64 [R14+0x4800], R82 ;  /* 0x004800520e007388 */ /* 0x000fe20000000a00 */
[----:B----4-:R-:W-:-:S03]  /*b5a0*/  IMAD R8, R15, R8, UR7 ;  /* 0x000000070f087e24 */ /* 0x010fc6000f8e0208 */
[----:B------:R-:W-:Y:S01]  /*b5b0*/  STS.64 [R13+0x4000], R76 ;  /* 0x0040004c0d007388 */ /* 0x000fe20000000a00 */
[----:B------:R-:W-:Y:S01]  /*b5c0*/  IMAD R8, R70, R15, R8 ;  /* 0x0000000f46087224 */ /* 0x000fe200078e0208 */
[----:B------:R-:W-:Y:S01]  /*b5d0*/  MOV R70, 0xff800000 ;  /* 0xff80000000467802 */ /* 0x000fe20000000f00 */
[----:B-1----:R-:W-:Y:S01]  /*b5e0*/  @P0 FFMA.FTZ R70, R3, R18, R6 ;  /* 0x0000001203460223 */ /* 0x002fe20000010006 */
[----:B------:R-:W-:Y:S04]  /*b5f0*/  STS.64 [R13+0x4800], R78 ;  /* 0x0048004e0d007388 */ /* 0x000fe80000000a00 */
[----:B------:R1:W-:Y:S04]  /*b600*/  STS.64 [R16+0x4000], R72 ;  /* 0x0040004810007388 */ /* 0x0003e80000000a00 */
[----:B------:R3:W-:Y:S04]  /*b610*/  STS.64 [R16+0x4800], R74 ;  /* 0x0048004a10007388 */ /* 0x0007e80000000a00 */
[----:B------:R3:W-:Y:S01]  /*b620*/  STS.64 [R9+0x4000], R68 ;  /* 0x0040004409007388 */ /* 0x0007e20000000a00 */
[----:B--2---:R-:W-:-:S03]  /*b630*/  MOV R80, 0xff800000 ;  /* 0xff80000000507802 */ /* 0x004fc60000000f00 */
[----:B------:R3:W-:Y:S01]  /*b640*/  STS.64 [R9+0x4800], R4 ;  /* 0x0048000409007388 */ /* 0x0007e20000000a00 */
[----:B-----5:R-:W-:Y:S01]  /*b650*/  @P1 FFMA.FTZ R80, R132, R17, R7 ;  /* 0x0000001184501223 */ /* 0x020fe20000010007 */
[----:B------:R-:W-:Y:S01]  /*b660*/  BAR.SYNC.DEFER_BLOCKING 0x0 ;  /* 0x0000000000007b1d */ /* 0x000fe20000010000 */
[----:B-1----:R-:W-:-:S04]  /*b670*/  IMAD R73, R8, R71, UR6 ;  /* 0x0000000608497e24 */ /* 0x002fc8000f8e0247 */
[----:B------:R-:W-:Y:S01]  /*b680*/  IMAD R3, R73, UR4, RZ ;  /* 0x0000000449037c24 */ /* 0x000fe2000f8e02ff */
        /* <DEDUP_REMOVED lines=19> */
[----:B---3--:R-:W-:Y:S01]  /*b7c0*/  IADD3 R68, P0, PT, R73, R2, RZ ;  /* 0x0000000249447210 */ /* 0x008fe20007f1e0ff */
        /* <DEDUP_REMOVED lines=8> */
.L_x_1942:
[----:B------:R-:W-:Y:S05]  /*b850*/  BSYNC.RECONVERGENT B0 ;  /* 0x0000000000007941 */ /* 0x000fea0003800200 */
.L_x_1941:
[----:B------:R-:W4:Y:S01]  /*b860*/  LDCU.64 UR4, c[0x0][0x3f8] ;  /* 0x00007f00ff0477ac */ /* 0x000f220008000a00 */
[----:B---3--:R-:W-:-:S04]  /*b870*/  LOP3.LUT R69, R138, 0x1f80, RZ, 0xc0, !PT ;  /* 0x00001f808a457812 */ /* 0x008fc800078ec0ff */
[----:B------:R-:W-:-:S04]  /*b880*/  LOP3.LUT R0, R69, 0x3c, R0, 0xf8, !PT ;  /* 0x0000003c45007812 */ /* 0x000fc800078ef800 */
[----:B------:R-:W-:-:S04]  /*b890*/  IADD3 R0, P0, PT, R3, R0, RZ ;  /* 0x0000000003007210 */ /* 0x000fc80007f1e0ff */
[----:B------:R-:W-:Y:S02]  /*b8a0*/  LEA.HI.X.SX32 R3, R3, RZ, 0x1, P0 ;  /* 0x000000ff03037211 */ /* 0x000fe400000f0eff */
[----:B----4-:R-:W-:-:S04]  /*b8b0*/  LEA R2, P0, R0, UR4, 0x2 ;  /* 0x0000000400027c11 */ /* 0x010fc8000f8010ff */
        /* <DEDUP_REMOVED lines=18> */
.L_x_1943:
        /* <DEDUP_REMOVED lines=10> */
.L_x_7221:


//--------------------- .text._ZN5flash24flash_fwd_splitkv_kernelI23Flash_fwd_kernel_traitsILi128ELi64ELi128ELi4ELb0ELb0EN7cutlass6half_tE19Flash_kernel_traitsILi128ELi64ELi128ELi4ES3_EELb1ELb0ELb0ELb0ELb1ELb0ELb0ELb0EEEvNS_16Flash_fwd_paramsE --------------------------
	.section	.text._ZN5flash24flash_fwd_splitkv_kernelI23Flash_fwd_kernel_traitsILi128ELi64ELi128ELi4ELb0ELb0EN7cutlass6half_tE19Flash_kernel_traitsILi128ELi64ELi128ELi4ES3_EELb1ELb0ELb0ELb0ELb1ELb0ELb0ELb0EEEvNS_16Flash_fwd_paramsE,"ax",@progbits
	.align	128
        .global         _ZN5flash24flash_fwd_splitkv_kernelI23Flash_fwd_kernel_traitsILi128ELi64ELi128ELi4ELb0ELb0EN7cutlass6half_tE19Flash_kernel_traitsILi128ELi64ELi128ELi4ES3_EELb1ELb0ELb0ELb0ELb1ELb0ELb0ELb0EEEvNS_16Flash_fwd_paramsE
        .type           _ZN5flash24flash_fwd_splitkv_kernelI23Flash_fwd_kernel_traitsILi128ELi64ELi128ELi4ELb0ELb0EN7cutlass6half_tE19Flash_kernel_traitsILi128ELi64ELi128ELi4ES3_EELb1ELb0ELb0ELb0ELb1ELb0ELb0ELb0EEEvNS_16Flash_fwd_paramsE,@function
        .size           _ZN5flash24flash_fwd_splitkv_kernelI23Flash_fwd_kernel_traitsILi128ELi64ELi128ELi4ELb0ELb0EN7cutlass6half_tE19Flash_kernel_traitsILi128ELi64ELi128ELi4ES3_EELb1ELb0ELb0ELb0ELb1ELb0ELb0ELb0EEEvNS_16Flash_fwd_paramsE,(.L_x_7222 - _ZN5flash24flash_fwd_splitkv_kernelI23Flash_fwd_kernel_traitsILi128ELi64ELi128ELi4ELb0ELb0EN7cutlass6half_tE19Flash_kernel_traitsILi128ELi64ELi128ELi4ES3_EELb1ELb0ELb0ELb0ELb1ELb0ELb0ELb0EEEvNS_16Flash_fwd_paramsE)
        .other          _ZN5flash24flash_fwd_splitkv_kernelI23Flash_fwd_kernel_traitsILi128ELi64ELi128ELi4ELb0ELb0EN7cutlass6half_tE19Flash_kernel_traitsILi128ELi64ELi128ELi4ES3_EELb1ELb0ELb0ELb0ELb1ELb0ELb0ELb0EEEvNS_16Flash_fwd_paramsE,@"STO_CUDA_ENTRY STV_DEFAULT"
_ZN5flash24flash_fwd_splitkv_kernelI23Flash_fwd_kernel_traitsILi128ELi64ELi128ELi4ELb0ELb0EN7cutlass6half_tE19Flash_kernel_traitsILi128ELi64ELi128ELi4ES3_EELb1ELb0ELb0ELb0ELb1ELb0ELb0ELb0EEEvNS_16Flash_fwd_paramsE:
.text._ZN5flash24flash_fwd_splitkv_kernelI23Flash_fwd_kernel_traitsILi128ELi64ELi128ELi4ELb0ELb0EN7cutlass6half_tE19Flash_kernel_traitsILi128ELi64ELi128ELi4ES3_EELb1ELb0ELb0ELb0ELb1ELb0ELb0ELb0EEEvNS_16Flash_fwd_paramsE:
[----:B------:R-:W-:Y:S08]  /*0000*/  LDC R1, c[0x0][0x37c] ;  /* 0x0000df00ff017b82 */ /* 0x000ff00000000800 */
[----:B------:R-:W1:Y:S01]  /*0010*/  LDC.64 R2, c[0x0][0x460] ;  /* 0x00011800ff027b82 */ /* 0x000e620000000a00 */
[----:B------:R-:W2:Y:S01]  /*0020*/  S2R R0, SR_CTAID.Y ;  /* 0x0000000000007919 */ /* 0x000ea20000002600 */
[----:B------:R-:W3:Y:S01]  /*0030*/  LDCU.64 UR16, c[0x0][0x358] ;  /* 0x00006b00ff1077ac */ /* 0x000ee20008000a00 */
[----:B------:R-:W-:Y:S01]  /*0040*/  IMAD.MOV.U32 R208, RZ, RZ, -0x1 ;  /* 0xffffffffffd07424 */ /* 0x000fe200078e00ff */
[----:B------:R-:W4:Y:S04]  /*0050*/  LDCU.64 UR4, c[0x0][0x478] ;  /* 0x00008f00ff0477ac */ /* 0x000f280008000a00 */
[----:B------:R-:W2:Y:S01]  /*0060*/  LDC.64 R4, c[0x0][0x460] ;  /* 0x00011800ff047b82 */ /* 0x000ea20000000a00 */
[----:B------:R-:W3:Y:S07]  /*0070*/  LDCU.64 UR6, c[0x0][0x470] ;  /* 0x00008e00ff0677ac */ /* 0x000eee0008000a00 */
[----:B------:R-:W3:Y:S01]  /*0080*/  LDC.64 R6, c[0x0][0x468] ;  /* 0x00011a00ff067b82 */ /* 0x000ee20000000a00 */
[----:B-1----:R-:W-:-:S02]  /*0090*/  ISETP.NE.U32.AND P0, PT, R2, RZ, PT ;  /* 0x000000ff0200720c */ /* 0x002fc40003f05070 */
[----:B------:R-:W-:Y:S02]  /*00a0*/  ISETP.NE.U32.AND P4, PT, R2, RZ, PT ;  /* 0x000000ff0200720c */ /* 0x000fe40003f85070 */
[C---:B------:R-:W-:Y:S02]  /*00b0*/  ISETP.NE.AND.EX P0, PT, R3.reuse, RZ, PT, P0 ;  /* 0x000000ff0300720c */ /* 0x040fe40003f05300 */
[----:B------:R-:W-:Y:S02]  /*00c0*/  ISETP.NE.AND.EX P4, PT, R3, RZ, PT, P4 ;  /* 0x000000ff0300720c */ /* 0x000fe40003f85340 */
[----:B----4-:R-:W-:Y:S01]  /*00d0*/  ISETP.NE.U32.AND P2, PT, RZ, UR4, PT ;  /* 0x00000004ff007c0c */ /* 0x010fe2000bf45070 */
[C---:B--2---:R-:W-:Y:S01]  /*00e0*/  IMAD.WIDE.U32 R12, R0.reuse, 0x4, R4 ;  /* 0x00000004000c7825 */ /* 0x044fe200078e0004 */
[----:B---3--:R-:W-:Y:S02]  /*00f0*/  ISETP.NE.U32.AND P3, PT, RZ, UR6, PT ;  /* 0x00000006ff007c0c */ /* 0x008fe4000bf65070 */
[----:B------:R-:W-:Y:S01]  /*0100*/  ISETP.NE.AND.EX P2, PT, RZ, UR5, PT, P2 ;  /* 0x00000005ff007c0c */ /* 0x000fe2000bf45320 */
[----:B------:R-:W-:Y:S01]  /*0110*/  IMAD.SHL.U32 R9, R0, 0x4, RZ ;  /* 0x0000000400097824 */ /* 0x000fe200078e00ff */
[----:B------:R-:W-:-:S03]  /*0120*/  ISETP.NE.AND.EX P3, PT, RZ, UR7, PT, P3 ;  /* 0x00000007ff007c0c */ /* 0x000fc6000bf65330 */
[----:B------:R-:W2:Y:S04]  /*0130*/  @P0 LDG.E R208, desc[UR16][R12.64] ;  /* 0x000000100cd00981 */ /* 0x000ea8000c1e1900 */
[----:B------:R1:W2:Y:S01]  /*0140*/  @P4 LDG.E R15, desc[UR16][R12.64+0x4] ;  /* 0x000004100c0f4981 */ /* 0x0002a2000c1e1900 */
[----:B------:R-:W-:Y:S01]  /*0150*/  SHF.R.U32.HI R8, RZ, 0x1e, R0 ;  /* 0x0000001eff087819 */ /* 0x000fe20000011600 */
[----:B------:R-:W-:Y:S02]  /*0160*/  IMAD.MOV.U32 R4, RZ, RZ, RZ ;  /* 0x000000ffff047224 */ /* 0x000fe400078e00ff */
[C---:B------:R-:W-:Y:S01]  /*0170*/  @P2 IADD3 R2, P0, PT, R9.reuse, UR4, RZ ;  /* 0x0000000409022c10 */ /* 0x040fe2000ff1e0ff */
[----:B------:R-:W3:Y:S01]  /*0180*/  LDCU.U8 UR4, c[0x0][0x532] ;  /* 0x0000a640ff0477ac */ /* 0x000ee20008000000 */
[----:B------:R-:W4:Y:S01]  /*0190*/  S2R R43, SR_CTAID.X ;  /* 0x00000000002b7919 */ /* 0x000f220000002500 */
[----:B------:R-:W-:Y:S01]  /*01a0*/  @P3 IADD3 R16, P1, PT, R9, UR6, RZ ;  /* 0x0000000609103c10 */ /* 0x000fe2000ff3e0ff */
[----:B------:R-:W2:Y:S01]  /*01b0*/  @!P4 LDC R136, c[0x0][0x434] ;  /* 0x00010d00ff88cb82 */ /* 0x000ea20000000800 */
[----:B------:R-:W-:-:S02]  /*01c0*/  @P2 IADD3.X R3, PT, PT, R8, UR5, RZ, P0, !PT ;  /* 0x0000000508032c10 */ /* 0x000fc400087fe4ff */
[----:B------:R-:W-:-:S03]  /*01d0*/  @P3 IADD3.X R17, PT, PT, R8, UR7, RZ, P1, !PT ;  /* 0x0000000708113c10 */ /* 0x000fc60008ffe4ff */
[----:B------:R2:W5:Y:S02]  /*01e0*/  @P2 LDG.E R11, desc[UR16][R2.64] ;  /* 0x00000010020b2981 */ /* 0x000564000c1e1900 */
[----:B------:R-:W2:Y:S02]  /*01f0*/  @!P2 LDC R10, c[0x0][0x43c] ;  /* 0x00010f00ff0aab82 */ /* 0x000ea40000000800 */
[----:B------:R2:W5:Y:S01]  /*0200*/  @P3 LDG.E R4, desc[UR16][R16.64] ;  /* 0x0000001010043981 */ /* 0x000562000c1e1900 */
[----:B-1----:R-:W-:-:S05]  /*0210*/  IADD3 R12, P0, PT, R9, R6, RZ ;  /* 0x00000006090c7210 */ /* 0x002fca0007f1e0ff */
[----:B------:R-:W-:Y:S01]  /*0220*/  IMAD.X R13, R8, 0x1, R7, P0 ;  /* 0x00000001080d7824 */ /* 0x000fe200000e0607 */
[----:B------:R-:W-:-:S04]  /*0230*/  ISETP.NE.U32.AND P0, PT, R6, RZ, PT ;  /* 0x000000ff0600720c */ /* 0x000fc80003f05070 */
[C---:B------:R-:W-:Y:S02]  /*0240*/  ISETP.NE.AND.EX P0, PT, R7.reuse, RZ, PT, P0 ;  /* 0x000000ff0700720c */ /* 0x040fe40003f05300 */
[----:B---3--:R-:W-:Y:S02]  /*0250*/  ISETP.NE.AND P1, PT, RZ, UR4, PT ;  /* 0x00000004ff007c0c */ /* 0x008fe4000bf25270 */
[----:B------:R-:W-:Y:S01]  /*0260*/  ISETP.EQ.U32.AND P3, PT, R6, RZ, PT ;  /* 0x000000ff0600720c */ /* 0x000fe20003f62070 */
[----:B------:R-:W1:Y:S03]  /*0270*/  @!P2 LDC.64 R2, c[0x0][0x488] ;  /* 0x00012200ff02ab82 */ /* 0x000e660000000a00 */
[----:B------:R-:W-:-:S05]  /*0280*/  ISETP.EQ.OR.EX P3, PT, R7, RZ, !P1, P3 ;  /* 0x000000ff0700720c */ /* 0x000fca0004f62730 */
[----:B------:R-:W3:Y:S01]  /*0290*/  @!P0 LDC R7, c[0x0][0x438] ;  /* 0x00010e00ff078b82 */ /* 0x000ee20000000800 */
[----:B------:R-:W-:Y:S02]  /*02a0*/  IMAD.MOV.U32 R5, RZ, RZ, -0x1 ;  /* 0xffffffffff057424 */ /* 0x000fe400078e00ff */
[----:B----4-:R-:W-:-:S05]  /*02b0*/  IMAD.SHL.U32 R133, R43, 0x40, RZ ;  /* 0x000000402b857824 */ /* 0x010fca00078e00ff */
[----:B------:R4:W5:Y:S01]  /*02c0*/  @!P3 LDG.E R5, desc[UR16][R12.64] ;  /* 0x000000100c05b981 */ /* 0x000962000c1e1900 */
[----:B--2---:R-:W-:-:S05]  /*02d0*/  @P4 IMAD.IADD R136, R15, 0x1, -R208 ;  /* 0x000000010f884824 */ /* 0x004fca00078e0ad0 */
[----:B------:R-:W-:Y:S01]  /*02e0*/  ISETP.GT.AND P3, PT, R136, R133, PT ;  /* 0x000000858800720c */ /* 0x000fe20003f64270 */
[----:B-1-34-:R-:W-:-:S12]  /*02f0*/  @!P0 BRA `(.L_x_1944) ;  /* 0x00000000000c8947 */ /* 0x01afd80003800000 */
[----:B------:R-:W2:Y:S02]  /*0300*/  @P1 LDG.E R6, desc[UR16][R12.64+0x4] ;  /* 0x000004100c061981 */ /* 0x000ea4000c1e1900 */
[----:B--2--5:R-:W-:-:S06]  /*0310*/  @P1 IADD3 R7, PT, PT, R6, -R5, RZ ;  /* 0x8000000506071210 */ /* 0x024fcc0007ffe0ff */
[----:B------:R1:W5:Y:S02]  /*0320*/  @!P1 LDG.E R7, desc[UR16][R12.64] ;  /* 0x000000100c079981 */ /* 0x000364000c1e1900 */
.L_x_1944:
[----:B------:R-:W-:Y:S01]  /*0330*/  @!P2 ISETP.NE.U32.AND P0, PT, R2, RZ, PT ;  /* 0x000000ff0200a20c */ /* 0x000fe20003f05070 */
[----:B------:R-:W-:-:S12]  /*0340*/  @!P3 EXIT ;  /* 0x000000000000b94d */ /* 0x000fd80003800000 */
[----:B------:R-:W2:Y:S01]  /*0350*/  LDCU UR5, c[0x0][0x438] ;  /* 0x00008700ff0577ac */ /* 0x000ea20008000800 */
[----:B------:R-:W-:Y:S01]  /*0360*/  @!P2 ISETP.NE.AND.EX P0, PT, R3, RZ, PT, P0 ;  /* 0x000000ff0300a20c */ /* 0x000fe20003f05300 */
[--C-:B-----5:R-:W-:Y:S01]  /*0370*/  @P2 IMAD.IADD R3, R11, 0x1, -R4.reuse ;  /* 0x000000010b032824 */ /* 0x120fe200078e0a04 */
[----:B------:R-:W3:Y:S01]  /*0380*/  S2R R199, SR_TID.X ;  /* 0x0000000000c77919 */ /* 0x000ee20000002100 */
[----:B------:R-:W4:Y:S01]  /*0390*/  LDCU UR14, c[0x0][0x508] ;  /* 0x0000a100ff0e77ac */ /* 0x000f220008000800 */
[----:B------:R-:W-:Y:S01]  /*03a0*/  @!P2 SEL R10, R10, RZ, P0 ;  /* 0x000000ff0a0aa207 */ /* 0x000fe20000000000 */
[----:B------:R-:W3:Y:S03]  /*03b0*/  S2R R11, SR_CTAID.Z ;  /* 0x00000000000b7919 */ /* 0x000ee60000002700 */
[----:B------:R-:W-:Y:S01]  /*03c0*/  @!P2 IADD3 R3, PT, PT, R10, R7, -R4 ;  /* 0x000000070a03a210 */ /* 0x000fe20007ffe804 */
[----:B------:R-:W-:-:S04]  /*03d0*/  VIADD R7, R43, 0x1 ;  /* 0x000000012b077836 */ /* 0x000fc80000000000 */
[----:B-1----:R-:W-:Y:S02]  /*03e0*/  VIADD R13, R3, 0x7f ;  /* 0x0000007f030d7836 */ /* 0x002fe40000000000 */
[----:B------:R-:W-:Y:S01]  /*03f0*/  IMAD R2, R7, 0x40, -R136 ;  /* 0x0000004007027824 */ /* 0x000fe200078e0a88 */
[----:B--2---:R-:W-:Y:S02]  /*0400*/  UIADD3 UR5, UPT, UPT, UR5, 0x7f, URZ ;  /* 0x0000007f05057890 */ /* 0x004fe4000fffe0ff */
[----:B------:R-:W-:Y:S02]  /*0410*/  SHF.R.S32.HI R6, RZ, 0x1f, R13 ;  /* 0x0000001fff067819 */ /* 0x000fe4000001140d */
[----:B----4-:R-:W-:Y:S01]  /*0420*/  IADD3 R7, PT, PT, R13, UR14, R2 ;  /* 0x0000000e0d077c10 */ /* 0x010fe2000fffe002 */
        /* <DEDUP_REMOVED lines=8> */
[----:B------:R-:W-:Y:S01]  /*04b0*/  VIMNMX3 R2, R6, UR4, R7, PT ;  /* 0x0000000406027c0f */ /* 0x000fe2000b800107 */
[----:B------:R-:W-:-:S03]  /*04c0*/  IMAD.MOV.U32 R6, RZ, RZ, R0 ;  /* 0x000000ffff067224 */ /* 0x000fc600078e0000 */
[----:B------:R-:W-:-:S13]  /*04d0*/  ISETP.GT.AND P0, PT, R2, RZ, PT ;  /* 0x000000ff0200720c */ /* 0x000fda0003f04270 */
[----:B---3--:R-:W-:Y:S05]  /*04e0*/  @P0 BRA `(.L_x_1945) ;  /* 0x0000000400b40947 */ /* 0x008fea0003800000 */
[----:B------:R-:W-:Y:S01]  /*04f0*/  ISETP.NE.AND P0, PT, R208, -0x1, PT ;  /* 0xffffffffd000780c */ /* 0x000fe20003f05270 */
[----:B------:R-:W1:Y:S01]  /*0500*/  LDC.64 R2, c[0x0][0x408] ;  /* 0x00010200ff027b82 */ /* 0x000e620000000a00 */
[----:B------:R-:W-:Y:S01]  /*0510*/  IMAD.MOV.U32 R15, RZ, RZ, RZ ;  /* 0x000000ffff0f7224 */ /* 0x000fe200078e00ff */
[----:B------:R-:W2:Y:S01]  /*0520*/  LDCU UR7, c[0x0][0x3e0] ;  /* 0x00007c00ff0777ac */ /* 0x000ea20008000800 */
[----:B------:R-:W-:Y:S01]  /*0530*/  IMAD.IADD R7, R136, 0x1, -R133 ;  /* 0x0000000188077824 */ /* 0x000fe200078e0a85 */
[----:B------:R-:W-:Y:S01]  /*0540*/  BSSY.RECONVERGENT B0, `(.L_x_1946) ;  /* 0x0000024000007945 */ /* 0x000fe20003800200 */
[----:B------:R-:W3:Y:S01]  /*0550*/  LDCU.64 UR4, c[0x0][0x410] ;  /* 0x00008200ff0477ac */ /* 0x000ee20008000a00 */
[----:B------:R-:W4:Y:S06]  /*0560*/  LDCU UR6, c[0x0][0x434] ;  /* 0x00008680ff0677ac */ /* 0x000f2c0008000800 */
[----:B------:R-:W5:Y:S01]  /*0570*/  @!P0 LDC.64 R4, c[0x0][0x400] ;  /* 0x00010000ff048b82 */ /* 0x000f620000000a00 */
[----:B--2---:R-:W-:-:S02]  /*0580*/  IMAD R6, R6, UR7, R11 ;  /* 0x0000000706067c24 */ /* 0x004fc4000f8e020b */
[----:B-1----:R-:W-:-:S04]  /*0590*/  @P0 IMAD.WIDE.U32 R12, R208, R2, RZ ;  /* 0x00000002d00c0225 */ /* 0x002fc800078e00ff */
[C---:B-----5:R-:W-:Y:S01]  /*05a0*/  @!P0 IMAD.WIDE.U32 R8, R0.reuse, R4, RZ ;  /* 0x0000000400088225 */ /* 0x060fe200078e00ff */
[----:B------:R-:W-:Y:S02]  /*05b0*/  SHF.L.U32 R4, R199, 0x3, RZ ;  /* 0x00000003c7047819 */ /* 0x000fe400000006ff */
[----:B------:R-:W-:Y:S01]  /*05c0*/  @P0 MOV R8, R12 ;  /* 0x0000000c00080202 */ /* 0x000fe20000000f00 */
[----:B------:R-:W-:Y:S01]  /*05d0*/  @!P0 IMAD R5, R0, R5, R9 ;  /* 0x0000000500058224 */ /* 0x000fe200078e0209 */
[----:B------:R-:W-:Y:S01]  /*05e0*/  LOP3.LUT R14, R4, 0x38, RZ, 0xc0, !PT ;  /* 0x00000038040e7812 */ /* 0x000fe200078ec0ff */
[----:B------:R-:W-:Y:S01]  /*05f0*/  @P0 IMAD R5, R208, R3, R13 ;  /* 0x00000003d0050224 */ /* 0x000fe200078e020d */
[----:B------:R-:W-:-:S03]  /*0600*/  SHF.R.U32.HI R0, RZ, 0x3, R199 ;  /* 0x00000003ff007819 */ /* 0x000fc600000116c7 */
[----:B------:R-:W-:Y:S01]  /*0610*/  IMAD.WIDE.U32 R14, R133, R2, R14 ;  /* 0x00000002850e7225 */ /* 0x000fe200078e000e */
[----:B------:R-:W-:-:S03]  /*0620*/  IADD3 R10, PT, PT, R0, 0x10, RZ ;  /* 0x00000010000a7810 */ /* 0x000fc60007ffe0ff */
[----:B------:R-:W-:Y:S01]  /*0630*/  IMAD R4, R133, R3, R15 ;  /* 0x0000000385047224 */ /* 0x000fe200078e020f */
[----:B------:R-:W-:Y:S01]  /*0640*/  IADD3 R14, P0, PT, R8, R14, RZ ;  /* 0x0000000e080e7210 */ /* 0x000fe20007f1e0ff */
[----:B------:R-:W-:Y:S01]  /*0650*/  VIADD R8, R0, 0x20 ;  /* 0x0000002000087836 */ /* 0x000fe20000000000 */
[-C--:B------:R-:W-:Y:S01]  /*0660*/  ISETP.GE.AND P3, PT, R10, R7.reuse, PT ;  /* 0x000000070a00720c */ /* 0x080fe20003f66270 */
[----:B----4-:R-:W-:Y:S01]  /*0670*/  IMAD R133, R6, UR6, R133 ;  /* 0x0000000606857c24 */ /* 0x010fe2000f8e0285 */
[----:B------:R-:W-:Y:S02]  /*0680*/  IADD3.X R15, PT, PT, R5, R4, RZ, P0, !PT ;  /* 0x00000004050f7210 */ /* 0x000fe400007fe4ff */
[CC--:B------:R-:W-:Y:S02]  /*0690*/  ISETP.GE.AND P0, PT, R0.reuse, R7.reuse, PT ;  /* 0x000000070000720c */ /* 0x0c0fe40003f06270 */
[----:B------:R-:W-:Y:S01]  /*06a0*/  IADD3 R10, PT, PT, R0, 0x30, RZ ;  /* 0x00000030000a7810 */ /* 0x000fe20007ffe0ff */
[----:B---3--:R-:W-:Y:S01]  /*06b0*/  IMAD.WIDE.U32 R14, R11, UR4, R14 ;  /* 0x000000040b0e7c25 */ /* 0x008fe2000f8e000e */
[----:B------:R-:W-:-:S02]  /*06c0*/  ISETP.GE.AND P2, PT, R8, R7, PT ;  /* 0x000000070800720c */ /* 0x000fc40003f46270 */
[----:B------:R-:W-:Y:S01]  /*06d0*/  ISETP.GE.AND P1, PT, R10, R7, PT ;  /* 0x000000070a00720c */ /* 0x000fe20003f26270 */
[----:B------:R-:W-:-:S06]  /*06e0*/  IMAD R11, R11, UR5, R15 ;  /* 0x000000050b0b7c24 */ /* 0x000fcc000f8e020f */
[----:B------:R-:W-:Y:S06]  /*06f0*/  @P0 BRA `(.L_x_1947) ;  /* 0x0000000000200947 */ /* 0x000fec0003800000 */
[----:B------:R-:W1:Y:S01]  /*0700*/  LDCU.64 UR4, c[0x0][0x3f0] ;  /* 0x00007e00ff0477ac */ /* 0x000e620008000a00 */
[----:B------:R-:W-:-:S05]  /*0710*/  MOV R10, R14 ;  /* 0x0000000e000a7202 */ /* 0x000fca0000000f00 */
[----:B------:R-:W-:-:S04]  /*0720*/  IMAD.WIDE.U32 R8, R0, R2, R10 ;  /* 0x0000000200087225 */ /* 0x000fc800078e000a */
[----:B------:R-:W-:Y:S01]  /*0730*/  IMAD R4, R0, R3, R9 ;  /* 0x0000000300047224 */ /* 0x000fe200078e0209 */
[----:B-1----:R-:W-:-:S04]  /*0740*/  LEA R12, P0, R8, UR4, 0x1 ;  /* 0x00000004080c7c11 */ /* 0x002fc8000f8008ff */
[----:B------:R-:W-:-:S05]  /*0750*/  LEA.HI.X R13, R8, UR5, R4, 0x1, P0 ;  /* 0x00000005080d7c11 */ /* 0x000fca00080f0c04 */
[----:B------:R1:W-:Y:S04]  /*0760*/  STG.E.128 desc[UR16][R12.64], RZ ;  /* 0x000000ff0c007986 */ /* 0x0003e8000c101d10 */
[----:B------:R1:W-:Y:S02]  /*0770*/  STG.E.128 desc[UR16][R12.64+0x80], RZ ;  /* 0x000080ff0c007986 */ /* 0x0003e4000c101d10 */
.L_x_1947:
[----:B------:R-:W-:Y:S05]  /*0780*/  BSYNC.RECONVERGENT B0 ;  /* 0x0000000000007941 */ /* 0x000fea0003800200 */
.L_x_1946:
[----:B------:R-:W-:Y:S04]  /*0790*/  BSSY.RECONVERGENT B0, `(.L_x_1948) ;  /* 0x000000f000007945 */ /* 0x000fe80003800200 */
[----:B------:R-:W-:Y:S05]  /*07a0*/  @P3 BRA `(.L_x_1949) ;  /* 0x0000000000343947 */ /* 0x000fea0003800000 */
[----:B------:R-:W-:Y:S01]  /*07b0*/  IADD3 R5, P0, PT, R0, 0x10, RZ ;  /* 0x0000001000057810 */ /* 0x000fe20007f1e0ff */
[----:B------:R-:W1:Y:S01]  /*07c0*/  LDCU.64 UR4, c[0x0][0x3f0] ;  /* 0x00007e00ff0477ac */ /* 0x000e620008000a00 */
[----:B------:R-:W-:-:S03]  /*07d0*/  IMAD.MOV.U32 R8, RZ, RZ, R14 ;  /* 0x000000ffff087224 */ /* 0x000fc600078e000e */
[----:B------:R-:W-:-:S04]  /*07e0*/  IMAD.X R9, RZ, RZ, RZ, P0 ;  /* 0x000000ffff097224 */ /* 0x000fc800000e06ff */
[----:B------:R-:W-:Y:S01]  /*07f0*/  IMAD R4, R9, R2, RZ ;  /* 0x0000000209047224 */ /* 0x000fe200078e02ff */
[----:B------:R-:W-:-:S03]  /*0800*/  MOV R9, R11 ;  /* 0x0000000b00097202 */ /* 0x000fc60000000f00 */
[C---:B------:R-:W-:Y:S02]  /*0810*/  IMAD R4, R5.reuse, R3, R4 ;  /* 0x0000000305047224 */ /* 0x040fe400078e0204 */
[----:B------:R-:W-:-:S03]  /*0820*/  IMAD.WIDE.U32 R8, R5, R2, R8 ;  /* 0x0000000205087225 */ /* 0x000fc600078e0008 */
[----:B-1----:R-:W-:Y:S02]  /*0830*/  LEA R12, P0, R8, UR4, 0x1 ;  /* 0x00000004080c7c11 */ /* 0x002fe4000f8008ff */
[----:B------:R-:W-:-:S04]  /*0840*/  IADD3 R5, PT, PT, R9, R4, RZ ;  /* 0x0000000409057210 */ /* 0x000fc80007ffe0ff */
[----:B------:R-:W-:-:S05]  /*0850*/  LEA.HI.X R13, R8, UR5, R5, 0x1, P0 ;  /* 0x00000005080d7c11 */ /* 0x000fca00080f0c05 */
[----:B------:R2:W-:Y:S04]  /*0860*/  STG.E.128 desc[UR16][R12.64], RZ ;  /* 0x000000ff0c007986 */ /* 0x0005e8000c101d10 */
[----:B------:R2:W-:Y:S02]  /*0870*/  STG.E.128 desc[UR16][R12.64+0x80], RZ ;  /* 0x000080ff0c007986 */ /* 0x0005e4000c101d10 */
.L_x_1949:
[----:B------:R-:W-:Y:S05]  /*0880*/  BSYNC.RECONVERGENT B0 ;  /* 0x0000000000007941 */ /* 0x000fea0003800200 */
.L_x_1948:
        /* <DEDUP_REMOVED lines=10> */
[----:B-12---:R-:W-:Y:S02]  /*0930*/  LEA R12, P0, R8, UR4, 0x1 ;  /* 0x00000004080c7c11 */ /* 0x006fe4000f8008ff */
[----:B------:R-:W-:-:S04]  /*0940*/  IADD3 R5, PT, PT, R9, R4, RZ ;  /* 0x0000000409057210 */ /* 0x000fc80007ffe0ff */
[----:B------:R-:W-:-:S05]  /*0950*/  LEA.HI.X R13, R8, UR5, R5, 0x1, P0 ;  /* 0x00000005080d7c11 */ /* 0x000fca00080f0c05 */
[----:B------:R3:W-:Y:S04]  /*0960*/  STG.E.128 desc[UR16][R12.64], RZ ;  /* 0x000000ff0c007986 */ /* 0x0007e8000c101d10 */
[----:B------:R3:W-:Y:S02]  /*0970*/  STG.E.128 desc[UR16][R12.64+0x80], RZ ;  /* 0x000080ff0c007986 */ /* 0x0007e4000c101d10 */
.L_x_1951:
[----:B------:R-:W-:Y:S05]  /*0980*/  BSYNC.RECONVERGENT B0 ;  /* 0x0000000000007941 */ /* 0x000fea0003800200 */
.L_x_1950:
[----:B------:R-:W-:Y:S04]  /*0990*/  BSSY.RECONVERGENT B0, `(.L_x_1952) ;  /* 0x000000e000007945 */ /* 0x000fe80003800200 */
[----:B------:R-:W-:Y:S05]  /*09a0*/  @P1 BRA `(.L_x_1953) ;  /* 0x0000000000301947 */ /* 0x000fea0003800000 */
[----:B------:R-:W4:Y:S01]  /*09b0*/  LDCU.64 UR4, c[0x0][0x3f0] ;  /* 0x00007e00ff0477ac */ /* 0x000f220008000a00 */
[----:B------:R-:W-:Y:S02]  /*09c0*/  IADD3 R5, P0, PT, R0, 0x30, RZ ;  /* 0x0000003000057810 */ /* 0x000fe40007f1e0ff */
[----:B------:R-:W-:Y:S02]  /*09d0*/  MOV R10, R14 ;  /* 0x0000000e000a7202 */ /* 0x000fe40000000f00 */
[----:B------:R-:W-:-:S03]  /*09e0*/  IADD3.X R9, PT, PT, RZ, RZ, RZ, P0, !PT ;  /* 0x000000ffff097210 */ /* 0x000fc600007fe4ff */
[----:B------:R-:W-:-:S04]  /*09f0*/  IMAD.WIDE.U32 R10, R5, R2, R10 ;  /* 0x00000002050a7225 */ /* 0x000fc800078e000a */
[----:B------:R-:W-:-:S04]  /*0a00*/  IMAD R4, R9, R2, RZ ;  /* 0x0000000209047224 */ /* 0x000fc800078e02ff */
[----:B------:R-:W-:Y:S01]  /*0a10*/  IMAD R3, R5, R3, R4 ;  /* 0x0000000305037224 */ /* 0x000fe200078e0204 */
[----:B----4-:R-:W-:-:S04]  /*0a20*/  LEA R2, P0, R10, UR4, 0x1 ;  /* 0x000000040a027c11 */ /* 0x010fc8000f8008ff */
[----:B------:R-:W-:-:S04]  /*0a30*/  IADD3 R3, PT, PT, R11, R3, RZ ;  /* 0x000000030b037210 */ /* 0x000fc80007ffe0ff */
[----:B------:R-:W-:-:S05]  /*0a40*/  LEA.HI.X R3, R10, UR5, R3, 0x1, P0 ;  /* 0x000000050a037c11 */ /* 0x000fca00080f0c03 */
[----:B------:R4:W-:Y:S04]  /*0a50*/  STG.E.128 desc[UR16][R2.64], RZ ;  /* 0x000000ff02007986 */ /* 0x0009e8000c101d10 */
[----:B------:R4:W-:Y:S02]  /*0a60*/  STG.E.128 desc[UR16][R2.64+0x80], RZ ;  /* 0x000080ff02007986 */ /* 0x0009e4000c101d10 */
.L_x_1953:
[----:B------:R-:W-:Y:S05]  /*0a70*/  BSYNC.RECONVERGENT B0 ;  /* 0x0000000000007941 */ /* 0x000fea0003800200 */
.L_x_1952:
[----:B------:R-:W5:Y:S01]  /*0a80*/  LDCU.64 UR4, c[0x0][0x420] ;  /* 0x00008400ff0477ac */ /* 0x000f620008000a00 */
[----:B------:R-:W-:-:S04]  /*0a90*/  LOP3.LUT P4, R199, R199, 0x7, RZ, 0xc0, !PT ;  /* 0x00000007c7c77812 */ /* 0x000fc8000788c0ff */
[----:B------:R-:W-:Y:S02]  /*0aa0*/  ISETP.GE.OR P4, PT, R0, R7, P4 ;  /* 0x000000070000720c */ /* 0x000fe40002786670 */
[C---:B------:R-:W-:Y:S02]  /*0ab0*/  ISETP.NE.OR P3, PT, R199.reuse, RZ, P3 ;  /* 0x000000ffc700720c */ /* 0x040fe40001f65670 */
[----:B------:R-:W-:Y:S02]  /*0ac0*/  ISETP.NE.OR P2, PT, R199, RZ, P2 ;  /* 0x000000ffc700720c */ /* 0x000fe40001745670 */
[----:B------:R-:W-:Y:S02]  /*0ad0*/  IADD3 R0, P0, PT, R133, R0, RZ ;  /* 0x0000000085007210 */ /* 0x000fe40007f1e0ff */
[----:B------:R-:W-:Y:S02]  /*0ae0*/  ISETP.NE.OR P1, PT, R199, RZ, P1 ;  /* 0x000000ffc700720c */ /* 0x000fe40000f25670 */
[----:B------:R-:W-:-:S02]  /*0af0*/  LEA.HI.X.SX32 R133, R133, RZ, 0x1, P0 ;  /* 0x000000ff85857211 */ /* 0x000fc400000f0eff */
[C---:B-----5:R-:W-:Y:S01]  /*0b00*/  LEA R4, P0, R0.reuse, UR4, 0x2 ;  /* 0x0000000400047c11 */ /* 0x060fe2000f8010ff */
[----:B----4-:R-:W-:Y:S02]  /*0b10*/  @!P4 IMAD.MOV.U32 R3, RZ, RZ, 0x7f800000 ;  /* 0x7f800000ff03c424 */ /* 0x010fe400078e00ff */
        /* <DEDUP_REMOVED lines=10> */
.L_x_1945:
        /* <DEDUP_REMOVED lines=10> */
.L_x_1954:
[----:B------:R-:W-:Y:S05]  /*0c60*/  BRA.U !UP1, `(.L_x_1955) ;  /* 0x0000000509847547 */ /* 0x000fea000b800000 */
[----:B------:R-:W1:Y:S01]  /*0c70*/  LDC R9, c[0x0][0x4f0] ;  /* 0x00013c00ff097b82 */ /* 0x000e620000000800 */
[----:B------:R-:W-:Y:S01]  /*0c80*/  LEA R4, R2, 0xffffff80, 0x7 ;  /* 0xffffff8002047811 */ /* 0x000fe200078e38ff */
[----:B------:R-:W2:Y:S03]  /*0c90*/  LDCU.64 UR4, c[0x0][0x4e8] ;  /* 0x00009d00ff0477ac */ /* 0x000ea60008000a00 */
[----:B------:R-:W-:Y:S01]  /*0ca0*/  IABS R5, R4 ;  /* 0x0000000400057213 */ /* 0x000fe20000000000 */
[----:B------:R-:W3:Y:S04]  /*0cb0*/  LDCU.64 UR6, c[0x0][0x3a0] ;  /* 0x00007400ff0677ac */ /* 0x000ee80008000a00 */
[----:B------:R-:W-:Y:S01]  /*0cc0*/  IMAD.MOV.U32 R8, RZ, RZ, R5 ;  /* 0x000000ffff087224 */ /* 0x000fe200078e0005 */
[----:B------:R-:W4:Y:S01]  /*0cd0*/  LDCU.64 UR12, c[0x0][0x3b8] ;  /* 0x00007700ff0c77ac */ /* 0x000f220008000a00 */
[----:B------:R-:W3:Y:S01]  /*0ce0*/  LDCU.64 UR10, c[0x0][0x3c0] ;  /* 0x00007800ff0a77ac */ /* 0x000ee20008000a00 */
[----:B-1----:R-:W-:-:S04]  /*0cf0*/  IABS R7, R9 ;  /* 0x0000000900077213 */ /* 0x002fc80000000000 */
[----:B------:R-:W1:Y:S08]  /*0d00*/  I2F.RP R10, R7 ;  /* 0x00000007000a7306 */ /* 0x000e700000209400 */
[----:B-1----:R-:W1:Y:S02]  /*0d10*/  MUFU.RCP R12, R10 ;  /* 0x0000000a000c7308 */ /* 0x002e640000001000 */
[----:B-1----:R-:W-:-:S06]  /*0d20*/  IADD3 R12, PT, PT, R12, 0xffffffe, RZ ;  /* 0x0ffffffe0c0c7810 */ /* 0x002fcc0007ffe0ff */
[----:B------:R-:W1:Y:S02]  /*0d30*/  F2I.FTZ.U32.TRUNC.NTZ R13, R12 ;  /* 0x0000000c000d7305 */ /* 0x000e64000021f000 */
[----:B-1---5:R-:W-:Y:S01]  /*0d40*/  IMAD.MOV R6, RZ, RZ, -R13 ;  /* 0x000000ffff067224 */ /* 0x022fe200078e0a0d */
[----:B------:R-:W-:-:S03]  /*0d50*/  MOV R12, RZ ;  /* 0x000000ff000c7202 */ /* 0x000fc60000000f00 */
[----:B------:R-:W-:-:S04]  /*0d60*/  IMAD R6, R6, R7, RZ ;  /* 0x0000000706067224 */ /* 0x000fc800078e02ff */
[----:B------:R-:W-:-:S06]  /*0d70*/  IMAD.HI.U32 R13, R13, R6, R12 ;  /* 0x000000060d0d7227 */ /* 0x000fcc00078e000c */
        /* <DEDUP_REMOVED lines=9> */
[----:B------:R-:W-:Y:S01]  /*0e10*/  ISETP.GE.AND P1, PT, R6, RZ, PT ;  /* 0x000000ff0600720c */ /* 0x000fe20003f26270 */
[----:B--2---:R-:W-:-:S04]  /*0e20*/  IMAD.WIDE.U32 R6, R0, UR4, RZ ;  /* 0x0000000400067c25 */ /* 0x004fc8000f8e00ff */
[----:B------:R-:W-:Y:S01]  /*0e30*/  IMAD R211, R0, UR5, R7 ;  /* 0x0000000500d37c24 */ /* 0x000fe2000f8e0207 */
[----:B------:R-:W1:Y:S01]  /*0e40*/  LDCU.64 UR4, c[0x0][0x3a8] ;  /* 0x00007500ff0477ac */ /* 0x000e620008000a00 */
[----:B------:R-:W-:Y:S02]  /*0e50*/  @P0 IADD3 R5, PT, PT, R5, 0x1, RZ ;  /* 0x0000000105050810 */ /* 0x000fe40007ffe0ff */
[----:B------:R-:W-:-:S04]  /*0e60*/  LEA R210, P0, R6, UR8, 0x2 ;  /* 0x0000000806d27c11 */ /* 0x000fc8000f8010ff */
[----:B------:R-:W-:Y:S01]  /*0e70*/  @!P1 IMAD.MOV R5, RZ, RZ, -R5 ;  /* 0x000000ffff059224 */ /* 0x000fe200078e0a05 */
[----:B------:R-:W-:Y:S02]  /*0e80*/  LEA.HI.X R211, R6, UR9, R211, 0x2, P0 ;  /* 0x0000000906d37c11 */ /* 0x000fe400080f14d3 */
[----:B------:R-:W-:Y:S01]  /*0e90*/  @!P2 LOP3.LUT R5, RZ, R9, RZ, 0x33, !PT ;  /* 0x00000009ff05a212 */ /* 0x000fe200078e33ff */
[----:B------:R-:W2:Y:S04]  /*0ea0*/  LDC R6, c[0x0][0x3e8] ;  /* 0x0000fa00ff067b82 */ /* 0x000ea80000000800 */
[----:B------:R-:W-:-:S05]  /*0eb0*/  IMAD.WIDE R16, R5, 0x4, R210 ;  /* 0x0000000405107825 */ /* 0x000fca00078e02d2 */
[----:B------:R-:W2:Y:S01]  /*0ec0*/  LDG.E R8, desc[UR16][R16.64] ;  /* 0x0000001010087981 */ /* 0x000ea2000c1e1900 */
[----:B------:R-:W-:Y:S01]  /*0ed0*/  IMAD.MOV R5, RZ, RZ, -R5 ;  /* 0x000000ffff057224 */ /* 0x000fe200078e0a05 */
[----:B---3--:R-:W-:Y:S01]  /*0ee0*/  MOV R24, UR10 ;  /* 0x0000000a00187c02 */ /* 0x008fe20008000f00 */
[----:B----4-:R-:W-:Y:S01]  /*0ef0*/  IMAD.U32 R134, RZ, RZ, UR12 ;  /* 0x0000000cff867e24 */ /* 0x010fe2000f8e00ff */
[----:B------:R-:W-:Y:S01]  /*0f00*/  MOV R25, UR11 ;  /* 0x0000000b00197c02 */ /* 0x000fe20008000f00 */
[----:B------:R-:W-:Y:S02]  /*0f10*/  IMAD R4, R9, R5, R4 ;  /* 0x0000000509047224 */ /* 0x000fe400078e0204 */
[----:B------:R-:W-:-:S03]  /*0f20*/  IMAD.U32 R135, RZ, RZ, UR13 ;  /* 0x0000000dff877e24 */ /* 0x000fc6000f8e00ff */
[----:B------:R-:W-:Y:S02]  /*0f30*/  SHF.R.S32.HI R5, RZ, 0x1f, R4 ;  /* 0x0000001fff057819 */ /* 0x000fe40000011404 */
[----:B--2---:R-:W-:-:S04]  /*0f40*/  IABS R10, R6 ;  /* 0x00000006000a7213 */ /* 0x004fc80000000000 */
[----:B------:R-:W2:Y:S08]  /*0f50*/  I2F.RP R13, R10 ;  /* 0x0000000a000d7306 */ /* 0x000eb00000209400 */
        /* <DEDUP_REMOVED lines=26> */
[----:B------:R-:W-:Y:S01]  /*1100*/  SHF.R.S32.HI R15, RZ, 0x1f, R8 ;  /* 0x0000001fff0f7819 */ /* 0x000fe20000011408 */
[----:B------:R-:W-:-:S04]  /*1110*/  IMAD.WIDE.U32 R12, R8, UR6, RZ ;  /* 0x00000006080c7c25 */ /* 0x000fc8000f8e00ff */
[C---:B------:R-:W-:Y:S02]  /*1120*/  IMAD R17, R15.reuse, UR6, RZ ;  /* 0x000000060f117c24 */ /* 0x040fe4000f8e02ff */
[----:B-1----:R-:W-:Y:S02]  /*1130*/  IMAD R15, R15, UR4, RZ ;  /* 0x000000040f0f7c24 */ /* 0x002fe4000f8e02ff */
        /* <DEDUP_REMOVED lines=15> */
[----:B------:R-:W-:Y:S01]  /*1230*/  IMAD R4, R7, UR7, R4 ;  /* 0x0000000707047c24 */ /* 0x000fe2000f8e0204 */
[----:B------:R-:W-:Y:S01]  /*1240*/  IADD3 R10, PT, PT, R13, R6, RZ ;  /* 0x000000060d0a7210 */ /* 0x000fe20007ffe0ff */
[----:B------:R-:W-:-:S05]  /*1250*/  IMAD.WIDE.U32 R22, R7, UR6, R8 ;  /* 0x0000000607167c25 */ /* 0x000fca000f8e0008 */
[----:B------:R-:W-:Y:S01]  /*1260*/  IADD3 R19, PT, PT, R23, R4, RZ ;  /* 0x0000000417137210 */ /* 0x000fe20007ffe0ff */
[----:B------:R-:W-:Y:S06]  /*1270*/  BRA `(.L_x_1956) ;  /* 0x0000000400507947 */ /* 0x000fec0003800000 */
.L_x_1955:
        /* <DEDUP_REMOVED lines=15> */
.L_x_1957:
[----:B------:R-:W2:Y:S01]  /*1370*/  LDC.64 R134, c[0x0][0x3b8] ;  /* 0x0000ee00ff867b82 */ /* 0x000ea20000000a00 */
[----:B------:R-:W-:-:S05]  /*1380*/  IADD3 R8, PT, PT, R4, R5, RZ ;  /* 0x0000000504087210 */ /* 0x000fca0007ffe0ff */
[C---:B--2---:R-:W-:Y:S02]  /*1390*/  IMAD R13, R8.reuse, R135, RZ ;  /* 0x00000087080d7224 */ /* 0x044fe400078e02ff */
[----:B------:R-:W-:-:S05]  /*13a0*/  IMAD.WIDE.U32 R8, R8, R134, RZ ;  /* 0x0000008608087225 */ /* 0x000fca00078e00ff */
[----:B------:R-:W-:Y:S02]  /*13b0*/  IADD3 R13, PT, PT, R9, R13, RZ ;  /* 0x0000000d090d7210 */ /* 0x000fe40007ffe0ff */
[----:B------:R-:W-:Y:S02]  /*13c0*/  MOV R12, R8 ;  /* 0x00000008000c7202 */ /* 0x000fe40000000f00 */
.L_x_1958:
        /* <DEDUP_REMOVED lines=14> */
.L_x_1959:
[----:B------:R-:W2:Y:S01]  /*14b0*/  LDC.64 R24, c[0x0][0x3c0] ;  /* 0x0000f000ff187b82 */ /* 0x000ea20000000a00 */
[----:B------:R-:W-:-:S05]  /*14c0*/  IADD3 R4, PT, PT, R4, R5, RZ ;  /* 0x0000000504047210 */ /* 0x000fca0007ffe0ff */
[C---:B--2---:R-:W-:Y:S02]  /*14d0*/  IMAD R15, R4.reuse, R25, RZ ;  /* 0x00000019040f7224 */ /* 0x044fe400078e02ff */
[----:B------:R-:W-:-:S05]  /*14e0*/  IMAD.WIDE.U32 R4, R4, R24, RZ ;  /* 0x0000001804047225 */ /* 0x000fca00078e00ff */
[----:B------:R-:W-:Y:S02]  /*14f0*/  IADD3 R15, PT, PT, R5, R15, RZ ;  /* 0x0000000f050f7210 */ /* 0x000fe40007ffe0ff */
[----:B------:R-:W-:-:S07]  /*1500*/  MOV R14, R4 ;  /* 0x00000004000e7202 */ /* 0x000fce0000000f00 */
.L_x_1960:
[----:B------:R-:W2:Y:S01]  /*1510*/  LDC R8, c[0x0][0x3e8] ;  /* 0x0000fa00ff087b82 */ /* 0x000ea20000000800 */
[----:B------:R-:W-:Y:S02]  /*1520*/  LEA R9, R2, 0xffffff80, 0x7 ;  /* 0xffffff8002097811 */ /* 0x000fe400078e38ff */
[----:B------:R-:W-:-:S03]  /*1530*/  CS2R R210, SRZ ;  /* 0x0000000000d27805 */ /* 0x000fc6000001ff00 */
[----:B------:R-:W-:-:S04]  /*1540*/  IMAD.WIDE.U32 R14, R9, R24, R14 ;  /* 0x00000018090e7225 */ /* 0x000fc800078e000e */
[----:B------:R-:W-:Y:S01]  /*1550*/  IMAD R15, R9, R25, R15 ;  /* 0x00000019090f7224 */ /* 0x000fe200078e020f */
[----:B--2---:R-:W-:-:S04]  /*1560*/  IABS R4, R8 ;  /* 0x0000000800047213 */ /* 0x004fc80000000000 */
[----:B-1----:R-:W1:Y:S08]  /*1570*/  I2F.RP R7, R4 ;  /* 0x0000000400077306 */ /* 0x002e700000209400 */
[----:B-1----:R-:W1:Y:S02]  /*1580*/  MUFU.RCP R16, R7 ;  /* 0x0000000700107308 */ /* 0x002e640000001000 */
[----:B-1----:R-:W-:-:S06]  /*1590*/  IADD3 R16, PT, PT, R16, 0xffffffe, RZ ;  /* 0x0ffffffe10107810 */ /* 0x002fcc0007ffe0ff */
[----:B------:R-:W1:Y:S02]  /*15a0*/  F2I.FTZ.U32.TRUNC.NTZ R17, R16 ;  /* 0x0000001000117305 */ /* 0x000e64000021f000 */
[----:B-1----:R-:W-:Y:S01]  /*15b0*/  IADD3 R5, PT, PT, RZ, -R17, RZ ;  /* 0x80000011ff057210 */ /* 0x002fe20007ffe0ff */
[----:B------:R-:W-:-:S04]  /*15c0*/  IMAD.MOV.U32 R16, RZ, RZ, RZ ;  /* 0x000000ffff107224 */ /* 0x000fc800078e00ff */
[----:B-----5:R-:W-:Y:S01]  /*15d0*/  IMAD R6, R5, R4, RZ ;  /* 0x0000000405067224 */ /* 0x020fe200078e02ff */
[----:B------:R-:W-:-:S03]  /*15e0*/  IABS R5, R11 ;  /* 0x0000000b00057213 */ /* 0x000fc60000000000 */
[----:B------:R-:W-:Y:S01]  /*15f0*/  IMAD.HI.U32 R17, R17, R6, R16 ;  /* 0x0000000611117227 */ /* 0x000fe200078e0010 */
[----:B------:R-:W-:-:S05]  /*1600*/  MOV R6, R5 ;  /* 0x0000000500067202 */ /* 0x000fca0000000f00 */
[----:B------:R-:W-:-:S04]  /*1610*/  IMAD.HI.U32 R10, R17, R6, RZ ;  /* 0x00000006110a7227 */ /* 0x000fc800078e00ff */
[----:B------:R-:W-:Y:S02]  /*1620*/  IMAD.MOV R5, RZ, RZ, -R10 ;  /* 0x000000ffff057224 */ /* 0x000fe400078e0a0a */
[----:B------:R-:W-:-:S04]  /*1630*/  IMAD.WIDE.U32 R16, R9, R134, R12 ;  /* 0x0000008609107225 */ /* 0x000fc800078e000c */
[C---:B------:R-:W-:Y:S02]  /*1640*/  IMAD R5, R4.reuse, R5, R6 ;  /* 0x0000000504057224 */ /* 0x040fe400078e0206 */
[----:B------:R-:W1:Y:S01]  /*1650*/  LDC.64 R6, c[0x0][0x3d8] ;  /* 0x0000f600ff067b82 */ /* 0x000e620000000a00 */
[----:B------:R-:W-:Y:S02]  /*1660*/  IMAD R17, R9, R135, R17 ;  /* 0x0000008709117224 */ /* 0x000fe400078e0211 */
[----:B------:R-:W-:-:S13]  /*1670*/  ISETP.GT.U32.AND P0, PT, R4, R5, PT ;  /* 0x000000050400720c */ /* 0x000fda0003f04070 */
[-C--:B------:R-:W-:Y:S01]  /*1680*/  @!P0 IADD3 R5, PT, PT, R5, -R4.reuse, RZ ;  /* 0x8000000405058210 */ /* 0x080fe20007ffe0ff */
[----:B------:R-:W-:Y:S01]  /*1690*/  @!P0 VIADD R10, R10, 0x1 ;  /* 0x000000010a0a8836 */ /* 0x000fe20000000000 */
[----:B------:R-:W-:Y:S02]  /*16a0*/  ISETP.NE.AND P0, PT, R8, RZ, PT ;  /* 0x000000ff0800720c */ /* 0x000fe40003f05270 */
[----:B------:R-:W-:Y:S02]  /*16b0*/  ISETP.GE.U32.AND P2, PT, R5, R4, PT ;  /* 0x000000040500720c */ /* 0x000fe40003f46070 */
[----:B------:R-:W-:-:S04]  /*16c0*/  LOP3.LUT R4, R11, R8, RZ, 0x3c, !PT ;  /* 0x000000080b047212 */ /* 0x000fc800078e3cff */
[----:B------:R-:W-:Y:S02]  /*16d0*/  ISETP.GE.AND P1, PT, R4, RZ, PT ;  /* 0x000000ff0400720c */ /* 0x000fe40003f26270 */
[----:B------:R-:W2:Y:S05]  /*16e0*/  LDC.64 R4, c[0x0][0x3d0] ;  /* 0x0000f400ff047b82 */ /* 0x000eaa0000000a00 */
[----:B------:R-:W-:-:S06]  /*16f0*/  @P2 IADD3 R10, PT, PT, R10, 0x1, RZ ;  /* 0x000000010a0a2810 */ /* 0x000fcc0007ffe0ff */
[----:B------:R-:W-:Y:S02]  /*1700*/  @!P1 IADD3 R10, PT, PT, -R10, RZ, RZ ;  /* 0x000000ff0a0a9210 */ /* 0x000fe40007ffe1ff */
[----:B------:R-:W-:-:S04]  /*1710*/  @!P0 LOP3.LUT R10, RZ, R8, RZ, 0x33, !PT ;  /* 0x00000008ff0a8212 */ /* 0x000fc800078e33ff */
[----:B------:R-:W-:Y:S01]  /*1720*/  SHF.R.S32.HI R13, RZ, 0x1f, R10 ;  /* 0x0000001fff0d7819 */ /* 0x000fe2000001140a */
[----:B-1----:R-:W-:-:S04]  /*1730*/  IMAD.WIDE.U32 R22, R10, R6, R14 ;  /* 0x000000060a167225 */ /* 0x002fc800078e000e */
[C---:B------:R-:W-:Y:S02]  /*1740*/  IMAD R8, R13.reuse, R6, RZ ;  /* 0x000000060d087224 */ /* 0x040fe400078e02ff */
[-C--:B--2---:R-:W-:Y:S02]  /*1750*/  IMAD R13, R13, R4.reuse, RZ ;  /* 0x000000040d0d7224 */ /* 0x084fe400078e02ff */
[----:B------:R-:W-:-:S04]  /*1760*/  IMAD.WIDE.U32 R16, R10, R4, R16 ;  /* 0x000000040a107225 */ /* 0x000fc800078e0010 */
[C---:B------:R-:W-:Y:S01]  /*1770*/  IMAD R5, R10.reuse, R5, R13 ;  /* 0x000000050a057224 */ /* 0x040fe200078e020d */
[----:B------:R-:W-:Y:S01]  /*1780*/  MOV R12, R16 ;  /* 0x00000010000c7202 */ /* 0x000fe20000000f00 */
[----:B------:R-:W-:-:S03]  /*1790*/  IMAD R7, R10, R7, R8 ;  /* 0x000000070a077224 */ /* 0x000fc600078e0208 */
[----:B------:R-:W-:Y:S01]  /*17a0*/  IADD3 R10, PT, PT, R17, R5, RZ ;  /* 0x00000005110a7210 */ /* 0x000fe20007ffe0ff */
[----:B------:R-:W-:-:S07]  /*17b0*/  IMAD.IADD R19, R23, 0x1, R7 ;  /* 0x0000000117137824 */ /* 0x000fce00078e0207 */
.L_x_1956:
[----:B------:R-:W-:Y:S01]  /*17c0*/  ISETP.NE.AND P0, PT, R208, -0x1, PT ;  /* 0xffffffffd000780c */ /* 0x000fe20003f05270 */
[----:B------:R-:W-:Y:S01]  /*17d0*/  IMAD.IADD R203, R136, 0x1, -R133 ;  /* 0x0000000188cb7824 */ /* 0x000fe200078e0a85 */
[----:B------:R-:W-:Y:S01]  /*17e0*/  SHF.R.U32.HI R28, RZ, 0x3, R199 ;  /* 0x00000003ff1c7819 */ /* 0x000fe200000116c7 */
[----:B------:R-:W-:Y:S01]  /*17f0*/  IMAD.SHL.U32 R26, R199, 0x8, RZ ;  /* 0x00000008c71a7824 */ /* 0x000fe200078e00ff */
[----:B------:R-:W1:Y:S01]  /*1800*/  LDCU.64 UR6, c[0x0][0x388] ;  /* 0x00007100ff0677ac */ /* 0x000e620008000a00 */
[----:B------:R-:W-:Y:S01]  /*1810*/  IMAD.MOV.U32 R29, RZ, RZ, RZ ;  /* 0x000000ffff1d7224 */ /* 0x000fe200078e00ff */
[CC--:B------:R-:W-:Y:S01]  /*1820*/  ISETP.GE.AND P4, PT, R28.reuse, R203.reuse, PT ;  /* 0x000000cb1c00720c */ /* 0x0c0fe20003f86270 */
[----:B------:R-:W-:Y:S01]  /*1830*/  VIADD R20, R28, 0x10 ;  /* 0x000000101c147836 */ /* 0x000fe20000000000 */
[----:B------:R-:W-:Y:S01]  /*1840*/  LOP3.LUT R198, R26, 0x38, RZ, 0xc0, !PT ;  /* 0x000000381ac67812 */ /* 0x000fe200078ec0ff */
[----:B------:R-:W2:Y:S01]  /*1850*/  LDCU.64 UR4, c[0x0][0x3c8] ;  /* 0x00007900ff0477ac */ /* 0x000ea20008000a00 */
[----:B------:R-:W-:Y:S01]  /*1860*/  VIADD R16, R28, 0x20 ;  /* 0x000000201c107836 */ /* 0x000fe20000000000 */
[----:B------:R-:W3:Y:S01]  /*1870*/  S2UR UR10, SR_CgaCtaId ;  /* 0x00000000000a79c3 */ /* 0x000ee20000008800 */
[----:B------:R-:W-:Y:S01]  /*1880*/  IADD3 R12, P1, PT, R198, R12, RZ ;  /* 0x0000000cc60c7210 */ /* 0x000fe20007f3e0ff */
[----:B------:R-:W-:Y:S01]  /*1890*/  VIADD R18, R28, 0x30 ;  /* 0x000000301c127836 */ /* 0x000fe20000000000 */
[----:B------:R-:W-:Y:S01]  /*18a0*/  ISETP.GE.AND P3, PT, R20, R203, PT ;  /* 0x000000cb1400720c */ /* 0x000fe20003f66270 */
[----:B------:R-:W-:Y:S01]  /*18b0*/  IMAD.WIDE.U32 R42, R43, 0x40, R28 ;  /* 0x000000402b2a7825 */ /* 0x000fe200078e001c */
[----:B------:R-:W-:-:S02]  /*18c0*/  IADD3.X R13, PT, PT, RZ, R10, RZ, P1, !PT ;  /* 0x0000000aff0d7210 */ /* 0x000fc40000ffe4ff */
[-C--:B------:R-:W-:Y:S01]  /*18d0*/  ISETP.GE.AND P2, PT, R16, R203.reuse, PT ;  /* 0x000000cb1000720c */ /* 0x080fe20003f46270 */
[----:B------:R-:W4:Y:S01]  /*18e0*/  @!P0 LDC.64 R6, c[0x0][0x398] ;  /* 0x0000e600ff068b82 */ /* 0x000f220000000a00 */
[----:B------:R-:W-:Y:S01]  /*18f0*/  ISETP.GE.AND P1, PT, R18, R203, PT ;  /* 0x000000cb1200720c */ /* 0x000fe20003f26270 */
[----:B------:R-:W-:Y:S01]  /*1900*/  IMAD.SHL.U32 R137, R199, 0x40, RZ ;  /* 0x00000040c7897824 */ /* 0x000fe200078e00ff */
[----:B------:R-:W-:Y:S01]  /*1910*/  SHF.R.U32.HI R132, RZ, 0x1, R199 ;  /* 0x00000001ff847819 */ /* 0x000fe200000116c7 */
[----:B------:R-:W-:Y:S02]  /*1920*/  IMAD.MOV.U32 R197, RZ, RZ, 0x20 ;  /* 0x00000020ffc57424 */ /* 0x000fe400078e00ff */
[----:B------:R-:W-:Y:S01]  /*1930*/  IMAD.MOV.U32 R148, RZ, RZ, 0x40 ;  /* 0x00000040ff947424 */ /* 0x000fe200078e00ff */
[----:B------:R-:W-:Y:S01]  /*1940*/  LOP3.LUT R180, R137, 0x400, RZ, 0xc0, !PT ;  /* 0x0000040089b47812 */ /* 0x000fe200078ec0ff */
[----:B------:R-:W5:Y:S04]  /*1950*/  @P0 LDC.64 R4, c[0x0][0x3b0] ;  /* 0x0000ec00ff040b82 */ /* 0x000f680000000a00 */
[----:B------:R-:W-:-:S04]  /*1960*/  @!P2 IADD3 R29, P5, PT, R42, 0x20, RZ ;  /* 0x000000202a1da810 */ /* 0x000fc80007fbe0ff */
[----:B------:R-:W1:Y:S01]  /*1970*/  @!P4 LDC.64 R8, c[0x0][0x3b0] ;  /* 0x0000ec00ff08cb82 */ /* 0x000e620000000a00 */
[----:B------:R-:W-:Y:S01]  /*1980*/  @!P2 IADD3.X R27, PT, PT, RZ, R43, RZ, P5, !PT ;  /* 0x0000002bff1ba210 */ /* 0x000fe20002ffe4ff */
[----:B----4-:R-:W-:-:S04]  /*1990*/  @!P0 IMAD.WIDE.U32 R14, R0, R6, RZ ;  /* 0x00000006000e8225 */ /* 0x010fc800078e00ff */
[----:B------:R-:W-:Y:S02]  /*19a0*/  @!P0 IMAD R0, R0, R7, R15 ;  /* 0x0000000700008224 */ /* 0x000fe400078e020f */
[----:B-----5:R-:W-:-:S04]  /*19b0*/  @P0 IMAD.WIDE.U32 R6, R208, R4, RZ ;  /* 0x00000004d0060225 */ /* 0x020fc800078e00ff */
[----:B------:R-:W-:Y:S02]  /*19c0*/  @!P0 IMAD.MOV.U32 R4, RZ, RZ, R14 ;  /* 0x000000ffff048224 */ /* 0x000fe400078e000e */
[----:B------:R-:W-:Y:S01]  /*19d0*/  @P0 IMAD.MOV.U32 R4, RZ, RZ, R6 ;  /* 0x000000ffff040224 */ /* 0x000fe200078e0006 */
[----:B------:R-:W4:Y:S01]  /*19e0*/  @!P3 LDC.64 R14, c[0x0][0x3b0] ;  /* 0x0000ec00ff0ebb82 */ /* 0x000f220000000a00 */
[----:B------:R-:W-:Y:S01]  /*19f0*/  @P0 IMAD R0, R208, R5, R7 ;  /* 0x00000005d0000224 */ /* 0x000fe200078e0207 */
[----:B------:R-:W-:Y:S01]  /*1a00*/  LOP3.LUT R6, R26, 0x1f8, RZ, 0xc0, !PT ;  /* 0x000001f81a067812 */ /* 0x000fe200078ec0ff */
[----:B-1----:R-:W-:Y:S01]  /*1a10*/  @!P4 IMAD R35, R43, R8, RZ ;  /* 0x000000082b23c224 */ /* 0x002fe200078e02ff */
[----:B------:R-:W-:Y:S01]  /*1a20*/  IADD3 R32, P0, PT, R198, R4, RZ ;  /* 0x00000004c6207210 */ /* 0x000fe20007f1e0ff */
[----:B------:R-:W-:Y:S01]  /*1a30*/  IMAD.WIDE.U32 R4, R28, R134, R12 ;  /* 0x000000861c047225 */ /* 0x000fe200078e000c */
[----:B------:R-:W-:Y:S02]  /*1a40*/  LOP3.LUT R217, R6, 0x38, R199, 0x78, !PT ;  /* 0x0000003806d97812 */ /* 0x000fe400078e78c7 */
[----:B------:R-:W1:Y:S01]  /*1a50*/  @!P3 LDC.64 R12, c[0x0][0x380] ;  /* 0x0000e000ff0cbb82 */ /* 0x000e620000000a00 */
[----:B------:R-:W-:Y:S01]  /*1a60*/  IMAD.X R33, RZ, RZ, R0, P0 ;  /* 0x000000ffff217224 */ /* 0x000fe200000e0600 */
[----:B------:R-:W-:Y:S01]  /*1a70*/  LEA R204, P0, R4, UR6, 0x1 ;  /* 0x0000000604cc7c11 */ /* 0x000fe2000f8008ff */
[----:B------:R-:W-:Y:S01]  /*1a80*/  IMAD R205, R28, R135, R5 ;  /* 0x000000871ccd7224 */ /* 0x000fe200078e0205 */
[----:B------:R-:W-:Y:S01]  /*1a90*/  LOP3.LUT R217, R217, 0x1e00, R26, 0xf8, !PT ;  /* 0x00001e00d9d97812 */ /* 0x000fe200078ef81a */
[----:B--2---:R-:W-:-:S03]  /*1aa0*/  IMAD.WIDE.U32 R32, R11, UR4, R32 ;  /* 0x000000040b207c25 */ /* 0x004fc6000f8e0020 */
[----:B------:R-:W-:Y:S01]  /*1ab0*/  LEA.HI.X R205, R4, UR7, R205, 0x1, P0 ;  /* 0x0000000704cd7c11 */ /* 0x000fe200080f0ccd */
[----:B------:R-:W-:Y:S01]  /*1ac0*/  IMAD R33, R11, UR5, R33 ;  /* 0x000000050b217c24 */ /* 0x000fe2000f8e0221 */
[----:B------:R-:W2:Y:S01]  /*1ad0*/  @!P4 LDC.64 R4, c[0x0][0x380] ;  /* 0x0000e000ff04cb82 */ /* 0x000ea20000000a00 */
[C---:B------:R-:W-:Y:S01]  /*1ae0*/  @!P3 IADD3 R23, P0, PT, R42.reuse, 0x10, RZ ;  /* 0x000000102a17b810 */ /* 0x040fe20007f1e0ff */
[----:B------:R-:W-:Y:S01]  /*1af0*/  @!P4 IMAD R35, R42, R9, R35 ;  /* 0x000000092a23c224 */ /* 0x000fe200078e0223 */
[----:B------:R-:W-:Y:S01]  /*1b00*/  UMOV UR5, 0x400 ;  /* 0x0000040000057882 */ /* 0x000fe20000000000 */
[----:B------:R-:W-:Y:S01]  /*1b10*/  IMAD.SHL.U32 R0, R2, 0x80, RZ ;  /* 0x0000008002007824 */ /* 0x000fe200078e00ff */
[----:B------:R-:W-:Y:S01]  /*1b20*/  @!P2 MOV R37, R33 ;  /* 0x000000210025a202 */ /* 0x000fe20000000f00 */
[--C-:B------:R-:W-:Y:S01]  /*1b30*/  @!P3 IMAD.X R21, RZ, RZ, R43.reuse, P0 ;  /* 0x000000ffff15b224 */ /* 0x100fe200000e062b */
[C---:B------:R-:W-:Y:S01]  /*1b40*/  @!P1 IADD3 R30, P0, PT, R42.reuse, 0x30, RZ ;  /* 0x000000302a1e9810 */ /* 0x040fe20007f1e0ff */
[----:B------:R-:W5:Y:S01]  /*1b50*/  @!P2 LDC.64 R10, c[0x0][0x3b0] ;  /* 0x0000ec00ff0aab82 */ /* 0x000f620000000a00 */
[----:B------:R-:W-:Y:S01]  /*1b60*/  IADD3 R17, PT, PT, R3, 0x80, -R0 ;  /* 0x0000008003117810 */ /* 0x000fe20007ffe800 */
[--C-:B------:R-:W-:Y:S01]  /*1b70*/  @!P3 IMAD.MOV.U32 R38, RZ, RZ, R32.reuse ;  /* 0x000000ffff26b224 */ /* 0x100fe200078e0020 */
[----:B---3--:R-:W-:Y:S01]  /*1b80*/  ULEA UR5, UR10, UR5, 0x18 ;  /* 0x000000050a057291 */ /* 0x008fe2000f8ec0ff */
[----:B------:R-:W-:Y:S01]  /*1b90*/  @!P1 IMAD.X R31, RZ, RZ, R43, P0 ;  /* 0x000000ffff1f9224 */ /* 0x000fe200000e062b */
[----:B------:R-:W3:Y:S01]  /*1ba0*/  LDCU.64 UR6, c[0x0][0x390] ;  /* 0x00007200ff0677ac */ /* 0x000ee20008000a00 */
[----:B------:R-:W-:-:S02]  /*1bb0*/  @!P4 IMAD.WIDE.U32 R42, R42, R8, R32 ;  /* 0x000000082a2ac225 */ /* 0x000fc400078e0020 */
[----:B------:R-:W3:Y:S01]  /*1bc0*/  @!P1 LDC.64 R6, c[0x0][0x3b0] ;  /* 0x0000ec00ff069b82 */ /* 0x000ee20000000a00 */
[----:B------:R-:W-:Y:S01]  /*1bd0*/  LEA R217, R217, UR5, 0x1 ;  /* 0x00000005d9d97c11 */ /* 0x000fe2000f8e08ff */
[----:B------:R-:W-:Y:S02]  /*1be0*/  @!P4 IMAD.IADD R34, R43, 0x1, R35 ;  /* 0x000000012b22c824 */ /* 0x000fe400078e0223 */
[----:B------:R-:W-:Y:S02]  /*1bf0*/  @!P3 IMAD.MOV.U32 R39, RZ, RZ, R33 ;  /* 0x000000ffff27b224 */ /* 0x000fe400078e0021 */
[----:B------:R-:W-:Y:S02]  /*1c00*/  @!P2 IMAD.MOV.U32 R36, RZ, RZ, R32 ;  /* 0x000000ffff24a224 */ /* 0x000fe400078e0020 */
[----:B------:R-:W3:Y:S01]  /*1c10*/  @!P2 LDC.64 R8, c[0x0][0x380] ;  /* 0x0000e000ff08ab82 */ /* 0x000ee20000000a00 */
[----:B--2---:R-:W-:Y:S01]  /*1c20*/  @!P4 LEA R40, P0, R42, R4, 0x1 ;  /* 0x000000042a28c211 */ /* 0x004fe200078008ff */
[----:B----4-:R-:W-:-:S03]  /*1c30*/  @!P3 IMAD.WIDE.U32 R38, R23, R14, R38 ;  /* 0x0000000e1726b225 */ /* 0x010fc600078e0026 */
[----:B------:R-:W-:Y:S01]  /*1c40*/  @!P4 LEA.HI.X R41, R42, R5, R34, 0x1, P0 ;  /* 0x000000052a29c211 */ /* 0x000fe200000f0c22 */
[----:B------:R-:W-:Y:S01]  /*1c50*/  @!P3 IMAD R34, R21, R14, RZ ;  /* 0x0000000e1522b224 */ /* 0x000fe200078e02ff */
[----:B------:R-:W-:Y:S01]  /*1c60*/  ISETP.GE.AND P0, PT, R20, R17, PT ;  /* 0x000000111400720c */ /* 0x000fe20003f06270 */
[----:B------:R-:W2:Y:S01]  /*1c70*/  @!P1 LDC.64 R4, c[0x0][0x380] ;  /* 0x0000e000ff049b82 */ /* 0x000ea20000000a00 */
[----:B-----5:R-:W-:Y:S01]  /*1c80*/  @!P2 IMAD R42, R27, R10, RZ ;  /* 0x0000000a1b2aa224 */ /* 0x020fe200078e02ff */
[----:B-1----:R-:W-:Y:S01]  /*1c90*/  @!P3 LEA R12, P6, R38, R12, 0x1 ;  /* 0x0000000c260cb211 */ /* 0x002fe200078c08ff */
[----:B------:R-:W-:Y:S01]  /*1ca0*/  @!P3 IMAD R15, R23, R15, R34 ;  /* 0x0000000f170fb224 */ /* 0x000fe200078e0222 */
[----:B------:R-:W-:Y:S01]  /*1cb0*/  @!PT LDS RZ, [RZ] ;  /* 0x00000000fffff984 */ /* 0x000fe20000000800 */
[----:B------:R-:W-:Y:S01]  /*1cc0*/  @!PT LDS RZ, [RZ] ;  /* 0x00000000fffff984 */ /* 0x000fe20000000800 */
[----:B------:R-:W-:Y:S01]  /*1cd0*/  @!PT LDS RZ, [RZ] ;  /* 0x00000000fffff984 */ /* 0x000fe20000000800 */
[----:B------:R-:W-:Y:S01]  /*1ce0*/  @!P4 LDGSTS.E.BYPASS.LTC128B.128 [R217], desc[UR16][R40.64] ;  /* 0x0000000028d9cfae */ /* 0x000fe2000b981a10 */
[C---:B------:R-:W-:Y:S01]  /*1cf0*/  @!P2 IMAD R11, R29.reuse, R11, R42 ;  /* 0x0000000b1d0ba224 */ /* 0x040fe200078e022a */
[----:B------:R-:W-:Y:S01]  /*1d00*/  LOP3.LUT R27, R198, 0x1c0, R137, 0xf8, !PT ;  /* 0x000001c0c61b7812 */ /* 0x000fe200078ef889 */
[----:B------:R-:W-:Y:S01]  /*1d10*/  @!P2 IMAD.WIDE.U32 R36, R29, R10, R36 ;  /* 0x0000000a1d24a225 */ /* 0x000fe200078e0024 */
[----:B------:R-:W-:Y:S01]  /*1d20*/  @!P4 LDGSTS.E.BYPASS.LTC128B.128 [R217+0x2000], desc[UR16][R40.64+0x80] ;  /* 0x0200008028d9cfae */ /* 0x000fe2000b981a10 */
[----:B------:R-:W-:-:S02]  /*1d30*/  SHF.L.U64.HI R10, R134, 0x4, R135 ;  /* 0x00000004860a7819 */ /* 0x000fc40000010287 */
[----:B------:R-:W-:Y:S02]  /*1d40*/  @!P3 IMAD.IADD R15, R39, 0x1, R15 ;  /* 0x00000001270fb824 */ /* 0x000fe400078e020f */
[----:B------:R-:W-:Y:S02]  /*1d50*/  IMAD.SHL.U32 R14, R134, 0x10, RZ ;  /* 0x00000010860e7824 */ /* 0x000fe400078e00ff */
[----:B------:R-:W-:Y:S01]  /*1d60*/  @!P2 IMAD.IADD R11, R37, 0x1, R11 ;  /* 0x00000001250ba824 */ /* 0x000fe200078e020b */
[----:B---3--:R-:W-:Y:S01]  /*1d70*/  @!P2 LEA R8, P5, R36, R8, 0x1 ;  /* 0x000000082408a211 */ /* 0x008fe200078a08ff */
[-C--:B------:R-:W-:Y:S01]  /*1d80*/  @!P1 IMAD R31, R31, R6.reuse, RZ ;  /* 0x000000061f1f9224 */ /* 0x080fe200078e02ff */
[----:B------:R-:W-:Y:S01]  /*1d90*/  @!P3 LEA.HI.X R13, R38, R13, R15, 0x1, P6 ;  /* 0x0000000d260db211 */ /* 0x000fe200030f0c0f */
[----:B------:R-:W-:Y:S01]  /*1da0*/  @!P1 IMAD.WIDE.U32 R32, R30, R6, R32 ;  /* 0x000000061e209225 */ /* 0x000fe200078e0020 */
[----:B------:R-:W-:Y:S02]  /*1db0*/  @!P0 LEA R34, P4, R14, R204, 0x1 ;  /* 0x000000cc0e228211 */ /* 0x000fe400078808ff */
[----:B------:R-:W-:Y:S01]  /*1dc0*/  @!P2 LEA.HI.X R9, R36, R9, R11, 0x1, P5 ;  /* 0x000000092409a211 */ /* 0x000fe200028f0c0b */
[----:B------:R-:W-:Y:S01]  /*1dd0*/  @!P1 IMAD R7, R30, R7, R31 ;  /* 0x000000071e079224 */ /* 0x000fe200078e021f */
[----:B------:R-:W-:Y:S01]  /*1de0*/  ISETP.GE.AND P6, PT, R28, R17, PT ;  /* 0x000000111c00720c */ /* 0x000fe20003fc6270 */
[----:B------:R-:W-:Y:S01]  /*1df0*/  @!P3 LDGSTS.E.BYPASS.LTC128B.128 [R217+0x800], desc[UR16][R12.64] ;  /* 0x008000000cd9bfae */ /* 0x000fe2000b981a10 */
[----:B------:R-:W-:Y:S01]  /*1e00*/  @!P0 LEA.HI.X R35, R14, R205, R10, 0x1, P4 ;  /* 0x000000cd0e238211 */ /* 0x000fe200020f0c0a */
[----:B------:R-:W-:Y:S01]  /*1e10*/  @!P1 IMAD.IADD R7, R33, 0x1, R7 ;  /* 0x0000000121079824 */ /* 0x000fe200078e0207 */
[----:B--2---:R-:W-:Y:S01]  /*1e20*/  @!P1 LEA R6, P4, R32, R4, 0x1 ;  /* 0x0000000420069211 */ /* 0x004fe200078808ff */
[----:B------:R1:W-:Y:S01]  /*1e30*/  @!P3 LDGSTS.E.BYPASS.LTC128B.128 [R217+0x2800], desc[UR16][R12.64+0x80] ;  /* 0x028000800cd9bfae */ /* 0x0003e2000b981a10 */
[----:B------:R-:W-:Y:S01]  /*1e40*/  VIADD R4, R28, 0x50 ;  /* 0x000000501c047836 */ /* 0x000fe20000000000 */
[----:B------:R-:W-:-:S02]  /*1e50*/  ISETP.GE.AND P5, PT, R18, R17, PT ;  /* 0x000000111200720c */ /* 0x000fc40003fa6270 */
[----:B------:R-:W-:Y:S01]  /*1e60*/  @!P2 LDGSTS.E.BYPASS.LTC128B.128 [R217+0x1000], desc[UR16][R8.64] ;  /* 0x0100000008d9afae */ /* 0x000fe2000b981a10 */
[----:B------:R-:W-:Y:S02]  /*1e70*/  @!P1 LEA.HI.X R7, R32, R5, R7, 0x1, P4 ;  /* 0x0000000520079211 */ /* 0x000fe400020f0c07 */
[-C--:B------:R-:W-:Y:S01]  /*1e80*/  ISETP.GE.AND P4, PT, R4, R17.reuse, PT ;  /* 0x000000110400720c */ /* 0x080fe20003f86270 */
[----:B------:R2:W-:Y:S01]  /*1e90*/  @!P2 LDGSTS.E.BYPASS.LTC128B.128 [R217+0x3000], desc[UR16][R8.64+0x80] ;  /* 0x0300008008d9afae */ /* 0x0005e2000b981a10 */
[-C--:B------:R-:W-:Y:S02]  /*1ea0*/  ISETP.GE.AND P2, PT, R16, R17.reuse, PT ;  /* 0x000000111000720c */ /* 0x080fe40003f46270 */
[----:B------:R-:W-:Y:S01]  /*1eb0*/  IADD3 R10, PT, PT, R28, 0x60, RZ ;  /* 0x000000601c0a7810 */ /* 0x000fe20007ffe0ff */
[----:B------:R-:W-:Y:S03]  /*1ec0*/  @!P1 LDGSTS.E.BYPASS.LTC128B.128 [R217+0x1800], desc[UR16][R6.64] ;  /* 0x0180000006d99fae */ /* 0x000fe6000b981a10 */
[----:B------:R-:W-:Y:S01]  /*1ed0*/  ISETP.GE.AND P3, PT, R10, R17, PT ;  /* 0x000000110a00720c */ /* 0x000fe20003f66270 */
[----:B------:R3:W-:Y:S01]  /*1ee0*/  @!P1 LDGSTS.E.BYPASS.LTC128B.128 [R217+0x3800], desc[UR16][R6.64+0x80] ;  /* 0x0380008006d99fae */ /* 0x0007e2000b981a10 */
[----:B------:R-:W-:-:S02]  /*1ef0*/  @!P5 IMAD.MOV.U32 R14, RZ, RZ, R204 ;  /* 0x000000ffff0ed224 */ /* 0x000fc400078e00cc */
[----:B------:R-:W-:Y:S01]  /*1f00*/  @!P5 IMAD.MOV.U32 R15, RZ, RZ, R205 ;  /* 0x000000ffff0fd224 */ /* 0x000fe200078e00cd */
[----:B------:R-:W-:Y:S01]  /*1f10*/  @!P6 LDGSTS.E.BYPASS.LTC128B.128 [R217+0x4000], desc[UR16][R204.64] ;  /* 0x04000000ccd9efae */ /* 0x000fe2000b981a10 */
[----:B------:R-:W-:Y:S02]  /*1f20*/  @!P5 IMAD R11, R135, 0x60, RZ ;  /* 0x00000060870bd824 */ /* 0x000fe400078e02ff */
[C---:B------:R-:W-:Y:S01]  /*1f30*/  @!P5 IMAD.WIDE.U32 R30, R134.reuse, 0x60, R14 ;  /* 0x00000060861ed825 */ /* 0x040fe200078e000e */
[----:B------:R-:W-:Y:S03]  /*1f40*/  @!P6 LDGSTS.E.BYPASS.LTC128B.128 [R217+0x8000], desc[UR16][R204.64+0x80] ;  /* 0x08000080ccd9efae */ /* 0x000fe6000b981a10 */
[----:B------:R-:W-:Y:S01]  /*1f50*/  @!P5 IMAD.IADD R31, R31, 0x1, R11 ;  /* 0x000000011f1fd824 */ /* 0x000fe200078e020b */
[----:B------:R-:W-:Y:S04]  /*1f60*/  @!P0 LDGSTS.E.BYPASS.LTC128B.128 [R217+0x4800], desc[UR16][R34.64] ;  /* 0x0480000022d98fae */ /* 0x000fe8000b981a10 */
[----:B------:R4:W-:Y:S01]  /*1f70*/  @!P0 LDGSTS.E.BYPASS.LTC128B.128 [R217+0x8800], desc[UR16][R34.64+0x80] ;  /* 0x0880008022d98fae */ /* 0x0009e2000b981a10 */
[----:B-1----:R-:W-:Y:S01]  /*1f80*/  @!P2 LEA R12, P0, R134, R204, 0x6 ;  /* 0x000000cc860ca211 */ /* 0x002fe200078030ff */
[----:B--2---:R-:W-:-:S03]  /*1f90*/  VIADD R8, R28, 0x70 ;  /* 0x000000701c087836 */ /* 0x004fc60000000000 */
[----:B------:R-:W-:Y:S01]  /*1fa0*/  @!P2 LEA.HI.X R13, R134, R205, R135, 0x6, P0 ;  /* 0x000000cd860da211 */ /* 0x000fe200000f3487 */
[----:B------:R-:W-:Y:S01]  /*1fb0*/  @!P4 IMAD R9, R135, 0xa0, RZ ;  /* 0x000000a08709c824 */ /* 0x000fe200078e02ff */
[----:B------:R-:W-:-:S03]  /*1fc0*/  ISETP.GE.AND P1, PT, R8, R17, PT ;  /* 0x000000110800720c */ /* 0x000fc60003f26270 */
[----:B------:R-:W-:Y:S01]  /*1fd0*/  @!P2 LDGSTS.E.BYPASS.LTC128B.128 [R217+0x5000], desc[UR16][R12.64] ;  /* 0x050000000cd9afae */ /* 0x000fe2000b981a10 */
[----:B---3--:R-:W-:Y:S02]  /*1fe0*/  VIADD R6, R28, 0x40 ;  /* 0x000000401c067836 */ /* 0x008fe40000000000 */
[C---:B------:R-:W-:Y:S01]  /*1ff0*/  @!P3 IMAD R7, R135.reuse, 0xc0, RZ ;  /* 0x000000c08707b824 */ /* 0x040fe200078e02ff */
[----:B------:R1:W-:Y:S02]  /*2000*/  @!P2 LDGSTS.E.BYPASS.LTC128B.128 [R217+0x9000], desc[UR16][R12.64+0x80] ;  /* 0x090000800cd9afae */ /* 0x0003e4000b981a10 */
[----:B------:R-:W-:Y:S02]  /*2010*/  ISETP.GE.AND P2, PT, R6, R17, PT ;  /* 0x000000110600720c */ /* 0x000fe40003f46270 */
[----:B------:R-:W-:Y:S02]  /*2020*/  @!P5 LDGSTS.E.BYPASS.LTC128B.128 [R217+0x5800], desc[UR16][R30.64] ;  /* 0x058000001ed9dfae */ /* 0x000fe4000b981a10 */
[----:B------:R-:W-:-:S02]  /*2030*/  @!P1 IMAD R5, R135, 0xe0, RZ ;  /* 0x000000e087059824 */ /* 0x000fc400078e02ff */
[----:B------:R-:W-:Y:S01]  /*2040*/  @!P5 LDGSTS.E.BYPASS.LTC128B.128 [R217+0x9800], desc[UR16][R30.64+0x80] ;  /* 0x098000801ed9dfae */ /* 0x000fe2000b981a10 */
[----:B------:R-:W-:Y:S01]  /*2050*/  @!P1 IMAD.WIDE.U32 R32, R134, 0xe0, R204 ;  /* 0x000000e086209825 */ /* 0x000fe200078e00cc */
[----:B------:R-:W-:-:S03]  /*2060*/  ISETP.GE.AND P5, PT, R18, R17, PT ;  /* 0x000000111200720c */ /* 0x000fc60003fa6270 */
[----:B------:R-:W-:Y:S01]  /*2070*/  @!P1 IMAD.IADD R33, R33, 0x1, R5 ;  /* 0x0000000121219824 */ /* 0x000fe200078e0205 */
[----:B------:R-:W-:Y:S02]  /*2080*/  SHF.L.U32 R5, R24, 0x4, RZ ;  /* 0x0000000418057819 */ /* 0x000fe400000006ff */
[----:B----4-:R-:W-:-:S04]  /*2090*/  @!P2 LEA R34, P0, R134, R204, 0x7 ;  /* 0x000000cc8622a211 */ /* 0x010fc800078038ff */
[----:B------:R-:W-:Y:S02]  /*20a0*/  @!P2 LEA.HI.X R35, R134, R205, R135, 0x7, P0 ;  /* 0x000000cd8623a211 */ /* 0x000fe400000f3c87 */
[----:B------:R-:W-:-:S03]  /*20b0*/  IADD3 R22, P0, PT, R198, R22, RZ ;  /* 0x00000016c6167210 */ /* 0x000fc60007f1e0ff */
[----:B------:R-:W-:Y:S01]  /*20c0*/  @!P2 LDGSTS.E.BYPASS.LTC128B.128 [R217+0x6000], desc[UR16][R34.64] ;  /* 0x0600000022d9afae */ /* 0x000fe2000b981a10 */
[----:B-1----:R-:W-:Y:S01]  /*20d0*/  @!P4 MOV R13, R205 ;  /* 0x000000cd000dc202 */ /* 0x002fe20000000f00 */
[----:B------:R-:W-:Y:S02]  /*20e0*/  @!P4 IMAD.MOV.U32 R12, RZ, RZ, R204 ;  /* 0x000000ffff0cc224 */ /* 0x000fe400078e00cc */
[----:B------:R-:W-:Y:S01]  /*20f0*/  @!P2 LDGSTS.E.BYPASS.LTC128B.128 [R217+0xa000], desc[UR16][R34.64+0x80] ;  /* 0x0a00008022d9afae */ /* 0x000fe2000b981a10 */
[----:B------:R-:W-:Y:S01]  /*2100*/  IMAD.X R23, RZ, RZ, R19, P0 ;  /* 0x000000ffff177224 */ /* 0x000fe200000e0613 */
[-C--:B------:R-:W-:Y:S01]  /*2110*/  ISETP.GE.AND P0, PT, R20, R17.reuse, PT ;  /* 0x000000111400720c */ /* 0x080fe20003f06270 */
[----:B------:R-:W-:Y:S01]  /*2120*/  @!P4 IMAD.WIDE.U32 R14, R134, 0xa0, R12 ;  /* 0x000000a0860ec825 */ /* 0x000fe200078e000c */
[----:B------:R-:W-:-:S03]  /*2130*/  ISETP.GE.AND P2, PT, R10, R17, PT ;  /* 0x000000110a00720c */ /* 0x000fc60003f46270 */
[----:B------:R-:W-:-:S04]  /*2140*/  @!P3 IMAD.WIDE.U32 R12, R134, 0xc0, R204 ;  /* 0x000000c0860cb825 */ /* 0x000fc800078e00cc */
[----:B------:R-:W-:Y:S02]  /*2150*/  @!P4 IMAD.IADD R15, R15, 0x1, R9 ;  /* 0x000000010f0fc824 */ /* 0x000fe400078e0209 */
[----:B------:R-:W-:Y:S02]  /*2160*/  @!P3 IMAD.IADD R13, R13, 0x1, R7 ;  /* 0x000000010d0db824 */ /* 0x000fe400078e0207 */
[C---:B------:R-:W-:Y:S01]  /*2170*/  IMAD.WIDE.U32 R22, R28.reuse, R24, R22 ;  /* 0x000000181c167225 */ /* 0x040fe200078e0016 */
[----:B------:R-:W-:Y:S03]  /*2180*/  @!P4 LDGSTS.E.BYPASS.LTC128B.128 [R217+0x6800], desc[UR16][R14.64] ;  /* 0x068000000ed9cfae */ /* 0x000fe6000b981a10 */
[----:B------:R-:W-:Y:S01]  /*2190*/  IMAD R29, R28, R25, R23 ;  /* 0x000000191c1d7224 */ /* 0x000fe200078e0217 */
[----:B------:R1:W-:Y:S01]  /*21a0*/  @!P4 LDGSTS.E.BYPASS.LTC128B.128 [R217+0xa800], desc[UR16][R14.64+0x80] ;  /* 0x0a8000800ed9cfae */ /* 0x0003e2000b981a10 */
[----:B------:R-:W-:-:S03]  /*21b0*/  IMAD.SHL.U32 R7, R199, 0x20, RZ ;  /* 0x00000020c7077824 */ /* 0x000fc600078e00ff */
[----:B------:R-:W-:Y:S04]  /*21c0*/  @!P3 LDGSTS.E.BYPASS.LTC128B.128 [R217+0x7000], desc[UR16][R12.64] ;  /* 0x070000000cd9bfae */ /* 0x000fe8000b981a10 */
[----:B------:R2:W-:Y:S01]  /*21d0*/  @!P3 LDGSTS.E.BYPASS.LTC128B.128 [R217+0xb000], desc[UR16][R12.64+0x80] ;  /* 0x0b0000800cd9bfae */ /* 0x0005e2000b981a10 */
[----:B------:R-:W-:Y:S02]  /*21e0*/  ISETP.GE.AND P3, PT, R4, R17, PT ;  /* 0x000000110400720c */ /* 0x000fe40003f66270 */
[----:B------:R-:W-:Y:S01]  /*21f0*/  LOP3.LUT R4, R137, 0x200, RZ, 0xc0, !PT ;  /* 0x0000020089047812 */ /* 0x000fe200078ec0ff */
[----:B------:R-:W-:Y:S03]  /*2200*/  @!P1 LDGSTS.E.BYPASS.LTC128B.128 [R217+0x7800], desc[UR16][R32.64] ;  /* 0x0780000020d99fae */ /* 0x000fe6000b981a10 */
[----:B------:R-:W-:Y:S01]  /*2210*/  LOP3.LUT R4, R4, 0x7c00, R7, 0xf8, !PT ;  /* 0x00007c0004047812 */ /* 0x000fe200078ef807 */
[----:B------:R-:W-:Y:S01]  /*2220*/  @!P1 LDGSTS.E.BYPASS.LTC128B.128 [R217+0xb800], desc[UR16][R32.64+0x80] ;  /* 0x0b80008020d99fae */ /* 0x000fe2000b981a10 */
[----:B------:R-:W-:-:S03]  /*2230*/  LEA R206, P1, R22, UR6, 0x1 ;  /* 0x0000000616ce7c11 */ /* 0x000fc6000f8208ff */
[----:B------:R-:W0:Y:S01]  /*2240*/  LDGDEPBAR ;  /* 0x00000000000079af */ /* 0x000e220000000000 */
[----:B------:R-:W-:Y:S01]  /*2250*/  LEA.HI.X R207, R22, UR7, R29, 0x1, P1 ;  /* 0x0000000716cf7c11 */ /* 0x000fe200088f0c1d */
[C---:B------:R-:W-:Y:S01]  /*2260*/  @!P3 IMAD R7, R25.reuse, 0xa0, RZ ;  /* 0x000000a01907b824 */ /* 0x040fe200078e02ff */
[----:B------:R-:W-:Y:S01]  /*2270*/  ISETP.GE.AND P1, PT, R8, R17, PT ;  /* 0x000000110800720c */ /* 0x000fe20003f26270 */
[----:B------:R-:W-:Y:S01]  /*2280*/  @!P5 IMAD R8, R25, 0x60, RZ ;  /* 0x000000601908d824 */ /* 0x000fe200078e02ff */
[-C--:B------:R-:W-:Y:S01]  /*2290*/  @!P2 MOV R10, R206.reuse ;  /* 0x000000ce000aa202 */ /* 0x080fe20000000f00 */
[----:B------:R-:W-:Y:S01]  /*22a0*/  @!P2 IMAD.MOV.U32 R11, RZ, RZ, R207 ;  /* 0x000000ffff0ba224 */ /* 0x000fe200078e00cf */
[----:B-1----:R-:W-:Y:S02]  /*22b0*/  SHF.L.U64.HI R14, R24, 0x4, R25 ;  /* 0x00000004180e7819 */ /* 0x002fe40000010219 */
[----:B--2---:R-:W-:-:S04]  /*22c0*/  @!P0 LEA R12, P4, R5, R206, 0x1 ;  /* 0x000000ce050c8211 */ /* 0x004fc800078808ff */
[----:B------:R-:W-:Y:S02]  /*22d0*/  @!P0 LEA.HI.X R13, R5, R207, R14, 0x1, P4 ;  /* 0x000000cf050d8211 */ /* 0x000fe400020f0c0e */
[----:B------:R-:W-:Y:S01]  /*22e0*/  ISETP.GE.AND P4, PT, R6, R17, PT ;  /* 0x000000110600720c */ /* 0x000fe20003f86270 */
[----:B------:R-:W-:Y:S01]  /*22f0*/  @!P2 IMAD R6, R25, 0xc0, RZ ;  /* 0x000000c01906a824 */ /* 0x000fe200078e02ff */
[----:B------:R-:W-:Y:S01]  /*2300*/  LOP3.LUT R5, R27, 0x8, R199, 0x78, !PT ;  /* 0x000000081b057812 */ /* 0x000fe200078e78c7 */
[----:B------:R-:W-:-:S04]  /*2310*/  DEPBAR.LE SB0, 0x0 ;  /* 0x000080000000791a */ /* 0x000fc80000000000 */
[----:B------:R-:W-:Y:S01]  /*2320*/  BAR.SYNC.DEFER_BLOCKING 0x0 ;  /* 0x0000000000007b1d */ /* 0x000fe20000010000 */
[----:B------:R-:W-:Y:S01]  /*2330*/  LOP3.LUT R27, R27, 0x8, R132, 0x78, !PT ;  /* 0x000000081b1b7812 */ /* 0x000fe200078e7884 */
[----:B------:R-:W-:Y:S01]  /*2340*/  IMAD R180, R5, 0x2, R180 ;  /* 0x0000000205b47824 */ /* 0x000fe200078e02b4 */
[----:B------:R-:W-:Y:S01]  /*2350*/  LOP3.LUT R132, R132, 0x1f0, RZ, 0xc0, !PT ;  /* 0x000001f084847812 */ /* 0x000fe200078ec0ff */
[----:B------:R-:W-:Y:S01]  /*2360*/  @!P1 IMAD R5, R25, 0xe0, RZ ;  /* 0x000000e019059824 */ /* 0x000fe200078e02ff */
[----:B------:R-:W-:Y:S01]  /*2370*/  LOP3.LUT R201, R4, R27, RZ, 0xfc, !PT ;  /* 0x0000001b04c97212 */ /* 0x000fe200078efcff */
[----:B------:R-:W-:Y:S01]  /*2380*/  VIADD R139, R180, UR5 ;  /* 0x00000005b48b7c36 */ /* 0x000fe20008000000 */
[----:B------:R-:W-:Y:S02]  /*2390*/  IADD3 R133, PT, PT, R132, 0x1, R133 ;  /* 0x0000000184857810 */ /* 0x000fe40007ffe085 */
[----:B------:R-:W-:Y:S01]  /*23a0*/  LEA R201, R201, UR5, 0x1 ;  /* 0x00000005c9c97c11 */ /* 0x000fe2000f8e08ff */
[----:B------:R-:W-:Y:S01]  /*23b0*/  @!PT LDS RZ, [RZ] ;  /* 0x00000000fffff984 */ /* 0x000fe20000000800 */
[----:B------:R-:W-:Y:S01]  /*23c0*/  @!PT LDS RZ, [RZ] ;  /* 0x00000000fffff984 */ /* 0x000fe20000000800 */
[----:B------:R-:W-:Y:S01]  /*23d0*/  @!PT LDS RZ, [RZ] ;  /* 0x00000000fffff984 */ /* 0x000fe20000000800 */
[----:B------:R-:W-:Y:S04]  /*23e0*/  @!P6 LDGSTS.E.BYPASS.LTC128B.128 [R217+0xc000], desc[UR16][R206.64] ;  /* 0x0c000000ced9efae */ /* 0x000fe8000b981a10 */
[----:B------:R-:W-:Y:S04]  /*23f0*/  @!P6 LDGSTS.E.BYPASS.LTC128B.128 [R217+0x10000], desc[UR16][R206.64+0x80] ;  /* 0x10000080ced9efae */ /* 0x000fe8000b981a10 */
[----:B------:R-:W-:Y:S04]  /*2400*/  @P6 STS.128 [R217+0xc000], RZ ;  /* 0x00c000ffd9006388 */ /* 0x000fe80000000c00 */
[----:B------:R-:W-:Y:S01]  /*2410*/  @P6 STS.128 [R217+0x10000], RZ ;  /* 0x010000ffd9006388 */ /* 0x000fe20000000c00 */
[----:B------:R-:W-:Y:S01]  /*2420*/  ISETP.GE.AND P6, PT, R16, R17, PT ;  /* 0x000000111000720c */ /* 0x000fe20003fc6270 */
[----:B------:R-:W-:-:S02]  /*2430*/  @!P5 IMAD.WIDE.U32 R16, R24, 0x60, R206 ;  /* 0x000000601810d825 */ /* 0x000fc400078e00ce */
[----:B------:R-:W-:Y:S02]  /*2440*/  @P0 STS.128 [R217+0xc800], RZ ;  /* 0x00c800ffd9000388 */ /* 0x000fe40000000c00 */
[----:B------:R-:W-:Y:S02]  /*2450*/  @!P5 IMAD.IADD R17, R17, 0x1, R8 ;  /* 0x000000011111d824 */ /* 0x000fe400078e0208 */
[----:B------:R-:W-:Y:S04]  /*2460*/  @P0 STS.128 [R217+0x10800], RZ ;  /* 0x010800ffd9000388 */ /* 0x000fe80000000c00 */
[----:B------:R-:W-:Y:S01]  /*2470*/  @!PT LDS RZ, [RZ] ;  /* 0x00000000fffff984 */ /* 0x000fe20000000800 */
[----:B------:R-:W-:Y:S01]  /*2480*/  @!PT LDS RZ, [RZ] ;  /* 0x00000000fffff984 */ /* 0x000fe20000000800 */
[----:B------:R-:W-:Y:S01]  /*2490*/  @!PT LDS RZ, [RZ] ;  /* 0x00000000fffff984 */ /* 0x000fe20000000800 */
[----:B------:R-:W-:Y:S04]  /*24a0*/  @!P0 LDGSTS.E.BYPASS.LTC128B.128 [R217+0xc800], desc[UR16][R12.64] ;  /* 0x0c8000000cd98fae */ /* 0x000fe8000b981a10 */
[----:B------:R1:W-:Y:S01]  /*24b0*/  @!P0 LDGSTS.E.BYPASS.LTC128B.128 [R217+0x10800], desc[UR16][R12.64+0x80] ;  /* 0x108000800cd98fae */ /* 0x0003e2000b981a10 */
[----:B------:R-:W-:-:S03]  /*24c0*/  @!P6 LEA R8, P0, R24, R206, 0x6 ;  /* 0x000000ce1808e211 */ /* 0x000fc600078030ff */
[----:B------:R-:W-:Y:S01]  /*24d0*/  @P6 STS.128 [R217+0xd000], RZ ;  /* 0x00d000ffd9006388 */ /* 0x000fe20000000c00 */
[----:B------:R-:W-:-:S03]  /*24e0*/  @!P6 LEA.HI.X R9, R24, R207, R25, 0x6, P0 ;  /* 0x000000cf1809e211 */ /* 0x000fc600000f3419 */
[----:B------:R-:W-:Y:S04]  /*24f0*/  @P6 STS.128 [R217+0x11000], RZ ;  /* 0x011000ffd9006388 */ /* 0x000fe80000000c00 */
[----:B------:R-:W-:Y:S01]  /*2500*/  @!PT LDS RZ, [RZ] ;  /* 0x00000000fffff984 */ /* 0x000fe20000000800 */
[----:B------:R-:W-:Y:S01]  /*2510*/  @!PT LDS RZ, [RZ] ;  /* 0x00000000fffff984 */ /* 0x000fe20000000800 */
[----:B------:R-:W-:Y:S01]  /*2520*/  @!PT LDS RZ, [RZ] ;  /* 0x00000000fffff984 */ /* 0x000fe20000000800 */
[----:B------:R-:W-:Y:S04]  /*2530*/  @!P6 LDGSTS.E.BYPASS.LTC128B.128 [R217+0xd000], desc[UR16][R8.64] ;  /* 0x0d00000008d9efae */ /* 0x000fe8000b981a10 */
[----:B------:R-:W-:Y:S01]  /*2540*/  @!P6 LDGSTS.E.BYPASS.LTC128B.128 [R217+0x11000], desc[UR16][R8.64+0x80] ;  /* 0x1100008008d9efae */ /* 0x000fe2000b981a10 */
[----:B------:R-:W-:-:S03]  /*2550*/  ISETP.NE.AND P6, PT, R2, 0x1, PT ;  /* 0x000000010200780c */ /* 0x000fc60003fc5270 */
[----:B------:R-:W-:Y:S04]  /*2560*/  @P5 STS.128 [R217+0xd800], RZ ;  /* 0x00d800ffd9005388 */ /* 0x000fe80000000c00 */
[----:B------:R-:W-:Y:S01]  /*2570*/  @P5 STS.128 [R217+0x11800], RZ ;  /* 0x011800ffd9005388 */ /* 0x000fe20000000c00 */
[----:B-1----:R-:W-:-:S03]  /*2580*/  @!P3 IMAD.MOV.U32 R12, RZ, RZ, R206 ;  /* 0x000000ffff0cb224 */ /* 0x002fc600078e00ce */
[----:B------:R-:W-:Y:S01]  /*2590*/  @!PT LDS RZ, [RZ] ;  /* 0x00000000fffff984 */ /* 0x000fe20000000800 */
[----:B------:R-:W-:Y:S01]  /*25a0*/  @!PT LDS RZ, [RZ] ;  /* 0x00000000fffff984 */ /* 0x000fe20000000800 */
[----:B------:R-:W-:Y:S01]  /*25b0*/  @!PT LDS RZ, [RZ] ;  /* 0x00000000fffff984 */ /* 0x000fe20000000800 */
[----:B------:R-:W-:Y:S01]  /*25c0*/  @!P5 LDGSTS.E.BYPASS.LTC128B.128 [R217+0xd800], desc[UR16][R16.64] ;  /* 0x0d80000010d9dfae */ /* 0x000fe2000b981a10 */
[----:B------:R-:W-:-:S03]  /*25d0*/  @!P3 IMAD.MOV.U32 R13, RZ, RZ, R207 ;  /* 0x000000ffff0db224 */ /* 0x000fc600078e00cf */
[----:B------:R-:W-:Y:S01]  /*25e0*/  @!P5 LDGSTS.E.BYPASS.LTC128B.128 [R217+0x11800], desc[UR16][R16.64+0x80] ;  /* 0x1180008010d9dfae */ /* 0x000fe2000b981a10 */
[----:B------:R-:W-:-:S03]  /*25f0*/  @!P3 IMAD.WIDE.U32 R14, R24, 0xa0, R12 ;  /* 0x000000a0180eb825 */ /* 0x000fc600078e000c */
[----:B------:R-:W-:Y:S01]  /*2600*/  @P4 STS.128 [R217+0xe000], RZ ;  /* 0x00e000ffd9004388 */ /* 0x000fe20000000c00 */
[----:B------:R-:W-:-:S03]  /*2610*/  @!P2 IMAD.WIDE.U32 R12, R24, 0xc0, R10 ;  /* 0x000000c0180ca825 */ /* 0x000fc600078e000a */
[----:B------:R-:W-:Y:S01]  /*2620*/  @P4 STS.128 [R217+0x12000], RZ ;  /* 0x012000ffd9004388 */ /* 0x000fe20000000c00 */
[----:B------:R-:W-:Y:S01]  /*2630*/  @!P2 IMAD.IADD R19, R13, 0x1, R6 ;  /* 0x000000010d13a824 */ /* 0x000fe200078e0206 */
[C---:B------:R-:W-:Y:S01]  /*2640*/  @!P4 LEA R6, P0, R24.reuse, R206, 0x7 ;  /* 0x000000ce1806c211 */ /* 0x040fe200078038ff */
[----:B------:R-:W-:Y:S01]  /*2650*/  @!P3 IMAD.IADD R15, R15, 0x1, R7 ;  /* 0x000000010f0fb824 */ /* 0x000fe200078e0207 */
[----:B------:R-:W-:Y:S01]  /*2660*/  @!P2 MOV R18, R12 ;  /* 0x0000000c0012a202 */ /* 0x000fe20000000f00 */
[C---:B------:R-:W-:Y:S01]  /*2670*/  @!P1 IMAD.WIDE.U32 R10, R24.reuse, 0xe0, R206 ;  /* 0x000000e0180a9825 */ /* 0x040fe200078e00ce */
[----:B------:R-:W-:Y:S02]  /*2680*/  @!P4 LEA.HI.X R7, R24, R207, R25, 0x7, P0 ;  /* 0x000000cf1807c211 */ /* 0x000fe400000f3c19 */
[----:B------:R-:W-:Y:S01]  /*2690*/  LOP3.LUT P0, RZ, R199, 0x4, RZ, 0xc0, !PT ;  /* 0x00000004c7ff7812 */ /* 0x000fe2000780c0ff */
[----:B------:R-:W-:Y:S02]  /*26a0*/  @!P1 IMAD.IADD R11, R11, 0x1, R5 ;  /* 0x000000010b0b9824 */ /* 0x000fe400078e0205 */
[----:B------:R-:W-:Y:S01]  /*26b0*/  @!PT LDS RZ, [RZ] ;  /* 0x00000000fffff984 */ /* 0x000fe20000000800 */
[----:B------:R-:W-:Y:S01]  /*26c0*/  @!PT LDS RZ, [RZ] ;  /* 0x00000000fffff984 */ /* 0x000fe20000000800 */
[----:B------:R-:W-:Y:S01]  /*26d0*/  @!PT LDS RZ, [RZ] ;  /* 0x00000000fffff984 */ /* 0x000fe20000000800 */
[----:B------:R-:W-:Y:S01]  /*26e0*/  @!P4 LDGSTS.E.BYPASS.LTC128B.128 [R217+0xe000], desc[UR16][R6.64] ;  /* 0x0e00000006d9cfae */ /* 0x000fe2000b981a10 */
[----:B------:R-:W-:-:S03]  /*26f0*/  SEL R148, R148, 0xffffffc0, !P0 ;  /* 0xffffffc094947807 */ /* 0x000fc60004000000 */
[----:B------:R-:W-:Y:S01]  /*2700*/  @!P4 LDGSTS.E.BYPASS.LTC128B.128 [R217+0x12000], desc[UR16][R6.64+0x80] ;  /* 0x1200008006d9cfae */ /* 0x000fe2000b981a10 */
[----:B------:R-:W-:-:S03]  /*2710*/  IADD3 R125, PT, PT, R201, R148, RZ ;  /* 0x00000094c97d7210 */ /* 0x000fc60007ffe0ff */
[----:B------:R-:W-:Y:S04]  /*2720*/  @P3 STS.128 [R217+0xe800], RZ ;  /* 0x00e800ffd9003388 */ /* 0x000fe80000000c00 */
[----:B------:R-:W-:Y:S04]  /*2730*/  @P3 STS.128 [R217+0x12800], RZ ;  /* 0x012800ffd9003388 */ /* 0x000fe80000000c00 */
[----:B------:R-:W-:Y:S01]  /*2740*/  @!PT LDS RZ, [RZ] ;  /* 0x00000000fffff984 */ /* 0x000fe20000000800 */
[----:B------:R-:W-:Y:S01]  /*2750*/  @!PT LDS RZ, [RZ] ;  /* 0x00000000fffff984 */ /* 0x000fe20000000800 */
[----:B------:R-:W-:Y:S01]  /*2760*/  @!PT LDS RZ, [RZ] ;  /* 0x00000000fffff984 */ /* 0x000fe20000000800 */
[----:B------:R-:W-:Y:S04]  /*2770*/  @!P3 LDGSTS.E.BYPASS.LTC128B.128 [R217+0xe800], desc[UR16][R14.64] ;  /* 0x0e8000000ed9bfae */ /* 0x000fe8000b981a10 */
[----:B------:R1:W-:Y:S04]  /*2780*/  @!P3 LDGSTS.E.BYPASS.LTC128B.128 [R217+0x12800], desc[UR16][R14.64+0x80] ;  /* 0x128000800ed9bfae */ /* 0x0003e8000b981a10 */
[----:B------:R-:W-:Y:S04]  /*2790*/  @P2 STS.128 [R217+0xf000], RZ ;  /* 0x00f000ffd9002388 */ /* 0x000fe80000000c00 */
[----:B------:R-:W-:Y:S04]  /*27a0*/  @P2 STS.128 [R217+0x13000], RZ ;  /* 0x013000ffd9002388 */ /* 0x000fe80000000c00 */
[----:B------:R-:W-:Y:S01]  /*27b0*/  @!PT LDS RZ, [RZ] ;  /* 0x00000000fffff984 */ /* 0x000fe20000000800 */
[----:B------:R-:W-:Y:S01]  /*27c0*/  @!PT LDS RZ, [RZ] ;  /* 0x00000000fffff984 */ /* 0x000fe20000000800 */
[----:B------:R-:W-:Y:S01]  /*27d0*/  @!PT LDS RZ, [RZ] ;  /* 0x00000000fffff984 */ /* 0x000fe20000000800 */
[----:B------:R-:W-:Y:S04]  /*27e0*/  @!P2 LDGSTS.E.BYPASS.LTC128B.128 [R217+0xf000], desc[UR16][R18.64] ;  /* 0x0f00000012d9afae */ /* 0x000fe8000b981a10 */
[----:B------:R2:W-:Y:S01]  /*27f0*/  @!P2 LDGSTS.E.BYPASS.LTC128B.128 [R217+0x13000], desc[UR16][R18.64+0x80] ;  /* 0x1300008012d9afae */ /* 0x0005e2000b981a10 */
[----:B------:R-:W-:-:S03]  /*2800*/  LOP3.LUT P2, RZ, R199, 0x2, RZ, 0xc0, !PT ;  /* 0x00000002c7ff7812 */ /* 0x000fc6000784c0ff */
[----:B------:R-:W-:Y:S01]  /*2810*/  @P1 STS.128 [R217+0xf800], RZ ;  /* 0x00f800ffd9001388 */ /* 0x000fe20000000c00 */
[----:B------:R-:W-:-:S03]  /*2820*/  SEL R172, R197, 0xffffffe0, !P2 ;  /* 0xffffffe0c5ac7807 */ /* 0x000fc60005000000 */
[----:B------:R-:W-:Y:S02]  /*2830*/  @P1 STS.128 [R217+0x13800], RZ ;  /* 0x013800ffd9001388 */ /* 0x000fe40000000c00 */
[--C-:B------:R-:W-:Y:S02]  /*2840*/  IMAD.IADD R126, R201, 0x1, R172.reuse ;  /* 0x00000001c97e7824 */ /* 0x100fe400078e02ac */
[----:B------:R-:W-:Y:S01]  /*2850*/  @!PT LDS RZ, [RZ] ;  /* 0x00000000fffff984 */ /* 0x000fe20000000800 */
[----:B------:R-:W-:Y:S01]  /*2860*/  @!PT LDS RZ, [RZ] ;  /* 0x00000000fffff984 */ /* 0x000fe20000000800 */
[----:B------:R-:W-:Y:S01]  /*2870*/  @!PT LDS RZ, [RZ] ;  /* 0x00000000fffff984 */ /* 0x000fe20000000800 */
[----:B------:R-:W-:Y:S01]  /*2880*/  @!P1 LDGSTS.E.BYPASS.LTC128B.128 [R217+0xf800], desc[UR16][R10.64] ;  /* 0x0f8000000ad99fae */ /* 0x000fe2000b981a10 */
[C---:B------:R-:W-:Y:S02]  /*2890*/  IMAD.IADD R124, R139.reuse, 0x1, R172 ;  /* 0x000000018b7c7824 */ /* 0x040fe400078e02ac */
[----:B------:R-:W-:Y:S01]  /*28a0*/  IMAD.IADD R139, R139, 0x1, R148 ;  /* 0x000000018b8b7824 */ /* 0x000fe200078e0294 */
[----:B------:R3:W-:Y:S01]  /*28b0*/  @!P1 LDGSTS.E.BYPASS.LTC128B.128 [R217+0x13800], desc[UR16][R10.64+0x80] ;  /* 0x138000800ad99fae */ /* 0x0007e2000b981a10 */
[C---:B------:R-:W-:Y:S02]  /*28c0*/  IMAD.IADD R140, R172.reuse, 0x1, R125 ;  /* 0x00000001ac8c7824 */ /* 0x040fe400078e027d */
[----:B------:R-:W-:Y:S01]  /*28d0*/  IMAD.IADD R138, R172, 0x1, R139 ;  /* 0x00000001ac8a7824 */ /* 0x000fe200078e028b */
[----:B------:R-:W-:Y:S04]  /*28e0*/  LDSM.16.M88.4 R68, [R201] ;  /* 0x00000000c944783b */ /* 0x000fe80000000200 */
[----:B------:R-:W4:Y:S04]  /*28f0*/  LDSM.16.M88.4 R20, [R180+UR5+0x4000] ;  /* 0x00400005b414783b */ /* 0x000f280008000200 */
[----:B-1----:R-:W2:Y:S04]  /*2900*/  LDSM.16.M88.4 R12, [R180+UR5+0x4800] ;  /* 0x00480005b40c783b */ /* 0x002ea80008000200 */
[----:B------:R-:W3:Y:S04]  /*2910*/  LDSM.16.M88.4 R4, [R180+UR5+0x5000] ;  /* 0x00500005b404783b */ /* 0x000ee80008000200 */
[----:B------:R-:W1:Y:S04]  /*2920*/  LDSM.16.M88.4 R100, [R180+UR5+0x5800] ;  /* 0x00580005b464783b */ /* 0x000e680008000200 */
[----:B------:R-:W5:Y:S04]  /*2930*/  LDSM.16.M88.4 R92, [R180+UR5+0x6000] ;  /* 0x00600005b45c783b */ /* 0x000f680008000200 */
[----:B------:R-:W5:Y:S04]  /*2940*/  LDSM.16.M88.4 R84, [R180+UR5+0x6800] ;  /* 0x00680005b454783b */ /* 0x000f680008000200 */
[----:B------:R-:W5:Y:S04]  /*2950*/  LDSM.16.M88.4 R76, [R180+UR5+0x7000] ;  /* 0x00700005b44c783b */ /* 0x000f680008000200 */
[----:B------:R-:W5:Y:S04]  /*2960*/  LDSM.16.M88.4 R32, [R180+UR5+0x7800] ;  /* 0x00780005b420783b */ /* 0x000f680008000200 */
[----:B------:R-:W-:Y:S04]  /*2970*/  LDSM.16.M88.4 R48, [R126] ;  /* 0x000000007e30783b */ /* 0x000fe80000000200 */
[----:B------:R-:W5:Y:S01]  /*2980*/  LDSM.16.M88.4 R40, [R124+0x4000] ;  /* 0x004000007c28783b */ /* 0x000f620000000200 */
[C---:B----4-:R-:W-:Y:S03]  /*2990*/  HMMA.16816.F32 R28, R68.reuse, R20, RZ ;  /* 0x00000014441c723c */ /* 0x050fe600000018ff */
[----:B------:R-:W4:Y:S04]  /*29a0*/  LDSM.16.M88.4 R36, [R124+0x5000] ;  /* 0x005000007c24783b */ /* 0x000f280000000200 */
[----:B------:R-:W4:Y:S01]  /*29b0*/  LDSM.16.M88.4 R44, [R124+0x4800] ;  /* 0x004800007c2c783b */ /* 0x000f220000000200 */
[C---:B--2---:R-:W-:Y:S03]  /*29c0*/  HMMA.16816.F32 R16, R68.reuse, R12, RZ ;  /* 0x0000000c4410723c */ /* 0x044fe600000018ff */
[----:B------:R-:W-:Y:S04]  /*29d0*/  LDSM.16.M88.4 R52, [R125] ;  /* 0x000000007d34783b */ /* 0x000fe80000000200 */
[----:B------:R-:W-:Y:S01]  /*29e0*/  LDSM.16.M88.4 R64, [R124+0x6800] ;  /* 0x006800007c40783b */ /* 0x000fe20000000200 */
        /* <DEDUP_REMOVED lines=30> */
[C---:B-1----:R-:W-:Y:S08]  /*2bd0*/  HMMA.16816.F32 R104, R48.reuse, R32, R104 ;  /* 0x000000203068723c */ /* 0x042ff00000001868 */
[C---:B------:R-:W-:Y:S01]  /*2be0*/  HMMA.16816.F32 R100, R48.reuse, R34, R100 ;  /* 0x000000223064723c */ /* 0x040fe20000001864 */
[----:B------:R-:W1:Y:S07]  /*2bf0*/  LDSM.16.M88.4 R32, [R139+0x4800] ;  /* 0x004800008b20783b */ /* 0x000e6e0000000200 */
[C---:B------:R-:W-:Y:S01]  /*2c00*/  HMMA.16816.F32 R12, R48.reuse, R46, R12 ;  /* 0x0000002e300c723c */ /* 0x040fe2000000180c */
[----:B------:R-:W4:Y:S07]  /*2c10*/  LDSM.16.M88.4 R44, [R139+0x5800] ;  /* 0x005800008b2c783b */ /* 0x000f2e0000000200 */
[C---:B--2---:R-:W-:Y:S08]  /*2c20*/  HMMA.16816.F32 R96, R48.reuse, R40, R96 ;  /* 0x000000283060723c */ /* 0x044ff00000001860 */
[----:B------:R-:W-:Y:S01]  /*2c30*/  HMMA.16816.F32 R92, R48, R42, R92 ;  /* 0x0000002a305c723c */ /* 0x000fe2000000185c */
[----:B------:R-:W-:Y:S07]  /*2c40*/  LDSM.16.M88.4 R40, [R139+0x5000] ;  /* 0x005000008b28783b */ /* 0x000fee0000000200 */
[C---:B---3--:R-:W-:Y:S08]  /*2c50*/  HMMA.16816.F32 R28, R52.reuse, R36, R28 ;  /* 0x00000024341c723c */ /* 0x048ff0000000181c */
[C---:B------:R-:W-:Y:S01]  /*2c60*/  HMMA.16816.F32 R20, R52.reuse, R38, R20 ;  /* 0x000000263414723c */ /* 0x040fe20000001814 */
[----:B------:R-:W-:Y:S07]  /*2c70*/  LDSM.16.M88.4 R36, [R139+0x6000] ;  /* 0x006000008b24783b */ /* 0x000fee0000000200 */
        /* <DEDUP_REMOVED lines=11> */
[----:B------:R-:W-:Y:S04]  /*2d30*/  LDSM.16.M88.4 R48, [R140] ;  /* 0x000000008c30783b */ /* 0x000fe80000000200 */
[----:B------:R-:W-:Y:S03]  /*2d40*/  LDSM.16.M88.4 R56, [R139+0x7800] ;  /* 0x007800008b38783b */ /* 0x000fe60000000200 */
[C---:B----4-:R-:W-:Y:S08]  /*2d50*/  HMMA.16816.F32 R104, R52.reuse, R44, R104 ;  /* 0x0000002c3468723c */ /* 0x050ff00000001868 */
        /* <DEDUP_REMOVED lines=9> */
[----:B------:R-:W-:Y:S01]  /*2df0*/  HMMA.16816.F32 R92, R52, R38, R92 ;  /* 0x00000026345c723c */ /* 0x000fe2000000185c */
[----:B------:R-:W4:Y:S07]  /*2e00*/  LDSM.16.M88.4 R36, [R138+0x4800] ;  /* 0x004800008a24783b */ /* 0x000f2e0000000200 */
[C---:B--2---:R-:W-:Y:S08]  /*2e10*/  HMMA.16816.F32 R28, R48.reuse, R44, R28 ;  /* 0x0000002c301c723c */ /* 0x044ff0000000181c */
[C---:B------:R-:W-:Y:S01]  /*2e20*/  HMMA.16816.F32 R20, R48.reuse, R46, R20 ;  /* 0x0000002e3014723c */ /* 0x040fe20000001814 */
[----:B------:R-:W2:Y:S07]  /*2e30*/  LDSM.16.M88.4 R44, [R138+0x6000] ;  /* 0x006000008a2c783b */ /* 0x000eae0000000200 */
[C---:B-1----:R-:W-:Y:S08]  /*2e40*/  HMMA.16816.F32 R8, R48.reuse, R32, R8 ;  /* 0x000000203008723c */ /* 0x042ff00000001808 */
[----:B------:R-:W-:Y:S01]  /*2e50*/  HMMA.16816.F32 R4, R48, R34, R4 ;  /* 0x000000223004723c */ /* 0x000fe20000001804 */
[----:B------:R-:W1:Y:S07]  /*2e60*/  LDSM.16.M88.4 R32, [R138+0x7000] ;  /* 0x007000008a20783b */ /* 0x000e6e0000000200 */
[C---:B---3--:R-:W-:Y:S08]  /*2e70*/  HMMA.16816.F32 R80, R52.reuse, R40, R80 ;  /* 0x000000283450723c */ /* 0x048ff00000001850 */
[----:B------:R-:W-:Y:S01]  /*2e80*/  HMMA.16816.F32 R76, R52, R42, R76 ;  /* 0x0000002a344c723c */ /* 0x000fe2000000184c */
[----:B------:R-:W3:Y:S07]  /*2e90*/  LDSM.16.M88.4 R40, [R138+0x5800] ;  /* 0x005800008a28783b */ /* 0x000eee0000000200 */
[C---:B----4-:R-:W-:Y:S08]  /*2ea0*/  HMMA.16816.F32 R16, R48.reuse, R36, R16 ;  /* 0x000000243010723c */ /* 0x050ff00000001810 */
[C---:B------:R-:W-:Y:S01]  /*2eb0*/  HMMA.16816.F32 R12, R48.reuse, R38, R12 ;  /* 0x00000026300c723c */ /* 0x040fe2000000180c */
[----:B------:R-:W4:Y:S07]  /*2ec0*/  LDSM.16.M88.4 R36, [R138+0x6800] ;  /* 0x006800008a24783b */ /* 0x000f2e0000000200 */
[C---:B--2---:R-:W-:Y:S08]  /*2ed0*/  HMMA.16816.F32 R96, R48.reuse, R44, R96 ;  /* 0x0000002c3060723c */ /* 0x044ff00000001860 */
[C---:B------:R-:W-:Y:S01]  /*2ee0*/  HMMA.16816.F32 R92, R48.reuse, R46, R92 ;  /* 0x0000002e305c723c */ /* 0x040fe2000000185c */
[----:B------:R-:W2:Y:S07]  /*2ef0*/  LDSM.16.M88.4 R44, [R180+UR5+0x8800] ;  /* 0x00880005b42c783b */ /* 0x000eae0008000200 */
[C---:B-1----:R-:W-:Y:S08]  /*2f00*/  HMMA.16816.F32 R80, R48.reuse, R32, R80 ;  /* 0x000000203050723c */ /* 0x042ff00000001850 */
[----:B------:R-:W-:Y:S01]  /*2f10*/  HMMA.16816.F32 R76, R48, R34, R76 ;  /* 0x00000022304c723c */ /* 0x000fe2000000184c */
[----:B------:R-:W1:Y:S07]  /*2f20*/  LDSM.16.M88.4 R32, [R180+UR5+0x9800] ;  /* 0x00980005b420783b */ /* 0x000e6e0008000200 */
[C---:B------:R-:W-:Y:S08]  /*2f30*/  HMMA.16816.F32 R72, R52.reuse, R56, R72 ;  /* 0x000000383448723c */ /* 0x040ff00000001848 */
[----:B------:R-:W-:Y:S01]  /*2f40*/  HMMA.16816.F32 R68, R52, R58, R68 ;  /* 0x0000003a3444723c */ /* 0x000fe20000001844 */
[----:B------:R-:W5:Y:S04]  /*2f50*/  LDSM.16.M88.4 R52, [R138+0x7800] ;  /* 0x007800008a34783b */ /* 0x000f680000000200 */
[----:B------:R-:W-:Y:S03]  /*2f60*/  LDSM.16.M88.4 R56, [R124+0xa800] ;  /* 0x00a800007c38783b */ /* 0x000fe60000000200 */
[C---:B---3--:R-:W-:Y:S08]  /*2f70*/  HMMA.16816.F32 R104, R48.reuse, R40, R104 ;  /* 0x000000283068723c */ /* 0x048ff00000001868 */
[C---:B------:R-:W-:Y:S01]  /*2f80*/  HMMA.16816.F32 R100, R48.reuse, R42, R100 ;  /* 0x0000002a3064723c */ /* 0x040fe20000001864 */
[----:B------:R-:W3:Y:S07]  /*2f90*/  LDSM.16.M88.4 R40, [R180+UR5+0x8000] ;  /* 0x00800005b428783b */ /* 0x000eee0008000200 */
[C---:B----4-:R-:W-:Y:S08]  /*2fa0*/  HMMA.16816.F32 R88, R48.reuse, R36, R88 ;  /* 0x000000243058723c */ /* 0x050ff00000001858 */
[----:B------:R-:W-:Y:S01]  /*2fb0*/  HMMA.16816.F32 R84, R48, R38, R84 ;  /* 0x000000263054723c */ /* 0x000fe20000001854 */
[----:B------:R-:W4:Y:S07]  /*2fc0*/  LDSM.16.M88.4 R36, [R180+UR5+0x9000] ;  /* 0x00900005b424783b */ /* 0x000f2e0008000200 */
[C---:B--2---:R-:W-:Y:S08]  /*2fd0*/  HMMA.16816.F32 R16, R112.reuse, R44, R16 ;  /* 0x0000002c7010723c */ /* 0x044ff00000001810 */
[C---:B------:R-:W-:Y:S01]  /*2fe0*/  HMMA.16816.F32 R12, R112.reuse, R46, R12 ;  /* 0x0000002e700c723c */ /* 0x040fe2000000180c */
[----:B------:R-:W2:Y:S07]  /*2ff0*/  LDSM.16.M88.4 R44, [R126+0x2000] ;  /* 0x002000007e2c783b */ /* 0x000eae0000000200 */
[C---:B-1----:R-:W-:Y:S08]  /*3000*/  HMMA.16816.F32 R104, R112.reuse, R32, R104 ;  /* 0x000000207068723c */ /* 0x042ff00000001868 */
[----:B------:R-:W-:Y:S01]  /*3010*/  HMMA.16816.F32 R100, R112, R34, R100 ;  /* 0x000000227064723c */ /* 0x000fe20000001864 */
[----:B------:R-:W1:Y:S07]  /*3020*/  LDSM.16.M88.4 R32, [R124+0x9000] ;  /* 0x009000007c20783b */ /* 0x000e6e0000000200 */
[C---:B-----5:R-:W-:Y:S08]  /*3030*/  HMMA.16816.F32 R72, R48.reuse, R52, R72 ;  /* 0x000000343048723c */ /* 0x060ff00000001848 */
[----:B------:R-:W-:Y:S01]  /*3040*/  HMMA.16816.F32 R68, R48, R54, R68 ;  /* 0x000000363044723c */ /* 0x000fe20000001844 */
[----:B------:R-:W5:Y:S04]  /*3050*/  LDSM.16.M88.4 R48, [R180+UR5+0xa000] ;  /* 0x00a00005b430783b */ /* 0x000f680008000200 */
[----:B------:R-:W-:Y:S03]  /*3060*/  LDSM.16.M88.4 R52, [R124+0xb000] ;  /* 0x00b000007c34783b */ /* 0x000fe60000000200 */
[C---:B---3--:R-:W-:Y:S08]  /*3070*/  HMMA.16816.F32 R28, R112.reuse, R40, R28 ;  /* 0x00000028701c723c */ /* 0x048ff0000000181c */
[C---:B------:R-:W-:Y:S01]  /*3080*/  HMMA.16816.F32 R20, R112.reuse, R42, R20 ;  /* 0x0000002a7014723c */ /* 0x040fe20000001814 */
[----:B------:R-:W3:Y:S07]  /*3090*/  LDSM.16.M88.4 R40, [R180+UR5+0xa800] ;  /* 0x00a80005b428783b */ /* 0x000eee0008000200 */
[C---:B----4-:R-:W-:Y:S08]  /*30a0*/  HMMA.16816.F32 R8, R112.reuse, R36, R8 ;  /* 0x000000247008723c */ /* 0x050ff00000001808 */
[----:B------:R-:W-:Y:S01]  /*30b0*/  HMMA.16816.F32 R4, R112, R38, R4 ;  /* 0x000000267004723c */ /* 0x000fe20000001804 */
[----:B------:R-:W4:Y:S07]  /*30c0*/  LDSM.16.M88.4 R36, [R124+0x8800] ;  /* 0x008800007c24783b */ /* 0x000f2e0000000200 */
[C---:B--2---:R-:W-:Y:S08]  /*30d0*/  HMMA.16816.F32 R28, R44.reuse, R108, R28 ;  /* 0x0000006c2c1c723c */ /* 0x044ff0000000181c */
[C---:B-1----:R-:W-:Y:S08]  /*30e0*/  HMMA.16816.F32 R8, R44.reuse, R32, R8 ;  /* 0x000000202c08723c */ /* 0x042ff00000001808 */
[----:B------:R-:W-:Y:S01]  /*30f0*/  HMMA.16816.F32 R4, R44, R34, R4 ;  /* 0x000000222c04723c */ /* 0x000fe20000001804 */
[----:B------:R-:W1:Y:S07]  /*3100*/  LDSM.16.M88.4 R32, [R139+0x9000] ;  /* 0x009000008b20783b */ /* 0x000e6e0000000200 */
[C---:B-----5:R-:W-:Y:S08]  /*3110*/  HMMA.16816.F32 R96, R112.reuse, R48, R96 ;  /* 0x000000307060723c */ /* 0x060ff00000001860 */
[C---:B------:R-:W-:Y:S01]  /*3120*/  HMMA.16816.F32 R92, R112.reuse, R50, R92 ;  /* 0x00000032705c723c */ /* 0x040fe2000000185c */
[----:B------:R-:W2:Y:S04]  /*3130*/  LDSM.16.M88.4 R48, [R124+0xb800] ;  /* 0x00b800007c30783b */ /* 0x000ea80000000200 */
[----:B------:R-:W-:Y:S03]  /*3140*/  LDSM.16.M88.4 R124, [R139+0x9800] ;  /* 0x009800008b7c783b */ /* 0x000fe60000000200 */
[C---:B---3--:R-:W-:Y:S08]  /*3150*/  HMMA.16816.F32 R88, R112.reuse, R40, R88 ;  /* 0x000000287058723c */ /* 0x048ff00000001858 */
[----:B------:R-:W-:Y:S01]  /*3160*/  HMMA.16816.F32 R84, R112, R42, R84 ;  /* 0x0000002a7054723c */ /* 0x000fe20000001854 */
[----:B------:R-:W3:Y:S07]  /*3170*/  LDSM.16.M88.4 R40, [R139+0x8000] ;  /* 0x008000008b28783b */ /* 0x000eee0000000200 */
[C---:B----4-:R-:W-:Y:S08]  /*3180*/  HMMA.16816.F32 R16, R44.reuse, R36, R16 ;  /* 0x000000242c10723c */ /* 0x050ff00000001810 */
[C---:B------:R-:W-:Y:S01]  /*3190*/  HMMA.16816.F32 R12, R44.reuse, R38, R12 ;  /* 0x000000262c0c723c */ /* 0x040fe2000000180c */
[----:B------:R-:W4:Y:S07]  /*31a0*/  LDSM.16.M88.4 R36, [R139+0x8800] ;  /* 0x008800008b24783b */ /* 0x000f2e0000000200 */
[----:B------:R-:W-:Y:S01]  /*31b0*/  HMMA.16816.F32 R20, R44, R110, R20 ;  /* 0x0000006e2c14723c */ /* 0x000fe20000001814 */
[----:B------:R-:W5:Y:S07]  /*31c0*/  LDSM.16.M88.4 R108, [R139+0xb800] ;  /* 0x00b800008b6c783b */ /* 0x000f6e0000000200 */
[C---:B------:R-:W-:Y:S08]  /*31d0*/  HMMA.16816.F32 R72, R112.reuse, R116, R72 ;  /* 0x000000747048723c */ /* 0x040ff00000001848 */
[C---:B------:R-:W-:Y:S08]  /*31e0*/  HMMA.16816.F32 R80, R112.reuse, R120, R80 ;  /* 0x000000787050723c */ /* 0x040ff00000001850 */
[C---:B------:R-:W-:Y:S01]  /*31f0*/  HMMA.16816.F32 R76, R112.reuse, R122, R76 ;  /* 0x0000007a704c723c */ /* 0x040fe2000000184c */
[----:B------:R-:W5:Y:S07]  /*3200*/  LDSM.16.M88.4 R120, [R139+0xa000] ;  /* 0x00a000008b78783b */ /* 0x000f6e0000000200 */
[----:B------:R-:W-:Y:S01]  /*3210*/  HMMA.16816.F32 R68, R112, R118, R68 ;  /* 0x000000767044723c */ /* 0x000fe20000001844 */
[----:B------:R-:W5:Y:S04]  /*3220*/  LDSM.16.M88.4 R116, [R139+0xa800] ;  /* 0x00a800008b74783b */ /* 0x000f680000000200 */
[----:B------:R-:W5:Y:S03]  /*3230*/  LDSM.16.M88.4 R112, [R139+0xb000] ;  /* 0x00b000008b70783b */ /* 0x000f660000000200 */
[C---:B------:R-:W-:Y:S08]  /*3240*/  HMMA.16816.F32 R104, R44.reuse, R64, R104 ;  /* 0x000000402c68723c */ /* 0x040ff00000001868 */
[----:B------:R-:W-:Y:S01]  /*3250*/  HMMA.16816.F32 R100, R44, R66, R100 ;  /* 0x000000422c64723c */ /* 0x000fe20000001864 */
[----:B------:R-:W-:Y:S07]  /*3260*/  LDSM.16.M88.4 R64, [R140+0x2000] ;  /* 0x002000008c40783b */ /* 0x000fee0000000200 */
[C---:B-1----:R-:W-:Y:S08]  /*3270*/  HMMA.16816.F32 R8, R128.reuse, R32, R8 ;  /* 0x000000208008723c */ /* 0x042ff00000001808 */
[----:B------:R-:W-:Y:S01]  /*3280*/  HMMA.16816.F32 R4, R128, R34, R4 ;  /* 0x000000228004723c */ /* 0x000fe20000001804 */
[----:B------:R-:W1:Y:S07]  /*3290*/  LDSM.16.M88.4 R32, [R138+0xb800] ;  /* 0x00b800008a20783b */ /* 0x000e6e0000000200 */
[C---:B--2---:R-:W-:Y:S08]  /*32a0*/  HMMA.16816.F32 R72, R44.reuse, R48, R72 ;  /* 0x000000302c48723c */ /* 0x044ff00000001848 */
[C---:B------:R-:W-:Y:S08]  /*32b0*/  HMMA.16816.F32 R96, R44.reuse, R60, R96 ;  /* 0x0000003c2c60723c */ /* 0x040ff00000001860 */
[C---:B------:R-:W-:Y:S01]  /*32c0*/  HMMA.16816.F32 R92, R44.reuse, R62, R92 ;  /* 0x0000003e2c5c723c */ /* 0x040fe2000000185c */
[----:B------:R-:W2:Y:S07]  /*32d0*/  LDSM.16.M88.4 R60, [R138+0x8000] ;  /* 0x008000008a3c783b */ /* 0x000eae0000000200 */
[C---:B------:R-:W-:Y:S08]  /*32e0*/  HMMA.16816.F32 R88, R44.reuse, R56, R88 ;  /* 0x000000382c58723c */ /* 0x040ff00000001858 */
[C---:B------:R-:W-:Y:S01]  /*32f0*/  HMMA.16816.F32 R84, R44.reuse, R58, R84 ;  /* 0x0000003a2c54723c */ /* 0x040fe20000001854 */
[----:B------:R-:W2:Y:S07]  /*3300*/  LDSM.16.M88.4 R56, [R138+0x8800] ;  /* 0x008800008a38783b */ /* 0x000eae0000000200 */
[C---:B------:R-:W-:Y:S08]  /*3310*/  HMMA.16816.F32 R80, R44.reuse, R52, R80 ;  /* 0x000000342c50723c */ /* 0x040ff00000001850 */
[C---:B------:R-:W-:Y:S01]  /*3320*/  HMMA.16816.F32 R76, R44.reuse, R54, R76 ;  /* 0x000000362c4c723c */ /* 0x040fe2000000184c */
[----:B------:R-:W2:Y:S07]  /*3330*/  LDSM.16.M88.4 R52, [R138+0x9000] ;  /* 0x009000008a34783b */ /* 0x000eae0000000200 */
[----:B------:R-:W-:Y:S01]  /*3340*/  HMMA.16816.F32 R68, R44, R50, R68 ;  /* 0x000000322c44723c */ /* 0x000fe20000001844 */
[----:B------:R-:W2:Y:S04]  /*3350*/  LDSM.16.M88.4 R48, [R138+0x9800] ;  /* 0x009800008a30783b */ /* 0x000ea80000000200 */
[----:B------:R-:W2:Y:S03]  /*3360*/  LDSM.16.M88.4 R44, [R138+0xa000] ;  /* 0x00a000008a2c783b */ /* 0x000ea60000000200 */
[C---:B---3--:R-:W-:Y:S08]  /*3370*/  HMMA.16816.F32 R28, R128.reuse, R40, R28 ;  /* 0x00000028801c723c */ /* 0x048ff0000000181c */
[C---:B------:R-:W-:Y:S01]  /*3380*/  HMMA.16816.F32 R20, R128.reuse, R42, R20 ;  /* 0x0000002a8014723c */ /* 0x040fe20000001814 */
[----:B------:R-:W3:Y:S07]  /*3390*/  LDSM.16.M88.4 R40, [R138+0xa800] ;  /* 0x00a800008a28783b */ /* 0x000eee0000000200 */
[C---:B----4-:R-:W-:Y:S08]  /*33a0*/  HMMA.16816.F32 R16, R128.reuse, R36, R16 ;  /* 0x000000248010723c */ /* 0x050ff00000001810 */
[----:B------:R-:W-:Y:S01]  /*33b0*/  HMMA.16816.F32 R12, R128, R38, R12 ;  /* 0x00000026800c723c */ /* 0x000fe2000000180c */
[----:B------:R-:W4:Y:S01]  /*33c0*/  LDSM.16.M88.4 R36, [R138+0xb000] ;  /* 0x00b000008a24783b */ /* 0x000f220000000200 */
[----:B------:R-:W-:-:S06]  /*33d0*/  DEPBAR.LE SB0, 0x0 ;  /* 0x000080000000791a */ /* 0x000fcc0000000000 */
[C---:B-----5:R-:W-:Y:S08]  /*33e0*/  HMMA.16816.F32 R72, R128.reuse, R108, R72 ;  /* 0x0000006c8048723c */ /* 0x060ff00000001848 */
        /* <DEDUP_REMOVED lines=9> */
[----:B-1----:R-:W-:Y:S01]  /*3480*/  HMMA.16816.F32 R72, R64, R32, R72 ;  /* 0x000000204048723c */ /* 0x002fe20000001848 */
[----:B------:R-:W-:-:S04]  /*3490*/  SHF.R.U32.HI R32, RZ, 0x2, R199 ;  /* 0x00000002ff207819 */ /* 0x000fc800000116c7 */
[----:B------:R-:W-:-:S03]  /*34a0*/  LOP3.LUT R32, R32, 0x7, RZ, 0xc0, !PT ;  /* 0x0000000720207812 */ /* 0x000fc600078ec0ff */
[----:B--2---:R-:W-:Y:S01]  /*34b0*/  HMMA.16816.F32 R28, R64, R60, R28 ;  /* 0x0000003c401c723c */ /* 0x004fe2000000181c */
[----:B------:R-:W-:-:S04]  /*34c0*/  IADD3 R32, PT, PT, -R136, R133, R32 ;  /* 0x0000008588207210 */ /* 0x000fc80007ffe120 */
[----:B------:R-:W-:-:S03]  /*34d0*/  IADD3 R32, PT, PT, R32, UR14, R3 ;  /* 0x0000000e20207c10 */ /* 0x000fc6000fffe003 */
[----:B------:R-:W-:Y:S01]  /*34e0*/  HMMA.16816.F32 R20, R64, R62, R20 ;  /* 0x0000003e4014723c */ /* 0x000fe20000001814 */
[C---:B------:R-:W-:Y:S02]  /*34f0*/  VIMNMX R192, PT, PT, R32.reuse, R3, PT ;  /* 0x0000000320c07248 */ /* 0x040fe40003fe0100 */
[----:B------:R-:W-:-:S05]  /*3500*/  VIADDMNMX R133, R32, 0x8, R3, PT ;  /* 0x0000000820857846 */ /* 0x000fca0003800103 */
        /* <DEDUP_REMOVED lines=8> */
[C---:B---3--:R-:W-:Y:S08]  /*3590*/  HMMA.16816.F32 R88, R64.reuse, R40, R88 ;  /* 0x000000284058723c */ /* 0x048ff00000001858 */
[C---:B------:R-:W-:Y:S08]  /*35a0*/  HMMA.16816.F32 R84, R64.reuse, R42, R84 ;  /* 0x0000002a4054723c */ /* 0x040ff00000001854 */
[C---:B----4-:R-:W-:Y:S08]  /*35b0*/  HMMA.16816.F32 R80, R64.reuse, R36, R80 ;  /* 0x000000244050723c */ /* 0x050ff00000001850 */
        /* <DEDUP_REMOVED lines=15> */
.L_x_1962:
        /* <DEDUP_REMOVED lines=60> */
.L_x_1963:
[C---:B------:R-:W-:Y:S01]  /*3a70*/  IMAD.SHL.U32 R3, R134.reuse, 0x20, RZ ;  /* 0x0000002086037824 */ /* 0x040fe200078e00ff */
[----:B------:R-:W-:Y:S01]  /*3a80*/  SHF.L.U64.HI R32, R134, 0x5, R135 ;  /* 0x0000000586207819 */ /* 0x000fe20000010287 */
[----:B------:R-:W-:Y:S01]  /*3a90*/  @!PT LDS RZ, [RZ] ;  /* 0x00000000fffff984 */ /* 0x000fe20000000800 */
[----:B------:R-:W-:Y:S01]  /*3aa0*/  @!PT LDS RZ, [RZ] ;  /* 0x00000000fffff984 */ /* 0x000fe20000000800 */
[----:B------:R-:W-:Y:S01]  /*3ab0*/  @!PT LDS RZ, [RZ] ;  /* 0x00000000fffff984 */ /* 0x000fe20000000800 */
[----:B------:R1:W-:Y:S03]  /*3ac0*/  LDGSTS.E.BYPASS.LTC128B.128 [R217+0x4000], desc[UR16][R204.64] ;  /* 0x04000000ccd97fae */ /* 0x0003e6000b981a10 */
[----:B------:R-:W-:Y:S01]  /*3ad0*/  IADD3 R44, P1, PT, R3, R204, RZ ;  /* 0x000000cc032c7210 */ /* 0x000fe20007f3e0ff */
[----:B------:R1:W-:Y:S03]  /*3ae0*/  LDGSTS.E.BYPASS.LTC128B.128 [R217+0x8000], desc[UR16][R204.64+0x80] ;  /* 0x08000080ccd97fae */ /* 0x0003e6000b981a10 */
[----:B------:R-:W-:Y:S01]  /*3af0*/  IADD3 R42, P3, PT, R44, R3, RZ ;  /* 0x000000032c2a7210 */ /* 0x000fe20007f7e0ff */
[----:B------:R-:W-:-:S03]  /*3b00*/  IMAD.X R45, R32, 0x1, R205, P1 ;  /* 0x00000001202d7824 */ /* 0x000fc600008e06cd */
        /* <DEDUP_REMOVED lines=26> */
.L_x_1961:
[----:B------:R-:W-:Y:S01]  /*3cb0*/  IMAD.SHL.U32 R3, R199, 0x2, RZ ;  /* 0x00000002c7037824 */ /* 0x000fe200078e00ff */
[----:B------:R-:W2:Y:S01]  /*3cc0*/  LDCU UR4, c[0x0][0x45c] ;  /* 0x00008b80ff0477ac */ /* 0x000ea20008000800 */
[----:B------:R-:W-:Y:S01]  /*3cd0*/  LOP3.LUT R200, R27, 0x200, R137, 0xf8, !PT ;  /* 0x000002001bc87812 */ /* 0x000fe200078ef889 */
[----:B------:R-:W-:Y:S02]  /*3ce0*/  IMAD.MOV.U32 R213, RZ, RZ, -0x1 ;  /* 0xffffffffffd57424 */ /* 0x000fe400078e00ff */
[----:B------:R-:W-:Y:S02]  /*3cf0*/  LOP3.LUT R3, R0, 0x6, R3, 0xf8, !PT ;  /* 0x0000000600037812 */ /* 0x000fe400078ef803 */
[----:B------:R-:W-:-:S03]  /*3d00*/  LEA R200, R200, UR5, 0x1 ;  /* 0x00000005c8c87c11 */ /* 0x000fc6000f8e08ff */
[C---:B------:R-:W-:Y:S02]  /*3d10*/  VIADD R32, R3.reuse, 0xffffff80 ;  /* 0xffffff8003207836 */ /* 0x040fe40000000000 */
[C---:B------:R-:W-:Y:S02]  /*3d20*/  VIADD R33, R3.reuse, 0xffffff81 ;  /* 0xffffff8103217836 */ /* 0x040fe40000000000 */
        /* <DEDUP_REMOVED lines=9> */
[-C--:B------:R-:W-:Y:S01]  /*3dc0*/  ISETP.GE.AND P5, PT, R33, R192.reuse, PT ;  /* 0x000000c02100720c */ /* 0x080fe20003fa6270 */
[----:B------:R-:W-:Y:S01]  /*3dd0*/  @P0 VIADD R67, R215, 0xffffffc0 ;  /* 0xffffffc0d7430836 */ /* 0x000fe20000000000 */
[----:B------:R-:W-:Y:S01]  /*3de0*/  ISETP.GE.AND P3, PT, R32, R192, PT ;  /* 0x000000c02000720c */ /* 0x000fe20003f66270 */
[----:B------:R-:W-:Y:S01]  /*3df0*/  IMAD.IADD R138, R172, 0x1, R200 ;  /* 0x00000001ac8a7824 */ /* 0x000fe200078e02c8 */
[-C--:B------:R-:W-:Y:S01]  /*3e00*/  ISETP.GE.AND P4, PT, R32, R133.reuse, PT ;  /* 0x000000852000720c */ /* 0x080fe20003f86270 */
[----:B------:R-:W-:Y:S01]  /*3e10*/  IMAD.IADD R27, R172, 0x1, R67 ;  /* 0x00000001ac1b7824 */ /* 0x000fe200078e0243 */
[----:B------:R-:W-:Y:S01]  /*3e20*/  ISETP.GE.AND P1, PT, R33, R133, PT ;  /* 0x000000852100720c */ /* 0x000fe20003f26270 */
[----:B------:R-:W-:Y:S01]  /*3e30*/  LDSM.16.MT88.4 R112, [R67+0x4000] ;  /* 0x004000004370783b */ /* 0x000fe20000004200 */
[----:B------:R-:W-:-:S02]  /*3e40*/  FSEL R66, R29, -INF , !P5 ;  /* 0xff8000001d427808 */ /* 0x000fc40006800000 */
[----:B------:R-:W-:Y:S01]  /*3e50*/  FSEL R62, R20, -INF , !P3 ;  /* 0xff800000143e7808 */ /* 0x000fe20005800000 */
[C---:B------:R-:W-:Y:S01]  /*3e60*/  VIADD R20, R3.reuse, 0xffffff98 ;  /* 0xffffff9803147836 */ /* 0x040fe20000000000 */
[----:B------:R-:W-:Y:S01]  /*3e70*/  FSEL R52, R22, -INF , !P4 ;  /* 0xff80000016347808 */ /* 0x000fe20006000000 */
[----:B------:R-:W-:Y:S01]  /*3e80*/  VIADD R22, R3, 0xffffff91 ;  /* 0xffffff9103167836 */ /* 0x000fe20000000000 */
[-C--:B------:R-:W-:Y:S01]  /*3e90*/  ISETP.GE.AND P5, PT, R30, R192.reuse, PT ;  /* 0x000000c01e00720c */ /* 0x080fe20003fa6270 */
[----:B------:R-:W-:Y:S01]  /*3ea0*/  LDSM.16.MT88.4 R108, [R138+0x10000] ;  /* 0x010000008a6c783b */ /* 0x000fe20000004200 */
[C---:B------:R-:W-:Y:S02]  /*3eb0*/  ISETP.GE.AND P3, PT, R28.reuse, R192, PT ;  /* 0x000000c01c00720c */ /* 0x040fe40003f66270 */
[----:B------:R-:W-:Y:S02]  /*3ec0*/  ISETP.GE.AND P4, PT, R28, R133, PT ;  /* 0x000000851c00720c */ /* 0x000fe40003f86270 */
[----:B------:R-:W-:-:S02]  /*3ed0*/  FSEL R50, R31, -INF , !P1 ;  /* 0xff8000001f327808 */ /* 0x000fc40004800000 */
[----:B------:R-:W-:Y:S02]  /*3ee0*/  ISETP.GE.AND P1, PT, R30, R133, PT ;  /* 0x000000851e00720c */ /* 0x000fe40003f26270 */
[----:B------:R-:W-:Y:S02]  /*3ef0*/  FSEL R58, R21, -INF , !P5 ;  /* 0xff800000153a7808 */ /* 0x000fe40006800000 */
[----:B-1----:R-:W-:Y:S02]  /*3f00*/  FSEL R46, R16, -INF , !P3 ;  /* 0xff800000102e7808 */ /* 0x002fe40005800000 */
[----:B------:R-:W-:Y:S02]  /*3f10*/  FSEL R18, R18, -INF , !P4 ;  /* 0xff80000012127808 */ /* 0x000fe40006000000 */
[-C--:B------:R-:W-:Y:S02]  /*3f20*/  ISETP.GE.AND P5, PT, R22, R192.reuse, PT ;  /* 0x000000c01600720c */ /* 0x080fe40003fa6270 */
[----:B------:R-:W-:-:S02]  /*3f30*/  ISETP.GE.AND P3, PT, R20, R192, PT ;  /* 0x000000c01400720c */ /* 0x000fc40003f66270 */
[-C--:B------:R-:W-:Y:S01]  /*3f40*/  ISETP.GE.AND P4, PT, R20, R133.reuse, PT ;  /* 0x000000851400720c */ /* 0x080fe20003f86270 */
[----:B------:R-:W-:Y:S01]  /*3f50*/  VIADD R20, R3, 0xffffff99 ;  /* 0xffffff9903147836 */ /* 0x000fe20000000000 */
[----:B------:R-:W-:Y:S02]  /*3f60*/  FSEL R54, R23, -INF , !P1 ;  /* 0xff80000017367808 */ /* 0x000fe40004800000 */
[----:B------:R-:W-:Y:S02]  /*3f70*/  ISETP.GE.AND P1, PT, R22, R133, PT ;  /* 0x000000851600720c */ /* 0x000fe40003f26270 */
[----:B------:R-:W-:Y:S01]  /*3f80*/  FSEL R38, R17, -INF , !P5 ;  /* 0xff80000011267808 */ /* 0x000fe20006800000 */
[----:B------:R-:W-:Y:S01]  /*3f90*/  VIADD R17, R3, 0xffffffa0 ;  /* 0xffffffa003117836 */ /* 0x000fe20000000000 */
[----:B------:R-:W-:Y:S02]  /*3fa0*/  ISETP.GE.AND P5, PT, R20, R192, PT ;  /* 0x000000c01400720c */ /* 0x000fe40003fa6270 */
[----:B------:R-:W-:-:S02]  /*3fb0*/  FSEL R16, R19, -INF , !P1 ;  /* 0xff80000013107808 */ /* 0x000fc40004800000 */
[-C--:B------:R-:W-:Y:S02]  /*3fc0*/  ISETP.GE.AND P1, PT, R20, R133.reuse, PT ;  /* 0x000000851400720c */ /* 0x080fe40003f26270 */
[----:B------:R-:W-:Y:S02]  /*3fd0*/  FSEL R22, R12, -INF , !P3 ;  /* 0xff8000000c167808 */ /* 0x000fe40005800000 */
[----:B------:R-:W-:Y:S02]  /*3fe0*/  FSEL R14, R14, -INF , !P4 ;  /* 0xff8000000e0e7808 */ /* 0x000fe40006000000 */
[C---:B------:R-:W-:Y:S02]  /*3ff0*/  ISETP.GE.AND P3, PT, R17.reuse, R192, PT ;  /* 0x000000c01100720c */ /* 0x040fe40003f66270 */
[----:B------:R-:W-:Y:S01]  /*4000*/  ISETP.GE.AND P4, PT, R17, R133, PT ;  /* 0x000000851100720c */ /* 0x000fe20003f86270 */
[----:B------:R-:W-:Y:S01]  /*4010*/  VIADD R17, R3, 0xffffffa1 ;  /* 0xffffffa103117836 */ /* 0x000fe20000000000 */
[----:B------:R-:W-:Y:S01]  /*4020*/  FSEL R20, R13, -INF , !P5 ;  /* 0xff8000000d147808 */ /* 0x000fe20006800000 */
[----:B------:R-:W-:Y:S01]  /*4030*/  VIADD R13, R3, 0xffffffa8 ;  /* 0xffffffa8030d7836 */ /* 0x000fe20000000000 */
[----:B------:R-:W-:-:S02]  /*4040*/  FSEL R12, R15, -INF , !P1 ;  /* 0xff8000000f0c7808 */ /* 0x000fc40004800000 */
[----:B------:R-:W-:Y:S01]  /*4050*/  FSEL R30, R10, -INF , !P4 ;  /* 0xff8000000a1e7808 */ /* 0x000fe20006000000 */
[----:B------:R-:W-:Y:S01]  /*4060*/  VIADD R10, R3, 0xffffffa9 ;  /* 0xffffffa9030a7836 */ /* 0x000fe20000000000 */
[C---:B------:R-:W-:Y:S02]  /*4070*/  ISETP.GE.AND P5, PT, R17.reuse, R192, PT ;  /* 0x000000c01100720c */ /* 0x040fe40003fa6270 */
[-C--:B------:R-:W-:Y:S02]  /*4080*/  ISETP.GE.AND P1, PT, R17, R133.reuse, PT ;  /* 0x000000851100720c */ /* 0x080fe40003f26270 */
[----:B------:R-:W-:Y:S02]  /*4090*/  ISETP.GE.AND P4, PT, R13, R133, PT ;  /* 0x000000850d00720c */ /* 0x000fe40003f86270 */
[----:B------:R-:W-:Y:S01]  /*40a0*/  FSEL R34, R9, -INF , !P5 ;  /* 0xff80000009227808 */ /* 0x000fe20006800000 */
[----:B------:R-:W-:Y:S01]  /*40b0*/  VIADD R9, R3, 0xffffffe1 ;  /* 0xffffffe103097836 */ /* 0x000fe20000000000 */
[----:B------:R-:W-:-:S02]  /*40c0*/  FSEL R28, R11, -INF , !P1 ;  /* 0xff8000000b1c7808 */ /* 0x000fc40004800000 */
        /* <DEDUP_REMOVED lines=9> */
[-C--:B------:R-:W-:Y:S01]  /*4160*/  ISETP.GE.AND P1, PT, R6, R133.reuse, PT ;  /* 0x000000850600720c */ /* 0x080fe20003f26270 */
[----:B------:R-:W-:Y:S01]  /*4170*/  VIADD R6, R3, 0xffffffd9 ;  /* 0xffffffd903067836 */ /* 0x000fe20000000000 */
[----:B------:R-:W-:Y:S02]  /*4180*/  FSEL R232, R105, -INF , !P5 ;  /* 0xff80000069e87808 */ /* 0x000fe40006800000 */
[----:B------:R-:W-:Y:S02]  /*4190*/  FSEL R224, R107, -INF , !P1 ;  /* 0xff8000006be07808 */ /* 0x000fe40004800000 */
[CC--:B------:R-:W-:Y:S02]  /*41a0*/  ISETP.GE.AND P5, PT, R5.reuse, R192.reuse, PT ;  /* 0x000000c00500720c */ /* 0x0c0fe40003fa6270 */
[----:B------:R-:W-:Y:S01]  /*41b0*/  ISETP.GE.AND P1, PT, R5, R133, PT ;  /* 0x000000850500720c */ /* 0x000fe20003f26270 */
[C---:B------:R-:W-:Y:S01]  /*41c0*/  VIADD R5, R3.reuse, 0xffffffc1 ;  /* 0xffffffc103057836 */ /* 0x040fe20000000000 */
[----:B------:R-:W-:Y:S01]  /*41d0*/  FSEL R36, R8, -INF , !P3 ;  /* 0xff80000008247808 */ /* 0x000fe20005800000 */
[----:B------:R-:W-:Y:S01]  /*41e0*/  VIADD R8, R3, 0xffffffb0 ;  /* 0xffffffb003087836 */ /* 0x000fe20000000000 */
[----:B------:R-:W-:-:S02]  /*41f0*/  ISETP.GE.AND P3, PT, R13, R192, PT ;  /* 0x000000c00d00720c */ /* 0x000fc40003f66270 */
        /* <DEDUP_REMOVED lines=23> */
[-C--:B------:R-:W-:Y:S02]  /*4370*/  ISETP.GE.AND P1, PT, R5, R133.reuse, PT ;  /* 0x000000850500720c */ /* 0x080fe40003f26270 */
[----:B------:R-:W-:Y:S02]  /*4380*/  FSEL R230, R100, -INF , !P3 ;  /* 0xff80000064e67808 */ /* 0x000fe40005800000 */
[----:B------:R-:W-:Y:S02]  /*4390*/  FSEL R226, R102, -INF , !P4 ;  /* 0xff80000066e27808 */ /* 0x000fe40006000000 */
[----:B------:R-:W-:Y:S01]  /*43a0*/  FMNMX3.FTZ R5, R60, R66, R62, !PT ;  /* 0x000000423c057276 */ /* 0x000fe2000781003e */
[----:B------:R-:W-:Y:S01]  /*43b0*/  LDSM.16.MT88.4 R100, [R200+0x10000] ;  /* 0x01000000c864783b */ /* 0x000fe20000004200 */
        /* <DEDUP_REMOVED lines=13> */
[----:B------:R-:W-:Y:S02]  /*4490*/  FSEL R212, R94, -INF , !P4 ;  /* 0xff8000005ed47808 */ /* 0x000fe40006000000 */
[----:B------:R-:W-:Y:S01]  /*44a0*/  FMNMX3.FTZ R11, R5, R20, R36, !PT ;  /* 0x00000014050b7276 */ /* 0x000fe20007810024 */
[C---:B------:R-:W-:Y:S01]  /*44b0*/  VIADD R5, R3.reuse, 0xfffffff1 ;  /* 0xfffffff103057836 */ /* 0x040fe20000000000 */
[C---:B------:R-:W-:Y:S01]  /*44c0*/  ISETP.GE.AND P3, PT, R4.reuse, R192, PT ;  /* 0x000000c00400720c */ /* 0x040fe20003f66270 */
[----:B------:R-:W-:Y:S01]  /*44d0*/  LDSM.16.MT88.4 R92, [R27] ;  /* 0x000000001b5c783b */ /* 0x000fe20000004200 */
[----:B------:R-:W-:Y:S01]  /*44e0*/  ISETP.GE.AND P4, PT, R4, R133, PT ;  /* 0x000000850400720c */ /* 0x000fe20003f86270 */
[----:B------:R-:W-:Y:S01]  /*44f0*/  VIADD R4, R3, 0xffffffd8 ;  /* 0xffffffd803047836 */ /* 0x000fe20000000000 */
[----:B------:R-:W-:-:S02]  /*4500*/  FMNMX3.FTZ R13, R13, R16, R14, !PT ;  /* 0x000000100d0d7276 */ /* 0x000fc4000781000e */
[----:B------:R-:W-:Y:S02]  /*4510*/  FMNMX3.FTZ R11, R11, R34, R32, !PT ;  /* 0x000000220b0b7276 */ /* 0x000fe40007810020 */
        /* <DEDUP_REMOVED lines=12> */
[----:B------:R-:W-:-:S02]  /*45e0*/  ISETP.GE.AND P3, PT, R4, R192, PT ;  /* 0x000000c00400720c */ /* 0x000fc40003f66270 */
[----:B------:R-:W-:Y:S02]  /*45f0*/  FMNMX3.FTZ R13, R13, R234, R40, !PT ;  /* 0x000000ea0d0d7276 */ /* 0x000fe40007810028 */
[----:B------:R-:W-:Y:S02]  /*4600*/  FSEL R182, R91, -INF , !P1 ;  /* 0xff8000005bb67808 */ /* 0x000fe40004800000 */
[----:B------:R-:W-:Y:S02]  /*4610*/  FSEL R188, R85, -INF , !P5 ;  /* 0xff80000055bc7808 */ /* 0x000fe40006800000 */
[----:B------:R-:W-:Y:S02]  /*4620*/  FMNMX3.FTZ R11, R11, R228, R220, !PT ;  /* 0x000000e40b0b7276 */ /* 0x000fe400078100dc */
[----:B------:R-:W-:Y:S01]  /*4630*/  ISETP.GE.AND P1, PT, R6, R133, PT ;  /* 0x000000850600720c */ /* 0x000fe20003f26270 */
[----:B------:R-:W-:Y:S01]  /*4640*/  VIADD R6, R3, 0xfffffff0 ;  /* 0xfffffff003067836 */ /* 0x000fe20000000000 */
[----:B------:R-:W-:-:S02]  /*4650*/  ISETP.GE.AND P5, PT, R9, R192, PT ;  /* 0x000000c00900720c */ /* 0x000fc40003fa6270 */
[----:B------:R-:W-:Y:S02]  /*4660*/  FSEL R170, R80, -INF , !P3 ;  /* 0xff80000050aa7808 */ /* 0x000fe40005800000 */
[----:B------:R-:W-:Y:S02]  /*4670*/  FMNMX3.FTZ R13, R13, R224, R226, !PT ;  /* 0x000000e00d0d7276 */ /* 0x000fe400078100e2 */
[----:B------:R-:W-:Y:S02]  /*4680*/  ISETP.GE.AND P3, PT, R8, R192, PT ;  /* 0x000000c00800720c */ /* 0x000fe40003f66270 */
[----:B------:R-:W-:Y:S02]  /*4690*/  FMNMX3.FTZ R11, R11, R218, R216, !PT ;  /* 0x000000da0b0b7276 */ /* 0x000fe400078100d8 */
[----:B------:R-:W-:Y:S02]  /*46a0*/  FSEL R178, R86, -INF , !P4 ;  /* 0xff80000056b27808 */ /* 0x000fe40006000000 */
[----:B------:R-:W-:-:S02]  /*46b0*/  FSEL R168, R81, -INF , !P5 ;  /* 0xff80000051a87808 */ /* 0x000fc40006800000 */
[----:B------:R-:W-:Y:S02]  /*46c0*/  FMNMX3.FTZ R13, R13, R222, R214, !PT ;  /* 0x000000de0d0d7276 */ /* 0x000fe400078100d6 */
[----:B------:R-:W-:Y:S01]  /*46d0*/  ISETP.GE.AND P4, PT, R4, R133, PT ;  /* 0x000000850400720c */ /* 0x000fe20003f86270 */
[----:B------:R-:W-:Y:S01]  /*46e0*/  VIADD R4, R3, 0xfffffff8 ;  /* 0xfffffff803047836 */ /* 0x000fe20000000000 */
[-C--:B------:R-:W-:Y:S01]  /*46f0*/  ISETP.GE.AND P5, PT, R7, R192.reuse, PT ;  /* 0x000000c00700720c */ /* 0x080fe20003fa6270 */
[----:B------:R-:W-:Y:S01]  /*4700*/  VIADD R3, R3, 0xfffffff9 ;  /* 0xfffffff903037836 */ /* 0x000fe20000000000 */
[----:B------:R-:W-:Y:S02]  /*4710*/  FSEL R166, R76, -INF , !P3 ;  /* 0xff8000004ca67808 */ /* 0x000fe40005800000 */
[----:B------:R-:W-:Y:S02]  /*4720*/  ISETP.GE.AND P3, PT, R6, R192, PT ;  /* 0x000000c00600720c */ /* 0x000fe40003f66270 */
        /* <DEDUP_REMOVED lines=9> */
[----:B------:R-:W-:Y:S02]  /*47c0*/  FMNMX3.FTZ R11, R11, R188, R170, !PT ;  /* 0x000000bc0b0b7276 */ /* 0x000fe400078100aa */
[----:B------:R-:W-:Y:S02]  /*47d0*/  ISETP.GE.AND P5, PT, R3, R192, PT ;  /* 0x000000c00300720c */ /* 0x000fe40003fa6270 */
[----:B------:R-:W-:Y:S02]  /*47e0*/  FSEL R150, R68, -INF , !P3 ;  /* 0xff80000044967808 */ /* 0x000fe40005800000 */
[----:B------:R-:W-:-:S02]  /*47f0*/  FSEL R176, R87, -INF , !P1 ;  /* 0xff80000057b07808 */ /* 0x000fc40004800000 */
[-C--:B------:R-:W-:Y:S01]  /*4800*/  ISETP.GE.AND P3, PT, R9, R133.reuse, PT ;  /* 0x000000850900720c */ /* 0x080fe20003f66270 */
[----:B------:R-:W-:Y:S01]  /*4810*/  LDSM.16.MT88.4 R84, [R67] ;  /* 0x000000004354783b */ /* 0x000fe20000004200 */
[----:B------:R-:W-:Y:S02]  /*4820*/  ISETP.GE.AND P1, PT, R8, R133, PT ;  /* 0x000000850800720c */ /* 0x000fe40003f26270 */
[----:B------:R-:W-:Y:S02]  /*4830*/  FSEL R162, R82, -INF , !P4 ;  /* 0xff80000052a27808 */ /* 0x000fe40006000000 */
[----:B------:R-:W-:Y:S02]  /*4840*/  FMNMX3.FTZ R13, R13, R182, R178, !PT ;  /* 0x000000b60d0d7276 */ /* 0x000fe400078100b2 */
[----:B------:R-:W-:Y:S02]  /*4850*/  FMNMX3.FTZ R11, R11, R168, R166, !PT ;  /* 0x000000a80b0b7276 */ /* 0x000fe400078100a6 */
[----:B------:R-:W-:-:S02]  /*4860*/  FSEL R146, R69, -INF , !P5 ;  /* 0xff80000045927808 */ /* 0x000fc40006800000 */
[-C--:B------:R-:W-:Y:S02]  /*4870*/  ISETP.GE.AND P5, PT, R7, R133.reuse, PT ;  /* 0x000000850700720c */ /* 0x080fe40003fa6270 */
[----:B------:R-:W-:Y:S02]  /*4880*/  ISETP.GE.AND P4, PT, R6, R133, PT ;  /* 0x000000850600720c */ /* 0x000fe40003f86270 */
[----:B------:R-:W-:Y:S02]  /*4890*/  FSEL R160, R83, -INF , !P3 ;  /* 0xff80000053a07808 */ /* 0x000fe40005800000 */
[----:B------:R-:W-:Y:S02]  /*48a0*/  FSEL R158, R78, -INF , !P1 ;  /* 0xff8000004e9e7808 */ /* 0x000fe40004800000 */
[----:B------:R-:W-:Y:S02]  /*48b0*/  FMNMX3.FTZ R13, R13, R176, R162, !PT ;  /* 0x000000b00d0d7276 */ /* 0x000fe400078100a2 */
[----:B------:R-:W-:-:S02]  /*48c0*/  FMNMX3.FTZ R11, R11, R164, R154, !PT ;  /* 0x000000a40b0b7276 */ /* 0x000fc4000781009a */
[-C--:B------:R-:W-:Y:S02]  /*48d0*/  ISETP.GE.AND P3, PT, R5, R133.reuse, PT ;  /* 0x000000850500720c */ /* 0x080fe40003f66270 */
[----:B------:R-:W-:Y:S02]  /*48e0*/  ISETP.GE.AND P1, PT, R4, R133, PT ;  /* 0x000000850400720c */ /* 0x000fe40003f26270 */
[----:B------:R-:W-:Y:S02]  /*48f0*/  FSEL R156, R79, -INF , !P5 ;  /* 0xff8000004f9c7808 */ /* 0x000fe40006800000 */
[----:B------:R-:W-:Y:S01]  /*4900*/  FSEL R144, R74, -INF , !P4 ;  /* 0xff8000004a907808 */ /* 0x000fe20006000000 */
[----:B------:R-:W-:Y:S01]  /*4910*/  LDSM.16.MT88.4 R76, [R138+0xc000] ;  /* 0x00c000008a4c783b */ /* 0x000fe20000004200 */
[----:B------:R-:W-:Y:S02]  /*4920*/  FMNMX3.FTZ R13, R13, R160, R158, !PT ;  /* 0x000000a00d0d7276 */ /* 0x000fe4000781009e */
[----:B------:R-:W-:-:S02]  /*4930*/  FMNMX3.FTZ R11, R11, R152, R150, !PT ;  /* 0x000000980b0b7276 */ /* 0x000fc40007810096 */
[----:B------:R-:W-:Y:S02]  /*4940*/  ISETP.GE.AND P4, PT, R3, R133, PT ;  /* 0x000000850300720c */ /* 0x000fe40003f86270 */
[----:B------:R-:W-:Y:S02]  /*4950*/  FSEL R142, R75, -INF , !P3 ;  /* 0xff8000004b8e7808 */ /* 0x000fe40005800000 */
[----:B------:R-:W-:Y:S02]  /*4960*/  FSEL R140, R70, -INF , !P1 ;  /* 0xff800000468c7808 */ /* 0x000fe40004800000 */
[----:B------:R-:W-:Y:S02]  /*4970*/  FMNMX3.FTZ R13, R13, R156, R144, !PT ;  /* 0x0000009c0d0d7276 */ /* 0x000fe40007810090 */
[----:B------:R-:W-:Y:S02]  /*4980*/  FMNMX.FTZ R8, R146, R11, !PT ;  /* 0x0000000b92087209 */ /* 0x000fe40007810000 */
[----:B------:R-:W-:-:S02]  /*4990*/  FSEL R136, R71, -INF , !P4 ;  /* 0xff80000047887808 */ /* 0x000fc40006000000 */
[----:B------:R-:W-:Y:S01]  /*49a0*/  FMNMX3.FTZ R5, R13, R142, R140, !PT ;  /* 0x0000008e0d057276 */ /* 0x000fe2000781008c */
[----:B------:R-:W1:Y:S03]  /*49b0*/  SHFL.BFLY PT, R7, R8, 0x2, 0x1f ;  /* 0x0c401f0008077f89 */ /* 0x000e6600000e0000 */
[----:B------:R-:W-:Y:S01]  /*49c0*/  FMNMX.FTZ R5, R136, R5, !PT ;  /* 0x0000000588057209 */ /* 0x000fe20007810000 */
[----:B------:R-:W-:Y:S04]  /*49d0*/  LDSM.16.MT88.4 R68, [R200+0xc000] ;  /* 0x00c00000c844783b */ /* 0x000fe80000004200 */
[----:B------:R-:W3:Y:S01]  /*49e0*/  SHFL.BFLY PT, R4, R5, 0x2, 0x1f ;  /* 0x0c401f0005047f89 */ /* 0x000ee200000e0000 */
[----:B-1----:R-:W-:-:S03]  /*49f0*/  FMNMX.FTZ R7, R8, R7, !PT ;  /* 0x0000000708077209 */ /* 0x002fc60007810000 */
[----:B------:R-:W-:Y:S04]  /*4a00*/  LDSM.16.MT88.4 R8, [R200+0xc800] ;  /* 0x00c80000c808783b */ /* 0x000fe80000004200 */
[----:B------:R-:W1:Y:S01]  /*4a10*/  SHFL.BFLY PT, R132, R7, 0x1, 0x1f ;  /* 0x0c201f0007847f89 */ /* 0x000e6200000e0000 */
[----:B---3--:R-:W-:-:S05]  /*4a20*/  FMNMX.FTZ R4, R5, R4, !PT ;  /* 0x0000000405047209 */ /* 0x008fca0007810000 */
[----:B------:R-:W3:Y:S01]  /*4a30*/  SHFL.BFLY PT, R3, R4, 0x1, 0x1f ;  /* 0x0c201f0004037f89 */ /* 0x000ee200000e0000 */
[----:B-1----:R-:W-:-:S04]  /*4a40*/  FMNMX.FTZ R132, R7, R132, !PT ;  /* 0x0000008407847209 */ /* 0x002fc80007810000 */
[C---:B------:R-:W-:Y:S01]  /*4a50*/  FSETP.NEU.FTZ.AND P1, PT, R132.reuse, -INF , PT ;  /* 0xff8000008400780b */ /* 0x040fe20003f3d000 */
[----:B--2---:R-:W-:Y:S01]  /*4a60*/  FMUL.FTZ R139, R132, UR4 ;  /* 0x00000004848b7c20 */ /* 0x004fe20008410000 */
[----:B---3--:R-:W-:Y:S02]  /*4a70*/  FMNMX.FTZ R3, R4, R3, !PT ;  /* 0x0000000304037209 */ /* 0x008fe40007810000 */
[----:B------:R-:W1:Y:S02]  /*4a80*/  LDSM.16.MT88.4 R4, [R27+0x4000] ;  /* 0x004000001b04783b */ /* 0x000e640000004200 */
[----:B------:R-:W-:Y:S01]  /*4a90*/  FSEL R139, R139, RZ, P1 ;  /* 0x000000ff8b8b7208 */ /* 0x000fe20000800000 */
[C---:B------:R-:W-:Y:S01]  /*4aa0*/  FMUL.FTZ R137, R3.reuse, UR4 ;  /* 0x0000000403897c20 */ /* 0x040fe20008410000 */
[----:B------:R-:W-:-:S03]  /*4ab0*/  FSETP.NEU.FTZ.AND P1, PT, R3, -INF , PT ;  /* 0xff8000000300780b */ /* 0x000fc60003f3d000 */
[--C-:B------:R-:W-:Y:S01]  /*4ac0*/  FFMA.FTZ R64, R60, UR4, -R139.reuse ;  /* 0x000000043c407c23 */ /* 0x100fe2000801088b */
[--C-:B------:R-:W-:Y:S01]  /*4ad0*/  FFMA.FTZ R63, R66, UR4, -R139.reuse ;  /* 0x00000004423f7c23 */ /* 0x100fe2000801088b */
[----:B------:R-:W-:Y:S01]  /*4ae0*/  FSEL R137, R137, RZ, P1 ;  /* 0x000000ff89897208 */ /* 0x000fe20000800000 */
[--C-:B------:R-:W-:Y:S01]  /*4af0*/  FFMA.FTZ R59, R62, UR4, -R139.reuse ;  /* 0x000000043e3b7c23 */ /* 0x100fe2000801088b */
[--C-:B------:R-:W-:Y:S01]  /*4b00*/  FFMA.FTZ R62, R58, UR4, -R139.reuse ;  /* 0x000000043a3e7c23 */ /* 0x100fe2000801088b */
[----:B------:R-:W-:Y:S01]  /*4b10*/  FFMA.FTZ R58, R46, UR4, -R139 ;  /* 0x000000042e3a7c23 */ /* 0x000fe2000801088b */
[----:B------:R-:W-:Y:S01]  /*4b20*/  MUFU.EX2 R64, R64 ;  /* 0x0000004000407308 */ /* 0x000fe20000000800 */
[--C-:B------:R-:W-:Y:S01]  /*4b30*/  FFMA.FTZ R66, R56, UR4, -R137.reuse ;  /* 0x0000000438427c23 */ /* 0x100fe20008010889 */
[--C-:B------:R-:W-:Y:S01]  /*4b40*/  FFMA.FTZ R65, R50, UR4, -R137.reuse ;  /* 0x0000000432417c23 */ /* 0x100fe20008010889 */
[--C-:B------:R-:W-:Y:S01]  /*4b50*/  FFMA.FTZ R61, R52, UR4, -R137.reuse ;  /* 0x00000004343d7c23 */ /* 0x100fe20008010889 */
[----:B------:R-:W-:Y:S01]  /*4b60*/  FFMA.FTZ R60, R54, UR4, -R137 ;  /* 0x00000004363c7c23 */ /* 0x000fe20008010889 */
[--C-:B------:R-:W-:Y:S01]  /*4b70*/  FFMA.FTZ R57, R38, UR4, -R139.reuse ;  /* 0x0000000426397c23 */ /* 0x100fe2000801088b */
[--C-:B------:R-:W-:Y:S01]  /*4b80*/  FFMA.FTZ R54, R22, UR4, -R139.reuse ;  /* 0x0000000416367c23 */ /* 0x100fe2000801088b */
[----:B------:R-:W-:Y:S01]  /*4b90*/  FFMA.FTZ R53, R20, UR4, -R139 ;  /* 0x0000000414357c23 */ /* 0x000fe2000801088b */
[----:B------:R-:W2:Y:S01]  /*4ba0*/  MUFU.EX2 R63, R63 ;  /* 0x0000003f003f7308 */ /* 0x000ea20000000800 */
[--C-:B------:R-:W-:Y:S01]  /*4bb0*/  FFMA.FTZ R56, R18, UR4, -R137.reuse ;  /* 0x0000000412387c23 */ /* 0x100fe20008010889 */
[--C-:B------:R-:W-:Y:S01]  /*4bc0*/  FFMA.FTZ R55, R16, UR4, -R137.reuse ;  /* 0x0000000410377c23 */ /* 0x100fe20008010889 */
[--C-:B------:R-:W-:Y:S01]  /*4bd0*/  FFMA.FTZ R52, R14, UR4, -R137.reuse ;  /* 0x000000040e347c23 */ /* 0x100fe20008010889 */
[----:B------:R-:W-:Y:S01]  /*4be0*/  FFMA.FTZ R51, R12, UR4, -R137 ;  /* 0x000000040c337c23 */ /* 0x000fe20008010889 */
[----:B------:R-:W3:Y:S01]  /*4bf0*/  LDSM.16.MT88.4 R16, [R138+0xc800] ;  /* 0x00c800008a10783b */ /* 0x000ee20000004200 */
[--C-:B------:R-:W-:Y:S01]  /*4c00*/  FFMA.FTZ R50, R36, UR4, -R139.reuse ;  /* 0x0000000424327c23 */ /* 0x100fe2000801088b */
[--C-:B------:R-:W-:Y:S01]  /*4c10*/  FFMA.FTZ R49, R34, UR4, -R139.reuse ;  /* 0x0000000422317c23 */ /* 0x100fe2000801088b */
[----:B------:R-:W-:Y:S01]  /*4c20*/  MUFU.EX2 R59, R59 ;  /* 0x0000003b003b7308 */ /* 0x000fe20000000800 */
[----:B------:R-:W4:Y:S01]  /*4c30*/  LDSM.16.MT88.4 R12, [R67+0x800] ;  /* 0x00080000430c783b */ /* 0x000f220000004200 */
[--C-:B------:R-:W-:Y:S01]  /*4c40*/  FFMA.FTZ R46, R32, UR4, -R139.reuse ;  /* 0x00000004202e7c23 */ /* 0x100fe2000801088b */
[----:B------:R-:W-:Y:S01]  /*4c50*/  FFMA.FTZ R45, R48, UR4, -R139 ;  /* 0x00000004302d7c23 */ /* 0x000fe2000801088b */
[--C-:B------:R-:W-:Y:S01]  /*4c60*/  FFMA.FTZ R48, R30, UR4, -R137.reuse ;  /* 0x000000041e307c23 */ /* 0x100fe20008010889 */
[----:B------:R-:W5:Y:S01]  /*4c70*/  LDSM.16.MT88.4 R20, [R138+0x10800] ;  /* 0x010800008a14783b */ /* 0x000f620000004200 */
[--C-:B------:R-:W-:Y:S01]  /*4c80*/  FFMA.FTZ R47, R28, UR4, -R137.reuse ;  /* 0x000000041c2f7c23 */ /* 0x100fe20008010889 */
[--C-:B------:R-:W-:Y:S01]  /*4c90*/  FFMA.FTZ R44, R44, UR4, -R137.reuse ;  /* 0x000000042c2c7c23 */ /* 0x100fe20008010889 */
[----:B------:R-:W1:Y:S01]  /*4ca0*/  MUFU.EX2 R62, R62 ;  /* 0x0000003e003e7308 */ /* 0x000e620000000800 */
[----:B--2---:R-:W-:Y:S01]  /*4cb0*/  F2FP.F16.F32.PACK_AB R116, R63, R64 ;  /* 0x000000403f74723e */ /* 0x004fe200000000ff */
[----:B------:R-:W-:Y:S01]  /*4cc0*/  LDSM.16.MT88.4 R36, [R200+0x10800] ;  /* 0x01080000c824783b */ /* 0x000fe20000004200 */
[----:B------:R-:W-:Y:S01]  /*4cd0*/  FFMA.FTZ R43, R234, UR4, -R137 ;  /* 0x00000004ea2b7c23 */ /* 0x000fe20008010889 */
[--C-:B------:R-:W-:Y:S01]  /*4ce0*/  FFMA.FTZ R42, R42, UR4, -R139.reuse ;  /* 0x000000042a2a7c23 */ /* 0x100fe2000801088b */
[----:B------:R-:W-:Y:S01]  /*4cf0*/  FFMA.FTZ R41, R232, UR4, -R139 ;  /* 0x00000004e8297c23 */ /* 0x000fe2000801088b */
[----:B------:R-:W-:Y:S01]  /*4d00*/  LDSM.16.MT88.4 R32, [R67+0x4800] ;  /* 0x004800004320783b */ /* 0x000fe20000004200 */
[--C-:B------:R-:W-:Y:S01]  /*4d10*/  FFMA.FTZ R40, R40, UR4, -R137.reuse ;  /* 0x0000000428287c23 */ /* 0x100fe20008010889 */
[----:B------:R-:W-:Y:S01]  /*4d20*/  MUFU.EX2 R66, R66 ;  /* 0x0000004200427308 */ /* 0x000fe20000000800 */
[----:B------:R-:W-:Y:S01]  /*4d30*/  FFMA.FTZ R141, R222, UR4, -R137 ;  /* 0x00000004de8d7c23 */ /* 0x000fe20008010889 */
[----:B------:R-:W-:Y:S01]  /*4d40*/  LDSM.16.MT88.4 R28, [R138+0xd000] ;  /* 0x00d000008a1c783b */ /* 0x000fe20000004200 */
[--C-:B------:R-:W-:Y:S01]  /*4d50*/  FFMA.FTZ R143, R220, UR4, -R139.reuse ;  /* 0x00000004dc8f7c23 */ /* 0x100fe2000801088b */
[--C-:B------:R-:W-:Y:S01]  /*4d60*/  FFMA.FTZ R172, R218, UR4, -R139.reuse ;  /* 0x00000004daac7c23 */ /* 0x100fe2000801088b */
[--C-:B------:R-:W-:Y:S01]  /*4d70*/  FFMA.FTZ R145, R216, UR4, -R139.reuse ;  /* 0x00000004d8917c23 */ /* 0x100fe2000801088b */
[----:B------:R-:W-:Y:S01]  /*4d80*/  FFMA.FTZ R174, R174, UR4, -R139 ;  /* 0x00000004aeae7c23 */ /* 0x000fe2000801088b */
[--C-:B------:R-:W-:Y:S01]  /*4d90*/  FFMA.FTZ R147, R214, UR4, -R137.reuse ;  /* 0x00000004d6937c23 */ /* 0x100fe20008010889 */
[----:B------:R-:W2:Y:S01]  /*4da0*/  MUFU.EX2 R65, R65 ;  /* 0x0000004100417308 */ /* 0x000ea20000000800 */
[----:B-1----:R-:W-:Y:S01]  /*4db0*/  F2FP.F16.F32.PACK_AB R118, R62, R59 ;  /* 0x0000003b3e76723e */ /* 0x002fe200000000ff */
[--C-:B------:R-:W-:Y:S01]  /*4dc0*/  FFMA.FTZ R184, R184, UR4, -R137.reuse ;  /* 0x00000004b8b87c23 */ /* 0x100fe20008010889 */
[--C-:B------:R-:W-:Y:S01]  /*4dd0*/  FFMA.FTZ R149, R212, UR4, -R137.reuse ;  /* 0x00000004d4957c23 */ /* 0x100fe20008010889 */
[--C-:B------:R-:W-:Y:S01]  /*4de0*/  FFMA.FTZ R190, R190, UR4, -R137.reuse ;  /* 0x00000004bebe7c23 */ /* 0x100fe20008010889 */
[--C-:B------:R-:W-:Y:S01]  /*4df0*/  FFMA.FTZ R151, R186, UR4, -R137.reuse ;  /* 0x00000004ba977c23 */ /* 0x100fe20008010889 */
[--C-:B------:R-:W-:Y:S01]  /*4e00*/  FFMA.FTZ R182, R182, UR4, -R137.reuse ;  /* 0x00000004b6b67c23 */ /* 0x100fe20008010889 */
[--C-:B------:R-:W-:Y:S01]  /*4e10*/  FFMA.FTZ R153, R178, UR4, -R137.reuse ;  /* 0x00000004b2997c23 */ /* 0x100fe20008010889 */
[----:B------:R-:W-:Y:S01]  /*4e20*/  MUFU.EX2 R61, R61 ;  /* 0x0000003d003d7308 */ /* 0x000fe20000000800 */
[----:B------:R-:W-:Y:S01]  /*4e30*/  FFMA.FTZ R176, R176, UR4, -R137 ;  /* 0x00000004b0b07c23 */ /* 0x000fe20008010889 */
        /* <DEDUP_REMOVED lines=8> */
[--C-:B------:R-:W-:Y:S01]  /*4ec0*/  FFMA.FTZ R158, R158, UR4, -R137.reuse ;  /* 0x000000049e9e7c23 */ /* 0x100fe20008010889 */
[----:B------:R-:W-:Y:S01]  /*4ed0*/  FFMA.FTZ R161, R156, UR4, -R137 ;  /* 0x000000049ca17c23 */ /* 0x000fe20008010889 */
[----:B------:R-:W-:Y:S01]  /*4ee0*/  FFMA.FTZ R221, R146, UR4, -R139 ;  /* 0x0000000492dd7c23 */ /* 0x000fe2000801088b */
[--C-:B------:R-:W-:Y:S01]  /*4ef0*/  FFMA.FTZ R142, R142, UR4, -R137.reuse ;  /* 0x000000048e8e7c23 */ /* 0x100fe20008010889 */
[----:B------:R-:W-:Y:S01]  /*4f00*/  FFMA.FTZ R136, R136, UR4, -R137 ;  /* 0x0000000488887c23 */ /* 0x000fe20008010889 */
[----:B------:R-:W-:Y:S01]  /*4f10*/  FADD.FTZ R64, R64, R63 ;  /* 0x0000003f40407221 */ /* 0x000fe20000010000 */
[----:B------:R-:W-:Y:S01]  /*4f20*/  MUFU.EX2 R58, R58 ;  /* 0x0000003a003a7308 */ /* 0x000fe20000000800 */
[----:B------:R-:W-:-:S07]  /*4f30*/  FADD.FTZ R66, R66, R65 ;  /* 0x0000004142427221 */ /* 0x000fce0000010000 */
[----:B------:R-:W2:Y:S01]  /*4f40*/  MUFU.EX2 R57, R57 ;  /* 0x0000003900397308 */ /* 0x000ea20000000800 */
[----:B-1----:R-:W-:-:S07]  /*4f50*/  F2FP.F16.F32.PACK_AB R119, R60, R61 ;  /* 0x0000003d3c77723e */ /* 0x002fce00000000ff */
        /* <DEDUP_REMOVED lines=31> */
[----:B-1----:R-:W-:-:S04]  /*5150*/  F2FP.F16.F32.PACK_AB R5, R55, R56 ;  /* 0x000000383705723e */ /* 0x002fc800000000ff */
[----:B------:R-:W1:Y:S01]  /*5160*/  MUFU.EX2 R41, R41 ;  /* 0x0000002900297308 */ /* 0x000e620000000800 */
[----:B------:R-:W-:Y:S01]  /*5170*/  HMMA.16816.F32 R116, R116, R6, RZ ;  /* 0x000000067474723c */ /* 0x000fe200000018ff */
[----:B------:R-:W-:Y:S02]  /*5180*/  F2FP.F16.F32.PACK_AB R6, R53, R54 ;  /* 0x000000363506723e */ /* 0x000fe400000000ff */
[----:B---3--:R-:W-:-:S04]  /*5190*/  F2FP.F16.F32.PACK_AB R7, R51, R52 ;  /* 0x000000343307723e */ /* 0x008fc800000000ff */
        /* <DEDUP_REMOVED lines=31> */
[----:B------:R-:W-:Y:S01]  /*5390*/  HMMA.16816.F32 R96, R4, R36, R96 ;  /* 0x000000240460723c */ /* 0x000fe20000001860 */
[----:B------:R-:W-:Y:S01]  /*53a0*/  FFMA.FTZ R37, R228, UR4, -R139 ;  /* 0x00000004e4257c23 */ /* 0x000fe2000801088b */
[----:B------:R-:W-:-:S03]  /*53b0*/  FFMA.FTZ R36, R226, UR4, -R137 ;  /* 0x00000004e2247c23 */ /* 0x000fc60008010889 */
[----:B------:R-:W-:Y:S03]  /*53c0*/  MUFU.EX2 R176, R176 ;  /* 0x000000b000b07308 */ /* 0x000fe60000000800 */
[----:B------:R-:W-:Y:S01]  /*53d0*/  HMMA.16816.F32 R100, R4, R38, R100 ;  /* 0x000000260464723c */ /* 0x000fe20000001864 */
[----:B------:R-:W-:Y:S01]  /*53e0*/  FFMA.FTZ R38, R230, UR4, -R139 ;  /* 0x00000004e6267c23 */ /* 0x000fe2000801088b */
[----:B------:R-:W-:-:S03]  /*53f0*/  FFMA.FTZ R39, R224, UR4, -R137 ;  /* 0x00000004e0277c23 */ /* 0x000fc60008010889 */
[----:B------:R-:W-:Y:S03]  /*5400*/  MUFU.EX2 R37, R37 ;  /* 0x0000002500257308 */ /* 0x000fe60000000800 */
[C---:B------:R-:W-:Y:S05]  /*5410*/  HMMA.16816.F32 R124, R4.reuse, R32, R124 ;  /* 0x00000020047c723c */ /* 0x040fea000000187c */
[----:B------:R-:W-:Y:S03]  /*5420*/  MUFU.EX2 R38, R38 ;  /* 0x0000002600267308 */ /* 0x000fe60000000800 */
[----:B------:R-:W-:Y:S01]  /*5430*/  HMMA.16816.F32 R112, R4, R34, R112 ;  /* 0x000000220470723c */ /* 0x000fe20000001870 */
[----:B------:R-:W-:Y:S01]  /*5440*/  F2FP.F16.F32.PACK_AB R4, R49, R50 ;  /* 0x000000323104723e */ /* 0x000fe200000000ff */
[----:B------:R-:W-:Y:S01]  /*5450*/  LDSM.16.MT88.4 R32, [R67+0x5000] ;  /* 0x005000004320783b */ /* 0x000fe20000004200 */
[----:B------:R-:W-:-:S02]  /*5460*/  F2FP.F16.F32.PACK_AB R5, R47, R48 ;  /* 0x000000302f05723e */ /* 0x000fc400000000ff */
[----:B------:R-:W-:Y:S01]  /*5470*/  F2FP.F16.F32.PACK_AB R6, R45, R46 ;  /* 0x0000002e2d06723e */ /* 0x000fe200000000ff */
[----:B------:R-:W1:Y:S01]  /*5480*/  MUFU.EX2 R39, R39 ;  /* 0x0000002700277308 */ /* 0x000e620000000800 */
[----:B------:R-:W-:-:S07]  /*5490*/  F2FP.F16.F32.PACK_AB R7, R43, R44 ;  /* 0x0000002c2b07723e */ /* 0x000fce00000000ff */
[C---:B----4-:R-:W-:Y:S01]  /*54a0*/  HMMA.16816.F32 R104, R4.reuse, R12, R104 ;  /* 0x0000000c0468723c */ /* 0x050fe20000001868 */
[----:B------:R-:W4:Y:S07]  /*54b0*/  MUFU.EX2 R36, R36 ;  /* 0x0000002400247308 */ /* 0x000f2e0000000800 */
[C---:B------:R-:W-:Y:S01]  /*54c0*/  HMMA.16816.F32 R108, R4.reuse, R14, R108 ;  /* 0x0000000e046c723c */ /* 0x040fe2000000186c */
[----:B------:R-:W1:Y:S01]  /*54d0*/  LDSM.16.MT88.4 R12, [R200+0x11000] ;  /* 0x01100000c80c783b */ /* 0x000e620000004200 */
[----:B------:R-:W-:Y:S06]  /*54e0*/  MUFU.EX2 R155, R155 ;  /* 0x0000009b009b7308 */ /* 0x000fec0000000800 */
[C---:B-----5:R-:W-:Y:S02]  /*54f0*/  HMMA.16816.F32 R128, R4.reuse, R20, R128 ;  /* 0x000000140480723c */ /* 0x060fe40000001880 */
[----:B------:R-:W-:Y:S06]  /*5500*/  MUFU.EX2 R168, R168 ;  /* 0x000000a800a87308 */ /* 0x000fec0000000800 */
        /* <DEDUP_REMOVED lines=18> */
[C---:B------:R-:W-:Y:S02]  /*5630*/  HMMA.16816.F32 R72, R4.reuse, R28, R72 ;  /* 0x0000001c0448723c */ /* 0x040fe40000001848 */
[----:B------:R-:W-:Y:S06]  /*5640*/  MUFU.EX2 R142, R142 ;  /* 0x0000008e008e7308 */ /* 0x000fec0000000800 */
[C---:B------:R-:W-:Y:S01]  /*5650*/  HMMA.16816.F32 R76, R4.reuse, R30, R76 ;  /* 0x0000001e044c723c */ /* 0x040fe2000000184c */
[----:B------:R-:W1:Y:S01]  /*5660*/  LDSM.16.MT88.4 R28, [R138+0x11800] ;  /* 0x011800008a1c783b */ /* 0x000e620000004200 */
[----:B------:R-:W-:Y:S06]  /*5670*/  MUFU.EX2 R136, R136 ;  /* 0x0000008800887308 */ /* 0x000fec0000000800 */
[C---:B------:R-:W-:Y:S08]  /*5680*/  HMMA.16816.F32 R124, R4.reuse, R32, R124 ;  /* 0x00000020047c723c */ /* 0x040ff0000000187c */
[C---:B------:R-:W-:Y:S01]  /*5690*/  HMMA.16816.F32 R112, R4.reuse, R34, R112 ;  /* 0x000000220470723c */ /* 0x040fe20000001870 */
[----:B------:R-:W-:Y:S07]  /*56a0*/  LDSM.16.MT88.4 R32, [R138+0xe000] ;  /* 0x00e000008a20783b */ /* 0x000fee0000004200 */
[C---:B-----5:R-:W-:Y:S08]  /*56b0*/  HMMA.16816.F32 R120, R4.reuse, R20, R120 ;  /* 0x000000140478723c */ /* 0x060ff00000001878 */
[----:B------:R-:W-:Y:S01]  /*56c0*/  HMMA.16816.F32 R116, R4, R22, R116 ;  /* 0x000000160474723c */ /* 0x000fe20000001874 */
[----:B------:R-:W-:Y:S01]  /*56d0*/  F2FP.F16.F32.PACK_AB R4, R41, R42 ;  /* 0x0000002a2904723e */ /* 0x000fe200000000ff */
[----:B------:R-:W-:Y:S01]  /*56e0*/  LDSM.16.MT88.4 R20, [R27+0x1800] ;  /* 0x001800001b14783b */ /* 0x000fe20000004200 */
[----:B------:R-:W-:-:S02]  /*56f0*/  F2FP.F16.F32.PACK_AB R5, R39, R40 ;  /* 0x000000282705723e */ /* 0x000fc400000000ff */
[----:B------:R-:W-:Y:S02]  /*5700*/  F2FP.F16.F32.PACK_AB R6, R37, R38 ;  /* 0x000000262506723e */ /* 0x000fe400000000ff */
[----:B----4-:R-:W-:-:S07]  /*5710*/  F2FP.F16.F32.PACK_AB R7, R141, R36 ;  /* 0x000000248d07723e */ /* 0x010fce00000000ff */
        /* <DEDUP_REMOVED lines=9> */
[C---:B------:R-:W-:Y:S08]  /*57b0*/  HMMA.16816.F32 R104, R4.reuse, R28, R104 ;  /* 0x0000001c0468723c */ /* 0x040ff00000001868 */
        /* <DEDUP_REMOVED lines=38> */
[C---:B--2---:R-:W-:Y:S07]  /*5a20*/  HMMA.16816.F32 R124, R4.reuse, R8, R124 ;  /* 0x00000008047c723c */ /* 0x044fee000000187c */
[----:B------:R-:W-:Y:S01]  /*5a30*/  MUFU.EX2 R34, R34 ;  /* 0x0000002200227308 */ /* 0x000fe20000000800 */
[C---:B------:R-:W-:Y:S01]  /*5a40*/  HMMA.16816.F32 R112, R4.reuse, R10, R112 ;  /* 0x0000000a0470723c */ /* 0x040fe20000001870 */
[----:B------:R-:W2:Y:S06]  /*5a50*/  LDSM.16.MT88.4 R8, [R67+0x2800] ;  /* 0x002800004308783b */ /* 0x000eac0000004200 */
[----:B------:R-:W1:Y:S01]  /*5a60*/  MUFU.EX2 R35, R35 ;  /* 0x0000002300237308 */ /* 0x000e620000000800 */
[C---:B------:R-:W-:Y:S08]  /*5a70*/  HMMA.16816.F32 R104, R4.reuse, R28, R104 ;  /* 0x0000001c0468723c */ /* 0x040ff00000001868 */
[C---:B------:R-:W-:Y:S01]  /*5a80*/  HMMA.16816.F32 R108, R4.reuse, R30, R108 ;  /* 0x0000001e046c723c */ /* 0x040fe2000000186c */
[----:B------:R-:W-:Y:S07]  /*5a90*/  LDSM.16.MT88.4 R28, [R138+0xe800] ;  /* 0x00e800008a1c783b */ /* 0x000fee0000004200 */
[C---:B---3--:R-:W-:Y:S08]  /*5aa0*/  HMMA.16816.F32 R120, R4.reuse, R16, R120 ;  /* 0x000000100478723c */ /* 0x048ff00000001878 */
[----:B------:R-:W-:Y:S01]  /*5ab0*/  HMMA.16816.F32 R116, R4, R18, R116 ;  /* 0x000000120474723c */ /* 0x000fe20000001874 */
[----:B-----5:R-:W-:Y:S01]  /*5ac0*/  F2FP.F16.F32.PACK_AB R4, R33, R32 ;  /* 0x000000202104723e */ /* 0x020fe200000000ff */
[----:B------:R-:W3:Y:S01]  /*5ad0*/  LDSM.16.MT88.4 R16, [R27+0x2800] ;  /* 0x002800001b10783b */ /* 0x000ee20000004200 */
[----:B------:R-:W-:-:S02]  /*5ae0*/  F2FP.F16.F32.PACK_AB R5, R182, R151 ;  /* 0x00000097b605723e */ /* 0x000fc400000000ff */
[----:B-1----:R-:W-:Y:S02]  /*5af0*/  F2FP.F16.F32.PACK_AB R6, R35, R34 ;  /* 0x000000222306723e */ /* 0x002fe400000000ff */
[----:B------:R-:W-:-:S07]  /*5b00*/  F2FP.F16.F32.PACK_AB R7, R176, R153 ;  /* 0x00000099b007723e */ /* 0x000fce00000000ff */
[C---:B------:R-:W-:Y:S08]  /*5b10*/  HMMA.16816.F32 R104, R4.reuse, R12, R104 ;  /* 0x0000000c0468723c */ /* 0x040ff00000001868 */
        /* <DEDUP_REMOVED lines=8> */
[C---:B---3--:R-:W-:Y:S08]  /*5ba0*/  HMMA.16816.F32 R88, R4.reuse, R16, R88 ;  /* 0x000000100458723c */ /* 0x048ff00000001858 */
[C---:B-1----:R-:W-:Y:S08]  /*5bb0*/  HMMA.16816.F32 R96, R4.reuse, R12, R96 ;  /* 0x0000000c0460723c */ /* 0x042ff00000001860 */
[C---:B------:R-:W-:Y:S01]  /*5bc0*/  HMMA.16816.F32 R100, R4.reuse, R14, R100 ;  /* 0x0000000e0464723c */ /* 0x040fe20000001864 */
[----:B------:R-:W1:Y:S07]  /*5bd0*/  LDSM.16.MT88.4 R12, [R200+0xf000] ;  /* 0x00f00000c80c783b */ /* 0x000e6e0000004200 */
[C---:B------:R-:W-:Y:S01]  /*5be0*/  HMMA.16816.F32 R92, R4.reuse, R18, R92 ;  /* 0x00000012045c723c */ /* 0x040fe2000000185c */
[----:B------:R-:W3:Y:S07]  /*5bf0*/  LDSM.16.MT88.4 R16, [R138+0x13000] ;  /* 0x013000008a10783b */ /* 0x000eee0000004200 */
        /* <DEDUP_REMOVED lines=34> */
[C---:B-1----:R-:W-:Y:S07]  /*5e20*/  HMMA.16816.F32 R124, R4.reuse, R12, R124 ;  /* 0x0000000c047c723c */ /* 0x042fee000000187c */
[----:B------:R-:W-:Y:S01]  /*5e30*/  MUFU.EX2 R30, R30 ;  /* 0x0000001e001e7308 */ /* 0x000fe20000000800 */
[C---:B------:R-:W-:Y:S01]  /*5e40*/  HMMA.16816.F32 R112, R4.reuse, R14, R112 ;  /* 0x0000000e0470723c */ /* 0x040fe20000001870 */
[----:B------:R-:W1:Y:S06]  /*5e50*/  LDSM.16.MT88.4 R12, [R67+0x3800] ;  /* 0x00380000430c783b */ /* 0x000e6c0000004200 */
[----:B------:R-:W2:Y:S01]  /*5e60*/  MUFU.EX2 R31, R31 ;  /* 0x0000001f001f7308 */ /* 0x000ea20000000800 */
[C---:B---3--:R-:W-:Y:S07]  /*5e70*/  HMMA.16816.F32 R96, R4.reuse, R16, R96 ;  /* 0x000000100460723c */ /* 0x048fee0000001860 */
[----:B------:R-:W3:Y:S01]  /*5e80*/  MUFU.EX2 R139, R139 ;  /* 0x0000008b008b7308 */ /* 0x000ee20000000800 */
[C---:B------:R-:W-:Y:S01]  /*5e90*/  HMMA.16816.F32 R100, R4.reuse, R18, R100 ;  /* 0x000000120464723c */ /* 0x040fe20000001864 */
[----:B------:R-:W1:Y:S07]  /*5ea0*/  LDSM.16.MT88.4 R16, [R138+0x13800] ;  /* 0x013800008a10783b */ /* 0x000e6e0000004200 */
[----:B----4-:R-:W-:Y:S01]  /*5eb0*/  HMMA.16816.F32 R120, R4, R20, R120 ;  /* 0x000000140478723c */ /* 0x010fe20000001878 */
[----:B------:R-:W-:-:S04]  /*5ec0*/  FADD.FTZ R21, R59, R64 ;  /* 0x000000403b157221 */ /* 0x000fc80000010000 */
[----:B------:R-:W-:-:S03]  /*5ed0*/  FADD.FTZ R21, R62, R21 ;  /* 0x000000153e157221 */ /* 0x000fc60000010000 */
[----:B------:R-:W-:Y:S01]  /*5ee0*/  HMMA.16816.F32 R116, R4, R22, R116 ;  /* 0x000000160474723c */ /* 0x000fe20000001874 */
[----:B-----5:R-:W-:Y:S01]  /*5ef0*/  F2FP.F16.F32.PACK_AB R4, R29, R28 ;  /* 0x0000001c1d04723e */ /* 0x020fe200000000ff */
[----:B------:R-:W-:Y:S01]  /*5f00*/  FADD.FTZ R23, R61, R66 ;  /* 0x000000423d177221 */ /* 0x000fe20000010000 */
[----:B--2---:R-:W-:Y:S01]  /*5f10*/  F2FP.F16.F32.PACK_AB R5, R142, R31 ;  /* 0x0000001f8e05723e */ /* 0x004fe200000000ff */
        /* <DEDUP_REMOVED lines=13> */
[----:B------:R-:W2:Y:S01]  /*5ff0*/  LDSM.16.MT88.4 R8, [R67+0x7800] ;  /* 0x007800004308783b */ /* 0x000ea20000004200 */
[----:B------:R-:W-:Y:S01]  /*6000*/  FADD.FTZ R51, R51, R52 ;  /* 0x0000003433337221 */ /* 0x000fe20000010000 */
[----:B------:R-:W-:-:S03]  /*6010*/  FADD.FTZ R49, R49, R50 ;  /* 0x0000003231317221 */ /* 0x000fc60000010000 */
[----:B------:R-:W-:Y:S01]  /*6020*/  FADD.FTZ R48, R48, R51 ;  /* 0x0000003330307221 */ /* 0x000fe20000010000 */
[----:B------:R-:W-:Y:S01]  /*6030*/  FADD.FTZ R46, R46, R49 ;  /* 0x000000312e2e7221 */ /* 0x000fe20000010000 */
[----:B-1----:R-:W-:Y:S02]  /*6040*/  HMMA.16816.F32 R80, R4, R12, R80 ;  /* 0x0000000c0450723c */ /* 0x002fe40000001850 */
[----:B------:R-:W-:Y:S01]  /*6050*/  FADD.FTZ R47, R47, R48 ;  /* 0x000000302f2f7221 */ /* 0x000fe20000010000 */
[----:B------:R-:W-:-:S03]  /*6060*/  FADD.FTZ R45, R45, R46 ;  /* 0x0000002e2d2d7221 */ /* 0x000fc60000010000 */
[----:B------:R-:W-:Y:S01]  /*6070*/  FADD.FTZ R44, R44, R47 ;  /* 0x0000002f2c2c7221 */ /* 0x000fe20000010000 */
[----:B------:R-:W-:Y:S01]  /*6080*/  FADD.FTZ R42, R42, R45 ;  /* 0x0000002d2a2a7221 */ /* 0x000fe20000010000 */
[----:B------:R-:W-:Y:S01]  /*6090*/  HMMA.16816.F32 R84, R4, R14, R84 ;  /* 0x0000000e0454723c */ /* 0x000fe20000001854 */
[----:B------:R-:W1:Y:S01]  /*60a0*/  LDSM.16.MT88.4 R12, [R27+0x3800] ;  /* 0x003800001b0c783b */ /* 0x000e620000004200 */
        /* <DEDUP_REMOVED lines=29> */
[----:B------:R-:W-:-:S03]  /*6280*/  FADD.FTZ R33, R33, R32 ;  /* 0x0000002021217221 */ /* 0x000fc60000010000 */
[C---:B---3--:R-:W-:Y:S08]  /*6290*/  HMMA.16816.F32 R128, R4.reuse, R16, R128 ;  /* 0x000000100480723c */ /* 0x048ff00000001880 */
[C---:B------:R-:W-:Y:S01]  /*62a0*/  HMMA.16816.F32 R68, R4.reuse, R18, R68 ;  /* 0x000000120444723c */ /* 0x040fe20000001844 */
[----:B------:R-:W1:Y:S07]  /*62b0*/  LDSM.16.MT88.4 R16, [R27+0x7800] ;  /* 0x007800001b10783b */ /* 0x000e6e0000004200 */
        /* <DEDUP_REMOVED lines=22> */
[----:B------:R-:W-:-:S04]  /*6420*/  NOP ;  /* 0x0000000000007918 */ /* 0x000fc80000000000 */
[----:B------:R-:W-:-:S15]  /*6430*/  @!P6 BRA `(.L_x_1964) ;  /* 0x0000004400cce947 */ /* 0x000fde0003800000 */
[----:B------:R-:W-:-:S04]  /*6440*/  DEPBAR.LE SB0, 0x0 ;  /* 0x000080000000791a */ /* 0x000fc80000000000 */
[----:B------:R-:W-:Y:S06]  /*6450*/  BAR.SYNC.DEFER_BLOCKING 0x0 ;  /* 0x0000000000007b1d */ /* 0x000fec0000010000 */
        /* <DEDUP_REMOVED lines=63> */
.L_x_1965:
[----:B------:R-:W-:Y:S01]  /*6850*/  UMOV UR4, URZ ;  /* 0x000000ff00047c82 */ /* 0x000fe20008000000 */
[----:B------:R-:W-:Y:S01]  /*6860*/  IMAD.SHL.U32 R4, R24, 0x80, RZ ;  /* 0x0000008018047824 */ /* 0x000fe200078e00ff */
[----:B------:R-:W-:-:S05]  /*6870*/  IADD3 R5, P1, PT, RZ, -UR4, RZ ;  /* 0x80000004ff057c10 */ /* 0x000fca000ff3e0ff */
[----:B------:R-:W-:-:S05]  /*6880*/  IMAD.X R4, RZ, RZ, ~R4, P1 ;  /* 0x000000ffff047224 */ /* 0x000fca00008e0e04 */
[----:B------:R-:W-:-:S04]  /*6890*/  SHF.R.S64 R5, R5, 0x1f, R4 ;  /* 0x0000001f05057819 */ /* 0x000fc80000001004 */
[----:B------:R-:W-:-:S04]  /*68a0*/  IADD3 R206, P1, PT, R5, R206, RZ ;  /* 0x000000ce05ce7210 */ /* 0x000fc80007f3e0ff */
[----:B------:R-:W-:-:S09]  /*68b0*/  LEA.HI.X.SX32 R207, R4, R207, 0x1, P1 ;  /* 0x000000cf04cf7211 */ /* 0x000fd200008f0eff */
.L_x_1966:
[----:B------:R-:W1:Y:S01]  /*68c0*/  LDCU.64 UR6, c[0x0][0x3c0] ;  /* 0x00007800ff0677ac */ /* 0x000e620008000a00 */
[----:B------:R-:W-:Y:S01]  /*68d0*/  LOP3.LUT R4, R26, 0x1f8, RZ, 0xc0, !PT ;  /* 0x000001f81a047812 */ /* 0x000fe200078ec0ff */
[----:B------:R-:W-:Y:S02]  /*68e0*/  IMAD.MOV.U32 R193, RZ, RZ, 0x20 ;  /* 0x00000020ffc17424 */ /* 0x000fe400078e00ff */
[----:B------:R-:W-:Y:S01]  /*68f0*/  VIADD R194, R180, UR5 ;  /* 0x00000005b4c27c36 */ /* 0x000fe20008000000 */
[----:B------:R-:W-:Y:S01]  /*6900*/  LOP3.LUT R5, R4, 0x38, R199, 0x78, !PT ;  /* 0x0000003804057812 */ /* 0x000fe200078e78c7 */
[----:B------:R-:W-:Y:S01]  /*6910*/  IMAD.IADD R196, R201, 0x1, R148 ;  /* 0x00000001c9c47824 */ /* 0x000fe200078e0294 */
[----:B------:R-:W-:Y:S02]  /*6920*/  SEL R193, R193, 0xffffffe0, !P2 ;  /* 0xffffffe0c1c17807 */ /* 0x000fe40005000000 */
[----:B------:R-:W-:-:S03]  /*6930*/  LOP3.LUT R26, R5, 0x1e00, R26, 0xf8, !PT ;  /* 0x00001e00051a7812 */ /* 0x000fc600078ef81a */
[--C-:B------:R-:W-:Y:S01]  /*6940*/  IMAD.IADD R188, R201, 0x1, R193.reuse ;  /* 0x00000001c9bc7824 */ /* 0x100fe200078e02c1 */
[----:B------:R-:W-:Y:S01]  /*6950*/  LEA R217, R26, UR5, 0x1 ;  /* 0x000000051ad97c11 */ /* 0x000fe2000f8e08ff */
[C---:B------:R-:W-:Y:S02]  /*6960*/  IMAD.IADD R195, R194.reuse, 0x1, R193 ;  /* 0x00000001c2c37824 */ /* 0x040fe400078e02c1 */
[----:B------:R-:W-:Y:S01]  /*6970*/  IMAD.IADD R194, R194, 0x1, R148 ;  /* 0x00000001c2c27824 */ /* 0x000fe200078e0294 */
[----:B-1----:R-:W-:Y:S01]  /*6980*/  USHF.L.U32 UR4, UR6, 0x5, URZ ;  /* 0x0000000506047899 */ /* 0x002fe200080006ff */
[----:B------:R-:W-:Y:S01]  /*6990*/  @!PT LDS RZ, [RZ] ;  /* 0x00000000fffff984 */ /* 0x000fe20000000800 */
[----:B------:R-:W-:Y:S01]  /*69a0*/  @!PT LDS RZ, [RZ] ;  /* 0x00000000fffff984 */ /* 0x000fe20000000800 */
[----:B------:R-:W-:Y:S01]  /*69b0*/  @!PT LDS RZ, [RZ] ;  /* 0x00000000fffff984 */ /* 0x000fe20000000800 */
[----:B------:R-:W-:Y:S01]  /*69c0*/  LDGSTS.E.BYPASS.LTC128B.128 [R217+0xc000], desc[UR16][R206.64] ;  /* 0x0c000000ced97fae */ /* 0x000fe2000b981a10 */
[----:B------:R-:W-:Y:S01]  /*69d0*/  USHF.L.U64.HI UR7, UR6, 0x5, UR7 ;  /* 0x0000000506077899 */ /* 0x000fe20008010207 */
[C---:B------:R-:W-:Y:S02]  /*69e0*/  IMAD.IADD R202, R193.reuse, 0x1, R196 ;  /* 0x00000001c1ca7824 */ /* 0x040fe400078e02c4 */
[----:B------:R-:W-:Y:S01]  /*69f0*/  LDGSTS.E.BYPASS.LTC128B.128 [R217+0x10000], desc[UR16][R206.64+0x80] ;  /* 0x10000080ced97fae */ /* 0x000fe2000b981a10 */
[----:B------:R-:W-:Y:S01]  /*6a00*/  IADD3 R6, P1, PT, R206, UR4, RZ ;  /* 0x00000004ce067c10 */ /* 0x000fe2000ff3e0ff */
[----:B------:R-:W-:-:S03]  /*6a10*/  IMAD.IADD R193, R193, 0x1, R194 ;  /* 0x00000001c1c17824 */ /* 0x000fc600078e02c2 */
[----:B------:R-:W-:Y:S02]  /*6a20*/  IADD3.X R7, PT, PT, R207, UR7, RZ, P1, !PT ;  /* 0x00000007cf077c10 */ /* 0x000fe40008ffe4ff */
[----:B------:R-:W-:-:S03]  /*6a30*/  IADD3 R4, P1, PT, R6, UR4, RZ ;  /* 0x0000000406047c10 */ /* 0x000fc6000ff3e0ff */
[----:B------:R-:W-:Y:S01]  /*6a40*/  LDGSTS.E.BYPASS.LTC128B.128 [R217+0xc800], desc[UR16][R6.64] ;  /* 0x0c80000006d97fae */ /* 0x000fe2000b981a10 */
[----:B------:R-:W-:Y:S02]  /*6a50*/  IADD3.X R5, PT, PT, R7, UR7, RZ, P1, !PT ;  /* 0x0000000707057c10 */ /* 0x000fe40008ffe4ff */
[----:B------:R-:W-:Y:S01]  /*6a60*/  IADD3 R8, P1, PT, R4, UR4, RZ ;  /* 0x0000000404087c10 */ /* 0x000fe2000ff3e0ff */
[----:B------:R-:W-:Y:S03]  /*6a70*/  LDGSTS.E.BYPASS.LTC128B.128 [R217+0x10800], desc[UR16][R6.64+0x80] ;  /* 0x1080008006d97fae */ /* 0x000fe6000b981a10 */
[----:B------:R-:W-:Y:S01]  /*6a80*/  IADD3.X R9, PT, PT, R5, UR7, RZ, P1, !PT ;  /* 0x0000000705097c10 */ /* 0x000fe20008ffe4ff */
[----:B------:R-:W-:Y:S01]  /*6a90*/  LDGSTS.E.BYPASS.LTC128B.128 [R217+0xd000], desc[UR16][R4.64] ;  /* 0x0d00000004d97fae */ /* 0x000fe2000b981a10 */
        /* <DEDUP_REMOVED lines=13> */
[----:B------:R-:W-:Y:S04]  /*6b70*/  LDGSTS.E.BYPASS.LTC128B.128 [R217+0xe800], desc[UR16][R10.64] ;  /* 0x0e8000000ad97fae */ /* 0x000fe8000b981a10 */
[----:B------:R1:W-:Y:S04]  /*6b80*/  LDGSTS.E.BYPASS.LTC128B.128 [R217+0x12800], desc[UR16][R10.64+0x80] ;  /* 0x128000800ad97fae */ /* 0x0003e8000b981a10 */
[----:B------:R-:W-:Y:S04]  /*6b90*/  LDGSTS.E.BYPASS.LTC128B.128 [R217+0xf000], desc[UR16][R14.64] ;  /* 0x0f0000000ed97fae */ /* 0x000fe8000b981a10 */
[----:B------:R2:W-:Y:S04]  /*6ba0*/  LDGSTS.E.BYPASS.LTC128B.128 [R217+0x13000], desc[UR16][R14.64+0x80] ;  /* 0x130000800ed97fae */ /* 0x0005e8000b981a10 */
[----:B------:R-:W-:Y:S04]  /*6bb0*/  LDGSTS.E.BYPASS.LTC128B.128 [R217+0xf800], desc[UR16][R16.64] ;  /* 0x0f80000010d97fae */ /* 0x000fe8000b981a10 */
[----:B------:R3:W-:Y:S04]  /*6bc0*/  LDGSTS.E.BYPASS.LTC128B.128 [R217+0x13800], desc[UR16][R16.64+0x80] ;  /* 0x1380008010d97fae */ /* 0x0007e8000b981a10 */
[----:B------:R-:W-:Y:S04]  /*6bd0*/  LDSM.16.M88.4 R164, [R201] ;  /* 0x00000000c9a4783b */ /* 0x000fe80000000200 */
[----:B------:R-:W4:Y:S04]  /*6be0*/  LDSM.16.M88.4 R52, [R180+UR5+0x4000] ;  /* 0x00400005b434783b */ /* 0x000f280008000200 */
[----:B------:R-:W5:Y:S04]  /*6bf0*/  LDSM.16.M88.4 R44, [R180+UR5+0x4800] ;  /* 0x00480005b42c783b */ /* 0x000f680008000200 */
[----:B-1----:R-:W-:Y:S04]  /*6c00*/  LDSM.16.M88.4 R8, [R188] ;  /* 0x00000000bc08783b */ /* 0x002fe80000000200 */
[----:B------:R-:W1:Y:S04]  /*6c10*/  LDSM.16.M88.4 R136, [R195+0x4000] ;  /* 0x00400000c388783b */ /* 0x000e680000000200 */
[----:B------:R-:W3:Y:S04]  /*6c20*/  LDSM.16.M88.4 R60, [R195+0x4800] ;  /* 0x00480000c33c783b */ /* 0x000ee80000000200 */
[----:B------:R-:W3:Y:S04]  /*6c30*/  LDSM.16.M88.4 R36, [R180+UR5+0x5000] ;  /* 0x00500005b424783b */ /* 0x000ee80008000200 */
[----:B------:R-:W3:Y:S04]  /*6c40*/  LDSM.16.M88.4 R28, [R180+UR5+0x5800] ;  /* 0x00580005b41c783b */ /* 0x000ee80008000200 */
[----:B--2---:R-:W2:Y:S04]  /*6c50*/  LDSM.16.M88.4 R12, [R180+UR5+0x6800] ;  /* 0x00680005b40c783b */ /* 0x004ea80008000200 */
[----:B------:R-:W2:Y:S04]  /*6c60*/  LDSM.16.M88.4 R172, [R180+UR5+0x7000] ;  /* 0x00700005b4ac783b */ /* 0x000ea80008000200 */
[----:B------:R-:W2:Y:S01]  /*6c70*/  LDSM.16.M88.4 R20, [R180+UR5+0x6000] ;  /* 0x00600005b414783b */ /* 0x000ea20008000200 */
[C---:B----4-:R-:W-:Y:S03]  /*6c80*/  HMMA.16816.F32 R56, R164.reuse, R52, RZ ;  /* 0x00000034a438723c */ /* 0x050fe600000018ff */
[----:B------:R-:W4:Y:S04]  /*6c90*/  LDSM.16.M88.4 R140, [R180+UR5+0x7800] ;  /* 0x00780005b48c783b */ /* 0x000f280008000200 */
[----:B------:R-:W4:Y:S01]  /*6ca0*/  LDSM.16.M88.4 R64, [R195+0x5000] ;  /* 0x00500000c340783b */ /* 0x000f220000000200 */
[C---:B------:R-:W-:Y:S03]  /*6cb0*/  HMMA.16816.F32 R52, R164.reuse, R54, RZ ;  /* 0x00000036a434723c */ /* 0x040fe600000018ff */
[----:B------:R-:W4:Y:S04]  /*6cc0*/  LDSM.16.M88.4 R4, [R195+0x5800] ;  /* 0x00580000c304783b */ /* 0x000f280000000200 */
[----:B------:R-:W-:Y:S01]  /*6cd0*/  LDSM.16.M88.4 R144, [R195+0x6000] ;  /* 0x00600000c390783b */ /* 0x000fe20000000200 */
[C---:B-----5:R-:W-:Y:S03]  /*6ce0*/  HMMA.16816.F32 R48, R164.reuse, R44, RZ ;  /* 0x0000002ca430723c */ /* 0x060fe600000018ff */
        /* <DEDUP_REMOVED lines=10> */
[----:B------:R-:W0:Y:S01]  /*6d90*/  LDGDEPBAR ;  /* 0x00000000000079af */ /* 0x000e220000000000 */
[C---:B---3--:R-:W-:Y:S08]  /*6da0*/  HMMA.16816.F32 R48, R8.reuse, R60, R48 ;  /* 0x0000003c0830723c */ /* 0x048ff00000001830 */
[----:B------:R-:W-:Y:S01]  /*6db0*/  HMMA.16816.F32 R44, R8, R62, R44 ;  /* 0x0000003e082c723c */ /* 0x000fe2000000182c */
[----:B------:R-:W3:Y:S07]  /*6dc0*/  LDSM.16.M88.4 R60, [R195+0x7000] ;  /* 0x00700000c33c783b */ /* 0x000eee0000000200 */
[C---:B------:R-:W-:Y:S08]  /*6dd0*/  HMMA.16816.F32 R40, R164.reuse, R36, RZ ;  /* 0x00000024a428723c */ /* 0x040ff000000018ff */
[C---:B------:R-:W-:Y:S08]  /*6de0*/  HMMA.16816.F32 R32, R164.reuse, R28, RZ ;  /* 0x0000001ca420723c */ /* 0x040ff000000018ff */
[C---:B--2---:R-:W-:Y:S08]  /*6df0*/  HMMA.16816.F32 R16, R164.reuse, R12, RZ ;  /* 0x0000000ca410723c */ /* 0x044ff000000018ff */
[C---:B------:R-:W-:Y:S08]  /*6e00*/  HMMA.16816.F32 R36, R164.reuse, R38, RZ ;  /* 0x00000026a424723c */ /* 0x040ff000000018ff */
[C---:B------:R-:W-:Y:S08]  /*6e10*/  HMMA.16816.F32 R28, R164.reuse, R30, RZ ;  /* 0x0000001ea41c723c */ /* 0x040ff000000018ff */
[C---:B------:R-:W-:Y:S08]  /*6e20*/  HMMA.16816.F32 R12, R164.reuse, R14, RZ ;  /* 0x0000000ea40c723c */ /* 0x040ff000000018ff */
[C---:B------:R-:W-:Y:S08]  /*6e30*/  HMMA.16816.F32 R176, R164.reuse, R172, RZ ;  /* 0x000000aca4b0723c */ /* 0x040ff000000018ff */
[C---:B------:R-:W-:Y:S08]  /*6e40*/  HMMA.16816.F32 R172, R164.reuse, R174, RZ ;  /* 0x000000aea4ac723c */ /* 0x040ff000000018ff */
[C---:B------:R-:W-:Y:S08]  /*6e50*/  HMMA.16816.F32 R24, R164.reuse, R20, RZ ;  /* 0x00000014a418723c */ /* 0x040ff000000018ff */
[C---:B------:R-:W-:Y:S08]  /*6e60*/  HMMA.16816.F32 R20, R164.reuse, R22, RZ ;  /* 0x00000016a414723c */ /* 0x040ff000000018ff */
[C---:B----4-:R-:W-:Y:S08]  /*6e70*/  HMMA.16816.F32 R168, R164.reuse, R140, RZ ;  /* 0x0000008ca4a8723c */ /* 0x050ff000000018ff */
[----:B------:R-:W-:Y:S01]  /*6e80*/  HMMA.16816.F32 R164, R164, R142, RZ ;  /* 0x0000008ea4a4723c */ /* 0x000fe200000018ff */
[----:B------:R-:W2:Y:S07]  /*6e90*/  LDSM.16.M88.4 R140, [R195+0x7800] ;  /* 0x00780000c38c783b */ /* 0x000eae0000000200 */
[C---:B------:R-:W-:Y:S08]  /*6ea0*/  HMMA.16816.F32 R40, R8.reuse, R64, R40 ;  /* 0x000000400828723c */ /* 0x040ff00000001828 */
[C---:B------:R-:W-:Y:S01]  /*6eb0*/  HMMA.16816.F32 R36, R8.reuse, R66, R36 ;  /* 0x000000420824723c */ /* 0x040fe20000001824 */
[----:B------:R-:W-:Y:S07]  /*6ec0*/  LDSM.16.M88.4 R64, [R196] ;  /* 0x00000000c440783b */ /* 0x000fee0000000200 */
        /* <DEDUP_REMOVED lines=11> */
[----:B------:R-:W5:Y:S07]  /*6f80*/  LDSM.16.M88.4 R144, [R194+0x7800] ;  /* 0x00780000c290783b */ /* 0x000f6e0000000200 */
[C---:B--2---:R-:W-:Y:S08]  /*6f90*/  HMMA.16816.F32 R168, R8.reuse, R140, R168 ;  /* 0x0000008c08a8723c */ /* 0x044ff000000018a8 */
[----:B------:R-:W-:Y:S01]  /*6fa0*/  HMMA.16816.F32 R164, R8, R142, R164 ;  /* 0x0000008e08a4723c */ /* 0x000fe200000018a4 */
[----:B------:R-:W-:Y:S04]  /*6fb0*/  LDSM.16.M88.4 R8, [R193+0x4000] ;  /* 0x00400000c108783b */ /* 0x000fe80000000200 */
[----:B------:R-:W-:Y:S03]  /*6fc0*/  LDSM.16.M88.4 R140, [R193+0x4800] ;  /* 0x00480000c18c783b */ /* 0x000fe60000000200 */
[C---:B----4-:R-:W-:Y:S08]  /*6fd0*/  HMMA.16816.F32 R56, R64.reuse, R4, R56 ;  /* 0x000000044038723c */ /* 0x050ff00000001838 */
        /* <DEDUP_REMOVED lines=20> */
[C---:B-----5:R-:W-:Y:S08]  /*7120*/  HMMA.16816.F32 R168, R64.reuse, R144, R168 ;  /* 0x0000009040a8723c */ /* 0x060ff000000018a8 */
[----:B------:R-:W-:Y:S01]  /*7130*/  HMMA.16816.F32 R164, R64, R146, R164 ;  /* 0x0000009240a4723c */ /* 0x000fe200000018a4 */
[----:B------:R-:W4:Y:S04]  /*7140*/  LDSM.16.M88.4 R64, [R193+0x6000] ;  /* 0x00600000c140783b */ /* 0x000f280000000200 */
[----:B------:R-:W-:Y:S03]  /*7150*/  LDSM.16.M88.4 R144, [R201+0x2000] ;  /* 0x00200000c990783b */ /* 0x000fe60000000200 */
[C---:B--2---:R-:W-:Y:S08]  /*7160*/  HMMA.16816.F32 R56, R4.reuse, R8, R56 ;  /* 0x000000080438723c */ /* 0x044ff00000001838 */
[C---:B------:R-:W-:Y:S01]  /*7170*/  HMMA.16816.F32 R52, R4.reuse, R10, R52 ;  /* 0x0000000a0434723c */ /* 0x040fe20000001834 */
[----:B------:R-:W2:Y:S07]  /*7180*/  LDSM.16.M88.4 R8, [R193+0x6800] ;  /* 0x00680000c108783b */ /* 0x000eae0000000200 */
[C---:B------:R-:W-:Y:S08]  /*7190*/  HMMA.16816.F32 R48, R4.reuse, R140, R48 ;  /* 0x0000008c0430723c */ /* 0x040ff00000001830 */
[C---:B------:R-:W-:Y:S01]  /*71a0*/  HMMA.16816.F32 R44, R4.reuse, R142, R44 ;  /* 0x0000008e042c723c */ /* 0x040fe2000000182c */
[----:B------:R-:W5:Y:S07]  /*71b0*/  LDSM.16.M88.4 R140, [R193+0x7000] ;  /* 0x00700000c18c783b */ /* 0x000f6e0000000200 */
[C---:B-1----:R-:W-:Y:S08]  /*71c0*/  HMMA.16816.F32 R40, R4.reuse, R136, R40 ;  /* 0x000000880428723c */ /* 0x042ff00000001828 */
[C---:B------:R-:W-:Y:S01]  /*71d0*/  HMMA.16816.F32 R36, R4.reuse, R138, R36 ;  /* 0x0000008a0424723c */ /* 0x040fe20000001824 */
[----:B------:R-:W1:Y:S07]  /*71e0*/  LDSM.16.M88.4 R136, [R193+0x7800] ;  /* 0x00780000c188783b */ /* 0x000e6e0000000200 */
[C---:B---3--:R-:W-:Y:S08]  /*71f0*/  HMMA.16816.F32 R32, R4.reuse, R60, R32 ;  /* 0x0000003c0420723c */ /* 0x048ff00000001820 */
[C---:B------:R-:W-:Y:S01]  /*7200*/  HMMA.16816.F32 R28, R4.reuse, R62, R28 ;  /* 0x0000003e041c723c */ /* 0x040fe2000000181c */
[----:B------:R-:W3:Y:S07]  /*7210*/  LDSM.16.M88.4 R60, [R180+UR5+0x8000] ;  /* 0x00800005b43c783b */ /* 0x000eee0008000200 */
[C---:B----4-:R-:W-:Y:S08]  /*7220*/  HMMA.16816.F32 R24, R4.reuse, R64, R24 ;  /* 0x000000400418723c */ /* 0x050ff00000001818 */
[C---:B------:R-:W-:Y:S01]  /*7230*/  HMMA.16816.F32 R20, R4.reuse, R66, R20 ;  /* 0x000000420414723c */ /* 0x040fe20000001814 */
[----:B------:R-:W4:Y:S07]  /*7240*/  LDSM.16.M88.4 R64, [R180+UR5+0x8800] ;  /* 0x00880005b440783b */ /* 0x000f2e0008000200 */
[C---:B--2---:R-:W-:Y:S08]  /*7250*/  HMMA.16816.F32 R16, R4.reuse, R8, R16 ;  /* 0x000000080410723c */ /* 0x044ff00000001810 */
[C---:B------:R-:W-:Y:S01]  /*7260*/  HMMA.16816.F32 R12, R4.reuse, R10, R12 ;  /* 0x0000000a040c723c */ /* 0x040fe2000000180c */
[----:B------:R-:W2:Y:S07]  /*7270*/  LDSM.16.M88.4 R8, [R180+UR5+0x9000] ;  /* 0x00900005b408783b */ /* 0x000eae0008000200 */
[C---:B-----5:R-:W-:Y:S08]  /*7280*/  HMMA.16816.F32 R176, R4.reuse, R140, R176 ;  /* 0x0000008c04b0723c */ /* 0x060ff000000018b0 */
[C---:B------:R-:W-:Y:S01]  /*7290*/  HMMA.16816.F32 R172, R4.reuse, R142, R172 ;  /* 0x0000008e04ac723c */ /* 0x040fe200000018ac */
[----:B------:R-:W-:Y:S07]  /*72a0*/  LDSM.16.M88.4 R140, [R195+0x8000] ;  /* 0x00800000c38c783b */ /* 0x000fee0000000200 */
[C---:B-1----:R-:W-:Y:S08]  /*72b0*/  HMMA.16816.F32 R168, R4.reuse, R136, R168 ;  /* 0x0000008804a8723c */ /* 0x042ff000000018a8 */
[----:B------:R-:W-:Y:S01]  /*72c0*/  HMMA.16816.F32 R164, R4, R138, R164 ;  /* 0x0000008a04a4723c */ /* 0x000fe200000018a4 */
[----:B------:R-:W1:Y:S04]  /*72d0*/  LDSM.16.M88.4 R4, [R180+UR5+0xa000] ;  /* 0x00a00005b404783b */ /* 0x000e680008000200 */
[----:B------:R-:W-:Y:S03]  /*72e0*/  LDSM.16.M88.4 R136, [R195+0x8800] ;  /* 0x00880000c388783b */ /* 0x000fe60000000200 */
[C---:B---3--:R-:W-:Y:S08]  /*72f0*/  HMMA.16816.F32 R56, R144.reuse, R60, R56 ;  /* 0x0000003c9038723c */ /* 0x048ff00000001838 */
[C---:B------:R-:W-:Y:S01]  /*7300*/  HMMA.16816.F32 R52, R144.reuse, R62, R52 ;  /* 0x0000003e9034723c */ /* 0x040fe20000001834 */
[----:B------:R-:W3:Y:S04]  /*7310*/  LDSM.16.M88.4 R60, [R180+UR5+0xa800] ;  /* 0x00a80005b43c783b */ /* 0x000ee80008000200 */
[----:B------:R-:W-:Y:S03]  /*7320*/  LDSM.16.M88.4 R180, [R195+0xb800] ;  /* 0x00b80000c3b4783b */ /* 0x000fe60000000200 */
[C---:B----4-:R-:W-:Y:S08]  /*7330*/  HMMA.16816.F32 R48, R144.reuse, R64, R48 ;  /* 0x000000409030723c */ /* 0x050ff00000001830 */
        /* <DEDUP_REMOVED lines=13> */
[----:B------:R-:W5:Y:S07]  /*7410*/  LDSM.16.M88.4 R156, [R194+0x8000] ;  /* 0x00800000c29c783b */ /* 0x000f6e0000000200 */
[C---:B----4-:R-:W-:Y:S08]  /*7420*/  HMMA.16816.F32 R40, R188.reuse, R64, R40 ;  /* 0x00000040bc28723c */ /* 0x050ff00000001828 */
[----:B------:R-:W-:Y:S01]  /*7430*/  HMMA.16816.F32 R36, R188, R66, R36 ;  /* 0x00000042bc24723c */ /* 0x000fe20000001824 */
[----:B------:R-:W4:Y:S07]  /*7440*/  LDSM.16.M88.4 R64, [R194+0xb000] ;  /* 0x00b00000c240783b */ /* 0x000f2e0000000200 */
[C---:B------:R-:W-:Y:S08]  /*7450*/  HMMA.16816.F32 R176, R144.reuse, R152, R176 ;  /* 0x0000009890b0723c */ /* 0x040ff000000018b0 */
[----:B------:R-:W-:Y:S01]  /*7460*/  HMMA.16816.F32 R172, R144, R154, R172 ;  /* 0x0000009a90ac723c */ /* 0x000fe200000018ac */
[----:B------:R-:W-:Y:S07]  /*7470*/  LDSM.16.M88.4 R152, [R194+0x8800] ;  /* 0x00880000c298783b */ /* 0x000fee0000000200 */
[C---:B--2---:R-:W-:Y:S08]  /*7480*/  HMMA.16816.F32 R32, R188.reuse, R8, R32 ;  /* 0x00000008bc20723c */ /* 0x044ff00000001820 */
[C---:B------:R-:W-:Y:S01]  /*7490*/  HMMA.16816.F32 R28, R188.reuse, R10, R28 ;  /* 0x0000000abc1c723c */ /* 0x040fe2000000181c */
[----:B------:R-:W-:Y:S07]  /*74a0*/  LDSM.16.M88.4 R8, [R202+0x2000] ;  /* 0x00200000ca08783b */ /* 0x000fee0000000200 */
[C---:B-1----:R-:W-:Y:S08]  /*74b0*/  HMMA.16816.F32 R24, R188.reuse, R4, R24 ;  /* 0x00000004bc18723c */ /* 0x042ff00000001818 */
[C---:B------:R-:W-:Y:S01]  /*74c0*/  HMMA.16816.F32 R20, R188.reuse, R6, R20 ;  /* 0x00000006bc14723c */ /* 0x040fe20000001814 */
[----:B------:R-:W1:Y:S07]  /*74d0*/  LDSM.16.M88.4 R4, [R193+0x8000] ;  /* 0x00800000c104783b */ /* 0x000e6e0000000200 */
[C---:B------:R-:W-:Y:S08]  /*74e0*/  HMMA.16816.F32 R56, R188.reuse, R140, R56 ;  /* 0x0000008cbc38723c */ /* 0x040ff00000001838 */
[C---:B------:R-:W-:Y:S01]  /*74f0*/  HMMA.16816.F32 R52, R188.reuse, R142, R52 ;  /* 0x0000008ebc34723c */ /* 0x040fe20000001834 */
[----:B------:R-:W-:Y:S07]  /*7500*/  LDSM.16.M88.4 R140, [R194+0xa000] ;  /* 0x00a00000c28c783b */ /* 0x000fee0000000200 */
[C---:B---3--:R-:W-:Y:S08]  /*7510*/  HMMA.16816.F32 R16, R188.reuse, R60, R16 ;  /* 0x0000003cbc10723c */ /* 0x048ff00000001810 */
[----:B------:R-:W-:Y:S01]  /*7520*/  HMMA.16816.F32 R12, R188, R62, R12 ;  /* 0x0000003ebc0c723c */ /* 0x000fe2000000180c */
[----:B------:R-:W2:Y:S07]  /*7530*/  LDSM.16.M88.4 R60, [R194+0xb800] ;  /* 0x00b80000c23c783b */ /* 0x000eae0000000200 */
[C---:B------:R-:W-:Y:S08]  /*7540*/  HMMA.16816.F32 R168, R144.reuse, R148, R168 ;  /* 0x0000009490a8723c */ /* 0x040ff000000018a8 */
[----:B------:R-:W-:Y:S01]  /*7550*/  HMMA.16816.F32 R164, R144, R150, R164 ;  /* 0x0000009690a4723c */ /* 0x000fe200000018a4 */
[----:B------:R-:W3:Y:S04]  /*7560*/  LDSM.16.M88.4 R148, [R194+0x9000] ;  /* 0x00900000c294783b */ /* 0x000ee80000000200 */
[----:B------:R-:W-:Y:S03]  /*7570*/  LDSM.16.M88.4 R144, [R194+0x9800] ;  /* 0x00980000c290783b */ /* 0x000fe60000000200 */
[C---:B------:R-:W-:Y:S08]  /*7580*/  HMMA.16816.F32 R176, R188.reuse, R184, R176 ;  /* 0x000000b8bcb0723c */ /* 0x040ff000000018b0 */
[----:B------:R-:W-:Y:S08]  /*7590*/  HMMA.16816.F32 R172, R188, R186, R172 ;  /* 0x000000babcac723c */ /* 0x000ff000000018ac */
[C---:B-----5:R-:W-:Y:S08]  /*75a0*/  HMMA.16816.F32 R56, R160.reuse, R156, R56 ;  /* 0x0000009ca038723c */ /* 0x060ff00000001838 */
[----:B------:R-:W-:Y:S01]  /*75b0*/  HMMA.16816.F32 R52, R160, R158, R52 ;  /* 0x0000009ea034723c */ /* 0x000fe20000001834 */
[----:B------:R-:W5:Y:S07]  /*75c0*/  LDSM.16.M88.4 R156, [R193+0x8800] ;  /* 0x00880000c19c783b */ /* 0x000f6e0000000200 */
[C---:B------:R-:W-:Y:S08]  /*75d0*/  HMMA.16816.F32 R48, R188.reuse, R136, R48 ;  /* 0x00000088bc30723c */ /* 0x040ff00000001830 */
[C---:B------:R-:W-:Y:S08]  /*75e0*/  HMMA.16816.F32 R168, R188.reuse, R180, R168 ;  /* 0x000000b4bca8723c */ /* 0x040ff000000018a8 */
[----:B------:R-:W-:Y:S01]  /*75f0*/  HMMA.16816.F32 R44, R188, R138, R44 ;  /* 0x0000008abc2c723c */ /* 0x000fe2000000182c */
[----:B------:R-:W-:Y:S07]  /*7600*/  LDSM.16.M88.4 R136, [R194+0xa800] ;  /* 0x00a80000c288783b */ /* 0x000fee0000000200 */
[C---:B----4-:R-:W-:Y:S08]  /*7610*/  HMMA.16816.F32 R176, R160.reuse, R64, R176 ;  /* 0x00000040a0b0723c */ /* 0x050ff000000018b0 */
[----:B------:R-:W-:Y:S01]  /*7620*/  HMMA.16816.F32 R172, R160, R66, R172 ;  /* 0x00000042a0ac723c */ /* 0x000fe200000018ac */
[----:B------:R-:W4:Y:S07]  /*7630*/  LDSM.16.M88.4 R64, [R193+0x9000] ;  /* 0x00900000c140783b */ /* 0x000f2e0000000200 */
[----:B-1----:R-:W-:Y:S01]  /*7640*/  HMMA.16816.F32 R56, R8, R4, R56 ;  /* 0x000000040838723c */ /* 0x002fe20000001838 */
[----:B------:R-:W-:-:S02]  /*7650*/  IMAD.SHL.U32 R5, R2, 0x80, RZ ;  /* 0x0000008002057824 */ /* 0x000fc400078e00ff */
[----:B------:R-:W-:-:S05]  /*7660*/  IMAD.SHL.U32 R4, R199, 0x2, RZ ;  /* 0x00000002c7047824 */ /* 0x000fca00078e00ff */
[C---:B------:R-:W-:Y:S08]  /*7670*/  HMMA.16816.F32 R48, R160.reuse, R152, R48 ;  /* 0x00000098a030723c */ /* 0x040ff00000001830 */
[----:B--2---:R-:W-:Y:S01]  /*7680*/  HMMA.16816.F32 R168, R160, R60, R168 ;  /* 0x0000003ca0a8723c */ /* 0x004fe200000018a8 */
[----:B------:R-:W-:-:S05]  /*7690*/  LOP3.LUT R61, R5, 0x6, R4, 0xf8, !PT ;  /* 0x00000006053d7812 */ /* 0x000fca00078ef804 */
[C---:B------:R-:W-:Y:S02]  /*76a0*/  VIADD R4, R61.reuse, 0xffffff00 ;  /* 0xffffff003d047836 */ /* 0x040fe40000000000 */
[C---:B------:R-:W-:Y:S01]  /*76b0*/  HMMA.16816.F32 R44, R160.reuse, R154, R44 ;  /* 0x0000009aa02c723c */ /* 0x040fe2000000182c */
[C---:B------:R-:W-:Y:S02]  /*76c0*/  VIADD R5, R61.reuse, 0xffffff01 ;  /* 0xffffff013d057836 */ /* 0x040fe40000000000 */
[CC--:B------:R-:W-:Y:S01]  /*76d0*/  ISETP.GE.AND P6, PT, R4.reuse, R192.reuse, PT ;  /* 0x000000c00400720c */ /* 0x0c0fe20003fc6270 */
[C---:B------:R-:W-:Y:S01]  /*76e0*/  VIADD R60, R61.reuse, 0xffffff09 ;  /* 0xffffff093d3c7836 */ /* 0x040fe20000000000 */
[-C--:B------:R-:W-:Y:S01]  /*76f0*/  ISETP.GE.AND P5, PT, R4, R133.reuse, PT ;  /* 0x000000850400720c */ /* 0x080fe20003fa6270 */
[----:B------:R-:W-:Y:S01]  /*7700*/  VIADD R4, R61, 0xffffff08 ;  /* 0xffffff083d047836 */ /* 0x000fe20000000000 */
[----:B------:R-:W-:Y:S01]  /*7710*/  FSEL R154, R56, -INF , !P6 ;  /* 0xff800000389a7808 */ /* 0x000fe20007000000 */
[----:B---3--:R-:W-:Y:S01]  /*7720*/  HMMA.16816.F32 R40, R160, R148, R40 ;  /* 0x00000094a028723c */ /* 0x008fe20000001828 */
[----:B------:R-:W-:Y:S01]  /*7730*/  ISETP.GE.AND P4, PT, R5, R192, PT ;  /* 0x000000c00500720c */ /* 0x000fe20003f86270 */
[----:B------:R-:W-:Y:S01]  /*7740*/  VIADD R56, R61, 0xffffff10 ;  /* 0xffffff103d387836 */ /* 0x000fe20000000000 */
[----:B------:R-:W-:-:S02]  /*7750*/  ISETP.GE.AND P3, PT, R5, R133, PT ;  /* 0x000000850500720c */ /* 0x000fc40003f66270 */
[C---:B------:R-:W-:Y:S02]  /*7760*/  ISETP.GE.AND P1, PT, R4.reuse, R192, PT ;  /* 0x000000c00400720c */ /* 0x040fe40003f26270 */
[-C--:B------:R-:W-:Y:S01]  /*7770*/  ISETP.GE.AND P6, PT, R4, R133.reuse, PT ;  /* 0x000000850400720c */ /* 0x080fe20003fc6270 */
[----:B------:R-:W-:Y:S01]  /*7780*/  HMMA.16816.F32 R52, R8, R6, R52 ;  /* 0x000000060834723c */ /* 0x000fe20000001834 */
[----:B------:R-:W1:Y:S01]  /*7790*/  LDSM.16.M88.4 R4, [R193+0x9800] ;  /* 0x00980000c104783b */ /* 0x000e620000000200 */
[----:B------:R-:W-:Y:S02]  /*77a0*/  FSEL R152, R57, -INF , !P4 ;  /* 0xff80000039987808 */ /* 0x000fe40006000000 */
[----:B------:R-:W-:-:S04]  /*77b0*/  ISETP.GE.AND P4, PT, R60, R133, PT ;  /* 0x000000853c00720c */ /* 0x000fc80003f86270 */
[----:B-----5:R-:W-:Y:S08]  /*77c0*/  HMMA.16816.F32 R48, R8, R156, R48 ;  /* 0x0000009c0830723c */ /* 0x020ff00000001830 */
[----:B------:R-:W-:Y:S01]  /*77d0*/  HMMA.16816.F32 R36, R160, R150, R36 ;  /* 0x00000096a024723c */ /* 0x000fe20000001824 */
[----:B------:R-:W-:Y:S01]  /*77e0*/  FSEL R150, R58, -INF , !P5 ;  /* 0xff8000003a967808 */ /* 0x000fe20006800000 */
[C---:B------:R-:W-:Y:S01]  /*77f0*/  VIADD R58, R61.reuse, 0xffffff11 ;  /* 0xffffff113d3a7836 */ /* 0x040fe20000000000 */
[----:B------:R-:W-:Y:S01]  /*7800*/  FSEL R157, R52, -INF , !P1 ;  /* 0xff800000349d7808 */ /* 0x000fe20004800000 */
[----:B------:R-:W-:Y:S01]  /*7810*/  VIADD R52, R61, 0xffffff18 ;  /* 0xffffff183d347836 */ /* 0x000fe20000000000 */
[----:B------:R-:W-:-:S02]  /*7820*/  FSEL R57, R54, -INF , !P6 ;  /* 0xff80000036397808 */ /* 0x000fc40007000000 */
[-C--:B------:R-:W-:Y:S01]  /*7830*/  ISETP.GE.AND P5, PT, R60, R192.reuse, PT ;  /* 0x000000c03c00720c */ /* 0x080fe20003fa6270 */
[C---:B------:R-:W-:Y:S01]  /*7840*/  HMMA.16816.F32 R44, R8.reuse, R158, R44 ;  /* 0x0000009e082c723c */ /* 0x040fe2000000182c */
[----:B------:R-:W-:Y:S02]  /*7850*/  FSEL R158, R59, -INF , !P3 ;  /* 0xff8000003b9e7808 */ /* 0x000fe40005800000 */
[-C--:B------:R-:W-:Y:S02]  /*7860*/  ISETP.GE.AND P3, PT, R56, R192.reuse, PT ;  /* 0x000000c03800720c */ /* 0x080fe40003f66270 */
[----:B------:R-:W-:Y:S02]  /*7870*/  ISETP.GE.AND P6, PT, R58, R192, PT ;  /* 0x000000c03a00720c */ /* 0x000fe40003fc6270 */
[----:B------:R-:W-:Y:S01]  /*7880*/  FSEL R60, R48, -INF , !P3 ;  /* 0xff800000303c7808 */ /* 0x000fe20005800000 */
[----:B----4-:R-:W-:Y:S01]  /*7890*/  HMMA.16816.F32 R40, R8, R64, R40 ;  /* 0x000000400828723c */ /* 0x010fe20000001828 */
[----:B------:R-:W-:Y:S01]  /*78a0*/  ISETP.GE.AND P1, PT, R56, R133, PT ;  /* 0x000000853800720c */ /* 0x000fe20003f26270 */
[----:B------:R-:W-:Y:S01]  /*78b0*/  VIADD R56, R61, 0xffffff19 ;  /* 0xffffff193d387836 */ /* 0x000fe20000000000 */
[----:B------:R-:W-:-:S02]  /*78c0*/  FSEL R149, R53, -INF , !P5 ;  /* 0xff80000035957808 */ /* 0x000fc40006800000 */
[----:B------:R-:W-:Y:S02]  /*78d0*/  FSEL R59, R55, -INF , !P4 ;  /* 0xff800000373b7808 */ /* 0x000fe40006000000 */
[----:B------:R-:W-:Y:S01]  /*78e0*/  FSEL R48, R49, -INF , !P6 ;  /* 0xff80000031307808 */ /* 0x000fe20007000000 */
[----:B------:R-:W-:Y:S01]  /*78f0*/  HMMA.16816.F32 R32, R160, R144, R32 ;  /* 0x00000090a020723c */ /* 0x000fe20000001820 */
[-C--:B------:R-:W-:Y:S01]  /*7900*/  ISETP.GE.AND P5, PT, R58, R133.reuse, PT ;  /* 0x000000853a00720c */ /* 0x080fe20003fa6270 */
[C---:B------:R-:W-:Y:S01]  /*7910*/  VIADD R49, R61.reuse, 0xffffff20 ;  /* 0xffffff203d317836 */ /* 0x040fe20000000000 */
[----:B------:R-:W-:Y:S02]  /*7920*/  ISETP.GE.AND P4, PT, R52, R192, PT ;  /* 0x000000c03400720c */ /* 0x000fe40003f86270 */
[----:B------:R-:W-:Y:S01]  /*7930*/  FSEL R252, R50, -INF , !P1 ;  /* 0xff80000032fc7808 */ /* 0x000fe20004800000 */
[----:B------:R-:W-:Y:S01]  /*7940*/  VIADD R50, R61, 0xffffff21 ;  /* 0xffffff213d327836 */ /* 0x000fe20000000000 */
[----:B------:R-:W-:Y:S01]  /*7950*/  FSEL R58, R44, -INF , !P4 ;  /* 0xff8000002c3a7808 */ /* 0x000fe20006000000 */
[----:B------:R-:W-:Y:S01]  /*7960*/  HMMA.16816.F32 R36, R8, R66, R36 ;  /* 0x000000420824723c */ /* 0x000fe20000001824 */
[----:B------:R-:W-:Y:S01]  /*7970*/  FSEL R66, R51, -INF , !P5 ;  /* 0xff80000033427808 */ /* 0x000fe20006800000 */
[----:B------:R-:W-:Y:S01]  /*7980*/  VIADD R44, R61, 0xffffff28 ;  /* 0xffffff283d2c7836 */ /* 0x000fe20000000000 */
[----:B------:R-:W-:-:S02]  /*7990*/  ISETP.GE.AND P6, PT, R56, R133, PT ;  /* 0x000000853800720c */ /* 0x000fc40003fc6270 */
[-C--:B------:R-:W-:Y:S02]  /*79a0*/  ISETP.GE.AND P5, PT, R49, R192.reuse, PT ;  /* 0x000000c03100720c */ /* 0x080fe40003fa6270 */
[-C--:B------:R-:W-:Y:S01]  /*79b0*/  ISETP.GE.AND P3, PT, R52, R133.reuse, PT ;  /* 0x000000853400720c */ /* 0x080fe20003f66270 */
[----:B------:R-:W-:Y:S01]  /*79c0*/  HMMA.16816.F32 R28, R160, R146, R28 ;  /* 0x00000092a01c723c */ /* 0x000fe2000000181c */
[-C--:B------:R-:W-:Y:S01]  /*79d0*/  ISETP.GE.AND P1, PT, R56, R192.reuse, PT ;  /* 0x000000c03800720c */ /* 0x080fe20003f26270 */
[----:B------:R-:W-:Y:S01]  /*79e0*/  LDSM.16.M88.4 R52, [R193+0xa000] ;  /* 0x00a00000c134783b */ /* 0x000fe20000000200 */
[----:B------:R-:W-:Y:S02]  /*79f0*/  FSEL R250, R47, -INF , !P6 ;  /* 0xff8000002ffa7808 */ /* 0x000fe40007000000 */
[----:B------:R-:W-:Y:S02]  /*7a00*/  FSEL R248, R40, -INF , !P5 ;  /* 0xff80000028f87808 */ /* 0x000fe40006800000 */
[----:B------:R-:W-:Y:S01]  /*7a10*/  FSEL R64, R46, -INF , !P3 ;  /* 0xff8000002e407808 */ /* 0x000fe20005800000 */
[----:B-1----:R-:W-:Y:S01]  /*7a20*/  HMMA.16816.F32 R32, R8, R4, R32 ;  /* 0x000000040820723c */ /* 0x002fe20000001820 */
[----:B------:R-:W-:Y:S01]  /*7a30*/  FSEL R56, R45, -INF , !P1 ;  /* 0xff8000002d387808 */ /* 0x000fe20004800000 */
[C---:B------:R-:W-:Y:S01]  /*7a40*/  VIADD R4, R61.reuse, 0xffffff29 ;  /* 0xffffff293d047836 */ /* 0x040fe20000000000 */
[C---:B------:R-:W-:Y:S01]  /*7a50*/  ISETP.GE.AND P6, PT, R44.reuse, R192, PT ;  /* 0x000000c02c00720c */ /* 0x040fe20003fc6270 */
[----:B------:R-:W-:Y:S01]  /*7a60*/  VIADD R5, R61, 0xffffff31 ;  /* 0xffffff313d057836 */ /* 0x000fe20000000000 */
[----:B------:R-:W-:-:S02]  /*7a70*/  ISETP.GE.AND P5, PT, R44, R133, PT ;  /* 0x000000852c00720c */ /* 0x000fc40003fa6270 */
[----:B------:R-:W1:Y:S01]  /*7a80*/  LDSM.16.M88.4 R44, [R193+0xa800] ;  /* 0x00a80000c12c783b */ /* 0x000e620000000200 */
[-C--:B------:R-:W-:Y:S01]  /*7a90*/  ISETP.GE.AND P4, PT, R49, R133.reuse, PT ;  /* 0x000000853100720c */ /* 0x080fe20003f86270 */
[C---:B------:R-:W-:Y:S01]  /*7aa0*/  HMMA.16816.F32 R16, R160.reuse, R136, R16 ;  /* 0x00000088a010723c */ /* 0x040fe20000001810 */
[-C--:B------:R-:W-:Y:S02]  /*7ab0*/  ISETP.GE.AND P3, PT, R50, R192.reuse, PT ;  /* 0x000000c03200720c */ /* 0x080fe40003f66270 */
[----:B------:R-:W-:Y:S02]  /*7ac0*/  FSEL R240, R42, -INF , !P4 ;  /* 0xff8000002af07808 */ /* 0x000fe40006000000 */
[----:B------:R-:W-:Y:S02]  /*7ad0*/  FSEL R244, R41, -INF , !P3 ;  /* 0xff80000029f47808 */ /* 0x000fe40005800000 */
[C---:B------:R-:W-:Y:S01]  /*7ae0*/  ISETP.GE.AND P4, PT, R4.reuse, R192, PT ;  /* 0x000000c00400720c */ /* 0x040fe20003f86270 */
[----:B------:R-:W-:Y:S01]  /*7af0*/  HMMA.16816.F32 R12, R160, R138, R12 ;  /* 0x0000008aa00c723c */ /* 0x000fe2000000180c */
[-C--:B------:R-:W-:Y:S01]  /*7b00*/  ISETP.GE.AND P3, PT, R4, R133.reuse, PT ;  /* 0x000000850400720c */ /* 0x080fe20003f66270 */
[----:B------:R-:W-:Y:S01]  /*7b10*/  VIADD R4, R61, 0xffffff30 ;  /* 0xffffff303d047836 */ /* 0x000fe20000000000 */
[----:B------:R-:W-:-:S02]  /*7b20*/  ISETP.GE.AND P1, PT, R50, R133, PT ;  /* 0x000000853200720c */ /* 0x000fc40003f26270 */
[----:B------:R-:W-:Y:S01]  /*7b30*/  FSEL R246, R36, -INF , !P6 ;  /* 0xff80000024f67808 */ /* 0x000fe20007000000 */
[----:B------:R-:W-:Y:S01]  /*7b40*/  VIADD R36, R61, 0xffffff39 ;  /* 0xffffff393d247836 */ /* 0x000fe20000000000 */
[----:B------:R-:W-:Y:S01]  /*7b50*/  FSEL R238, R43, -INF , !P1 ;  /* 0xff8000002bee7808 */ /* 0x000fe20004800000 */
[----:B------:R-:W-:Y:S01]  /*7b60*/  HMMA.16816.F32 R24, R160, R140, R24 ;  /* 0x0000008ca018723c */ /* 0x000fe20000001818 */
[C---:B------:R-:W-:Y:S02]  /*7b70*/  ISETP.GE.AND P1, PT, R4.reuse, R192, PT ;  /* 0x000000c00400720c */ /* 0x040fe40003f26270 */
[----:B------:R-:W-:Y:S01]  /*7b80*/  ISETP.GE.AND P6, PT, R4, R133, PT ;  /* 0x000000850400720c */ /* 0x000fe20003fc6270 */
[----:B------:R-:W-:Y:S01]  /*7b90*/  VIADD R4, R61, 0xffffff38 ;  /* 0xffffff383d047836 */ /* 0x000fe20000000000 */
[----:B------:R-:W-:Y:S02]  /*7ba0*/  FSEL R236, R38, -INF , !P5 ;  /* 0xff80000026ec7808 */ /* 0x000fe40006800000 */
[----:B------:R-:W-:Y:S01]  /*7bb0*/  FSEL R242, R37, -INF , !P4 ;  /* 0xff80000025f27808 */ /* 0x000fe20006000000 */
[----:B------:R-:W-:Y:S01]  /*7bc0*/  HMMA.16816.F32 R28, R8, R6, R28 ;  /* 0x00000006081c723c */ /* 0x000fe2000000181c */
[----:B------:R-:W-:-:S02]  /*7bd0*/  FSEL R234, R39, -INF , !P3 ;  /* 0xff80000027ea7808 */ /* 0x000fc40005800000 */
[----:B------:R-:W-:Y:S01]  /*7be0*/  FSEL R232, R32, -INF , !P1 ;  /* 0xff80000020e87808 */ /* 0x000fe20004800000 */
[----:B------:R-:W-:Y:S01]  /*7bf0*/  VIADD R32, R61, 0xffffff40 ;  /* 0xffffff403d207836 */ /* 0x000fe20000000000 */
[CC--:B------:R-:W-:Y:S02]  /*7c00*/  ISETP.GE.AND P5, PT, R5.reuse, R192.reuse, PT ;  /* 0x000000c00500720c */ /* 0x0c0fe40003fa6270 */
[-C--:B------:R-:W-:Y:S01]  /*7c10*/  ISETP.GE.AND P4, PT, R5, R133.reuse, PT ;  /* 0x000000850500720c */ /* 0x080fe20003f86270 */
[----:B------:R-:W-:Y:S01]  /*7c20*/  HMMA.16816.F32 R20, R160, R142, R20 ;  /* 0x0000008ea014723c */ /* 0x000fe20000001814 */
[C---:B------:R-:W-:Y:S02]  /*7c30*/  ISETP.GE.AND P3, PT, R4.reuse, R192, PT ;  /* 0x000000c00400720c */ /* 0x040fe40003f66270 */
[----:B------:R-:W-:Y:S02]  /*7c40*/  ISETP.GE.AND P1, PT, R4, R133, PT ;  /* 0x000000850400720c */ /* 0x000fe40003f26270 */
[----:B------:R-:W2:Y:S01]  /*7c50*/  LDSM.16.M88.4 R4, [R193+0xb000] ;  /* 0x00b00000c104783b */ /* 0x000ea20000000200 */
[----:B------:R-:W-:Y:S01]  /*7c60*/  FSEL R228, R33, -INF , !P5 ;  /* 0xff80000021e47808 */ /* 0x000fe20006800000 */
[----:B------:R-:W-:Y:S01]  /*7c70*/  VIADD R33, R61, 0xffffff41 ;  /* 0xffffff413d217836 */ /* 0x000fe20000000000 */
[----:B-1----:R-:W-:Y:S01]  /*7c80*/  HMMA.16816.F32 R16, R8, R44, R16 ;  /* 0x0000002c0810723c */ /* 0x002fe20000001810 */
[----:B------:R-:W-:-:S02]  /*7c90*/  FSEL R222, R35, -INF , !P4 ;  /* 0xff80000023de7808 */ /* 0x000fc40006000000 */
[----:B------:R-:W-:Y:S01]  /*7ca0*/  FSEL R230, R28, -INF , !P3 ;  /* 0xff8000001ce67808 */ /* 0x000fe20005800000 */
[----:B------:R-:W-:Y:S01]  /*7cb0*/  VIADD R28, R61, 0xffffff48 ;  /* 0xffffff483d1c7836 */ /* 0x000fe20000000000 */
[----:B------:R-:W-:Y:S02]  /*7cc0*/  FSEL R220, R30, -INF , !P1 ;  /* 0xff8000001edc7808 */ /* 0x000fe40004800000 */
[----:B------:R-:W-:Y:S01]  /*7cd0*/  ISETP.GE.AND P5, PT, R36, R133, PT ;  /* 0x000000852400720c */ /* 0x000fe20003fa6270 */
[----:B------:R-:W-:Y:S01]  /*7ce0*/  HMMA.16816.F32 R44, R8, R46, R12 ;  /* 0x0000002e082c723c */ /* 0x000fe2000000180c */
[----:B------:R-:W1:Y:S01]  /*7cf0*/  LDSM.16.M88.4 R12, [R193+0xb800] ;  /* 0x00b80000c10c783b */ /* 0x000e620000000200 */
[----:B------:R-:W-:Y:S01]  /*7d00*/  ISETP.GE.AND P4, PT, R32, R192, PT ;  /* 0x000000c02000720c */ /* 0x000fe20003f86270 */
[----:B------:R-:W-:-:S04]  /*7d10*/  DEPBAR.LE SB0, 0x0 ;  /* 0x000080000000791a */ /* 0x000fc80000000000 */
[-C--:B------:R-:W-:Y:S01]  /*7d20*/  ISETP.GE.AND P1, PT, R33, R192.reuse, PT ;  /* 0x000000c02100720c */ /* 0x080fe20003f26270 */
[C---:B------:R-:W-:Y:S01]  /*7d30*/  HMMA.16816.F32 R24, R8.reuse, R52, R24 ;  /* 0x000000340818723c */ /* 0x040fe20000001818 */
[----:B------:R-:W-:Y:S02]  /*7d40*/  FSEL R224, R34, -INF , !P6 ;  /* 0xff80000022e07808 */ /* 0x000fe40007000000 */
[----:B------:R-:W-:Y:S02]  /*7d50*/  FSEL R218, R31, -INF , !P5 ;  /* 0xff8000001fda7808 */ /* 0x000fe40006800000 */
[-C--:B------:R-:W-:Y:S02]  /*7d60*/  ISETP.GE.AND P6, PT, R36, R192.reuse, PT ;  /* 0x000000c02400720c */ /* 0x080fe40003fc6270 */
[----:B------:R-:W-:Y:S01]  /*7d70*/  ISETP.GE.AND P5, PT, R28, R192, PT ;  /* 0x000000c01c00720c */ /* 0x000fe20003fa6270 */
[----:B------:R-:W-:Y:S01]  /*7d80*/  HMMA.16816.F32 R20, R8, R54, R20 ;  /* 0x000000360814723c */ /* 0x000fe20000001814 */
[----:B------:R-:W-:Y:S01]  /*7d90*/  FSEL R226, R29, -INF , !P6 ;  /* 0xff8000001de27808 */ /* 0x000fe20007000000 */
[----:B------:R-:W-:Y:S01]  /*7da0*/  VIADD R29, R61, 0xffffff49 ;  /* 0xffffff493d1d7836 */ /* 0x000fe20000000000 */
[----:B------:R-:W-:-:S02]  /*7db0*/  ISETP.GE.AND P3, PT, R32, R133, PT ;  /* 0x000000852000720c */ /* 0x000fc40003f66270 */
[----:B------:R-:W-:-:S03]  /*7dc0*/  ISETP.GE.AND P6, PT, R33, R133, PT ;  /* 0x000000852100720c */ /* 0x000fc60003fc6270 */
[----:B------:R-:W-:Y:S03]  /*7dd0*/  HMMA.16816.F32 R164, R188, R182, R164 ;  /* 0x000000b6bca4723c */ /* 0x000fe600000018a4 */
[----:B------:R-:W-:Y:S01]  /*7de0*/  FSEL R214, R24, -INF , !P4 ;  /* 0xff80000018d67808 */ /* 0x000fe20006000000 */
[----:B------:R-:W-:Y:S01]  /*7df0*/  VIADD R24, R61, 0xffffff50 ;  /* 0xffffff503d187836 */ /* 0x000fe20000000000 */
[----:B------:R-:W-:Y:S01]  /*7e00*/  FSEL R212, R25, -INF , !P1 ;  /* 0xff80000019d47808 */ /* 0x000fe20004800000 */
[C---:B------:R-:W-:Y:S01]  /*7e10*/  VIADD R25, R61.reuse, 0xffffff51 ;  /* 0xffffff513d197836 */ /* 0x040fe20000000000 */
[----:B------:R-:W-:Y:S01]  /*7e20*/  ISETP.GE.AND P4, PT, R28, R133, PT ;  /* 0x000000851c00720c */ /* 0x000fe20003f86270 */
[----:B--2---:R-:W-:Y:S01]  /*7e30*/  HMMA.16816.F32 R136, R8, R4, R176 ;  /* 0x000000040888723c */ /* 0x004fe200000018b0 */
[----:B------:R-:W-:Y:S01]  /*7e40*/  VIADD R4, R61, 0xffffff59 ;  /* 0xffffff593d047836 */ /* 0x000fe20000000000 */
[----:B------:R-:W-:-:S02]  /*7e50*/  FSEL R196, R26, -INF , !P3 ;  /* 0xff8000001ac47808 */ /* 0x000fc40005800000 */
[----:B------:R-:W-:Y:S01]  /*7e60*/  FSEL R216, R20, -INF , !P5 ;  /* 0xff80000014d87808 */ /* 0x000fe20006800000 */
[----:B------:R-:W-:Y:S01]  /*7e70*/  VIADD R20, R61, 0xffffff58 ;  /* 0xffffff583d147836 */ /* 0x000fe20000000000 */
[----:B------:R-:W-:Y:S01]  /*7e80*/  FSEL R190, R22, -INF , !P4 ;  /* 0xff80000016be7808 */ /* 0x000fe20006000000 */
[----:B------:R-:W-:Y:S01]  /*7e90*/  BAR.SYNC.DEFER_BLOCKING 0x0 ;  /* 0x0000000000007b1d */ /* 0x000fe20000010000 */
[----:B------:R-:W-:Y:S01]  /*7ea0*/  ISETP.GE.AND P5, PT, R24, R133, PT ;  /* 0x000000851800720c */ /* 0x000fe20003fa6270 */
[----:B-1----:R-:W-:Y:S01]  /*7eb0*/  HMMA.16816.F32 R168, R8, R12, R168 ;  /* 0x0000000c08a8723c */ /* 0x002fe200000018a8 */
[----:B------:R-:W-:Y:S01]  /*7ec0*/  ISETP.GE.AND P4, PT, R25, R192, PT ;  /* 0x000000c01900720c */ /* 0x000fe20003f86270 */
[----:B------:R-:W-:Y:S01]  /*7ed0*/  VIADD R12, R61, 0xffffff71 ;  /* 0xffffff713d0c7836 */ /* 0x000fe20000000000 */
[----:B------:R-:W-:Y:S02]  /*7ee0*/  FSEL R194, R27, -INF , !P6 ;  /* 0xff8000001bc27808 */ /* 0x000fe40007000000 */
[----:B------:R-:W-:-:S02]  /*7ef0*/  FSEL R178, R18, -INF , !P5 ;  /* 0xff80000012b27808 */ /* 0x000fc40006800000 */
[----:B------:R-:W-:Y:S01]  /*7f00*/  FSEL R182, R17, -INF , !P4 ;  /* 0xff80000011b67808 */ /* 0x000fe20006000000 */
[----:B------:R-:W-:Y:S01]  /*7f10*/  HMMA.16816.F32 R164, R160, R62, R164 ;  /* 0x0000003ea0a4723c */ /* 0x000fe200000018a4 */
[-C--:B------:R-:W-:Y:S01]  /*7f20*/  ISETP.GE.AND P3, PT, R29, R192.reuse, PT ;  /* 0x000000c01d00720c */ /* 0x080fe20003f66270 */
[----:B------:R-:W-:Y:S01]  /*7f30*/  VIADD R17, R61, 0xffffff61 ;  /* 0xffffff613d117836 */ /* 0x000fe20000000000 */
[-C--:B------:R-:W-:Y:S02]  /*7f40*/  ISETP.GE.AND P1, PT, R29, R133.reuse, PT ;  /* 0x000000851d00720c */ /* 0x080fe40003f26270 */
[-C--:B------:R-:W-:Y:S02]  /*7f50*/  ISETP.GE.AND P6, PT, R24, R192.reuse, PT ;  /* 0x000000c01800720c */ /* 0x080fe40003fc6270 */
[C---:B------:R-:W-:Y:S02]  /*7f60*/  ISETP.GE.AND P5, PT, R4.reuse, R192, PT ;  /* 0x000000c00400720c */ /* 0x040fe40003fa6270 */
[----:B------:R-:W-:-:S02]  /*7f70*/  ISETP.GE.AND P4, PT, R4, R133, PT ;  /* 0x000000850400720c */ /* 0x000fc40003f86270 */
[C---:B------:R-:W-:Y:S01]  /*7f80*/  HMMA.16816.F32 R4, R8.reuse, R6, R172 ;  /* 0x000000060804723c */ /* 0x040fe200000018ac */
[----:B------:R-:W-:Y:S02]  /*7f90*/  FSEL R202, R21, -INF , !P3 ;  /* 0xff80000015ca7808 */ /* 0x000fe40005800000 */
[----:B------:R-:W-:Y:S02]  /*7fa0*/  FSEL R188, R23, -INF , !P1 ;  /* 0xff80000017bc7808 */ /* 0x000fe40004800000 */
[----:B------:R-:W-:Y:S01]  /*7fb0*/  FSEL R186, R16, -INF , !P6 ;  /* 0xff80000010ba7808 */ /* 0x000fe20007000000 */
[----:B------:R-:W-:Y:S01]  /*7fc0*/  VIADD R16, R61, 0xffffff60 ;  /* 0xffffff603d107836 */ /* 0x000fe20000000000 */
[----:B------:R-:W-:Y:S02]  /*7fd0*/  ISETP.GE.AND P3, PT, R25, R133, PT ;  /* 0x000000851900720c */ /* 0x000fe40003f66270 */
[----:B------:R-:W-:Y:S01]  /*7fe0*/  ISETP.GE.AND P1, PT, R20, R192, PT ;  /* 0x000000c01400720c */ /* 0x000fe20003f26270 */
[----:B------:R-:W-:Y:S01]  /*7ff0*/  HMMA.16816.F32 R164, R8, R14, R164 ;  /* 0x0000000e08a4723c */ /* 0x000fe200000018a4 */
[----:B------:R-:W-:-:S02]  /*8000*/  FSEL R176, R19, -INF , !P3 ;  /* 0xff80000013b07808 */ /* 0x000fc40005800000 */
[----:B------:R-:W-:Y:S02]  /*8010*/  FSEL R184, R44, -INF , !P1 ;  /* 0xff8000002cb87808 */ /* 0x000fe40004800000 */
[C---:B------:R-:W-:Y:S02]  /*8020*/  ISETP.GE.AND P3, PT, R16.reuse, R192, PT ;  /* 0x000000c01000720c */ /* 0x040fe40003f66270 */
[-C--:B------:R-:W-:Y:S01]  /*8030*/  ISETP.GE.AND P1, PT, R16, R133.reuse, PT ;  /* 0x000000851000720c */ /* 0x080fe20003f26270 */
[----:B------:R-:W-:Y:S01]  /*8040*/  VIADD R16, R61, 0xffffff69 ;  /* 0xffffff693d107836 */ /* 0x000fe20000000000 */
[----:B------:R-:W-:Y:S02]  /*8050*/  FSEL R162, R136, -INF , !P3 ;  /* 0xff80000088a27808 */ /* 0x000fe40005800000 */
        /* <DEDUP_REMOVED lines=12> */
[----:B------:R-:W-:Y:S02]  /*8120*/  FSEL R146, R171, -INF , !P1 ;  /* 0xff800000ab927808 */ /* 0x000fe40004800000 */
[----:B------:R-:W-:Y:S02]  /*8130*/  ISETP.GE.AND P4, PT, R17, R192, PT ;  /* 0x000000c01100720c */ /* 0x000fe40003f86270 */
[----:B------:R-:W-:Y:S01]  /*8140*/  ISETP.GE.AND P6, PT, R16, R133, PT ;  /* 0x000000851000720c */ /* 0x000fe20003fc6270 */
[----:B------:R-:W-:Y:S01]  /*8150*/  VIADD R16, R61, 0xffffff70 ;  /* 0xffffff703d107836 */ /* 0x000fe20000000000 */
[----:B------:R-:W-:-:S02]  /*8160*/  ISETP.GE.U32.AND P1, PT, R2, 0x3, PT ;  /* 0x000000030200780c */ /* 0x000fc40003f26070 */
[-C--:B------:R-:W-:Y:S02]  /*8170*/  ISETP.GE.AND P3, PT, R17, R133.reuse, PT ;  /* 0x000000851100720c */ /* 0x080fe40003f66270 */
[----:B------:R-:W-:Y:S01]  /*8180*/  FSEL R160, R4, -INF , !P4 ;  /* 0xff80000004a07808 */ /* 0x000fe20006000000 */
[----:B------:R-:W-:Y:S01]  /*8190*/  VIADD R4, R61, 0xffffff78 ;  /* 0xffffff783d047836 */ /* 0x000fe20000000000 */
[----:B------:R-:W-:Y:S01]  /*81a0*/  FSEL R139, R139, -INF , !P5 ;  /* 0xff8000008b8b7808 */ /* 0x000fe20006800000 */
[----:B------:R-:W-:Y:S01]  /*81b0*/  VIADD R61, R61, 0xffffff79 ;  /* 0xffffff793d3d7836 */ /* 0x000fe20000000000 */
[----:B------:R-:W-:Y:S02]  /*81c0*/  FSEL R138, R6, -INF , !P3 ;  /* 0xff800000068a7808 */ /* 0x000fe40005800000 */
[C---:B------:R-:W-:Y:S02]  /*81d0*/  ISETP.GE.AND P5, PT, R16.reuse, R192, PT ;  /* 0x000000c01000720c */ /* 0x040fe40003fa6270 */
[----:B------:R-:W-:-:S02]  /*81e0*/  ISETP.GE.AND P4, PT, R16, R133, PT ;  /* 0x000000851000720c */ /* 0x000fc40003f86270 */
[-C--:B------:R-:W-:Y:S02]  /*81f0*/  ISETP.GE.AND P3, PT, R12, R192.reuse, PT ;  /* 0x000000c00c00720c */ /* 0x080fe40003f66270 */
[----:B------:R-:W-:Y:S02]  /*8200*/  FSEL R141, R7, -INF , !P6 ;  /* 0xff800000078d7808 */ /* 0x000fe40007000000 */
[----:B------:R-:W-:Y:S02]  /*8210*/  FSEL R142, R168, -INF , !P5 ;  /* 0xff800000a88e7808 */ /* 0x000fe40006800000 */
[----:B------:R-:W-:Y:S02]  /*8220*/  FSEL R143, R170, -INF , !P4 ;  /* 0xff800000aa8f7808 */ /* 0x000fe40006000000 */
[----:B------:R-:W-:Y:S02]  /*8230*/  FSEL R145, R169, -INF , !P3 ;  /* 0xff800000a9917808 */ /* 0x000fe40005800000 */
[----:B------:R-:W-:-:S02]  /*8240*/  ISETP.GE.AND P6, PT, R4, R192, PT ;  /* 0x000000c00400720c */ /* 0x000fc40003fc6270 */
[C---:B------:R-:W-:Y:S02]  /*8250*/  ISETP.GE.AND P5, PT, R61.reuse, R192, PT ;  /* 0x000000c03d00720c */ /* 0x040fe40003fa6270 */
[-C--:B------:R-:W-:Y:S02]  /*8260*/  ISETP.GE.AND P4, PT, R4, R133.reuse, PT ;  /* 0x000000850400720c */ /* 0x080fe40003f86270 */
[----:B------:R-:W-:Y:S02]  /*8270*/  ISETP.GE.AND P3, PT, R61, R133, PT ;  /* 0x000000853d00720c */ /* 0x000fe40003f66270 */
[----:B------:R-:W-:Y:S02]  /*8280*/  FSEL R148, R164, -INF , !P6 ;  /* 0xff800000a4947808 */ /* 0x000fe40007000000 */
[----:B------:R-:W-:Y:S02]  /*8290*/  FSEL R147, R165, -INF , !P5 ;  /* 0xff800000a5937808 */ /* 0x000fe40006800000 */
[----:B------:R-:W-:-:S02]  /*82a0*/  FSEL R144, R166, -INF , !P4 ;  /* 0xff800000a6907808 */ /* 0x000fc40006000000 */
[----:B------:R-:W-:Y:S01]  /*82b0*/  FSEL R133, R167, -INF , !P3 ;  /* 0xff800000a7857808 */ /* 0x000fe20005800000 */
[----:B------:R-:W-:Y:S06]  /*82c0*/  @!P1 BRA `(.L_x_1967) ;  /* 0x0000000400a49947 */ /* 0x000fec0003800000 */
        /* <DEDUP_REMOVED lines=34> */
[----:B------:R-:W-:-:S07]  /*84f0*/  LOP3.LUT R7, RZ, R5, RZ, 0x33, !PT ;  /* 0x00000005ff077212 */ /* 0x000fce00078e33ff */
[----:B------:R-:W-:Y:S02]  /*8500*/  @P6 VIADD R12, R12, 0x1 ;  /* 0x000000010c0c6836 */ /* 0x000fe40000000000 */
[----:B------:R-:W-:Y:S02]  /*8510*/  @P3 IADD3 R0, PT, PT, R0, 0x1, RZ ;  /* 0x0000000100003810 */ /* 0x000fe40007ffe0ff */
[----:B------:R-:W-:Y:S01]  /*8520*/  @!P4 IMAD.MOV R12, RZ, RZ, -R12 ;  /* 0x000000ffff0cc224 */ /* 0x000fe200078e0a0c */
[----:B------:R-:W-:Y:S02]  /*8530*/  ISETP.NE.AND P3, PT, R5, RZ, PT ;  /* 0x000000ff0500720c */ /* 0x000fe40003f65270 */
[----:B------:R-:W-:Y:S02]  /*8540*/  @!P1 IADD3 R0, PT, PT, -R0, RZ, RZ ;  /* 0x000000ff00009210 */ /* 0x000fe40007ffe1ff */
        /* <DEDUP_REMOVED lines=22> */
.L_x_1968:
[----:B------:R-:W-:Y:S01]  /*86b0*/  UMOV UR4, URZ ;  /* 0x000000ff00047c82 */ /* 0x000fe20008000000 */
[----:B------:R-:W-:Y:S01]  /*86c0*/  IMAD.SHL.U32 R0, R134, 0x80, RZ ;  /* 0x0000008086007824 */ /* 0x000fe200078e00ff */
[----:B------:R-:W-:-:S05]  /*86d0*/  IADD3 R4, P1, PT, RZ, -UR4, RZ ;  /* 0x80000004ff047c10 */ /* 0x000fca000ff3e0ff */
[----:B------:R-:W-:-:S05]  /*86e0*/  IMAD.X R0, RZ, RZ, ~R0, P1 ;  /* 0x000000ffff007224 */ /* 0x000fca00008e0e00 */
[----:B------:R-:W-:-:S04]  /*86f0*/  SHF.R.S64 R5, R4, 0x1f, R0 ;  /* 0x0000001f04057819 */ /* 0x000fc80000001000 */
[----:B------:R-:W-:-:S04]  /*8700*/  IADD3 R204, P1, PT, R5, R204, RZ ;  /* 0x000000cc05cc7210 */ /* 0x000fc80007f3e0ff */
[----:B------:R-:W-:-:S09]  /*8710*/  LEA.HI.X.SX32 R205, R0, R205, 0x1, P1 ;  /* 0x000000cd00cd7211 */ /* 0x000fd200008f0eff */
.L_x_1969:
        /* <DEDUP_REMOVED lines=36> */
.L_x_1967:
[----:B------:R-:W-:Y:S01]  /*8960*/  FMNMX3.FTZ R0, R132, R154, R152, !PT ;  /* 0x0000009a84007276 */ /* 0x000fe20007810098 */
[----:B------:R-:W2:Y:S01]  /*8970*/  LDCU UR4, c[0x0][0x45c] ;  /* 0x00008b80ff0477ac */ /* 0x000ea20008000800 */
[----:B------:R-:W-:Y:S01]  /*8980*/  SEL R159, R197, 0xffffffe0, !P2 ;  /* 0xffffffe0c59f7807 */ /* 0x000fe20005000000 */
[----:B------:R-:W-:Y:S01]  /*8990*/  LDSM.16.MT88.4 R44, [R200+0x10000] ;  /* 0x01000000c82c783b */ /* 0x000fe20000004200 */
[----:B-1----:R-:W-:Y:S02]  /*89a0*/  FMNMX3.FTZ R5, R0, R157, R149, !PT ;  /* 0x0000009d00057276 */ /* 0x002fe40007810095 */
[----:B------:R-:W-:Y:S01]  /*89b0*/  FMNMX3.FTZ R0, R3, R150, R158, !PT ;  /* 0x0000009603007276 */ /* 0x000fe2000781009e */
[----:B------:R-:W-:Y:S01]  /*89c0*/  LDSM.16.MT88.4 R12, [R200+0xc000] ;  /* 0x00c00000c80c783b */ /* 0x000fe20000004200 */
        /* <DEDUP_REMOVED lines=28> */
[----:B------:R-:W-:Y:S01]  /*8b90*/  IADD3 R215, PT, PT, R200, 0xc000, RZ ;  /* 0x0000c000c8d77810 */ /* 0x000fe20007ffe0ff */
[----:B------:R-:W1:Y:S01]  /*8ba0*/  SHFL.BFLY PT, R5, R4, 0x2, 0x1f ;  /* 0x0c401f0004057f89 */ /* 0x000e6200000e0000 */
[----:B------:R-:W-:Y:S02]  /*8bb0*/  FMNMX3.FTZ R7, R7, R144, R133, !PT ;  /* 0x0000009007077276 */ /* 0x000fe40007810085 */
[----:B------:R-:W-:-:S03]  /*8bc0*/  IADD3 R213, PT, PT, R2, -0x3, RZ ;  /* 0xfffffffd02d57810 */ /* 0x000fc60007ffe0ff */
        /* <DEDUP_REMOVED lines=8> */
[----:B---3--:R-:W-:Y:S02]  /*8c50*/  FMNMX.FTZ R155, R0, R155, !PT ;  /* 0x0000009b009b7209 */ /* 0x008fe40007810000 */
[----:B------:R-:W-:Y:S02]  /*8c60*/  FSEL R5, R156, RZ, P3 ;  /* 0x000000ff9c057208 */ /* 0x000fe40001800000 */
[C---:B------:R-:W-:Y:S01]  /*8c70*/  FSETP.NEU.FTZ.AND P1, PT, R155.reuse, -INF , PT ;  /* 0xff8000009b00780b */ /* 0x040fe20003f3d000 */
[----:B------:R-:W-:Y:S01]  /*8c80*/  FMUL.FTZ R135, R155, UR4 ;  /* 0x000000049b877c20 */ /* 0x000fe20008410000 */
[----:B------:R-:W-:Y:S01]  /*8c90*/  FSEL R153, R153, RZ, P3 ;  /* 0x000000ff99997208 */ /* 0x000fe20001800000 */
[----:B------:R-:W-:Y:S01]  /*8ca0*/  FADD.FTZ R4, R132, -R5 ;  /* 0x8000000584047221 */ /* 0x000fe20000010000 */
[----:B------:R-:W-:-:S02]  /*8cb0*/  FSEL R6, R155, RZ, P1 ;  /* 0x000000ff9b067208 */ /* 0x000fc40000800000 */
[----:B------:R-:W-:Y:S01]  /*8cc0*/  FSEL R135, R135, RZ, P1 ;  /* 0x000000ff87877208 */ /* 0x000fe20000800000 */
[--C-:B------:R-:W-:Y:S01]  /*8cd0*/  FFMA.FTZ R151, R152, UR4, -R153.reuse ;  /* 0x0000000498977c23 */ /* 0x100fe20008010899 */
[----:B------:R-:W-:Y:S01]  /*8ce0*/  FFMA.FTZ R152, R157, UR4, -R153 ;  /* 0x000000049d987c23 */ /* 0x000fe20008010899 */
[----:B------:R-:W-:Y:S01]  /*8cf0*/  FADD.FTZ R6, R3, -R6 ;  /* 0x8000000603067221 */ /* 0x000fe20000010000 */
[----:B------:R-:W-:Y:S01]  /*8d00*/  IADD3 R3, PT, PT, R159, R200, RZ ;  /* 0x000000c89f037210 */ /* 0x000fe20007ffe0ff */
[----:B------:R-:W-:Y:S01]  /*8d10*/  FFMA.FTZ R134, R158, UR4, -R135 ;  /* 0x000000049e867c23 */ /* 0x000fe20008010887 */
[----:B------:R-:W-:Y:S01]  /*8d20*/  FMUL.FTZ R158, R4, UR4 ;  /* 0x00000004049e7c20 */ /* 0x000fe20008410000 */
[--C-:B------:R-:W-:Y:S01]  /*8d30*/  FFMA.FTZ R154, R154, UR4, -R153.reuse ;  /* 0x000000049a9a7c23 */ /* 0x100fe20008010899 */
[----:B------:R-:W-:Y:S01]  /*8d40*/  FFMA.FTZ R149, R149, UR4, -R153 ;  /* 0x0000000495957c23 */ /* 0x000fe20008010899 */
[----:B------:R-:W1:Y:S01]  /*8d50*/  LDSM.16.MT88.4 R20, [R3+0xc000] ;  /* 0x00c000000314783b */ /* 0x000e620000004200 */
[--C-:B------:R-:W-:Y:S01]  /*8d60*/  FFMA.FTZ R150, R150, UR4, -R135.reuse ;  /* 0x0000000496967c23 */ /* 0x100fe20008010887 */
[--C-:B------:R-:W-:Y:S01]  /*8d70*/  FFMA.FTZ R0, R57, UR4, -R135.reuse ;  /* 0x0000000439007c23 */ /* 0x100fe20008010887 */
[----:B------:R-:W-:Y:S01]  /*8d80*/  FFMA.FTZ R157, R59, UR4, -R135 ;  /* 0x000000043b9d7c23 */ /* 0x000fe20008010887 */
[----:B------:R-:W2:Y:S01]  /*8d90*/  MUFU.EX2 R158, R158 ;  /* 0x0000009e009e7308 */ /* 0x000ea20000000800 */
[----:B------:R-:W-:Y:S01]  /*8da0*/  FMUL.FTZ R132, R6, UR4 ;  /* 0x0000000406847c20 */ /* 0x000fe20008410000 */
[----:B------:R-:W-:Y:S01]  /*8db0*/  LDSM.16.MT88.4 R52, [R3+0x10000] ;  /* 0x010000000334783b */ /* 0x000fe20000004200 */
[--C-:B------:R-:W-:Y:S01]  /*8dc0*/  FFMA.FTZ R164, R230, UR4, -R153.reuse ;  /* 0x00000004e6a47c23 */ /* 0x100fe20008010899 */
[----:B------:R-:W-:Y:S01]  /*8dd0*/  FFMA.FTZ R161, R226, UR4, -R153 ;  /* 0x00000004e2a17c23 */ /* 0x000fe20008010899 */
        /* <DEDUP_REMOVED lines=11> */
[----:B------:R-:W3:Y:S01]  /*8e90*/  MUFU.EX2 R151, R151 ;  /* 0x0000009700977308 */ /* 0x000ee20000000800 */
[-C--:B--2---:R-:W-:Y:S01]  /*8ea0*/  FMUL.FTZ R8, R128, R158.reuse ;  /* 0x0000009e80087220 */ /* 0x084fe20000410000 */
[----:B------:R-:W-:Y:S01]  /*8eb0*/  IADD3 R128, PT, PT, R200, 0xc040, RZ ;  /* 0x0000c040c8807810 */ /* 0x000fe20007ffe0ff */
[-C--:B------:R-:W-:Y:S01]  /*8ec0*/  FMUL.FTZ R16, R72, R158.reuse ;  /* 0x0000009e48107220 */ /* 0x080fe20000410000 */
[----:B------:R-:W-:Y:S01]  /*8ed0*/  @P0 IADD3 R128, PT, PT, R215, -0x40, RZ ;  /* 0xffffffc0d7800810 */ /* 0x000fe20007ffe0ff */
[-C--:B------:R-:W-:Y:S01]  /*8ee0*/  FMUL.FTZ R17, R73, R158.reuse ;  /* 0x0000009e49117220 */ /* 0x080fe20000410000 */
[-C--:B------:R-:W-:Y:S01]  /*8ef0*/  FMUL.FTZ R76, R76, R158.reuse ;  /* 0x0000009e4c4c7220 */ /* 0x080fe20000410000 */
[----:B------:R-:W-:Y:S01]  /*8f00*/  FMUL.FTZ R77, R77, R158 ;  /* 0x0000009e4d4d7220 */ /* 0x000fe20000410000 */
[----:B------:R-:W-:Y:S01]  /*8f10*/  MUFU.EX2 R152, R152 ;  /* 0x0000009800987308 */ /* 0x000fe20000000800 */
[----:B------:R-:W2:Y:S01]  /*8f20*/  LDSM.16.MT88.4 R28, [R128] ;  /* 0x00000000801c783b */ /* 0x000ea20000004200 */
[----:B------:R-:W-:Y:S01]  /*8f30*/  IADD3 R159, PT, PT, R159, R128, RZ ;  /* 0x000000809f9f7210 */ /* 0x000fe20007ffe0ff */
[-C--:B------:R-:W-:Y:S01]  /*8f40*/  FMUL.FTZ R41, R97, R158.reuse ;  /* 0x0000009e61297220 */ /* 0x080fe20000410000 */
[--C-:B------:R-:W-:Y:S01]  /*8f50*/  FFMA.FTZ R97, R60, UR4, -R153.reuse ;  /* 0x000000043c617c23 */ /* 0x100fe20008010899 */
[-C--:B------:R-:W-:Y:S01]  /*8f60*/  FMUL.FTZ R24, R80, R158.reuse ;  /* 0x0000009e50187220 */ /* 0x080fe20000410000 */
[----:B------:R-:W-:Y:S01]  /*8f70*/  LDSM.16.MT88.4 R60, [R128+0x4000] ;  /* 0x00400000803c783b */ /* 0x000fe20000004200 */
[----:B------:R-:W-:Y:S01]  /*8f80*/  FMUL.FTZ R25, R81, R158 ;  /* 0x0000009e51197220 */ /* 0x000fe20000410000 */
[----:B------:R-:W4:Y:S01]  /*8f90*/  MUFU.EX2 R149, R149 ;  /* 0x0000009500957308 */ /* 0x000f220000000800 */
[----:B---3--:R-:W-:Y:S01]  /*8fa0*/  F2FP.F16.F32.PACK_AB R4, R151, R154 ;  /* 0x0000009a9704723e */ /* 0x008fe200000000ff */
[----:B------:R-:W3:Y:S01]  /*8fb0*/  LDSM.16.MT88.4 R36, [R159] ;  /* 0x000000009f24783b */ /* 0x000ee20000004200 */
[-C--:B------:R-:W-:Y:S01]  /*8fc0*/  FMUL.FTZ R40, R96, R158.reuse ;  /* 0x0000009e60287220 */ /* 0x080fe20000410000 */
[-C--:B------:R-:W-:Y:S01]  /*8fd0*/  FMUL.FTZ R100, R100, R158.reuse ;  /* 0x0000009e64647220 */ /* 0x080fe20000410000 */
[-C--:B------:R-:W-:Y:S01]  /*8fe0*/  FMUL.FTZ R101, R101, R158.reuse ;  /* 0x0000009e65657220 */ /* 0x080fe20000410000 */
[--C-:B------:R-:W-:Y:S01]  /*8ff0*/  FFMA.FTZ R96, R56, UR4, -R153.reuse ;  /* 0x0000000438607c23 */ /* 0x100fe20008010899 */
        /* <DEDUP_REMOVED lines=9> */
[----:B------:R-:W5:Y:S01]  /*9090*/  MUFU.EX2 R134, R134 ;  /* 0x0000008600867308 */ /* 0x000f620000000800 */
[----:B----4-:R-:W-:Y:S01]  /*90a0*/  F2FP.F16.F32.PACK_AB R6, R149, R152 ;  /* 0x000000989506723e */ /* 0x010fe200000000ff */
        /* <DEDUP_REMOVED lines=10> */
[----:B------:R-:W-:Y:S01]  /*9150*/  FMUL.FTZ R117, R117, R158 ;  /* 0x0000009e75757220 */ /* 0x000fe20000410000 */
[----:B------:R-:W-:Y:S01]  /*9160*/  FFMA.FTZ R129, R232, UR4, -R153 ;  /* 0x00000004e8817c23 */ /* 0x000fe20008010899 */
[----:B------:R-:W-:Y:S01]  /*9170*/  FFMA.FTZ R188, R188, UR4, -R135 ;  /* 0x00000004bcbc7c23 */ /* 0x000fe20008010887 */
[--C-:B------:R-:W-:Y:S01]  /*9180*/  FFMA.FTZ R173, R186, UR4, -R153.reuse ;  /* 0x00000004baad7c23 */ /* 0x100fe20008010899 */
[----:B------:R-:W4:Y:S01]  /*9190*/  MUFU.EX2 R157, R157 ;  /* 0x0000009d009d7308 */ /* 0x000f220000000800 */
[----:B-----5:R-:W-:Y:S01]  /*91a0*/  F2FP.F16.F32.PACK_AB R5, R134, R150 ;  /* 0x000000968605723e */ /* 0x020fe200000000ff */
[--C-:B------:R-:W-:Y:S01]  /*91b0*/  FFMA.FTZ R182, R182, UR4, -R153.reuse ;  /* 0x00000004b6b67c23 */ /* 0x100fe20008010899 */
[--C-:B------:R-:W-:Y:S01]  /*91c0*/  FFMA.FTZ R184, R184, UR4, -R153.reuse ;  /* 0x00000004b8b87c23 */ /* 0x100fe20008010899 */
[----:B------:R-:W-:Y:S01]  /*91d0*/  FFMA.FTZ R175, R180, UR4, -R153 ;  /* 0x00000004b4af7c23 */ /* 0x000fe20008010899 */
[--C-:B------:R-:W-:Y:S01]  /*91e0*/  FFMA.FTZ R177, R178, UR4, -R135.reuse ;  /* 0x00000004b2b17c23 */ /* 0x100fe20008010887 */
[--C-:B------:R-:W-:Y:S01]  /*91f0*/  FFMA.FTZ R176, R176, UR4, -R135.reuse ;  /* 0x00000004b0b07c23 */ /* 0x100fe20008010887 */
[--C-:B------:R-:W-:Y:S01]  /*9200*/  FFMA.FTZ R172, R172, UR4, -R135.reuse ;  /* 0x00000004acac7c23 */ /* 0x100fe20008010887 */
[----:B------:R-:W5:Y:S01]  /*9210*/  MUFU.EX2 R132, R132 ;  /* 0x0000008400847308 */ /* 0x000f620000000800 */
[----:B------:R-:W-:Y:S01]  /*9220*/  FFMA.FTZ R179, R174, UR4, -R135 ;  /* 0x00000004aeb37c23 */ /* 0x000fe20008010887 */
[--C-:B------:R-:W-:Y:S01]  /*9230*/  FFMA.FTZ R162, R162, UR4, -R153.reuse ;  /* 0x00000004a2a27c23 */ /* 0x100fe20008010899 */
[--C-:B------:R-:W-:Y:S01]  /*9240*/  FFMA.FTZ R137, R137, UR4, -R153.reuse ;  /* 0x0000000489897c23 */ /* 0x100fe20008010899 */
[--C-:B------:R-:W-:Y:S01]  /*9250*/  FFMA.FTZ R181, R160, UR4, -R153.reuse ;  /* 0x00000004a0b57c23 */ /* 0x100fe20008010899 */
[----:B------:R-:W-:Y:S01]  /*9260*/  FFMA.FTZ R140, R140, UR4, -R153 ;  /* 0x000000048c8c7c23 */ /* 0x000fe20008010899 */
[--C-:B------:R-:W-:Y:S01]  /*9270*/  FFMA.FTZ R136, R136, UR4, -R135.reuse ;  /* 0x0000000488887c23 */ /* 0x100fe20008010887 */
[--C-:B------:R-:W-:Y:S01]  /*9280*/  FFMA.FTZ R139, R139, UR4, -R135.reuse ;  /* 0x000000048b8b7c23 */ /* 0x100fe20008010887 */
[----:B------:R-:W-:Y:S01]  /*9290*/  MUFU.EX2 R97, R97 ;  /* 0x0000006100617308 */ /* 0x000fe20000000800 */
[----:B----4-:R-:W-:Y:S01]  /*92a0*/  F2FP.F16.F32.PACK_AB R7, R157, R0 ;  /* 0x000000009d07723e */ /* 0x010fe200000000ff */
[--C-:B------:R-:W-:Y:S01]  /*92b0*/  FFMA.FTZ R138, R138, UR4, -R135.reuse ;  /* 0x000000048a8a7c23 */ /* 0x100fe20008010887 */
[----:B------:R-:W-:Y:S01]  /*92c0*/  FFMA.FTZ R141, R141, UR4, -R135 ;  /* 0x000000048d8d7c23 */ /* 0x000fe20008010887 */
[----:B------:R-:W-:Y:S01]  /*92d0*/  FFMA.FTZ R154, R221, R158, R154 ;  /* 0x0000009edd9a7223 */ /* 0x000fe2000001009a */
[--C-:B------:R-:W-:Y:S01]  /*92e0*/  FFMA.FTZ R142, R142, UR4, -R153.reuse ;  /* 0x000000048e8e7c23 */ /* 0x100fe20008010899 */
[--C-:B------:R-:W-:Y:S01]  /*92f0*/  FFMA.FTZ R145, R145, UR4, -R153.reuse ;  /* 0x0000000491917c23 */ /* 0x100fe20008010899 */
[--C-:B------:R-:W-:Y:S01]  /*9300*/  FFMA.FTZ R148, R148, UR4, -R153.reuse ;  /* 0x0000000494947c23 */ /* 0x100fe20008010899 */
        /* <DEDUP_REMOVED lines=8> */
[----:B------:R-:W-:Y:S01]  /*9390*/  LDSM.16.MT88.4 R80, [R3+0xc800] ;  /* 0x00c800000350783b */ /* 0x000fe20000004200 */
[C---:B-1----:R-:W-:Y:S01]  /*93a0*/  HMMA.16816.F32 R16, R4.reuse, R20, R16 ;  /* 0x000000140410723c */ /* 0x042fe20000001810 */
[-C--:B------:R-:W-:Y:S01]  /*93b0*/  FMUL.FTZ R43, R99, R132.reuse ;  /* 0x00000084632b7220 */ /* 0x080fe20000410000 */
[-C--:B------:R-:W-:Y:S01]  /*93c0*/  FMUL.FTZ R102, R102, R132.reuse ;  /* 0x0000008466667220 */ /* 0x080fe20000410000 */
[-C--:B------:R-:W-:Y:S01]  /*93d0*/  FMUL.FTZ R103, R103, R132.reuse ;  /* 0x0000008467677220 */ /* 0x080fe20000410000 */
[--C-:B------:R-:W-:Y:S01]  /*93e0*/  FFMA.FTZ R98, R48, UR4, -R153.reuse ;  /* 0x0000000430627c23 */ /* 0x100fe20008010899 */
[----:B------:R-:W-:Y:S01]  /*93f0*/  FFMA.FTZ R99, R58, UR4, -R153 ;  /* 0x000000043a637c23 */ /* 0x000fe20008010899 */
[-C--:B------:R-:W-:Y:S01]  /*9400*/  FMUL.FTZ R10, R130, R132.reuse ;  /* 0x00000084820a7220 */ /* 0x080fe20000410000 */
[-C--:B------:R-:W-:Y:S01]  /*9410*/  FMUL.FTZ R11, R131, R132.reuse ;  /* 0x00000084830b7220 */ /* 0x080fe20000410000 */
[C---:B------:R-:W-:Y:S01]  /*9420*/  HMMA.16816.F32 R20, R4.reuse, R22, R76 ;  /* 0x000000160414723c */ /* 0x040fe2000000184c */
[----:B------:R-:W1:Y:S01]  /*9430*/  LDSM.16.MT88.4 R76, [R159+0x4000] ;  /* 0x004000009f4c783b */ /* 0x000e620000004200 */
[-C--:B------:R-:W-:Y:S01]  /*9440*/  FMUL.FTZ R70, R70, R132.reuse ;  /* 0x0000008446467220 */ /* 0x080fe20000410000 */
[-C--:B------:R-:W-:Y:S01]  /*9450*/  FMUL.FTZ R71, R71, R132.reuse ;  /* 0x0000008447477220 */ /* 0x080fe20000410000 */
[----:B------:R-:W4:Y:S01]  /*9460*/  MUFU.EX2 R98, R98 ;  /* 0x0000006200627308 */ /* 0x000f220000000800 */
[-C--:B------:R-:W-:Y:S01]  /*9470*/  FMUL.FTZ R86, R86, R132.reuse ;  /* 0x0000008456567220 */ /* 0x080fe20000410000 */
[-C--:B------:R-:W-:Y:S01]  /*9480*/  FMUL.FTZ R87, R87, R132.reuse ;  /* 0x0000008457577220 */ /* 0x080fe20000410000 */
[-C--:B------:R-:W-:Y:S01]  /*9490*/  FMUL.FTZ R34, R90, R132.reuse ;  /* 0x000000845a227220 */ /* 0x080fe20000410000 */
[C---:B------:R-:W-:Y:S01]  /*94a0*/  HMMA.16816.F32 R40, R4.reuse, R44, R40 ;  /* 0x0000002c0428723c */ /* 0x040fe20000001828 */
[----:B------:R-:W-:Y:S01]  /*94b0*/  FMUL.FTZ R35, R91, R132 ;  /* 0x000000845b237220 */ /* 0x000fe20000410000 */
[----:B------:R-:W-:Y:S01]  /*94c0*/  FMUL.FTZ R48, R104, R158 ;  /* 0x0000009e68307220 */ /* 0x000fe20000410000 */
[-C--:B------:R-:W-:Y:S01]  /*94d0*/  FMUL.FTZ R50, R106, R132.reuse ;  /* 0x000000846a327220 */ /* 0x080fe20000410000 */
[----:B------:R-:W-:Y:S01]  /*94e0*/  MUFU.EX2 R99, R99 ;  /* 0x0000006300637308 */ /* 0x000fe20000000800 */
[-C--:B------:R-:W-:Y:S01]  /*94f0*/  FMUL.FTZ R51, R107, R132.reuse ;  /* 0x000000846b337220 */ /* 0x080fe20000410000 */
[-C--:B------:R-:W-:Y:S01]  /*9500*/  FMUL.FTZ R58, R126, R132.reuse ;  /* 0x000000847e3a7220 */ /* 0x080fe20000410000 */
[-C--:B------:R-:W-:Y:S01]  /*9510*/  FMUL.FTZ R59, R127, R132.reuse ;  /* 0x000000847f3b7220 */ /* 0x080fe20000410000 */
[C---:B------:R-:W-:Y:S01]  /*9520*/  HMMA.16816.F32 R44, R4.reuse, R46, R100 ;  /* 0x0000002e042c723c */ /* 0x040fe20000001864 */
[--C-:B------:R-:W-:Y:S01]  /*9530*/  FFMA.FTZ R103, R252, UR4, -R135.reuse ;  /* 0x00000004fc677c23 */ /* 0x100fe20008010887 */
[--C-:B------:R-:W-:Y:S01]  /*9540*/  FFMA.FTZ R102, R66, UR4, -R135.reuse ;  /* 0x0000000442667c23 */ /* 0x100fe20008010887 */
[--C-:B------:R-:W-:Y:S01]  /*9550*/  FFMA.FTZ R101, R64, UR4, -R135.reuse ;  /* 0x0000000440657c23 */ /* 0x100fe20008010887 */
[----:B------:R-:W-:Y:S01]  /*9560*/  FFMA.FTZ R100, R250, UR4, -R135 ;  /* 0x00000004fa647c23 */ /* 0x000fe20008010887 */
[-C--:B------:R-:W-:Y:S01]  /*9570*/  FMUL.FTZ R94, R94, R132.reuse ;  /* 0x000000845e5e7220 */ /* 0x080fe20000410000 */
[-C--:B------:R-:W-:Y:S01]  /*9580*/  FMUL.FTZ R95, R95, R132.reuse ;  /* 0x000000845f5f7220 */ /* 0x080fe20000410000 */
[----:B------:R-:W-:Y:S01]  /*9590*/  MUFU.EX2 R103, R103 ;  /* 0x0000006700677308 */ /* 0x000fe20000000800 */
[C---:B------:R-:W-:Y:S01]  /*95a0*/  HMMA.16816.F32 R8, R4.reuse, R12, R8 ;  /* 0x0000000c0408723c */ /* 0x040fe20000001808 */
[-C--:B------:R-:W-:Y:S01]  /*95b0*/  FMUL.FTZ R110, R110, R132.reuse ;  /* 0x000000846e6e7220 */ /* 0x080fe20000410000 */
[-C--:B------:R-:W-:Y:S01]  /*95c0*/  FMUL.FTZ R111, R111, R132.reuse ;  /* 0x000000846f6f7220 */ /* 0x080fe20000410000 */
[-C--:B------:R-:W-:Y:S01]  /*95d0*/  FMUL.FTZ R114, R114, R132.reuse ;  /* 0x0000008472727220 */ /* 0x080fe20000410000 */
[-C--:B------:R-:W-:Y:S01]  /*95e0*/  FMUL.FTZ R115, R115, R132.reuse ;  /* 0x0000008473737220 */ /* 0x080fe20000410000 */
[----:B------:R-:W-:Y:S01]  /*95f0*/  LDSM.16.MT88.4 R64, [R128+0x800] ;  /* 0x000800008040783b */ /* 0x000fe20000004200 */
[----:B------:R-:W-:Y:S01]  /*9600*/  FMUL.FTZ R118, R118, R132 ;  /* 0x0000008476767220 */ /* 0x000fe20000410000 */
[----:B------:R-:W5:Y:S01]  /*9610*/  MUFU.EX2 R102, R102 ;  /* 0x0000006600667308 */ /* 0x000f620000000800 */
[C---:B------:R-:W-:Y:S01]  /*9620*/  HMMA.16816.F32 R12, R4.reuse, R14, R68 ;  /* 0x0000000e040c723c */ /* 0x040fe20000001844 */
[-C--:B------:R-:W-:Y:S01]  /*9630*/  FMUL.FTZ R68, R120, R158.reuse ;  /* 0x0000009e78447220 */ /* 0x080fe20000410000 */
[----:B------:R-:W-:Y:S01]  /*9640*/  FMUL.FTZ R69, R121, R158 ;  /* 0x0000009e79457220 */ /* 0x000fe20000410000 */
[-C--:B------:R-:W-:Y:S01]  /*9650*/  FMUL.FTZ R70, R122, R132.reuse ;  /* 0x000000847a467220 */ /* 0x080fe20000410000 */
[-C--:B------:R-:W-:Y:S01]  /*9660*/  FMUL.FTZ R71, R123, R132.reuse ;  /* 0x000000847b477220 */ /* 0x080fe20000410000 */
[-C--:B------:R-:W-:Y:S01]  /*9670*/  FMUL.FTZ R119, R119, R132.reuse ;  /* 0x0000008477777220 */ /* 0x080fe20000410000 */
[----:B------:R-:W-:Y:S01]  /*9680*/  LDSM.16.MT88.4 R72, [R159+0x800] ;  /* 0x000800009f48783b */ /* 0x000fe20000004200 */
[----:B------:R-:W-:Y:S01]  /*9690*/  MUFU.EX2 R101, R101 ;  /* 0x0000006500657308 */ /* 0x000fe20000000800 */
[C---:B--2---:R-:W-:Y:S01]  /*96a0*/  HMMA.16816.F32 R24, R4.reuse, R28, R24 ;  /* 0x0000001c0418723c */ /* 0x044fe20000001818 */
[----:B------:R-:W-:Y:S01]  /*96b0*/  FFMA.FTZ R130, R228, UR4, -R153 ;  /* 0x00000004e4827c23 */ /* 0x000fe20008010899 */
[----:B------:R-:W-:Y:S01]  /*96c0*/  LDSM.16.MT88.4 R88, [R128+0x4800] ;  /* 0x004800008058783b */ /* 0x000fe20000004200 */
[----:B------:R-:W-:Y:S01]  /*96d0*/  FFMA.FTZ R131, R224, UR4, -R135 ;  /* 0x00000004e0837c23 */ /* 0x000fe20008010887 */
[----:B------:R-:W-:Y:S01]  /*96e0*/  FFMA.FTZ R219, R219, R132, R150 ;  /* 0x00000084dbdb7223 */ /* 0x000fe20000010096 */
[----:B------:R-:W-:Y:S01]  /*96f0*/  FADD.FTZ R151, R151, R154 ;  /* 0x0000009a97977221 */ /* 0x000fe20000010000 */
[----:B------:R-:W-:Y:S01]  /*9700*/  FFMA.FTZ R147, R147, UR4, -R153 ;  /* 0x0000000493937c23 */ /* 0x000fe20008010899 */
[----:B------:R-:W2:Y:S01]  /*9710*/  MUFU.EX2 R100, R100 ;  /* 0x0000006400647308 */ /* 0x000ea20000000800 */
[C---:B------:R-:W-:Y:S01]  /*9720*/  HMMA.16816.F32 R28, R4.reuse, R30, R84 ;  /* 0x0000001e041c723c */ /* 0x040fe20000001854 */
[----:B------:R-:W2:Y:S01]  /*9730*/  LDSM.16.MT88.4 R84, [R200+0xc800] ;  /* 0x00c80000c854783b */ /* 0x000ea20000004200 */
[----:B------:R-:W-:Y:S01]  /*9740*/  FADD.FTZ R219, R134, R219 ;  /* 0x000000db86db7221 */ /* 0x000fe20000010000 */
[----:B------:R-:W-:Y:S01]  /*9750*/  FADD.FTZ R152, R152, R151 ;  /* 0x0000009798987221 */ /* 0x000fe20000010000 */
[--C-:B------:R-:W-:Y:S01]  /*9760*/  FFMA.FTZ R143, R143, UR4, -R135.reuse ;  /* 0x000000048f8f7c23 */ /* 0x100fe20008010887 */
[----:B------:R-:W-:Y:S01]  /*9770*/  FFMA.FTZ R146, R146, UR4, -R135 ;  /* 0x0000000492927c23 */ /* 0x000fe20008010887 */
[----:B------:R-:W-:Y:S01]  /*9780*/  FADD.FTZ R0, R0, R219 ;  /* 0x000000db00007221 */ /* 0x000fe20000010000 */
[----:B------:R-:W-:Y:S01]  /*9790*/  MUFU.EX2 R129, R129 ;  /* 0x0000008100817308 */ /* 0x000fe20000000800 */
[----:B---3--:R-:W-:Y:S01]  /*97a0*/  HMMA.16816.F32 R32, R4, R36, R32 ;  /* 0x000000240420723c */ /* 0x008fe20000001820 */
[----:B------:R-:W-:Y:S01]  /*97b0*/  FADD.FTZ R152, R149, R152 ;  /* 0x0000009895987221 */ /* 0x000fe20000010000 */
[----:B------:R-:W-:Y:S01]  /*97c0*/  FADD.FTZ R0, R157, R0 ;  /* 0x000000009d007221 */ /* 0x000fe20000010000 */
[--C-:B------:R-:W-:Y:S01]  /*97d0*/  FFMA.FTZ R144, R144, UR4, -R135.reuse ;  /* 0x0000000490907c23 */ /* 0x100fe20008010887 */
[----:B------:R-:W-:Y:S01]  /*97e0*/  FFMA.FTZ R133, R133, UR4, -R135 ;  /* 0x0000000485857c23 */ /* 0x000fe20008010887 */
[----:B------:R-:W-:-:S02]  /*97f0*/  MOV R132, R156 ;  /* 0x0000009c00847202 */ /* 0x000fc40000000f00 */
[----:B------:R-:W-:Y:S01]  /*9800*/  MUFU.EX2 R130, R130 ;  /* 0x0000008200827308 */ /* 0x000fe20000000800 */
[C---:B------:R-:W-:Y:S07]  /*9810*/  HMMA.16816.F32 R48, R4.reuse, R52, R48 ;  /* 0x000000340430723c */ /* 0x040fee0000001830 */
[----:B------:R-:W-:Y:S01]  /*9820*/  MUFU.EX2 R164, R164 ;  /* 0x000000a400a47308 */ /* 0x000fe20000000800 */
[C---:B------:R-:W-:Y:S07]  /*9830*/  HMMA.16816.F32 R56, R4.reuse, R60, R56 ;  /* 0x0000003c0438723c */ /* 0x040fee0000001838 */
[----:B------:R-:W-:Y:S01]  /*9840*/  MUFU.EX2 R161, R161 ;  /* 0x000000a100a17308 */ /* 0x000fe20000000800 */
[C---:B------:R-:W-:Y:S01]  /*9850*/  HMMA.16816.F32 R36, R4.reuse, R38, R92 ;  /* 0x000000260424723c */ /* 0x040fe2000000185c */
[----:B------:R-:W-:Y:S06]  /*9860*/  LDSM.16.MT88.4 R92, [R200+0xd000] ;  /* 0x00d00000c85c783b */ /* 0x000fec0000004200 */
[----:B------:R-:W-:Y:S01]  /*9870*/  MUFU.EX2 R131, R131 ;  /* 0x0000008300837308 */ /* 0x000fe20000000800 */
[C---:B------:R-:W-:Y:S01]  /*9880*/  HMMA.16816.F32 R52, R4.reuse, R54, R108 ;  /* 0x000000360434723c */ /* 0x040fe2000000186c */
[----:B------:R-:W-:Y:S06]  /*9890*/  LDSM.16.MT88.4 R108, [R3+0x13800] ;  /* 0x01380000036c783b */ /* 0x000fec0000004200 */
[----:B------:R-:W-:Y:S01]  /*98a0*/  MUFU.EX2 R166, R166 ;  /* 0x000000a600a67308 */ /* 0x000fe20000000800 */
[----:B------:R-:W-:Y:S01]  /*98b0*/  HMMA.16816.F32 R60, R4, R62, R112 ;  /* 0x0000003e043c723c */ /* 0x000fe20000001870 */
[--C-:B------:R-:W-:Y:S01]  /*98c0*/  FFMA.FTZ R112, R248, UR4, -R153.reuse ;  /* 0x00000004f8707c23 */ /* 0x100fe20008010899 */
[--C-:B------:R-:W-:Y:S01]  /*98d0*/  FFMA.FTZ R113, R244, UR4, -R153.reuse ;  /* 0x00000004f4717c23 */ /* 0x100fe20008010899 */
[--C-:B------:R-:W-:Y:S01]  /*98e0*/  FFMA.FTZ R115, R246, UR4, -R153.reuse ;  /* 0x00000004f6737c23 */ /* 0x100fe20008010899 */
[----:B------:R-:W-:-:S03]  /*98f0*/  FFMA.FTZ R114, R242, UR4, -R153 ;  /* 0x00000004f2727c23 */ /* 0x000fc60008010899 */
[----:B------:R-:W-:Y:S01]  /*9900*/  MUFU.EX2 R112, R112 ;  /* 0x0000007000707308 */ /* 0x000fe20000000800 */
[C---:B-1----:R-:W-:Y:S01]  /*9910*/  HMMA.16816.F32 R68, R4.reuse, R76, R68 ;  /* 0x0000004c0444723c */ /* 0x042fe20000001844 */
[----:B----4-:R-:W-:Y:S01]  /*9920*/  F2FP.F16.F32.PACK_AB R76, R98, R97 ;  /* 0x00000061624c723e */ /* 0x010fe200000000ff */
[----:B------:R-:W-:Y:S01]  /*9930*/  FADD.FTZ R97, R97, R152 ;  /* 0x0000009861617221 */ /* 0x000fe20000010000 */
[----:B-----5:R-:W-:Y:S01]  /*9940*/  F2FP.F16.F32.PACK_AB R77, R102, R103 ;  /* 0x00000067664d723e */ /* 0x020fe200000000ff */
[----:B------:R-:W-:Y:S02]  /*9950*/  FADD.FTZ R103, R103, R0 ;  /* 0x0000000067677221 */ /* 0x000fe40000010000 */
[----:B------:R-:W-:Y:S01]  /*9960*/  FADD.FTZ R98, R98, R97 ;  /* 0x0000006162627221 */ /* 0x000fe20000010000 */
[----:B------:R-:W1:Y:S01]  /*9970*/  MUFU.EX2 R113, R113 ;  /* 0x0000007100717308 */ /* 0x000e620000000800 */
[----:B------:R-:W-:Y:S01]  /*9980*/  HMMA.16816.F32 R4, R4, R78, R116 ;  /* 0x0000004e0404723c */ /* 0x000fe20000001874 */
[----:B------:R-:W-:Y:S01]  /*9990*/  F2FP.F16.F32.PACK_AB R78, R96, R99 ;  /* 0x00000063604e723e */ /* 0x000fe200000000ff */
[--C-:B------:R-:W-:Y:S01]  /*99a0*/  FFMA.FTZ R116, R240, UR4, -R135.reuse ;  /* 0x00000004f0747c23 */ /* 0x100fe20008010887 */
[----:B--2---:R-:W-:Y:S01]  /*99b0*/  F2FP.F16.F32.PACK_AB R79, R100, R101 ;  /* 0x00000065644f723e */ /* 0x004fe200000000ff */
[--C-:B------:R-:W-:Y:S01]  /*99c0*/  FFMA.FTZ R117, R238, UR4, -R135.reuse ;  /* 0x00000004ee757c23 */ /* 0x100fe20008010887 */
[--C-:B------:R-:W-:Y:S01]  /*99d0*/  FFMA.FTZ R118, R236, UR4, -R135.reuse ;  /* 0x00000004ec767c23 */ /* 0x100fe20008010887 */
[----:B------:R-:W-:Y:S01]  /*99e0*/  FFMA.FTZ R119, R234, UR4, -R135 ;  /* 0x00000004ea777c23 */ /* 0x000fe20008010887 */
[----:B------:R-:W-:Y:S01]  /*99f0*/  MUFU.EX2 R115, R115 ;  /* 0x0000007300737308 */ /* 0x000fe20000000800 */
[----:B------:R-:W-:Y:S01]  /*9a00*/  FADD.FTZ R102, R102, R103 ;  /* 0x0000006766667221 */ /* 0x000fe20000010000 */
[----:B------:R-:W-:Y:S01]  /*9a10*/  FADD.FTZ R99, R99, R98 ;  /* 0x0000006263637221 */ /* 0x000fe20000010000 */
[----:B------:R-:W-:Y:S02]  /*9a20*/  HMMA.16816.F32 R16, R76, R80, R16 ;  /* 0x000000504c10723c */ /* 0x000fe40000001810 */
[----:B------:R-:W-:Y:S01]  /*9a30*/  FADD.FTZ R101, R101, R102 ;  /* 0x0000006665657221 */ /* 0x000fe20000010000 */
[----:B------:R-:W-:-:S02]  /*9a40*/  FADD.FTZ R99, R96, R99 ;  /* 0x0000006360637221 */ /* 0x000fc40000010000 */
[----:B------:R-:W-:Y:S01]  /*9a50*/  MUFU.EX2 R114, R114 ;  /* 0x0000007200727308 */ /* 0x000fe20000000800 */
[----:B------:R-:W-:Y:S02]  /*9a60*/  FADD.FTZ R101, R100, R101 ;  /* 0x0000006564657221 */ /* 0x000fe40000010000 */
[C---:B------:R-:W-:Y:S01]  /*9a70*/  HMMA.16816.F32 R20, R76.reuse, R82, R20 ;  /* 0x000000524c14723c */ /* 0x040fe20000001814 */
[----:B------:R-:W2:Y:S04]  /*9a80*/  LDSM.16.MT88.4 R80, [R200+0x10800] ;  /* 0x01080000c850783b */ /* 0x000ea80000004200 */
[----:B------:R-:W-:Y:S03]  /*9a90*/  MUFU.EX2 R116, R116 ;  /* 0x0000007400747308 */ /* 0x000fe60000000800 */
[C---:B------:R-:W-:Y:S05]  /*9aa0*/  HMMA.16816.F32 R8, R76.reuse, R84, R8 ;  /* 0x000000544c08723c */ /* 0x040fea0000001808 */
[----:B------:R-:W3:Y:S03]  /*9ab0*/  MUFU.EX2 R117, R117 ;  /* 0x0000007500757308 */ /* 0x000ee60000000800 */
[C---:B------:R-:W-:Y:S01]  /*9ac0*/  HMMA.16816.F32 R12, R76.reuse, R86, R12 ;  /* 0x000000564c0c723c */ /* 0x040fe2000000180c */
[----:B------:R-:W-:Y:S04]  /*9ad0*/  LDSM.16.MT88.4 R84, [R159+0x4800] ;  /* 0x004800009f54783b */ /* 0x000fe80000004200 */
        /* <DEDUP_REMOVED lines=9> */
[----:B------:R-:W4:Y:S04]  /*9b70*/  LDSM.16.MT88.4 R72, [R3+0xd000] ;  /* 0x00d000000348783b */ /* 0x000f280000004200 */
[----:B------:R-:W-:Y:S03]  /*9b80*/  MUFU.EX2 R165, R165 ;  /* 0x000000a500a57308 */ /* 0x000fe60000000800 */
[C---:B--2---:R-:W-:Y:S05]  /*9b90*/  HMMA.16816.F32 R40, R76.reuse, R80, R40 ;  /* 0x000000504c28723c */ /* 0x044fea0000001828 */
[----:B------:R-:W2:Y:S03]  /*9ba0*/  MUFU.EX2 R170, R170 ;  /* 0x000000aa00aa7308 */ /* 0x000ea60000000800 */
[C---:B------:R-:W-:Y:S01]  /*9bb0*/  HMMA.16816.F32 R44, R76.reuse, R82, R44 ;  /* 0x000000524c2c723c */ /* 0x040fe2000000182c */
[----:B------:R-:W2:Y:S04]  /*9bc0*/  LDSM.16.MT88.4 R80, [R128+0x1000] ;  /* 0x001000008050783b */ /* 0x000ea80000004200 */
[----:B------:R-:W-:Y:S03]  /*9bd0*/  MUFU.EX2 R192, R192 ;  /* 0x000000c000c07308 */ /* 0x000fe60000000800 */
[C---:B------:R-:W-:Y:S05]  /*9be0*/  HMMA.16816.F32 R56, R76.reuse, R88, R56 ;  /* 0x000000584c38723c */ /* 0x040fea0000001838 */
[----:B------:R-:W-:Y:S03]  /*9bf0*/  MUFU.EX2 R167, R167 ;  /* 0x000000a700a77308 */ /* 0x000fe60000000800 */
[C---:B-----5:R-:W-:Y:S05]  /*9c00*/  HMMA.16816.F32 R48, R76.reuse, R64, R48 ;  /* 0x000000404c30723c */ /* 0x060fea0000001830 */
[----:B------:R-:W-:Y:S03]  /*9c10*/  MUFU.EX2 R169, R169 ;  /* 0x000000a900a97308 */ /* 0x000fe60000000800 */
[C---:B------:R-:W-:Y:S01]  /*9c20*/  HMMA.16816.F32 R52, R76.reuse, R66, R52 ;  /* 0x000000424c34723c */ /* 0x040fe20000001834 */
[----:B------:R-:W5:Y:S04]  /*9c30*/  LDSM.16.MT88.4 R64, [R159+0x1000] ;  /* 0x001000009f40783b */ /* 0x000f680000004200 */
[----:B------:R-:W5:Y:S03]  /*9c40*/  MUFU.EX2 R194, R194 ;  /* 0x000000c200c27308 */ /* 0x000f660000000800 */
[C---:B------:R-:W-:Y:S01]  /*9c50*/  HMMA.16816.F32 R60, R76.reuse, R90, R60 ;  /* 0x0000005a4c3c723c */ /* 0x040fe2000000183c */
[----:B------:R-:W-:Y:S04]  /*9c60*/  LDSM.16.MT88.4 R88, [R128+0x5000] ;  /* 0x005000008058783b */ /* 0x000fe80000004200 */
[----:B------:R-:W-:Y:S03]  /*9c70*/  MUFU.EX2 R171, R171 ;  /* 0x000000ab00ab7308 */ /* 0x000fe60000000800 */
[C---:B------:R-:W-:Y:S05]  /*9c80*/  HMMA.16816.F32 R68, R76.reuse, R84, R68 ;  /* 0x000000544c44723c */ /* 0x040fea0000001844 */
[----:B------:R-:W5:Y:S03]  /*9c90*/  MUFU.EX2 R188, R188 ;  /* 0x000000bc00bc7308 */ /* 0x000f660000000800 */
[----:B------:R-:W-:Y:S01]  /*9ca0*/  HMMA.16816.F32 R4, R76, R86, R4 ;  /* 0x000000564c04723c */ /* 0x000fe20000001804 */
[----:B-1----:R-:W-:Y:S01]  /*9cb0*/  F2FP.F16.F32.PACK_AB R76, R113, R112 ;  /* 0x00000070714c723e */ /* 0x002fe200000000ff */
[----:B------:R-:W-:Y:S01]  /*9cc0*/  LDSM.16.MT88.4 R84, [R159+0x5000] ;  /* 0x005000009f54783b */ /* 0x000fe20000004200 */
[----:B---3--:R-:W-:Y:S01]  /*9cd0*/  F2FP.F16.F32.PACK_AB R77, R117, R116 ;  /* 0x00000074754d723e */ /* 0x008fe200000000ff */
        /* <DEDUP_REMOVED lines=9> */
[----:B------:R-:W-:Y:S01]  /*9d70*/  HMMA.16816.F32 R16, R76, R72, R16 ;  /* 0x000000484c10723c */ /* 0x000fe20000001810 */
[----:B------:R-:W1:Y:S01]  /*9d80*/  MUFU.EX2 R182, R182 ;  /* 0x000000b600b67308 */ /* 0x000e620000000800 */
[----:B------:R-:W-:Y:S01]  /*9d90*/  FADD.FTZ R118, R118, R117 ;  /* 0x0000007576767221 */ /* 0x000fe20000010000 */
[----:B------:R-:W-:-:S03]  /*9da0*/  FADD.FTZ R114, R114, R115 ;  /* 0x0000007372727221 */ /* 0x000fc60000010000 */
[----:B------:R-:W-:Y:S02]  /*9db0*/  FADD.FTZ R118, R119, R118 ;  /* 0x0000007677767221 */ /* 0x000fe40000010000 */
[C---:B------:R-:W-:Y:S01]  /*9dc0*/  HMMA.16816.F32 R20, R76.reuse, R74, R20 ;  /* 0x0000004a4c14723c */ /* 0x040fe20000001814 */
[----:B------:R-:W3:Y:S01]  /*9dd0*/  LDSM.16.MT88.4 R72, [R200+0x11000] ;  /* 0x01100000c848783b */ /* 0x000ee20000004200 */
[----:B------:R-:W-:Y:S06]  /*9de0*/  MUFU.EX2 R184, R184 ;  /* 0x000000b800b87308 */ /* 0x000fec0000000800 */
[C---:B--2---:R-:W-:Y:S02]  /*9df0*/  HMMA.16816.F32 R24, R76.reuse, R80, R24 ;  /* 0x000000504c18723c */ /* 0x044fe40000001818 */
[----:B------:R-:W-:Y:S06]  /*9e00*/  MUFU.EX2 R175, R175 ;  /* 0x000000af00af7308 */ /* 0x000fec0000000800 */
[C---:B------:R-:W-:Y:S01]  /*9e10*/  HMMA.16816.F32 R28, R76.reuse, R82, R28 ;  /* 0x000000524c1c723c */ /* 0x040fe2000000181c */
[----:B------:R-:W2:Y:S01]  /*9e20*/  LDSM.16.MT88.4 R80, [R3+0x11000] ;  /* 0x011000000350783b */ /* 0x000ea20000004200 */
[----:B------:R-:W-:Y:S06]  /*9e30*/  MUFU.EX2 R177, R177 ;  /* 0x000000b100b17308 */ /* 0x000fec0000000800 */
[C---:B-----5:R-:W-:Y:S02]  /*9e40*/  HMMA.16816.F32 R32, R76.reuse, R64, R32 ;  /* 0x000000404c20723c */ /* 0x060fe40000001820 */
[----:B------:R-:W4:Y:S06]  /*9e50*/  MUFU.EX2 R176, R176 ;  /* 0x000000b000b07308 */ /* 0x000f2c0000000800 */
[C---:B------:R-:W-:Y:S01]  /*9e60*/  HMMA.16816.F32 R36, R76.reuse, R66, R36 ;  /* 0x000000424c24723c */ /* 0x040fe20000001824 */
[----:B------:R-:W5:Y:S01]  /*9e70*/  LDSM.16.MT88.4 R64, [R3+0xd800] ;  /* 0x00d800000340783b */ /* 0x000f620000004200 */
[----:B------:R-:W-:Y:S06]  /*9e80*/  MUFU.EX2 R172, R172 ;  /* 0x000000ac00ac7308 */ /* 0x000fec0000000800 */
[C---:B------:R-:W-:Y:S02]  /*9e90*/  HMMA.16816.F32 R8, R76.reuse, R92, R8 ;  /* 0x0000005c4c08723c */ /* 0x040fe40000001808 */
[----:B------:R-:W4:Y:S06]  /*9ea0*/  MUFU.EX2 R179, R179 ;  /* 0x000000b300b37308 */ /* 0x000f2c0000000800 */
[C---:B---3--:R-:W-:Y:S02]  /*9eb0*/  HMMA.16816.F32 R40, R76.reuse, R72, R40 ;  /* 0x000000484c28723c */ /* 0x048fe40000001828 */
[----:B------:R-:W-:Y:S06]  /*9ec0*/  MUFU.EX2 R162, R162 ;  /* 0x000000a200a27308 */ /* 0x000fec0000000800 */
[C---:B------:R-:W-:Y:S01]  /*9ed0*/  HMMA.16816.F32 R44, R76.reuse, R74, R44 ;  /* 0x0000004a4c2c723c */ /* 0x040fe2000000182c */
[----:B------:R-:W3:Y:S01]  /*9ee0*/  LDSM.16.MT88.4 R72, [R128+0x1800] ;  /* 0x001800008048783b */ /* 0x000ee20000004200 */
[----:B------:R-:W4:Y:S06]  /*9ef0*/  MUFU.EX2 R137, R137 ;  /* 0x0000008900897308 */ /* 0x000f2c0000000800 */
[C---:B--2---:R-:W-:Y:S02]  /*9f00*/  HMMA.16816.F32 R48, R76.reuse, R80, R48 ;  /* 0x000000504c30723c */ /* 0x044fe40000001830 */
[----:B------:R-:W-:Y:S06]  /*9f10*/  MUFU.EX2 R181, R181 ;  /* 0x000000b500b57308 */ /* 0x000fec0000000800 */
[C---:B------:R-:W-:Y:S01]  /*9f20*/  HMMA.16816.F32 R52, R76.reuse, R82, R52 ;  /* 0x000000524c34723c */ /* 0x040fe20000001834 */
[----:B------:R-:W2:Y:S01]  /*9f30*/  LDSM.16.MT88.4 R80, [R159+0x1800] ;  /* 0x001800009f50783b */ /* 0x000ea20000004200 */
[----:B------:R-:W-:Y:S06]  /*9f40*/  MUFU.EX2 R140, R140 ;  /* 0x0000008c008c7308 */ /* 0x000fec0000000800 */
[C---:B------:R-:W-:Y:S01]  /*9f50*/  HMMA.16816.F32 R12, R76.reuse, R94, R12 ;  /* 0x0000005e4c0c723c */ /* 0x040fe2000000180c */
[----:B------:R-:W1:Y:S01]  /*9f60*/  LDSM.16.MT88.4 R92, [R200+0xd800] ;  /* 0x00d80000c85c783b */ /* 0x000e620000004200 */
[----:B------:R-:W-:Y:S06]  /*9f70*/  MUFU.EX2 R136, R136 ;  /* 0x0000008800887308 */ /* 0x000fec0000000800 */
[C---:B------:R-:W-:Y:S02]  /*9f80*/  HMMA.16816.F32 R56, R76.reuse, R88, R56 ;  /* 0x000000584c38723c */ /* 0x040fe40000001838 */
[----:B------:R-:W4:Y:S06]  /*9f90*/  MUFU.EX2 R139, R139 ;  /* 0x0000008b008b7308 */ /* 0x000f2c0000000800 */
[C---:B------:R-:W-:Y:S01]  /*9fa0*/  HMMA.16816.F32 R60, R76.reuse, R90, R60 ;  /* 0x0000005a4c3c723c */ /* 0x040fe2000000183c */
[----:B------:R-:W-:Y:S01]  /*9fb0*/  LDSM.16.MT88.4 R88, [R128+0x5800] ;  /* 0x005800008058783b */ /* 0x000fe20000004200 */
[----:B------:R-:W-:Y:S06]  /*9fc0*/  MUFU.EX2 R138, R138 ;  /* 0x0000008a008a7308 */ /* 0x000fec0000000800 */
[C---:B------:R-:W-:Y:S02]  /*9fd0*/  HMMA.16816.F32 R68, R76.reuse, R84, R68 ;  /* 0x000000544c44723c */ /* 0x040fe40000001844 */
[----:B------:R-:W4:Y:S06]  /*9fe0*/  MUFU.EX2 R141, R141 ;  /* 0x0000008d008d7308 */ /* 0x000f2c0000000800 */
[----:B------:R-:W-:Y:S01]  /*9ff0*/  HMMA.16816.F32 R4, R76, R86, R4 ;  /* 0x000000564c04723c */ /* 0x000fe20000001804 */
[----:B------:R-:W-:Y:S01]  /*a000*/  F2FP.F16.F32.PACK_AB R76, R130, R129 ;  /* 0x00000081824c723e */ /* 0x000fe200000000ff */
[----:B------:R-:W-:Y:S01]  /*a010*/  LDSM.16.MT88.4 R84, [R159+0x5800] ;  /* 0x005800009f54783b */ /* 0x000fe20000004200 */
[----:B------:R-:W-:Y:S01]  /*a020*/  F2FP.F16.F32.PACK_AB R77, R166, R131 ;  /* 0x00000083a64d723e */ /* 0x000fe200000000ff */
[----:B------:R-:W-:Y:S01]  /*a030*/  MUFU.EX2 R142, R142 ;  /* 0x0000008e008e7308 */ /* 0x000fe20000000800 */
[----:B------:R-:W-:Y:S01]  /*a040*/  F2FP.F16.F32.PACK_AB R78, R161, R164 ;  /* 0x000000a4a14e723e */ /* 0x000fe200000000ff */
[----:B------:R-:W-:Y:S01]  /*a050*/  FADD.FTZ R129, R129, R114 ;  /* 0x0000007281817221 */ /* 0x000fe20000010000 */
[----:B------:R-:W-:Y:S01]  /*a060*/  F2FP.F16.F32.PACK_AB R79, R168, R163 ;  /* 0x000000a3a84f723e */ /* 0x000fe200000000ff */
[----:B------:R-:W-:-:S02]  /*a070*/  FADD.FTZ R131, R131, R118 ;  /* 0x0000007683837221 */ /* 0x000fc40000010000 */
[----:B------:R-:W-:Y:S01]  /*a080*/  FADD.FTZ R129, R130, R129 ;  /* 0x0000008182817221 */ /* 0x000fe20000010000 */
[----:B------:R-:W-:Y:S01]  /*a090*/  LDSM.16.MT88.4 R116, [R159+0x7800] ;  /* 0x007800009f74783b */ /* 0x000fe20000004200 */
[----:B------:R-:W4:Y:S01]  /*a0a0*/  MUFU.EX2 R145, R145 ;  /* 0x0000009100917308 */ /* 0x000f220000000800 */
[----:B------:R-:W-:Y:S01]  /*a0b0*/  FADD.FTZ R166, R166, R131 ;  /* 0x00000083a6a67221 */ /* 0x000fe20000010000 */
[C---:B-----5:R-:W-:Y:S01]  /*a0c0*/  HMMA.16816.F32 R16, R76.reuse, R64, R16 ;  /* 0x000000404c10723c */ /* 0x060fe20000001810 */
[----:B------:R-:W-:Y:S02]  /*a0d0*/  FADD.FTZ R164, R164, R129 ;  /* 0x00000081a4a47221 */ /* 0x000fe40000010000 */
[----:B------:R-:W-:Y:S02]  /*a0e0*/  FADD.FTZ R163, R163, R166 ;  /* 0x000000a6a3a37221 */ /* 0x000fe40000010000 */
[----:B------:R-:W-:Y:S01]  /*a0f0*/  FADD.FTZ R164, R161, R164 ;  /* 0x000000a4a1a47221 */ /* 0x000fe20000010000 */
[----:B------:R-:W-:Y:S01]  /*a100*/  MUFU.EX2 R148, R148 ;  /* 0x0000009400947308 */ /* 0x000fe20000000800 */
[----:B------:R-:W-:Y:S01]  /*a110*/  FADD.FTZ R168, R168, R163 ;  /* 0x000000a3a8a87221 */ /* 0x000fe20000010000 */
[C---:B------:R-:W-:Y:S01]  /*a120*/  HMMA.16816.F32 R20, R76.reuse, R66, R20 ;  /* 0x000000424c14723c */ /* 0x040fe20000001814 */
[----:B------:R-:W5:Y:S05]  /*a130*/  LDSM.16.MT88.4 R64, [R200+0x11800] ;  /* 0x01180000c840783b */ /* 0x000f6a0000004200 */
[----:B------:R-:W-:Y:S02]  /*a140*/  MUFU.EX2 R147, R147 ;  /* 0x0000009300937308 */ /* 0x000fe40000000800 */
[C---:B---3--:R-:W-:Y:S06]  /*a150*/  HMMA.16816.F32 R24, R76.reuse, R72, R24 ;  /* 0x000000484c18723c */ /* 0x048fec0000001818 */
[----:B------:R-:W-:Y:S02]  /*a160*/  MUFU.EX2 R143, R143 ;  /* 0x0000008f008f7308 */ /* 0x000fe40000000800 */
[C---:B------:R-:W-:Y:S01]  /*a170*/  HMMA.16816.F32 R28, R76.reuse, R74, R28 ;  /* 0x0000004a4c1c723c */ /* 0x040fe2000000181c */
[----:B------:R-:W3:Y:S05]  /*a180*/  LDSM.16.MT88.4 R72, [R3+0x11800] ;  /* 0x011800000348783b */ /* 0x000eea0000004200 */
[----:B------:R-:W4:Y:S02]  /*a190*/  MUFU.EX2 R146, R146 ;  /* 0x0000009200927308 */ /* 0x000f240000000800 */
[C---:B--2---:R-:W-:Y:S06]  /*a1a0*/  HMMA.16816.F32 R32, R76.reuse, R80, R32 ;  /* 0x000000504c20723c */ /* 0x044fec0000001820 */
[----:B------:R-:W-:Y:S02]  /*a1b0*/  MUFU.EX2 R144, R144 ;  /* 0x0000009000907308 */ /* 0x000fe40000000800 */
[C---:B------:R-:W-:Y:S01]  /*a1c0*/  HMMA.16816.F32 R36, R76.reuse, R82, R36 ;  /* 0x000000524c24723c */ /* 0x040fe20000001824 */
[----:B------:R-:W2:Y:S05]  /*a1d0*/  LDSM.16.MT88.4 R80, [R3+0xe000] ;  /* 0x00e000000350783b */ /* 0x000eaa0000004200 */
[----:B------:R-:W4:Y:S02]  /*a1e0*/  MUFU.EX2 R133, R133 ;  /* 0x0000008500857308 */ /* 0x000f240000000800 */
[C---:B-1----:R-:W-:Y:S08]  /*a1f0*/  HMMA.16816.F32 R8, R76.reuse, R92, R8 ;  /* 0x0000005c4c08723c */ /* 0x042ff00000001808 */
[C---:B-----5:R-:W-:Y:S08]  /*a200*/  HMMA.16816.F32 R40, R76.reuse, R64, R40 ;  /* 0x000000404c28723c */ /* 0x060ff00000001828 */
[C---:B------:R-:W-:Y:S01]  /*a210*/  HMMA.16816.F32 R44, R76.reuse, R66, R44 ;  /* 0x000000424c2c723c */ /* 0x040fe2000000182c */
[----:B------:R-:W1:Y:S07]  /*a220*/  LDSM.16.MT88.4 R64, [R128+0x2000] ;  /* 0x002000008040783b */ /* 0x000e6e0000004200 */
        /* <DEDUP_REMOVED lines=48> */
[----:B----4-:R-:W-:Y:S01]  /*a530*/  F2FP.F16.F32.PACK_AB R77, R176, R177 ;  /* 0x000000b1b04d723e */ /* 0x010fe200000000ff */
        /* <DEDUP_REMOVED lines=18> */
[----:B------:R-:W-:Y:S07]  /*a660*/  LDSM.16.MT88.4 R64, [R200+0xf000] ;  /* 0x00f00000c840783b */ /* 0x000fee0000004200 */
[C---:B------:R-:W-:Y:S08]  /*a670*/  HMMA.16816.F32 R8, R76.reuse, R92, R8 ;  /* 0x0000005c4c08723c */ /* 0x040ff00000001808 */
        /* <DEDUP_REMOVED lines=29> */
[C---:B------:R-:W-:Y:S08]  /*a850*/  HMMA.16816.F32 R8, R76.reuse, R64, R8 ;  /* 0x000000404c08723c */ /* 0x040ff00000001808 */
[C---:B------:R-:W-:Y:S01]  /*a860*/  HMMA.16816.F32 R12, R76.reuse, R66, R12 ;  /* 0x000000424c0c723c */ /* 0x040fe2000000180c */
[----:B------:R-:W4:Y:S07]  /*a870*/  LDSM.16.MT88.4 R64, [R200+0x13000] ;  /* 0x01300000c840783b */ /* 0x000f2e0000004200 */
[C---:B--2---:R-:W-:Y:S08]  /*a880*/  HMMA.16816.F32 R32, R76.reuse, R80, R32 ;  /* 0x000000504c20723c */ /* 0x044ff00000001820 */
[C---:B------:R-:W-:Y:S01]  /*a890*/  HMMA.16816.F32 R36, R76.reuse, R82, R36 ;  /* 0x000000524c24723c */ /* 0x040fe20000001824 */
[----:B------:R2:W5:Y:S07]  /*a8a0*/  LDSM.16.MT88.4 R80, [R3+0xf800] ;  /* 0x00f800000350783b */ /* 0x00056e0000004200 */
[C---:B---3--:R-:W-:Y:S08]  /*a8b0*/  HMMA.16816.F32 R16, R76.reuse, R92, R16 ;  /* 0x0000005c4c10723c */ /* 0x048ff00000001810 */
[C---:B-1----:R-:W-:Y:S01]  /*a8c0*/  HMMA.16816.F32 R104, R76.reuse, R72, R48 ;  /* 0x000000484c68723c */ /* 0x042fe20000001830 */
[----:B------:R-:W-:Y:S01]  /*a8d0*/  F2FP.F16.F32.PACK_AB R48, R145, R142 ;  /* 0x0000008e9130723e */ /* 0x000fe200000000ff */
[----:B------:R-:W-:Y:S01]  /*a8e0*/  FADD.FTZ R142, R142, R181 ;  /* 0x000000b58e8e7221 */ /* 0x000fe20000010000 */
[C---:B------:R-:W-:Y:S01]  /*a8f0*/  F2FP.F16.F32.PACK_AB R49, R146.reuse, R143 ;  /* 0x0000008f9231723e */ /* 0x040fe200000000ff */
[----:B------:R-:W-:Y:S01]  /*a900*/  FADD.FTZ R143, R143, R138 ;  /* 0x0000008a8f8f7221 */ /* 0x000fe20000010000 */
[----:B------:R-:W-:Y:S01]  /*a910*/  F2FP.F16.F32.PACK_AB R50, R147, R148 ;  /* 0x000000949332723e */ /* 0x000fe200000000ff */
[----:B------:R-:W-:Y:S01]  /*a920*/  FADD.FTZ R145, R145, R142 ;  /* 0x0000008e91917221 */ /* 0x000fe20000010000 */
[----:B------:R-:W-:Y:S01]  /*a930*/  F2FP.F16.F32.PACK_AB R51, R133, R144 ;  /* 0x000000908533723e */ /* 0x000fe200000000ff */
[----:B------:R-:W-:Y:S01]  /*a940*/  HMMA.16816.F32 R20, R76, R94, R20 ;  /* 0x0000005e4c14723c */ /* 0x000fe20000001814 */
[----:B------:R-:W-:Y:S01]  /*a950*/  LDSM.16.MT88.4 R92, [R159+0x3800] ;  /* 0x003800009f5c783b */ /* 0x000fe20000004200 */
[----:B------:R-:W-:Y:S01]  /*a960*/  FADD.FTZ R143, R146, R143 ;  /* 0x0000008f928f7221 */ /* 0x000fe20000010000 */
[----:B------:R-:W-:Y:S01]  /*a970*/  FADD.FTZ R148, R148, R145 ;  /* 0x0000009194947221 */ /* 0x000fe20000010000 */
[----:B--2---:R-:W-:-:S02]  /*a980*/  MOV R3, R155 ;  /* 0x0000009b00037202 */ /* 0x004fc40000000f00 */
[----:B------:R-:W-:Y:S01]  /*a990*/  FADD.FTZ R144, R144, R143 ;  /* 0x0000008f90907221 */ /* 0x000fe20000010000 */
[----:B------:R-:W-:Y:S01]  /*a9a0*/  FADD.FTZ R221, R147, R148 ;  /* 0x0000009493dd7221 */ /* 0x000fe20000010000 */
[----:B------:R-:W-:Y:S02]  /*a9b0*/  HMMA.16816.F32 R52, R76, R74, R52 ;  /* 0x0000004a4c34723c */ /* 0x000fe40000001834 */
[----:B------:R-:W-:-:S06]  /*a9c0*/  FADD.FTZ R219, R133, R144 ;  /* 0x0000009085db7221 */ /* 0x000fcc0000010000 */
[C---:B------:R-:W-:Y:S01]  /*a9d0*/  HMMA.16816.F32 R120, R76.reuse, R84, R68 ;  /* 0x000000544c78723c */ /* 0x040fe20000001844 */
[----:B------:R-:W1:Y:S07]  /*a9e0*/  LDSM.16.MT88.4 R68, [R200+0xf800] ;  /* 0x00f80000c844783b */ /* 0x000e6e0000004200 */
[C---:B----4-:R-:W-:Y:S08]  /*a9f0*/  HMMA.16816.F32 R40, R76.reuse, R64, R40 ;  /* 0x000000404c28723c */ /* 0x050ff00000001828 */
[----:B------:R-:W-:Y:S01]  /*aa00*/  HMMA.16816.F32 R44, R76, R66, R44 ;  /* 0x000000424c2c723c */ /* 0x000fe2000000182c */
[----:B------:R-:W2:Y:S07]  /*aa10*/  LDSM.16.MT88.4 R64, [R128+0x3800] ;  /* 0x003800008040783b */ /* 0x000eae0000004200 */
[----:B-----5:R-:W-:Y:S01]  /*aa20*/  HMMA.16816.F32 R72, R48, R80, R16 ;  /* 0x000000503048723c */ /* 0x020fe20000001810 */
[----:B------:R1:W3:Y:S07]  /*aa30*/  LDSM.16.MT88.4 R16, [R128+0x7800] ;  /* 0x007800008010783b */ /* 0x0002ee0000004200 */
        /* <DEDUP_REMOVED lines=10> */
[C---:B--2---:R-:W-:Y:S08]  /*aae0*/  HMMA.16816.F32 R80, R48.reuse, R64, R24 ;  /* 0x000000403050723c */ /* 0x044ff00000001818 */
[C---:B------:R-:W-:Y:S08]  /*aaf0*/  HMMA.16816.F32 R84, R48.reuse, R66, R28 ;  /* 0x000000423054723c */ /* 0x040ff0000000181c */
[C---:B---3--:R-:W-:Y:S08]  /*ab00*/  HMMA.16816.F32 R124, R48.reuse, R16, R56 ;  /* 0x00000010307c723c */ /* 0x048ff00000001838 */
[C---:B------:R-:W-:Y:S08]  /*ab10*/  HMMA.16816.F32 R112, R48.reuse, R18, R60 ;  /* 0x000000123070723c */ /* 0x040ff0000000183c */
[C---:B------:R-:W-:Y:S08]  /*ab20*/  HMMA.16816.F32 R68, R48.reuse, R70, R12 ;  /* 0x000000463044723c */ /* 0x040ff0000000180c */
[C---:B------:R-:W-:Y:S08]  /*ab30*/  HMMA.16816.F32 R92, R48.reuse, R94, R36 ;  /* 0x0000005e305c723c */ /* 0x040ff00000001824 */
[C---:B------:R-:W-:Y:S08]  /*ab40*/  HMMA.16816.F32 R100, R48.reuse, R102, R44 ;  /* 0x000000663064723c */ /* 0x040ff0000000182c */
[----:B------:R-:W-:-:S15]  /*ab50*/  HMMA.16816.F32 R116, R48, R118, R4 ;  /* 0x000000763074723c */ /* 0x000fde0000001804 */
[----:B------:R-:W-:-:S05]  /*ab60*/  NOP ;  /* 0x0000000000007918 */ /* 0x000fca0000000000 */
.L_x_1964:
[----:B------:R-:W-:-:S13]  /*ab70*/  ISETP.GE.AND P1, PT, R213, RZ, PT ;  /* 0x000000ffd500720c */ /* 0x000fda0003f26270 */
[----:B------:R-:W-:Y:S05]  /*ab80*/  @!P1 BRA `(.L_x_1970) ;  /* 0x0000003c00c49947 */ /* 0x000fea0003800000 */
[----:B------:R-:W1:Y:S01]  /*ab90*/  S2UR UR5, SR_CgaCtaId ;  /* 0x00000000000579c3 */ /* 0x000e620000008800 */
[----:B------:R-:W-:Y:S01]  /*aba0*/  UISETP.NE.U32.AND UP0, UPT, UR8, URZ, UPT ;  /* 0x000000ff0800728c */ /* 0x000fe2000bf05070 */
[----:B------:R-:W-:Y:S01]  /*abb0*/  IMAD.MOV.U32 R0, RZ, RZ, R3 ;  /* 0x000000ffff007224 */ /* 0x000fe200078e0003 */
[----:B------:R-:W-:Y:S01]  /*abc0*/  SEL R3, R197, 0xffffffe0, !P2 ;  /* 0xffffffe0c5037807 */ /* 0x000fe20005000000 */
[----:B------:R-:W-:Y:S01]  /*abd0*/  IMAD.MOV.U32 R133, RZ, RZ, R132 ;  /* 0x000000ffff857224 */ /* 0x000fe200078e0084 */
[----:B------:R-:W-:Y:S01]  /*abe0*/  UISETP.NE.AND.EX UP0, UPT, UR9, URZ, UPT, UP0 ;  /* 0x000000ff0900728c */ /* 0x000fe2000bf05300 */
[C---:B------:R-:W-:Y:S01]  /*abf0*/  LEA R214, R213.reuse, 0x80, 0x7 ;  /* 0x00000080d5d67811 */ /* 0x040fe200078e38ff */
[----:B------:R-:W-:Y:S01]  /*ac00*/  VIADD R209, R200, 0xc040 ;  /* 0x0000c040c8d17836 */ /* 0x000fe20000000000 */
[----:B------:R-:W-:Y:S01]  /*ac10*/  IADD3 R213, PT, PT, R213, 0x1, RZ ;  /* 0x00000001d5d57810 */ /* 0x000fe20007ffe0ff */
[----:B------:R-:W-:Y:S01]  /*ac20*/  IMAD.IADD R196, R3, 0x1, R200 ;  /* 0x0000000103c47824 */ /* 0x000fe200078e02c8 */
[----:B------:R-:W-:Y:S01]  /*ac30*/  MOV R212, RZ ;  /* 0x000000ff00d47202 */ /* 0x000fe20000000f00 */
[----:B------:R-:W-:Y:S01]  /*ac40*/  UMOV UR10, 0x400 ;  /* 0x00000400000a7882 */ /* 0x000fe20000000000 */
[----:B------:R-:W-:Y:S01]  /*ac50*/  PLOP3.LUT P1, PT, PT, PT, UP0, 0x80, 0x8 ;  /* 0x000000000008781c */ /* 0x000fe20003f2f008 */
[----:B------:R-:W2:Y:S01]  /*ac60*/  LDCU UR4, c[0x0][0x45c] ;  /* 0x00008b80ff0477ac */ /* 0x000ea20008000800 */
[----:B------:R-:W3:Y:S01]  /*ac70*/  LDCU.64 UR6, c[0x0][0x3a0] ;  /* 0x00007400ff0677ac */ /* 0x000ee20008000a00 */
[----:B------:R-:W4:Y:S01]  /*ac80*/  LDCU.64 UR8, c[0x0][0x3a8] ;  /* 0x00007500ff0877ac */ /* 0x000f220008000a00 */
[----:B-1----:R-:W-:-:S12]  /*ac90*/  ULEA UR5, UR5, UR10, 0x18 ;  /* 0x0000000a05057291 */ /* 0x002fd8000f8ec0ff */
.L_x_1974:
[----:B------:R-:W-:Y:S01]  /*aca0*/  @!P1 IADD3 R7, P0, PT, RZ, -R212, RZ ;  /* 0x800000d4ff079210 */ /* 0x000fe20007f1e0ff */
[----:B------:R-:W1:Y:S01]  /*acb0*/  @!P1 LDC R56, c[0x0][0x3c0] ;  /* 0x0000f000ff389b82 */ /* 0x000e620000000800 */
[----:B------:R-:W-:Y:S07]  /*acc0*/  DEPBAR.LE SB0, 0x0 ;  /* 0x000080000000791a */ /* 0x000fee0000000000 */
[----:B------:R-:W2:Y:S08]  /*acd0*/  LDC R59, c[0x0][0x3c4] ;  /* 0x0000f100ff3b7b82 */ /* 0x000eb00000000800 */
[----:B------:R-:W-:Y:S01]  /*ace0*/  BAR.SYNC.DEFER_BLOCKING 0x0 ;  /* 0x0000000000007b1d */ /* 0x000fe20000010000 */
[----:B------:R-:W-:Y:S02]  /*acf0*/  IMAD.SHL.U32 R5, R199, 0x8, RZ ;  /* 0x00000008c7057824 */ /* 0x000fe400078e00ff */
[----:B------:R-:W-:Y:S02]  /*ad00*/  IMAD.MOV.U32 R4, RZ, RZ, R206 ;  /* 0x000000ffff047224 */ /* 0x000fe400078e00ce */
[----:B------:R-:W-:Y:S01]  /*ad10*/  IMAD.MOV.U32 R2, RZ, RZ, R207 ;  /* 0x000000ffff027224 */ /* 0x000fe200078e00cf */
[----:B------:R-:W-:Y:S01]  /*ad20*/  LOP3.LUT R6, R5, 0x1f8, RZ, 0xc0, !PT ;  /* 0x000001f805067812 */ /* 0x000fe200078ec0ff */
[----:B------:R-:W-:Y:S01]  /*ad30*/  IMAD.SHL.U32 R3, R199, 0x40, RZ ;  /* 0x00000040c7037824 */ /* 0x000fe200078e00ff */
[----:B------:R-:W-:Y:S02]  /*ad40*/  LOP3.LUT R198, R5, 0x38, RZ, 0xc0, !PT ;  /* 0x0000003805c67812 */ /* 0x000fe400078ec0ff */
[----:B------:R-:W-:Y:S04]  /*ad50*/  LOP3.LUT R6, R6, 0x38, R199, 0x78, !PT ;  /* 0x0000003806067812 */ /* 0x000fe800078e78c7 */
[----:B------:R-:W-:Y:S01]  /*ad60*/  LOP3.LUT R217, R6, 0x1e00, R5, 0xf8, !PT ;  /* 0x00001e0006d97812 */ /* 0x000fe200078ef805 */
[----:B-1----:R-:W-:Y:S04]  /*ad70*/  @!P1 IMAD.SHL.U32 R8, R56, 0x80, RZ ;  /* 0x0000008038089824 */ /* 0x002fe800078e00ff */
[----:B------:R-:W-:Y:S05]  /*ad80*/  @!P1 IMAD.X R8, RZ, RZ, ~R8, P0 ;  /* 0x000000ffff089224 */ /* 0x000fea00000e0e08 */
[----:B------:R-:W-:Y:S04]  /*ad90*/  @!P1 SHF.R.S64 R7, R7, 0x1f, R8 ;  /* 0x0000001f07079819 */ /* 0x000fe80000001008 */
[----:B------:R-:W-:Y:S04]  /*ada0*/  @!P1 IADD3 R206, P0, PT, R206, R7, RZ ;  /* 0x00000007cece9210 */ /* 0x000fe80007f1e0ff */
[----:B------:R-:W-:Y:S01]  /*adb0*/  @!P1 LEA.HI.X.SX32 R207, R8, R207, 0x1, P0 ;  /* 0x000000cf08cf9211 */ /* 0x000fe200000f0eff */
[----:B--2---:R-:W-:Y:S08]  /*adc0*/  @!P1 BRA `(.L_x_1971) ;  /* 0x0000000000f49947 */ /* 0x004ff00003800000 */
        /* <DEDUP_REMOVED lines=61> */
.L_x_1971:
[C---:B------:R-:W-:Y:S01]  /*b1a0*/  IMAD.SHL.U32 R57, R56.reuse, 0x20, RZ ;  /* 0x0000002038397824 */ /* 0x040fe200078e00ff */
[----:B------:R-:W-:Y:S01]  /*b1b0*/  LEA R217, R217, UR5, 0x1 ;  /* 0x00000005d9d97c11 */ /* 0x000fe2000f8e08ff */
[----:B------:R-:W-:Y:S01]  /*b1c0*/  IMAD.MOV.U32 R132, RZ, RZ, 0x40 ;  /* 0x00000040ff847424 */ /* 0x000fe200078e00ff */
[----:B------:R-:W-:Y:S02]  /*b1d0*/  SHF.L.U64.HI R56, R56, 0x5, R59 ;  /* 0x0000000538387819 */ /* 0x000fe4000001023b */
[----:B------:R-:W-:Y:S01]  /*b1e0*/  IADD3 R58, P0, PT, R57, R206, RZ ;  /* 0x000000ce393a7210 */ /* 0x000fe20007f1e0ff */
[----:B------:R-:W-:Y:S01]  /*b1f0*/  @!PT LDS RZ, [RZ] ;  /* 0x00000000fffff984 */ /* 0x000fe20000000800 */
[----:B------:R-:W-:Y:S01]  /*b200*/  @!PT LDS RZ, [RZ] ;  /* 0x00000000fffff984 */ /* 0x000fe20000000800 */
[----:B------:R-:W-:Y:S01]  /*b210*/  @!PT LDS RZ, [RZ] ;  /* 0x00000000fffff984 */ /* 0x000fe20000000800 */
[----:B------:R-:W-:Y:S01]  /*b220*/  LDGSTS.E.BYPASS.LTC128B.128 [R217+0xc000], desc[UR16][R206.64] ;  /* 0x0c000000ced97fae */ /* 0x000fe2000b981a10 */
[----:B------:R-:W-:Y:S02]  /*b230*/  LOP3.LUT R2, R198, 0x1c0, R3, 0xf8, !PT ;  /* 0x000001c0c6027812 */ /* 0x000fe400078ef803 */
[-C--:B------:R-:W-:Y:S01]  /*b240*/  IADD3 R60, P2, PT, R58, R57.reuse, RZ ;  /* 0x000000393a3c7210 */ /* 0x080fe20007f5e0ff */
[----:B------:R-:W-:Y:S01]  /*b250*/  IMAD.X R59, R56, 0x1, R207, P0 ;  /* 0x00000001383b7824 */ /* 0x000fe200000e06cf */
[----:B------:R-:W-:Y:S01]  /*b260*/  LDGSTS.E.BYPASS.LTC128B.128 [R217+0x10000], desc[UR16][R206.64+0x80] ;  /* 0x10000080ced97fae */ /* 0x000fe2000b981a10 */
[----:B------:R-:W-:Y:S02]  /*b270*/  LOP3.LUT R184, R3, 0x400, RZ, 0xc0, !PT ;  /* 0x0000040003b87812 */ /* 0x000fe400078ec0ff */
[--C-:B------:R-:W-:Y:S02]  /*b280*/  IMAD.X R61, R59, 0x1, R56.reuse, P2 ;  /* 0x000000013b3d7824 */ /* 0x100fe400010e0638 */
[----:B------:R-:W-:Y:S01]  /*b290*/  LDGSTS.E.BYPASS.LTC128B.128 [R217+0xc800], desc[UR16][R58.64] ;  /* 0x0c8000003ad97fae */ /* 0x000fe2000b981a10 */
[-C--:B------:R-:W-:Y:S02]  /*b2a0*/  IADD3 R66, P0, PT, R60, R57.reuse, RZ ;  /* 0x000000393c427210 */ /* 0x080fe40007f1e0ff */
[----:B------:R-:W-:Y:S02]  /*b2b0*/  LOP3.LUT R3, R2, 0x8, R199, 0x78, !PT ;  /* 0x0000000802037812 */ /* 0x000fe400078e78c7 */
[----:B------:R-:W-:Y:S01]  /*b2c0*/  LDGSTS.E.BYPASS.LTC128B.128 [R217+0x10800], desc[UR16][R58.64+0x80] ;  /* 0x108000803ad97fae */ /* 0x000fe2000b981a10 */
[-C--:B------:R-:W-:Y:S01]  /*b2d0*/  IADD3 R64, P2, PT, R66, R57.reuse, RZ ;  /* 0x0000003942407210 */ /* 0x080fe20007f5e0ff */
[--C-:B------:R-:W-:Y:S03]  /*b2e0*/  IMAD.X R67, R61, 0x1, R56.reuse, P0 ;  /* 0x000000013d437824 */ /* 0x100fe600000e0638 */
[----:B------:R-:W-:Y:S01]  /*b2f0*/  LDGSTS.E.BYPASS.LTC128B.128 [R217+0xd000], desc[UR16][R60.64] ;  /* 0x0d0000003cd97fae */ /* 0x000fe2000b981a10 */
[-C--:B------:R-:W-:Y:S01]  /*b300*/  IADD3 R62, P0, PT, R64, R57.reuse, RZ ;  /* 0x00000039403e7210 */ /* 0x080fe20007f1e0ff */
[--C-:B------:R-:W-:Y:S03]  /*b310*/  IMAD.X R65, R67, 0x1, R56.reuse, P2 ;  /* 0x0000000143417824 */ /* 0x100fe600010e0638 */
[----:B------:R-:W-:Y:S01]  /*b320*/  LDGSTS.E.BYPASS.LTC128B.128 [R217+0x11000], desc[UR16][R60.64+0x80] ;  /* 0x110000803cd97fae */ /* 0x000fe2000b981a10 */
[-C--:B------:R-:W-:Y:S01]  /*b330*/  IADD3 R186, P2, PT, R62, R57.reuse, RZ ;  /* 0x000000393eba7210 */ /* 0x080fe20007f5e0ff */
[--C-:B------:R-:W-:Y:S03]  /*b340*/  IMAD.X R63, R65, 0x1, R56.reuse, P0 ;  /* 0x00000001413f7824 */ /* 0x100fe600000e0638 */
[----:B------:R-:W-:Y:S01]  /*b350*/  LDGSTS.E.BYPASS.LTC128B.128 [R217+0xd800], desc[UR16][R66.64] ;  /* 0x0d80000042d97fae */ /* 0x000fe2000b981a10 */
[----:B------:R-:W-:Y:S01]  /*b360*/  IADD3 R188, P0, PT, R186, R57, RZ ;  /* 0x00000039babc7210 */ /* 0x000fe20007f1e0ff */
[----:B------:R-:W-:Y:S01]  /*b370*/  IMAD.X R187, R63, 0x1, R56, P2 ;  /* 0x000000013fbb7824 */ /* 0x000fe200010e0638 */
[----:B------:R-:W-:Y:S02]  /*b380*/  ISETP.NE.AND P2, PT, R213, 0x1, PT ;  /* 0x00000001d500780c */ /* 0x000fe40003f45270 */
[----:B------:R-:W-:Y:S01]  /*b390*/  LDGSTS.E.BYPASS.LTC128B.128 [R217+0x11800], desc[UR16][R66.64+0x80] ;  /* 0x1180008042d97fae */ /* 0x000fe2000b981a10 */
[----:B------:R-:W-:Y:S02]  /*b3a0*/  IMAD R184, R3, 0x2, R184 ;  /* 0x0000000203b87824 */ /* 0x000fe400078e02b8 */
[----:B------:R-:W-:Y:S02]  /*b3b0*/  IMAD.X R189, R187, 0x1, R56, P0 ;  /* 0x00000001bbbd7824 */ /* 0x000fe400000e0638 */
[----:B------:R-:W-:Y:S01]  /*b3c0*/  LDGSTS.E.BYPASS.LTC128B.128 [R217+0xe000], desc[UR16][R64.64] ;  /* 0x0e00000040d97fae */ /* 0x000fe2000b981a10 */
[----:B------:R-:W-:Y:S01]  /*b3d0*/  VIADD R3, R184, UR5 ;  /* 0x00000005b8037c36 */ /* 0x000fe20008000000 */
[----:B------:R-:W-:Y:S03]  /*b3e0*/  LOP3.LUT P0, RZ, R199, 0x2, RZ, 0xc0, !PT ;  /* 0x00000002c7ff7812 */ /* 0x000fe6000780c0ff */
[----:B------:R-:W-:Y:S01]  /*b3f0*/  LDGSTS.E.BYPASS.LTC128B.128 [R217+0x12000], desc[UR16][R64.64+0x80] ;  /* 0x1200008040d97fae */ /* 0x000fe2000b981a10 */
[----:B------:R-:W-:Y:S04]  /*b400*/  SEL R202, R197, 0xffffffe0, !P0 ;  /* 0xffffffe0c5ca7807 */ /* 0x000fe80004000000 */
[----:B------:R-:W-:Y:S01]  /*b410*/  LDGSTS.E.BYPASS.LTC128B.128 [R217+0xe800], desc[UR16][R62.64] ;  /* 0x0e8000003ed97fae */ /* 0x000fe2000b981a10 */
[----:B------:R-:W-:Y:S01]  /*b420*/  LOP3.LUT P0, RZ, R199, 0x4, RZ, 0xc0, !PT ;  /* 0x00000004c7ff7812 */ /* 0x000fe2000780c0ff */
[--C-:B------:R-:W-:Y:S03]  /*b430*/  IMAD.IADD R135, R201, 0x1, R202.reuse ;  /* 0x00000001c9877824 */ /* 0x100fe600078e02ca */
[----:B------:R-:W-:Y:S01]  /*b440*/  LDGSTS.E.BYPASS.LTC128B.128 [R217+0x12800], desc[UR16][R62.64+0x80] ;  /* 0x128000803ed97fae */ /* 0x000fe2000b981a10 */
[----:B------:R-:W-:Y:S01]  /*b450*/  IMAD.IADD R2, R3, 0x1, R202 ;  /* 0x0000000103027824 */ /* 0x000fe200078e02ca */
[----:B------:R-:W-:Y:S03]  /*b460*/  SEL R132, R132, 0xffffffc0, !P0 ;  /* 0xffffffc084847807 */ /* 0x000fe60004000000 */
[----:B------:R-:W-:Y:S02]  /*b470*/  LDGSTS.E.BYPASS.LTC128B.128 [R217+0xf000], desc[UR16][R186.64] ;  /* 0x0f000000bad97fae */ /* 0x000fe4000b981a10 */
[--C-:B------:R-:W-:Y:S03]  /*b480*/  IMAD.IADD R185, R201, 0x1, R132.reuse ;  /* 0x00000001c9b97824 */ /* 0x100fe600078e0284 */
[----:B------:R-:W-:Y:S01]  /*b490*/  LDGSTS.E.BYPASS.LTC128B.128 [R217+0x13000], desc[UR16][R186.64+0x80] ;  /* 0x13000080bad97fae */ /* 0x000fe2000b981a10 */
[----:B------:R-:W-:Y:S02]  /*b4a0*/  IMAD.IADD R3, R3, 0x1, R132 ;  /* 0x0000000103037824 */ /* 0x000fe400078e0284 */
[C---:B------:R-:W-:Y:S02]  /*b4b0*/  IMAD.IADD R134, R202.reuse, 0x1, R185 ;  /* 0x00000001ca867824 */ /* 0x040fe400078e02b9 */
[----:B------:R-:W-:Y:S01]  /*b4c0*/  LDGSTS.E.BYPASS.LTC128B.128 [R217+0xf800], desc[UR16][R188.64] ;  /* 0x0f800000bcd97fae */ /* 0x000fe2000b981a10 */
[----:B------:R-:W-:Y:S04]  /*b4d0*/  IMAD.IADD R132, R202, 0x1, R3 ;  /* 0x00000001ca847824 */ /* 0x000fe800078e0203 */
[----:B------:R1:W-:Y:S05]  /*b4e0*/  LDGSTS.E.BYPASS.LTC128B.128 [R217+0x13800], desc[UR16][R188.64+0x80] ;  /* 0x13800080bcd97fae */ /* 0x0003ea000b981a10 */
[----:B------:R-:W-:Y:S05]  /*b4f0*/  LDSM.16.M88.4 R136, [R201] ;  /* 0x00000000c988783b */ /* 0x000fea0000000200 */
[----:B------:R-:W2:Y:S05]  /*b500*/  LDSM.16.M88.4 R140, [R184+UR5+0x4000] ;  /* 0x00400005b88c783b */ /* 0x000eaa0008000200 */
[----:B------:R-:W5:Y:S05]  /*b510*/  LDSM.16.M88.4 R144, [R184+UR5+0x4800] ;  /* 0x00480005b890783b */ /* 0x000f6a0008000200 */
[----:B------:R-:W3:Y:S05]  /*b520*/  LDSM.16.M88.4 R148, [R184+UR5+0x5000] ;  /* 0x00500005b894783b */ /* 0x000eea0008000200 */
[----:B------:R-:W0:Y:S05]  /*b530*/  LDGDEPBAR ;  /* 0x00000000000079af */ /* 0x000e2a0000000000 */
[----:B------:R-:W4:Y:S05]  /*b540*/  LDSM.16.M88.4 R152, [R184+UR5+0x5800] ;  /* 0x00580005b898783b */ /* 0x000f2a0008000200 */
[----:B------:R-:W4:Y:S05]  /*b550*/  LDSM.16.M88.4 R156, [R184+UR5+0x6000] ;  /* 0x00600005b89c783b */ /* 0x000f2a0008000200 */
[----:B------:R-:W4:Y:S05]  /*b560*/  LDSM.16.M88.4 R160, [R184+UR5+0x6800] ;  /* 0x00680005b8a0783b */ /* 0x000f2a0008000200 */
[----:B------:R-:W4:Y:S05]  /*b570*/  LDSM.16.M88.4 R164, [R184+UR5+0x7000] ;  /* 0x00700005b8a4783b */ /* 0x000f2a0008000200 */
[----:B------:R-:W4:Y:S01]  /*b580*/  LDSM.16.M88.4 R168, [R184+UR5+0x7800] ;  /* 0x00780005b8a8783b */ /* 0x000f220008000200 */
[C---:B--2---:R-:W-:Y:S04]  /*b590*/  HMMA.16816.F32 R4, R136.reuse, R140, RZ ;  /* 0x0000008c8804723c */ /* 0x044fe800000018ff */
[----:B------:R-:W-:Y:S04]  /*b5a0*/  LDSM.16.M88.4 R172, [R135] ;  /* 0x0000000087ac783b */ /* 0x000fe80000000200 */
[C---:B------:R-:W-:Y:S01]  /*b5b0*/  HMMA.16816.F32 R8, R136.reuse, R142, RZ ;  /* 0x0000008e8808723c */ /* 0x040fe200000018ff */
[----:B------:R-:W2:Y:S05]  /*b5c0*/  LDSM.16.M88.4 R176, [R2+0x4000] ;  /* 0x0040000002b0783b */ /* 0x000eaa0000000200 */
[----:B------:R-:W2:Y:S02]  /*b5d0*/  LDSM.16.M88.4 R180, [R2+0x4800] ;  /* 0x0048000002b4783b */ /* 0x000ea40000000200 */
[C---:B-----5:R-:W-:Y:S03]  /*b5e0*/  HMMA.16816.F32 R12, R136.reuse, R144, RZ ;  /* 0x00000090880c723c */ /* 0x060fe600000018ff */
[----:B------:R-:W5:Y:S05]  /*b5f0*/  LDSM.16.M88.4 R140, [R2+0x5000] ;  /* 0x00500000028c783b */ /* 0x000f6a0000000200 */
[C---:B------:R-:W-:Y:S01]  /*b600*/  HMMA.16816.F32 R16, R136.reuse, R146, RZ ;  /* 0x000000928810723c */ /* 0x040fe200000018ff */
[----:B------:R-:W-:Y:S05]  /*b610*/  LDSM.16.M88.4 R144, [R2+0x6000] ;  /* 0x006000000290783b */ /* 0x000fea0000000200 */
[----:B-1----:R-:W-:Y:S02]  /*b620*/  LDSM.16.M88.4 R188, [R3+0x8000] ;  /* 0x0080000003bc783b */ /* 0x002fe40000000200 */
[C---:B---3--:R-:W-:Y:S03]  /*b630*/  HMMA.16816.F32 R20, R136.reuse, R148, RZ ;  /* 0x000000948814723c */ /* 0x048fe600000018ff */
[----:B------:R-:W-:Y:S05]  /*b640*/  LDSM.16.M88.4 R192, [R132+0xb000] ;  /* 0x00b0000084c0783b */ /* 0x000fea0000000200 */
[C---:B------:R-:W-:Y:S01]  /*b650*/  HMMA.16816.F32 R24, R136.reuse, R150, RZ ;  /* 0x000000968818723c */ /* 0x040fe200000018ff */
[----:B------:R-:W-:Y:S07]  /*b660*/  LDSM.16.M88.4 R148, [R2+0x6800] ;  /* 0x006800000294783b */ /* 0x000fee0000000200 */
[C---:B----4-:R-:W-:Y:S08]  /*b670*/  HMMA.16816.F32 R28, R136.reuse, R152, RZ ;  /* 0x00000098881c723c */ /* 0x050ff000000018ff */
[C---:B------:R-:W-:Y:S01]  /*b680*/  HMMA.16816.F32 R32, R136.reuse, R154, RZ ;  /* 0x0000009a8820723c */ /* 0x040fe200000018ff */
[----:B------:R-:W-:Y:S07]  /*b690*/  LDSM.16.M88.4 R152, [R2+0x7000] ;  /* 0x007000000298783b */ /* 0x000fee0000000200 */
[C---:B------:R-:W-:Y:S08]  /*b6a0*/  HMMA.16816.F32 R36, R136.reuse, R156, RZ ;  /* 0x0000009c8824723c */ /* 0x040ff000000018ff */
        /* <DEDUP_REMOVED lines=12> */
[C---:B--2---:R-:W-:Y:S08]  /*b770*/  HMMA.16816.F32 R4, R172.reuse, R176, R4 ;  /* 0x000000b0ac04723c */ /* 0x044ff00000001804 */
        /* <DEDUP_REMOVED lines=240> */
.L_x_1973:
[----:B------:R-:W-:Y:S01]  /*c680*/  @!PT LDS RZ, [RZ] ;  /* 0x00000000fffff984 */ /* 0x000fe20000000800 */
[----:B------:R-:W-:Y:S01]  /*c690*/  @!PT LDS RZ, [RZ] ;  /* 0x00000000fffff984 */ /* 0x000fe20000000800 */
[----:B------:R-:W-:Y:S01]  /*c6a0*/  @!PT LDS RZ, [RZ] ;  /* 0x00000000fffff984 */ /* 0x000fe20000000800 */
[----:B------:R1:W-:Y:S01]  /*c6b0*/  LDGSTS.E.BYPASS.LTC128B.128 [R217+0x4000], desc[UR16][R204.64] ;  /* 0x04000000ccd97fae */ /* 0x0003e2000b981a10 */
[C---:B------:R-:W-:Y:S01]  /*c6c0*/  IMAD.SHL.U32 R3, R2.reuse, 0x20, RZ ;  /* 0x0000002002037824 */ /* 0x040fe200078e00ff */
[----:B------:R-:W-:Y:S02]  /*c6d0*/  SHF.L.U64.HI R2, R2, 0x5, R135 ;  /* 0x0000000502027819 */ /* 0x000fe40000010287 */
[----:B------:R1:W-:Y:S02]  /*c6e0*/  LDGSTS.E.BYPASS.LTC128B.128 [R217+0x8000], desc[UR16][R204.64+0x80] ;  /* 0x08000080ccd97fae */ /* 0x0003e4000b981a10 */
[----:B------:R-:W-:Y:S04]  /*c6f0*/  IADD3 R134, P2, PT, R3, R204, RZ ;  /* 0x000000cc03867210 */ /* 0x000fe80007f5e0ff */
[-C--:B------:R-:W-:Y:S01]  /*c700*/  IADD3 R142, P3, PT, R134, R3.reuse, RZ ;  /* 0x00000003868e7210 */ /* 0x080fe20007f7e0ff */
[----:B------:R-:W-:Y:S03]  /*c710*/  IMAD.X R135, R2, 0x1, R205, P2 ;  /* 0x0000000102877824 */ /* 0x000fe600010e06cd */
        /* <DEDUP_REMOVED lines=26> */
.L_x_1972:
        /* <DEDUP_REMOVED lines=542> */
.L_x_1970:
[----:B------:R-:W1:Y:S01]  /*eaa0*/  SHFL.BFLY PT, R12, R221, 0x2, 0x1f ;  /* 0x0c401f00dd0c7f89 */ /* 0x000e6200000e0000 */
[----:B------:R-:W2:Y:S01]  /*eab0*/  S2UR UR6, SR_CTAID.X ;  /* 0x00000000000679c3 */ /* 0x000ea20000002500 */
[----:B------:R-:W-:Y:S02]  /*eac0*/  BSSY.RECONVERGENT B0, `(.L_x_1975) ;  /* 0x00000d8000007945 */ /* 0x000fe40003800200 */
[----:B------:R-:W3:Y:S01]  /*ead0*/  SHFL.BFLY PT, R0, R219, 0x2, 0x1f ;  /* 0x0c401f00db007f89 */ /* 0x000ee200000e0000 */
[----:B------:R-:W4:Y:S01]  /*eae0*/  S2R R4, SR_TID.X ;  /* 0x0000000000047919 */ /* 0x000f220000002100 */
[----:B-1----:R-:W-:Y:S01]  /*eaf0*/  FADD.FTZ R12, R12, R221 ;  /* 0x000000dd0c0c7221 */ /* 0x002fe20000010000 */
[----:B--2---:R-:W-:Y:S01]  /*eb00*/  USHF.L.U32 UR6, UR6, 0x6, URZ ;  /* 0x0000000606067899 */ /* 0x004fe200080006ff */
[----:B---3--:R-:W-:-:S03]  /*eb10*/  FADD.FTZ R11, R0, R219 ;  /* 0x000000db000b7221 */ /* 0x008fc60000010000 */
[----:B------:R-:W1:Y:S04]  /*eb20*/  SHFL.BFLY PT, R7, R12, 0x1, 0x1f ;  /* 0x0c201f000c077f89 */ /* 0x000e6800000e0000 */
[----:B------:R-:W2:Y:S01]  /*eb30*/  SHFL.BFLY PT, R6, R11, 0x1, 0x1f ;  /* 0x0c201f000b067f89 */ /* 0x000ea200000e0000 */
[C---:B----4-:R-:W-:Y:S02]  /*eb40*/  SHF.L.U32 R9, R4.reuse, 0x4, RZ ;  /* 0x0000000404097819 */ /* 0x050fe400000006ff */
[----:B------:R-:W-:Y:S02]  /*eb50*/  SHF.L.U32 R2, R4, 0x1, RZ ;  /* 0x0000000104027819 */ /* 0x000fe400000006ff */
[----:B------:R-:W-:Y:S02]  /*eb60*/  LOP3.LUT R9, R9, 0x1c0, RZ, 0xc0, !PT ;  /* 0x000001c009097812 */ /* 0x000fe400078ec0ff */
[----:B------:R-:W-:-:S02]  /*eb70*/  LOP3.LUT R5, R2, 0x6, RZ, 0xc0, !PT ;  /* 0x0000000602057812 */ /* 0x000fc400078ec0ff */
[----:B------:R-:W-:Y:S02]  /*eb80*/  LOP3.LUT R9, R9, 0x38, R2, 0xf8, !PT ;  /* 0x0000003809097812 */ /* 0x000fe400078ef802 */
[----:B------:R-:W-:Y:S02]  /*eb90*/  MOV R2, 0x10 ;  /* 0x0000001000027802 */ /* 0x000fe40000000f00 */
[----:B------:R-:W-:Y:S01]  /*eba0*/  SHF.L.U32 R0, R4, 0x5, RZ ;  /* 0x0000000504007819 */ /* 0x000fe200000006ff */
[----:B-1----:R-:W-:Y:S01]  /*ebb0*/  FADD.FTZ R7, R12, R7 ;  /* 0x000000070c077221 */ /* 0x002fe20000010000 */
[----:B------:R-:W-:Y:S02]  /*ebc0*/  SEL R2, R2, 0xfffffff0, !P0 ;  /* 0xfffffff002027807 */ /* 0x000fe40004000000 */
[----:B------:R-:W-:Y:S01]  /*ebd0*/  LOP3.LUT R0, R5, 0x7c00, R0, 0xf8, !PT ;  /* 0x00007c0005007812 */ /* 0x000fe200078ef800 */
[----:B--2---:R-:W-:Y:S01]  /*ebe0*/  FADD.FTZ R6, R11, R6 ;  /* 0x000000060b067221 */ /* 0x004fe20000010000 */
[----:B------:R-:W1:Y:S01]  /*ebf0*/  MUFU.RCP R10, R7 ;  /* 0x00000007000a7308 */ /* 0x000e620000001000 */
[----:B------:R-:W-:-:S02]  /*ec00*/  FSETP.NE.FTZ.AND P2, PT, R7, RZ, PT ;  /* 0x000000ff0700720b */ /* 0x000fc40003f55000 */
[----:B------:R-:W-:Y:S02]  /*ec10*/  LOP3.LUT P0, RZ, R4, 0x10, RZ, 0xc0, !PT ;  /* 0x0000001004ff7812 */ /* 0x000fe4000780c0ff */
[----:B------:R-:W-:Y:S02]  /*ec20*/  FSETP.NE.FTZ.AND P1, PT, R6, RZ, PT ;  /* 0x000000ff0600720b */ /* 0x000fe40003f35000 */
[----:B------:R-:W-:Y:S01]  /*ec30*/  LOP3.LUT R0, R0, R9, RZ, 0xfc, !PT ;  /* 0x0000000900007212 */ /* 0x000fe200078efcff */
[----:B------:R-:W2:Y:S01]  /*ec40*/  MUFU.RCP R8, R6 ;  /* 0x0000000600087308 */ /* 0x000ea20000001000 */
[----:B------:R-:W-:Y:S02]  /*ec50*/  LOP3.LUT P3, RZ, R4, 0x8, RZ, 0xc0, !PT ;  /* 0x0000000804ff7812 */ /* 0x000fe4000786c0ff */
[----:B------:R-:W-:Y:S02]  /*ec60*/  LEA R5, R0, UR5, 0x1 ;  /* 0x0000000500057c11 */ /* 0x000fe4000f8e08ff */
[----:B------:R-:W-:-:S02]  /*ec70*/  SEL R0, R197, 0xffffffe0, !P3 ;  /* 0xffffffe0c5007807 */ /* 0x000fc40005800000 */
[C---:B------:R-:W-:Y:S01]  /*ec80*/  IADD3 R11, PT, PT, R5.reuse, 0x40, RZ ;  /* 0x00000040050b7810 */ /* 0x040fe20007ffe0ff */
[----:B------:R-:W3:Y:S01]  /*ec90*/  @P2 MUFU.LG2 R7, R7 ;  /* 0x0000000700072308 */ /* 0x000ee20000000c00 */
[----:B-1----:R-:W-:Y:S01]  /*eca0*/  FSEL R10, R10, 1, P2 ;  /* 0x3f8000000a0a7808 */ /* 0x002fe20001000000 */
[----:B------:R-:W1:Y:S01]  /*ecb0*/  @P1 LDC R14, c[0x0][0x458] ;  /* 0x00011600ff0e1b82 */ /* 0x000e620000000800 */
[----:B------:R-:W-:Y:S02]  /*ecc0*/  IADD3 R17, PT, PT, R0, R5, RZ ;  /* 0x0000000500117210 */ /* 0x000fe40007ffe0ff */
[----:B------:R-:W-:Y:S01]  /*ecd0*/  @P0 IADD3 R11, PT, PT, R5, -0x40, RZ ;  /* 0xffffffc0050b0810 */ /* 0x000fe20007ffe0ff */
[C---:B------:R-:W-:Y:S01]  /*ece0*/  FMUL.FTZ R128, R10.reuse, R128 ;  /* 0x000000800a807220 */ /* 0x040fe20000410000 */
[C---:B------:R-:W-:Y:S01]  /*ecf0*/  FMUL.FTZ R129, R10.reuse, R129 ;  /* 0x000000810a817220 */ /* 0x040fe20000410000 */
[----:B------:R-:W-:Y:S01]  /*ed00*/  FMUL.FTZ R68, R10, R68 ;  /* 0x000000440a447220 */ /* 0x000fe20000410000 */
[----:B--2---:R-:W-:Y:S01]  /*ed10*/  FSEL R8, R8, 1, P1 ;  /* 0x3f80000008087808 */ /* 0x004fe20000800000 */
[C---:B------:R-:W-:Y:S01]  /*ed20*/  FMUL.FTZ R69, R10.reuse, R69 ;  /* 0x000000450a457220 */ /* 0x040fe20000410000 */
[C---:B------:R-:W-:Y:S01]  /*ed30*/  FMUL.FTZ R72, R10.reuse, R72 ;  /* 0x000000480a487220 */ /* 0x040fe20000410000 */
[C---:B------:R-:W-:Y:S01]  /*ed40*/  FMUL.FTZ R73, R10.reuse, R73 ;  /* 0x000000490a497220 */ /* 0x040fe20000410000 */
[----:B------:R-:W-:Y:S01]  /*ed50*/  FMUL.FTZ R76, R10, R76 ;  /* 0x0000004c0a4c7220 */ /* 0x000fe20000410000 */
[C---:B------:R-:W-:Y:S01]  /*ed60*/  FMUL.FTZ R130, R8.reuse, R130 ;  /* 0x0000008208827220 */ /* 0x040fe20000410000 */
[C---:B------:R-:W-:Y:S01]  /*ed70*/  FMUL.FTZ R131, R8.reuse, R131 ;  /* 0x0000008308837220 */ /* 0x040fe20000410000 */
[C---:B------:R-:W-:Y:S01]  /*ed80*/  FMUL.FTZ R70, R8.reuse, R70 ;  /* 0x0000004608467220 */ /* 0x040fe20000410000 */
[C---:B------:R-:W-:Y:S01]  /*ed90*/  FMUL.FTZ R71, R8.reuse, R71 ;  /* 0x0000004708477220 */ /* 0x040fe20000410000 */
[C---:B------:R-:W-:Y:S01]  /*eda0*/  FMUL.FTZ R74, R8.reuse, R74 ;  /* 0x0000004a084a7220 */ /* 0x040fe20000410000 */
[----:B------:R-:W-:Y:S01]  /*edb0*/  FMUL.FTZ R75, R8, R75 ;  /* 0x0000004b084b7220 */ /* 0x000fe20000410000 */
[----:B------:R-:W-:Y:S01]  /*edc0*/  FMUL.FTZ R77, R10, R77 ;  /* 0x0000004d0a4d7220 */ /* 0x000fe20000410000 */
[C---:B------:R-:W-:Y:S01]  /*edd0*/  FMUL.FTZ R78, R8.reuse, R78 ;  /* 0x0000004e084e7220 */ /* 0x040fe20000410000 */
        /* <DEDUP_REMOVED lines=9> */
[----:B------:R-:W-:Y:S01]  /*ee70*/  F2FP.F16.F32.PACK_AB R128, R129, R128 ;  /* 0x000000808180723e */ /* 0x000fe200000000ff */
[C---:B------:R-:W-:Y:S01]  /*ee80*/  FMUL.FTZ R88, R10.reuse, R88 ;  /* 0x000000580a587220 */ /* 0x040fe20000410000 */
[----:B------:R-:W-:Y:S01]  /*ee90*/  F2FP.F16.F32.PACK_AB R130, R131, R130 ;  /* 0x000000828382723e */ /* 0x000fe200000000ff */
[----:B------:R-:W-:Y:S01]  /*eea0*/  FMUL.FTZ R89, R10, R89 ;  /* 0x000000590a597220 */ /* 0x000fe20000410000 */
[C---:B------:R-:W-:Y:S01]  /*eeb0*/  FMUL.FTZ R90, R8.reuse, R90 ;  /* 0x0000005a085a7220 */ /* 0x040fe20000410000 */
[----:B------:R-:W-:Y:S01]  /*eec0*/  FMUL.FTZ R91, R8, R91 ;  /* 0x0000005b085b7220 */ /* 0x000fe20000410000 */
[----:B------:R-:W-:Y:S01]  /*eed0*/  F2FP.F16.F32.PACK_AB R68, R69, R68 ;  /* 0x000000444544723e */ /* 0x000fe200000000ff */
[C---:B------:R-:W-:Y:S01]  /*eee0*/  FMUL.FTZ R92, R10.reuse, R92 ;  /* 0x0000005c0a5c7220 */ /* 0x040fe20000410000 */
[----:B------:R-:W-:Y:S01]  /*eef0*/  F2FP.F16.F32.PACK_AB R70, R71, R70 ;  /* 0x000000464746723e */ /* 0x000fe200000000ff */
[----:B------:R-:W-:Y:S01]  /*ef00*/  FMUL.FTZ R93, R10, R93 ;  /* 0x0000005d0a5d7220 */ /* 0x000fe20000410000 */
[----:B------:R-:W-:Y:S01]  /*ef10*/  IADD3 R9, PT, PT, R2, R5, RZ ;  /* 0x0000000502097210 */ /* 0x000fe20007ffe0ff */
        /* <DEDUP_REMOVED lines=13> */
[----:B------:R-:W-:Y:S01]  /*eff0*/  FMUL.FTZ R102, R8, R102 ;  /* 0x0000006608667220 */ /* 0x000fe20000410000 */
[----:B------:R-:W-:Y:S01]  /*f000*/  IADD3 R21, PT, PT, R0, R11, RZ ;  /* 0x0000000b00157210 */ /* 0x000fe20007ffe0ff */
        /* <DEDUP_REMOVED lines=15> */
[----:B------:R-:W-:Y:S01]  /*f100*/  FMUL.FTZ R111, R8, R111 ;  /* 0x0000006f086f7220 */ /* 0x000fe20000410000 */
[----:B------:R-:W-:Y:S01]  /*f110*/  F2FP.F16.F32.PACK_AB R88, R89, R88 ;  /* 0x000000585958723e */ /* 0x000fe200000000ff */
[----:B------:R-:W-:Y:S01]  /*f120*/  STS [R9], R68 ;  /* 0x0000004409007388 */ /* 0x000fe20000000800 */
[----:B------:R-:W-:Y:S01]  /*f130*/  F2FP.F16.F32.PACK_AB R90, R91, R90 ;  /* 0x0000005a5b5a723e */ /* 0x000fe200000000ff */
[C---:B------:R-:W-:Y:S01]  /*f140*/  FMUL.FTZ R124, R10.reuse, R124 ;  /* 0x0000007c0a7c7220 */ /* 0x040fe20000410000 */
[----:B------:R-:W-:Y:S01]  /*f150*/  FMUL.FTZ R125, R10, R125 ;  /* 0x0000007d0a7d7220 */ /* 0x000fe20000410000 */
[----:B------:R-:W-:Y:S01]  /*f160*/  STS [R9+0x400], R70 ;  /* 0x0004004609007388 */ /* 0x000fe20000000800 */
        /* <DEDUP_REMOVED lines=30> */
[----:B------:R-:W2:Y:S01]  /*f350*/  LDC.U8 R8, c[0x0][0x548] ;  /* 0x00015200ff087b82 */ /* 0x000ea20000000000 */
[----:B------:R-:W-:Y:S01]  /*f360*/  F2FP.F16.F32.PACK_AB R108, R109, R108 ;  /* 0x0000006c6d6c723e */ /* 0x000fe200000000ff */
[----:B------:R-:W-:Y:S01]  /*f370*/  STS [R19+0x400], R86 ;  /* 0x0004005613007388 */ /* 0x000fe20000000800 */
[----:B------:R-:W-:Y:S01]  /*f380*/  F2FP.F16.F32.PACK_AB R110, R111, R110 ;  /* 0x0000006e6f6e723e */ /* 0x000fe200000000ff */
[----:B------:R-:W4:Y:S01]  /*f390*/  @P1 MUFU.LG2 R6, R6 ;  /* 0x0000000600061308 */ /* 0x000f220000000c00 */
[----:B------:R-:W-:Y:S01]  /*f3a0*/  F2FP.F16.F32.PACK_AB R124, R125, R124 ;  /* 0x0000007c7d7c723e */ /* 0x000fe200000000ff */
[----:B------:R-:W-:Y:S01]  /*f3b0*/  STS [R21], R88 ;  /* 0x0000005815007388 */ /* 0x000fe20000000800 */
[----:B------:R-:W-:Y:S01]  /*f3c0*/  F2FP.F16.F32.PACK_AB R126, R127, R126 ;  /* 0x0000007e7f7e723e */ /* 0x000fe200000000ff */
[----:B---3--:R-:W-:Y:S01]  /*f3d0*/  @P2 FMUL.FTZ R7, R7, 0.69314718246459960938 ;  /* 0x3f31721807072820 */ /* 0x008fe20000410000 */
        /* <DEDUP_REMOVED lines=9> */
[----:B------:R-:W-:Y:S01]  /*f470*/  ISETP.NE.AND P3, PT, R208, -0x1, PT ;  /* 0xffffffffd000780c */ /* 0x000fe20003f65270 */
[----:B------:R-:W-:Y:S01]  /*f480*/  STS [R5+0x2000], R96 ;  /* 0x0020006005007388 */ /* 0x000fe20000000800 */
[----:B------:R-:W-:Y:S01]  /*f490*/  LOP3.LUT P5, RZ, R4, 0x3, RZ, 0xc0, !PT ;  /* 0x0000000304ff7812 */ /* 0x000fe200078ac0ff */
[----:B----4-:R-:W-:Y:S01]  /*f4a0*/  @P1 FMUL.FTZ R6, R6, 0.69314718246459960938 ;  /* 0x3f31721806061820 */ /* 0x010fe20000410000 */
[----:B--2---:R-:W-:Y:S01]  /*f4b0*/  ISETP.NE.AND P4, PT, R8, RZ, PT ;  /* 0x000000ff0800720c */ /* 0x004fe20003f85270 */
[----:B------:R-:W-:Y:S01]  /*f4c0*/  STS [R5+0x2400], R98 ;  /* 0x0024006205007388 */ /* 0x000fe20000000800 */
[----:B------:R-:W-:-:S02]  /*f4d0*/  SHF.R.U32.HI R16, RZ, 0x1, R4 ;  /* 0x00000001ff107819 */ /* 0x000fc40000011604 */
[----:B------:R-:W-:Y:S01]  /*f4e0*/  ISETP.NE.OR P0, PT, R208, -0x1, !P4 ;  /* 0xffffffffd000780c */ /* 0x000fe20006705670 */
[----:B------:R-:W-:Y:S01]  /*f4f0*/  STS [R9+0x2000], R100 ;  /* 0x0020006409007388 */ /* 0x000fe20000000800 */
[----:B------:R-:W-:-:S03]  /*f500*/  LOP3.LUT R16, R16, 0x30, RZ, 0xc0, !PT ;  /* 0x0000003010107812 */ /* 0x000fc600078ec0ff */
[----:B------:R2:W-:Y:S01]  /*f510*/  STS [R9+0x2400], R102 ;  /* 0x0024006609007388 */ /* 0x0005e20000000800 */
[----:B------:R-:W3:Y:S03]  /*f520*/  @!P3 LDC.64 R12, c[0x0][0x400] ;  /* 0x00010000ff0cbb82 */ /* 0x000ee60000000a00 */
[----:B------:R-:W-:Y:S04]  /*f530*/  STS [R17+0x2000], R104 ;  /* 0x0020006811007388 */ /* 0x000fe80000000800 */
[----:B------:R4:W-:Y:S01]  /*f540*/  STS [R17+0x2400], R106 ;  /* 0x0024006a11007388 */ /* 0x0009e20000000800 */
[----:B------:R-:W5:Y:S03]  /*f550*/  @!P4 LDC R2, c[0x0][0x3e0] ;  /* 0x0000f800ff02cb82 */ /* 0x000f660000000800 */
[----:B------:R-:W-:Y:S04]  /*f560*/  STS [R15+0x2000], R108 ;  /* 0x0020006c0f007388 */ /* 0x000fe80000000800 */
[----:B------:R1:W-:Y:S04]  /*f570*/  STS [R15+0x2400], R110 ;  /* 0x0024006e0f007388 */ /* 0x0003e80000000800 */
[----:B------:R-:W-:Y:S04]  /*f580*/  STS [R11+0x2000], R124 ;  /* 0x0020007c0b007388 */ /* 0x000fe80000000800 */
[----:B------:R3:W-:Y:S01]  /*f590*/  STS [R11+0x2400], R126 ;  /* 0x0024007e0b007388 */ /* 0x0007e20000000800 */
[----:B--2---:R-:W2:Y:S03]  /*f5a0*/  @P3 LDC.64 R8, c[0x0][0x408] ;  /* 0x00010200ff083b82 */ /* 0x004ea60000000a00 */
[----:B------:R-:W-:Y:S04]  /*f5b0*/  STS [R19+0x2000], R112 ;  /* 0x0020007013007388 */ /* 0x000fe80000000800 */
[----:B------:R-:W-:Y:S01]  /*f5c0*/  STS [R19+0x2400], R114 ;  /* 0x0024007213007388 */ /* 0x000fe20000000800 */
[----:B----4-:R-:W4:Y:S03]  /*f5d0*/  @P2 LDC R17, c[0x0][0x458] ;  /* 0x00011600ff112b82 */ /* 0x010f260000000800 */
[----:B------:R-:W-:Y:S04]  /*f5e0*/  STS [R21+0x2000], R120 ;  /* 0x0020007815007388 */ /* 0x000fe80000000800 */
[----:B------:R-:W-:Y:S01]  /*f5f0*/  STS [R21+0x2400], R122 ;  /* 0x0024007a15007388 */ /* 0x000fe20000000800 */
[----:B-1----:R-:W1:Y:S03]  /*f600*/  LDC R15, c[0x0][0x434] ;  /* 0x00010d00ff0f7b82 */ /* 0x002e660000000800 */
[----:B------:R-:W-:Y:S04]  /*f610*/  STS [R23+0x2000], R116 ;  /* 0x0020007417007388 */ /* 0x000fe80000000800 */
[----:B------:R2:W-:Y:S01]  /*f620*/  STS [R23+0x2400], R118 ;  /* 0x0024007617007388 */ /* 0x0005e20000000800 */
[----:B---3--:R-:W3:Y:S08]  /*f630*/  LDC.64 R10, c[0x0][0x408] ;  /* 0x00010200ff0a7b82 */ /* 0x008ef00000000a00 */
[----:B------:R-:W-:Y:S06]  /*f640*/  BAR.SYNC.DEFER_BLOCKING 0x0 ;  /* 0x0000000000007b1d */ /* 0x000fec0000010000 */
[----:B------:R-:W5:Y:S01]  /*f650*/  S2R R0, SR_CTAID.Y ;  /* 0x0000000000007919 */ /* 0x000f620000002600 */
[----:B------:R-:W4:Y:S01]  /*f660*/  S2R R5, SR_CTAID.Z ;  /* 0x0000000000057919 */ /* 0x000f220000002700 */
[----:B--2---:R-:W-:Y:S01]  /*f670*/  @P3 IMAD.WIDE.U32 R22, R208, R8, RZ ;  /* 0x00000008d0163225 */ /* 0x004fe200078e00ff */
[----:B------:R-:W-:-:S03]  /*f680*/  MOV R8, 0x7f800000 ;  /* 0x7f80000000087802 */ /* 0x000fc60000000f00 */
[----:B------:R-:W-:Y:S01]  /*f690*/  @P1 FFMA.FTZ R8, R3, R14, R6 ;  /* 0x0000000e03081223 */ /* 0x000fe20000010006 */
[----:B------:R2:W2:Y:S04]  /*f6a0*/  LDS.128 R28, [R217+0x1800] ;  /* 0x00180000d91c7984 */ /* 0x0004a80000000c00 */
[----:B------:R2:W2:Y:S01]  /*f6b0*/  LDS.128 R24, [R217+0x3800] ;  /* 0x00380000d9187984 */ /* 0x0004a20000000c00 */
[C---:B-----5:R-:W-:Y:S02]  /*f6c0*/  @!P3 IMAD.WIDE.U32 R20, R0.reuse, R12, RZ ;  /* 0x0000000c0014b225 */ /* 0x060fe400078e00ff */
[----:B------:R-:W5:Y:S02]  /*f6d0*/  @P4 LDC R12, c[0x0][0x454] ;  /* 0x00011500ff0c4b82 */ /* 0x000f640000000800 */
[----:B------:R-:W-:Y:S01]  /*f6e0*/  @!P3 IMAD R18, R0, R13, R21 ;  /* 0x0000000d0012b224 */ /* 0x000fe200078e0215 */
[----:B------:R-:W-:Y:S01]  /*f6f0*/  SHF.R.U32.HI R13, RZ, 0x2, R4 ;  /* 0x00000002ff0d7819 */ /* 0x000fe20000011604 */
[----:B------:R-:W-:Y:S01]  /*f700*/  @P3 IMAD R18, R208, R9, R23 ;  /* 0x00000009d0123224 */ /* 0x000fe200078e0217 */
[----:B------:R-:W-:Y:S01]  /*f710*/  MOV R9, 0x7f800000 ;  /* 0x7f80000000097802 */ /* 0x000fe20000000f00 */
[----:B----4-:R-:W-:Y:S01]  /*f720*/  @!P4 IMAD R2, R0, R2, R5 ;  /* 0x000000020002c224 */ /* 0x010fe200078e0205 */
[----:B------:R-:W-:Y:S01]  /*f730*/  LOP3.LUT R16, R16, 0x7, R13, 0xf8, !PT ;  /* 0x0000000710107812 */ /* 0x000fe200078ef80d */
[----:B-1----:R-:W-:-:S02]  /*f740*/  @!P0 IMAD R208, R0, R15, RZ ;  /* 0x0000000f00d08224 */ /* 0x002fc400078e02ff */
[----:B------:R-:W-:Y:S01]  /*f750*/  @P2 FFMA.FTZ R9, R132, R17, R7 ;  /* 0x0000001184092223 */ /* 0x000fe20000010007 */
[----:B------:R-:W-:Y:S02]  /*f760*/  @!P4 IMAD R2, R2, R15, RZ ;  /* 0x0000000f0202c224 */ /* 0x000fe400078e02ff */
[----:B-----5:R-:W-:Y:S01]  /*f770*/  @P4 IMAD R2, R5, R12, R208 ;  /* 0x0000000c05024224 */ /* 0x020fe200078e02d0 */
[----:B--23--:R-:W-:Y:S06]  /*f780*/  @P5 BRA `(.L_x_1976) ;  /* 0x00000000002c5947 */ /* 0x00cfec0003800000 */
        /* <DEDUP_REMOVED lines=11> */
.L_x_1976:
[----:B------:R-:W-:Y:S05]  /*f840*/  BSYNC.RECONVERGENT B0 ;  /* 0x0000000000007941 */ /* 0x000fea0003800200 */
.L_x_1975:
[----:B------:R-:W2:Y:S01]  /*f850*/  LDCU.64 UR4, c[0x0][0x410] ;  /* 0x00008200ff0477ac */ /* 0x000ea20008000a00 */
[----:B------:R-:W-:Y:S01]  /*f860*/  IMAD.MOV.U32 R199, RZ, RZ, RZ ;  /* 0x000000ffffc77224 */ /* 0x000fe200078e00ff */
[----:B------:R-:W-:Y:S01]  /*f870*/  SHF.R.U32.HI R0, RZ, 0x3, R4 ;  /* 0x00000003ff007819 */ /* 0x000fe20000011604 */
[----:B------:R-:W-:Y:S01]  /*f880*/  @P3 IMAD.MOV.U32 R20, RZ, RZ, R22 ;  /* 0x000000ffff143224 */ /* 0x000fe200078e0016 */
[----:B------:R3:W4:Y:S01]  /*f890*/  LDS.128 R12, [R217] ;  /* 0x00000000d90c7984 */ /* 0x0007220000000c00 */
[----:B-1----:R-:W-:Y:S01]  /*f8a0*/  IMAD.WIDE.U32 R2, R10, UR6, R198 ;  /* 0x000000060a027c25 */ /* 0x002fe2000f8e00c6 */
[C---:B------:R-:W-:Y:S01]  /*f8b0*/  IADD3 R4, PT, PT, R0.reuse, 0x10, RZ ;  /* 0x0000001000047810 */ /* 0x040fe20007ffe0ff */
[----:B------:R-:W-:Y:S01]  /*f8c0*/  BSSY.RECONVERGENT B0, `(.L_x_1977) ;  /* 0x0000016000007945 */ /* 0x000fe20003800200 */
[-C--:B------:R-:W-:Y:S01]  /*f8d0*/  ISETP.GE.AND P3, PT, R0, R203.reuse, PT ;  /* 0x000000cb0000720c */ /* 0x080fe20003f66270 */
[----:B------:R-:W-:Y:S01]  /*f8e0*/  IMAD R3, R11, UR6, R3 ;  /* 0x000000060b037c24 */ /* 0x000fe2000f8e0203 */
[----:B------:R-:W-:Y:S01]  /*f8f0*/  IADD3 R16, P0, PT, R20, R2, RZ ;  /* 0x0000000214107210 */ /* 0x000fe20007f1e0ff */
[----:B------:R-:W-:Y:S01]  /*f900*/  VIADD R6, R0, 0x30 ;  /* 0x0000003000067836 */ /* 0x000fe20000000000 */
[----:B------:R-:W-:Y:S01]  /*f910*/  ISETP.GE.AND P2, PT, R4, R203, PT ;  /* 0x000000cb0400720c */ /* 0x000fe20003f46270 */
[----:B------:R-:W-:Y:S01]  /*f920*/  VIADD R2, R0, 0x20 ;  /* 0x0000002000027836 */ /* 0x000fe20000000000 */
[----:B------:R-:W-:-:S02]  /*f930*/  IADD3.X R17, PT, PT, R18, R3, RZ, P0, !PT ;  /* 0x0000000312117210 */ /* 0x000fc400007fe4ff */
[-C--:B------:R-:W-:Y:S02]  /*f940*/  ISETP.GE.AND P0, PT, R6, R203.reuse, PT ;  /* 0x000000cb0600720c */ /* 0x080fe40003f06270 */
[----:B------:R-:W-:Y:S01]  /*f950*/  ISETP.GE.AND P1, PT, R2, R203, PT ;  /* 0x000000cb0200720c */ /* 0x000fe20003f26270 */
[----:B--2---:R-:W-:-:S04]  /*f960*/  IMAD.WIDE.U32 R16, R5, UR4, R16 ;  /* 0x0000000405107c25 */ /* 0x004fc8000f8e0010 */
[----:B------:R-:W-:Y:S02]  /*f970*/  IMAD R19, R5, UR5, R17 ;  /* 0x0000000505137c24 */ /* 0x000fe4000f8e0211 */
[----:B------:R3:W1:Y:S01]  /*f980*/  LDS.128 R4, [R217+0x2000] ;  /* 0x00200000d9047984 */ /* 0x0006620000000c00 */
[----:B------:R-:W-:Y:S05]  /*f990*/  @P3 BRA `(.L_x_1978) ;  /* 0x0000000000203947 */ /* 0x000fea0003800000 */
[----:B------:R-:W2:Y:S01]  /*f9a0*/  LDCU.64 UR4, c[0x0][0x3f0] ;  /* 0x00007e00ff0477ac */ /* 0x000ea20008000a00 */
[----:B------:R-:W-:-:S05]  /*f9b0*/  MOV R18, R16 ;  /* 0x0000001000127202 */ /* 0x000fca0000000f00 */
[----:B------:R-:W-:-:S04]  /*f9c0*/  IMAD.WIDE.U32 R8, R0, R10, R18 ;  /* 0x0000000a00087225 */ /* 0x000fc800078e0012 */
[----:B------:R-:W-:Y:S01]  /*f9d0*/  IMAD R2, R0, R11, R9 ;  /* 0x0000000b00027224 */ /* 0x000fe200078e0209 */
[----:B--2---:R-:W-:-:S04]  /*f9e0*/  LEA R20, P3, R8, UR4, 0x1 ;  /* 0x0000000408147c11 */ /* 0x004fc8000f8608ff */
[----:B------:R-:W-:-:S05]  /*f9f0*/  LEA.HI.X R21, R8, UR5, R2, 0x1, P3 ;  /* 0x0000000508157c11 */ /* 0x000fca00098f0c02 */
[----:B----4-:R2:W-:Y:S04]  /*fa00*/  STG.E.128 desc[UR16][R20.64], R12 ;  /* 0x0000000c14007986 */ /* 0x0105e8000c101d10 */
[----:B-1----:R2:W-:Y:S02]  /*fa10*/  STG.E.128 desc[UR16][R20.64+0x80], R4 ;  /* 0x0000800414007986 */ /* 0x0025e4000c101d10 */
.L_x_1978:
[----:B------:R-:W-:Y:S05]  /*fa20*/  BSYNC.RECONVERGENT B0 ;  /* 0x0000000000007941 */ /* 0x000fea0003800200 */
.L_x_1977:
[----:B--2-4-:R2:W4:Y:S01]  /*fa30*/  LDS.128 R12, [R217+0x800] ;  /* 0x00080000d90c7984 */ /* 0x0145220000000c00 */
[----:B------:R-:W-:Y:S03]  /*fa40*/  BSSY.RECONVERGENT B0, `(.L_x_1979) ;  /* 0x0000010000007945 */ /* 0x000fe60003800200 */
[----:B-1----:R2:W1:Y:S01]  /*fa50*/  LDS.128 R4, [R217+0x2800] ;  /* 0x00280000d9047984 */ /* 0x0024620000000c00 */
[----:B------:R-:W-:Y:S05]  /*fa60*/  @P2 BRA `(.L_x_1980) ;  /* 0x0000000000342947 */ /* 0x000fea0003800000 */
[----:B------:R-:W-:Y:S01]  /*fa70*/  IADD3 R3, P2, PT, R0, 0x10, RZ ;  /* 0x0000001000037810 */ /* 0x000fe20007f5e0ff */
[----:B------:R-:W5:Y:S01]  /*fa80*/  LDCU.64 UR4, c[0x0][0x3f0] ;  /* 0x00007e00ff0477ac */ /* 0x000f620008000a00 */
[----:B------:R-:W-:-:S03]  /*fa90*/  IMAD.MOV.U32 R8, RZ, RZ, R16 ;  /* 0x000000ffff087224 */ /* 0x000fc600078e0010 */
[----:B------:R-:W-:-:S04]  /*faa0*/  IMAD.X R9, RZ, RZ, RZ, P2 ;  /* 0x000000ffff097224 */ /* 0x000fc800010e06ff */
[----:B------:R-:W-:Y:S01]  /*fab0*/  IMAD R2, R9, R10, RZ ;  /* 0x0000000a09027224 */ /* 0x000fe200078e02ff */
[----:B------:R-:W-:-:S03]  /*fac0*/  MOV R9, R19 ;  /* 0x0000001300097202 */ /* 0x000fc60000000f00 */
[C---:B------:R-:W-:Y:S02]  /*fad0*/  IMAD R2, R3.reuse, R11, R2 ;  /* 0x0000000b03027224 */ /* 0x040fe400078e0202 */
[----:B------:R-:W-:-:S03]  /*fae0*/  IMAD.WIDE.U32 R8, R3, R10, R8 ;  /* 0x0000000a03087225 */ /* 0x000fc600078e0008 */
[----:B-----5:R-:W-:Y:S02]  /*faf0*/  LEA R20, P2, R8, UR4, 0x1 ;  /* 0x0000000408147c11 */ /* 0x020fe4000f8408ff */
[----:B------:R-:W-:-:S04]  /*fb00*/  IADD3 R2, PT, PT, R2, R9, RZ ;  /* 0x0000000902027210 */ /* 0x000fc80007ffe0ff */
[----:B------:R-:W-:-:S05]  /*fb10*/  LEA.HI.X R21, R8, UR5, R2, 0x1, P2 ;  /* 0x0000000508157c11 */ /* 0x000fca00090f0c02 */
[----:B----4-:R4:W-:Y:S04]  /*fb20*/  STG.E.128 desc[UR16][R20.64], R12 ;  /* 0x0000000c14007986 */ /* 0x0109e8000c101d10 */
[----:B-1----:R4:W-:Y:S02]  /*fb30*/  STG.E.128 desc[UR16][R20.64+0x80], R4 ;  /* 0x0000800414007986 */ /* 0x0029e4000c101d10 */
.L_x_1980:
[----:B------:R-:W-:Y:S05]  /*fb40*/  BSYNC.RECONVERGENT B0 ;  /* 0x0000000000007941 */ /* 0x000fea0003800200 */
.L_x_1979:
[----:B-1--4-:R1:W4:Y:S01]  /*fb50*/  LDS.128 R4, [R217+0x1000] ;  /* 0x00100000d9047984 */ /* 0x0123220000000c00 */
[----:B------:R-:W-:Y:S03]  /*fb60*/  BSSY.RECONVERGENT B0, `(.L_x_1981) ;  /* 0x0000010000007945 */ /* 0x000fe60003800200 */
[----:B------:R1:W1:Y:S01]  /*fb70*/  LDS.128 R12, [R217+0x3000] ;  /* 0x00300000d90c7984 */ /* 0x0002620000000c00 */
        /* <DEDUP_REMOVED lines=14> */
.L_x_1982:
[----:B------:R-:W-:Y:S05]  /*fc60*/  BSYNC.RECONVERGENT B0 ;  /* 0x0000000000007941 */ /* 0x000fea0003800200 */
.L_x_1981:
[----:B------:R-:W-:Y:S05]  /*fc70*/  @P0 EXIT ;  /* 0x000000000000094d */ /* 0x000fea0003800000 */
[----:B------:R-:W-:Y:S01]  /*fc80*/  IADD3 R3, P0, PT, R0, 0x30, RZ ;  /* 0x0000003000037810 */ /* 0x000fe20007f1e0ff */
[----:B------:R-:W5:Y:S01]  /*fc90*/  LDCU.64 UR4, c[0x0][0x3f0] ;  /* 0x00007e00ff0477ac */ /* 0x000f620008000a00 */
[----:B----4-:R-:W-:-:S03]  /*fca0*/  IMAD.MOV.U32 R4, RZ, RZ, R16 ;  /* 0x000000ffff047224 */ /* 0x010fc600078e0010 */
        /* <DEDUP_REMOVED lines=8> */
[----:B------:R-:W-:Y:S04]  /*fd30*/  STG.E.128 desc[UR16][R2.64], R28 ;  /* 0x0000001c02007986 */ /* 0x000fe8000c101d10 */
[----:B------:R-:W-:Y:S01]  /*fd40*/  STG.E.128 desc[UR16][R2.64+0x80], R24 ;  /* 0x0000801802007986 */ /* 0x000fe2000c101d10 */
[----:B------:R-:W-:Y:S05]  /*fd50*/  EXIT ;  /* 0x000000000000794d */ /* 0x000fea0003800000 */
.L_x_1983:
        /* <DEDUP_REMOVED lines=10> */
.L_x_7222:


//--------------------- .text._ZN5flash24flash_fwd_splitkv_kernelI23Flash_fwd_kernel_traitsILi128ELi64ELi128ELi4ELb0ELb0EN7cutlass6half_tE19Flash_kernel_traitsILi128ELi64ELi128ELi4ES3_EELb1ELb0ELb0ELb0ELb1ELb1ELb0ELb0EEEvNS_16Flash_fwd_paramsE --------------------------
	.section	.text._ZN5flash24flash_fwd_splitkv_kernelI23Flash_fwd_kernel_traitsILi128ELi64ELi128ELi4ELb0ELb0EN7cutlass6half_tE19Flash_kernel_traitsILi128ELi64ELi128ELi4ES3_EELb1ELb0ELb0ELb0ELb1ELb1ELb0ELb0EEEvNS_16Flash_fwd_paramsE,"ax",@progbits
	.align	128
        .global         _ZN5flash24flash_fwd_splitkv_kernelI23Flash_fwd_kernel_traitsILi128ELi64ELi128ELi4ELb0ELb0EN7cutlass6half_tE19Flash_kernel_traitsILi128ELi64ELi128ELi4ES3_EELb1ELb0ELb0ELb0ELb1ELb1ELb0ELb0EEEvNS_16Flash_fwd_paramsE
        .type           _ZN5flash24flash_fwd_splitkv_kernelI23Flash_fwd_kernel_traitsILi128ELi64ELi128ELi4ELb0ELb0EN7cutlass6half_tE19Flash_kernel_traitsILi128ELi64ELi128ELi4ES3_EELb1ELb0ELb0ELb0ELb1ELb1ELb0ELb0EEEvNS_16Flash_fwd_paramsE,@function
        .size           _ZN5flash24flash_fwd_splitkv_kernelI23Flash_fwd_kernel_traitsILi128ELi64ELi128ELi4ELb0ELb0EN7cutlass6half_tE19Flash_kernel_traitsILi128ELi64ELi128ELi4ES3_EELb1ELb0ELb0ELb0ELb1ELb1ELb0ELb0EEEvNS_16Flash_fwd_paramsE,(.L_x_7223 - _ZN5flash24flash_fwd_splitkv_kernelI23Flash_fwd_kernel_traitsILi128ELi64ELi128ELi4ELb0ELb0EN7cutlass6half_tE19Flash_kernel_traitsILi128ELi64ELi128ELi4ES3_EELb1ELb0ELb0ELb0ELb1ELb1ELb0ELb0EEEvNS_16Flash_fwd_paramsE)
        .other          _ZN5flash24flash_fwd_splitkv_kernelI23Flash_fwd_kernel_traitsILi128ELi64ELi128ELi4ELb0ELb0EN7cutlass6half_tE19Flash_kernel_traitsILi128ELi64ELi128ELi4ES3_EELb1ELb0ELb0ELb0ELb1ELb1ELb0ELb0EEEvNS_16Flash_fwd_paramsE,@"STO_CUDA_ENTRY STV_DEFAULT"
_ZN5flash24flash_fwd_splitkv_kernelI23Flash_fwd_kernel_traitsILi128ELi64ELi128ELi4ELb0ELb0EN7cutlass6half_tE19Flash_kernel_traitsILi128ELi64ELi128ELi4ES3_EELb1ELb0ELb0ELb0ELb1ELb1ELb0ELb0EEEvNS_16Flash_fwd_paramsE:
.text._ZN5flash24flash_fwd_splitkv_kernelI23Flash_fwd_kernel_traitsILi128ELi64ELi128ELi4ELb0ELb0EN7cutlass6half_tE19Flash_kernel_traitsILi128ELi64ELi128ELi4ES3_EELb1ELb0ELb0ELb0ELb1ELb1ELb0ELb0EEEvNS_16Flash_fwd_paramsE:
        /* <DEDUP_REMOVED lines=51> */
.L_x_1984:
        /* <DEDUP_REMOVED lines=8> */
[----:B------:R-:W-:Y:S01]  /*03b0*/  VIADD R2, R43, 0x1 ;  /* 0x000000012b027836 */ /* 0x000fe20000000000 */
[----:B------:R-:W3:Y:S02]  /*03c0*/  S2R R11, SR_CTAID.Z ;  /* 0x00000000000b7919 */ /* 0x000ee40000002700 */
[----:B------:R-:W-:Y:S01]  /*03d0*/  @!P2 IADD3 R3, PT, PT, R10, R7, -R4 ;  /* 0x000000070a03a210 */ /* 0x000fe20007ffe804 */
[----:B------:R-:W-:-:S04]  /*03e0*/  IMAD R2, R2, 0x40, -R119 ;  /* 0x0000004002027824 */ /* 0x000fc800078e0a77 */
[----:B-1----:R-:W-:Y:S01]  /*03f0*/  VIADD R13, R3, 0x7f ;  /* 0x0000007f030d7836 */ /* 0x002fe20000000000 */
        /* <DEDUP_REMOVED lines=11> */
[----:B------:R-:W-:Y:S01]  /*04b0*/  VIMNMX3 R2, R6, UR4, R7, PT ;  /* 0x0000000406027c0f */ /* 0x000fe2000b800107 */
[----:B------:R-:W-:-:S03]  /*04c0*/  IMAD.MOV.U32 R6, RZ, RZ, R0 ;  /* 0x000000ffff067224 */ /* 0x000fc600078e0000 */
[----:B------:R-:W-:-:S13]  /*04d0*/  ISETP.GT.AND P0, PT, R2, RZ, PT ;  /* 0x000000ff0200720c */ /* 0x000fda0003f04270 */
[----:B---3--:R-:W-:Y:S05]  /*04e0*/  @P0 BRA `(.L_x_1985) ;  /* 0x0000000400b40947 */ /* 0x008fea0003800000 */
[C---:B------:R-:W-:Y:S01]  /*04f0*/  ISETP.NE.AND P0, PT, R220.reuse, -0x1, PT ;  /* 0xffffffffdc00780c */ /* 0x040fe20003f05270 */
        /* <DEDUP_REMOVED lines=21> */
[-C--:B------:R-:W-:Y:S02]  /*0650*/  ISETP.GE.AND P3, PT, R10, R119.reuse, PT ;  /* 0x000000770a00720c */ /* 0x080fe40003f66270 */
[----:B------:R-:W-:Y:S01]  /*0660*/  IADD3.X R15, PT, PT, R5, R4, RZ, P0, !PT ;  /* 0x00000004050f7210 */ /* 0x000fe200007fe4ff */
[----:B--2---:R-:W-:Y:S01]  /*0670*/  IMAD R5, R6, UR7, R11 ;  /* 0x0000000706057c24 */ /* 0x004fe2000f8e020b */
[CC--:B------:R-:W-:Y:S02]  /*0680*/  ISETP.GE.AND P0, PT, R0.reuse, R119.reuse, PT ;  /* 0x000000770000720c */ /* 0x0c0fe40003f06270 */
[----:B------:R-:W-:Y:S01]  /*0690*/  IADD3 R10, PT, PT, R0, 0x30, RZ ;  /* 0x00000030000a7810 */ /* 0x000fe20007ffe0ff */
[----:B---3--:R-:W-:Y:S01]  /*06a0*/  IMAD.WIDE.U32 R14, R11, UR4, R14 ;  /* 0x000000040b0e7c25 */ /* 0x008fe2000f8e000e */
[----:B------:R-:W-:-:S02]  /*06b0*/  ISETP.GE.AND P2, PT, R8, R119, PT ;  /* 0x000000770800720c */ /* 0x000fc40003f46270 */
[----:B------:R-:W-:Y:S01]  /*06c0*/  ISETP.GE.AND P1, PT, R10, R119, PT ;  /* 0x000000770a00720c */ /* 0x000fe20003f26270 */
[----:B----4-:R-:W-:Y:S02]  /*06d0*/  IMAD R5, R5, UR6, R118 ;  /* 0x0000000605057c24 */ /* 0x010fe4000f8e0276 */
[----:B------:R-:W-:-:S04]  /*06e0*/  IMAD R11, R11, UR5, R15 ;  /* 0x000000050b0b7c24 */ /* 0x000fc8000f8e020f */
        /* <DEDUP_REMOVED lines=9> */
.L_x_1987:
[----:B------:R-:W-:Y:S05]  /*0780*/  BSYNC.RECONVERGENT B0 ;  /* 0x0000000000007941 */ /* 0x000fea0003800200 */
.L_x_1986:
[----:B------:R-:W-:Y:S04]  /*0790*/  BSSY.RECONVERGENT B0, `(.L_x_1988) ;  /* 0x000000f000007945 */ /* 0x000fe80003800200 */
[----:B------:R-:W-:Y:S05]  /*07a0*/  @P3 BRA `(.L_x_1989) ;  /* 0x0000000000343947 */ /* 0x000fea0003800000 */
[----:B------:R-:W-:Y:S01]  /*07b0*/  IADD3 R7, P0, PT, R0, 0x10, RZ ;  /* 0x0000001000077810 */ /* 0x000fe20007f1e0ff */
[----:B------:R-:W2:Y:S01]  /*07c0*/  LDCU.64 UR4, c[0x0][0x3f0] ;  /* 0x00007e00ff0477ac */ /* 0x000ea20008000a00 */
[----:B-1----:R-:W-:-:S03]  /*07d0*/  IMAD.MOV.U32 R8, RZ, RZ, R14 ;  /* 0x000000ffff087224 */ /* 0x002fc600078e000e */
[----:B------:R-:W-:-:S04]  /*07e0*/  IMAD.X R9, RZ, RZ, RZ, P0 ;  /* 0x000000ffff097224 */ /* 0x000fc800000e06ff */
[----:B------:R-:W-:Y:S01]  /*07f0*/  IMAD R4, R9, R2, RZ ;  /* 0x0000000209047224 */ /* 0x000fe200078e02ff */
[----:B------:R-:W-:-:S03]  /*0800*/  MOV R9, R11 ;  /* 0x0000000b00097202 */ /* 0x000fc60000000f00 */
[C---:B------:R-:W-:Y:S02]  /*0810*/  IMAD R4, R7.reuse, R3, R4 ;  /* 0x0000000307047224 */ /* 0x040fe400078e0204 */
[----:B------:R-:W-:-:S03]  /*0820*/  IMAD.WIDE.U32 R8, R7, R2, R8 ;  /* 0x0000000207087225 */ /* 0x000fc600078e0008 */
[----:B--2---:R-:W-:Y:S02]  /*0830*/  LEA R6, P0, R8, UR4, 0x1 ;  /* 0x0000000408067c11 */ /* 0x004fe4000f8008ff */
[----:B------:R-:W-:-:S04]  /*0840*/  IADD3 R7, PT, PT, R9, R4, RZ ;  /* 0x0000000409077210 */ /* 0x000fc80007ffe0ff */
[----:B------:R-:W-:-:S05]  /*0850*/  LEA.HI.X R7, R8, UR5, R7, 0x1, P0 ;  /* 0x0000000508077c11 */ /* 0x000fca00080f0c07 */
[----:B------:R2:W-:Y:S04]  /*0860*/  STG.E.128 desc[UR16][R6.64], RZ ;  /* 0x000000ff06007986 */ /* 0x0005e8000c101d10 */
[----:B------:R2:W-:Y:S02]  /*0870*/  STG.E.128 desc[UR16][R6.64+0x80], RZ ;  /* 0x000080ff06007986 */ /* 0x0005e4000c101d10 */
.L_x_1989:
[----:B------:R-:W-:Y:S05]  /*0880*/  BSYNC.RECONVERGENT B0 ;  /* 0x0000000000007941 */ /* 0x000fea0003800200 */
.L_x_1988:
[----:B------:R-:W-:Y:S04]  /*0890*/  BSSY.RECONVERGENT B0, `(.L_x_1990) ;  /* 0x000000f000007945 */ /* 0x000fe80003800200 */
[----:B------:R-:W-:Y:S05]  /*08a0*/  @P2 BRA `(.L_x_1991) ;  /* 0x0000000000342947 */ /* 0x000fea0003800000 */
[----:B--2---:R-:W-:Y:S01]  /*08b0*/  IADD3 R7, P0, PT, R0, 0x20, RZ ;  /* 0x0000002000077810 */ /* 0x004fe20007f1e0ff */
        /* <DEDUP_REMOVED lines=12> */
.L_x_1991:
[----:B------:R-:W-:Y:S05]  /*0980*/  BSYNC.RECONVERGENT B0 ;  /* 0x0000000000007941 */ /* 0x000fea0003800200 */
.L_x_1990:
[----:B------:R-:W-:Y:S04]  /*0990*/  BSSY.RECONVERGENT B0, `(.L_x_1992) ;  /* 0x000000e000007945 */ /* 0x000fe80003800200 */
[----:B------:R-:W-:Y:S05]  /*09a0*/  @P1 BRA `(.L_x_1993) ;  /* 0x0000000000301947 */ /* 0x000fea0003800000 */
[----:B------:R-:W4:Y:S01]  /*09b0*/  LDCU.64 UR4, c[0x0][0x3f0] ;  /* 0x00007e00ff0477ac */ /* 0x000f220008000a00 */
[----:B--23--:R-:W-:Y:S02]  /*09c0*/  IADD3 R7, P0, PT, R0, 0x30, RZ ;  /* 0x0000003000077810 */ /* 0x00cfe40007f1e0ff */
[----:B------:R-:W-:Y:S02]  /*09d0*/  MOV R10, R14 ;  /* 0x0000000e000a7202 */ /* 0x000fe40000000f00 */
[----:B-1----:R-:W-:-:S03]  /*09e0*/  IADD3.X R9, PT, PT, RZ, RZ, RZ, P0, !PT ;  /* 0x000000ffff097210 */ /* 0x002fc600007fe4ff */
        /* <DEDUP_REMOVED lines=8> */
.L_x_1993:
[----:B------:R-:W-:Y:S05]  /*0a70*/  BSYNC.RECONVERGENT B0 ;  /* 0x0000000000007941 */ /* 0x000fea0003800200 */
.L_x_1992:
        /* <DEDUP_REMOVED lines=20> */
.L_x_1985:
        /* <DEDUP_REMOVED lines=10> */
.L_x_1994:
        /* <DEDUP_REMOVED lines=98> */
.L_x_1995:
        /* <DEDUP_REMOVED lines=15> */
.L_x_1997:
[----:B------:R-:W2:Y:S01]  /*1370*/  LDC.64 R134, c[0x0][0x3b8] ;  /* 0x0000ee00ff867b82 */ /* 0x000ea20000000a00 */
[----:B------:R-:W-:-:S05]  /*1380*/  IADD3 R8, PT, PT, R4, R5, RZ ;  /* 0x0000000504087210 */ /* 0x000fca0007ffe0ff */
[C---:B--2---:R-:W-:Y:S02]  /*1390*/  IMAD R13, R8.reuse, R135, RZ ;  /* 0x00000087080d7224 */ /* 0x044fe400078e02ff */
[----:B------:R-:W-:-:S05]  /*13a0*/  IMAD.WIDE.U32 R8, R8, R134, RZ ;  /* 0x0000008608087225 */ /* 0x000fca00078e00ff */
[----:B------:R-:W-:Y:S02]  /*13b0*/  IADD3 R13, PT, PT, R9, R13, RZ ;  /* 0x0000000d090d7210 */ /* 0x000fe40007ffe0ff */
[----:B------:R-:W-:Y:S02]  /*13c0*/  MOV R12, R8 ;  /* 0x00000008000c7202 */ /* 0x000fe40000000f00 */
.L_x_1998:
        /* <DEDUP_REMOVED lines=14> */
.L_x_1999:
[----:B------:R-:W2:Y:S01]  /*14b0*/  LDC.64 R24, c[0x0][0x3c0] ;  /* 0x0000f000ff187b82 */ /* 0x000ea20000000a00 */
[----:B------:R-:W-:-:S05]  /*14c0*/  IADD3 R4, PT, PT, R4, R5, RZ ;  /* 0x0000000504047210 */ /* 0x000fca0007ffe0ff */
[C---:B--2---:R-:W-:Y:S02]  /*14d0*/  IMAD R15, R4.reuse, R25, RZ ;  /* 0x00000019040f7224 */ /* 0x044fe400078e02ff */
[----:B------:R-:W-:-:S05]  /*14e0*/  IMAD.WIDE.U32 R4, R4, R24, RZ ;  /* 0x0000001804047225 */ /* 0x000fca00078e00ff */
[----:B------:R-:W-:Y:S02]  /*14f0*/  IADD3 R15, PT, PT, R5, R15, RZ ;  /* 0x0000000f050f7210 */ /* 0x000fe40007ffe0ff */
[----:B------:R-:W-:-:S07]  /*1500*/  MOV R14, R4 ;  /* 0x00000004000e7202 */ /* 0x000fce0000000f00 */
.L_x_2000:
        /* <DEDUP_REMOVED lines=43> */
.L_x_1996:
[----:B------:R-:W-:Y:S01]  /*17c0*/  ISETP.NE.AND P0, PT, R220, -0x1, PT ;  /* 0xffffffffdc00780c */ /* 0x000fe20003f05270 */
[----:B------:R-:W-:Y:S01]  /*17d0*/  IMAD.SHL.U32 R26, R209, 0x8, RZ ;  /* 0x00000008d11a7824 */ /* 0x000fe200078e00ff */
[----:B------:R-:W-:Y:S01]  /*17e0*/  IADD3 R214, PT, PT, -R118, R119, RZ ;  /* 0x0000007776d67210 */ /* 0x000fe20007ffe1ff */
[----:B------:R-:W1:Y:S01]  /*17f0*/  LDCU.64 UR6, c[0x0][0x388] ;  /* 0x00007100ff0677ac */ /* 0x000e620008000a00 */
[----:B------:R-:W-:Y:S01]  /*1800*/  SHF.R.U32.HI R22, RZ, 0x3, R209 ;  /* 0x00000003ff167819 */ /* 0x000fe200000116d1 */
[----:B------:R-:W2:Y:S01]  /*1810*/  S2UR UR10, SR_CgaCtaId ;  /* 0x00000000000a79c3 */ /* 0x000ea20000008800 */
[----:B------:R-:W-:Y:S01]  /*1820*/  LOP3.LUT R208, R26, 0x38, RZ, 0xc0, !PT ;  /* 0x000000381ad07812 */ /* 0x000fe200078ec0ff */
[----:B------:R-:W3:Y:S01]  /*1830*/  LDCU.64 UR4, c[0x0][0x3c8] ;  /* 0x00007900ff0477ac */ /* 0x000ee20008000a00 */
[C---:B------:R-:W-:Y:S01]  /*1840*/  ISETP.GE.AND P4, PT, R22.reuse, R214, PT ;  /* 0x000000d61600720c */ /* 0x040fe20003f86270 */
[----:B------:R-:W-:Y:S01]  /*1850*/  VIADD R21, R22, 0x10 ;  /* 0x0000001016157836 */ /* 0x000fe20000000000 */
[----:B------:R-:W-:Y:S01]  /*1860*/  IADD3 R12, P1, PT, R208, R12, RZ ;  /* 0x0000000cd00c7210 */ /* 0x000fe20007f3e0ff */
[C---:B------:R-:W-:Y:S01]  /*1870*/  VIADD R19, R22.reuse, 0x30 ;  /* 0x0000003016137836 */ /* 0x040fe20000000000 */
[----:B------:R-:W-:Y:S01]  /*1880*/  IADD3 R17, PT, PT, R22, 0x20, RZ ;  /* 0x0000002016117810 */ /* 0x000fe20007ffe0ff */
[----:B------:R-:W4:Y:S01]  /*1890*/  @!P0 LDC.64 R6, c[0x0][0x398] ;  /* 0x0000e600ff068b82 */ /* 0x000f220000000a00 */
[----:B------:R-:W-:-:S02]  /*18a0*/  IADD3.X R13, PT, PT, RZ, R10, RZ, P1, !PT ;  /* 0x0000000aff0d7210 */ /* 0x000fc40000ffe4ff */
[-C--:B------:R-:W-:Y:S02]  /*18b0*/  ISETP.GE.AND P3, PT, R21, R214.reuse, PT ;  /* 0x000000d61500720c */ /* 0x080fe40003f66270 */
[----:B------:R-:W-:Y:S02]  /*18c0*/  MOV R23, RZ ;  /* 0x000000ff00177202 */ /* 0x000fe40000000f00 */
[-C--:B------:R-:W-:Y:S01]  /*18d0*/  ISETP.GE.AND P2, PT, R17, R214.reuse, PT ;  /* 0x000000d61100720c */ /* 0x080fe20003f46270 */
[----:B------:R-:W5:Y:S01]  /*18e0*/  @P0 LDC.64 R4, c[0x0][0x3b0] ;  /* 0x0000ec00ff040b82 */ /* 0x000f620000000a00 */
[----:B------:R-:W-:Y:S01]  /*18f0*/  ISETP.GE.AND P1, PT, R19, R214, PT ;  /* 0x000000d61300720c */ /* 0x000fe20003f26270 */
[----:B------:R-:W-:Y:S01]  /*1900*/  IMAD.WIDE.U32 R42, R43, 0x40, R22 ;  /* 0x000000402b2a7825 */ /* 0x000fe200078e0016 */
[----:B------:R-:W-:Y:S02]  /*1910*/  SHF.L.U32 R116, R209, 0x6, RZ ;  /* 0x00000006d1747819 */ /* 0x000fe400000006ff */
[----:B------:R-:W-:-:S02]  /*1920*/  SHF.R.U32.HI R117, RZ, 0x1, R209 ;  /* 0x00000001ff757819 */ /* 0x000fc400000116d1 */
[----:B------:R-:W-:Y:S01]  /*1930*/  LOP3.LUT R200, R116, 0x400, RZ, 0xc0, !PT ;  /* 0x0000040074c87812 */ /* 0x000fe200078ec0ff */
[----:B------:R-:W1:Y:S01]  /*1940*/  @!P4 LDC.64 R8, c[0x0][0x3b0] ;  /* 0x0000ec00ff08cb82 */ /* 0x000e620000000a00 */
[----:B------:R-:W-:Y:S02]  /*1950*/  MOV R139, 0x20 ;  /* 0x00000020008b7802 */ /* 0x000fe40000000f00 */
[----:B------:R-:W-:Y:S02]  /*1960*/  MOV R138, 0x40 ;  /* 0x00000040008a7802 */ /* 0x000fe40000000f00 */
[----:B------:R-:W-:Y:S01]  /*1970*/  @!P2 IADD3 R28, P5, PT, R42, 0x20, RZ ;  /* 0x000000202a1ca810 */ /* 0x000fe20007fbe0ff */
[----:B----4-:R-:W-:-:S03]  /*1980*/  @!P0 IMAD.WIDE.U32 R14, R0, R6, RZ ;  /* 0x00000006000e8225 */ /* 0x010fc600078e00ff */
[----:B------:R-:W-:Y:S01]  /*1990*/  @!P2 IADD3.X R29, PT, PT, RZ, R43, RZ, P5, !PT ;  /* 0x0000002bff1da210 */ /* 0x000fe20002ffe4ff */
[----:B------:R-:W-:Y:S02]  /*19a0*/  @!P0 IMAD R0, R0, R7, R15 ;  /* 0x0000000700008224 */ /* 0x000fe400078e020f */
[C---:B-----5:R-:W-:Y:S01]  /*19b0*/  @P0 IMAD.WIDE.U32 R6, R220.reuse, R4, RZ ;  /* 0x00000004dc060225 */ /* 0x060fe200078e00ff */
[----:B------:R-:W-:Y:S02]  /*19c0*/  @!P0 MOV R4, R14 ;  /* 0x0000000e00048202 */ /* 0x000fe40000000f00 */
[----:B------:R-:W4:Y:S01]  /*19d0*/  @!P3 LDC.64 R14, c[0x0][0x3b0] ;  /* 0x0000ec00ff0ebb82 */ /* 0x000f220000000a00 */
[----:B------:R-:W-:Y:S01]  /*19e0*/  @P0 IMAD R0, R220, R5, R7 ;  /* 0x00000005dc000224 */ /* 0x000fe200078e0207 */
[----:B------:R-:W-:Y:S02]  /*19f0*/  @P0 MOV R4, R6 ;  /* 0x0000000600040202 */ /* 0x000fe40000000f00 */
[----:B------:R-:W-:Y:S01]  /*1a00*/  LOP3.LUT R6, R26, 0x1f8, RZ, 0xc0, !PT ;  /* 0x000001f81a067812 */ /* 0x000fe200078ec0ff */
[----:B-1----:R-:W-:Y:S01]  /*1a10*/  @!P4 IMAD R35, R43, R8, RZ ;  /* 0x000000082b23c224 */ /* 0x002fe200078e02ff */
[----:B------:R-:W-:Y:S01]  /*1a20*/  IADD3 R32, P0, PT, R208, R4, RZ ;  /* 0x00000004d0207210 */ /* 0x000fe20007f1e0ff */
[----:B------:R-:W-:Y:S01]  /*1a30*/  IMAD.WIDE.U32 R4, R22, R134, R12 ;  /* 0x0000008616047225 */ /* 0x000fe200078e000c */
[----:B------:R-:W-:Y:S01]  /*1a40*/  LOP3.LUT R229, R6, 0x38, R209, 0x78, !PT ;  /* 0x0000003806e57812 */ /* 0x000fe200078e78d1 */
[----:B------:R-:W1:Y:S01]  /*1a50*/  @!P3 LDC.64 R12, c[0x0][0x380] ;  /* 0x0000e000ff0cbb82 */ /* 0x000e620000000a00 */
[----:B------:R-:W-:Y:S01]  /*1a60*/  IADD3.X R33, PT, PT, RZ, R0, RZ, P0, !PT ;  /* 0x00000000ff217210 */ /* 0x000fe200007fe4ff */
[----:B------:R-:W-:Y:S01]  /*1a70*/  IMAD R215, R22, R135, R5 ;  /* 0x0000008716d77224 */ /* 0x000fe200078e0205 */
[----:B------:R-:W-:Y:S01]  /*1a80*/  LEA R216, P0, R4, UR6, 0x1 ;  /* 0x0000000604d87c11 */ /* 0x000fe2000f8008ff */
[----:B------:R-:W-:Y:S01]  /*1a90*/  @!P4 IMAD R35, R42, R9, R35 ;  /* 0x000000092a23c224 */ /* 0x000fe200078e0223 */
[----:B------:R-:W-:Y:S01]  /*1aa0*/  SHF.L.U32 R0, R2, 0x7, RZ ;  /* 0x0000000702007819 */ /* 0x000fe200000006ff */
[C---:B---3--:R-:W-:Y:S01]  /*1ab0*/  IMAD.WIDE.U32 R32, R11.reuse, UR4, R32 ;  /* 0x000000040b207c25 */ /* 0x048fe2000f8e0020 */
[----:B------:R-:W-:Y:S01]  /*1ac0*/  LEA.HI.X R215, R4, UR7, R215, 0x1, P0 ;  /* 0x0000000704d77c11 */ /* 0x000fe200080f0cd7 */
[----:B------:R-:W3:Y:S01]  /*1ad0*/  @!P1 LDC.64 R6, c[0x0][0x3b0] ;  /* 0x0000ec00ff069b82 */ /* 0x000ee20000000a00 */
[C---:B------:R-:W-:Y:S01]  /*1ae0*/  @!P3 IADD3 R27, P0, PT, R42.reuse, 0x10, RZ ;  /* 0x000000102a1bb810 */ /* 0x040fe20007f1e0ff */
[----:B------:R-:W-:Y:S01]  /*1af0*/  IMAD R33, R11, UR5, R33 ;  /* 0x000000050b217c24 */ /* 0x000fe2000f8e0221 */
[----:B------:R-:W-:Y:S01]  /*1b00*/  IADD3 R16, PT, PT, R3, 0x80, -R0 ;  /* 0x0000008003107810 */ /* 0x000fe20007ffe800 */
[----:B------:R-:W-:Y:S01]  /*1b10*/  UMOV UR5, 0x400 ;  /* 0x0000040000057882 */ /* 0x000fe20000000000 */
[----:B------:R-:W-:Y:S01]  /*1b20*/  @!P3 MOV R38, R32 ;  /* 0x000000200026b202 */ /* 0x000fe20000000f00 */
[----:B------:R-:W-:Y:S01]  /*1b30*/  @!P3 IMAD.X R23, RZ, RZ, R43, P0 ;  /* 0x000000ffff17b224 */ /* 0x000fe200000e062b */
[C---:B------:R-:W-:Y:S01]  /*1b40*/  @!P1 IADD3 R30, P0, PT, R42.reuse, 0x30, RZ ;  /* 0x000000302a1e9810 */ /* 0x040fe20007f1e0ff */
[----:B------:R-:W5:Y:S01]  /*1b50*/  @!P4 LDC.64 R4, c[0x0][0x380] ;  /* 0x0000e000ff04cb82 */ /* 0x000f620000000a00 */
[----:B------:R-:W-:Y:S01]  /*1b60*/  @!P3 MOV R39, R33 ;  /* 0x000000210027b202 */ /* 0x000fe20000000f00 */
[----:B--2---:R-:W-:Y:S01]  /*1b70*/  ULEA UR5, UR10, UR5, 0x18 ;  /* 0x000000050a057291 */ /* 0x004fe2000f8ec0ff */
[----:B------:R-:W-:Y:S01]  /*1b80*/  @!P1 IADD3.X R31, PT, PT, RZ, R43, RZ, P0, !PT ;  /* 0x0000002bff1f9210 */ /* 0x000fe200007fe4ff */
[----:B------:R-:W-:Y:S01]  /*1b90*/  @!P4 IMAD.WIDE.U32 R42, R42, R8, R32 ;  /* 0x000000082a2ac225 */ /* 0x000fe200078e0020 */
[----:B------:R-:W-:Y:S01]  /*1ba0*/  @!P2 MOV R37, R33 ;  /* 0x000000210025a202 */ /* 0x000fe20000000f00 */
[----:B------:R-:W2:Y:S01]  /*1bb0*/  LDCU.64 UR6, c[0x0][0x390] ;  /* 0x00007200ff0677ac */ /* 0x000ea20008000a00 */
[----:B------:R-:W-:Y:S01]  /*1bc0*/  LOP3.LUT R229, R229, 0x1e00, R26, 0xf8, !PT ;  /* 0x00001e00e5e57812 */ /* 0x000fe200078ef81a */
[----:B------:R-:W2:Y:S01]  /*1bd0*/  @!P2 LDC.64 R10, c[0x0][0x3b0] ;  /* 0x0000ec00ff0aab82 */ /* 0x000ea20000000a00 */
[----:B------:R-:W-:Y:S01]  /*1be0*/  @!P4 IMAD.IADD R34, R43, 0x1, R35 ;  /* 0x000000012b22c824 */ /* 0x000fe200078e0223 */
[----:B------:R-:W2:Y:S01]  /*1bf0*/  LDCU UR4, c[0x0][0x50c] ;  /* 0x0000a180ff0477ac */ /* 0x000ea20008000800 */
[----:B------:R-:W-:Y:S01]  /*1c00*/  @!P2 IMAD.MOV.U32 R36, RZ, RZ, R32 ;  /* 0x000000ffff24a224 */ /* 0x000fe200078e0020 */
[----:B------:R-:W-:Y:S01]  /*1c10*/  LEA R229, R229, UR5, 0x1 ;  /* 0x00000005e5e57c11 */ /* 0x000fe2000f8e08ff */
[----:B----4-:R-:W-:-:S03]  /*1c20*/  @!P3 IMAD.WIDE.U32 R38, R27, R14, R38 ;  /* 0x0000000e1b26b225 */ /* 0x010fc600078e0026 */
[----:B------:R-:W4:Y:S01]  /*1c30*/  @!P2 LDC.64 R8, c[0x0][0x380] ;  /* 0x0000e000ff08ab82 */ /* 0x000f220000000a00 */
[----:B---3--:R-:W-:Y:S01]  /*1c40*/  @!P1 IMAD R31, R31, R6, RZ ;  /* 0x000000061f1f9224 */ /* 0x008fe200078e02ff */
[----:B-1----:R-:W-:Y:S01]  /*1c50*/  @!P3 LEA R12, P6, R38, R12, 0x1 ;  /* 0x0000000c260cb211 */ /* 0x002fe200078c08ff */
[----:B------:R-:W-:-:S04]  /*1c60*/  @!P1 IMAD.WIDE.U32 R32, R30, R6, R32 ;  /* 0x000000061e209225 */ /* 0x000fc800078e0020 */
[----:B------:R-:W-:Y:S01]  /*1c70*/  @!P1 IMAD R7, R30, R7, R31 ;  /* 0x000000071e079224 */ /* 0x000fe200078e021f */
[----:B-----5:R-:W-:-:S04]  /*1c80*/  @!P4 LEA R40, P0, R42, R4, 0x1 ;  /* 0x000000042a28c211 */ /* 0x020fc800078008ff */
[----:B------:R-:W-:Y:S01]  /*1c90*/  @!P4 LEA.HI.X R41, R42, R5, R34, 0x1, P0 ;  /* 0x000000052a29c211 */ /* 0x000fe200000f0c22 */
[----:B------:R-:W-:Y:S01]  /*1ca0*/  @!P3 IMAD R34, R23, R14, RZ ;  /* 0x0000000e1722b224 */ /* 0x000fe200078e02ff */
[----:B------:R-:W1:Y:S01]  /*1cb0*/  @!P1 LDC.64 R4, c[0x0][0x380] ;  /* 0x0000e000ff049b82 */ /* 0x000e620000000a00 */
[----:B------:R-:W-:Y:S01]  /*1cc0*/  ISETP.GE.AND P0, PT, R21, R16, PT ;  /* 0x000000101500720c */ /* 0x000fe20003f06270 */
[-C--:B--2---:R-:W-:Y:S01]  /*1cd0*/  @!P2 IMAD R29, R29, R10.reuse, RZ ;  /* 0x0000000a1d1da224 */ /* 0x084fe200078e02ff */
[----:B------:R-:W-:Y:S01]  /*1ce0*/  SHF.L.U32 R14, R134, 0x4, RZ ;  /* 0x00000004860e7819 */ /* 0x000fe200000006ff */
[----:B------:R-:W-:Y:S01]  /*1cf0*/  @!P3 IMAD R15, R27, R15, R34 ;  /* 0x0000000f1b0fb224 */ /* 0x000fe200078e0222 */
[----:B------:R-:W-:Y:S01]  /*1d00*/  @!PT LDS RZ, [RZ] ;  /* 0x00000000fffff984 */ /* 0x000fe20000000800 */
[----:B------:R-:W-:Y:S01]  /*1d10*/  @!PT LDS RZ, [RZ] ;  /* 0x00000000fffff984 */ /* 0x000fe20000000800 */
[----:B------:R-:W-:Y:S01]  /*1d20*/  @!PT LDS RZ, [RZ] ;  /* 0x00000000fffff984 */ /* 0x000fe20000000800 */
[----:B------:R-:W-:Y:S01]  /*1d30*/  @!P4 LDGSTS.E.BYPASS.LTC128B.128 [R229], desc[UR16][R40.64] ;  /* 0x0000000028e5cfae */ /* 0x000fe2000b981a10 */
[C---:B------:R-:W-:Y:S01]  /*1d40*/  @!P2 IMAD R11, R28.reuse, R11, R29 ;  /* 0x0000000b1c0ba224 */ /* 0x040fe200078e021d */
[----:B------:R-:W-:Y:S01]  /*1d50*/  @!P1 IADD3 R7, PT, PT, R33, R7, RZ ;  /* 0x0000000721079210 */ /* 0x000fe20007ffe0ff */
[----:B------:R-:W-:Y:S01]  /*1d60*/  @!P2 IMAD.WIDE.U32 R36, R28, R10, R36 ;  /* 0x0000000a1c24a225 */ /* 0x000fe200078e0024 */
[----:B------:R-:W-:Y:S01]  /*1d70*/  @!P4 LDGSTS.E.BYPASS.LTC128B.128 [R229+0x2000], desc[UR16][R40.64+0x80] ;  /* 0x0200008028e5cfae */ /* 0x000fe2000b981a10 */
[----:B------:R-:W-:-:S02]  /*1d80*/  SHF.L.U64.HI R10, R134, 0x4, R135 ;  /* 0x00000004860a7819 */ /* 0x000fc40000010287 */
[----:B------:R-:W-:Y:S01]  /*1d90*/  @!P3 IMAD.IADD R15, R39, 0x1, R15 ;  /* 0x00000001270fb824 */ /* 0x000fe200078e020f */
[----:B------:R-:W-:Y:S02]  /*1da0*/  @!P2 IADD3 R11, PT, PT, R37, R11, RZ ;  /* 0x0000000b250ba210 */ /* 0x000fe40007ffe0ff */
[----:B----4-:R-:W-:Y:S02]  /*1db0*/  @!P2 LEA R8, P5, R36, R8, 0x1 ;  /* 0x000000082408a211 */ /* 0x010fe400078a08ff */
[----:B------:R-:W-:Y:S02]  /*1dc0*/  @!P3 LEA.HI.X R13, R38, R13, R15, 0x1, P6 ;  /* 0x0000000d260db211 */ /* 0x000fe400030f0c0f */
[----:B------:R-:W-:Y:S02]  /*1dd0*/  ISETP.GE.AND P6, PT, R22, R16, PT ;  /* 0x000000101600720c */ /* 0x000fe40003fc6270 */
[----:B------:R-:W-:Y:S01]  /*1de0*/  @!P0 LEA R28, P4, R14, R216, 0x1 ;  /* 0x000000d80e1c8211 */ /* 0x000fe200078808ff */
[----:B------:R-:W-:Y:S01]  /*1df0*/  @!P3 LDGSTS.E.BYPASS.LTC128B.128 [R229+0x800], desc[UR16][R12.64] ;  /* 0x008000000ce5bfae */ /* 0x000fe2000b981a10 */
[----:B------:R-:W-:-:S02]  /*1e00*/  @!P2 LEA.HI.X R9, R36, R9, R11, 0x1, P5 ;  /* 0x000000092409a211 */ /* 0x000fc400028f0c0b */
[----:B------:R-:W-:Y:S01]  /*1e10*/  @!P0 LEA.HI.X R29, R14, R215, R10, 0x1, P4 ;  /* 0x000000d70e1d8211 */ /* 0x000fe200020f0c0a */
[----:B------:R2:W-:Y:S01]  /*1e20*/  @!P3 LDGSTS.E.BYPASS.LTC128B.128 [R229+0x2800], desc[UR16][R12.64+0x80] ;  /* 0x028000800ce5bfae */ /* 0x0005e2000b981a10 */
[----:B-1----:R-:W-:Y:S02]  /*1e30*/  @!P1 LEA R6, P4, R32, R4, 0x1 ;  /* 0x0000000420069211 */ /* 0x002fe400078808ff */
[----:B------:R-:W-:Y:S01]  /*1e40*/  IADD3 R11, PT, PT, R22, 0x60, RZ ;  /* 0x00000060160b7810 */ /* 0x000fe20007ffe0ff */
[----:B------:R-:W-:Y:S01]  /*1e50*/  @!P2 LDGSTS.E.BYPASS.LTC128B.128 [R229+0x1000], desc[UR16][R8.64] ;  /* 0x0100000008e5afae */ /* 0x000fe2000b981a10 */
[----:B------:R-:W-:Y:S01]  /*1e60*/  @!P1 LEA.HI.X R7, R32, R5, R7, 0x1, P4 ;  /* 0x0000000520079211 */ /* 0x000fe200020f0c07 */
[----:B------:R-:W-:Y:S01]  /*1e70*/  @!P6 IMAD.MOV.U32 R217, RZ, RZ, R215 ;  /* 0x000000ffffd9e224 */ /* 0x000fe200078e00d7 */
[----:B------:R-:W-:Y:S01]  /*1e80*/  IADD3 R5, PT, PT, R22, 0x50, RZ ;  /* 0x0000005016057810 */ /* 0x000fe20007ffe0ff */
[----:B------:R1:W-:Y:S01]  /*1e90*/  @!P2 LDGSTS.E.BYPASS.LTC128B.128 [R229+0x3000], desc[UR16][R8.64+0x80] ;  /* 0x0300008008e5afae */ /* 0x0003e2000b981a10 */
[----:B------:R-:W-:-:S02]  /*1ea0*/  ISETP.GE.AND P2, PT, R17, R16, PT ;  /* 0x000000101100720c */ /* 0x000fc40003f46270 */
[-C--:B------:R-:W-:Y:S01]  /*1eb0*/  ISETP.GE.AND P5, PT, R19, R16.reuse, PT ;  /* 0x000000101300720c */ /* 0x080fe20003fa6270 */
[----:B------:R-:W-:Y:S01]  /*1ec0*/  @!P1 LDGSTS.E.BYPASS.LTC128B.128 [R229+0x1800], desc[UR16][R6.64] ;  /* 0x0180000006e59fae */ /* 0x000fe2000b981a10 */
[-C--:B------:R-:W-:Y:S02]  /*1ed0*/  ISETP.GE.AND P4, PT, R5, R16.reuse, PT ;  /* 0x000000100500720c */ /* 0x080fe40003f86270 */
[----:B------:R-:W-:Y:S01]  /*1ee0*/  ISETP.GE.AND P3, PT, R11, R16, PT ;  /* 0x000000100b00720c */ /* 0x000fe20003f66270 */
[----:B------:R3:W-:Y:S04]  /*1ef0*/  @!P1 LDGSTS.E.BYPASS.LTC128B.128 [R229+0x3800], desc[UR16][R6.64+0x80] ;  /* 0x0380008006e59fae */ /* 0x0007e8000b981a10 */
[----:B------:R-:W-:Y:S04]  /*1f00*/  @!P6 LDGSTS.E.BYPASS.LTC128B.128 [R229+0x4000], desc[UR16][R216.64] ;  /* 0x04000000d8e5efae */ /* 0x000fe8000b981a10 */
[----:B------:R4:W-:Y:S01]  /*1f10*/  @!P6 LDGSTS.E.BYPASS.LTC128B.128 [R229+0x8000], desc[UR16][R216.64+0x80] ;  /* 0x08000080d8e5efae */ /* 0x0009e2000b981a10 */
[----:B------:R-:W-:Y:S01]  /*1f20*/  @!P5 MOV R14, R216 ;  /* 0x000000d8000ed202 */ /* 0x000fe20000000f00 */
[----:B------:R-:W-:-:S02]  /*1f30*/  @!P5 IMAD.MOV.U32 R15, RZ, RZ, R215 ;  /* 0x000000ffff0fd224 */ /* 0x000fc400078e00d7 */
[----:B------:R-:W-:Y:S01]  /*1f40*/  @!P0 LDGSTS.E.BYPASS.LTC128B.128 [R229+0x4800], desc[UR16][R28.64] ;  /* 0x048000001ce58fae */ /* 0x000fe2000b981a10 */
[----:B------:R-:W-:-:S03]  /*1f50*/  @!P5 IMAD R10, R135, 0x60, RZ ;  /* 0x00000060870ad824 */ /* 0x000fc600078e02ff */
[----:B------:R5:W-:Y:S01]  /*1f60*/  @!P0 LDGSTS.E.BYPASS.LTC128B.128 [R229+0x8800], desc[UR16][R28.64+0x80] ;  /* 0x088000801ce58fae */ /* 0x000be2000b981a10 */
[----:B--2---:R-:W-:Y:S01]  /*1f70*/  @!P2 LEA R12, P0, R134, R216, 0x6 ;  /* 0x000000d8860ca211 */ /* 0x004fe200078030ff */
[----:B-1----:R-:W-:-:S03]  /*1f80*/  VIADD R9, R22, 0x70 ;  /* 0x0000007016097836 */ /* 0x002fc60000000000 */
[----:B------:R-:W-:Y:S01]  /*1f90*/  @!P2 LEA.HI.X R13, R134, R215, R135, 0x6, P0 ;  /* 0x000000d7860da211 */ /* 0x000fe200000f3487 */
[----:B------:R-:W-:Y:S01]  /*1fa0*/  @!P4 IMAD R8, R135, 0xa0, RZ ;  /* 0x000000a08708c824 */ /* 0x000fe200078e02ff */
[----:B------:R-:W-:-:S03]  /*1fb0*/  ISETP.GE.AND P1, PT, R9, R16, PT ;  /* 0x000000100900720c */ /* 0x000fc60003f26270 */
[----:B------:R-:W-:Y:S01]  /*1fc0*/  @!P2 LDGSTS.E.BYPASS.LTC128B.128 [R229+0x5000], desc[UR16][R12.64] ;  /* 0x050000000ce5afae */ /* 0x000fe2000b981a10 */
[----:B---3--:R-:W-:Y:S01]  /*1fd0*/  IADD3 R7, PT, PT, R22, 0x40, RZ ;  /* 0x0000004016077810 */ /* 0x008fe20007ffe0ff */
[----:B------:R-:W-:Y:S02]  /*1fe0*/  @!P3 IMAD R6, R135, 0xc0, RZ ;  /* 0x000000c08706b824 */ /* 0x000fe400078e02ff */
[----:B------:R1:W-:Y:S01]  /*1ff0*/  @!P2 LDGSTS.E.BYPASS.LTC128B.128 [R229+0x9000], desc[UR16][R12.64+0x80] ;  /* 0x090000800ce5afae */ /* 0x0003e2000b981a10 */
[----:B------:R-:W-:Y:S01]  /*2000*/  ISETP.GE.AND P2, PT, R7, R16, PT ;  /* 0x000000100700720c */ /* 0x000fe20003f46270 */
[----:B----4-:R-:W-:-:S04]  /*2010*/  @!P3 IMAD.MOV.U32 R217, RZ, RZ, R215 ;  /* 0x000000ffffd9b224 */ /* 0x010fc800078e00d7 */
[----:B------:R-:W-:Y:S02]  /*2020*/  @!P1 IMAD R4, R135, 0xe0, RZ ;  /* 0x000000e087049824 */ /* 0x000fe400078e02ff */
[----:B-----5:R-:W-:-:S06]  /*2030*/  @!P5 IMAD.WIDE.U32 R28, R134, 0x60, R14 ;  /* 0x00000060861cd825 */ /* 0x020fcc00078e000e */
[C---:B------:R-:W-:Y:S02]  /*2040*/  @!P2 LEA R32, P0, R134.reuse, R216, 0x7 ;  /* 0x000000d88620a211 */ /* 0x040fe400078038ff */
[----:B------:R-:W-:Y:S02]  /*2050*/  @!P5 IADD3 R29, PT, PT, R29, R10, RZ ;  /* 0x0000000a1d1dd210 */ /* 0x000fe40007ffe0ff */
[----:B------:R-:W-:Y:S02]  /*2060*/  @!P2 LEA.HI.X R33, R134, R215, R135, 0x7, P0 ;  /* 0x000000d78621a211 */ /* 0x000fe400000f3c87 */
[----:B------:R-:W-:Y:S01]  /*2070*/  IADD3 R34, P0, PT, R208, R20, RZ ;  /* 0x00000014d0227210 */ /* 0x000fe20007f1e0ff */
[----:B------:R-:W-:Y:S01]  /*2080*/  @!P5 LDGSTS.E.BYPASS.LTC128B.128 [R229+0x5800], desc[UR16][R28.64] ;  /* 0x058000001ce5dfae */ /* 0x000fe2000b981a10 */
[----:B-1----:R-:W-:-:S03]  /*2090*/  @!P4 MOV R12, R216 ;  /* 0x000000d8000cc202 */ /* 0x002fc60000000f00 */
[----:B------:R-:W-:Y:S01]  /*20a0*/  @!P5 LDGSTS.E.BYPASS.LTC128B.128 [R229+0x9800], desc[UR16][R28.64+0x80] ;  /* 0x098000801ce5dfae */ /* 0x000fe2000b981a10 */
[-C--:B------:R-:W-:Y:S01]  /*20b0*/  @!P4 MOV R13, R215.reuse ;  /* 0x000000d7000dc202 */ /* 0x080fe20000000f00 */
[----:B------:R-:W-:Y:S01]  /*20c0*/  IMAD.X R35, RZ, RZ, R18, P0 ;  /* 0x000000ffff237224 */ /* 0x000fe200000e0612 */
[-C--:B------:R-:W-:Y:S01]  /*20d0*/  ISETP.GE.AND P0, PT, R21, R16.reuse, PT ;  /* 0x000000101500720c */ /* 0x080fe20003f06270 */
[----:B------:R-:W-:Y:S01]  /*20e0*/  @!P2 LDGSTS.E.BYPASS.LTC128B.128 [R229+0x6000], desc[UR16][R32.64] ;  /* 0x0600000020e5afae */ /* 0x000fe2000b981a10 */
[-C--:B------:R-:W-:Y:S01]  /*20f0*/  ISETP.GE.AND P5, PT, R19, R16.reuse, PT ;  /* 0x000000101300720c */ /* 0x080fe20003fa6270 */
[C---:B------:R-:W-:Y:S02]  /*2100*/  @!P4 IMAD.WIDE.U32 R14, R134.reuse, 0xa0, R12 ;  /* 0x000000a0860ec825 */ /* 0x040fe400078e000c */
[----:B------:R-:W-:Y:S01]  /*2110*/  @!P2 LDGSTS.E.BYPASS.LTC128B.128 [R229+0xa000], desc[UR16][R32.64+0x80] ;  /* 0x0a00008020e5afae */ /* 0x000fe2000b981a10 */
[----:B------:R-:W-:Y:S01]  /*2120*/  ISETP.GE.AND P2, PT, R11, R16, PT ;  /* 0x000000100b00720c */ /* 0x000fe20003f46270 */
[----:B------:R-:W-:Y:S01]  /*2130*/  @!P3 IMAD.WIDE.U32 R12, R134, 0xc0, R216 ;  /* 0x000000c0860cb825 */ /* 0x000fe200078e00d8 */
[----:B------:R-:W-:-:S03]  /*2140*/  @!P1 MOV R217, R215 ;  /* 0x000000d700d99202 */ /* 0x000fc60000000f00 */
[----:B------:R-:W-:Y:S01]  /*2150*/  @!P4 IMAD.IADD R15, R15, 0x1, R8 ;  /* 0x000000010f0fc824 */ /* 0x000fe200078e0208 */
[----:B------:R-:W-:Y:S01]  /*2160*/  @!P3 IADD3 R13, PT, PT, R13, R6, RZ ;  /* 0x000000060d0db210 */ /* 0x000fe20007ffe0ff */
[----:B------:R-:W-:Y:S01]  /*2170*/  @!P1 IMAD.WIDE.U32 R30, R134, 0xe0, R216 ;  /* 0x000000e0861e9825 */ /* 0x000fe200078e00d8 */
[----:B------:R-:W-:Y:S02]  /*2180*/  SHF.L.U64.HI R6, R24, 0x4, R25 ;  /* 0x0000000418067819 */ /* 0x000fe40000010219 */
[----:B------:R-:W-:Y:S01]  /*2190*/  @!P4 LDGSTS.E.BYPASS.LTC128B.128 [R229+0x6800], desc[UR16][R14.64] ;  /* 0x068000000ee5cfae */ /* 0x000fe2000b981a10 */
[C---:B------:R-:W-:Y:S01]  /*21a0*/  IMAD.WIDE.U32 R34, R22.reuse, R24, R34 ;  /* 0x0000001816227225 */ /* 0x040fe200078e0022 */
[----:B------:R-:W-:Y:S02]  /*21b0*/  @!P1 IADD3 R31, PT, PT, R31, R4, RZ ;  /* 0x000000041f1f9210 */ /* 0x000fe40007ffe0ff */
[----:B------:R-:W-:Y:S01]  /*21c0*/  @!P4 LDGSTS.E.BYPASS.LTC128B.128 [R229+0xa800], desc[UR16][R14.64+0x80] ;  /* 0x0a8000800ee5cfae */ /* 0x000fe2000b981a10 */
[----:B------:R-:W-:Y:S01]  /*21d0*/  IMAD R23, R22, R25, R35 ;  /* 0x0000001916177224 */ /* 0x000fe200078e0223 */
[----:B------:R-:W-:-:S02]  /*21e0*/  SHF.L.U32 R4, R24, 0x4, RZ ;  /* 0x0000000418047819 */ /* 0x000fc400000006ff */
[----:B------:R-:W-:Y:S04]  /*21f0*/  @!P3 LDGSTS.E.BYPASS.LTC128B.128 [R229+0x7000], desc[UR16][R12.64] ;  /* 0x070000000ce5bfae */ /* 0x000fe8000b981a10 */
[----:B------:R1:W-:Y:S01]  /*2200*/  @!P3 LDGSTS.E.BYPASS.LTC128B.128 [R229+0xb000], desc[UR16][R12.64+0x80] ;  /* 0x0b0000800ce5bfae */ /* 0x0003e2000b981a10 */
[----:B------:R-:W-:-:S03]  /*2210*/  ISETP.GE.AND P3, PT, R5, R16, PT ;  /* 0x000000100500720c */ /* 0x000fc60003f66270 */
[----:B------:R-:W-:Y:S04]  /*2220*/  @!P1 LDGSTS.E.BYPASS.LTC128B.128 [R229+0x7800], desc[UR16][R30.64] ;  /* 0x078000001ee59fae */ /* 0x000fe8000b981a10 */
[----:B------:R-:W-:Y:S01]  /*2230*/  @!P1 LDGSTS.E.BYPASS.LTC128B.128 [R229+0xb800], desc[UR16][R30.64+0x80] ;  /* 0x0b8000801ee59fae */ /* 0x000fe2000b981a10 */
[----:B------:R-:W-:-:S03]  /*2240*/  LEA R218, P1, R34, UR6, 0x1 ;  /* 0x0000000622da7c11 */ /* 0x000fc6000f8208ff */
[----:B------:R-:W0:Y:S01]  /*2250*/  LDGDEPBAR ;  /* 0x00000000000079af */ /* 0x000e220000000000 */
[----:B------:R-:W-:Y:S01]  /*2260*/  LEA.HI.X R219, R34, UR7, R23, 0x1, P1 ;  /* 0x0000000722db7c11 */ /* 0x000fe200088f0c17 */
[----:B------:R-:W-:Y:S01]  /*2270*/  @!P3 IMAD R8, R25, 0xa0, RZ ;  /* 0x000000a01908b824 */ /* 0x000fe200078e02ff */
[C---:B------:R-:W-:Y:S02]  /*2280*/  @!P0 LEA R10, P4, R4.reuse, R218, 0x1 ;  /* 0x000000da040a8211 */ /* 0x040fe400078808ff */
[-C--:B------:R-:W-:Y:S01]  /*2290*/  ISETP.GE.AND P1, PT, R9, R16.reuse, PT ;  /* 0x000000100900720c */ /* 0x080fe20003f26270 */
[----:B------:R-:W-:Y:S01]  /*22a0*/  IMAD.SHL.U32 R9, R209, 0x20, RZ ;  /* 0x00000020d1097824 */ /* 0x000fe200078e00ff */
[----:B------:R-:W-:Y:S02]  /*22b0*/  @!P0 LEA.HI.X R11, R4, R219, R6, 0x1, P4 ;  /* 0x000000db040b8211 */ /* 0x000fe400020f0c06 */
[----:B------:R-:W-:Y:S01]  /*22c0*/  ISETP.GE.AND P4, PT, R7, R16, PT ;  /* 0x000000100700720c */ /* 0x000fe20003f86270 */
[----:B------:R-:W-:Y:S01]  /*22d0*/  @!P2 IMAD R7, R25, 0xc0, RZ ;  /* 0x000000c01907a824 */ /* 0x000fe200078e02ff */
[----:B------:R-:W-:-:S02]  /*22e0*/  LOP3.LUT R6, R116, 0x200, RZ, 0xc0, !PT ;  /* 0x0000020074067812 */ /* 0x000fc400078ec0ff */
[----:B------:R-:W-:Y:S02]  /*22f0*/  LOP3.LUT R4, R208, 0x1c0, R116, 0xf8, !PT ;  /* 0x000001c0d0047812 */ /* 0x000fe400078ef874 */
[----:B-1----:R-:W-:Y:S01]  /*2300*/  @!P3 MOV R12, R218 ;  /* 0x000000da000cb202 */ /* 0x002fe20000000f00 */
[----:B------:R-:W-:Y:S01]  /*2310*/  @!P3 IMAD.MOV.U32 R13, RZ, RZ, R219 ;  /* 0x000000ffff0db224 */ /* 0x000fe200078e00db */
[----:B------:R-:W-:Y:S01]  /*2320*/  LOP3.LUT R6, R6, 0x7c00, R9, 0xf8, !PT ;  /* 0x00007c0006067812 */ /* 0x000fe200078ef809 */
[----:B------:R-:W-:Y:S01]  /*2330*/  @!P5 IMAD R9, R25, 0x60, RZ ;  /* 0x000000601909d824 */ /* 0x000fe200078e02ff */
[----:B------:R-:W-:Y:S01]  /*2340*/  LOP3.LUT R5, R4, 0x8, R209, 0x78, !PT ;  /* 0x0000000804057812 */ /* 0x000fe200078e78d1 */
[----:B------:R-:W-:Y:S01]  /*2350*/  @!P3 IMAD.WIDE.U32 R14, R24, 0xa0, R12 ;  /* 0x000000a0180eb825 */ /* 0x000fe200078e000c */
[----:B------:R-:W-:Y:S02]  /*2360*/  LOP3.LUT R27, R4, 0x8, R117, 0x78, !PT ;  /* 0x00000008041b7812 */ /* 0x000fe400078e7875 */
[----:B------:R-:W-:Y:S01]  /*2370*/  LEA R200, R5, R200, 0x1 ;  /* 0x000000c805c87211 */ /* 0x000fe200078e08ff */
[----:B------:R-:W-:-:S04]  /*2380*/  DEPBAR.LE SB0, 0x0 ;  /* 0x000080000000791a */ /* 0x000fc80000000000 */
[----:B------:R-:W-:Y:S01]  /*2390*/  BAR.SYNC.DEFER_BLOCKING 0x0 ;  /* 0x0000000000007b1d */ /* 0x000fe20000010000 */
[----:B------:R-:W-:Y:S01]  /*23a0*/  @!P3 IADD3 R15, PT, PT, R15, R8, RZ ;  /* 0x000000080f0fb210 */ /* 0x000fe20007ffe0ff */
[----:B------:R-:W-:Y:S01]  /*23b0*/  @!P1 IMAD R5, R25, 0xe0, RZ ;  /* 0x000000e019059824 */ /* 0x000fe200078e02ff */
[----:B------:R-:W-:Y:S01]  /*23c0*/  LOP3.LUT R211, R6, R27, RZ, 0xfc, !PT ;  /* 0x0000001b06d37212 */ /* 0x000fe200078efcff */
[----:B------:R-:W-:Y:S01]  /*23d0*/  VIADD R121, R200, UR5 ;  /* 0x00000005c8797c36 */ /* 0x000fe20008000000 */
[----:B------:R-:W-:Y:S02]  /*23e0*/  LOP3.LUT R117, R117, 0x1f0, RZ, 0xc0, !PT ;  /* 0x000001f075757812 */ /* 0x000fe400078ec0ff */
[----:B------:R-:W-:Y:S02]  /*23f0*/  LEA R211, R211, UR5, 0x1 ;  /* 0x00000005d3d37c11 */ /* 0x000fe4000f8e08ff */
[----:B------:R-:W-:Y:S01]  /*2400*/  IADD3 R118, PT, PT, R117, 0x1, R118 ;  /* 0x0000000175767810 */ /* 0x000fe20007ffe076 */
        /* <DEDUP_REMOVED lines=29> */
[----:B-1----:R-:W-:-:S03]  /*25e0*/  @!P2 MOV R10, R218 ;  /* 0x000000da000aa202 */ /* 0x002fc60000000f00 */
[----:B------:R-:W-:Y:S01]  /*25f0*/  @!PT LDS RZ, [RZ] ;  /* 0x00000000fffff984 */ /* 0x000fe20000000800 */
[----:B------:R-:W-:Y:S01]  /*2600*/  @!PT LDS RZ, [RZ] ;  /* 0x00000000fffff984 */ /* 0x000fe20000000800 */
[----:B------:R-:W-:Y:S01]  /*2610*/  @!PT LDS RZ, [RZ] ;  /* 0x00000000fffff984 */ /* 0x000fe20000000800 */
[----:B------:R-:W-:Y:S01]  /*2620*/  @!P5 LDGSTS.E.BYPASS.LTC128B.128 [R229+0xd800], desc[UR16][R16.64] ;  /* 0x0d80000010e5dfae */ /* 0x000fe2000b981a10 */
[----:B------:R-:W-:-:S03]  /*2630*/  @!P2 MOV R11, R219 ;  /* 0x000000db000ba202 */ /* 0x000fc60000000f00 */
[----:B------:R-:W-:Y:S01]  /*2640*/  @!P5 LDGSTS.E.BYPASS.LTC128B.128 [R229+0x11800], desc[UR16][R16.64+0x80] ;  /* 0x1180008010e5dfae */ /* 0x000fe2000b981a10 */
[----:B------:R-:W-:-:S03]  /*2650*/  @!P2 IMAD.WIDE.U32 R12, R24, 0xc0, R10 ;  /* 0x000000c0180ca825 */ /* 0x000fc600078e000a */
[----:B------:R-:W-:Y:S01]  /*2660*/  @P4 STS.128 [R229+0xe000], RZ ;  /* 0x00e000ffe5004388 */ /* 0x000fe20000000c00 */
[C---:B------:R-:W-:Y:S01]  /*2670*/  @!P1 IMAD.WIDE.U32 R10, R24.reuse, 0xe0, R218 ;  /* 0x000000e0180a9825 */ /* 0x040fe200078e00da */
[----:B------:R-:W-:Y:S02]  /*2680*/  @!P2 MOV R8, R12 ;  /* 0x0000000c0008a202 */ /* 0x000fe40000000f00 */
[----:B------:R-:W-:Y:S01]  /*2690*/  @P4 STS.128 [R229+0x12000], RZ ;  /* 0x012000ffe5004388 */ /* 0x000fe20000000c00 */
[C---:B------:R-:W-:Y:S01]  /*26a0*/  @!P4 LEA R12, P0, R24.reuse, R218, 0x7 ;  /* 0x000000da180cc211 */ /* 0x040fe200078038ff */
[----:B------:R-:W-:Y:S01]  /*26b0*/  @!P1 IMAD.IADD R11, R11, 0x1, R5 ;  /* 0x000000010b0b9824 */ /* 0x000fe200078e0205 */
[----:B------:R-:W-:Y:S02]  /*26c0*/  @!P2 IADD3 R9, PT, PT, R13, R7, RZ ;  /* 0x000000070d09a210 */ /* 0x000fe40007ffe0ff */
[----:B------:R-:W-:Y:S02]  /*26d0*/  @!P4 LEA.HI.X R13, R24, R219, R25, 0x7, P0 ;  /* 0x000000db180dc211 */ /* 0x000fe400000f3c19 */
[----:B------:R-:W-:-:S03]  /*26e0*/  LOP3.LUT P0, RZ, R209, 0x4, RZ, 0xc0, !PT ;  /* 0x00000004d1ff7812 */ /* 0x000fc6000780c0ff */
[----:B------:R-:W-:Y:S01]  /*26f0*/  @!PT LDS RZ, [RZ] ;  /* 0x00000000fffff984 */ /* 0x000fe20000000800 */
[----:B------:R-:W-:Y:S01]  /*2700*/  @!PT LDS RZ, [RZ] ;  /* 0x00000000fffff984 */ /* 0x000fe20000000800 */
[----:B------:R-:W-:Y:S01]  /*2710*/  @!PT LDS RZ, [RZ] ;  /* 0x00000000fffff984 */ /* 0x000fe20000000800 */
[----:B------:R-:W-:Y:S01]  /*2720*/  @!P4 LDGSTS.E.BYPASS.LTC128B.128 [R229+0xe000], desc[UR16][R12.64] ;  /* 0x0e0000000ce5cfae */ /* 0x000fe2000b981a10 */
[----:B------:R-:W-:-:S03]  /*2730*/  SEL R138, R138, 0xffffffc0, !P0 ;  /* 0xffffffc08a8a7807 */ /* 0x000fc60004000000 */
[----:B------:R-:W-:Y:S02]  /*2740*/  @!P4 LDGSTS.E.BYPASS.LTC128B.128 [R229+0x12000], desc[UR16][R12.64+0x80] ;  /* 0x120000800ce5cfae */ /* 0x000fe4000b981a10 */
[----:B------:R-:W-:Y:S02]  /*2750*/  IMAD.IADD R123, R211, 0x1, R138 ;  /* 0x00000001d37b7824 */ /* 0x000fe400078e028a */
        /* <DEDUP_REMOVED lines=13> */
[----:B------:R-:W-:Y:S01]  /*2830*/  @!P2 LDGSTS.E.BYPASS.LTC128B.128 [R229+0x13000], desc[UR16][R8.64+0x80] ;  /* 0x1300008008e5afae */ /* 0x000fe2000b981a10 */
[----:B------:R-:W-:-:S03]  /*2840*/  LOP3.LUT P2, RZ, R209, 0x2, RZ, 0xc0, !PT ;  /* 0x00000002d1ff7812 */ /* 0x000fc6000784c0ff */
[----:B------:R-:W-:Y:S01]  /*2850*/  @P1 STS.128 [R229+0xf800], RZ ;  /* 0x00f800ffe5001388 */ /* 0x000fe20000000c00 */
[----:B------:R-:W-:-:S03]  /*2860*/  SEL R124, R139, 0xffffffe0, !P2 ;  /* 0xffffffe08b7c7807 */ /* 0x000fc60005000000 */
[----:B------:R-:W-:Y:S01]  /*2870*/  @P1 STS.128 [R229+0x13800], RZ ;  /* 0x013800ffe5001388 */ /* 0x000fe20000000c00 */
[-C--:B------:R-:W-:Y:S02]  /*2880*/  IADD3 R122, PT, PT, R211, R124.reuse, RZ ;  /* 0x0000007cd37a7210 */ /* 0x080fe40007ffe0ff */
[C---:B------:R-:W-:Y:S01]  /*2890*/  IADD3 R120, PT, PT, R121.reuse, R124, RZ ;  /* 0x0000007c79787210 */ /* 0x040fe20007ffe0ff */
[----:B------:R-:W-:Y:S01]  /*28a0*/  @!PT LDS RZ, [RZ] ;  /* 0x00000000fffff984 */ /* 0x000fe20000000800 */
[----:B------:R-:W-:Y:S01]  /*28b0*/  @!PT LDS RZ, [RZ] ;  /* 0x00000000fffff984 */ /* 0x000fe20000000800 */
[----:B------:R-:W-:Y:S01]  /*28c0*/  @!PT LDS RZ, [RZ] ;  /* 0x00000000fffff984 */ /* 0x000fe20000000800 */
[----:B------:R-:W-:Y:S01]  /*28d0*/  @!P1 LDGSTS.E.BYPASS.LTC128B.128 [R229+0xf800], desc[UR16][R10.64] ;  /* 0x0f8000000ae59fae */ /* 0x000fe2000b981a10 */
[----:B------:R-:W-:-:S03]  /*28e0*/  IADD3 R121, PT, PT, R121, R138, RZ ;  /* 0x0000008a79797210 */ /* 0x000fc60007ffe0ff */
[----:B------:R2:W-:Y:S04]  /*28f0*/  @!P1 LDGSTS.E.BYPASS.LTC128B.128 [R229+0x13800], desc[UR16][R10.64+0x80] ;  /* 0x138000800ae59fae */ /* 0x0005e8000b981a10 */
[----:B------:R-:W-:Y:S04]  /*2900*/  LDSM.16.M88.4 R72, [R211] ;  /* 0x00000000d348783b */ /* 0x000fe80000000200 */
[----:B------:R-:W3:Y:S04]  /*2910*/  LDSM.16.M88.4 R40, [R200+UR5+0x4000] ;  /* 0x00400005c828783b */ /* 0x000ee80008000200 */
[----:B------:R-:W4:Y:S04]  /*2920*/  LDSM.16.M88.4 R32, [R200+UR5+0x4800] ;  /* 0x00480005c820783b */ /* 0x000f280008000200 */
[----:B------:R-:W5:Y:S04]  /*2930*/  LDSM.16.M88.4 R20, [R200+UR5+0x5000] ;  /* 0x00500005c814783b */ /* 0x000f680008000200 */
[----:B-1----:R-:W1:Y:S04]  /*2940*/  LDSM.16.M88.4 R12, [R200+UR5+0x5800] ;  /* 0x00580005c80c783b */ /* 0x002e680008000200 */
[----:B------:R-:W2:Y:S04]  /*2950*/  LDSM.16.M88.4 R4, [R200+UR5+0x6000] ;  /* 0x00600005c804783b */ /* 0x000ea80008000200 */
[----:B------:R-:W2:Y:S04]  /*2960*/  LDSM.16.M88.4 R88, [R200+UR5+0x6800] ;  /* 0x00680005c858783b */ /* 0x000ea80008000200 */
[----:B------:R-:W2:Y:S04]  /*2970*/  LDSM.16.M88.4 R80, [R200+UR5+0x7000] ;  /* 0x00700005c850783b */ /* 0x000ea80008000200 */
[----:B------:R-:W2:Y:S04]  /*2980*/  LDSM.16.M88.4 R48, [R200+UR5+0x7800] ;  /* 0x00780005c830783b */ /* 0x000ea80008000200 */
[----:B------:R-:W-:Y:S04]  /*2990*/  LDSM.16.M88.4 R108, [R122] ;  /* 0x000000007a6c783b */ /* 0x000fe80000000200 */
[----:B------:R-:W2:Y:S04]  /*29a0*/  LDSM.16.M88.4 R60, [R120+0x4000] ;  /* 0x00400000783c783b */ /* 0x000ea80000000200 */
[----:B------:R-:W2:Y:S01]  /*29b0*/  LDSM.16.M88.4 R56, [R120+0x4800] ;  /* 0x004800007838783b */ /* 0x000ea20000000200 */
[C---:B---3--:R-:W-:Y:S03]  /*29c0*/  HMMA.16816.F32 R44, R72.reuse, R40, RZ ;  /* 0x00000028482c723c */ /* 0x048fe600000018ff */
[----:B------:R-:W3:Y:S04]  /*29d0*/  LDSM.16.M88.4 R52, [R120+0x5000] ;  /* 0x005000007834783b */ /* 0x000ee80000000200 */
[----:B------:R-:W-:Y:S01]  /*29e0*/  LDSM.16.M88.4 R96, [R120+0x7800] ;  /* 0x007800007860783b */ /* 0x000fe20000000200 */
        /* <DEDUP_REMOVED lines=8> */
[----:B------:R-:W0:Y:S01]  /*2a70*/  LDGDEPBAR ;  /* 0x00000000000079af */ /* 0x000e220000000000 */
[C---:B-1----:R-:W-:Y:S08]  /*2a80*/  HMMA.16816.F32 R16, R72.reuse, R12, RZ ;  /* 0x0000000c4810723c */ /* 0x042ff000000018ff */
        /* <DEDUP_REMOVED lines=20> */
[----:B------:R-:W3:Y:S07]  /*2bd0*/  LDSM.16.M88.4 R52, [R121+0x5800] ;  /* 0x005800007934783b */ /* 0x000eee0000000200 */
        /* <DEDUP_REMOVED lines=15> */
[C---:B----4-:R-:W-:Y:S08]  /*2cd0*/  HMMA.16816.F32 R28, R68.reuse, R56, R28 ;  /* 0x00000038441c723c */ /* 0x050ff0000000181c */
[C---:B------:R-:W-:Y:S01]  /*2ce0*/  HMMA.16816.F32 R20, R68.reuse, R58, R20 ;  /* 0x0000003a4414723c */ /* 0x040fe20000001814 */
[----:B------:R-:W-:Y:S07]  /*2cf0*/  LDSM.16.M88.4 R56, [R113] ;  /* 0x000000007138783b */ /* 0x000fee0000000200 */
[C---:B---3--:R-:W-:Y:S08]  /*2d00*/  HMMA.16816.F32 R16, R68.reuse, R52, R16 ;  /* 0x000000344410723c */ /* 0x048ff00000001810 */
[----:B------:R-:W-:Y:S01]  /*2d10*/  HMMA.16816.F32 R12, R68, R54, R12 ;  /* 0x00000036440c723c */ /* 0x000fe2000000180c */
[----:B------:R-:W3:Y:S07]  /*2d20*/  LDSM.16.M88.4 R52, [R112+0x4000] ;  /* 0x004000007034783b */ /* 0x000eee0000000200 */
[C---:B------:R-:W-:Y:S08]  /*2d30*/  HMMA.16816.F32 R4, R108.reuse, R114, R4 ;  /* 0x000000726c04723c */ /* 0x040ff00000001804 */
        /* <DEDUP_REMOVED lines=29> */
[C---:B---3--:R-:W-:Y:S08]  /*2f10*/  HMMA.16816.F32 R92, R56.reuse, R52, R92 ;  /* 0x00000034385c723c */ /* 0x048ff0000000185c */
[C---:B------:R-:W-:Y:S01]  /*2f20*/  HMMA.16816.F32 R88, R56.reuse, R54, R88 ;  /* 0x000000363858723c */ /* 0x040fe20000001858 */
[----:B------:R-:W3:Y:S07]  /*2f30*/  LDSM.16.M88.4 R52, [R200+UR5+0x8800] ;  /* 0x00880005c834783b */ /* 0x000eee0008000200 */
[C---:B------:R-:W-:Y:S08]  /*2f40*/  HMMA.16816.F32 R16, R56.reuse, R60, R16 ;  /* 0x0000003c3810723c */ /* 0x040ff00000001810 */
[C---:B------:R-:W-:Y:S01]  /*2f50*/  HMMA.16816.F32 R12, R56.reuse, R62, R12 ;  /* 0x0000003e380c723c */ /* 0x040fe2000000180c */
[----:B------:R-:W4:Y:S07]  /*2f60*/  LDSM.16.M88.4 R60, [R112+0x7800] ;  /* 0x00780000703c783b */ /* 0x000f2e0000000200 */
[----:B------:R-:W-:Y:S01]  /*2f70*/  HMMA.16816.F32 R4, R56, R70, R4 ;  /* 0x000000463804723c */ /* 0x000fe20000001804 */
[----:B------:R-:W-:Y:S07]  /*2f80*/  LDSM.16.M88.4 R68, [R123+0x2000] ;  /* 0x002000007b44783b */ /* 0x000fee0000000200 */
[C---:B------:R-:W-:Y:S01]  /*2f90*/  HMMA.16816.F32 R108, R100.reuse, R96, R44 ;  /* 0x00000060646c723c */ /* 0x040fe2000000182c */
[----:B------:R-:W5:Y:S07]  /*2fa0*/  LDSM.16.M88.4 R44, [R121+0x8000] ;  /* 0x00800000792c783b */ /* 0x000f6e0000000200 */
[----:B------:R-:W-:Y:S01]  /*2fb0*/  HMMA.16816.F32 R40, R100, R98, R40 ;  /* 0x000000626428723c */ /* 0x000fe20000001828 */
[----:B------:R-:W5:Y:S07]  /*2fc0*/  LDSM.16.M88.4 R96, [R120+0x8800] ;  /* 0x008800007860783b */ /* 0x000f6e0000000200 */
[C---:B-1----:R-:W-:Y:S08]  /*2fd0*/  HMMA.16816.F32 R84, R56.reuse, R48, R84 ;  /* 0x000000303854723c */ /* 0x042ff00000001854 */
[----:B------:R-:W-:Y:S01]  /*2fe0*/  HMMA.16816.F32 R80, R56, R50, R80 ;  /* 0x000000323850723c */ /* 0x000fe20000001850 */
[----:B------:R-:W1:Y:S07]  /*2ff0*/  LDSM.16.M88.4 R48, [R200+UR5+0x9000] ;  /* 0x00900005c830783b */ /* 0x000e6e0008000200 */
[C---:B--2---:R-:W-:Y:S08]  /*3000*/  HMMA.16816.F32 R108, R64.reuse, R8, R108 ;  /* 0x00000008406c723c */ /* 0x044ff0000000186c */
[----:B------:R-:W-:Y:S01]  /*3010*/  HMMA.16816.F32 R40, R64, R10, R40 ;  /* 0x0000000a4028723c */ /* 0x000fe20000001828 */
[----:B------:R-:W2:Y:S07]  /*3020*/  LDSM.16.M88.4 R8, [R121+0x8800] ;  /* 0x008800007908783b */ /* 0x000eae0000000200 */
[----:B---3--:R-:W-:Y:S08]  /*3030*/  HMMA.16816.F32 R36, R100, R52, R36 ;  /* 0x000000346424723c */ /* 0x008ff00000001824 */
[C---:B----4-:R-:W-:Y:S08]  /*3040*/  HMMA.16816.F32 R76, R56.reuse, R60, R76 ;  /* 0x0000003c384c723c */ /* 0x050ff0000000184c */
[----:B------:R-:W-:Y:S01]  /*3050*/  HMMA.16816.F32 R72, R56, R62, R72 ;  /* 0x0000003e3848723c */ /* 0x000fe20000001848 */
[----:B------:R-:W-:Y:S04]  /*3060*/  LDSM.16.M88.4 R60, [R113+0x2000] ;  /* 0x00200000713c783b */ /* 0x000fe80000000200 */
[----:B------:R-:W3:Y:S03]  /*3070*/  LDSM.16.M88.4 R56, [R112+0x8000] ;  /* 0x008000007038783b */ /* 0x000ee60000000200 */
[----:B------:R-:W-:Y:S08]  /*3080*/  HMMA.16816.F32 R32, R100, R54, R32 ;  /* 0x000000366420723c */ /* 0x000ff00000001820 */
[C---:B-----5:R-:W-:Y:S08]  /*3090*/  HMMA.16816.F32 R108, R68.reuse, R44, R108 ;  /* 0x0000002c446c723c */ /* 0x060ff0000000186c */
[----:B------:R-:W-:Y:S01]  /*30a0*/  HMMA.16816.F32 R40, R68, R46, R40 ;  /* 0x0000002e4428723c */ /* 0x000fe20000001828 */
[----:B------:R-:W4:Y:S07]  /*30b0*/  LDSM.16.M88.4 R44, [R200+UR5+0x9800] ;  /* 0x00980005c82c783b */ /* 0x000f2e0008000200 */
[C---:B------:R-:W-:Y:S01]  /*30c0*/  HMMA.16816.F32 R52, R64.reuse, R96, R36 ;  /* 0x000000604034723c */ /* 0x040fe20000001824 */
[----:B------:R-:W5:Y:S07]  /*30d0*/  LDSM.16.M88.4 R36, [R112+0x8800] ;  /* 0x008800007024783b */ /* 0x000f6e0000000200 */
[----:B------:R-:W-:Y:S08]  /*30e0*/  HMMA.16816.F32 R32, R64, R98, R32 ;  /* 0x000000624020723c */ /* 0x000ff00000001820 */
[C---:B-1----:R-:W-:Y:S08]  /*30f0*/  HMMA.16816.F32 R28, R100.reuse, R48, R28 ;  /* 0x00000030641c723c */ /* 0x042ff0000000181c */
[----:B------:R-:W-:Y:S01]  /*3100*/  HMMA.16816.F32 R20, R100, R50, R20 ;  /* 0x000000326414723c */ /* 0x000fe20000001814 */
[----:B------:R-:W1:Y:S07]  /*3110*/  LDSM.16.M88.4 R48, [R120+0x9000] ;  /* 0x009000007830783b */ /* 0x000e6e0000000200 */
[C---:B--2---:R-:W-:Y:S08]  /*3120*/  HMMA.16816.F32 R52, R68.reuse, R8, R52 ;  /* 0x000000084434723c */ /* 0x044ff00000001834 */
[----:B------:R-:W-:Y:S01]  /*3130*/  HMMA.16816.F32 R32, R68, R10, R32 ;  /* 0x0000000a4420723c */ /* 0x000fe20000001820 */
[----:B------:R-:W-:Y:S07]  /*3140*/  LDSM.16.M88.4 R8, [R200+UR5+0xa000] ;  /* 0x00a00005c808783b */ /* 0x000fee0008000200 */
[C---:B---3--:R-:W-:Y:S08]  /*3150*/  HMMA.16816.F32 R108, R60.reuse, R56, R108 ;  /* 0x000000383c6c723c */ /* 0x048ff0000000186c */
[----:B------:R-:W-:Y:S08]  /*3160*/  HMMA.16816.F32 R40, R60, R58, R40 ;  /* 0x0000003a3c28723c */ /* 0x000ff00000001828 */
[----:B----4-:R-:W-:Y:S01]  /*3170*/  HMMA.16816.F32 R56, R100, R44, R16 ;  /* 0x0000002c6438723c */ /* 0x010fe20000001810 */
[----:B------:R-:W2:Y:S02]  /*3180*/  LDSM.16.M88.4 R16, [R121+0x9000] ;  /* 0x009000007910783b */ /* 0x000ea40000000200 */
[----:B------:R-:W-:Y:S01]  /*3190*/  FMUL.FTZ R108, R108, UR4 ;  /* 0x000000046c6c7c20 */ /* 0x000fe20008410000 */
[----:B------:R-:W-:Y:S01]  /*31a0*/  FMUL.FTZ R109, R109, UR4 ;  /* 0x000000046d6d7c20 */ /* 0x000fe20008410000 */
[----:B------:R-:W-:Y:S01]  /*31b0*/  FMUL.FTZ R110, R110, UR4 ;  /* 0x000000046e6e7c20 */ /* 0x000fe20008410000 */
[----:B------:R-:W-:-:S02]  /*31c0*/  FMUL.FTZ R111, R111, UR4 ;  /* 0x000000046f6f7c20 */ /* 0x000fc40008410000 */
[C---:B-----5:R-:W-:Y:S01]  /*31d0*/  HMMA.16816.F32 R52, R60.reuse, R36, R52 ;  /* 0x000000243c34723c */ /* 0x060fe20000001834 */
[----:B------:R-:W3:Y:S02]  /*31e0*/  MUFU.TANH R108, R108 ;  /* 0x0000006c006c7308 */ /* 0x000ee40000002400 */
[----:B------:R-:W-:Y:S01]  /*31f0*/  FMUL.FTZ R40, R40, UR4 ;  /* 0x0000000428287c20 */ /* 0x000fe20008410000 */
[----:B------:R-:W-:Y:S01]  /*3200*/  FMUL.FTZ R41, R41, UR4 ;  /* 0x0000000429297c20 */ /* 0x000fe20008410000 */
[----:B------:R-:W-:Y:S01]  /*3210*/  FMUL.FTZ R42, R42, UR4 ;  /* 0x000000042a2a7c20 */ /* 0x000fe20008410000 */
[----:B------:R-:W-:Y:S02]  /*3220*/  FMUL.FTZ R43, R43, UR4 ;  /* 0x000000042b2b7c20 */ /* 0x000fe40008410000 */
[----:B------:R-:W-:Y:S01]  /*3230*/  HMMA.16816.F32 R32, R60, R38, R32 ;  /* 0x000000263c20723c */ /* 0x000fe20000001820 */
[----:B------:R-:W4:Y:S01]  /*3240*/  LDSM.16.M88.4 R36, [R120+0x9800] ;  /* 0x009800007824783b */ /* 0x000f220000000200 */
[----:B------:R-:W2:Y:S06]  /*3250*/  MUFU.TANH R113, R40 ;  /* 0x0000002800717308 */ /* 0x000eac0000002400 */
[----:B-1----:R-:W-:Y:S01]  /*3260*/  HMMA.16816.F32 R96, R64, R48, R28 ;  /* 0x000000304060723c */ /* 0x002fe2000000181c */
[----:B------:R-:W1:Y:S01]  /*3270*/  LDSM.16.M88.4 R28, [R112+0x9000] ;  /* 0x00900000701c783b */ /* 0x000e620000000200 */
[----:B------:R-:W1:Y:S01]  /*3280*/  MUFU.TANH R114, R41 ;  /* 0x0000002900727308 */ /* 0x000e620000002400 */
[----:B------:R-:W-:Y:S01]  /*3290*/  FMUL.FTZ R49, R52, UR4 ;  /* 0x0000000434317c20 */ /* 0x000fe20008410000 */
[----:B------:R-:W-:Y:S01]  /*32a0*/  FMUL.FTZ R52, R53, UR4 ;  /* 0x0000000435347c20 */ /* 0x000fe20008410000 */
[----:B------:R-:W-:-:S03]  /*32b0*/  FMUL.FTZ R53, R54, UR4 ;  /* 0x0000000436357c20 */ /* 0x000fc60008410000 */
[----:B------:R-:W-:Y:S01]  /*32c0*/  HMMA.16816.F32 R20, R64, R50, R20 ;  /* 0x000000324014723c */ /* 0x000fe20000001814 */
[----:B------:R-:W-:Y:S01]  /*32d0*/  FMUL.FTZ R50, R55, UR4 ;  /* 0x0000000437327c20 */ /* 0x000fe20008410000 */
[----:B------:R-:W1:Y:S01]  /*32e0*/  MUFU.TANH R115, R42 ;  /* 0x0000002a00737308 */ /* 0x000e620000002400 */
[----:B------:R-:W-:Y:S01]  /*32f0*/  FMUL.FTZ R32, R32, UR4 ;  /* 0x0000000420207c20 */ /* 0x000fe20008410000 */
[----:B------:R-:W-:Y:S01]  /*3300*/  FMUL.FTZ R33, R33, UR4 ;  /* 0x0000000421217c20 */ /* 0x000fe20008410000 */
[----:B------:R-:W-:Y:S01]  /*3310*/  FMUL.FTZ R34, R34, UR4 ;  /* 0x0000000422227c20 */ /* 0x000fe20008410000 */
[----:B------:R-:W-:Y:S02]  /*3320*/  FMUL.FTZ R35, R35, UR4 ;  /* 0x0000000423237c20 */ /* 0x000fe40008410000 */
[----:B------:R-:W-:Y:S01]  /*3330*/  HMMA.16816.F32 R12, R100, R46, R12 ;  /* 0x0000002e640c723c */ /* 0x000fe2000000180c */
[----:B------:R-:W-:Y:S01]  /*3340*/  LDSM.16.M88.4 R44, [R112+0x9800] ;  /* 0x00980000702c783b */ /* 0x000fe20000000200 */
[----:B------:R5:W1:Y:S06]  /*3350*/  MUFU.TANH R48, R43 ;  /* 0x0000002b00307308 */ /* 0x000a6c0000002400 */
[----:B--2---:R-:W-:Y:S02]  /*3360*/  HMMA.16816.F32 R96, R68, R16, R96 ;  /* 0x000000104460723c */ /* 0x004fe40000001860 */
[----:B------:R-:W2:Y:S06]  /*3370*/  MUFU.TANH R51, R32 ;  /* 0x0000002000337308 */ /* 0x000eac0000002400 */
[----:B------:R-:W-:Y:S02]  /*3380*/  HMMA.16816.F32 R104, R100, R8, R104 ;  /* 0x000000086468723c */ /* 0x000fe40000001868 */
[----:B------:R-:W1:Y:S01]  /*3390*/  MUFU.TANH R54, R33 ;  /* 0x0000002100367308 */ /* 0x000e620000002400 */
[----:B-----5:R-:W5:Y:S05]  /*33a0*/  LDSM.16.M88.4 R40, [R121+0x9800] ;  /* 0x009800007928783b */ /* 0x020f6a0000000200 */
[----:B------:R-:W-:Y:S01]  /*33b0*/  HMMA.16816.F32 R20, R68, R18, R20 ;  /* 0x000000124414723c */ /* 0x000fe20000001814 */
[----:B------:R-:W-:Y:S01]  /*33c0*/  LDSM.16.M88.4 R16, [R200+UR5+0xa800] ;  /* 0x00a80005c810783b */ /* 0x000fe20008000200 */
[----:B------:R-:W1:Y:S06]  /*33d0*/  MUFU.TANH R55, R34 ;  /* 0x0000002200377308 */ /* 0x000e6c0000002400 */
[----:B------:R-:W-:Y:S01]  /*33e0*/  HMMA.16816.F32 R4, R100, R10, R4 ;  /* 0x0000000a6404723c */ /* 0x000fe20000001804 */
[----:B------:R-:W3:Y:S01]  /*33f0*/  LDSM.16.M88.4 R8, [R120+0xa000] ;  /* 0x00a000007808783b */ /* 0x000ee20000000200 */
[----:B------:R2:W2:Y:S06]  /*3400*/  MUFU.TANH R125, R35 ;  /* 0x00000023007d7308 */ /* 0x0004ac0000002400 */
[----:B----4-:R-:W-:Y:S02]  /*3410*/  HMMA.16816.F32 R12, R64, R38, R12 ;  /* 0x00000026400c723c */ /* 0x010fe4000000180c */
[----:B------:R-:W4:Y:S06]  /*3420*/  MUFU.TANH R109, R109 ;  /* 0x0000006d006d7308 */ /* 0x000f2c0000002400 */
[C---:B-1----:R-:W-:Y:S02]  /*3430*/  HMMA.16816.F32 R96, R60.reuse, R28, R96 ;  /* 0x0000001c3c60723c */ /* 0x042fe40000001860 */
[----:B------:R-:W1:Y:S01]  /*3440*/  MUFU.TANH R110, R110 ;  /* 0x0000006e006e7308 */ /* 0x000e620000002400 */
[----:B--2---:R-:W-:Y:S05]  /*3450*/  LDSM.16.M88.4 R32, [R200+UR5+0xb000] ;  /* 0x00b00005c820783b */ /* 0x004fea0008000200 */
[----:B------:R-:W-:Y:S01]  /*3460*/  HMMA.16816.F32 R20, R60, R30, R20 ;  /* 0x0000001e3c14723c */ /* 0x000fe20000001814 */
[----:B------:R-:W2:Y:S01]  /*3470*/  LDSM.16.M88.4 R28, [R121+0xa000] ;  /* 0x00a00000791c783b */ /* 0x000ea20000000200 */
[----:B------:R-:W1:Y:S06]  /*3480*/  MUFU.TANH R111, R111 ;  /* 0x0000006f006f7308 */ /* 0x000e6c0000002400 */
[----:B------:R-:W-:Y:S01]  /*3490*/  HMMA.16816.F32 R56, R64, R36, R56 ;  /* 0x000000244038723c */ /* 0x000fe20000001838 */
[----:B------:R-:W4:Y:S01]  /*34a0*/  LDSM.16.M88.4 R36, [R112+0xa000] ;  /* 0x00a000007024783b */ /* 0x000f220000000200 */
[----:B------:R-:W1:Y:S01]  /*34b0*/  MUFU.TANH R49, R49 ;  /* 0x0000003100317308 */ /* 0x000e620000002400 */
[----:B------:R-:W-:Y:S01]  /*34c0*/  FMUL.FTZ R96, R96, UR4 ;  /* 0x0000000460607c20 */ /* 0x000fe20008410000 */
[----:B------:R-:W-:-:S04]  /*34d0*/  FMUL.FTZ R97, R97, UR4 ;  /* 0x0000000461617c20 */ /* 0x000fc80008410000 */
[----:B-----5:R-:W-:Y:S02]  /*34e0*/  HMMA.16816.F32 R12, R68, R42, R12 ;  /* 0x0000002a440c723c */ /* 0x020fe4000000180c */
[----:B------:R-:W1:Y:S01]  /*34f0*/  MUFU.TANH R52, R52 ;  /* 0x0000003400347308 */ /* 0x000e620000002400 */
[----:B------:R-:W-:Y:S01]  /*3500*/  FMUL.FTZ R20, R20, UR4 ;  /* 0x0000000414147c20 */ /* 0x000fe20008410000 */
[----:B------:R-:W-:Y:S01]  /*3510*/  FMUL.FTZ R21, R21, UR4 ;  /* 0x0000000415157c20 */ /* 0x000fe20008410000 */
[----:B------:R-:W-:Y:S01]  /*3520*/  FMUL.FTZ R22, R22, UR4 ;  /* 0x0000000416167c20 */ /* 0x000fe20008410000 */
[----:B------:R-:W-:Y:S02]  /*3530*/  FMUL.FTZ R23, R23, UR4 ;  /* 0x0000000417177c20 */ /* 0x000fe40008410000 */
[----:B---3--:R-:W-:Y:S02]  /*3540*/  HMMA.16816.F32 R104, R64, R8, R104 ;  /* 0x000000084068723c */ /* 0x008fe40000001868 */
[----:B------:R-:W3:Y:S06]  /*3550*/  MUFU.TANH R42, R22 ;  /* 0x00000016002a7308 */ /* 0x000eec0000002400 */
[----:B------:R-:W-:Y:S01]  /*3560*/  HMMA.16816.F32 R56, R68, R40, R56 ;  /* 0x000000284438723c */ /* 0x000fe20000001838 */
[----:B------:R-:W-:Y:S01]  /*3570*/  FMUL.FTZ R40, R98, UR4 ;  /* 0x0000000462287c20 */ /* 0x000fe20008410000 */
[----:B------:R-:W1:Y:S01]  /*3580*/  MUFU.TANH R43, R23 ;  /* 0x00000017002b7308 */ /* 0x000e620000002400 */
[----:B------:R-:W-:-:S05]  /*3590*/  FMUL.FTZ R41, R99, UR4 ;  /* 0x0000000463297c20 */ /* 0x000fca0008410000 */
[----:B------:R-:W-:Y:S02]  /*35a0*/  HMMA.16816.F32 R12, R60, R46, R12 ;  /* 0x0000002e3c0c723c */ /* 0x000fe4000000180c */
[----:B------:R-:W1:Y:S06]  /*35b0*/  MUFU.TANH R98, R20 ;  /* 0x0000001400627308 */ /* 0x000e6c0000002400 */
[----:B------:R-:W-:Y:S01]  /*35c0*/  HMMA.16816.F32 R4, R64, R10, R4 ;  /* 0x0000000a4004723c */ /* 0x000fe20000001804 */
[----:B------:R-:W-:Y:S01]  /*35d0*/  LDSM.16.M88.4 R8, [R121+0xa800] ;  /* 0x00a800007908783b */ /* 0x000fe20000000200 */
[----:B------:R-:W1:Y:S06]  /*35e0*/  MUFU.TANH R53, R53 ;  /* 0x0000003500357308 */ /* 0x000e6c0000002400 */
[----:B------:R-:W-:Y:S02]  /*35f0*/  HMMA.16816.F32 R92, R100, R16, R92 ;  /* 0x00000010645c723c */ /* 0x000fe4000000185c */
[----:B------:R-:W1:Y:S01]  /*3600*/  MUFU.TANH R50, R50 ;  /* 0x0000003200327308 */ /* 0x000e620000002400 */
[----:B------:R-:W-:Y:S01]  /*3610*/  FMUL.FTZ R12, R12, UR4 ;  /* 0x000000040c0c7c20 */ /* 0x000fe20008410000 */
[----:B------:R-:W-:Y:S01]  /*3620*/  FMUL.FTZ R13, R13, UR4 ;  /* 0x000000040d0d7c20 */ /* 0x000fe20008410000 */
[----:B------:R-:W-:Y:S01]  /*3630*/  FMUL.FTZ R207, R14, UR4 ;  /* 0x000000040ecf7c20 */ /* 0x000fe20008410000 */
[----:B------:R-:W-:-:S02]  /*3640*/  FMUL.FTZ R157, R15, UR4 ;  /* 0x000000040f9d7c20 */ /* 0x000fc40008410000 */
[----:B------:R-:W-:Y:S01]  /*3650*/  HMMA.16816.F32 R88, R100, R18, R88 ;  /* 0x000000126458723c */ /* 0x000fe20000001858 */
[----:B------:R-:W5:Y:S01]  /*3660*/  LDSM.16.M88.4 R16, [R120+0xa800] ;  /* 0x00a800007810783b */ /* 0x000f620000000200 */
[----:B------:R-:W1:Y:S06]  /*3670*/  MUFU.TANH R96, R96 ;  /* 0x0000006000607308 */ /* 0x000e6c0000002400 */
[----:B------:R-:W-:Y:S02]  /*3680*/  HMMA.16816.F32 R56, R60, R44, R56 ;  /* 0x0000002c3c38723c */ /* 0x000fe40000001838 */
[----:B------:R3:W1:Y:S06]  /*3690*/  MUFU.TANH R44, R21 ;  /* 0x00000015002c7308 */ /* 0x00066c0000002400 */
[C---:B--2---:R-:W-:Y:S02]  /*36a0*/  HMMA.16816.F32 R104, R68.reuse, R28, R104 ;  /* 0x0000001c4468723c */ /* 0x044fe40000001868 */
[----:B------:R-:W2:Y:S06]  /*36b0*/  MUFU.TANH R97, R97 ;  /* 0x0000006100617308 */ /* 0x000eac0000002400 */
[----:B------:R-:W-:Y:S01]  /*36c0*/  HMMA.16816.F32 R4, R68, R30, R4 ;  /* 0x0000001e4404723c */ /* 0x000fe20000001804 */
[----:B------:R-:W-:Y:S01]  /*36d0*/  LDSM.16.M88.4 R28, [R112+0xa800] ;  /* 0x00a80000701c783b */ /* 0x000fe20000000200 */
[----:B------:R-:W1:Y:S01]  /*36e0*/  MUFU.TANH R40, R40 ;  /* 0x0000002800287308 */ /* 0x000e620000002400 */
[----:B------:R-:W-:Y:S01]  /*36f0*/  FMUL.FTZ R46, R57, UR4 ;  /* 0x00000004392e7c20 */ /* 0x000fe20008410000 */
[----:B------:R-:W-:Y:S01]  /*3700*/  FMUL.FTZ R45, R56, UR4 ;  /* 0x00000004382d7c20 */ /* 0x000fe20008410000 */
[----:B---3--:R-:W3:Y:S01]  /*3710*/  LDSM.16.M88.4 R20, [R200+UR5+0xb800] ;  /* 0x00b80005c814783b */ /* 0x008ee20008000200 */
[----:B------:R-:W-:Y:S01]  /*3720*/  FMUL.FTZ R47, R58, UR4 ;  /* 0x000000043a2f7c20 */ /* 0x000fe20008410000 */
[----:B------:R-:W-:Y:S01]  /*3730*/  FMUL.FTZ R56, R59, UR4 ;  /* 0x000000043b387c20 */ /* 0x000fe20008410000 */
[----:B------:R-:W-:Y:S02]  /*3740*/  HMMA.16816.F32 R84, R100, R32, R84 ;  /* 0x000000206454723c */ /* 0x000fe40000001854 */
[----:B------:R-:W1:Y:S06]  /*3750*/  MUFU.TANH R57, R12 ;  /* 0x0000000c00397308 */ /* 0x000e6c0000002400 */
[----:B----4-:R-:W-:Y:S02]  /*3760*/  HMMA.16816.F32 R104, R60, R36, R104 ;  /* 0x000000243c68723c */ /* 0x010fe40000001868 */
[----:B------:R4:W1:Y:S06]  /*3770*/  MUFU.TANH R36, R13 ;  /* 0x0000000d00247308 */ /* 0x00086c0000002400 */
[----:B------:R-:W-:Y:S01]  /*3780*/  HMMA.16816.F32 R80, R100, R34, R80 ;  /* 0x000000226450723c */ /* 0x000fe20000001850 */
[----:B------:R-:W-:Y:S01]  /*3790*/  LDSM.16.M88.4 R32, [R120+0xb800] ;  /* 0x00b800007820783b */ /* 0x000fe20000000200 */
[----:B------:R-:W1:Y:S06]  /*37a0*/  MUFU.TANH R41, R41 ;  /* 0x0000002900297308 */ /* 0x000e6c0000002400 */
[----:B------:R-:W-:Y:S02]  /*37b0*/  HMMA.16816.F32 R4, R60, R38, R4 ;  /* 0x000000263c04723c */ /* 0x000fe40000001804 */
[----:B------:R-:W1:Y:S01]  /*37c0*/  MUFU.TANH R45, R45 ;  /* 0x0000002d002d7308 */ /* 0x000e620000002400 */
[----:B----4-:R-:W4:Y:S01]  /*37d0*/  LDSM.16.M88.4 R12, [R120+0xb000] ;  /* 0x00b00000780c783b */ /* 0x010f220000000200 */
[----:B------:R-:W-:Y:S01]  /*37e0*/  FMUL.FTZ R104, R104, UR4 ;  /* 0x0000000468687c20 */ /* 0x000fe20008410000 */
[----:B------:R-:W-:Y:S01]  /*37f0*/  FMUL.FTZ R105, R105, UR4 ;  /* 0x0000000469697c20 */ /* 0x000fe20008410000 */
[----:B------:R-:W-:Y:S01]  /*3800*/  FMUL.FTZ R106, R106, UR4 ;  /* 0x000000046a6a7c20 */ /* 0x000fe20008410000 */
[----:B------:R-:W-:Y:S01]  /*3810*/  FMUL.FTZ R107, R107, UR4 ;  /* 0x000000046b6b7c20 */ /* 0x000fe20008410000 */
[C---:B-----5:R-:W-:Y:S02]  /*3820*/  HMMA.16816.F32 R92, R64.reuse, R16, R92 ;  /* 0x00000010405c723c */ /* 0x060fe4000000185c */
[----:B------:R-:W1:Y:S06]  /*3830*/  MUFU.TANH R46, R46 ;  /* 0x0000002e002e7308 */ /* 0x000e6c0000002400 */
[----:B------:R-:W-:Y:S01]  /*3840*/  HMMA.16816.F32 R88, R64, R18, R88 ;  /* 0x000000124058723c */ /* 0x000fe20000001858 */
[----:B------:R-:W5:Y:S01]  /*3850*/  LDSM.16.M88.4 R16, [R121+0xb000] ;  /* 0x00b000007910783b */ /* 0x000f620000000200 */
[----:B------:R-:W1:Y:S01]  /*3860*/  MUFU.TANH R47, R47 ;  /* 0x0000002f002f7308 */ /* 0x000e620000002400 */
[----:B------:R-:W-:Y:S01]  /*3870*/  FMUL.FTZ R4, R4, UR4 ;  /* 0x0000000404047c20 */ /* 0x000fe20008410000 */
[----:B------:R-:W-:Y:S01]  /*3880*/  FMUL.FTZ R5, R5, UR4 ;  /* 0x0000000405057c20 */ /* 0x000fe20008410000 */
[----:B------:R-:W2:Y:S01]  /*3890*/  LDSM.16.M88.4 R120, [R121+0xb800] ;  /* 0x00b800007978783b */ /* 0x000ea20000000200 */
[----:B------:R-:W-:Y:S01]  /*38a0*/  FMUL.FTZ R6, R6, UR4 ;  /* 0x0000000406067c20 */ /* 0x000fe20008410000 */
[----:B------:R-:W-:Y:S01]  /*38b0*/  FMUL.FTZ R7, R7, UR4 ;  /* 0x0000000407077c20 */ /* 0x000fe20008410000 */
[C---:B---3--:R-:W-:Y:S02]  /*38c0*/  HMMA.16816.F32 R76, R100.reuse, R20, R76 ;  /* 0x00000014644c723c */ /* 0x048fe4000000184c */
[----:B------:R-:W3:Y:S06]  /*38d0*/  MUFU.TANH R203, R4 ;  /* 0x0000000400cb7308 */ /* 0x000eec0000002400 */
[----:B------:R-:W-:Y:S02]  /*38e0*/  HMMA.16816.F32 R72, R100, R22, R72 ;  /* 0x000000166448723c */ /* 0x000fe40000001848 */
[----:B------:R-:W1:Y:S06]  /*38f0*/  MUFU.TANH R177, R5 ;  /* 0x0000000500b17308 */ /* 0x000e6c0000002400 */
[C---:B------:R-:W-:Y:S02]  /*3900*/  HMMA.16816.F32 R92, R68.reuse, R8, R92 ;  /* 0x00000008445c723c */ /* 0x040fe4000000185c */
[----:B------:R-:W1:Y:S06]  /*3910*/  MUFU.TANH R199, R6 ;  /* 0x0000000600c77308 */ /* 0x000e6c0000002400 */
[----:B------:R-:W-:Y:S01]  /*3920*/  HMMA.16816.F32 R88, R68, R10, R88 ;  /* 0x0000000a4458723c */ /* 0x000fe20000001858 */
[----:B------:R-:W3:Y:S01]  /*3930*/  LDSM.16.M88.4 R8, [R112+0xb000] ;  /* 0x00b000007008783b */ /* 0x000ee20000000200 */
[----:B------:R5:W1:Y:S06]  /*3940*/  MUFU.TANH R191, R7 ;  /* 0x0000000700bf7308 */ /* 0x000a6c0000002400 */
[C---:B----4-:R-:W-:Y:S02]  /*3950*/  HMMA.16816.F32 R84, R64.reuse, R12, R84 ;  /* 0x0000000c4054723c */ /* 0x050fe40000001854 */
[----:B------:R-:W4:Y:S06]  /*3960*/  MUFU.TANH R56, R56 ;  /* 0x0000003800387308 */ /* 0x000f2c0000002400 */
[----:B------:R-:W-:Y:S02]  /*3970*/  HMMA.16816.F32 R80, R64, R14, R80 ;  /* 0x0000000e4050723c */ /* 0x000fe40000001850 */
[----:B------:R-:W1:Y:S01]  /*3980*/  MUFU.TANH R207, R207 ;  /* 0x000000cf00cf7308 */ /* 0x000e620000002400 */
[----:B-----5:R-:W5:Y:S01]  /*3990*/  LDSM.16.M88.4 R4, [R112+0xb800] ;  /* 0x00b800007004783b */ /* 0x020f620000000200 */
[----:B------:R-:W-:-:S04]  /*39a0*/  DEPBAR.LE SB0, 0x0 ;  /* 0x000080000000791a */ /* 0x000fc80000000000 */
[C---:B------:R-:W-:Y:S02]  /*39b0*/  HMMA.16816.F32 R76, R64.reuse, R32, R76 ;  /* 0x00000020404c723c */ /* 0x040fe4000000184c */
[----:B------:R-:W1:Y:S06]  /*39c0*/  MUFU.TANH R157, R157 ;  /* 0x0000009d009d7308 */ /* 0x000e6c0000002400 */
[----:B------:R-:W-:Y:S02]  /*39d0*/  HMMA.16816.F32 R72, R64, R34, R72 ;  /* 0x000000224048723c */ /* 0x000fe40000001848 */
[----:B------:R1:W1:Y:S06]  /*39e0*/  MUFU.TANH R205, R104 ;  /* 0x0000006800cd7308 */ /* 0x00026c0000002400 */
[C---:B------:R-:W-:Y:S02]  /*39f0*/  HMMA.16816.F32 R84, R68.reuse, R16, R84 ;  /* 0x000000104454723c */ /* 0x040fe40000001854 */
[----:B------:R1:W1:Y:S06]  /*3a00*/  MUFU.TANH R175, R105 ;  /* 0x0000006900af7308 */ /* 0x00026c0000002400 */
[C---:B------:R-:W-:Y:S02]  /*3a10*/  HMMA.16816.F32 R80, R68.reuse, R18, R80 ;  /* 0x000000124450723c */ /* 0x040fe40000001850 */
[----:B------:R1:W1:Y:S06]  /*3a20*/  MUFU.TANH R201, R106 ;  /* 0x0000006a00c97308 */ /* 0x00026c0000002400 */
[C---:B--2---:R-:W-:Y:S02]  /*3a30*/  HMMA.16816.F32 R76, R68.reuse, R120, R76 ;  /* 0x00000078444c723c */ /* 0x044fe4000000184c */
[----:B------:R2:W1:Y:S06]  /*3a40*/  MUFU.TANH R185, R107 ;  /* 0x0000006b00b97308 */ /* 0x00046c0000002400 */
        /* <DEDUP_REMOVED lines=12> */
[----:B------:R-:W-:Y:S01]  /*3b10*/  FMUL.FTZ R90, R90, UR4 ;  /* 0x000000045a5a7c20 */ /* 0x000fe20008410000 */
[----:B------:R-:W-:Y:S01]  /*3b20*/  FMUL.FTZ R91, R91, UR4 ;  /* 0x000000045b5b7c20 */ /* 0x000fe20008410000 */
[----:B------:R2:W1:Y:S01]  /*3b30*/  MUFU.TANH R195, R93 ;  /* 0x0000005d00c37308 */ /* 0x0004620000002400 */
[----:B-----5:R-:W-:Y:S01]  /*3b40*/  HMMA.16816.F32 R76, R60, R4, R76 ;  /* 0x000000043c4c723c */ /* 0x020fe2000000184c */
[----:B------:R-:W-:-:S02]  /*3b50*/  SHF.R.U32.HI R4, RZ, 0x2, R209 ;  /* 0x00000002ff047819 */ /* 0x000fc400000116d1 */
[----:B------:R-:W-:Y:S01]  /*3b60*/  FMUL.FTZ R84, R84, UR4 ;  /* 0x0000000454547c20 */ /* 0x000fe20008410000 */
[----:B------:R-:W-:Y:S01]  /*3b70*/  FMUL.FTZ R85, R85, UR4 ;  /* 0x0000000455557c20 */ /* 0x000fe20008410000 */
[----:B------:R-:W-:Y:S01]  /*3b80*/  FMUL.FTZ R86, R86, UR4 ;  /* 0x0000000456567c20 */ /* 0x000fe20008410000 */
[----:B------:R-:W-:Y:S01]  /*3b90*/  FMUL.FTZ R87, R87, UR4 ;  /* 0x0000000457577c20 */ /* 0x000fe20008410000 */
[----:B------:R2:W1:Y:S01]  /*3ba0*/  MUFU.TANH R187, R94 ;  /* 0x0000005e00bb7308 */ /* 0x0004620000002400 */
[----:B------:R-:W-:Y:S01]  /*3bb0*/  HMMA.16816.F32 R72, R60, R6, R72 ;  /* 0x000000063c48723c */ /* 0x000fe20000001848 */
[----:B------:R-:W-:Y:S02]  /*3bc0*/  LOP3.LUT R4, R4, 0x7, RZ, 0xc0, !PT ;  /* 0x0000000704047812 */ /* 0x000fe400078ec0ff */
[----:B------:R-:W-:Y:S01]  /*3bd0*/  FMUL.FTZ R80, R80, UR4 ;  /* 0x0000000450507c20 */ /* 0x000fe20008410000 */
[----:B------:R-:W-:Y:S01]  /*3be0*/  FMUL.FTZ R81, R81, UR4 ;  /* 0x0000000451517c20 */ /* 0x000fe20008410000 */
[----:B------:R-:W-:Y:S01]  /*3bf0*/  FMUL.FTZ R82, R82, UR4 ;  /* 0x0000000452527c20 */ /* 0x000fe20008410000 */
[----:B------:R-:W-:Y:S01]  /*3c00*/  FMUL.FTZ R83, R83, UR4 ;  /* 0x0000000453537c20 */ /* 0x000fe20008410000 */
[----:B------:R2:W1:Y:S01]  /*3c10*/  MUFU.TANH R183, R95 ;  /* 0x0000005f00b77308 */ /* 0x0004620000002400 */
[----:B------:R-:W-:-:S03]  /*3c20*/  IADD3 R4, PT, PT, -R119, R118, R4 ;  /* 0x0000007677047210 */ /* 0x000fc60007ffe104 */
[----:B------:R-:W-:Y:S01]  /*3c30*/  FMUL.FTZ R76, R76, UR4 ;  /* 0x000000044c4c7c20 */ /* 0x000fe20008410000 */
[----:B------:R-:W-:Y:S01]  /*3c40*/  FMUL.FTZ R77, R77, UR4 ;  /* 0x000000044d4d7c20 */ /* 0x000fe20008410000 */
[----:B------:R-:W-:Y:S01]  /*3c50*/  FMUL.FTZ R78, R78, UR4 ;  /* 0x000000044e4e7c20 */ /* 0x000fe20008410000 */
[----:B------:R-:W-:Y:S01]  /*3c60*/  FMUL.FTZ R79, R79, UR4 ;  /* 0x000000044f4f7c20 */ /* 0x000fe20008410000 */
[----:B------:R2:W1:Y:S01]  /*3c70*/  MUFU.TANH R193, R88 ;  /* 0x0000005800c17308 */ /* 0x0004620000002400 */
[----:B------:R-:W-:-:S03]  /*3c80*/  IADD3 R4, PT, PT, R4, UR14, R3 ;  /* 0x0000000e04047c10 */ /* 0x000fc6000fffe003 */
[----:B------:R-:W-:Y:S01]  /*3c90*/  FMUL.FTZ R72, R72, UR4 ;  /* 0x0000000448487c20 */ /* 0x000fe20008410000 */
[----:B------:R-:W-:Y:S01]  /*3ca0*/  FMUL.FTZ R73, R73, UR4 ;  /* 0x0000000449497c20 */ /* 0x000fe20008410000 */
[----:B------:R-:W-:Y:S01]  /*3cb0*/  FMUL.FTZ R74, R74, UR4 ;  /* 0x000000044a4a7c20 */ /* 0x000fe20008410000 */
[----:B------:R-:W-:Y:S01]  /*3cc0*/  FMUL.FTZ R75, R75, UR4 ;  /* 0x000000044b4b7c20 */ /* 0x000fe20008410000 */
[----:B------:R2:W1:Y:S01]  /*3cd0*/  MUFU.TANH R189, R89 ;  /* 0x0000005900bd7308 */ /* 0x0004620000002400 */
[C---:B------:R-:W-:Y:S02]  /*3ce0*/  VIMNMX R136, PT, PT, R4.reuse, R3, PT ;  /* 0x0000000304887248 */ /* 0x040fe40003fe0100 */
[----:B------:R-:W-:-:S05]  /*3cf0*/  VIADDMNMX R133, R4, 0x8, R3, PT ;  /* 0x0000000804857846 */ /* 0x000fca0003800103 */
        /* <DEDUP_REMOVED lines=31> */
.L_x_2002:
[----:B------:R-:W3:Y:S01]  /*3ef0*/  LDC R4, c[0x0][0x4f0] ;  /* 0x00013c00ff047b82 */ /* 0x000ee20000000800 */
[C---:B------:R-:W-:Y:S01]  /*3f00*/  IADD3 R11, PT, PT, R0.reuse, -0x100, RZ ;  /* 0xffffff00000b7810 */ /* 0x040fe20007ffe0ff */
[----:B------:R-:W-:Y:S01]  /*3f10*/  VIADD R13, R0, 0xffffff80 ;  /* 0xffffff80000d7836 */ /* 0x000fe20000000000 */
[----:B------:R-:W4:Y:S02]  /*3f20*/  LDCU.64 UR6, c[0x0][0x3a0] ;  /* 0x00007400ff0677ac */ /* 0x000f240008000a00 */
[----:B------:R-:W-:Y:S02]  /*3f30*/  IABS R5, R11 ;  /* 0x0000000b00057213 */ /* 0x000fe40000000000 */
[----:B------:R-:W-:Y:S02]  /*3f40*/  IABS R7, R13 ;  /* 0x0000000d00077213 */ /* 0x000fe40000000000 */
[-C--:B---3--:R-:W-:Y:S02]  /*3f50*/  IABS R3, R4.reuse ;  /* 0x0000000400037213 */ /* 0x088fe40000000000 */
[----:B------:R-:W-:-:S02]  /*3f60*/  LOP3.LUT R11, R11, R4, RZ, 0x3c, !PT ;  /* 0x000000040b0b7212 */ /* 0x000fc400078e3cff */
[----:B------:R-:W3:Y:S01]  /*3f70*/  I2F.RP R6, R3 ;  /* 0x0000000300067306 */ /* 0x000ee20000209400 */
[----:B------:R-:W-:-:S07]  /*3f80*/  LOP3.LUT R13, R13, R4, RZ, 0x3c, !PT ;  /* 0x000000040d0d7212 */ /* 0x000fce00078e3cff */
[----:B---3--:R-:W3:Y:S02]  /*3f90*/  MUFU.RCP R8, R6 ;  /* 0x0000000600087308 */ /* 0x008ee40000001000 */
[----:B---3--:R-:W-:-:S06]  /*3fa0*/  VIADD R8, R8, 0xffffffe ;  /* 0x0ffffffe08087836 */ /* 0x008fcc0000000000 */
[----:B------:R-:W3:Y:S02]  /*3fb0*/  F2I.FTZ.U32.TRUNC.NTZ R9, R8 ;  /* 0x0000000800097305 */ /* 0x000ee4000021f000 */
[----:B---3--:R-:W-:Y:S01]  /*3fc0*/  IMAD.MOV R10, RZ, RZ, -R9 ;  /* 0x000000ffff0a7224 */ /* 0x008fe200078e0a09 */
        /* <DEDUP_REMOVED lines=46> */
.L_x_2003:
[C---:B------:R-:W-:Y:S01]  /*42b0*/  IMAD.SHL.U32 R3, R134.reuse, 0x20, RZ ;  /* 0x0000002086037824 */ /* 0x040fe200078e00ff */
[----:B------:R-:W-:Y:S01]  /*42c0*/  SHF.L.U64.HI R4, R134, 0x5, R135 ;  /* 0x0000000586047819 */ /* 0x000fe20000010287 */
[----:B------:R-:W-:-:S03]  /*42d0*/  IMAD.MOV.U32 R217, RZ, RZ, R215 ;  /* 0x000000ffffd97224 */ /* 0x000fc600078e00d7 */
[----:B------:R-:W-:Y:S02]  /*42e0*/  IADD3 R16, P1, PT, R3, R216, RZ ;  /* 0x000000d803107210 */ /* 0x000fe40007f3e0ff */
[----:B------:R-:W-:Y:S01]  /*42f0*/  @!PT LDS RZ, [RZ] ;  /* 0x00000000fffff984 */ /* 0x000fe20000000800 */
[----:B------:R-:W-:Y:S01]  /*4300*/  @!PT LDS RZ, [RZ] ;  /* 0x00000000fffff984 */ /* 0x000fe20000000800 */
[----:B------:R-:W-:Y:S01]  /*4310*/  @!PT LDS RZ, [RZ] ;  /* 0x00000000fffff984 */ /* 0x000fe20000000800 */
[----:B------:R3:W-:Y:S02]  /*4320*/  LDGSTS.E.BYPASS.LTC128B.128 [R229+0x4000], desc[UR16][R216.64] ;  /* 0x04000000d8e57fae */ /* 0x0007e4000b981a10 */
[-C--:B------:R-:W-:Y:S01]  /*4330*/  IADD3 R14, P3, PT, R16, R3.reuse, RZ ;  /* 0x00000003100e7210 */ /* 0x080fe20007f7e0ff */
[----:B------:R-:W-:Y:S01]  /*4340*/  IMAD.X R17, R4, 0x1, R215, P1 ;  /* 0x0000000104117824 */ /* 0x000fe200008e06d7 */
[----:B------:R3:W-:Y:S02]  /*4350*/  LDGSTS.E.BYPASS.LTC128B.128 [R229+0x8000], desc[UR16][R216.64+0x80] ;  /* 0x08000080d8e57fae */ /* 0x0007e4000b981a10 */
[-C--:B------:R-:W-:Y:S01]  /*4360*/  IADD3 R12, P1, PT, R14, R3.reuse, RZ ;  /* 0x000000030e0c7210 */ /* 0x080fe20007f3e0ff */
[----:B------:R-:W-:Y:S01]  /*4370*/  IMAD.X R15, R17, 0x1, R4, P3 ;  /* 0x00000001110f7824 */ /* 0x000fe200018e0604 */
[----:B------:R3:W-:Y:S02]  /*4380*/  LDGSTS.E.BYPASS.LTC128B.128 [R229+0x4800], desc[UR16][R16.64] ;  /* 0x0480000010e57fae */ /* 0x0007e4000b981a10 */
[----:B------:R-:W-:-:S02]  /*4390*/  IADD3 R10, P3, PT, R12, R3, RZ ;  /* 0x000000030c0a7210 */ /* 0x000fc40007f7e0ff */
[----:B------:R-:W-:Y:S01]  /*43a0*/  IADD3.X R13, PT, PT, R15, R4, RZ, P1, !PT ;  /* 0x000000040f0d7210 */ /* 0x000fe20000ffe4ff */
[----:B------:R3:W-:Y:S01]  /*43b0*/  LDGSTS.E.BYPASS.LTC128B.128 [R229+0x8800], desc[UR16][R16.64+0x80] ;  /* 0x0880008010e57fae */ /* 0x0007e2000b981a10 */
[----:B------:R-:W-:-:S03]  /*43c0*/  IADD3 R8, P1, PT, R10, R3, RZ ;  /* 0x000000030a087210 */ /* 0x000fc60007f3e0ff */
        /* <DEDUP_REMOVED lines=9> */
[----:B------:R-:W-:-:S03]  /*4460*/  IMAD.X R19, R7, 0x1, R4, P1 ;  /* 0x0000000107137824 */ /* 0x000fc600008e0604 */
        /* <DEDUP_REMOVED lines=9> */
.L_x_2001:
[----:B------:R-:W-:Y:S01]  /*4500*/  IMAD.SHL.U32 R3, R209, 0x2, RZ ;  /* 0x00000002d1037824 */ /* 0x000fe200078e00ff */
[----:B------:R-:W4:Y:S01]  /*4510*/  LDCU UR4, c[0x0][0x45c] ;  /* 0x00008b80ff0477ac */ /* 0x000f220008000800 */
[----:B------:R-:W-:-:S03]  /*4520*/  LOP3.LUT R210, R27, 0x200, R116, 0xf8, !PT ;  /* 0x000002001bd27812 */ /* 0x000fc600078ef874 */
[----:B------:R-:W-:Y:S02]  /*4530*/  LOP3.LUT R4, R0, 0x6, R3, 0xf8, !PT ;  /* 0x0000000600047812 */ /* 0x000fe400078ef803 */
[----:B------:R-:W-:-:S03]  /*4540*/  LEA R210, R210, UR5, 0x1 ;  /* 0x00000005d2d27c11 */ /* 0x000fc6000f8e08ff */
[C---:B------:R-:W-:Y:S02]  /*4550*/  VIADD R5, R4.reuse, 0xffffff80 ;  /* 0xffffff8004057836 */ /* 0x040fe40000000000 */
[C---:B------:R-:W-:Y:S01]  /*4560*/  VIADD R3, R4.reuse, 0xffffff81 ;  /* 0xffffff8104037836 */ /* 0x040fe20000000000 */
[----:B--2---:R-:W-:Y:S01]  /*4570*/  LDSM.16.MT88.4 R92, [R210+0x10000] ;  /* 0x01000000d25c783b */ /* 0x004fe20000004200 */
[C---:B---3--:R-:W-:Y:S01]  /*4580*/  VIADD R6, R4.reuse, 0xffffff89 ;  /* 0xffffff8904067836 */ /* 0x048fe20000000000 */
        /* <DEDUP_REMOVED lines=10> */
[----:B-1----:R-:W-:Y:S01]  /*4630*/  FSEL R7, R110, -INF , !P4 ;  /* 0xff8000006e077808 */ /* 0x002fe20006000000 */
[----:B------:R-:W-:Y:S01]  /*4640*/  VIADD R12, R4, 0xffffffe9 ;  /* 0xffffffe9040c7836 */ /* 0x000fe20000000000 */
[CC--:B------:R-:W-:Y:S01]  /*4650*/  ISETP.GE.AND P3, PT, R5.reuse, R136.reuse, PT ;  /* 0x000000880500720c */ /* 0x0c0fe20003f66270 */
[----:B------:R-:W-:Y:S01]  /*4660*/  VIADD R227, R210, 0xc000 ;  /* 0x0000c000d2e37836 */ /* 0x000fe20000000000 */
[-C--:B------:R-:W-:Y:S01]  /*4670*/  ISETP.GE.AND P4, PT, R5, R133.reuse, PT ;  /* 0x000000850500720c */ /* 0x080fe20003f86270 */
[----:B------:R-:W-:Y:S01]  /*4680*/  VIADD R5, R4, 0xffffff90 ;  /* 0xffffff9004057836 */ /* 0x000fe20000000000 */
[----:B------:R-:W-:Y:S01]  /*4690*/  FSEL R109, R109, -INF , !P5 ;  /* 0xff8000006d6d7808 */ /* 0x000fe20006800000 */
[----:B------:R-:W-:Y:S01]  /*46a0*/  VIADD R67, R210, 0xc040 ;  /* 0x0000c040d2437836 */ /* 0x000fe20000000000 */
[----:B------:R-:W-:Y:S01]  /*46b0*/  FSEL R111, R111, -INF , !P1 ;  /* 0xff8000006f6f7808 */ /* 0x000fe20004800000 */
[----:B------:R-:W-:Y:S01]  /*46c0*/  @P0 VIADD R67, R227, 0xffffffc0 ;  /* 0xffffffc0e3430836 */ /* 0x000fe20000000000 */
[-C--:B------:R-:W-:Y:S01]  /*46d0*/  ISETP.GE.AND P5, PT, R6, R136.reuse, PT ;  /* 0x000000880600720c */ /* 0x080fe20003fa6270 */
[----:B------:R-:W-:Y:S01]  /*46e0*/  IMAD.IADD R141, R124, 0x1, R210 ;  /* 0x000000017c8d7824 */ /* 0x000fe200078e02d2 */
[----:B------:R-:W-:Y:S01]  /*46f0*/  ISETP.GE.AND P1, PT, R6, R133, PT ;  /* 0x000000850600720c */ /* 0x000fe20003f26270 */
[----:B------:R-:W-:Y:S01]  /*4700*/  VIADD R6, R4, 0xffffff98 ;  /* 0xffffff9804067836 */ /* 0x000fe20000000000 */
[----:B------:R-:W-:Y:S01]  /*4710*/  FSEL R113, R113, -INF , !P3 ;  /* 0xff80000071717808 */ /* 0x000fe20005800000 */
[----:B------:R-:W-:Y:S01]  /*4720*/  IMAD.IADD R27, R124, 0x1, R67 ;  /* 0x000000017c1b7824 */ /* 0x000fe200078e0243 */
[----:B------:R-:W-:Y:S01]  /*4730*/  FSEL R115, R115, -INF , !P4 ;  /* 0xff80000073737808 */ /* 0x000fe20006000000 */
[----:B------:R-:W-:Y:S01]  /*4740*/  LDSM.16.MT88.4 R116, [R141+0xc000] ;  /* 0x00c000008d74783b */ /* 0x000fe20000004200 */
[----:B------:R-:W-:-:S02]  /*4750*/  ISETP.GE.AND P3, PT, R5, R136, PT ;  /* 0x000000880500720c */ /* 0x000fc40003f66270 */
[-C--:B------:R-:W-:Y:S01]  /*4760*/  ISETP.GE.AND P4, PT, R5, R133.reuse, PT ;  /* 0x000000850500720c */ /* 0x080fe20003f86270 */
[----:B------:R-:W-:Y:S01]  /*4770*/  LDSM.16.MT88.4 R84, [R141+0x10000] ;  /* 0x010000008d54783b */ /* 0x000fe20000004200 */
[----:B------:R-:W-:Y:S02]  /*4780*/  FSEL R21, R114, -INF , !P5 ;  /* 0xff80000072157808 */ /* 0x000fe40006800000 */
[----:B------:R-:W-:Y:S01]  /*4790*/  FSEL R5, R48, -INF , !P1 ;  /* 0xff80000030057808 */ /* 0x000fe20004800000 */
[----:B------:R-:W-:Y:S01]  /*47a0*/  LDSM.16.MT88.4 R100, [R27] ;  /* 0x000000001b64783b */ /* 0x000fe20000004200 */
[C---:B------:R-:W-:Y:S02]  /*47b0*/  ISETP.GE.AND P5, PT, R8.reuse, R136, PT ;  /* 0x000000880800720c */ /* 0x040fe40003fa6270 */
[----:B------:R-:W-:Y:S01]  /*47c0*/  ISETP.GE.AND P1, PT, R8, R133, PT ;  /* 0x000000850800720c */ /* 0x000fe20003f26270 */
[----:B------:R-:W-:Y:S01]  /*47d0*/  VIADD R8, R4, 0xffffff99 ;  /* 0xffffff9904087836 */ /* 0x000fe20000000000 */
[----:B------:R-:W-:Y:S01]  /*47e0*/  FSEL R19, R52, -INF , !P5 ;  /* 0xff80000034137808 */ /* 0x000fe20006800000 */
[----:B------:R-:W-:Y:S01]  /*47f0*/  LDSM.16.MT88.4 R76, [R67+0x4000] ;  /* 0x00400000434c783b */ /* 0x000fe20000004200 */
[----:B------:R-:W-:-:S02]  /*4800*/  FSEL R13, R50, -INF , !P1 ;  /* 0xff800000320d7808 */ /* 0x000fc40004800000 */
[CC--:B------:R-:W-:Y:S02]  /*4810*/  ISETP.GE.AND P5, PT, R8.reuse, R136.reuse, PT ;  /* 0x000000880800720c */ /* 0x0c0fe40003fa6270 */
        /* <DEDUP_REMOVED lines=66> */
[CC--:B------:R-:W-:Y:S02]  /*4c40*/  ISETP.GE.AND P3, PT, R6.reuse, R136.reuse, PT ;  /* 0x000000880600720c */ /* 0x0c0fe40003f66270 */
        /* <DEDUP_REMOVED lines=36> */
[-C--:B------:R-:W-:Y:S02]  /*4e90*/  ISETP.GE.AND P5, PT, R16, R136.reuse, PT ;  /* 0x000000881000720c */ /* 0x080fe40003fa6270 */
        /* <DEDUP_REMOVED lines=12> */
[-C--:B------:R-:W-:Y:S02]  /*4f60*/  ISETP.GE.AND P3, PT, R10, R136.reuse, PT ;  /* 0x000000880a00720c */ /* 0x080fe40003f66270 */
[----:B------:R-:W-:Y:S02]  /*4f70*/  FMNMX3.FTZ R18, R18, R189, R173, !PT ;  /* 0x000000bd12127276 */ /* 0x000fe400078100ad */
[----:B------:R-:W-:Y:S02]  /*4f80*/  FMNMX3.FTZ R20, R20, R43, R217, !PT ;  /* 0x0000002b14147276 */ /* 0x000fe400078100d9 */
[----:B------:R-:W-:Y:S02]  /*4f90*/  FSEL R167, R167, -INF , !P5 ;  /* 0xff800000a7a77808 */ /* 0x000fe40006800000 */
[----:B------:R-:W-:Y:S02]  /*4fa0*/  ISETP.GE.AND P5, PT, R8, R136, PT ;  /* 0x000000880800720c */ /* 0x000fe40003fa6270 */
[----:B------:R-:W-:-:S02]  /*4fb0*/  FSEL R155, R155, -INF , !P3 ;  /* 0xff8000009b9b7808 */ /* 0x000fc40005800000 */
[-C--:B------:R-:W-:Y:S02]  /*4fc0*/  ISETP.GE.AND P3, PT, R6, R136.reuse, PT ;  /* 0x000000880600720c */ /* 0x080fe40003f66270 */
        /* <DEDUP_REMOVED lines=24> */
[----:B------:R-:W-:Y:S02]  /*5150*/  ISETP.GE.AND P1, PT, R6, R133, PT ;  /* 0x000000850600720c */ /* 0x000fe40003f26270 */
        /* <DEDUP_REMOVED lines=12> */
[----:B------:R-:W2:Y:S01]  /*5220*/  SHFL.BFLY PT, R23, R6, 0x2, 0x1f ;  /* 0x0c401f0006177f89 */ /* 0x000ea200000e0000 */
[----:B-1----:R-:W-:Y:S02]  /*5230*/  FMNMX.FTZ R132, R39, R132, !PT ;  /* 0x0000008427847209 */ /* 0x002fe40007810000 */
[----:B--2---:R-:W-:-:S03]  /*5240*/  FMNMX.FTZ R23, R6, R23, !PT ;  /* 0x0000001706177209 */ /* 0x004fc60007810000 */
[C---:B----4-:R-:W-:Y:S01]  /*5250*/  FMUL.FTZ R142, R132.reuse, UR4 ;  /* 0x00000004848e7c20 */ /* 0x050fe20008410000 */
[----:B------:R-:W-:Y:S01]  /*5260*/  FSETP.NEU.FTZ.AND P1, PT, R132, -INF , PT ;  /* 0xff8000008400780b */ /* 0x000fe20003f3d000 */
[----:B------:R-:W1:Y:S03]  /*5270*/  SHFL.BFLY PT, R4, R23, 0x1, 0x1f ;  /* 0x0c201f0017047f89 */ /* 0x000e6600000e0000 */
        /* <DEDUP_REMOVED lines=20> */
[----:B------:R-:W-:Y:S01]  /*53c0*/  LDSM.16.MT88.4 R32, [R67+0x4800] ;  /* 0x004800004320783b */ /* 0x000fe20000004200 */
[--C-:B------:R-:W-:Y:S01]  /*53d0*/  FFMA.FTZ R144, R205, UR4, -R142.reuse ;  /* 0x00000004cd907c23 */ /* 0x100fe2000801088e */
[--C-:B------:R-:W-:Y:S01]  /*53e0*/  FFMA.FTZ R175, R175, UR4, -R142.reuse ;  /* 0x00000004afaf7c23 */ /* 0x100fe2000801088e */
[C---:B------:R-:W-:Y:S01]  /*53f0*/  FSETP.NEU.FTZ.AND P1, PT, R3.reuse, -INF , PT ;  /* 0xff8000000300780b */ /* 0x040fe20003f3d000 */
[----:B------:R-:W-:Y:S01]  /*5400*/  FMUL.FTZ R140, R3, UR4 ;  /* 0x00000004038c7c20 */ /* 0x000fe20008410000 */
[----:B------:R-:W-:Y:S01]  /*5410*/  MUFU.EX2 R59, R59 ;  /* 0x0000003b003b7308 */ /* 0x000fe20000000800 */
[----:B------:R-:W-:Y:S01]  /*5420*/  LDSM.16.MT88.4 R20, [R141+0x10800] ;  /* 0x010800008d14783b */ /* 0x000fe20000004200 */
        /* <DEDUP_REMOVED lines=15> */
[----:B------:R-:W3:Y:S01]  /*5520*/  LDSM.16.MT88.4 R108, [R67] ;  /* 0x00000000436c783b */ /* 0x000ee20000004200 */
[--C-:B------:R-:W-:Y:S01]  /*5530*/  FFMA.FTZ R56, R15, UR4, -R140.reuse ;  /* 0x000000040f387c23 */ /* 0x100fe2000801088c */
[--C-:B------:R-:W-:Y:S01]  /*5540*/  FFMA.FTZ R55, R13, UR4, -R140.reuse ;  /* 0x000000040d377c23 */ /* 0x100fe2000801088c */
[--C-:B------:R-:W-:Y:S01]  /*5550*/  FFMA.FTZ R48, R31, UR4, -R140.reuse ;  /* 0x000000041f307c23 */ /* 0x100fe2000801088c */
[----:B------:R-:W-:Y:S01]  /*5560*/  LDSM.16.MT88.4 R8, [R210+0xc800] ;  /* 0x00c80000d208783b */ /* 0x000fe20000004200 */
[--C-:B------:R-:W-:Y:S01]  /*5570*/  FFMA.FTZ R47, R29, UR4, -R140.reuse ;  /* 0x000000041d2f7c23 */ /* 0x100fe2000801088c */
[--C-:B------:R-:W-:Y:S01]  /*5580*/  FFMA.FTZ R44, R233, UR4, -R140.reuse ;  /* 0x00000004e92c7c23 */ /* 0x100fe2000801088c */
[----:B------:R-:W4:Y:S01]  /*5590*/  MUFU.EX2 R65, R65 ;  /* 0x0000004100417308 */ /* 0x000f220000000800 */
[----:B-1----:R-:W-:Y:S01]  /*55a0*/  F2FP.F16.F32.PACK_AB R70, R62, R59 ;  /* 0x0000003b3e46723e */ /* 0x002fe200000000ff */
        /* <DEDUP_REMOVED lines=13> */
[----:B------:R-:W-:Y:S01]  /*5680*/  FFMA.FTZ R179, R179, UR4, -R140 ;  /* 0x00000004b3b37c23 */ /* 0x000fe2000801088c */
        /* <DEDUP_REMOVED lines=12> */
[----:B------:R-:W-:-:S04]  /*5750*/  FADD.FTZ R66, R66, R65 ;  /* 0x0000004142427221 */ /* 0x000fc80000010000 */
[----:B------:R-:W4:Y:S01]  /*5760*/  MUFU.EX2 R57, R57 ;  /* 0x0000003900397308 */ /* 0x000f220000000800 */
[----:B-1----:R-:W-:-:S07]  /*5770*/  F2FP.F16.F32.PACK_AB R71, R60, R61 ;  /* 0x0000003d3c47723e */ /* 0x002fce00000000ff */
        /* <DEDUP_REMOVED lines=9> */
[C---:B---3--:R-:W-:Y:S02]  /*5810*/  HMMA.16816.F32 R112, R68.reuse, R108, RZ ;  /* 0x0000006c4470723c */ /* 0x048fe400000018ff */
[----:B------:R-:W-:Y:S06]  /*5820*/  MUFU.EX2 R52, R52 ;  /* 0x0000003400347308 */ /* 0x000fec0000000800 */
[C---:B------:R-:W-:Y:S02]  /*5830*/  HMMA.16816.F32 R104, R68.reuse, R100, RZ ;  /* 0x000000644468723c */ /* 0x040fe400000018ff */
        /* <DEDUP_REMOVED lines=18> */
[----:B----4-:R-:W-:Y:S01]  /*5960*/  F2FP.F16.F32.PACK_AB R4, R57, R58 ;  /* 0x0000003a3904723e */ /* 0x010fe200000000ff */
[----:B------:R-:W-:Y:S01]  /*5970*/  MUFU.EX2 R42, R42 ;  /* 0x0000002a002a7308 */ /* 0x000fe20000000800 */
[----:B--2---:R-:W-:-:S05]  /*5980*/  F2FP.F16.F32.PACK_AB R5, R55, R56 ;  /* 0x000000383705723e */ /* 0x004fca00000000ff */
[----:B------:R-:W-:Y:S01]  /*5990*/  HMMA.16816.F32 R68, R68, R6, RZ ;  /* 0x000000064444723c */ /* 0x000fe200000018ff */
[----:B------:R-:W-:Y:S01]  /*59a0*/  F2FP.F16.F32.PACK_AB R6, R53, R54 ;  /* 0x000000363506723e */ /* 0x000fe200000000ff */
[----:B------:R-:W1:Y:S01]  /*59b0*/  MUFU.EX2 R41, R41 ;  /* 0x0000002900297308 */ /* 0x000e620000000800 */
[----:B---3--:R-:W-:-:S07]  /*59c0*/  F2FP.F16.F32.PACK_AB R7, R51, R52 ;  /* 0x000000343307723e */ /* 0x008fce00000000ff */
[C---:B------:R-:W-:Y:S01]  /*59d0*/  HMMA.16816.F32 R128, R4.reuse, R8, R128 ;  /* 0x000000080480723c */ /* 0x040fe20000001880 */
[----:B------:R-:W-:Y:S07]  /*59e0*/  MUFU.EX2 R40, R40 ;  /* 0x0000002800287308 */ /* 0x000fee0000000800 */
        /* <DEDUP_REMOVED lines=29> */
[----:B------:R-:W-:Y:S01]  /*5bc0*/  FFMA.FTZ R37, R221, UR4, -R142 ;  /* 0x00000004dd257c23 */ /* 0x000fe2000801088e */
[----:B------:R-:W-:Y:S01]  /*5bd0*/  FFMA.FTZ R36, R207, UR4, -R140 ;  /* 0x00000004cf247c23 */ /* 0x000fe2000801088c */
[----:B------:R-:W-:Y:S05]  /*5be0*/  MUFU.EX2 R154, R154 ;  /* 0x0000009a009a7308 */ /* 0x000fea0000000800 */
[----:B------:R-:W-:Y:S01]  /*5bf0*/  HMMA.16816.F32 R92, R4, R38, R92 ;  /* 0x00000026045c723c */ /* 0x000fe2000000185c */
[----:B------:R-:W-:Y:S01]  /*5c00*/  FFMA.FTZ R38, R225, UR4, -R142 ;  /* 0x00000004e1267c23 */ /* 0x000fe2000801088e */
[----:B------:R-:W-:Y:S01]  /*5c10*/  FFMA.FTZ R39, R213, UR4, -R140 ;  /* 0x00000004d5277c23 */ /* 0x000fe2000801088c */
[----:B------:R-:W-:Y:S01]  /*5c20*/  MUFU.EX2 R37, R37 ;  /* 0x0000002500257308 */ /* 0x000fe20000000800 */
[----:B------:R-:W-:-:S04]  /*5c30*/  IMAD.MOV.U32 R225, RZ, RZ, -0x1 ;  /* 0xffffffffffe17424 */ /* 0x000fc800078e00ff */
        /* <DEDUP_REMOVED lines=46> */
[----:B-----5:R-:W-:-:S02]  /*5f20*/  F2FP.F16.F32.PACK_AB R5, R39, R40 ;  /* 0x000000282705723e */ /* 0x020fc400000000ff */
[----:B------:R-:W-:Y:S02]  /*5f30*/  F2FP.F16.F32.PACK_AB R6, R37, R38 ;  /* 0x000000262506723e */ /* 0x000fe400000000ff */
[----:B------:R-:W-:-:S07]  /*5f40*/  F2FP.F16.F32.PACK_AB R7, R157, R36 ;  /* 0x000000249d07723e */ /* 0x000fce00000000ff */
        /* <DEDUP_REMOVED lines=58> */
[----:B----4-:R-:W-:Y:S01]  /*62f0*/  F2FP.F16.F32.PACK_AB R4, R33, R32 ;  /* 0x000000202104723e */ /* 0x010fe200000000ff */
[----:B------:R-:W2:Y:S01]  /*6300*/  LDSM.16.MT88.4 R16, [R27+0x2800] ;  /* 0x002800001b10783b */ /* 0x000ea20000004200 */
        /* <DEDUP_REMOVED lines=26> */
[----:B------:R-:W5:Y:S01]  /*64b0*/  LDSM.16.MT88.4 R28, [R141+0xf000] ;  /* 0x00f000008d1c783b */ /* 0x000f620000004200 */
        /* <DEDUP_REMOVED lines=90> */
[----:B------:R-:W1:Y:S02]  /*6a60*/  LDSM.16.MT88.4 R8, [R210+0x13800] ;  /* 0x01380000d208783b */ /* 0x000e640000004200 */
        /* <DEDUP_REMOVED lines=10> */
[----:B------:R-:W2:Y:S02]  /*6b10*/  LDSM.16.MT88.4 R16, [R27+0x7800] ;  /* 0x007800001b10783b */ /* 0x000ea40000004200 */
[----:B------:R-:W-:-:S04]  /*6b20*/  FADD.FTZ R171, R171, R156 ;  /* 0x0000009cabab7221 */ /* 0x000fc80000010000 */
[----:B------:R-:W-:Y:S01]  /*6b30*/  FADD.FTZ R158, R158, R171 ;  /* 0x000000ab9e9e7221 */ /* 0x000fe20000010000 */
[----:B---3--:R-:W-:Y:S03]  /*6b40*/  HMMA.16816.F32 R104, R4, R12, R104 ;  /* 0x0000000c0468723c */ /* 0x008fe60000001868 */
[----:B------:R-:W-:-:S04]  /*6b50*/  FADD.FTZ R167, R167, R158 ;  /* 0x0000009ea7a77221 */ /* 0x000fc80000010000 */
[----:B------:R-:W-:Y:S01]  /*6b60*/  FADD.FTZ R28, R28, R167 ;  /* 0x000000a71c1c7221 */ /* 0x000fe20000010000 */
[----:B------:R-:W-:Y:S03]  /*6b70*/  HMMA.16816.F32 R100, R4, R14, R100 ;  /* 0x0000000e0464723c */ /* 0x000fe60000001864 */
[----:B------:R-:W-:-:S04]  /*6b80*/  FADD.FTZ R29, R29, R28 ;  /* 0x0000001c1d1d7221 */ /* 0x000fc80000010000 */
[----:B------:R-:W-:Y:S01]  /*6b90*/  FADD.FTZ R30, R30, R29 ;  /* 0x0000001d1e1e7221 */ /* 0x000fe20000010000 */
[----:B-1----:R-:W-:Y:S01]  /*6ba0*/  HMMA.16816.F32 R96, R4, R8, R96 ;  /* 0x000000080460723c */ /* 0x002fe20000001860 */
[----:B------:R-:W-:Y:S02]  /*6bb0*/  FADD.FTZ R8, R160, R179 ;  /* 0x000000b3a0087221 */ /* 0x000fe40000010000 */
[----:B------:R-:W-:Y:S02]  /*6bc0*/  FADD.FTZ R233, R233, R30 ;  /* 0x0000001ee9e97221 */ /* 0x000fe40000010000 */
        /* <DEDUP_REMOVED lines=9> */
[----:B------:R-:W-:Y:S01]  /*6c60*/  FADD.FTZ R231, R140, R143 ;  /* 0x0000008f8ce77221 */ /* 0x000fe20000010000 */
[----:B------:R-:W-:-:S14]  /*6c70*/  @!P6 BRA `(.L_x_2004) ;  /* 0x0000004c00d4e947 */ /* 0x000fdc0003800000 */
        /* <DEDUP_REMOVED lines=65> */
.L_x_2005:
[----:B------:R-:W-:Y:S01]  /*7090*/  UMOV UR4, URZ ;  /* 0x000000ff00047c82 */ /* 0x000fe20008000000 */
[----:B------:R-:W-:Y:S01]  /*70a0*/  IMAD.SHL.U32 R4, R24, 0x80, RZ ;  /* 0x0000008018047824 */ /* 0x000fe200078e00ff */
[----:B------:R-:W-:-:S05]  /*70b0*/  IADD3 R5, P1, PT, RZ, -UR4, RZ ;  /* 0x80000004ff057c10 */ /* 0x000fca000ff3e0ff */
[----:B------:R-:W-:-:S05]  /*70c0*/  IMAD.X R4, RZ, RZ, ~R4, P1 ;  /* 0x000000ffff047224 */ /* 0x000fca00008e0e04 */
[----:B------:R-:W-:-:S04]  /*70d0*/  SHF.R.S64 R5, R5, 0x1f, R4 ;  /* 0x0000001f05057819 */ /* 0x000fc80000001004 */
[----:B------:R-:W-:-:S04]  /*70e0*/  IADD3 R218, P1, PT, R5, R218, RZ ;  /* 0x000000da05da7210 */ /* 0x000fc80007f3e0ff */
[----:B------:R-:W-:-:S09]  /*70f0*/  LEA.HI.X.SX32 R219, R4, R219, 0x1, P1 ;  /* 0x000000db04db7211 */ /* 0x000fd200008f0eff */
.L_x_2006:
[----:B------:R-:W1:Y:S01]  /*7100*/  LDCU.64 UR6, c[0x0][0x3c0] ;  /* 0x00007800ff0677ac */ /* 0x000e620008000a00 */
[----:B------:R-:W-:Y:S01]  /*7110*/  LOP3.LUT R4, R26, 0x1f8, RZ, 0xc0, !PT ;  /* 0x000001f81a047812 */ /* 0x000fe200078ec0ff */
[----:B------:R-:W-:Y:S02]  /*7120*/  IMAD.MOV.U32 R201, RZ, RZ, 0x20 ;  /* 0x00000020ffc97424 */ /* 0x000fe400078e00ff */
[----:B------:R-:W-:Y:S01]  /*7130*/  VIADD R156, R200, UR5 ;  /* 0x00000005c89c7c36 */ /* 0x000fe20008000000 */
[----:B------:R-:W-:Y:S01]  /*7140*/  LOP3.LUT R5, R4, 0x38, R209, 0x78, !PT ;  /* 0x0000003804057812 */ /* 0x000fe200078e78d1 */
[--C-:B------:R-:W-:Y:S01]  /*7150*/  IMAD.IADD R202, R211, 0x1, R138.reuse ;  /* 0x00000001d3ca7824 */ /* 0x100fe200078e028a */
[----:B------:R-:W-:Y:S01]  /*7160*/  SEL R201, R201, 0xffffffe0, !P2 ;  /* 0xffffffe0c9c97807 */ /* 0x000fe20005000000 */
[----:B------:R-:W-:Y:S01]  /*7170*/  IMAD.IADD R138, R156, 0x1, R138 ;  /* 0x000000019c8a7824 */ /* 0x000fe200078e028a */
[----:B------:R-:W-:-:S03]  /*7180*/  LOP3.LUT R26, R5, 0x1e00, R26, 0xf8, !PT ;  /* 0x00001e00051a7812 */ /* 0x000fc600078ef81a */
[--C-:B------:R-:W-:Y:S01]  /*7190*/  IMAD.IADD R203, R211, 0x1, R201.reuse ;  /* 0x00000001d3cb7824 */ /* 0x100fe200078e02c9 */
[----:B------:R-:W-:Y:S01]  /*71a0*/  LEA R229, R26, UR5, 0x1 ;  /* 0x000000051ae57c11 */ /* 0x000fe2000f8e08ff */
[----:B------:R-:W-:Y:S02]  /*71b0*/  IMAD.IADD R137, R156, 0x1, R201 ;  /* 0x000000019c897824 */ /* 0x000fe400078e02c9 */
[C---:B------:R-:W-:Y:S01]  /*71c0*/  IMAD.IADD R204, R201.reuse, 0x1, R202 ;  /* 0x00000001c9cc7824 */ /* 0x040fe200078e02ca */
[----:B-1----:R-:W-:Y:S01]  /*71d0*/  USHF.L.U32 UR4, UR6, 0x5, URZ ;  /* 0x0000000506047899 */ /* 0x002fe200080006ff */
[----:B------:R-:W-:Y:S01]  /*71e0*/  @!PT LDS RZ, [RZ] ;  /* 0x00000000fffff984 */ /* 0x000fe20000000800 */
[----:B------:R-:W-:Y:S01]  /*71f0*/  @!PT LDS RZ, [RZ] ;  /* 0x00000000fffff984 */ /* 0x000fe20000000800 */
[----:B------:R-:W-:Y:S01]  /*7200*/  @!PT LDS RZ, [RZ] ;  /* 0x00000000fffff984 */ /* 0x000fe20000000800 */
[----:B------:R-:W-:Y:S01]  /*7210*/  LDGSTS.E.BYPASS.LTC128B.128 [R229+0xc000], desc[UR16][R218.64] ;  /* 0x0c000000dae57fae */ /* 0x000fe2000b981a10 */
[----:B------:R-:W-:Y:S01]  /*7220*/  USHF.L.U64.HI UR7, UR6, 0x5, UR7 ;  /* 0x0000000506077899 */ /* 0x000fe20008010207 */
[----:B------:R-:W-:Y:S02]  /*7230*/  IMAD.IADD R201, R201, 0x1, R138 ;  /* 0x00000001c9c97824 */ /* 0x000fe400078e028a */
[----:B------:R-:W-:Y:S01]  /*7240*/  LDGSTS.E.BYPASS.LTC128B.128 [R229+0x10000], desc[UR16][R218.64+0x80] ;  /* 0x10000080dae57fae */ /* 0x000fe2000b981a10 */
[----:B------:R-:W-:-:S04]  /*7250*/  IADD3 R6, P1, PT, R218, UR4, RZ ;  /* 0x00000004da067c10 */ /* 0x000fc8000ff3e0ff */
        /* <DEDUP_REMOVED lines=19> */
[----:B------:R-:W-:Y:S01]  /*7390*/  LDGSTS.E.BYPASS.LTC128B.128 [R229+0x12000], desc[UR16][R12.64+0x80] ;  /* 0x120000800ce57fae */ /* 0x000fe2000b981a10 */
[----:B------:R-:W1:Y:S02]  /*73a0*/  LDCU UR4, c[0x0][0x50c] ;  /* 0x0000a180ff0477ac */ /* 0x000e640008000800 */
[----:B------:R-:W-:Y:S01]  /*73b0*/  IADD3.X R17, PT, PT, R15, UR7, RZ, P1, !PT ;  /* 0x000000070f117c10 */ /* 0x000fe20008ffe4ff */
[----:B------:R-:W-:Y:S04]  /*73c0*/  LDGSTS.E.BYPASS.LTC128B.128 [R229+0xe800], desc[UR16][R10.64] ;  /* 0x0e8000000ae57fae */ /* 0x000fe8000b981a10 */
[----:B------:R-:W-:Y:S04]  /*73d0*/  LDGSTS.E.BYPASS.LTC128B.128 [R229+0x12800], desc[UR16][R10.64+0x80] ;  /* 0x128000800ae57fae */ /* 0x000fe8000b981a10 */
[----:B------:R-:W-:Y:S04]  /*73e0*/  LDGSTS.E.BYPASS.LTC128B.128 [R229+0xf000], desc[UR16][R14.64] ;  /* 0x0f0000000ee57fae */ /* 0x000fe8000b981a10 */
[----:B------:R2:W-:Y:S04]  /*73f0*/  LDGSTS.E.BYPASS.LTC128B.128 [R229+0x13000], desc[UR16][R14.64+0x80] ;  /* 0x130000800ee57fae */ /* 0x0005e8000b981a10 */
[----:B------:R-:W-:Y:S04]  /*7400*/  LDGSTS.E.BYPASS.LTC128B.128 [R229+0xf800], desc[UR16][R16.64] ;  /* 0x0f80000010e57fae */ /* 0x000fe8000b981a10 */
[----:B------:R3:W-:Y:S04]  /*7410*/  LDGSTS.E.BYPASS.LTC128B.128 [R229+0x13800], desc[UR16][R16.64+0x80] ;  /* 0x1380008010e57fae */ /* 0x0007e8000b981a10 */
[----:B------:R-:W-:Y:S04]  /*7420*/  LDSM.16.M88.4 R188, [R211] ;  /* 0x00000000d3bc783b */ /* 0x000fe80000000200 */
[----:B------:R-:W4:Y:S04]  /*7430*/  LDSM.16.M88.4 R144, [R200+UR5+0x4000] ;  /* 0x00400005c890783b */ /* 0x000f280008000200 */
[----:B------:R-:W5:Y:S04]  /*7440*/  LDSM.16.M88.4 R64, [R200+UR5+0x4800] ;  /* 0x00480005c840783b */ /* 0x000f680008000200 */
[----:B------:R-:W1:Y:S04]  /*7450*/  LDSM.16.M88.4 R56, [R200+UR5+0x5000] ;  /* 0x00500005c838783b */ /* 0x000e680008000200 */
[----:B------:R-:W1:Y:S04]  /*7460*/  LDSM.16.M88.4 R48, [R200+UR5+0x5800] ;  /* 0x00580005c830783b */ /* 0x000e680008000200 */
[----:B------:R-:W1:Y:S04]  /*7470*/  LDSM.16.M88.4 R40, [R200+UR5+0x6000] ;  /* 0x00600005c828783b */ /* 0x000e680008000200 */
[----:B------:R-:W1:Y:S04]  /*7480*/  LDSM.16.M88.4 R32, [R200+UR5+0x6800] ;  /* 0x00680005c820783b */ /* 0x000e680008000200 */
[----:B------:R-:W1:Y:S04]  /*7490*/  LDSM.16.M88.4 R24, [R200+UR5+0x7000] ;  /* 0x00700005c818783b */ /* 0x000e680008000200 */
[----:B--2---:R-:W2:Y:S04]  /*74a0*/  LDSM.16.M88.4 R12, [R200+UR5+0x7800] ;  /* 0x00780005c80c783b */ /* 0x004ea80008000200 */
[----:B------:R-:W-:Y:S04]  /*74b0*/  LDSM.16.M88.4 R8, [R203] ;  /* 0x00000000cb08783b */ /* 0x000fe80000000200 */
[----:B------:R-:W2:Y:S01]  /*74c0*/  LDSM.16.M88.4 R4, [R137+0x4000] ;  /* 0x004000008904783b */ /* 0x000ea20000000200 */
[C---:B----4-:R-:W-:Y:S03]  /*74d0*/  HMMA.16816.F32 R148, R188.reuse, R144, RZ ;  /* 0x00000090bc94723c */ /* 0x050fe600000018ff */
[----:B------:R-:W4:Y:S04]  /*74e0*/  LDSM.16.M88.4 R152, [R137+0x4800] ;  /* 0x004800008998783b */ /* 0x000f280000000200 */
[----:B---3--:R-:W3:Y:S01]  /*74f0*/  LDSM.16.M88.4 R16, [R137+0x5000] ;  /* 0x005000008910783b */ /* 0x008ee20000000200 */
[C---:B------:R-:W-:Y:S03]  /*7500*/  HMMA.16816.F32 R144, R188.reuse, R146, RZ ;  /* 0x00000092bc90723c */ /* 0x040fe600000018ff */
[----:B------:R-:W-:Y:S04]  /*7510*/  LDSM.16.M88.4 R192, [R202] ;  /* 0x00000000cac0783b */ /* 0x000fe80000000200 */
[----:B------:R-:W-:Y:S01]  /*7520*/  LDSM.16.M88.4 R172, [R137+0x5800] ;  /* 0x0058000089ac783b */ /* 0x000fe20000000200 */
[C---:B-----5:R-:W-:Y:S03]  /*7530*/  HMMA.16816.F32 R140, R188.reuse, R64, RZ ;  /* 0x00000040bc8c723c */ /* 0x060fe600000018ff */
[----:B------:R-:W-:Y:S04]  /*7540*/  LDSM.16.M88.4 R168, [R137+0x6000] ;  /* 0x0060000089a8783b */ /* 0x000fe80000000200 */
[----:B------:R-:W-:Y:S01]  /*7550*/  LDSM.16.M88.4 R164, [R137+0x6800] ;  /* 0x0068000089a4783b */ /* 0x000fe20000000200 */
[C---:B-1----:R-:W-:Y:S03]  /*7560*/  HMMA.16816.F32 R60, R188.reuse, R56, RZ ;  /* 0x00000038bc3c723c */ /* 0x042fe600000018ff */
[----:B------:R-:W-:Y:S04]  /*7570*/  LDSM.16.M88.4 R160, [R137+0x7800] ;  /* 0x0078000089a0783b */ /* 0x000fe80000000200 */
[----:B------:R-:W-:Y:S01]  /*7580*/  LDSM.16.M88.4 R156, [R138+0x4800] ;  /* 0x004800008a9c783b */ /* 0x000fe20000000200 */
[C---:B------:R-:W-:Y:S03]  /*7590*/  HMMA.16816.F32 R52, R188.reuse, R48, RZ ;  /* 0x00000030bc34723c */ /* 0x040fe600000018ff */
[----:B------:R-:W-:Y:S04]  /*75a0*/  LDSM.16.M88.4 R196, [R138+0x7800] ;  /* 0x007800008ac4783b */ /* 0x000fe80000000200 */
[----:B------:R-:W-:Y:S01]  /*75b0*/  LDSM.16.M88.4 R184, [R204] ;  /* 0x00000000ccb8783b */ /* 0x000fe20000000200 */
        /* <DEDUP_REMOVED lines=17> */
[----:B------:R-:W2:Y:S07]  /*76d0*/  LDSM.16.M88.4 R4, [R138+0x4000] ;  /* 0x004000008a04783b */ /* 0x000eae0000000200 */
[C---:B----4-:R-:W-:Y:S08]  /*76e0*/  HMMA.16816.F32 R140, R8.reuse, R152, R140 ;  /* 0x00000098088c723c */ /* 0x050ff0000000188c */
[C---:B------:R-:W-:Y:S01]  /*76f0*/  HMMA.16816.F32 R64, R8.reuse, R154, R64 ;  /* 0x0000009a0840723c */ /* 0x040fe20000001840 */
[----:B------:R-:W4:Y:S07]  /*7700*/  LDSM.16.M88.4 R152, [R138+0x5000] ;  /* 0x005000008a98783b */ /* 0x000f2e0000000200 */
[C---:B---3--:R-:W-:Y:S08]  /*7710*/  HMMA.16816.F32 R60, R8.reuse, R16, R60 ;  /* 0x00000010083c723c */ /* 0x048ff0000000183c */
[C---:B------:R-:W-:Y:S01]  /*7720*/  HMMA.16816.F32 R56, R8.reuse, R18, R56 ;  /* 0x000000120838723c */ /* 0x040fe20000001838 */
[----:B------:R-:W3:Y:S07]  /*7730*/  LDSM.16.M88.4 R16, [R138+0x5800] ;  /* 0x005800008a10783b */ /* 0x000eee0000000200 */
[C---:B-1----:R-:W-:Y:S08]  /*7740*/  HMMA.16816.F32 R28, R8.reuse, R12, R28 ;  /* 0x0000000c081c723c */ /* 0x042ff0000000181c */
[----:B------:R-:W-:Y:S01]  /*7750*/  HMMA.16816.F32 R24, R8, R14, R24 ;  /* 0x0000000e0818723c */ /* 0x000fe20000001818 */
        /* <DEDUP_REMOVED lines=15> */
[----:B------:R-:W5:Y:S04]  /*7850*/  LDSM.16.M88.4 R8, [R138+0x6800] ;  /* 0x006800008a08783b */ /* 0x000f680000000200 */
[----:B------:R-:W-:Y:S03]  /*7860*/  LDSM.16.M88.4 R160, [R201+0x6800] ;  /* 0x00680000c9a0783b */ /* 0x000fe60000000200 */
[C---:B----4-:R-:W-:Y:S08]  /*7870*/  HMMA.16816.F32 R60, R192.reuse, R152, R60 ;  /* 0x00000098c03c723c */ /* 0x050ff0000000183c */
[C---:B------:R-:W-:Y:S01]  /*7880*/  HMMA.16816.F32 R56, R192.reuse, R154, R56 ;  /* 0x0000009ac038723c */ /* 0x040fe20000001838 */
[----:B------:R-:W4:Y:S07]  /*7890*/  LDSM.16.M88.4 R152, [R201+0x7800] ;  /* 0x00780000c998783b */ /* 0x000f2e0000000200 */
[C---:B---3--:R-:W-:Y:S08]  /*78a0*/  HMMA.16816.F32 R52, R192.reuse, R16, R52 ;  /* 0x00000010c034723c */ /* 0x048ff00000001834 */
[C---:B------:R-:W-:Y:S01]  /*78b0*/  HMMA.16816.F32 R48, R192.reuse, R18, R48 ;  /* 0x00000012c030723c */ /* 0x040fe20000001830 */
[----:B------:R-:W-:Y:S07]  /*78c0*/  LDSM.16.M88.4 R16, [R211+0x2000] ;  /* 0x00200000d310783b */ /* 0x000fee0000000200 */
[C---:B-1----:R-:W-:Y:S08]  /*78d0*/  HMMA.16816.F32 R44, R192.reuse, R12, R44 ;  /* 0x0000000cc02c723c */ /* 0x042ff0000000182c */
[C---:B------:R-:W-:Y:S01]  /*78e0*/  HMMA.16816.F32 R40, R192.reuse, R14, R40 ;  /* 0x0000000ec028723c */ /* 0x040fe20000001828 */
[----:B------:R-:W1:Y:S07]  /*78f0*/  LDSM.16.M88.4 R12, [R200+UR5+0x8000] ;  /* 0x00800005c80c783b */ /* 0x000e6e0008000200 */
[C---:B--2---:R-:W-:Y:S08]  /*7900*/  HMMA.16816.F32 R28, R192.reuse, R4, R28 ;  /* 0x00000004c01c723c */ /* 0x044ff0000000181c */
[C---:B------:R-:W-:Y:S01]  /*7910*/  HMMA.16816.F32 R24, R192.reuse, R6, R24 ;  /* 0x00000006c018723c */ /* 0x040fe20000001818 */
[----:B------:R-:W2:Y:S07]  /*7920*/  LDSM.16.M88.4 R4, [R200+UR5+0x9000] ;  /* 0x00900005c804783b */ /* 0x000eae0008000200 */
[C---:B------:R-:W-:Y:S08]  /*7930*/  HMMA.16816.F32 R140, R192.reuse, R156, R140 ;  /* 0x0000009cc08c723c */ /* 0x040ff0000000188c */
[C---:B------:R-:W-:Y:S01]  /*7940*/  HMMA.16816.F32 R64, R192.reuse, R158, R64 ;  /* 0x0000009ec040723c */ /* 0x040fe20000001840 */
[----:B------:R-:W-:Y:S07]  /*7950*/  LDSM.16.M88.4 R156, [R201+0x7000] ;  /* 0x00700000c99c783b */ /* 0x000fee0000000200 */
[C---:B------:R-:W-:Y:S08]  /*7960*/  HMMA.16816.F32 R20, R192.reuse, R196, R20 ;  /* 0x000000c4c014723c */ /* 0x040ff00000001814 */
[----:B------:R-:W-:Y:S08]  /*7970*/  HMMA.16816.F32 R188, R192, R198, R188 ;  /* 0x000000c6c0bc723c */ /* 0x000ff000000018bc */
[C---:B-----5:R-:W-:Y:S08]  /*7980*/  HMMA.16816.F32 R60, R184.reuse, R172, R60 ;  /* 0x000000acb83c723c */ /* 0x060ff0000000183c */
[----:B------:R-:W-:Y:S08]  /*7990*/  HMMA.16816.F32 R56, R184, R174, R56 ;  /* 0x000000aeb838723c */ /* 0x000ff00000001838 */
[C---:B------:R-:W-:Y:S08]  /*79a0*/  HMMA.16816.F32 R36, R192.reuse, R8, R36 ;  /* 0x00000008c024723c */ /* 0x040ff00000001824 */
[----:B------:R-:W-:Y:S01]  /*79b0*/  HMMA.16816.F32 R32, R192, R10, R32 ;  /* 0x0000000ac020723c */ /* 0x000fe20000001820 */
[----:B------:R-:W3:Y:S07]  /*79c0*/  LDSM.16.M88.4 R8, [R200+UR5+0x8800] ;  /* 0x00880005c808783b */ /* 0x000eee0008000200 */
[C---:B------:R-:W-:Y:S08]  /*79d0*/  HMMA.16816.F32 R148, R184.reuse, R180, R148 ;  /* 0x000000b4b894723c */ /* 0x040ff00000001894 */
[C---:B------:R-:W-:Y:S08]  /*79e0*/  HMMA.16816.F32 R144, R184.reuse, R182, R144 ;  /* 0x000000b6b890723c */ /* 0x040ff00000001890 */
[C---:B------:R-:W-:Y:S08]  /*79f0*/  HMMA.16816.F32 R52, R184.reuse, R168, R52 ;  /* 0x000000a8b834723c */ /* 0x040ff00000001834 */
[C---:B------:R-:W-:Y:S01]  /*7a00*/  HMMA.16816.F32 R172, R184.reuse, R170, R48 ;  /* 0x000000aab8ac723c */ /* 0x040fe20000001830 */
[----:B------:R-:W-:Y:S04]  /*7a10*/  LDSM.16.M88.4 R168, [R203+0x2000] ;  /* 0x00200000cba8783b */ /* 0x000fe80000000200 */
[----:B------:R-:W5:Y:S03]  /*7a20*/  LDSM.16.M88.4 R48, [R137+0x8000] ;  /* 0x008000008930783b */ /* 0x000f660000000200 */
[C---:B------:R-:W-:Y:S08]  /*7a30*/  HMMA.16816.F32 R140, R184.reuse, R176, R140 ;  /* 0x000000b0b88c723c */ /* 0x040ff0000000188c */
[C---:B------:R-:W-:Y:S01]  /*7a40*/  HMMA.16816.F32 R64, R184.reuse, R178, R64 ;  /* 0x000000b2b840723c */ /* 0x040fe20000001840 */
[----:B------:R-:W5:Y:S07]  /*7a50*/  LDSM.16.M88.4 R176, [R200+UR5+0x9800] ;  /* 0x00980005c8b0783b */ /* 0x000f6e0008000200 */
[C---:B----4-:R-:W-:Y:S08]  /*7a60*/  HMMA.16816.F32 R20, R184.reuse, R152, R20 ;  /* 0x00000098b814723c */ /* 0x050ff00000001814 */
[----:B------:R-:W-:Y:S08]  /*7a70*/  HMMA.16816.F32 R188, R184, R154, R188 ;  /* 0x0000009ab8bc723c */ /* 0x000ff000000018bc */
[C---:B-1----:R-:W-:Y:S08]  /*7a80*/  HMMA.16816.F32 R148, R16.reuse, R12, R148 ;  /* 0x0000000c1094723c */ /* 0x042ff00000001894 */
[C---:B------:R-:W-:Y:S01]  /*7a90*/  HMMA.16816.F32 R144, R16.reuse, R14, R144 ;  /* 0x0000000e1090723c */ /* 0x040fe20000001890 */
[----:B------:R-:W-:Y:S07]  /*7aa0*/  LDSM.16.M88.4 R12, [R138+0x8000] ;  /* 0x008000008a0c783b */ /* 0x000fee0000000200 */
[C---:B--2---:R-:W-:Y:S01]  /*7ab0*/  HMMA.16816.F32 R152, R16.reuse, R4, R60 ;  /* 0x000000041098723c */ /* 0x044fe2000000183c */
[----:B------:R-:W1:Y:S07]  /*7ac0*/  LDSM.16.M88.4 R60, [R202+0x2000] ;  /* 0x00200000ca3c783b */ /* 0x000e6e0000000200 */
[----:B------:R-:W-:Y:S01]  /*7ad0*/  HMMA.16816.F32 R56, R16, R6, R56 ;  /* 0x000000061038723c */ /* 0x000fe20000001838 */
[----:B------:R-:W2:Y:S07]  /*7ae0*/  LDSM.16.M88.4 R4, [R200+UR5+0xa800] ;  /* 0x00a80005c804783b */ /* 0x000eae0008000200 */
[C---:B------:R-:W-:Y:S08]  /*7af0*/  HMMA.16816.F32 R36, R184.reuse, R160, R36 ;  /* 0x000000a0b824723c */ /* 0x040ff00000001824 */
[----:B------:R-:W-:Y:S08]  /*7b00*/  HMMA.16816.F32 R32, R184, R162, R32 ;  /* 0x000000a2b820723c */ /* 0x000ff00000001820 */
[C---:B---3--:R-:W-:Y:S08]  /*7b10*/  HMMA.16816.F32 R140, R16.reuse, R8, R140 ;  /* 0x00000008108c723c */ /* 0x048ff0000000188c */
[----:B------:R-:W-:Y:S01]  /*7b20*/  HMMA.16816.F32 R64, R16, R10, R64 ;  /* 0x0000000a1040723c */ /* 0x000fe20000001840 */
[----:B------:R-:W3:Y:S07]  /*7b30*/  LDSM.16.M88.4 R8, [R200+UR5+0xa000] ;  /* 0x00a00005c808783b */ /* 0x000eee0008000200 */
[C---:B-----5:R-:W-:Y:S01]  /*7b40*/  HMMA.16816.F32 R160, R168.reuse, R48, R148 ;  /* 0x00000030a8a0723c */ /* 0x060fe20000001894 */
[----:B------:R-:W-:Y:S07]  /*7b50*/  LDSM.16.M88.4 R148, [R201+0x8000] ;  /* 0x00800000c994783b */ /* 0x000fee0000000200 */
[----:B------:R-:W-:Y:S01]  /*7b60*/  HMMA.16816.F32 R144, R168, R50, R144 ;  /* 0x00000032a890723c */ /* 0x000fe20000001890 */
[----:B------:R-:W-:Y:S07]  /*7b70*/  LDSM.16.M88.4 R48, [R138+0x9000] ;  /* 0x009000008a30783b */ /* 0x000fee0000000200 */
[C---:B------:R-:W-:Y:S08]  /*7b80*/  HMMA.16816.F32 R52, R16.reuse, R176, R52 ;  /* 0x000000b01034723c */ /* 0x040ff00000001834 */
[----:B------:R-:W-:Y:S01]  /*7b90*/  HMMA.16816.F32 R172, R16, R178, R172 ;  /* 0x000000b210ac723c */ /* 0x000fe200000018ac */
[----:B------:R-:W4:Y:S07]  /*7ba0*/  LDSM.16.M88.4 R176, [R137+0x8800] ;  /* 0x0088000089b0783b */ /* 0x000f2e0000000200 */
[C---:B-1----:R-:W-:Y:S08]  /*7bb0*/  HMMA.16816.F32 R160, R60.reuse, R12, R160 ;  /* 0x0000000c3ca0723c */ /* 0x042ff000000018a0 */
[----:B------:R-:W-:Y:S01]  /*7bc0*/  HMMA.16816.F32 R144, R60, R14, R144 ;  /* 0x0000000e3c90723c */ /* 0x000fe20000001890 */
[----:B------:R-:W1:Y:S07]  /*7bd0*/  LDSM.16.M88.4 R12, [R137+0x9000] ;  /* 0x00900000890c783b */ /* 0x000e6e0000000200 */
[C---:B------:R-:W-:Y:S08]  /*7be0*/  HMMA.16816.F32 R44, R184.reuse, R164, R44 ;  /* 0x000000a4b82c723c */ /* 0x040ff0000000182c */
[----:B------:R-:W-:Y:S01]  /*7bf0*/  HMMA.16816.F32 R40, R184, R166, R40 ;  /* 0x000000a6b828723c */ /* 0x000fe20000001828 */
[----:B------:R-:W-:Y:S07]  /*7c00*/  LDSM.16.M88.4 R164, [R200+UR5+0xb000] ;  /* 0x00b00005c8a4783b */ /* 0x000fee0008000200 */
[C---:B--2---:R-:W-:Y:S08]  /*7c10*/  HMMA.16816.F32 R36, R16.reuse, R4, R36 ;  /* 0x000000041024723c */ /* 0x044ff00000001824 */
[----:B------:R-:W-:Y:S01]  /*7c20*/  HMMA.16816.F32 R32, R16, R6, R32 ;  /* 0x000000061020723c */ /* 0x000fe20000001820 */
[----:B------:R-:W2:Y:S07]  /*7c30*/  LDSM.16.M88.4 R4, [R138+0x8800] ;  /* 0x008800008a04783b */ /* 0x000eae0000000200 */
[C---:B------:R-:W-:Y:S08]  /*7c40*/  HMMA.16816.F32 R28, R184.reuse, R156, R28 ;  /* 0x0000009cb81c723c */ /* 0x040ff0000000181c */
[----:B------:R-:W-:Y:S01]  /*7c50*/  HMMA.16816.F32 R24, R184, R158, R24 ;  /* 0x0000009eb818723c */ /* 0x000fe20000001818 */
[----:B------:R-:W-:Y:S07]  /*7c60*/  LDSM.16.M88.4 R156, [R204+0x2000] ;  /* 0x00200000cc9c783b */ /* 0x000fee0000000200 */
[C---:B---3--:R-:W-:Y:S08]  /*7c70*/  HMMA.16816.F32 R44, R16.reuse, R8, R44 ;  /* 0x00000008102c723c */ /* 0x048ff0000000182c */
[----:B------:R-:W-:Y:S01]  /*7c80*/  HMMA.16816.F32 R40, R16, R10, R40 ;  /* 0x0000000a1028723c */ /* 0x000fe20000001828 */
[----:B------:R-:W3:Y:S07]  /*7c90*/  LDSM.16.M88.4 R8, [R201+0x8800] ;  /* 0x00880000c908783b */ /* 0x000eee0000000200 */
[C---:B----4-:R-:W-:Y:S08]  /*7ca0*/  HMMA.16816.F32 R140, R168.reuse, R176, R140 ;  /* 0x000000b0a88c723c */ /* 0x050ff0000000188c */
[C---:B------:R-:W-:Y:S08]  /*7cb0*/  HMMA.16816.F32 R64, R168.reuse, R178, R64 ;  /* 0x000000b2a840723c */ /* 0x040ff00000001840 */
[C---:B-1----:R-:W-:Y:S08]  /*7cc0*/  HMMA.16816.F32 R152, R168.reuse, R12, R152 ;  /* 0x0000000ca898723c */ /* 0x042ff00000001898 */
[----:B------:R-:W-:Y:S01]  /*7cd0*/  HMMA.16816.F32 R56, R168, R14, R56 ;  /* 0x0000000ea838723c */ /* 0x000fe20000001838 */
[----:B------:R-:W1:Y:S07]  /*7ce0*/  LDSM.16.M88.4 R12, [R137+0x9800] ;  /* 0x00980000890c783b */ /* 0x000e6e0000000200 */
[C---:B--2---:R-:W-:Y:S08]  /*7cf0*/  HMMA.16816.F32 R140, R60.reuse, R4, R140 ;  /* 0x000000043c8c723c */ /* 0x044ff0000000188c */
[C---:B------:R-:W-:Y:S01]  /*7d00*/  HMMA.16816.F32 R64, R60.reuse, R6, R64 ;  /* 0x000000063c40723c */ /* 0x040fe20000001840 */
[----:B------:R-:W2:Y:S07]  /*7d10*/  LDSM.16.M88.4 R4, [R200+UR5+0xb800] ;  /* 0x00b80005c804783b */ /* 0x000eae0008000200 */
[----:B------:R-:W-:Y:S08]  /*7d20*/  HMMA.16816.F32 R152, R60, R48, R152 ;  /* 0x000000303c98723c */ /* 0x000ff00000001898 */
[C---:B---3--:R-:W-:Y:S08]  /*7d30*/  HMMA.16816.F32 R140, R156.reuse, R8, R140 ;  /* 0x000000089c8c723c */ /* 0x048ff0000000188c */
[----:B------:R-:W-:Y:S01]  /*7d40*/  HMMA.16816.F32 R64, R156, R10, R64 ;  /* 0x0000000a9c40723c */ /* 0x000fe20000001840 */
[----:B------:R-:W3:Y:S07]  /*7d50*/  LDSM.16.M88.4 R8, [R138+0x9800] ;  /* 0x009800008a08783b */ /* 0x000eee0000000200 */
[----:B------:R-:W-:Y:S01]  /*7d60*/  HMMA.16816.F32 R56, R60, R50, R56 ;  /* 0x000000323c38723c */ /* 0x000fe20000001838 */
[----:B------:R-:W4:Y:S02]  /*7d70*/  LDSM.16.M88.4 R48, [R137+0xa000] ;  /* 0x00a000008930783b */ /* 0x000f240000000200 */
[----:B------:R-:W-:Y:S01]  /*7d80*/  FMUL.FTZ R140, R140, UR4 ;  /* 0x000000048c8c7c20 */ /* 0x000fe20008410000 */
[----:B------:R-:W-:Y:S01]  /*7d90*/  FMUL.FTZ R141, R141, UR4 ;  /* 0x000000048d8d7c20 */ /* 0x000fe20008410000 */
[----:B------:R-:W-:-:S03]  /*7da0*/  FMUL.FTZ R142, R142, UR4 ;  /* 0x000000048e8e7c20 */ /* 0x000fc60008410000 */
[C---:B-1----:R-:W-:Y:S01]  /*7db0*/  HMMA.16816.F32 R52, R168.reuse, R12, R52 ;  /* 0x0000000ca834723c */ /* 0x042fe20000001834 */
[----:B------:R-:W-:Y:S02]  /*7dc0*/  MUFU.TANH R198, R142 ;  /* 0x0000008e00c67308 */ /* 0x000fe40000002400 */
[----:B------:R-:W-:Y:S01]  /*7dd0*/  FMUL.FTZ R64, R64, UR4 ;  /* 0x0000000440407c20 */ /* 0x000fe20008410000 */
[----:B------:R-:W-:Y:S01]  /*7de0*/  FMUL.FTZ R65, R65, UR4 ;  /* 0x0000000441417c20 */ /* 0x000fe20008410000 */
[----:B------:R-:W-:Y:S01]  /*7df0*/  FMUL.FTZ R67, R67, UR4 ;  /* 0x0000000443437c20 */ /* 0x000fe20008410000 */
[----:B------:R-:W-:Y:S02]  /*7e00*/  FMUL.FTZ R66, R66, UR4 ;  /* 0x0000000442427c20 */ /* 0x000fe40008410000 */
[----:B------:R-:W-:Y:S01]  /*7e10*/  HMMA.16816.F32 R172, R168, R14, R172 ;  /* 0x0000000ea8ac723c */ /* 0x000fe200000018ac */
[----:B------:R-:W1:Y:S01]  /*7e20*/  LDSM.16.M88.4 R12, [R138+0xa000] ;  /* 0x00a000008a0c783b */ /* 0x000e620000000200 */
[----:B------:R-:W-:Y:S06]  /*7e30*/  MUFU.TANH R64, R64 ;  /* 0x0000004000407308 */ /* 0x000fec0000002400 */
[C---:B--2---:R-:W-:Y:S02]  /*7e40*/  HMMA.16816.F32 R20, R16.reuse, R4, R20 ;  /* 0x000000041014723c */ /* 0x044fe40000001814 */
[----:B------:R-:W-:Y:S06]  /*7e50*/  MUFU.TANH R65, R65 ;  /* 0x0000004100417308 */ /* 0x000fec0000002400 */
[----:B------:R-:W-:Y:S01]  /*7e60*/  HMMA.16816.F32 R188, R16, R6, R188 ;  /* 0x0000000610bc723c */ /* 0x000fe200000018bc */
[----:B------:R-:W2:Y:S01]  /*7e70*/  LDSM.16.M88.4 R4, [R201+0xa000] ;  /* 0x00a00000c904783b */ /* 0x000ea20000000200 */
[----:B------:R-:W-:Y:S06]  /*7e80*/  MUFU.TANH R196, R67 ;  /* 0x0000004300c47308 */ /* 0x000fec0000002400 */
[----:B---3--:R-:W-:Y:S08]  /*7e90*/  HMMA.16816.F32 R52, R60, R8, R52 ;  /* 0x000000083c34723c */ /* 0x008ff00000001834 */
[----:B----4-:R-:W-:Y:S08]  /*7ea0*/  HMMA.16816.F32 R44, R168, R48, R44 ;  /* 0x00000030a82c723c */ /* 0x010ff0000000182c */
[----:B------:R-:W-:Y:S01]  /*7eb0*/  HMMA.16816.F32 R172, R60, R10, R172 ;  /* 0x0000000a3cac723c */ /* 0x000fe200000018ac */
[----:B------:R-:W3:Y:S07]  /*7ec0*/  LDSM.16.M88.4 R8, [R137+0xa800] ;  /* 0x00a800008908783b */ /* 0x000eee0000000200 */
[----:B------:R-:W-:Y:S01]  /*7ed0*/  HMMA.16816.F32 R40, R168, R50, R40 ;  /* 0x00000032a828723c */ /* 0x000fe20000001828 */
[----:B------:R-:W4:Y:S07]  /*7ee0*/  LDSM.16.M88.4 R48, [R138+0xa800] ;  /* 0x00a800008a30783b */ /* 0x000f2e0000000200 */
[C---:B------:R-:W-:Y:S08]  /*7ef0*/  HMMA.16816.F32 R160, R156.reuse, R148, R160 ;  /* 0x000000949ca0723c */ /* 0x040ff000000018a0 */
[----:B------:R-:W-:Y:S01]  /*7f00*/  HMMA.16816.F32 R144, R156, R150, R144 ;  /* 0x000000969c90723c */ /* 0x000fe20000001890 */
[----:B------:R-:W-:Y:S07]  /*7f10*/  LDSM.16.M88.4 R148, [R201+0x9000] ;  /* 0x00900000c994783b */ /* 0x000fee0000000200 */
[----:B-1----:R-:W-:Y:S01]  /*7f20*/  HMMA.16816.F32 R44, R60, R12, R44 ;  /* 0x0000000c3c2c723c */ /* 0x002fe2000000182c */
[----:B------:R-:W-:-:S07]  /*7f30*/  IMAD.SHL.U32 R13, R2, 0x80, RZ ;  /* 0x00000080020d7824 */ /* 0x000fce00078e00ff */
[C---:B------:R-:W-:Y:S01]  /*7f40*/  HMMA.16816.F32 R28, R16.reuse, R164, R28 ;  /* 0x000000a4101c723c */ /* 0x040fe2000000181c */
[----:B------:R-:W-:Y:S01]  /*7f50*/  FMUL.FTZ R164, R160, UR4 ;  /* 0x00000004a0a47c20 */ /* 0x000fe20008410000 */
[----:B------:R-:W-:Y:S01]  /*7f60*/  FMUL.FTZ R160, R161, UR4 ;  /* 0x00000004a1a07c20 */ /* 0x000fe20008410000 */
[----:B------:R-:W-:Y:S01]  /*7f70*/  FMUL.FTZ R161, R162, UR4 ;  /* 0x00000004a2a17c20 */ /* 0x000fe20008410000 */
[----:B------:R-:W-:Y:S01]  /*7f80*/  FMUL.FTZ R162, R163, UR4 ;  /* 0x00000004a3a27c20 */ /* 0x000fe20008410000 */
[----:B------:R-:W-:Y:S01]  /*7f90*/  FMUL.FTZ R163, R147, UR4 ;  /* 0x0000000493a37c20 */ /* 0x000fe20008410000 */
[----:B------:R-:W-:Y:S01]  /*7fa0*/  MUFU.TANH R165, R140 ;  /* 0x0000008c00a57308 */ /* 0x000fe20000002400 */
[----:B------:R-:W-:Y:S01]  /*7fb0*/  FMUL.FTZ R144, R144, UR4 ;  /* 0x0000000490907c20 */ /* 0x000fe20008410000 */
[----:B------:R-:W-:Y:S01]  /*7fc0*/  HMMA.16816.F32 R24, R16, R166, R24 ;  /* 0x000000a61018723c */ /* 0x000fe20000001818 */
[----:B------:R-:W1:Y:S01]  /*7fd0*/  LDSM.16.M88.4 R16, [R137+0xb000] ;  /* 0x00b000008910783b */ /* 0x000e620000000200 */
[----:B------:R-:W-:Y:S01]  /*7fe0*/  FMUL.FTZ R166, R143, UR4 ;  /* 0x000000048fa67c20 */ /* 0x000fe20008410000 */
[----:B------:R-:W-:Y:S01]  /*7ff0*/  FMUL.FTZ R145, R145, UR4 ;  /* 0x0000000491917c20 */ /* 0x000fe20008410000 */
[----:B------:R-:W-:-:S02]  /*8000*/  FMUL.FTZ R146, R146, UR4 ;  /* 0x0000000492927c20 */ /* 0x000fc40008410000 */
[----:B------:R5:W-:Y:S02]  /*8010*/  MUFU.TANH R147, R141 ;  /* 0x0000008d00937308 */ /* 0x000be40000002400 */
[----:B------:R-:W-:Y:S06]  /*8020*/  HMMA.16816.F32 R40, R60, R14, R40 ;  /* 0x0000000e3c28723c */ /* 0x000fec0000001828 */
[----:B------:R-:W1:Y:S02]  /*8030*/  MUFU.TANH R164, R164 ;  /* 0x000000a400a47308 */ /* 0x000e640000002400 */
[----:B--2---:R-:W-:Y:S06]  /*8040*/  HMMA.16816.F32 R44, R156, R4, R44 ;  /* 0x000000049c2c723c */ /* 0x004fec000000182c */
[----:B------:R-:W-:Y:S01]  /*8050*/  MUFU.TANH R160, R160 ;  /* 0x000000a000a07308 */ /* 0x000fe20000002400 */
[----:B-----5:R-:W2:Y:S01]  /*8060*/  LDSM.16.M88.4 R140, [R201+0x9800] ;  /* 0x00980000c98c783b */ /* 0x020ea20000000200 */
[C---:B---3--:R-:W-:Y:S06]  /*8070*/  HMMA.16816.F32 R36, R168.reuse, R8, R36 ;  /* 0x00000008a824723c */ /* 0x048fec0000001824 */
[----:B------:R-:W-:Y:S02]  /*8080*/  MUFU.TANH R161, R161 ;  /* 0x000000a100a17308 */ /* 0x000fe40000002400 */
[----:B------:R-:W-:Y:S01]  /*8090*/  HMMA.16816.F32 R32, R168, R10, R32 ;  /* 0x0000000aa820723c */ /* 0x000fe20000001820 */
[----:B------:R-:W3:Y:S02]  /*80a0*/  LDSM.16.M88.4 R8, [R201+0xa800] ;  /* 0x00a80000c908783b */ /* 0x000ee40000000200 */
[----:B------:R-:W-:Y:S01]  /*80b0*/  FMUL.FTZ R44, R44, UR4 ;  /* 0x000000042c2c7c20 */ /* 0x000fe20008410000 */
[----:B------:R-:W-:Y:S01]  /*80c0*/  FMUL.FTZ R45, R45, UR4 ;  /* 0x000000042d2d7c20 */ /* 0x000fe20008410000 */
[----:B------:R-:W-:Y:S01]  /*80d0*/  FMUL.FTZ R47, R47, UR4 ;  /* 0x000000042f2f7c20 */ /* 0x000fe20008410000 */
[----:B------:R-:W-:Y:S01]  /*80e0*/  MUFU.TANH R162, R162 ;  /* 0x000000a200a27308 */ /* 0x000fe20000002400 */
[----:B------:R-:W-:Y:S01]  /*80f0*/  FMUL.FTZ R46, R46, UR4 ;  /* 0x000000042e2e7c20 */ /* 0x000fe20008410000 */
[----:B------:R-:W-:Y:S01]  /*8100*/  HMMA.16816.F32 R40, R156, R6, R40 ;  /* 0x000000069c28723c */ /* 0x000fe20000001828 */
[----:B------:R-:W5:Y:S05]  /*8110*/  LDSM.16.M88.4 R4, [R138+0xb000] ;  /* 0x00b000008a04783b */ /* 0x000f6a0000000200 */
[----:B------:R2:W-:Y:S02]  /*8120*/  MUFU.TANH R185, R44 ;  /* 0x0000002c00b97308 */ /* 0x0005e40000002400 */
[----:B----4-:R-:W-:Y:S06]  /*8130*/  HMMA.16816.F32 R36, R60, R48, R36 ;  /* 0x000000303c24723c */ /* 0x010fec0000001824 */
[----:B------:R-:W4:Y:S02]  /*8140*/  MUFU.TANH R144, R144 ;  /* 0x0000009000907308 */ /* 0x000f240000002400 */
[----:B-1----:R-:W-:Y:S03]  /*8150*/  HMMA.16816.F32 R28, R168, R16, R28 ;  /* 0x00000010a81c723c */ /* 0x002fe6000000181c */
[----:B------:R-:W-:Y:S01]  /*8160*/  FMUL.FTZ R183, R41, UR4 ;  /* 0x0000000429b77c20 */ /* 0x000fe20008410000 */
[----:B------:R-:W-:Y:S01]  /*8170*/  FMUL.FTZ R40, R40, UR4 ;  /* 0x0000000428287c20 */ /* 0x000fe20008410000 */
[----:B------:R-:W-:Y:S01]  /*8180*/  FMUL.FTZ R176, R43, UR4 ;  /* 0x000000042bb07c20 */ /* 0x000fe20008410000 */
[----:B------:R-:W-:Y:S01]  /*8190*/  MUFU.TANH R145, R145 ;  /* 0x0000009100917308 */ /* 0x000fe20000002400 */
[----:B--2---:R-:W-:Y:S01]  /*81a0*/  IMAD.SHL.U32 R44, R209, 0x2, RZ ;  /* 0x00000002d12c7824 */ /* 0x004fe200078e00ff */
[----:B------:R-:W-:Y:S01]  /*81b0*/  HMMA.16816.F32 R172, R156, R142, R172 ;  /* 0x0000008e9cac723c */ /* 0x000fe200000018ac */
[----:B------:R-:W-:-:S03]  /*81c0*/  FMUL.FTZ R42, R42, UR4 ;  /* 0x000000042a2a7c20 */ /* 0x000fc60008410000 */
[----:B------:R-:W-:Y:S02]  /*81d0*/  LOP3.LUT R44, R13, 0x6, R44, 0xf8, !PT ;  /* 0x000000060d2c7812 */ /* 0x000fe400078ef82c */
[----:B------:R-:W1:Y:S02]  /*81e0*/  MUFU.TANH R146, R146 ;  /* 0x0000009200927308 */ /* 0x000e640000002400 */
[----:B------:R-:W-:Y:S01]  /*81f0*/  HMMA.16816.F32 R32, R60, R50, R32 ;  /* 0x000000323c20723c */ /* 0x000fe20000001820 */
[----:B------:R-:W-:-:S05]  /*8200*/  VIADD R12, R44, 0xffffff00 ;  /* 0xffffff002c0c7836 */ /* 0x000fca0000000000 */
[CC--:B------:R-:W-:Y:S01]  /*8210*/  ISETP.GE.AND P6, PT, R12.reuse, R136.reuse, PT ;  /* 0x000000880c00720c */ /* 0x0c0fe20003fc6270 */
[----:B------:R-:W2:Y:S01]  /*8220*/  MUFU.TANH R163, R163 ;  /* 0x000000a300a37308 */ /* 0x000ea20000002400 */
[-C--:B------:R-:W-:Y:S01]  /*8230*/  ISETP.GE.AND P5, PT, R12, R133.reuse, PT ;  /* 0x000000850c00720c */ /* 0x080fe20003fa6270 */
[----:B---3--:R-:W-:Y:S01]  /*8240*/  HMMA.16816.F32 R36, R156, R8, R36 ;  /* 0x000000089c24723c */ /* 0x008fe20000001824 */
[----:B------:R-:W3:Y:S01]  /*8250*/  LDSM.16.M88.4 R12, [R137+0xb800] ;  /* 0x00b80000890c783b */ /* 0x000ee20000000200 */
[----:B------:R-:W-:Y:S01]  /*8260*/  VIADD R8, R44, 0xffffff01 ;  /* 0xffffff012c087836 */ /* 0x000fe20000000000 */
[----:B------:R-:W-:Y:S01]  /*8270*/  FSEL R41, R164, -INF , !P6 ;  /* 0xff800000a4297808 */ /* 0x000fe20007000000 */
[----:B------:R-:W-:Y:S02]  /*8280*/  VIADD R9, R44, 0xffffff08 ;  /* 0xffffff082c097836 */ /* 0x000fe40000000000 */
[----:B------:R-:W-:Y:S01]  /*8290*/  FMUL.FTZ R167, R173, UR4 ;  /* 0x00000004ada77c20 */ /* 0x000fe20008410000 */
[----:B------:R5:W-:Y:S01]  /*82a0*/  MUFU.TANH R181, R40 ;  /* 0x0000002800b57308 */ /* 0x000be20000002400 */
[CC--:B------:R-:W-:Y:S01]  /*82b0*/  ISETP.GE.AND P4, PT, R8.reuse, R136.reuse, PT ;  /* 0x000000880800720c */ /* 0x0c0fe20003f86270 */
[----:B------:R-:W-:Y:S01]  /*82c0*/  HMMA.16816.F32 R24, R168, R18, R24 ;  /* 0x00000012a818723c */ /* 0x000fe20000001818 */
[----:B------:R-:W3:Y:S01]  /*82d0*/  LDSM.16.M88.4 R16, [R201+0xb000] ;  /* 0x00b00000c910783b */ /* 0x000ee20000000200 */
[-C--:B------:R-:W-:Y:S01]  /*82e0*/  ISETP.GE.AND P3, PT, R8, R133.reuse, PT ;  /* 0x000000850800720c */ /* 0x080fe20003f66270 */
[C---:B------:R-:W-:Y:S01]  /*82f0*/  VIADD R8, R44.reuse, 0xffffff10 ;  /* 0xffffff102c087836 */ /* 0x040fe20000000000 */
[CC--:B------:R-:W-:Y:S01]  /*8300*/  ISETP.GE.AND P1, PT, R9.reuse, R136.reuse, PT ;  /* 0x000000880900720c */ /* 0x0c0fe20003f26270 */
[----:B------:R-:W-:Y:S01]  /*8310*/  LDSM.16.M88.4 R200, [R201+0xb800] ;  /* 0x00b80000c9c8783b */ /* 0x000fe20000000200 */
[-C--:B------:R-:W-:Y:S01]  /*8320*/  ISETP.GE.AND P6, PT, R9, R133.reuse, PT ;  /* 0x000000850900720c */ /* 0x080fe20003fc6270 */
[----:B------:R-:W-:Y:S01]  /*8330*/  VIADD R9, R44, 0xffffff09 ;  /* 0xffffff092c097836 */ /* 0x000fe20000000000 */
[----:B------:R-:W-:Y:S01]  /*8340*/  HMMA.16816.F32 R56, R156, R150, R56 ;  /* 0x000000969c38723c */ /* 0x000fe20000001838 */
[----:B----4-:R-:W-:Y:S01]  /*8350*/  FSEL R43, R144, -INF , !P1 ;  /* 0xff800000902b7808 */ /* 0x010fe20004800000 */
[----:B------:R1:W-:Y:S01]  /*8360*/  MUFU.TANH R178, R42 ;  /* 0x0000002a00b27308 */ /* 0x0003e20000002400 */
[-C--:B------:R-:W-:Y:S01]  /*8370*/  ISETP.GE.AND P1, PT, R8, R133.reuse, PT ;  /* 0x000000850800720c */ /* 0x080fe20003f26270 */
[----:B------:R-:W-:Y:S01]  /*8380*/  FMUL.FTZ R177, R36, UR4 ;  /* 0x0000000424b17c20 */ /* 0x000fe20008410000 */
[----:B------:R-:W-:Y:S01]  /*8390*/  FMUL.FTZ R173, R37, UR4 ;  /* 0x0000000425ad7c20 */ /* 0x000fe20008410000 */
[----:B------:R-:W-:Y:S01]  /*83a0*/  FMUL.FTZ R187, R172, UR4 ;  /* 0x00000004acbb7c20 */ /* 0x000fe20008410000 */
[----:B-----5:R-:W-:Y:S01]  /*83b0*/  FSEL R40, R162, -INF , !P3 ;  /* 0xff800000a2287808 */ /* 0x020fe20005800000 */
[----:B------:R-:W-:Y:S01]  /*83c0*/  HMMA.16816.F32 R28, R60, R4, R28 ;  /* 0x000000043c1c723c */ /* 0x000fe2000000181c */
[----:B------:R-:W-:Y:S01]  /*83d0*/  FSEL R4, R161, -INF , !P5 ;  /* 0xff800000a1047808 */ /* 0x000fe20006800000 */
[----:B------:R-:W-:Y:S01]  /*83e0*/  MUFU.TANH R166, R166 ;  /* 0x000000a600a67308 */ /* 0x000fe20000002400 */
[----:B------:R-:W-:Y:S01]  /*83f0*/  FSEL R5, R160, -INF , !P4 ;  /* 0xff800000a0057808 */ /* 0x000fe20006000000 */
[----:B------:R-:W-:Y:S01]  /*8400*/  FMUL.FTZ R172, R175, UR4 ;  /* 0x00000004afac7c20 */ /* 0x000fe20008410000 */
[CC--:B------:R-:W-:Y:S01]  /*8410*/  ISETP.GE.AND P5, PT, R9.reuse, R136.reuse, PT ;  /* 0x000000880900720c */ /* 0x0c0fe20003fa6270 */
[----:B------:R-:W-:Y:S01]  /*8420*/  FMUL.FTZ R174, R174, UR4 ;  /* 0x00000004aeae7c20 */ /* 0x000fe20008410000 */
[-C--:B------:R-:W-:Y:S01]  /*8430*/  ISETP.GE.AND P4, PT, R9, R133.reuse, PT ;  /* 0x000000850900720c */ /* 0x080fe20003f86270 */
[C---:B------:R-:W-:Y:S01]  /*8440*/  HMMA.16816.F32 R152, R156.reuse, R148, R152 ;  /* 0x000000949c98723c */ /* 0x040fe20000001898 */
[-C--:B------:R-:W-:Y:S01]  /*8450*/  ISETP.GE.AND P3, PT, R8, R136.reuse, PT ;  /* 0x000000880800720c */ /* 0x080fe20003f66270 */
[----:B------:R-:W-:Y:S01]  /*8460*/  VIADD R9, R44, 0xffffff11 ;  /* 0xffffff112c097836 */ /* 0x000fe20000000000 */
[----:B-1----:R-:W-:Y:S01]  /*8470*/  FSEL R42, R146, -INF , !P6 ;  /* 0xff800000922a7808 */ /* 0x002fe20007000000 */
[----:B------:R-:W-:Y:S01]  /*8480*/  VIADD R8, R44, 0xffffff18 ;  /* 0xffffff182c087836 */ /* 0x000fe20000000000 */
[----:B------:R-:W-:Y:S01]  /*8490*/  FSEL R37, R145, -INF , !P5 ;  /* 0xff80000091257808 */ /* 0x000fe20006800000 */
[----:B------:R-:W-:Y:S01]  /*84a0*/  FMUL.FTZ R199, R56, UR4 ;  /* 0x0000000438c77c20 */ /* 0x000fe20008410000 */
[----:B--2---:R-:W-:Y:S01]  /*84b0*/  FSEL R36, R163, -INF , !P4 ;  /* 0xff800000a3247808 */ /* 0x004fe20006000000 */
[C---:B------:R-:W-:Y:S01]  /*84c0*/  HMMA.16816.F32 R52, R156.reuse, R140, R52 ;  /* 0x0000008c9c34723c */ /* 0x040fe20000001834 */
[----:B------:R-:W-:Y:S01]  /*84d0*/  FSEL R51, R165, -INF , !P3 ;  /* 0xff800000a5337808 */ /* 0x000fe20005800000 */
[----:B------:R-:W1:Y:S01]  /*84e0*/  MUFU.TANH R148, R66 ;  /* 0x0000004200947308 */ /* 0x000e620000002400 */
[-C--:B------:R-:W-:Y:S01]  /*84f0*/  ISETP.GE.AND P6, PT, R9, R136.reuse, PT ;  /* 0x000000880900720c */ /* 0x080fe20003fc6270 */
[----:B------:R-:W-:Y:S01]  /*8500*/  FMUL.FTZ R56, R59, UR4 ;  /* 0x000000043b387c20 */ /* 0x000fe20008410000 */
[-C--:B------:R-:W-:Y:S01]  /*8510*/  ISETP.GE.AND P5, PT, R9, R133.reuse, PT ;  /* 0x000000850900720c */ /* 0x080fe20003fa6270 */
[----:B------:R-:W-:Y:S01]  /*8520*/  FMUL.FTZ R57, R57, UR4 ;  /* 0x0000000439397c20 */ /* 0x000fe20008410000 */
[C---:B------:R-:W-:Y:S01]  /*8530*/  ISETP.GE.AND P4, PT, R8.reuse, R136, PT ;  /* 0x000000880800720c */ /* 0x040fe20003f86270 */
[----:B------:R-:W-:Y:S01]  /*8540*/  HMMA.16816.F32 R32, R156, R10, R32 ;  /* 0x0000000a9c20723c */ /* 0x000fe20000001820 */
[----:B------:R-:W-:Y:S01]  /*8550*/  ISETP.GE.AND P3, PT, R8, R133, PT ;  /* 0x000000850800720c */ /* 0x000fe20003f66270 */
[----:B------:R-:W2:Y:S01]  /*8560*/  MUFU.TANH R199, R199 ;  /* 0x000000c700c77308 */ /* 0x000ea20000002400 */
[----:B------:R-:W4:Y:S01]  /*8570*/  LDSM.16.M88.4 R8, [R138+0xb800] ;  /* 0x00b800008a08783b */ /* 0x000f220000000200 */
[----:B------:R-:W-:Y:S01]  /*8580*/  FMUL.FTZ R155, R155, UR4 ;  /* 0x000000049b9b7c20 */ /* 0x000fe20008410000 */
[----:B------:R-:W-:Y:S01]  /*8590*/  FMUL.FTZ R153, R153, UR4 ;  /* 0x0000000499997c20 */ /* 0x000fe20008410000 */
[----:B------:R-:W-:Y:S01]  /*85a0*/  FMUL.FTZ R154, R154, UR4 ;  /* 0x000000049a9a7c20 */ /* 0x000fe20008410000 */
[----:B------:R-:W-:Y:S01]  /*85b0*/  FMUL.FTZ R152, R152, UR4 ;  /* 0x0000000498987c20 */ /* 0x000fe20008410000 */
[----:B---3--:R-:W-:Y:S01]  /*85c0*/  HMMA.16816.F32 R20, R168, R12, R20 ;  /* 0x0000000ca814723c */ /* 0x008fe20000001814 */
[----:B------:R-:W-:Y:S01]  /*85d0*/  FMUL.FTZ R12, R39, UR4 ;  /* 0x00000004270c7c20 */ /* 0x000fe20008410000 */
[----:B------:R-:W-:Y:S01]  /*85e0*/  MUFU.TANH R186, R155 ;  /* 0x0000009b00ba7308 */ /* 0x000fe20000002400 */
[----:B------:R-:W-:Y:S01]  /*85f0*/  FMUL.FTZ R195, R52, UR4 ;  /* 0x0000000434c37c20 */ /* 0x000fe20008410000 */
[----:B------:R-:W-:Y:S01]  /*8600*/  FMUL.FTZ R58, R58, UR4 ;  /* 0x000000043a3a7c20 */ /* 0x000fe20008410000 */
[----:B------:R-:W-:-:S02]  /*8610*/  VIADD R39, R44, 0xffffff19 ;  /* 0xffffff192c277836 */ /* 0x000fc40000000000 */
[----:B------:R-:W-:Y:S01]  /*8620*/  FMUL.FTZ R52, R55, UR4 ;  /* 0x0000000437347c20 */ /* 0x000fe20008410000 */
[----:B------:R-:W-:Y:S01]  /*8630*/  FSEL R198, R198, -INF , !P1 ;  /* 0xff800000c6c67808 */ /* 0x000fe20004800000 */
[----:B------:R-:W-:Y:S01]  /*8640*/  HMMA.16816.F32 R28, R156, R16, R28 ;  /* 0x000000109c1c723c */ /* 0x000fe2000000181c */
[----:B------:R-:W-:Y:S01]  /*8650*/  FSEL R49, R147, -INF , !P6 ;  /* 0xff80000093317808 */ /* 0x000fe20007000000 */
[----:B------:R-:W3:Y:S01]  /*8660*/  MUFU.TANH R205, R153 ;  /* 0x0000009900cd7308 */ /* 0x000ee20000002400 */
[CC--:B------:R-:W-:Y:S01]  /*8670*/  ISETP.GE.AND P1, PT, R39.reuse, R136.reuse, PT ;  /* 0x000000882700720c */ /* 0x0c0fe20003f26270 */
[C---:B------:R-:W-:Y:S01]  /*8680*/  VIADD R16, R44.reuse, 0xffffff21 ;  /* 0xffffff212c107836 */ /* 0x040fe20000000000 */
[-C--:B------:R-:W-:Y:S01]  /*8690*/  ISETP.GE.AND P6, PT, R39, R133.reuse, PT ;  /* 0x000000852700720c */ /* 0x080fe20003fc6270 */
[----:B------:R-:W-:Y:S02]  /*86a0*/  VIADD R17, R44, 0xffffff28 ;  /* 0xffffff282c117836 */ /* 0x000fe40000000000 */
[----:B------:R-:W-:Y:S01]  /*86b0*/  FMUL.FTZ R53, R53, UR4 ;  /* 0x0000000435357c20 */ /* 0x000fe20008410000 */
[----:B------:R-:W-:Y:S01]  /*86c0*/  FMUL.FTZ R54, R54, UR4 ;  /* 0x0000000436367c20 */ /* 0x000fe20008410000 */
[----:B------:R-:W-:Y:S01]  /*86d0*/  FSEL R59, R64, -INF , !P4 ;  /* 0xff800000403b7808 */ /* 0x000fe20006000000 */
[----:B------:R-:W-:Y:S01]  /*86e0*/  MUFU.TANH R194, R154 ;  /* 0x0000009a00c27308 */ /* 0x000fe20000002400 */
[----:B------:R-:W-:Y:S01]  /*86f0*/  FSEL R196, R196, -INF , !P6 ;  /* 0xff800000c4c47808 */ /* 0x000fe20007000000 */
[----:B------:R-:W-:Y:S01]  /*8700*/  HMMA.16816.F32 R24, R60, R6, R24 ;  /* 0x000000063c18723c */ /* 0x000fe20000001818 */
[----:B-1----:R-:W-:Y:S01]  /*8710*/  FSEL R64, R148, -INF , !P3 ;  /* 0xff80000094407808 */ /* 0x002fe20005800000 */
[C---:B------:R-:W-:Y:S01]  /*8720*/  VIADD R6, R44.reuse, 0xffffff30 ;  /* 0xffffff302c067836 */ /* 0x040fe20000000000 */
[-C--:B------:R-:W-:Y:S01]  /*8730*/  ISETP.GE.AND P6, PT, R17, R136.reuse, PT ;  /* 0x000000881100720c */ /* 0x080fe20003fc6270 */
[----:B------:R-:W-:Y:S01]  /*8740*/  VIADD R7, R44, 0xffffff29 ;  /* 0xffffff292c077836 */ /* 0x000fe20000000000 */
[----:B------:R-:W-:Y:S01]  /*8750*/  FSEL R66, R166, -INF , !P5 ;  /* 0xff800000a6427808 */ /* 0x000fe20006800000 */
[----:B------:R-:W-:Y:S01]  /*8760*/  MUFU.TANH R207, R152 ;  /* 0x0000009800cf7308 */ /* 0x000fe20000002400 */
[----:B------:R-:W-:Y:S01]  /*8770*/  ISETP.GE.AND P3, PT, R16, R136, PT ;  /* 0x000000881000720c */ /* 0x000fe20003f66270 */
[----:B------:R-:W-:Y:S01]  /*8780*/  HMMA.16816.F32 R188, R168, R14, R188 ;  /* 0x0000000ea8bc723c */ /* 0x000fe200000018bc */
[----:B--2---:R-:W-:Y:S01]  /*8790*/  FSEL R199, R199, -INF , !P6 ;  /* 0xff800000c7c77808 */ /* 0x004fe20007000000 */
[----:B------:R-:W-:Y:S01]  /*87a0*/  FMUL.FTZ R35, R35, UR4 ;  /* 0x0000000423237c20 */ /* 0x000fe20008410000 */
[----:B---3--:R-:W-:Y:S01]  /*87b0*/  FSEL R205, R205, -INF , !P3 ;  /* 0xff800000cdcd7808 */ /* 0x008fe20005800000 */
[----:B------:R-:W-:Y:S01]  /*87c0*/  FMUL.FTZ R28, R28, UR4 ;  /* 0x000000041c1c7c20 */ /* 0x000fe20008410000 */
[-C--:B------:R-:W-:Y:S01]  /*87d0*/  ISETP.GE.AND P6, PT, R6, R133.reuse, PT ;  /* 0x000000850600720c */ /* 0x080fe20003fc6270 */
[----:B------:R-:W1:Y:S01]  /*87e0*/  MUFU.TANH R56, R56 ;  /* 0x0000003800387308 */ /* 0x000e620000002400 */
[----:B------:R-:W-:Y:S01]  /*87f0*/  ISETP.GE.AND P3, PT, R7, R133, PT ;  /* 0x000000850700720c */ /* 0x000fe20003f66270 */
[----:B----4-:R-:W-:Y:S01]  /*8800*/  HMMA.16816.F32 R20, R60, R8, R20 ;  /* 0x000000083c14723c */ /* 0x010fe20000001814 */
[----:B------:R-:W-:Y:S01]  /*8810*/  FMUL.FTZ R32, R32, UR4 ;  /* 0x0000000420207c20 */ /* 0x000fe20008410000 */
[----:B------:R-:W-:Y:S01]  /*8820*/  FMUL.FTZ R34, R34, UR4 ;  /* 0x0000000422227c20 */ /* 0x000fe20008410000 */
[----:B------:R-:W-:Y:S01]  /*8830*/  FMUL.FTZ R29, R29, UR4 ;  /* 0x000000041d1d7c20 */ /* 0x000fe20008410000 */
[----:B------:R-:W-:Y:S01]  /*8840*/  FMUL.FTZ R30, R30, UR4 ;  /* 0x000000041e1e7c20 */ /* 0x000fe20008410000 */
[----:B------:R-:W-:Y:S01]  /*8850*/  FMUL.FTZ R33, R33, UR4 ;  /* 0x0000000421217c20 */ /* 0x000fe20008410000 */
[----:B------:R-:W2:Y:S01]  /*8860*/  MUFU.TANH R195, R195 ;  /* 0x000000c300c37308 */ /* 0x000ea20000002400 */
[----:B------:R-:W-:Y:S01]  /*8870*/  VIADD R8, R44, 0xffffff61 ;  /* 0xffffff612c087836 */ /* 0x000fe20000000000 */
[----:B------:R-:W-:Y:S01]  /*8880*/  HMMA.16816.F32 R24, R156, R18, R24 ;  /* 0x000000129c18723c */ /* 0x000fe20000001818 */
[----:B------:R-:W-:Y:S01]  /*8890*/  FMUL.FTZ R31, R31, UR4 ;  /* 0x000000041f1f7c20 */ /* 0x000fe20008410000 */
[----:B------:R-:W-:-:S04]  /*88a0*/  DEPBAR.LE SB0, 0x0 ;  /* 0x000080000000791a */ /* 0x000fc80000000000 */
[----:B------:R3:W4:Y:S01]  /*88b0*/  MUFU.TANH R197, R57 ;  /* 0x0000003900c57308 */ /* 0x0007220000002400 */
[----:B-1----:R-:W-:Y:S01]  /*88c0*/  FSEL R160, R56, -INF , !P3 ;  /* 0xff80000038a07808 */ /* 0x002fe20005800000 */
[----:B------:R-:W-:Y:S06]  /*88d0*/  HMMA.16816.F32 R188, R60, R10, R188 ;  /* 0x0000000a3cbc723c */ /* 0x000fec00000018bc */
[----:B------:R-:W1:Y:S02]  /*88e0*/  MUFU.TANH R192, R58 ;  /* 0x0000003a00c07308 */ /* 0x000e640000002400 */
[----:B------:R-:W-:Y:S03]  /*88f0*/  HMMA.16816.F32 R20, R156, R200, R20 ;  /* 0x000000c89c14723c */ /* 0x000fe60000001814 */
[----:B------:R-:W-:Y:S01]  /*8900*/  FMUL.FTZ R25, R25, UR4 ;  /* 0x0000000419197c20 */ /* 0x000fe20008410000 */
[----:B------:R-:W-:Y:S01]  /*8910*/  FMUL.FTZ R26, R26, UR4 ;  /* 0x000000041a1a7c20 */ /* 0x000fe20008410000 */
[----:B------:R-:W-:Y:S01]  /*8920*/  FMUL.FTZ R24, R24, UR4 ;  /* 0x0000000418187c20 */ /* 0x000fe20008410000 */
[----:B------:R5:W-:Y:S01]  /*8930*/  MUFU.TANH R179, R45 ;  /* 0x0000002d00b37308 */ /* 0x000be20000002400 */
[----:B---3--:R-:W-:Y:S01]  /*8940*/  FSEL R57, R65, -INF , !P1 ;  /* 0xff80000041397808 */ /* 0x008fe20004800000 */
[----:B------:R-:W-:Y:S01]  /*8950*/  FMUL.FTZ R27, R27, UR4 ;  /* 0x000000041b1b7c20 */ /* 0x000fe20008410000 */
[----:B------:R-:W-:-:S03]  /*8960*/  ISETP.GE.AND P1, PT, R16, R133, PT ;  /* 0x000000851000720c */ /* 0x000fc60003f26270 */
[----:B------:R-:W-:Y:S01]  /*8970*/  HMMA.16816.F32 R156, R156, R202, R188 ;  /* 0x000000ca9c9c723c */ /* 0x000fe200000018bc */
[----:B------:R-:W-:Y:S01]  /*8980*/  FSEL R186, R186, -INF , !P1 ;  /* 0xff800000baba7808 */ /* 0x000fe20004800000 */
[----:B------:R-:W-:Y:S01]  /*8990*/  MUFU.TANH R52, R52 ;  /* 0x0000003400347308 */ /* 0x000fe20000002400 */
[----:B------:R-:W-:Y:S01]  /*89a0*/  ISETP.GE.AND P1, PT, R6, R136, PT ;  /* 0x000000880600720c */ /* 0x000fe20003f26270 */
[----:B------:R-:W-:-:S03]  /*89b0*/  VIADD R6, R44, 0xffffff38 ;  /* 0xffffff382c067836 */ /* 0x000fc60000000000 */
[----:B--2---:R-:W-:Y:S01]  /*89c0*/  FSEL R195, R195, -INF , !P1 ;  /* 0xff800000c3c37808 */ /* 0x004fe20004800000 */
[----:B------:R-:W-:Y:S01]  /*89d0*/  FMUL.FTZ R23, R23, UR4 ;  /* 0x0000000417177c20 */ /* 0x000fe20008410000 */
[-C--:B------:R-:W-:Y:S01]  /*89e0*/  ISETP.GE.AND P3, PT, R6, R136.reuse, PT ;  /* 0x000000880600720c */ /* 0x080fe20003f66270 */
[----:B------:R-:W2:Y:S01]  /*89f0*/  MUFU.TANH R187, R187 ;  /* 0x000000bb00bb7308 */ /* 0x000ea20000002400 */
[----:B-----5:R-:W-:Y:S01]  /*8a00*/  FMUL.FTZ R45, R38, UR4 ;  /* 0x00000004262d7c20 */ /* 0x020fe20008410000 */
[----:B------:R-:W-:Y:S01]  /*8a10*/  VIADD R38, R44, 0xffffff20 ;  /* 0xffffff202c267836 */ /* 0x000fe20000000000 */
[-C--:B------:R-:W-:Y:S01]  /*8a20*/  ISETP.GE.AND P1, PT, R6, R133.reuse, PT ;  /* 0x000000850600720c */ /* 0x080fe20003f26270 */
[----:B------:R-:W-:Y:S02]  /*8a30*/  VIADD R6, R44, 0xffffff40 ;  /* 0xffffff402c067836 */ /* 0x000fe40000000000 */
[----:B------:R-:W-:Y:S01]  /*8a40*/  FMUL.FTZ R20, R20, UR4 ;  /* 0x0000000414147c20 */ /* 0x000fe20008410000 */
[----:B------:R-:W-:Y:S01]  /*8a50*/  FMUL.FTZ R21, R21, UR4 ;  /* 0x0000000415157c20 */ /* 0x000fe20008410000 */
[CC--:B------:R-:W-:Y:S01]  /*8a60*/  ISETP.GE.AND P4, PT, R38.reuse, R133.reuse, PT ;  /* 0x000000852600720c */ /* 0x0c0fe20003f86270 */
[----:B------:R-:W3:Y:S01]  /*8a70*/  MUFU.TANH R193, R53 ;  /* 0x0000003500c17308 */ /* 0x000ee20000002400 */
[-C--:B------:R-:W-:Y:S01]  /*8a80*/  ISETP.GE.AND P5, PT, R38, R136.reuse, PT ;  /* 0x000000882600720c */ /* 0x080fe20003fa6270 */
[----:B------:R-:W-:Y:S01]  /*8a90*/  FMUL.FTZ R22, R22, UR4 ;  /* 0x0000000416167c20 */ /* 0x000fe20008410000 */
[----:B------:R-:W-:Y:S01]  /*8aa0*/  FSEL R194, R194, -INF , !P4 ;  /* 0xff800000c2c27808 */ /* 0x000fe20006000000 */
[----:B------:R-:W-:Y:S01]  /*8ab0*/  FMUL.FTZ R149, R156, UR4 ;  /* 0x000000049c957c20 */ /* 0x000fe20008410000 */
[----:B------:R-:W-:Y:S01]  /*8ac0*/  FSEL R207, R207, -INF , !P5 ;  /* 0xff800000cfcf7808 */ /* 0x000fe20006800000 */
[----:B------:R-:W-:Y:S01]  /*8ad0*/  FMUL.FTZ R146, R157, UR4 ;  /* 0x000000049d927c20 */ /* 0x000fe20008410000 */
[----:B------:R-:W-:Y:S01]  /*8ae0*/  ISETP.GE.AND P4, PT, R7, R136, PT ;  /* 0x000000880700720c */ /* 0x000fe20003f86270 */
[----:B------:R-:W5:Y:S01]  /*8af0*/  MUFU.TANH R184, R54 ;  /* 0x0000003600b87308 */ /* 0x000f620000002400 */
[----:B------:R-:W-:Y:S01]  /*8b00*/  ISETP.GE.AND P5, PT, R17, R133, PT ;  /* 0x000000851100720c */ /* 0x000fe20003fa6270 */
[----:B------:R-:W-:Y:S01]  /*8b10*/  VIADD R7, R44, 0xffffff31 ;  /* 0xffffff312c077836 */ /* 0x000fe20000000000 */
[----:B----4-:R-:W-:Y:S01]  /*8b20*/  FSEL R197, R197, -INF , !P4 ;  /* 0xff800000c5c57808 */ /* 0x010fe20006000000 */
[----:B------:R-:W-:Y:S01]  /*8b30*/  FMUL.FTZ R144, R158, UR4 ;  /* 0x000000049e907c20 */ /* 0x000fe20008410000 */
[----:B-1----:R-:W-:-:S02]  /*8b40*/  FSEL R192, R192, -INF , !P5 ;  /* 0xff800000c0c07808 */ /* 0x002fc40006800000 */
[C---:B------:R-:W-:Y:S01]  /*8b50*/  ISETP.GE.AND P5, PT, R7.reuse, R136, PT ;  /* 0x000000880700720c */ /* 0x040fe20003fa6270 */
[----:B------:R-:W1:Y:S01]  /*8b60*/  MUFU.TANH R172, R172 ;  /* 0x000000ac00ac7308 */ /* 0x000e620000002400 */
[----:B------:R-:W-:Y:S01]  /*8b70*/  ISETP.GE.AND P4, PT, R7, R133, PT ;  /* 0x000000850700720c */ /* 0x000fe20003f86270 */
[----:B------:R-:W-:Y:S01]  /*8b80*/  VIADD R7, R44, 0xffffff39 ;  /* 0xffffff392c077836 */ /* 0x000fe20000000000 */
[----:B--2---:R-:W-:Y:S02]  /*8b90*/  FSEL R187, R187, -INF , !P3 ;  /* 0xff800000bbbb7808 */ /* 0x004fe40005800000 */
[----:B------:R-:W-:Y:S02]  /*8ba0*/  FSEL R162, R52, -INF , !P4 ;  /* 0xff80000034a27808 */ /* 0x000fe40006000000 */
[----:B---3--:R-:W-:Y:S01]  /*8bb0*/  FSEL R193, R193, -INF , !P5 ;  /* 0xff800000c1c17808 */ /* 0x008fe20006800000 */
[----:B------:R-:W2:Y:S01]  /*8bc0*/  MUFU.TANH R167, R167 ;  /* 0x000000a700a77308 */ /* 0x000ea20000002400 */
[----:B-----5:R-:W-:-:S02]  /*8bd0*/  FSEL R184, R184, -INF , !P6 ;  /* 0xff800000b8b87808 */ /* 0x020fc40007000000 */
[CC--:B------:R-:W-:Y:S02]  /*8be0*/  ISETP.GE.AND P4, PT, R6.reuse, R136.reuse, PT ;  /* 0x000000880600720c */ /* 0x0c0fe40003f86270 */
[-C--:B------:R-:W-:Y:S01]  /*8bf0*/  ISETP.GE.AND P3, PT, R6, R133.reuse, PT ;  /* 0x000000850600720c */ /* 0x080fe20003f66270 */
[C---:B------:R-:W-:Y:S01]  /*8c00*/  VIADD R6, R44.reuse, 0xffffff48 ;  /* 0xffffff482c067836 */ /* 0x040fe20000000000 */
[C---:B------:R-:W-:Y:S01]  /*8c10*/  ISETP.GE.AND P6, PT, R7.reuse, R136, PT ;  /* 0x000000880700720c */ /* 0x040fe20003fc6270 */
[----:B------:R-:W3:Y:S01]  /*8c20*/  MUFU.TANH R174, R174 ;  /* 0x000000ae00ae7308 */ /* 0x000ee20000002400 */
[----:B------:R-:W-:Y:S01]  /*8c30*/  ISETP.GE.AND P5, PT, R7, R133, PT ;  /* 0x000000850700720c */ /* 0x000fe20003fa6270 */
[----:B------:R-:W-:Y:S01]  /*8c40*/  VIADD R7, R44, 0xffffff41 ;  /* 0xffffff412c077836 */ /* 0x000fe20000000000 */
[----:B------:R-:W-:Y:S02]  /*8c50*/  FSEL R185, R185, -INF , !P4 ;  /* 0xff800000b9b97808 */ /* 0x000fe40006000000 */
[----:B-1----:R-:W-:-:S02]  /*8c60*/  FSEL R172, R172, -INF , !P5 ;  /* 0xff800000acac7808 */ /* 0x002fc40006800000 */
[C---:B------:R-:W-:Y:S01]  /*8c70*/  ISETP.GE.AND P5, PT, R6.reuse, R136, PT ;  /* 0x000000880600720c */ /* 0x040fe20003fa6270 */
[----:B------:R-:W1:Y:S01]  /*8c80*/  MUFU.TANH R180, R47 ;  /* 0x0000002f00b47308 */ /* 0x000e620000002400 */
[----:B--2---:R-:W-:Y:S02]  /*8c90*/  FSEL R167, R167, -INF , !P6 ;  /* 0xff800000a7a77808 */ /* 0x004fe40007000000 */
[-C--:B------:R-:W-:Y:S01]  /*8ca0*/  ISETP.GE.AND P4, PT, R6, R133.reuse, PT ;  /* 0x000000850600720c */ /* 0x080fe20003f86270 */
[----:B------:R-:W-:Y:S01]  /*8cb0*/  VIADD R6, R44, 0xffffff50 ;  /* 0xffffff502c067836 */ /* 0x000fe20000000000 */
[----:B------:R-:W-:Y:S02]  /*8cc0*/  ISETP.GE.AND P6, PT, R7, R133, PT ;  /* 0x000000850700720c */ /* 0x000fe40003fc6270 */
[----:B------:R-:W-:Y:S01]  /*8cd0*/  FSEL R181, R181, -INF , !P5 ;  /* 0xff800000b5b57808 */ /* 0x000fe20006800000 */
[----:B------:R-:W2:Y:S01]  /*8ce0*/  MUFU.TANH R182, R46 ;  /* 0x0000002e00b67308 */ /* 0x000ea20000002400 */
[----:B---3--:R-:W-:-:S02]  /*8cf0*/  FSEL R174, R174, -INF , !P1 ;  /* 0xff800000aeae7808 */ /* 0x008fc40004800000 */
[-C--:B------:R-:W-:Y:S01]  /*8d00*/  ISETP.GE.AND P1, PT, R7, R136.reuse, PT ;  /* 0x000000880700720c */ /* 0x080fe20003f26270 */
[----:B------:R-:W-:Y:S01]  /*8d10*/  VIADD R7, R44, 0xffffff49 ;  /* 0xffffff492c077836 */ /* 0x000fe20000000000 */
[----:B------:R-:W-:Y:S02]  /*8d20*/  ISETP.GE.AND P5, PT, R6, R133, PT ;  /* 0x000000850600720c */ /* 0x000fe40003fa6270 */
[----:B------:R-:W-:Y:S01]  /*8d30*/  FSEL R178, R178, -INF , !P4 ;  /* 0xff800000b2b27808 */ /* 0x000fe20006000000 */
[----:B------:R-:W3:Y:S01]  /*8d40*/  MUFU.TANH R183, R183 ;  /* 0x000000b700b77308 */ /* 0x000ee20000002400 */
[----:B-1----:R-:W-:Y:S02]  /*8d50*/  FSEL R180, R180, -INF , !P6 ;  /* 0xff800000b4b47808 */ /* 0x002fe40007000000 */
[----:B------:R-:W-:Y:S01]  /*8d60*/  ISETP.GE.AND P6, PT, R6, R136, PT ;  /* 0x000000880600720c */ /* 0x000fe20003fc6270 */
[----:B------:R-:W-:Y:S01]  /*8d70*/  VIADD R6, R44, 0xffffff51 ;  /* 0xffffff512c067836 */ /* 0x000fe20000000000 */
[----:B------:R-:W-:-:S02]  /*8d80*/  FSEL R179, R179, -INF , !P1 ;  /* 0xff800000b3b37808 */ /* 0x000fc40004800000 */
[C---:B------:R-:W-:Y:S01]  /*8d90*/  ISETP.GE.AND P1, PT, R7.reuse, R133, PT ;  /* 0x000000850700720c */ /* 0x040fe20003f26270 */
[----:B------:R-:W1:Y:S01]  /*8da0*/  MUFU.TANH R173, R173 ;  /* 0x000000ad00ad7308 */ /* 0x000e620000002400 */
[----:B--2---:R-:W-:Y:S02]  /*8db0*/  FSEL R182, R182, -INF , !P3 ;  /* 0xff800000b6b67808 */ /* 0x004fe40005800000 */
[-C--:B------:R-:W-:Y:S01]  /*8dc0*/  ISETP.GE.AND P3, PT, R7, R136.reuse, PT ;  /* 0x000000880700720c */ /* 0x080fe20003f66270 */
[----:B------:R-:W-:Y:S01]  /*8dd0*/  VIADD R7, R44, 0xffffff58 ;  /* 0xffffff582c077836 */ /* 0x000fe20000000000 */
[----:B------:R-:W-:-:S03]  /*8de0*/  ISETP.GE.AND P4, PT, R6, R136, PT ;  /* 0x000000880600720c */ /* 0x000fc60003f86270 */
        /* <DEDUP_REMOVED lines=47> */
[----:B------:R-:W-:-:S04]  /*90e0*/  FMUL.FTZ R7, R159, UR4 ;  /* 0x000000049f077c20 */ /* 0x000fc80008410000 */
[----:B------:R-:W1:Y:S01]  /*90f0*/  MUFU.TANH R140, R31 ;  /* 0x0000001f008c7308 */ /* 0x000e620000002400 */
[----:B--2---:R-:W-:Y:S02]  /*9100*/  FSEL R171, R16, -INF , !P5 ;  /* 0xff80000010ab7808 */ /* 0x004fe40006800000 */
[----:B------:R-:W-:Y:S01]  /*9110*/  ISETP.GE.AND P5, PT, R8, R133, PT ;  /* 0x000000850800720c */ /* 0x000fe20003fa6270 */
[----:B------:R-:W-:-:S04]  /*9120*/  VIADD R8, R44, 0xffffff70 ;  /* 0xffffff702c087836 */ /* 0x000fc80000000000 */
        /* <DEDUP_REMOVED lines=8> */
[----:B------:R-:W-:Y:S01]  /*91b0*/  ISETP.GE.AND P4, PT, R8, R133, PT ;  /* 0x000000850800720c */ /* 0x000fe20003f86270 */
[C---:B------:R-:W-:Y:S02]  /*91c0*/  VIADD R8, R44.reuse, 0xffffff78 ;  /* 0xffffff782c087836 */ /* 0x040fe40000000000 */
[----:B------:R-:W-:Y:S02]  /*91d0*/  VIADD R44, R44, 0xffffff79 ;  /* 0xffffff792c2c7836 */ /* 0x000fe40000000000 */
[----:B------:R-:W2:Y:S01]  /*91e0*/  MUFU.TANH R145, R21 ;  /* 0x0000001500917308 */ /* 0x000ea20000002400 */
[----:B---3--:R-:W-:Y:S02]  /*91f0*/  FSEL R137, R137, -INF , !P6 ;  /* 0xff80000089897808 */ /* 0x008fe40007000000 */
[----:B------:R-:W-:-:S05]  /*9200*/  ISETP.GE.AND P6, PT, R8, R136, PT ;  /* 0x000000880800720c */ /* 0x000fca0003fc6270 */
[----:B------:R-:W3:Y:S01]  /*9210*/  MUFU.TANH R6, R22 ;  /* 0x0000001600067308 */ /* 0x000ee20000002400 */
[----:B-1----:R-:W-:Y:S01]  /*9220*/  FSEL R142, R142, -INF , !P5 ;  /* 0xff8000008e8e7808 */ /* 0x002fe20006800000 */
[----:B------:R-:W-:Y:S01]  /*9230*/  BAR.SYNC.DEFER_BLOCKING 0x0 ;  /* 0x0000000000007b1d */ /* 0x000fe20000010000 */
        /* <DEDUP_REMOVED lines=8> */
[----:B-1----:R-:W-:-:S07]  /*92c0*/  FSEL R149, R149, -INF , !P6 ;  /* 0xff80000095957808 */ /* 0x002fce0007000000 */
[----:B------:R-:W1:Y:S01]  /*92d0*/  MUFU.TANH R7, R7 ;  /* 0x0000000700077308 */ /* 0x000e620000002400 */
[----:B--2---:R-:W-:Y:S02]  /*92e0*/  FSEL R146, R146, -INF , !P5 ;  /* 0xff80000092927808 */ /* 0x004fe40006800000 */
[----:B---3--:R-:W-:Y:S02]  /*92f0*/  FSEL R144, R144, -INF , !P4 ;  /* 0xff80000090907808 */ /* 0x008fe40006000000 */
[----:B-1----:R-:W-:Y:S01]  /*9300*/  FSEL R133, R7, -INF , !P3 ;  /* 0xff80000007857808 */ /* 0x002fe20005800000 */
        /* <DEDUP_REMOVED lines=63> */
.L_x_2008:
[----:B------:R-:W-:Y:S01]  /*9700*/  UMOV UR4, URZ ;  /* 0x000000ff00047c82 */ /* 0x000fe20008000000 */
[----:B------:R-:W-:Y:S01]  /*9710*/  IMAD.SHL.U32 R0, R134, 0x80, RZ ;  /* 0x0000008086007824 */ /* 0x000fe200078e00ff */
[----:B------:R-:W-:-:S05]  /*9720*/  IADD3 R6, P1, PT, RZ, -UR4, RZ ;  /* 0x80000004ff067c10 */ /* 0x000fca000ff3e0ff */
[----:B------:R-:W-:-:S05]  /*9730*/  IMAD.X R0, RZ, RZ, ~R0, P1 ;  /* 0x000000ffff007224 */ /* 0x000fca00008e0e00 */
[----:B------:R-:W-:-:S04]  /*9740*/  SHF.R.S64 R7, R6, 0x1f, R0 ;  /* 0x0000001f06077819 */ /* 0x000fc80000001000 */
[----:B------:R-:W-:-:S04]  /*9750*/  IADD3 R216, P1, PT, R7, R216, RZ ;  /* 0x000000d807d87210 */ /* 0x000fc80007f3e0ff */
[----:B------:R-:W-:-:S09]  /*9760*/  LEA.HI.X.SX32 R215, R0, R215, 0x1, P1 ;  /* 0x000000d700d77211 */ /* 0x000fd200008f0eff */
.L_x_2009:
        /* <DEDUP_REMOVED lines=37> */
.L_x_2007:
[----:B------:R-:W-:Y:S01]  /*99c0*/  FMNMX3.FTZ R0, R132, R41, R5, !PT ;  /* 0x0000002984007276 */ /* 0x000fe20007810005 */
[----:B------:R-:W2:Y:S01]  /*99d0*/  LDCU UR4, c[0x0][0x45c] ;  /* 0x00008b80ff0477ac */ /* 0x000ea20008000800 */
[----:B-1----:R-:W-:Y:S01]  /*99e0*/  FMNMX3.FTZ R7, R3, R4, R40, !PT ;  /* 0x0000000403077276 */ /* 0x002fe20007810028 */
[----:B------:R-:W-:Y:S01]  /*99f0*/  LDSM.16.MT88.4 R12, [R210+0xc000] ;  /* 0x00c00000d20c783b */ /* 0x000fe20000004200 */
[----:B------:R-:W-:Y:S02]  /*9a00*/  FMNMX3.FTZ R0, R0, R43, R37, !PT ;  /* 0x0000002b00007276 */ /* 0x000fe40007810025 */
        /* <DEDUP_REMOVED lines=32> */
[----:B------:R-:W-:Y:S02]  /*9c10*/  SEL R159, R139, 0xffffffe0, !P2 ;  /* 0xffffffe08b9f7807 */ /* 0x000fe40005000000 */
[----:B------:R-:W-:Y:S01]  /*9c20*/  IADD3 R225, PT, PT, R2, -0x3, RZ ;  /* 0xfffffffd02e17810 */ /* 0x000fe20007ffe0ff */
[----:B------:R-:W3:Y:S01]  /*9c30*/  SHFL.BFLY PT, R0, R7, 0x2, 0x1f ;  /* 0x0c401f0007007f89 */ /* 0x000ee200000e0000 */
[----:B-1----:R-:W-:-:S02]  /*9c40*/  FMNMX.FTZ R6, R9, R6, !PT ;  /* 0x0000000609067209 */ /* 0x002fc40007810000 */
[----:B---3--:R-:W-:-:S03]  /*9c50*/  FMNMX.FTZ R0, R7, R0, !PT ;  /* 0x0000000007007209 */ /* 0x008fc60007810000 */
[----:B------:R-:W1:Y:S04]  /*9c60*/  SHFL.BFLY PT, R155, R6, 0x1, 0x1f ;  /* 0x0c201f00069b7f89 */ /* 0x000e6800000e0000 */
[----:B------:R-:W3:Y:S01]  /*9c70*/  SHFL.BFLY PT, R153, R0, 0x1, 0x1f ;  /* 0x0c201f0000997f89 */ /* 0x000ee200000e0000 */
[----:B-1----:R-:W-:Y:S02]  /*9c80*/  FMNMX.FTZ R155, R6, R155, !PT ;  /* 0x0000009b069b7209 */ /* 0x002fe40007810000 */
[----:B---3--:R-:W-:-:S03]  /*9c90*/  FMNMX.FTZ R153, R0, R153, !PT ;  /* 0x0000009900997209 */ /* 0x008fc60007810000 */
[C---:B--2---:R-:W-:Y:S01]  /*9ca0*/  FMUL.FTZ R156, R155.reuse, UR4 ;  /* 0x000000049b9c7c20 */ /* 0x044fe20008410000 */
[----:B------:R-:W-:Y:S02]  /*9cb0*/  FSETP.NEU.FTZ.AND P3, PT, R155, -INF , PT ;  /* 0xff8000009b00780b */ /* 0x000fe40003f7d000 */
[C---:B------:R-:W-:Y:S01]  /*9cc0*/  FSETP.NEU.FTZ.AND P1, PT, R153.reuse, -INF , PT ;  /* 0xff8000009900780b */ /* 0x040fe20003f3d000 */
[C---:B------:R-:W-:Y:S01]  /*9cd0*/  FMUL.FTZ R135, R153.reuse, UR4 ;  /* 0x0000000499877c20 */ /* 0x040fe20008410000 */
[----:B------:R-:W-:Y:S02]  /*9ce0*/  FSEL R156, R156, RZ, P3 ;  /* 0x000000ff9c9c7208 */ /* 0x000fe40001800000 */
[----:B------:R-:W-:Y:S02]  /*9cf0*/  FSEL R6, R153, RZ, P1 ;  /* 0x000000ff99067208 */ /* 0x000fe40000800000 */
[----:B------:R-:W-:Y:S01]  /*9d00*/  FSEL R135, R135, RZ, P1 ;  /* 0x000000ff87877208 */ /* 0x000fe20000800000 */
[----:B------:R-:W-:Y:S01]  /*9d10*/  FFMA.FTZ R152, R5, UR4, -R156 ;  /* 0x0000000405987c23 */ /* 0x000fe2000801089c */
[----:B------:R-:W-:Y:S01]  /*9d20*/  FSEL R5, R155, RZ, P3 ;  /* 0x000000ff9b057208 */ /* 0x000fe20001800000 */
[----:B------:R-:W-:Y:S01]  /*9d30*/  FADD.FTZ R6, R3, -R6 ;  /* 0x8000000603067221 */ /* 0x000fe20000010000 */
[----:B------:R-:W-:Y:S01]  /*9d40*/  IADD3 R3, PT, PT, R159, R210, RZ ;  /* 0x000000d29f037210 */ /* 0x000fe20007ffe0ff */
[----:B------:R-:W-:Y:S01]  /*9d50*/  FFMA.FTZ R148, R4, UR4, -R135 ;  /* 0x0000000404947c23 */ /* 0x000fe20008010887 */
[--C-:B------:R-:W-:Y:S01]  /*9d60*/  FFMA.FTZ R150, R37, UR4, -R156.reuse ;  /* 0x0000000425967c23 */ /* 0x100fe2000801089c */
[----:B------:R-:W-:Y:S01]  /*9d70*/  FADD.FTZ R4, R132, -R5 ;  /* 0x8000000584047221 */ /* 0x000fe20000010000 */
[--C-:B------:R-:W-:Y:S01]  /*9d80*/  FFMA.FTZ R157, R36, UR4, -R135.reuse ;  /* 0x00000004249d7c23 */ /* 0x100fe20008010887 */
[----:B------:R-:W-:Y:S01]  /*9d90*/  FMUL.FTZ R132, R6, UR4 ;  /* 0x0000000406847c20 */ /* 0x000fe20008410000 */
[----:B------:R-:W-:Y:S01]  /*9da0*/  LDSM.16.MT88.4 R52, [R3+0x10000] ;  /* 0x010000000334783b */ /* 0x000fe20000004200 */
[----:B------:R-:W-:Y:S01]  /*9db0*/  FMUL.FTZ R158, R4, UR4 ;  /* 0x00000004049e7c20 */ /* 0x000fe20008410000 */
[--C-:B------:R-:W-:Y:S01]  /*9dc0*/  FFMA.FTZ R154, R41, UR4, -R156.reuse ;  /* 0x00000004299a7c23 */ /* 0x100fe2000801089c */
[--C-:B------:R-:W-:Y:S01]  /*9dd0*/  FFMA.FTZ R151, R43, UR4, -R156.reuse ;  /* 0x000000042b977c23 */ /* 0x100fe2000801089c */
[--C-:B------:R-:W-:Y:S01]  /*9de0*/  FFMA.FTZ R134, R40, UR4, -R135.reuse ;  /* 0x0000000428867c23 */ /* 0x100fe20008010887 */
[----:B------:R-:W1:Y:S01]  /*9df0*/  MUFU.EX2 R132, R132 ;  /* 0x0000008400847308 */ /* 0x000e620000000800 */
[--C-:B------:R-:W-:Y:S01]  /*9e00*/  FFMA.FTZ R0, R42, UR4, -R135.reuse ;  /* 0x000000042a007c23 */ /* 0x100fe20008010887 */
[----:B------:R-:W-:Y:S01]  /*9e10*/  LDSM.16.MT88.4 R20, [R3+0xc000] ;  /* 0x00c000000314783b */ /* 0x000fe20000004200 */
        /* <DEDUP_REMOVED lines=14> */
[-C--:B-1----:R-:W-:Y:S01]  /*9f00*/  FMUL.FTZ R42, R98, R132.reuse ;  /* 0x00000084622a7220 */ /* 0x082fe20000410000 */
[--C-:B------:R-:W-:Y:S01]  /*9f10*/  FFMA.FTZ R98, R49, UR4, -R156.reuse ;  /* 0x0000000431627c23 */ /* 0x100fe2000801089c */
[-C--:B------:R-:W-:Y:S01]  /*9f20*/  FMUL.FTZ R50, R90, R132.reuse ;  /* 0x000000845a327220 */ /* 0x080fe20000410000 */
[-C--:B------:R-:W-:Y:S01]  /*9f30*/  FMUL.FTZ R43, R99, R132.reuse ;  /* 0x00000084632b7220 */ /* 0x080fe20000410000 */
[-C--:B------:R-:W-:Y:S01]  /*9f40*/  FMUL.FTZ R34, R106, R132.reuse ;  /* 0x000000846a227220 */ /* 0x080fe20000410000 */
[----:B------:R-:W-:Y:S01]  /*9f50*/  FMUL.FTZ R35, R107, R132 ;  /* 0x000000846b237220 */ /* 0x000fe20000410000 */
[--C-:B------:R-:W-:Y:S01]  /*9f60*/  FFMA.FTZ R99, R59, UR4, -R156.reuse ;  /* 0x000000043b637c23 */ /* 0x100fe2000801089c */
[----:B------:R-:W1:Y:S01]  /*9f70*/  MUFU.EX2 R152, R152 ;  /* 0x0000009800987308 */ /* 0x000e620000000800 */
[-C--:B--2---:R-:W-:Y:S01]  /*9f80*/  FMUL.FTZ R8, R128, R158.reuse ;  /* 0x0000009e80087220 */ /* 0x084fe20000410000 */
[----:B------:R-:W-:Y:S01]  /*9f90*/  IADD3 R128, PT, PT, R210, 0xc040, RZ ;  /* 0x0000c040d2807810 */ /* 0x000fe20007ffe0ff */
[-C--:B------:R-:W-:Y:S01]  /*9fa0*/  FMUL.FTZ R41, R97, R158.reuse ;  /* 0x0000009e61297220 */ /* 0x080fe20000410000 */
[----:B------:R-:W-:Y:S01]  /*9fb0*/  @P0 IADD3 R128, PT, PT, R227, -0x40, RZ ;  /* 0xffffffc0e3800810 */ /* 0x000fe20007ffe0ff */
[--C-:B------:R-:W-:Y:S01]  /*9fc0*/  FFMA.FTZ R97, R51, UR4, -R156.reuse ;  /* 0x0000000433617c23 */ /* 0x100fe2000801089c */
[-C--:B------:R-:W-:Y:S01]  /*9fd0*/  FMUL.FTZ R48, R88, R158.reuse ;  /* 0x0000009e58307220 */ /* 0x080fe20000410000 */
[----:B------:R-:W-:Y:S01]  /*9fe0*/  FMUL.FTZ R49, R89, R158 ;  /* 0x0000009e59317220 */ /* 0x000fe20000410000 */
[----:B------:R-:W-:Y:S01]  /*9ff0*/  IADD3 R159, PT, PT, R159, R128, RZ ;  /* 0x000000809f9f7210 */ /* 0x000fe20007ffe0ff */
[----:B------:R-:W-:Y:S01]  /*a000*/  LDSM.16.MT88.4 R60, [R128+0x4000] ;  /* 0x00400000803c783b */ /* 0x000fe20000004200 */
[----:B------:R-:W-:Y:S01]  /*a010*/  MUFU.EX2 R151, R151 ;  /* 0x0000009700977308 */ /* 0x000fe20000000800 */
[----:B------:R-:W-:Y:S01]  /*a020*/  FMUL.FTZ R51, R91, R132 ;  /* 0x000000845b337220 */ /* 0x000fe20000410000 */
[-C--:B------:R-:W-:Y:S01]  /*a030*/  FMUL.FTZ R40, R96, R158.reuse ;  /* 0x0000009e60287220 */ /* 0x080fe20000410000 */
[----:B------:R-:W2:Y:S01]  /*a040*/  LDSM.16.MT88.4 R36, [R159] ;  /* 0x000000009f24783b */ /* 0x000ea20000004200 */
[-C--:B------:R-:W-:Y:S01]  /*a050*/  FMUL.FTZ R32, R104, R158.reuse ;  /* 0x0000009e68207220 */ /* 0x080fe20000410000 */
[----:B------:R-:W-:Y:S01]  /*a060*/  FMUL.FTZ R33, R105, R158 ;  /* 0x0000009e69217220 */ /* 0x000fe20000410000 */
[--C-:B------:R-:W-:Y:S01]  /*a070*/  FFMA.FTZ R96, R57, UR4, -R156.reuse ;  /* 0x0000000439607c23 */ /* 0x100fe2000801089c */
[----:B------:R-:W3:Y:S01]  /*a080*/  LDSM.16.MT88.4 R28, [R128] ;  /* 0x00000000801c783b */ /* 0x000ee20000004200 */
[----:B------:R-:W4:Y:S01]  /*a090*/  MUFU.EX2 R150, R150 ;  /* 0x0000009600967308 */ /* 0x000f220000000800 */
[----:B-1----:R-:W-:Y:S01]  /*a0a0*/  F2FP.F16.F32.PACK_AB R4, R152, R154 ;  /* 0x0000009a9804723e */ /* 0x002fe200000000ff */
[-C--:B------:R-:W-:Y:S01]  /*a0b0*/  FMUL.FTZ R100, R100, R158.reuse ;  /* 0x0000009e64647220 */ /* 0x080fe20000410000 */
        /* <DEDUP_REMOVED lines=13> */
[----:B------:R-:W5:Y:S01]  /*a190*/  MUFU.EX2 R134, R134 ;  /* 0x0000008600867308 */ /* 0x000f620000000800 */
[----:B----4-:R-:W-:Y:S01]  /*a1a0*/  F2FP.F16.F32.PACK_AB R6, R150, R151 ;  /* 0x000000979606723e */ /* 0x010fe200000000ff */
[----:B------:R-:W4:Y:S01]  /*a1b0*/  LDSM.16.MT88.4 R80, [R3+0xc800] ;  /* 0x00c800000350783b */ /* 0x000f220000004200 */
        /* <DEDUP_REMOVED lines=13> */
[----:B------:R-:W2:Y:S01]  /*a290*/  MUFU.EX2 R157, R157 ;  /* 0x0000009d009d7308 */ /* 0x000ea20000000800 */
[----:B-----5:R-:W-:Y:S01]  /*a2a0*/  F2FP.F16.F32.PACK_AB R5, R134, R148 ;  /* 0x000000948605723e */ /* 0x020fe200000000ff */
[----:B------:R-:W-:Y:S01]  /*a2b0*/  FMUL.FTZ R9, R129, R158 ;  /* 0x0000009e81097220 */ /* 0x000fe20000410000 */
        /* <DEDUP_REMOVED lines=14> */
[----:B--2---:R-:W-:Y:S01]  /*a3a0*/  F2FP.F16.F32.PACK_AB R7, R157, R0 ;  /* 0x000000009d07723e */ /* 0x004fe200000000ff */
[-C--:B------:R-:W-:Y:S01]  /*a3b0*/  FMUL.FTZ R110, R110, R132.reuse ;  /* 0x000000846e6e7220 */ /* 0x080fe20000410000 */
[----:B------:R-:W-:Y:S01]  /*a3c0*/  FMUL.FTZ R111, R111, R132 ;  /* 0x000000846f6f7220 */ /* 0x000fe20000410000 */
[-C--:B------:R-:W-:Y:S01]  /*a3d0*/  FMUL.FTZ R92, R92, R158.reuse ;  /* 0x0000009e5c5c7220 */ /* 0x080fe20000410000 */
[----:B------:R-:W-:Y:S01]  /*a3e0*/  FMUL.FTZ R93, R93, R158 ;  /* 0x0000009e5d5d7220 */ /* 0x000fe20000410000 */
[-C--:B------:R-:W-:Y:S01]  /*a3f0*/  FMUL.FTZ R94, R94, R132.reuse ;  /* 0x000000845e5e7220 */ /* 0x080fe20000410000 */
[----:B------:R-:W-:Y:S01]  /*a400*/  FMUL.FTZ R95, R95, R132 ;  /* 0x000000845f5f7220 */ /* 0x000fe20000410000 */
[C---:B------:R-:W-:Y:S01]  /*a410*/  HMMA.16816.F32 R32, R4.reuse, R36, R32 ;  /* 0x000000240420723c */ /* 0x040fe20000001820 */
[----:B------:R-:W-:Y:S01]  /*a420*/  MUFU.EX2 R99, R99 ;  /* 0x0000006300637308 */ /* 0x000fe20000000800 */
[-C--:B------:R-:W-:Y:S01]  /*a430*/  FMUL.FTZ R72, R72, R158.reuse ;  /* 0x0000009e48487220 */ /* 0x080fe20000410000 */
[----:B------:R-:W-:Y:S01]  /*a440*/  FMUL.FTZ R73, R73, R158 ;  /* 0x0000009e49497220 */ /* 0x000fe20000410000 */
[-C--:B------:R-:W-:Y:S01]  /*a450*/  FMUL.FTZ R74, R74, R132.reuse ;  /* 0x000000844a4a7220 */ /* 0x080fe20000410000 */
[----:B------:R-:W-:Y:S01]  /*a460*/  FMUL.FTZ R75, R75, R132 ;  /* 0x000000844b4b7220 */ /* 0x000fe20000410000 */
[--C-:B------:R-:W-:Y:S01]  /*a470*/  FFMA.FTZ R104, R207, UR4, -R156.reuse ;  /* 0x00000004cf687c23 */ /* 0x100fe2000801089c */
[--C-:B------:R-:W-:Y:S01]  /*a480*/  FFMA.FTZ R105, R205, UR4, -R156.reuse ;  /* 0x00000004cd697c23 */ /* 0x100fe2000801089c */
[C---:B------:R-:W-:Y:S01]  /*a490*/  HMMA.16816.F32 R36, R4.reuse, R38, R100 ;  /* 0x000000260424723c */ /* 0x040fe20000001864 */
[--C-:B------:R-:W-:Y:S01]  /*a4a0*/  FFMA.FTZ R102, R66, UR4, -R135.reuse ;  /* 0x0000000442667c23 */ /* 0x100fe20008010887 */
[--C-:B------:R-:W-:Y:S01]  /*a4b0*/  FFMA.FTZ R101, R64, UR4, -R135.reuse ;  /* 0x0000000440657c23 */ /* 0x100fe20008010887 */
[--C-:B------:R-:W-:Y:S01]  /*a4c0*/  FFMA.FTZ R103, R198, UR4, -R135.reuse ;  /* 0x00000004c6677c23 */ /* 0x100fe20008010887 */
[----:B------:R-:W-:Y:S01]  /*a4d0*/  LDSM.16.MT88.4 R64, [R128+0x800] ;  /* 0x000800008040783b */ /* 0x000fe20000004200 */
[--C-:B------:R-:W-:Y:S01]  /*a4e0*/  FFMA.FTZ R100, R196, UR4, -R135.reuse ;  /* 0x00000004c4647c23 */ /* 0x100fe20008010887 */
[----:B------:R-:W-:Y:S01]  /*a4f0*/  MUFU.EX2 R96, R96 ;  /* 0x0000006000607308 */ /* 0x000fe20000000800 */
[--C-:B------:R-:W-:Y:S01]  /*a500*/  FFMA.FTZ R107, R199, UR4, -R156.reuse ;  /* 0x00000004c76b7c23 */ /* 0x100fe2000801089c */
[C---:B------:R-:W-:Y:S01]  /*a510*/  HMMA.16816.F32 R48, R4.reuse, R52, R48 ;  /* 0x000000340430723c */ /* 0x040fe20000001830 */
[--C-:B------:R-:W-:Y:S01]  /*a520*/  FFMA.FTZ R106, R197, UR4, -R156.reuse ;  /* 0x00000004c56a7c23 */ /* 0x100fe2000801089c */
[--C-:B------:R-:W-:Y:S01]  /*a530*/  FFMA.FTZ R129, R193, UR4, -R156.reuse ;  /* 0x00000004c1817c23 */ /* 0x100fe2000801089c */
[--C-:B------:R-:W-:Y:S01]  /*a540*/  FFMA.FTZ R131, R187, UR4, -R156.reuse ;  /* 0x00000004bb837c23 */ /* 0x100fe2000801089c */
[--C-:B------:R-:W-:Y:S01]  /*a550*/  FFMA.FTZ R130, R184, UR4, -R135.reuse ;  /* 0x00000004b8827c23 */ /* 0x100fe20008010887 */
[--C-:B------:R-:W-:Y:S01]  /*a560*/  FFMA.FTZ R177, R164, UR4, -R135.reuse ;  /* 0x00000004a4b17c23 */ /* 0x100fe20008010887 */
[----:B------:R-:W-:Y:S01]  /*a570*/  MUFU.EX2 R103, R103 ;  /* 0x0000006700677308 */ /* 0x000fe20000000800 */
[--C-:B------:R-:W-:Y:S01]  /*a580*/  FFMA.FTZ R164, R165, UR4, -R156.reuse ;  /* 0x00000004a5a47c23 */ /* 0x100fe2000801089c */
[C---:B------:R-:W-:Y:S01]  /*a590*/  HMMA.16816.F32 R52, R4.reuse, R54, R84 ;  /* 0x000000360434723c */ /* 0x040fe20000001854 */
[----:B------:R-:W2:Y:S01]  /*a5a0*/  LDSM.16.MT88.4 R84, [R210+0xc800] ;  /* 0x00c80000d254783b */ /* 0x000ea20000004200 */
[--C-:B------:R-:W-:Y:S01]  /*a5b0*/  FFMA.FTZ R163, R163, UR4, -R156.reuse ;  /* 0x00000004a3a37c23 */ /* 0x100fe2000801089c */
[----:B------:R-:W-:Y:S01]  /*a5c0*/  FFMA.FTZ R143, R143, UR4, -R156 ;  /* 0x000000048f8f7c23 */ /* 0x000fe2000801089c */
[--C-:B------:R-:W-:Y:S01]  /*a5d0*/  FFMA.FTZ R141, R141, UR4, -R135.reuse ;  /* 0x000000048d8d7c23 */ /* 0x100fe20008010887 */
[--C-:B------:R-:W-:Y:S01]  /*a5e0*/  FFMA.FTZ R140, R140, UR4, -R135.reuse ;  /* 0x000000048c8c7c23 */ /* 0x100fe20008010887 */
[----:B------:R-:W4:Y:S01]  /*a5f0*/  MUFU.EX2 R102, R102 ;  /* 0x0000006600667308 */ /* 0x000f220000000800 */
[--C-:B------:R-:W-:Y:S01]  /*a600*/  FFMA.FTZ R138, R138, UR4, -R135.reuse ;  /* 0x000000048a8a7c23 */ /* 0x100fe20008010887 */
[C---:B------:R-:W-:Y:S01]  /*a610*/  HMMA.16816.F32 R56, R4.reuse, R60, R56 ;  /* 0x0000003c0438723c */ /* 0x040fe20000001838 */
[----:B------:R-:W-:Y:S01]  /*a620*/  FFMA.FTZ R137, R137, UR4, -R135 ;  /* 0x0000000489897c23 */ /* 0x000fe20008010887 */
[----:B------:R-:W-:Y:S01]  /*a630*/  FFMA.FTZ R233, R233, R158, R154 ;  /* 0x0000009ee9e97223 */ /* 0x000fe2000001009a */
[----:B------:R-:W-:Y:S01]  /*a640*/  FFMA.FTZ R231, R231, R132, R148 ;  /* 0x00000084e7e77223 */ /* 0x000fe20000010094 */
[--C-:B------:R-:W-:Y:S01]  /*a650*/  FFMA.FTZ R142, R142, UR4, -R156.reuse ;  /* 0x000000048e8e7c23 */ /* 0x100fe2000801089c */
[----:B------:R-:W-:Y:S01]  /*a660*/  FFMA.FTZ R145, R145, UR4, -R156 ;  /* 0x0000000491917c23 */ /* 0x000fe2000801089c */
[----:B------:R-:W-:Y:S01]  /*a670*/  MUFU.EX2 R101, R101 ;  /* 0x0000006500657308 */ /* 0x000fe20000000800 */
[----:B------:R-:W-:Y:S01]  /*a680*/  FADD.FTZ R152, R152, R233 ;  /* 0x000000e998987221 */ /* 0x000fe20000010000 */
[C---:B------:R-:W-:Y:S01]  /*a690*/  HMMA.16816.F32 R60, R4.reuse, R62, R76 ;  /* 0x0000003e043c723c */ /* 0x040fe2000000184c */
[-C--:B------:R-:W-:Y:S01]  /*a6a0*/  FMUL.FTZ R76, R68, R158.reuse ;  /* 0x0000009e444c7220 */ /* 0x080fe20000410000 */
[----:B------:R-:W-:Y:S01]  /*a6b0*/  FMUL.FTZ R77, R69, R158 ;  /* 0x0000009e454d7220 */ /* 0x000fe20000410000 */
[-C--:B------:R-:W-:Y:S01]  /*a6c0*/  FMUL.FTZ R78, R70, R132.reuse ;  /* 0x00000084464e7220 */ /* 0x080fe20000410000 */
[----:B------:R-:W-:Y:S01]  /*a6d0*/  FMUL.FTZ R79, R71, R132 ;  /* 0x00000084474f7220 */ /* 0x000fe20000410000 */
[----:B------:R-:W-:Y:S01]  /*a6e0*/  FADD.FTZ R231, R134, R231 ;  /* 0x000000e786e77221 */ /* 0x000fe20000010000 */
[----:B------:R-:W2:Y:S01]  /*a6f0*/  MUFU.EX2 R100, R100 ;  /* 0x0000006400647308 */ /* 0x000ea20000000800 */
[----:B------:R-:W2:Y:S01]  /*a700*/  LDSM.16.MT88.4 R68, [R159+0x800] ;  /* 0x000800009f44783b */ /* 0x000ea20000004200 */
[C---:B------:R-:W-:Y:S01]  /*a710*/  HMMA.16816.F32 R16, R4.reuse, R20, R16 ;  /* 0x000000140410723c */ /* 0x040fe20000001810 */
[----:B------:R-:W-:Y:S01]  /*a720*/  FADD.FTZ R151, R151, R152 ;  /* 0x0000009897977221 */ /* 0x000fe20000010000 */
[----:B------:R-:W-:Y:S01]  /*a730*/  FADD.FTZ R0, R0, R231 ;  /* 0x000000e700007221 */ /* 0x000fe20000010000 */
[--C-:B------:R-:W-:Y:S01]  /*a740*/  FFMA.FTZ R149, R149, UR4, -R156.reuse ;  /* 0x0000000495957c23 */ /* 0x100fe2000801089c */
[----:B------:R-:W-:Y:S01]  /*a750*/  FFMA.FTZ R146, R146, UR4, -R156 ;  /* 0x0000000492927c23 */ /* 0x000fe2000801089c */
[----:B------:R-:W-:Y:S01]  /*a760*/  FADD.FTZ R150, R150, R151 ;  /* 0x0000009796967221 */ /* 0x000fe20000010000 */
[----:B------:R-:W-:Y:S01]  /*a770*/  MUFU.EX2 R104, R104 ;  /* 0x0000006800687308 */ /* 0x000fe20000000800 */
[----:B------:R-:W-:Y:S01]  /*a780*/  FADD.FTZ R0, R157, R0 ;  /* 0x000000009d007221 */ /* 0x000fe20000010000 */
[C---:B------:R-:W-:Y:S01]  /*a790*/  HMMA.16816.F32 R20, R4.reuse, R22, R116 ;  /* 0x000000160414723c */ /* 0x040fe20000001874 */
[----:B------:R-:W-:Y:S01]  /*a7a0*/  LDSM.16.MT88.4 R116, [R3+0xf800] ;  /* 0x00f800000374783b */ /* 0x000fe20000004200 */
[--C-:B------:R-:W-:Y:S01]  /*a7b0*/  FFMA.FTZ R136, R136, UR4, -R135.reuse ;  /* 0x0000000488887c23 */ /* 0x100fe20008010887 */
[--C-:B------:R-:W-:Y:S01]  /*a7c0*/  FFMA.FTZ R147, R147, UR4, -R135.reuse ;  /* 0x0000000493937c23 */ /* 0x100fe20008010887 */
[--C-:B------:R-:W-:Y:S01]  /*a7d0*/  FFMA.FTZ R144, R144, UR4, -R135.reuse ;  /* 0x0000000490907c23 */ /* 0x100fe20008010887 */
[--C-:B------:R-:W-:Y:S01]  /*a7e0*/  FFMA.FTZ R133, R133, UR4, -R135.reuse ;  /* 0x0000000485857c23 */ /* 0x100fe20008010887 */
[----:B------:R-:W-:Y:S01]  /*a7f0*/  MUFU.EX2 R105, R105 ;  /* 0x0000006900697308 */ /* 0x000fe20000000800 */
[----:B------:R-:W-:Y:S01]  /*a800*/  MOV R132, R155 ;  /* 0x0000009b00847202 */ /* 0x000fe20000000f00 */
[C---:B------:R-:W-:Y:S06]  /*a810*/  HMMA.16816.F32 R8, R4.reuse, R12, R8 ;  /* 0x0000000c0408723c */ /* 0x040fec0000001808 */
[----:B------:R-:W-:Y:S02]  /*a820*/  MUFU.EX2 R107, R107 ;  /* 0x0000006b006b7308 */ /* 0x000fe40000000800 */
[C---:B---3--:R-:W-:Y:S06]  /*a830*/  HMMA.16816.F32 R24, R4.reuse, R28, R24 ;  /* 0x0000001c0418723c */ /* 0x048fec0000001818 */
[----:B------:R-:W-:Y:S02]  /*a840*/  MUFU.EX2 R106, R106 ;  /* 0x0000006a006a7308 */ /* 0x000fe40000000800 */
        /* <DEDUP_REMOVED lines=8> */
[C---:B------:R-:W-:Y:S01]  /*a8d0*/  HMMA.16816.F32 R28, R4.reuse, R30, R108 ;  /* 0x0000001e041c723c */ /* 0x040fe2000000186c */
[--C-:B------:R-:W-:Y:S01]  /*a8e0*/  FFMA.FTZ R108, R194, UR4, -R135.reuse ;  /* 0x00000004c26c7c23 */ /* 0x100fe20008010887 */
[--C-:B------:R-:W-:Y:S01]  /*a8f0*/  FFMA.FTZ R162, R174, UR4, -R135.reuse ;  /* 0x00000004aea27c23 */ /* 0x100fe20008010887 */
[--C-:B------:R-:W-:Y:S01]  /*a900*/  FFMA.FTZ R174, R183, UR4, -R156.reuse ;  /* 0x00000004b7ae7c23 */ /* 0x100fe2000801089c */
[--C-:B------:R-:W-:Y:S01]  /*a910*/  FFMA.FTZ R183, R180, UR4, -R135.reuse ;  /* 0x00000004b4b77c23 */ /* 0x100fe20008010887 */
[--C-:B------:R-:W-:Y:S01]  /*a920*/  FFMA.FTZ R180, R175, UR4, -R156.reuse ;  /* 0x00000004afb47c23 */ /* 0x100fe2000801089c */
[----:B------:R-:W-:Y:S01]  /*a930*/  FFMA.FTZ R175, R168, UR4, -R135 ;  /* 0x00000004a8af7c23 */ /* 0x000fe20008010887 */
[----:B------:R-:W3:Y:S01]  /*a940*/  MUFU.EX2 R108, R108 ;  /* 0x0000006c006c7308 */ /* 0x000ee20000000800 */
[----:B------:R-:W-:Y:S01]  /*a950*/  HMMA.16816.F32 R40, R4, R44, R40 ;  /* 0x0000002c0428723c */ /* 0x000fe20000001828 */
[----:B------:R-:W-:-:S06]  /*a960*/  FFMA.FTZ R168, R161, UR4, -R156 ;  /* 0x00000004a1a87c23 */ /* 0x000fcc000801089c */
[----:B------:R-:W-:Y:S01]  /*a970*/  MUFU.EX2 R124, R124 ;  /* 0x0000007c007c7308 */ /* 0x000fe20000000800 */
[C---:B------:R-:W-:Y:S01]  /*a980*/  HMMA.16816.F32 R44, R4.reuse, R46, R92 ;  /* 0x0000002e042c723c */ /* 0x040fe2000000185c */
[----:B------:R-:W-:Y:S06]  /*a990*/  LDSM.16.MT88.4 R92, [R210+0xd000] ;  /* 0x00d00000d25c783b */ /* 0x000fec0000004200 */
[----:B------:R-:W3:Y:S01]  /*a9a0*/  MUFU.EX2 R127, R127 ;  /* 0x0000007f007f7308 */ /* 0x000ee20000000800 */
[C---:B-1----:R-:W-:Y:S07]  /*a9b0*/  HMMA.16816.F32 R72, R4.reuse, R88, R72 ;  /* 0x000000580448723c */ /* 0x042fee0000001848 */
[----:B------:R-:W-:Y:S01]  /*a9c0*/  MUFU.EX2 R126, R126 ;  /* 0x0000007e007e7308 */ /* 0x000fe20000000800 */
[----:B------:R-:W-:Y:S01]  /*a9d0*/  HMMA.16816.F32 R4, R4, R90, R76 ;  /* 0x0000005a0404723c */ /* 0x000fe2000000184c */
[----:B-----5:R-:W-:Y:S01]  /*a9e0*/  F2FP.F16.F32.PACK_AB R76, R98, R97 ;  /* 0x00000061624c723e */ /* 0x020fe200000000ff */
[----:B------:R-:W-:Y:S01]  /*a9f0*/  LDSM.16.MT88.4 R88, [R128+0x4800] ;  /* 0x004800008058783b */ /* 0x000fe20000004200 */
[----:B----4-:R-:W-:Y:S01]  /*aa00*/  F2FP.F16.F32.PACK_AB R77, R102, R103 ;  /* 0x00000067664d723e */ /* 0x010fe200000000ff */
[----:B------:R-:W-:Y:S01]  /*aa10*/  FADD.FTZ R97, R97, R150 ;  /* 0x0000009661617221 */ /* 0x000fe20000010000 */
[----:B------:R-:W-:Y:S01]  /*aa20*/  F2FP.F16.F32.PACK_AB R78, R96, R99 ;  /* 0x00000063604e723e */ /* 0x000fe200000000ff */
[----:B------:R-:W-:Y:S01]  /*aa30*/  FADD.FTZ R103, R103, R0 ;  /* 0x0000000067677221 */ /* 0x000fe20000010000 */
[----:B--2---:R-:W-:Y:S01]  /*aa40*/  F2FP.F16.F32.PACK_AB R79, R100, R101 ;  /* 0x00000065644f723e */ /* 0x004fe200000000ff */
[----:B------:R-:W1:Y:S01]  /*aa50*/  MUFU.EX2 R129, R129 ;  /* 0x0000008100817308 */ /* 0x000e620000000800 */
[----:B------:R-:W-:Y:S01]  /*aa60*/  FADD.FTZ R98, R98, R97 ;  /* 0x0000006162627221 */ /* 0x000fe20000010000 */
[----:B------:R-:W-:-:S03]  /*aa70*/  FADD.FTZ R102, R102, R103 ;  /* 0x0000006766667221 */ /* 0x000fc60000010000 */
[----:B------:R-:W-:Y:S01]  /*aa80*/  FADD.FTZ R99, R99, R98 ;  /* 0x0000006263637221 */ /* 0x000fe20000010000 */
[----:B------:R-:W-:Y:S01]  /*aa90*/  HMMA.16816.F32 R16, R76, R80, R16 ;  /* 0x000000504c10723c */ /* 0x000fe20000001810 */
[----:B------:R-:W-:Y:S01]  /*aaa0*/  FADD.FTZ R101, R101, R102 ;  /* 0x0000006665657221 */ /* 0x000fe20000010000 */
[----:B------:R-:W-:Y:S01]  /*aab0*/  MUFU.EX2 R131, R131 ;  /* 0x0000008300837308 */ /* 0x000fe20000000800 */
[----:B------:R-:W-:Y:S02]  /*aac0*/  FADD.FTZ R99, R96, R99 ;  /* 0x0000006360637221 */ /* 0x000fe40000010000 */
[----:B------:R-:W-:-:S03]  /*aad0*/  FADD.FTZ R101, R100, R101 ;  /* 0x0000006564657221 */ /* 0x000fc60000010000 */
[C---:B------:R-:W-:Y:S01]  /*aae0*/  HMMA.16816.F32 R20, R76.reuse, R82, R20 ;  /* 0x000000524c14723c */ /* 0x040fe20000001814 */
[----:B------:R-:W2:Y:S01]  /*aaf0*/  LDSM.16.MT88.4 R80, [R210+0x10800] ;  /* 0x01080000d250783b */ /* 0x000ea20000004200 */
[----:B------:R-:W-:Y:S01]  /*ab00*/  MUFU.EX2 R160, R160 ;  /* 0x000000a000a07308 */ /* 0x000fe20000000800 */
[----:B---3--:R-:W-:Y:S02]  /*ab10*/  FADD.FTZ R0, R108, R101 ;  /* 0x000000656c007221 */ /* 0x008fe40000010000 */
[----:B------:R-:W-:Y:S03]  /*ab20*/  LDSM.16.MT88.4 R100, [R159+0x3800] ;  /* 0x003800009f64783b */ /* 0x000fe60000004200 */
[C---:B------:R-:W-:Y:S02]  /*ab30*/  HMMA.16816.F32 R8, R76.reuse, R84, R8 ;  /* 0x000000544c08723c */ /* 0x040fe40000001808 */
[----:B------:R-:W-:Y:S06]  /*ab40*/  MUFU.EX2 R130, R130 ;  /* 0x0000008200827308 */ /* 0x000fec0000000800 */
[C---:B------:R-:W-:Y:S01]  /*ab50*/  HMMA.16816.F32 R12, R76.reuse, R86, R12 ;  /* 0x000000564c0c723c */ /* 0x040fe2000000180c */
[----:B------:R-:W-:Y:S01]  /*ab60*/  LDSM.16.MT88.4 R84, [R159+0x4800] ;  /* 0x004800009f54783b */ /* 0x000fe20000004200 */
[----:B------:R-:W3:Y:S06]  /*ab70*/  MUFU.EX2 R167, R167 ;  /* 0x000000a700a77308 */ /* 0x000eec0000000800 */
[C---:B------:R-:W-:Y:S02]  /*ab80*/  HMMA.16816.F32 R24, R76.reuse, R64, R24 ;  /* 0x000000404c18723c */ /* 0x040fe40000001818 */
[----:B------:R-:W-:Y:S06]  /*ab90*/  MUFU.EX2 R162, R162 ;  /* 0x000000a200a27308 */ /* 0x000fec0000000800 */
[C---:B------:R-:W-:Y:S01]  /*aba0*/  HMMA.16816.F32 R28, R76.reuse, R66, R28 ;  /* 0x000000424c1c723c */ /* 0x040fe2000000181c */
[----:B------:R-:W4:Y:S01]  /*abb0*/  LDSM.16.MT88.4 R64, [R3+0x10800] ;  /* 0x010800000340783b */ /* 0x000f220000004200 */
[----:B------:R-:W5:Y:S06]  /*abc0*/  MUFU.EX2 R169, R169 ;  /* 0x000000a900a97308 */ /* 0x000f6c0000000800 */
[C---:B------:R-:W-:Y:S02]  /*abd0*/  HMMA.16816.F32 R32, R76.reuse, R68, R32 ;  /* 0x000000444c20723c */ /* 0x040fe40000001820 */
        /* <DEDUP_REMOVED lines=9> */
[C---:B------:R-:W-:Y:S02]  /*ac70*/  HMMA.16816.F32 R56, R76.reuse, R88, R56 ;  /* 0x000000584c38723c */ /* 0x040fe40000001838 */
[----:B------:R-:W-:Y:S06]  /*ac80*/  MUFU.EX2 R182, R182 ;  /* 0x000000b600b67308 */ /* 0x000fec0000000800 */
[C---:B----4-:R-:W-:Y:S02]  /*ac90*/  HMMA.16816.F32 R48, R76.reuse, R64, R48 ;  /* 0x000000404c30723c */ /* 0x050fe40000001830 */
[----:B------:R-:W4:Y:S06]  /*aca0*/  MUFU.EX2 R183, R183 ;  /* 0x000000b700b77308 */ /* 0x000f2c0000000800 */
[C---:B------:R-:W-:Y:S01]  /*acb0*/  HMMA.16816.F32 R52, R76.reuse, R66, R52 ;  /* 0x000000424c34723c */ /* 0x040fe20000001834 */
[----:B------:R-:W3:Y:S01]  /*acc0*/  LDSM.16.MT88.4 R64, [R159+0x1000] ;  /* 0x001000009f40783b */ /* 0x000ee20000004200 */
[----:B------:R-:W-:Y:S06]  /*acd0*/  MUFU.EX2 R178, R178 ;  /* 0x000000b200b27308 */ /* 0x000fec0000000800 */
[C---:B------:R-:W-:Y:S01]  /*ace0*/  HMMA.16816.F32 R60, R76.reuse, R90, R60 ;  /* 0x0000005a4c3c723c */ /* 0x040fe2000000183c */
[----:B------:R-:W-:Y:S01]  /*acf0*/  LDSM.16.MT88.4 R88, [R128+0x5000] ;  /* 0x005000008058783b */ /* 0x000fe20000004200 */
[----:B------:R-:W4:Y:S06]  /*ad00*/  MUFU.EX2 R185, R185 ;  /* 0x000000b900b97308 */ /* 0x000f2c0000000800 */
[C---:B------:R-:W-:Y:S02]  /*ad10*/  HMMA.16816.F32 R72, R76.reuse, R84, R72 ;  /* 0x000000544c48723c */ /* 0x040fe40000001848 */
[----:B------:R-:W-:Y:S06]  /*ad20*/  MUFU.EX2 R176, R176 ;  /* 0x000000b000b07308 */ /* 0x000fec0000000800 */
[----:B------:R-:W-:Y:S01]  /*ad30*/  HMMA.16816.F32 R4, R76, R86, R4 ;  /* 0x000000564c04723c */ /* 0x000fe20000001804 */
[----:B------:R-:W-:Y:S01]  /*ad40*/  F2FP.F16.F32.PACK_AB R76, R105, R104 ;  /* 0x00000068694c723e */ /* 0x000fe200000000ff */
[----:B------:R-:W-:Y:S01]  /*ad50*/  LDSM.16.MT88.4 R84, [R159+0x5000] ;  /* 0x005000009f54783b */ /* 0x000fe20000004200 */
[----:B------:R-:W-:Y:S01]  /*ad60*/  F2FP.F16.F32.PACK_AB R77, R125, R108 ;  /* 0x0000006c7d4d723e */ /* 0x000fe200000000ff */
[----:B------:R-:W4:Y:S01]  /*ad70*/  MUFU.EX2 R173, R173 ;  /* 0x000000ad00ad7308 */ /* 0x000f220000000800 */
[----:B------:R-:W-:Y:S01]  /*ad80*/  F2FP.F16.F32.PACK_AB R78, R106, R107 ;  /* 0x0000006b6a4e723e */ /* 0x000fe200000000ff */
[----:B------:R-:W-:Y:S01]  /*ad90*/  FADD.FTZ R104, R104, R99 ;  /* 0x0000006368687221 */ /* 0x000fe20000010000 */
[----:B------:R-:W-:Y:S01]  /*ada0*/  F2FP.F16.F32.PACK_AB R79, R127, R124 ;  /* 0x0000007c7f4f723e */ /* 0x000fe200000000ff */
[----:B------:R-:W-:-:S02]  /*adb0*/  FADD.FTZ R125, R125, R0 ;  /* 0x000000007d7d7221 */ /* 0x000fc40000010000 */
[----:B------:R-:W-:Y:S02]  /*adc0*/  FADD.FTZ R104, R105, R104 ;  /* 0x0000006869687221 */ /* 0x000fe40000010000 */
[----:B------:R-:W-:Y:S01]  /*add0*/  MUFU.EX2 R180, R180 ;  /* 0x000000b400b47308 */ /* 0x000fe20000000800 */
[----:B------:R-:W-:Y:S01]  /*ade0*/  FADD.FTZ R124, R124, R125 ;  /* 0x0000007d7c7c7221 */ /* 0x000fe20000010000 */
[C---:B-1----:R-:W-:Y:S01]  /*adf0*/  HMMA.16816.F32 R16, R76.reuse, R68, R16 ;  /* 0x000000444c10723c */ /* 0x042fe20000001810 */
[----:B------:R-:W-:Y:S02]  /*ae00*/  FADD.FTZ R107, R107, R104 ;  /* 0x000000686b6b7221 */ /* 0x000fe40000010000 */
[----:B------:R-:W-:Y:S02]  /*ae10*/  FADD.FTZ R127, R127, R124 ;  /* 0x0000007c7f7f7221 */ /* 0x000fe40000010000 */
[----:B------:R-:W-:Y:S01]  /*ae20*/  FADD.FTZ R107, R106, R107 ;  /* 0x0000006b6a6b7221 */ /* 0x000fe20000010000 */
[----:B------:R-:W-:Y:S02]  /*ae30*/  MUFU.EX2 R171, R171 ;  /* 0x000000ab00ab7308 */ /* 0x000fe40000000800 */
[C---:B------:R-:W-:Y:S01]  /*ae40*/  HMMA.16816.F32 R20, R76.reuse, R70, R20 ;  /* 0x000000464c14723c */ /* 0x040fe20000001814 */
[----:B------:R-:W1:Y:S05]  /*ae50*/  LDSM.16.MT88.4 R68, [R210+0x11000] ;  /* 0x01100000d244783b */ /* 0x000e6a0000004200 */
[----:B------:R-:W-:Y:S02]  /*ae60*/  MUFU.EX2 R170, R170 ;  /* 0x000000aa00aa7308 */ /* 0x000fe40000000800 */
[C---:B--2---:R-:W-:Y:S06]  /*ae70*/  HMMA.16816.F32 R24, R76.reuse, R80, R24 ;  /* 0x000000504c18723c */ /* 0x044fec0000001818 */
[----:B------:R-:W2:Y:S02]  /*ae80*/  MUFU.EX2 R175, R175 ;  /* 0x000000af00af7308 */ /* 0x000ea40000000800 */
[C---:B------:R-:W-:Y:S01]  /*ae90*/  HMMA.16816.F32 R28, R76.reuse, R82, R28 ;  /* 0x000000524c1c723c */ /* 0x040fe2000000181c */
[----:B------:R-:W5:Y:S05]  /*aea0*/  LDSM.16.MT88.4 R80, [R3+0x11000] ;  /* 0x011000000350783b */ /* 0x000f6a0000004200 */
[----:B------:R-:W-:Y:S02]  /*aeb0*/  MUFU.EX2 R166, R166 ;  /* 0x000000a600a67308 */ /* 0x000fe40000000800 */
[C---:B---3--:R-:W-:Y:S06]  /*aec0*/  HMMA.16816.F32 R32, R76.reuse, R64, R32 ;  /* 0x000000404c20723c */ /* 0x048fec0000001820 */
[----:B------:R-:W3:Y:S02]  /*aed0*/  MUFU.EX2 R177, R177 ;  /* 0x000000b100b17308 */ /* 0x000ee40000000800 */
[C---:B------:R-:W-:Y:S01]  /*aee0*/  HMMA.16816.F32 R36, R76.reuse, R66, R36 ;  /* 0x000000424c24723c */ /* 0x040fe20000001824 */
[----:B------:R-:W4:Y:S05]  /*aef0*/  LDSM.16.MT88.4 R64, [R3+0xd800] ;  /* 0x00d800000340783b */ /* 0x000f2a0000004200 */
[----:B------:R-:W-:Y:S02]  /*af00*/  MUFU.EX2 R164, R164 ;  /* 0x000000a400a47308 */ /* 0x000fe40000000800 */
[C---:B------:R-:W-:Y:S06]  /*af10*/  HMMA.16816.F32 R8, R76.reuse, R92, R8 ;  /* 0x0000005c4c08723c */ /* 0x040fec0000001808 */
[----:B------:R-:W3:Y:S02]  /*af20*/  MUFU.EX2 R163, R163 ;  /* 0x000000a300a37308 */ /* 0x000ee40000000800 */
[C---:B-1----:R-:W-:Y:S06]  /*af30*/  HMMA.16816.F32 R40, R76.reuse, R68, R40 ;  /* 0x000000444c28723c */ /* 0x042fec0000001828 */
[----:B------:R-:W-:Y:S02]  /*af40*/  MUFU.EX2 R168, R168 ;  /* 0x000000a800a87308 */ /* 0x000fe40000000800 */
[C---:B------:R-:W-:Y:S01]  /*af50*/  HMMA.16816.F32 R44, R76.reuse, R70, R44 ;  /* 0x000000464c2c723c */ /* 0x040fe2000000182c */
[----:B------:R-:W1:Y:S05]  /*af60*/  LDSM.16.MT88.4 R68, [R128+0x1800] ;  /* 0x001800008044783b */ /* 0x000e6a0000004200 */
[----:B------:R-:W-:Y:S02]  /*af70*/  MUFU.EX2 R143, R143 ;  /* 0x0000008f008f7308 */ /* 0x000fe40000000800 */
[C---:B------:R-:W-:Y:S01]  /*af80*/  HMMA.16816.F32 R12, R76.reuse, R94, R12 ;  /* 0x0000005e4c0c723c */ /* 0x040fe2000000180c */
[----:B------:R-:W-:Y:S05]  /*af90*/  LDSM.16.MT88.4 R92, [R210+0xd800] ;  /* 0x00d80000d25c783b */ /* 0x000fea0000004200 */
[----:B------:R-:W-:Y:S02]  /*afa0*/  MUFU.EX2 R141, R141 ;  /* 0x0000008d008d7308 */ /* 0x000fe40000000800 */
[C---:B-----5:R-:W-:Y:S06]  /*afb0*/  HMMA.16816.F32 R48, R76.reuse, R80, R48 ;  /* 0x000000504c30723c */ /* 0x060fec0000001830 */
[----:B------:R-:W5:Y:S02]  /*afc0*/  MUFU.EX2 R140, R140 ;  /* 0x0000008c008c7308 */ /* 0x000f640000000800 */
        /* <DEDUP_REMOVED lines=8> */
[C---:B------:R-:W-:Y:S06]  /*b050*/  HMMA.16816.F32 R72, R76.reuse, R84, R72 ;  /* 0x000000544c48723c */ /* 0x040fec0000001848 */
[----:B------:R-:W5:Y:S02]  /*b060*/  MUFU.EX2 R145, R145 ;  /* 0x0000009100917308 */ /* 0x000f640000000800 */
        /* <DEDUP_REMOVED lines=8> */
[----:B------:R-:W-:Y:S01]  /*b0f0*/  FADD.FTZ R130, R130, R127 ;  /* 0x0000007f82827221 */ /* 0x000fe20000010000 */
[----:B------:R-:W-:-:S03]  /*b100*/  FADD.FTZ R126, R129, R126 ;  /* 0x0000007e817e7221 */ /* 0x000fc60000010000 */
[----:B------:R-:W-:Y:S02]  /*b110*/  FADD.FTZ R167, R167, R130 ;  /* 0x00000082a7a77221 */ /* 0x000fe40000010000 */
[----:B----4-:R-:W-:Y:S01]  /*b120*/  HMMA.16816.F32 R16, R76, R64, R16 ;  /* 0x000000404c10723c */ /* 0x010fe20000001810 */
[----:B------:R-:W-:Y:S01]  /*b130*/  MUFU.EX2 R146, R146 ;  /* 0x0000009200927308 */ /* 0x000fe20000000800 */
[----:B------:R-:W-:-:S04]  /*b140*/  FADD.FTZ R162, R162, R167 ;  /* 0x000000a7a2a27221 */ /* 0x000fc80000010000 */
[----:B------:R-:W-:Y:S02]  /*b150*/  FADD.FTZ R169, R169, R162 ;  /* 0x000000a2a9a97221 */ /* 0x000fe40000010000 */
[C---:B------:R-:W-:Y:S01]  /*b160*/  HMMA.16816.F32 R20, R76.reuse, R66, R20 ;  /* 0x000000424c14723c */ /* 0x040fe20000001814 */
[----:B------:R-:W4:Y:S01]  /*b170*/  LDSM.16.MT88.4 R64, [R210+0x11800] ;  /* 0x01180000d240783b */ /* 0x000f220000004200 */
[----:B------:R-:W-:Y:S06]  /*b180*/  MUFU.EX2 R136, R136 ;  /* 0x0000008800887308 */ /* 0x000fec0000000800 */
[C---:B-1----:R-:W-:Y:S02]  /*b190*/  HMMA.16816.F32 R24, R76.reuse, R68, R24 ;  /* 0x000000444c18723c */ /* 0x042fe40000001818 */
[----:B------:R-:W1:Y:S06]  /*b1a0*/  MUFU.EX2 R147, R147 ;  /* 0x0000009300937308 */ /* 0x000e6c0000000800 */
[C---:B------:R-:W-:Y:S01]  /*b1b0*/  HMMA.16816.F32 R28, R76.reuse, R70, R28 ;  /* 0x000000464c1c723c */ /* 0x040fe2000000181c */
[----:B------:R-:W3:Y:S01]  /*b1c0*/  LDSM.16.MT88.4 R68, [R3+0x11800] ;  /* 0x011800000344783b */ /* 0x000ee20000004200 */
[----:B------:R-:W-:Y:S06]  /*b1d0*/  MUFU.EX2 R144, R144 ;  /* 0x0000009000907308 */ /* 0x000fec0000000800 */
[C---:B--2---:R-:W-:Y:S02]  /*b1e0*/  HMMA.16816.F32 R32, R76.reuse, R80, R32 ;  /* 0x000000504c20723c */ /* 0x044fe40000001820 */
[----:B------:R-:W2:Y:S06]  /*b1f0*/  MUFU.EX2 R133, R133 ;  /* 0x0000008500857308 */ /* 0x000eac0000000800 */
[C---:B------:R-:W-:Y:S01]  /*b200*/  HMMA.16816.F32 R36, R76.reuse, R82, R36 ;  /* 0x000000524c24723c */ /* 0x040fe20000001824 */
[----:B------:R-:W5:Y:S07]  /*b210*/  LDSM.16.MT88.4 R80, [R3+0xe000] ;  /* 0x00e000000350783b */ /* 0x000f6e0000004200 */
[C---:B------:R-:W-:Y:S08]  /*b220*/  HMMA.16816.F32 R8, R76.reuse, R92, R8 ;  /* 0x0000005c4c08723c */ /* 0x040ff00000001808 */
[C---:B----4-:R-:W-:Y:S08]  /*b230*/  HMMA.16816.F32 R40, R76.reuse, R64, R40 ;  /* 0x000000404c28723c */ /* 0x050ff00000001828 */
[C---:B------:R-:W-:Y:S01]  /*b240*/  HMMA.16816.F32 R44, R76.reuse, R66, R44 ;  /* 0x000000424c2c723c */ /* 0x040fe2000000182c */
[----:B------:R-:W4:Y:S07]  /*b250*/  LDSM.16.MT88.4 R64, [R128+0x2000] ;  /* 0x002000008040783b */ /* 0x000f2e0000004200 */
[C---:B---3--:R-:W-:Y:S08]  /*b260*/  HMMA.16816.F32 R48, R76.reuse, R68, R48 ;  /* 0x000000444c30723c */ /* 0x048ff00000001830 */
[C---:B------:R-:W-:Y:S01]  /*b270*/  HMMA.16816.F32 R52, R76.reuse, R70, R52 ;  /* 0x000000464c34723c */ /* 0x040fe20000001834 */
[----:B------:R-:W3:Y:S07]  /*b280*/  LDSM.16.MT88.4 R68, [R159+0x2000] ;  /* 0x002000009f44783b */ /* 0x000eee0000004200 */
        /* <DEDUP_REMOVED lines=19> */
[C---:B----4-:R-:W-:Y:S08]  /*b3c0*/  HMMA.16816.F32 R24, R76.reuse, R64, R24 ;  /* 0x000000404c18723c */ /* 0x050ff00000001818 */
[C---:B------:R-:W-:Y:S01]  /*b3d0*/  HMMA.16816.F32 R28, R76.reuse, R66, R28 ;  /* 0x000000424c1c723c */ /* 0x040fe2000000181c */
[----:B------:R-:W4:Y:S07]  /*b3e0*/  LDSM.16.MT88.4 R64, [R3+0x12000] ;  /* 0x012000000340783b */ /* 0x000f2e0000004200 */
[C---:B---3--:R-:W-:Y:S08]  /*b3f0*/  HMMA.16816.F32 R32, R76.reuse, R68, R32 ;  /* 0x000000444c20723c */ /* 0x048ff00000001820 */
[C---:B------:R-:W-:Y:S01]  /*b400*/  HMMA.16816.F32 R36, R76.reuse, R70, R36 ;  /* 0x000000464c24723c */ /* 0x040fe20000001824 */
[----:B------:R-:W3:Y:S07]  /*b410*/  LDSM.16.MT88.4 R68, [R3+0xe800] ;  /* 0x00e800000344783b */ /* 0x000eee0000004200 */
[C---:B-1----:R-:W-:Y:S08]  /*b420*/  HMMA.16816.F32 R8, R76.reuse, R92, R8 ;  /* 0x0000005c4c08723c */ /* 0x042ff00000001808 */
[C---:B-----5:R-:W-:Y:S08]  /*b430*/  HMMA.16816.F32 R40, R76.reuse, R80, R40 ;  /* 0x000000504c28723c */ /* 0x060ff00000001828 */
[C---:B------:R-:W-:Y:S01]  /*b440*/  HMMA.16816.F32 R44, R76.reuse, R82, R44 ;  /* 0x000000524c2c723c */ /* 0x040fe2000000182c */
[----:B------:R-:W1:Y:S07]  /*b450*/  LDSM.16.MT88.4 R80, [R128+0x2800] ;  /* 0x002800008050783b */ /* 0x000e6e0000004200 */
        /* <DEDUP_REMOVED lines=28> */
[C---:B------:R-:W-:Y:S08]  /*b620*/  HMMA.16816.F32 R8, R76.reuse, R92, R8 ;  /* 0x0000005c4c08723c */ /* 0x040ff00000001808 */
[C---:B---3--:R-:W-:Y:S08]  /*b630*/  HMMA.16816.F32 R40, R76.reuse, R68, R40 ;  /* 0x000000444c28723c */ /* 0x048ff00000001828 */
[C---:B------:R-:W-:Y:S01]  /*b640*/  HMMA.16816.F32 R44, R76.reuse, R70, R44 ;  /* 0x000000464c2c723c */ /* 0x040fe2000000182c */
[----:B------:R-:W3:Y:S07]  /*b650*/  LDSM.16.MT88.4 R68, [R128+0x3000] ;  /* 0x003000008044783b */ /* 0x000eee0000004200 */
[C---:B------:R-:W-:Y:S01]  /*b660*/  HMMA.16816.F32 R12, R76.reuse, R94, R12 ;  /* 0x0000005e4c0c723c */ /* 0x040fe2000000180c */
[----:B------:R-:W5:Y:S07]  /*b670*/  LDSM.16.MT88.4 R92, [R3+0xf000] ;  /* 0x00f00000035c783b */ /* 0x000f6e0000004200 */
        /* <DEDUP_REMOVED lines=10> */
[C---:B------:R-:W-:Y:S01]  /*b720*/  F2FP.F16.F32.PACK_AB R77, R140.reuse, R141 ;  /* 0x0000008d8c4d723e */ /* 0x040fe200000000ff */
[----:B------:R-:W-:Y:S01]  /*b730*/  FADD.FTZ R141, R141, R166 ;  /* 0x000000a68d8d7221 */ /* 0x000fe20000010000 */
[----:B------:R-:W-:Y:S01]  /*b740*/  F2FP.F16.F32.PACK_AB R78, R143, R168 ;  /* 0x000000a88f4e723e */ /* 0x000fe200000000ff */
[----:B------:R-:W-:Y:S01]  /*b750*/  LDSM.16.MT88.4 R156, [R159+0x7800] ;  /* 0x007800009f9c783b */ /* 0x000fe20000004200 */
[----:B------:R-:W-:Y:S01]  /*b760*/  F2FP.F16.F32.PACK_AB R79, R137, R138 ;  /* 0x0000008a894f723e */ /* 0x000fe200000000ff */
[----:B------:R-:W-:-:S04]  /*b770*/  FADD.FTZ R141, R140, R141 ;  /* 0x0000008d8c8d7221 */ /* 0x000fc80000010000 */
[----:B------:R-:W-:Y:S02]  /*b780*/  FADD.FTZ R138, R138, R141 ;  /* 0x0000008d8a8a7221 */ /* 0x000fe40000010000 */
[----:B----4-:R-:W-:Y:S02]  /*b790*/  HMMA.16816.F32 R8, R76, R64, R8 ;  /* 0x000000404c08723c */ /* 0x010fe40000001808 */
[----:B------:R-:W-:-:S06]  /*b7a0*/  FADD.FTZ R137, R137, R138 ;  /* 0x0000008a89897221 */ /* 0x000fcc0000010000 */
[C---:B------:R-:W-:Y:S01]  /*b7b0*/  HMMA.16816.F32 R12, R76.reuse, R66, R12 ;  /* 0x000000424c0c723c */ /* 0x040fe2000000180c */
[----:B------:R-:W4:Y:S07]  /*b7c0*/  LDSM.16.MT88.4 R64, [R210+0x13000] ;  /* 0x01300000d240783b */ /* 0x000f2e0000004200 */
[C---:B---3--:R-:W-:Y:S08]  /*b7d0*/  HMMA.16816.F32 R24, R76.reuse, R68, R24 ;  /* 0x000000444c18723c */ /* 0x048ff00000001818 */
[C---:B------:R-:W-:Y:S01]  /*b7e0*/  HMMA.16816.F32 R28, R76.reuse, R70, R28 ;  /* 0x000000464c1c723c */ /* 0x040fe2000000181c */
[----:B------:R-:W3:Y:S07]  /*b7f0*/  LDSM.16.MT88.4 R68, [R3+0x13000] ;  /* 0x013000000344783b */ /* 0x000eee0000004200 */
[C---:B-----5:R-:W-:Y:S08]  /*b800*/  HMMA.16816.F32 R16, R76.reuse, R92, R16 ;  /* 0x0000005c4c10723c */ /* 0x060ff00000001810 */
[C---:B-1----:R-:W-:Y:S08]  /*b810*/  HMMA.16816.F32 R32, R76.reuse, R80, R32 ;  /* 0x000000504c20723c */ /* 0x042ff00000001820 */
[C---:B------:R-:W-:Y:S01]  /*b820*/  HMMA.16816.F32 R36, R76.reuse, R82, R36 ;  /* 0x000000524c24723c */ /* 0x040fe20000001824 */
[----:B------:R-:W1:Y:S07]  /*b830*/  LDSM.16.MT88.4 R80, [R128+0x3800] ;  /* 0x003800008050783b */ /* 0x000e6e0000004200 */
[C---:B----4-:R-:W-:Y:S08]  /*b840*/  HMMA.16816.F32 R40, R76.reuse, R64, R40 ;  /* 0x000000404c28723c */ /* 0x050ff00000001828 */
[C---:B------:R-:W-:Y:S01]  /*b850*/  HMMA.16816.F32 R44, R76.reuse, R66, R44 ;  /* 0x000000424c2c723c */ /* 0x040fe2000000182c */
[----:B------:R4:W-:Y:S07]  /*b860*/  LDSM.16.MT88.4 R64, [R3+0x13800] ;  /* 0x013800000340783b */ /* 0x0009ee0000004200 */
[----:B---3--:R-:W-:Y:S01]  /*b870*/  HMMA.16816.F32 R48, R76, R68, R48 ;  /* 0x000000444c30723c */ /* 0x008fe20000001830 */
[----:B------:R-:W-:-:S02]  /*b880*/  F2FP.F16.F32.PACK_AB R68, R145, R142 ;  /* 0x0000008e9144723e */ /* 0x000fc400000000ff */
[----:B------:R-:W-:Y:S01]  /*b890*/  F2FP.F16.F32.PACK_AB R69, R147, R136 ;  /* 0x000000889345723e */ /* 0x000fe200000000ff */
[----:B------:R-:W-:-:S04]  /*b8a0*/  FADD.FTZ R136, R136, R137 ;  /* 0x0000008988887221 */ /* 0x000fc80000010000 */
[----:B------:R-:W-:Y:S01]  /*b8b0*/  HMMA.16816.F32 R52, R76, R70, R52 ;  /* 0x000000464c34723c */ /* 0x000fe20000001834 */
[----:B------:R-:W-:Y:S01]  /*b8c0*/  F2FP.F16.F32.PACK_AB R70, R146, R149 ;  /* 0x000000959246723e */ /* 0x000fe200000000ff */
[----:B------:R-:W-:Y:S01]  /*b8d0*/  FADD.FTZ R147, R147, R136 ;  /* 0x0000008893937221 */ /* 0x000fe20000010000 */
[----:B--2---:R-:W-:-:S03]  /*b8e0*/  F2FP.F16.F32.PACK_AB R71, R133, R144 ;  /* 0x000000908547723e */ /* 0x004fc600000000ff */
[----:B------:R-:W-:Y:S01]  /*b8f0*/  FADD.FTZ R144, R144, R147 ;  /* 0x0000009390907221 */ /* 0x000fe20000010000 */
[----:B----4-:R-:W-:Y:S01]  /*b900*/  FADD.FTZ R3, R131, R126 ;  /* 0x0000007e83037221 */ /* 0x010fe20000010000 */
[----:B------:R-:W-:Y:S01]  /*b910*/  HMMA.16816.F32 R20, R76, R94, R20 ;  /* 0x0000005e4c14723c */ /* 0x000fe20000001814 */
[----:B------:R-:W2:Y:S01]  /*b920*/  LDSM.16.MT88.4 R92, [R210+0x13800] ;  /* 0x01380000d25c783b */ /* 0x000ea20000004200 */
[----:B------:R-:W-:Y:S01]  /*b930*/  FADD.FTZ R231, R133, R144 ;  /* 0x0000009085e77221 */ /* 0x000fe20000010000 */
[----:B------:R-:W-:-:S04]  /*b940*/  FADD.FTZ R3, R160, R3 ;  /* 0x00000003a0037221 */ /* 0x000fc80000010000 */
[----:B------:R-:W-:Y:S01]  /*b950*/  FADD.FTZ R172, R172, R3 ;  /* 0x00000003acac7221 */ /* 0x000fe20000010000 */
[----:B------:R-:W-:Y:S01]  /*b960*/  HMMA.16816.F32 R56, R76, R88, R56 ;  /* 0x000000584c38723c */ /* 0x000fe20000001838 */
[----:B------:R-:W-:Y:S02]  /*b970*/  MOV R3, R153 ;  /* 0x0000009900037202 */ /* 0x000fe40000000f00 */
[----:B------:R-:W-:-:S04]  /*b980*/  FADD.FTZ R172, R179, R172 ;  /* 0x000000acb3ac7221 */ /* 0x000fc80000010000 */
[----:B------:R-:W-:Y:S01]  /*b990*/  FADD.FTZ R181, R181, R172 ;  /* 0x000000acb5b57221 */ /* 0x000fe20000010000 */
[----:B------:R-:W-:Y:S03]  /*b9a0*/  HMMA.16816.F32 R60, R76, R90, R60 ;  /* 0x0000005a4c3c723c */ /* 0x000fe6000000183c */
        /* <DEDUP_REMOVED lines=9> */
[----:B------:R-:W-:Y:S01]  /*ba40*/  HMMA.16816.F32 R120, R68, R116, R16 ;  /* 0x000000744478723c */ /* 0x000fe20000001810 */
[----:B------:R-:W4:Y:S02]  /*ba50*/  LDSM.16.MT88.4 R16, [R210+0xf800] ;  /* 0x00f80000d210783b */ /* 0x000f240000004200 */
[----:B------:R-:W-:-:S04]  /*ba60*/  FADD.FTZ R163, R163, R164 ;  /* 0x000000a4a3a37221 */ /* 0x000fc80000010000 */
[----:B------:R-:W-:Y:S01]  /*ba70*/  FADD.FTZ R168, R168, R163 ;  /* 0x000000a3a8a87221 */ /* 0x000fe20000010000 */
[----:B-1----:R-:W-:Y:S03]  /*ba80*/  HMMA.16816.F32 R112, R68, R80, R24 ;  /* 0x000000504470723c */ /* 0x002fe60000001818 */
[----:B------:R-:W-:-:S04]  /*ba90*/  FADD.FTZ R143, R143, R168 ;  /* 0x000000a88f8f7221 */ /* 0x000fc80000010000 */
[----:B------:R-:W-:Y:S01]  /*baa0*/  FADD.FTZ R142, R142, R143 ;  /* 0x0000008f8e8e7221 */ /* 0x000fe20000010000 */
[----:B------:R-:W-:Y:S03]  /*bab0*/  HMMA.16816.F32 R108, R68, R82, R28 ;  /* 0x00000052446c723c */ /* 0x000fe6000000181c */
[----:B------:R-:W-:-:S04]  /*bac0*/  FADD.FTZ R142, R145, R142 ;  /* 0x0000008e918e7221 */ /* 0x000fc80000010000 */
[----:B------:R-:W-:Y:S01]  /*bad0*/  FADD.FTZ R149, R149, R142 ;  /* 0x0000008e95957221 */ /* 0x000fe20000010000 */
[----:B------:R-:W-:Y:S03]  /*bae0*/  HMMA.16816.F32 R104, R68, R100, R32 ;  /* 0x000000644468723c */ /* 0x000fe60000001820 */
[----:B------:R-:W-:-:S05]  /*baf0*/  FADD.FTZ R233, R146, R149 ;  /* 0x0000009592e97221 */ /* 0x000fca0000010000 */
[C---:B--2---:R-:W-:Y:S08]  /*bb00*/  HMMA.16816.F32 R96, R68.reuse, R92, R40 ;  /* 0x0000005c4460723c */ /* 0x044ff00000001828 */
[C---:B---3--:R-:W-:Y:S08]  /*bb10*/  HMMA.16816.F32 R80, R68.reuse, R76, R56 ;  /* 0x0000004c4450723c */ /* 0x048ff00000001838 */
        /* <DEDUP_REMOVED lines=9> */
[----:B------:R-:W-:-:S15]  /*bbb0*/  HMMA.16816.F32 R68, R68, R158, R4 ;  /* 0x0000009e4444723c */ /* 0x000fde0000001804 */
[----:B------:R-:W-:-:S05]  /*bbc0*/  NOP ;  /* 0x0000000000007918 */ /* 0x000fca0000000000 */
.L_x_2004:
        /* <DEDUP_REMOVED lines=16> */
[----:B------:R-:W3:Y:S01]  /*bcd0*/  LDCU UR4, c[0x0][0x45c] ;  /* 0x00008b80ff0477ac */ /* 0x000ee20008000800 */
[----:B------:R-:W4:Y:S01]  /*bce0*/  LDCU.64 UR6, c[0x0][0x3a0] ;  /* 0x00007400ff0677ac */ /* 0x000f220008000a00 */
[----:B------:R-:W2:Y:S01]  /*bcf0*/  LDCU.64 UR8, c[0x0][0x3a8] ;  /* 0x00007500ff0877ac */ /* 0x000ea20008000a00 */
[----:B-1----:R-:W-:-:S12]  /*bd00*/  ULEA UR5, UR5, UR11, 0x18 ;  /* 0x0000000b05057291 */ /* 0x002fd8000f8ec0ff */
.L_x_2014:
[----:B------:R-:W-:Y:S01]  /*bd10*/  @!P1 IADD3 R5, P0, PT, RZ, -R224, RZ ;  /* 0x800000e0ff059210 */ /* 0x000fe20007f1e0ff */
[----:B------:R-:W1:Y:S01]  /*bd20*/  @!P1 LDC R28, c[0x0][0x3c0] ;  /* 0x0000f000ff1c9b82 */ /* 0x000e620000000800 */
[----:B------:R-:W-:Y:S07]  /*bd30*/  DEPBAR.LE SB0, 0x0 ;  /* 0x000080000000791a */ /* 0x000fee0000000000 */
[----:B------:R-:W2:Y:S08]  /*bd40*/  LDC R31, c[0x0][0x3c4] ;  /* 0x0000f100ff1f7b82 */ /* 0x000eb00000000800 */
[----:B------:R-:W-:Y:S01]  /*bd50*/  BAR.SYNC.DEFER_BLOCKING 0x0 ;  /* 0x0000000000007b1d */ /* 0x000fe20000010000 */
[C---:B------:R-:W-:Y:S02]  /*bd60*/  IMAD.SHL.U32 R4, R209.reuse, 0x8, RZ ;  /* 0x00000008d1047824 */ /* 0x040fe400078e00ff */
[----:B------:R-:W-:Y:S02]  /*bd70*/  IMAD.MOV.U32 R3, RZ, RZ, R218 ;  /* 0x000000ffff037224 */ /* 0x000fe400078e00da */
[----:B------:R-:W-:Y:S01]  /*bd80*/  IMAD.MOV.U32 R2, RZ, RZ, R219 ;  /* 0x000000ffff027224 */ /* 0x000fe200078e00db */
[C---:B------:R-:W-:Y:S01]  /*bd90*/  LOP3.LUT R8, R4.reuse, 0x1f8, RZ, 0xc0, !PT ;  /* 0x000001f804087812 */ /* 0x040fe200078ec0ff */
        /* <DEDUP_REMOVED lines=42> */
[----:B------:R-:W-:Y:S04]  /*c040*/  LOP3.LUT R4, R226, R5, RZ, 0x3c, !PT ;  /* 0x00000005e2047212 */ /* 0x000fe800078e3cff */
[----:B------:R-:W-:Y:S05]  /*c050*/  ISETP.GE.AND P3, PT, R4, RZ, PT ;  /* 0x000000ff0400720c */ /* 0x000fea0003f66270 */
        /* <DEDUP_REMOVED lines=27> */
.L_x_2011:
        /* <DEDUP_REMOVED lines=8> */
[----:B------:R-:W-:Y:S02]  /*c290*/  LOP3.LUT R2, R208, 0x1c0, R189, 0xf8, !PT ;  /* 0x000001c0d0027812 */ /* 0x000fe400078ef8bd */
[----:B------:R-:W-:Y:S02]  /*c2a0*/  IADD3.X R31, PT, PT, R28, R219, RZ, P0, !PT ;  /* 0x000000db1c1f7210 */ /* 0x000fe400007fe4ff */
[-C--:B------:R-:W-:Y:S01]  /*c2b0*/  IADD3 R32, P2, PT, R30, R29.reuse, RZ ;  /* 0x0000001d1e207210 */ /* 0x080fe20007f5e0ff */
[----:B------:R-:W-:Y:S01]  /*c2c0*/  LDGSTS.E.BYPASS.LTC128B.128 [R229+0x10000], desc[UR16][R218.64+0x80] ;  /* 0x10000080dae57fae */ /* 0x000fe2000b981a10 */
[----:B------:R-:W-:Y:S02]  /*c2d0*/  LOP3.LUT R189, R189, 0x400, RZ, 0xc0, !PT ;  /* 0x00000400bdbd7812 */ /* 0x000fe400078ec0ff */
[-C--:B------:R-:W-:Y:S02]  /*c2e0*/  IADD3.X R33, PT, PT, R31, R28.reuse, RZ, P2, !PT ;  /* 0x0000001c1f217210 */ /* 0x080fe400017fe4ff */
[-C--:B------:R-:W-:Y:S02]  /*c2f0*/  IADD3 R38, P0, PT, R32, R29.reuse, RZ ;  /* 0x0000001d20267210 */ /* 0x080fe40007f1e0ff */
[----:B------:R-:W-:Y:S01]  /*c300*/  LOP3.LUT R2, R2, 0x8, R209, 0x78, !PT ;  /* 0x0000000802027812 */ /* 0x000fe200078e78d1 */
[----:B------:R-:W-:Y:S01]  /*c310*/  LDGSTS.E.BYPASS.LTC128B.128 [R229+0xc800], desc[UR16][R30.64] ;  /* 0x0c8000001ee57fae */ /* 0x000fe2000b981a10 */
[-C--:B------:R-:W-:Y:S02]  /*c320*/  IADD3.X R39, PT, PT, R33, R28.reuse, RZ, P0, !PT ;  /* 0x0000001c21277210 */ /* 0x080fe400007fe4ff */
[----:B------:R-:W-:Y:S02]  /*c330*/  IADD3 R36, P2, PT, R38, R29, RZ ;  /* 0x0000001d26247210 */ /* 0x000fe40007f5e0ff */
[----:B------:R-:W-:Y:S02]  /*c340*/  LEA R189, R2, R189, 0x1 ;  /* 0x000000bd02bd7211 */ /* 0x000fe400078e08ff */
[-C--:B------:R-:W-:Y:S01]  /*c350*/  IADD3.X R37, PT, PT, R39, R28.reuse, RZ, P2, !PT ;  /* 0x0000001c27257210 */ /* 0x080fe200017fe4ff */
[----:B------:R1:W-:Y:S01]  /*c360*/  LDGSTS.E.BYPASS.LTC128B.128 [R229+0x10800], desc[UR16][R30.64+0x80] ;  /* 0x108000801ee57fae */ /* 0x0003e2000b981a10 */
[-C--:B------:R-:W-:Y:S02]  /*c370*/  IADD3 R34, P0, PT, R36, R29.reuse, RZ ;  /* 0x0000001d24227210 */ /* 0x080fe40007f1e0ff */
[----:B------:R-:W-:Y:S02]  /*c380*/  IADD3 R213, PT, PT, R189, UR5, RZ ;  /* 0x00000005bdd57c10 */ /* 0x000fe4000fffe0ff */
[-C--:B------:R-:W-:Y:S02]  /*c390*/  IADD3.X R35, PT, PT, R37, R28.reuse, RZ, P0, !PT ;  /* 0x0000001c25237210 */ /* 0x080fe400007fe4ff */
[-C--:B------:R-:W-:Y:S01]  /*c3a0*/  IADD3 R40, P2, PT, R34, R29.reuse, RZ ;  /* 0x0000001d22287210 */ /* 0x080fe20007f5e0ff */
[----:B------:R-:W-:Y:S01]  /*c3b0*/  LDGSTS.E.BYPASS.LTC128B.128 [R229+0xd000], desc[UR16][R32.64] ;  /* 0x0d00000020e57fae */ /* 0x000fe2000b981a10 */
[----:B------:R-:W-:Y:S02]  /*c3c0*/  MOV R2, 0x40 ;  /* 0x0000004000027802 */ /* 0x000fe40000000f00 */
[-C--:B------:R-:W-:Y:S02]  /*c3d0*/  IADD3.X R41, PT, PT, R35, R28.reuse, RZ, P2, !PT ;  /* 0x0000001c23297210 */ /* 0x080fe400017fe4ff */
[----:B------:R-:W-:Y:S02]  /*c3e0*/  IADD3 R42, P0, PT, R40, R29, RZ ;  /* 0x0000001d282a7210 */ /* 0x000fe40007f1e0ff */
[----:B------:R-:W-:Y:S01]  /*c3f0*/  ISETP.NE.AND P2, PT, R225, 0x1, PT ;  /* 0x00000001e100780c */ /* 0x000fe20003f45270 */
[----:B------:R-:W-:Y:S01]  /*c400*/  LDGSTS.E.BYPASS.LTC128B.128 [R229+0x11000], desc[UR16][R32.64+0x80] ;  /* 0x1100008020e57fae */ /* 0x000fe2000b981a10 */
[----:B------:R-:W-:Y:S02]  /*c410*/  IADD3.X R43, PT, PT, R41, R28, RZ, P0, !PT ;  /* 0x0000001c292b7210 */ /* 0x000fe400007fe4ff */
[----:B------:R-:W-:Y:S04]  /*c420*/  LOP3.LUT P0, RZ, R209, 0x2, RZ, 0xc0, !PT ;  /* 0x00000002d1ff7812 */ /* 0x000fe8000780c0ff */
[----:B------:R-:W-:Y:S01]  /*c430*/  SEL R212, R139, 0xffffffe0, !P0 ;  /* 0xffffffe08bd47807 */ /* 0x000fe20004000000 */
[----:B------:R-:W-:Y:S01]  /*c440*/  LDGSTS.E.BYPASS.LTC128B.128 [R229+0xd800], desc[UR16][R38.64] ;  /* 0x0d80000026e57fae */ /* 0x000fe2000b981a10 */
[----:B------:R-:W-:Y:S02]  /*c450*/  LOP3.LUT P0, RZ, R209, 0x4, RZ, 0xc0, !PT ;  /* 0x00000004d1ff7812 */ /* 0x000fe4000780c0ff */
[-C--:B------:R-:W-:Y:S02]  /*c460*/  IADD3 R188, PT, PT, R211, R212.reuse, RZ ;  /* 0x000000d4d3bc7210 */ /* 0x080fe40007ffe0ff */
[----:B------:R-:W-:Y:S02]  /*c470*/  IADD3 R3, PT, PT, R213, R212, RZ ;  /* 0x000000d4d5037210 */ /* 0x000fe40007ffe0ff */
[----:B------:R-:W-:Y:S01]  /*c480*/  SEL R2, R2, 0xffffffc0, !P0 ;  /* 0xffffffc002027807 */ /* 0x000fe20004000000 */
[----:B------:R-:W-:Y:S03]  /*c490*/  LDGSTS.E.BYPASS.LTC128B.128 [R229+0x11800], desc[UR16][R38.64+0x80] ;  /* 0x1180008026e57fae */ /* 0x000fe6000b981a10 */
[-C--:B------:R-:W-:Y:S02]  /*c4a0*/  IADD3 R201, PT, PT, R211, R2.reuse, RZ ;  /* 0x00000002d3c97210 */ /* 0x080fe40007ffe0ff */
[----:B------:R-:W-:Y:S02]  /*c4b0*/  IADD3 R213, PT, PT, R213, R2, RZ ;  /* 0x00000002d5d57210 */ /* 0x000fe40007ffe0ff */
[C---:B------:R-:W-:Y:S01]  /*c4c0*/  IADD3 R200, PT, PT, R212.reuse, R201, RZ ;  /* 0x000000c9d4c87210 */ /* 0x040fe20007ffe0ff */
[----:B------:R-:W-:Y:S01]  /*c4d0*/  LDGSTS.E.BYPASS.LTC128B.128 [R229+0xe000], desc[UR16][R36.64] ;  /* 0x0e00000024e57fae */ /* 0x000fe2000b981a10 */
[----:B------:R-:W-:Y:S07]  /*c4e0*/  IADD3 R2, PT, PT, R212, R213, RZ ;  /* 0x000000d5d4027210 */ /* 0x000fee0007ffe0ff */
[----:B------:R-:W-:Y:S08]  /*c4f0*/  LDGSTS.E.BYPASS.LTC128B.128 [R229+0x12000], desc[UR16][R36.64+0x80] ;  /* 0x1200008024e57fae */ /* 0x000ff0000b981a10 */
[----:B------:R-:W-:Y:S08]  /*c500*/  LDGSTS.E.BYPASS.LTC128B.128 [R229+0xe800], desc[UR16][R34.64] ;  /* 0x0e80000022e57fae */ /* 0x000ff0000b981a10 */
[----:B------:R2:W-:Y:S08]  /*c510*/  LDGSTS.E.BYPASS.LTC128B.128 [R229+0x12800], desc[UR16][R34.64+0x80] ;  /* 0x1280008022e57fae */ /* 0x0005f0000b981a10 */
[----:B------:R-:W-:Y:S08]  /*c520*/  LDGSTS.E.BYPASS.LTC128B.128 [R229+0xf000], desc[UR16][R40.64] ;  /* 0x0f00000028e57fae */ /* 0x000ff0000b981a10 */
[----:B------:R-:W-:Y:S08]  /*c530*/  LDGSTS.E.BYPASS.LTC128B.128 [R229+0x13000], desc[UR16][R40.64+0x80] ;  /* 0x1300008028e57fae */ /* 0x000ff0000b981a10 */
[----:B------:R-:W-:Y:S08]  /*c540*/  LDGSTS.E.BYPASS.LTC128B.128 [R229+0xf800], desc[UR16][R42.64] ;  /* 0x0f8000002ae57fae */ /* 0x000ff0000b981a10 */
[----:B------:R5:W-:Y:S08]  /*c550*/  LDGSTS.E.BYPASS.LTC128B.128 [R229+0x13800], desc[UR16][R42.64+0x80] ;  /* 0x138000802ae57fae */ /* 0x000bf0000b981a10 */
[----:B------:R-:W-:Y:S08]  /*c560*/  LDSM.16.M88.4 R140, [R211] ;  /* 0x00000000d38c783b */ /* 0x000ff00000000200 */
[----:B------:R-:W3:Y:S08]  /*c570*/  LDSM.16.M88.4 R144, [R189+UR5+0x4000] ;  /* 0x00400005bd90783b */ /* 0x000ef00008000200 */
[----:B------:R-:W4:Y:S08]  /*c580*/  LDSM.16.M88.4 R148, [R189+UR5+0x4800] ;  /* 0x00480005bd94783b */ /* 0x000f300008000200 */
[----:B------:R-:W1:Y:S08]  /*c590*/  LDSM.16.M88.4 R152, [R189+UR5+0x5000] ;  /* 0x00500005bd98783b */ /* 0x000e700008000200 */
[----:B------:R-:W0:Y:S08]  /*c5a0*/  LDGDEPBAR ;  /* 0x00000000000079af */ /* 0x000e300000000000 */
[----:B------:R-:W2:Y:S08]  /*c5b0*/  LDSM.16.M88.4 R156, [R189+UR5+0x5800] ;  /* 0x00580005bd9c783b */ /* 0x000eb00008000200 */
[----:B------:R-:W5:Y:S01]  /*c5c0*/  LDSM.16.M88.4 R160, [R189+UR5+0x6000] ;  /* 0x00600005bda0783b */ /* 0x000f620008000200 */
[C---:B---3--:R-:W-:Y:S07]  /*c5d0*/  HMMA.16816.F32 R4, R140.reuse, R144, RZ ;  /* 0x000000908c04723c */ /* 0x048fee00000018ff */
[----:B------:R-:W3:Y:S01]  /*c5e0*/  LDSM.16.M88.4 R164, [R189+UR5+0x6800] ;  /* 0x00680005bda4783b */ /* 0x000ee20008000200 */
[C---:B------:R-:W-:Y:S07]  /*c5f0*/  HMMA.16816.F32 R8, R140.reuse, R146, RZ ;  /* 0x000000928c08723c */ /* 0x040fee00000018ff */
[----:B------:R-:W3:Y:S01]  /*c600*/  LDSM.16.M88.4 R168, [R189+UR5+0x7000] ;  /* 0x00700005bda8783b */ /* 0x000ee20008000200 */
[C---:B----4-:R-:W-:Y:S07]  /*c610*/  HMMA.16816.F32 R12, R140.reuse, R148, RZ ;  /* 0x000000948c0c723c */ /* 0x050fee00000018ff */
[----:B------:R-:W4:Y:S01]  /*c620*/  LDSM.16.M88.4 R172, [R189+UR5+0x7800] ;  /* 0x00780005bdac783b */ /* 0x000f220008000200 */
[C---:B------:R-:W-:Y:S07]  /*c630*/  HMMA.16816.F32 R16, R140.reuse, R150, RZ ;  /* 0x000000968c10723c */ /* 0x040fee00000018ff */
[----:B------:R-:W-:Y:S01]  /*c640*/  LDSM.16.M88.4 R176, [R188] ;  /* 0x00000000bcb0783b */ /* 0x000fe20000000200 */
[C---:B-1----:R-:W-:Y:S07]  /*c650*/  HMMA.16816.F32 R20, R140.reuse, R152, RZ ;  /* 0x000000988c14723c */ /* 0x042fee00000018ff */
[----:B------:R-:W1:Y:S01]  /*c660*/  LDSM.16.M88.4 R180, [R3+0x4000] ;  /* 0x0040000003b4783b */ /* 0x000e620000000200 */
[C---:B------:R-:W-:Y:S07]  /*c670*/  HMMA.16816.F32 R24, R140.reuse, R154, RZ ;  /* 0x0000009a8c18723c */ /* 0x040fee00000018ff */
[----:B------:R-:W1:Y:S01]  /*c680*/  LDSM.16.M88.4 R184, [R3+0x4800] ;  /* 0x0048000003b8783b */ /* 0x000e620000000200 */
[C---:B--2---:R-:W-:Y:S07]  /*c690*/  HMMA.16816.F32 R28, R140.reuse, R156, RZ ;  /* 0x0000009c8c1c723c */ /* 0x044fee00000018ff */
[----:B------:R-:W2:Y:S01]  /*c6a0*/  LDSM.16.M88.4 R132, [R3+0x5000] ;  /* 0x005000000384783b */ /* 0x000ea20000000200 */
[C---:B------:R-:W-:Y:S07]  /*c6b0*/  HMMA.16816.F32 R32, R140.reuse, R158, RZ ;  /* 0x0000009e8c20723c */ /* 0x040fee00000018ff */
[----:B------:R-:W-:Y:S01]  /*c6c0*/  LDSM.16.M88.4 R144, [R3+0x6000] ;  /* 0x006000000390783b */ /* 0x000fe20000000200 */
[C---:B-----5:R-:W-:Y:S07]  /*c6d0*/  HMMA.16816.F32 R36, R140.reuse, R160, RZ ;  /* 0x000000a08c24723c */ /* 0x060fee00000018ff */
[----:B------:R-:W-:Y:S01]  /*c6e0*/  LDSM.16.M88.4 R148, [R3+0x6800] ;  /* 0x006800000394783b */ /* 0x000fe20000000200 */
[C---:B------:R-:W-:Y:S07]  /*c6f0*/  HMMA.16816.F32 R40, R140.reuse, R162, RZ ;  /* 0x000000a28c28723c */ /* 0x040fee00000018ff */
[----:B------:R-:W-:Y:S01]  /*c700*/  LDSM.16.M88.4 R152, [R3+0x7000] ;  /* 0x007000000398783b */ /* 0x000fe20000000200 */
[C---:B---3--:R-:W-:Y:S07]  /*c710*/  HMMA.16816.F32 R44, R140.reuse, R164, RZ ;  /* 0x000000a48c2c723c */ /* 0x048fee00000018ff */
[----:B------:R-:W-:Y:S01]  /*c720*/  LDSM.16.M88.4 R156, [R3+0x7800] ;  /* 0x00780000039c783b */ /* 0x000fe20000000200 */
[C---:B------:R-:W-:Y:S07]  /*c730*/  HMMA.16816.F32 R48, R140.reuse, R166, RZ ;  /* 0x000000a68c30723c */ /* 0x040fee00000018ff */
[----:B------:R-:W-:Y:S01]  /*c740*/  LDSM.16.M88.4 R160, [R201] ;  /* 0x00000000c9a0783b */ /* 0x000fe20000000200 */
[C---:B------:R-:W-:Y:S07]  /*c750*/  HMMA.16816.F32 R52, R140.reuse, R168, RZ ;  /* 0x000000a88c34723c */ /* 0x040fee00000018ff */
[----:B------:R-:W-:Y:S01]  /*c760*/  LDSM.16.M88.4 R164, [R213+0x4000] ;  /* 0x00400000d5a4783b */ /* 0x000fe20000000200 */
[C---:B------:R-:W-:Y:S07]  /*c770*/  HMMA.16816.F32 R56, R140.reuse, R170, RZ ;  /* 0x000000aa8c38723c */ /* 0x040fee00000018ff */
[----:B------:R-:W-:Y:S01]  /*c780*/  LDSM.16.M88.4 R168, [R213+0x4800] ;  /* 0x00480000d5a8783b */ /* 0x000fe20000000200 */
[C---:B----4-:R-:W-:Y:S07]  /*c790*/  HMMA.16816.F32 R60, R140.reuse, R172, RZ ;  /* 0x000000ac8c3c723c */ /* 0x050fee00000018ff */
[----:B------:R-:W-:Y:S01]  /*c7a0*/  LDSM.16.M88.4 R192, [R213+0xa800] ;  /* 0x00a80000d5c0783b */ /* 0x000fe20000000200 */
[----:B------:R-:W-:Y:S07]  /*c7b0*/  HMMA.16816.F32 R64, R140, R174, RZ ;  /* 0x000000ae8c40723c */ /* 0x000fee00000018ff */
[----:B------:R-:W3:Y:S01]  /*c7c0*/  LDSM.16.M88.4 R140, [R3+0x5800] ;  /* 0x00580000038c783b */ /* 0x000ee20000000200 */
[C---:B-1----:R-:W-:Y:S07]  /*c7d0*/  HMMA.16816.F32 R4, R176.reuse, R180, R4 ;  /* 0x000000b4b004723c */ /* 0x042fee0000001804 */
[----:B------:R-:W1:Y:S01]  /*c7e0*/  LDSM.16.M88.4 R172, [R213+0x5000] ;  /* 0x00500000d5ac783b */ /* 0x000e620000000200 */
[C---:B------:R-:W-:Y:S07]  /*c7f0*/  HMMA.16816.F32 R8, R176.reuse, R182, R8 ;  /* 0x000000b6b008723c */ /* 0x040fee0000001808 */
[----:B------:R-:W-:Y:S01]  /*c800*/  LDSM.16.M88.4 R180, [R213+0x9000] ;  /* 0x00900000d5b4783b */ /* 0x000fe20000000200 */
[C---:B------:R-:W-:Y:S07]  /*c810*/  HMMA.16816.F32 R12, R176.reuse, R184, R12 ;  /* 0x000000b8b00c723c */ /* 0x040fee000000180c */
[----:B------:R-:W-:Y:S01]  /*c820*/  LDSM.16.M88.4 R196, [R213+0xb000] ;  /* 0x00b00000d5c4783b */ /* 0x000fe20000000200 */
[C---:B------:R-:W-:Y:S07]  /*c830*/  HMMA.16816.F32 R16, R176.reuse, R186, R16 ;  /* 0x000000bab010723c */ /* 0x040fee0000001810 */
[----:B------:R-:W-:Y:S01]  /*c840*/  LDSM.16.M88.4 R184, [R213+0x9800] ;  /* 0x00980000d5b8783b */ /* 0x000fe20000000200 */
[C---:B--2---:R-:W-:Y:S07]  /*c850*/  HMMA.16816.F32 R20, R176.reuse, R132, R20 ;  /* 0x00000084b014723c */ /* 0x044fee0000001814 */
[----:B------:R-:W-:Y:S01]  /*c860*/  LDSM.16.M88.4 R204, [R2+0x8000] ;  /* 0x0080000002cc783b */ /* 0x000fe20000000200 */
[C---:B------:R-:W-:Y:S07]  /*c870*/  HMMA.16816.F32 R24, R176.reuse, R134, R24 ;  /* 0x00000086b018723c */ /* 0x040fee0000001818 */
[----:B------:R-:W2:Y:S01]  /*c880*/  LDSM.16.M88.4 R132, [R213+0x5800] ;  /* 0x00580000d584783b */ /* 0x000ea20000000200 */
[C---:B---3--:R-:W-:Y:S08]  /*c890*/  HMMA.16816.F32 R28, R176.reuse, R140, R28 ;  /* 0x0000008cb01c723c */ /* 0x048ff0000000181c */
[C---:B------:R-:W-:Y:S01]  /*c8a0*/  HMMA.16816.F32 R32, R176.reuse, R142, R32 ;  /* 0x0000008eb020723c */ /* 0x040fe20000001820 */
[----:B------:R-:W3:Y:S07]  /*c8b0*/  LDSM.16.M88.4 R140, [R213+0x6000] ;  /* 0x00600000d58c783b */ /* 0x000eee0000000200 */
        /* <DEDUP_REMOVED lines=23> */
[C---:B------:R-:W-:Y:S01]  /*ca30*/  HMMA.16816.F32 R32, R160.reuse, R134, R32 ;  /* 0x00000086a020723c */ /* 0x040fe20000001820 */
[----:B------:R-:W1:Y:S07]  /*ca40*/  LDSM.16.M88.4 R132, [R213+0x7800] ;  /* 0x00780000d584783b */ /* 0x000e6e0000000200 */
[C---:B---3--:R-:W-:Y:S08]  /*ca50*/  HMMA.16816.F32 R36, R160.reuse, R140, R36 ;  /* 0x0000008ca024723c */ /* 0x048ff00000001824 */
        /* <DEDUP_REMOVED lines=112> */
[----:B------:R-:W-:Y:S03]  /*d160*/  FMUL.FTZ R252, R10, UR10 ;  /* 0x0000000a0afc7c20 */ /* 0x000fe60008410000 */
[----:B------:R-:W4:Y:S01]  /*d170*/  MUFU.TANH R158, R133 ;  /* 0x00000085009e7308 */ /* 0x000f220000002400 */
        /* <DEDUP_REMOVED lines=8> */
[----:B--2---:R-:W-:Y:S01]  /*d200*/  FMUL.FTZ R190, R18, UR10 ;  /* 0x0000000a12be7c20 */ /* 0x004fe20008410000 */
[----:B------:R-:W-:Y:S01]  /*d210*/  FMUL.FTZ R238, R16, UR10 ;  /* 0x0000000a10ee7c20 */ /* 0x000fe20008410000 */
[----:B------:R-:W-:Y:S01]  /*d220*/  FMUL.FTZ R234, R17, UR10 ;  /* 0x0000000a11ea7c20 */ /* 0x000fe20008410000 */
[----:B------:R-:W-:Y:S03]  /*d230*/  FMUL.FTZ R232, R19, UR10 ;  /* 0x0000000a13e87c20 */ /* 0x000fe60008410000 */
[----:B------:R2:W2:Y:S01]  /*d240*/  MUFU.TANH R162, R136 ;  /* 0x0000008800a27308 */ /* 0x0004a20000002400 */
[----:B------:R-:W-:Y:S01]  /*d250*/  FMUL.FTZ R191, R22, UR10 ;  /* 0x0000000a16bf7c20 */ /* 0x000fe20008410000 */
[----:B------:R-:W-:Y:S01]  /*d260*/  FMUL.FTZ R230, R21, UR10 ;  /* 0x0000000a15e67c20 */ /* 0x000fe20008410000 */
[----:B------:R-:W-:Y:S07]  /*d270*/  FMUL.FTZ R228, R23, UR10 ;  /* 0x0000000a17e47c20 */ /* 0x000fee0008410000 */
[----:B------:R5:W3:Y:S01]  /*d280*/  MUFU.TANH R213, R190 ;  /* 0x000000be00d57308 */ /* 0x000ae20000002400 */
[----:B-1----:R-:W1:Y:S01]  /*d290*/  LDSM.16.M88.4 R132, [R2+0x9800] ;  /* 0x009800000284783b */ /* 0x002e620000000200 */
[----:B------:R-:W-:Y:S01]  /*d2a0*/  FMUL.FTZ R206, R25, UR10 ;  /* 0x0000000a19ce7c20 */ /* 0x000fe20008410000 */
[----:B------:R-:W-:Y:S07]  /*d2b0*/  FMUL.FTZ R204, R27, UR10 ;  /* 0x0000000a1bcc7c20 */ /* 0x000fee0008410000 */
[----:B------:R-:W1:Y:S01]  /*d2c0*/  MUFU.TANH R155, R191 ;  /* 0x000000bf009b7308 */ /* 0x000e620000002400 */
[----:B--2---:R-:W-:Y:S09]  /*d2d0*/  FMUL.FTZ R136, R20, UR10 ;  /* 0x0000000a14887c20 */ /* 0x004ff20008410000 */
[----:B------:R-:W2:Y:S01]  /*d2e0*/  MUFU.TANH R151, R136 ;  /* 0x0000008800977308 */ /* 0x000ea20000002400 */
[----:B-----5:R-:W-:Y:S09]  /*d2f0*/  FMUL.FTZ R190, R24, UR10 ;  /* 0x0000000a18be7c20 */ /* 0x020ff20008410000 */
[----:B------:R-:W1:Y:S10]  /*d300*/  MUFU.TANH R153, R190 ;  /* 0x000000be00997308 */ /* 0x000e740000002400 */
        /* <DEDUP_REMOVED lines=35> */
[C---:B------:R-:W-:Y:S08]  /*d540*/  HMMA.16816.F32 R48, R200.reuse, R30, R48 ;  /* 0x0000001ec830723c */ /* 0x040ff00000001830 */
[----:B------:R-:W1:Y:S01]  /*d550*/  MUFU.TANH R244, R244 ;  /* 0x000000f400f47308 */ /* 0x000e620000002400 */
[----:B------:R-:W5:Y:S01]  /*d560*/  LDSM.16.M88.4 R28, [R2+0xb800] ;  /* 0x00b80000021c783b */ /* 0x000f620000000200 */
[----:B------:R-:W-:Y:S04]  /*d570*/  DEPBAR.LE SB0, 0x0 ;  /* 0x000080000000791a */ /* 0x000fe80000000000 */
[----:B---3--:R-:W-:Y:S01]  /*d580*/  FMUL.FTZ R36, R44, UR10 ;  /* 0x0000000a2c247c20 */ /* 0x008fe20008410000 */
[----:B------:R-:W-:Y:S03]  /*d590*/  FMUL.FTZ R45, R45, UR10 ;  /* 0x0000000a2d2d7c20 */ /* 0x000fe60008410000 */
[----:B------:R-:W3:Y:S01]  /*d5a0*/  MUFU.TANH R242, R242 ;  /* 0x000000f200f27308 */ /* 0x000ee20000002400 */
[----:B------:R-:W-:Y:S01]  /*d5b0*/  BAR.SYNC.DEFER_BLOCKING 0x0 ;  /* 0x0000000000007b1d */ /* 0x000fe20000010000 */
[----:B------:R-:W-:Y:S01]  /*d5c0*/  FMUL.FTZ R46, R46, UR10 ;  /* 0x0000000a2e2e7c20 */ /* 0x000fe20008410000 */
[----:B------:R-:W-:Y:S01]  /*d5d0*/  FMUL.FTZ R47, R47, UR10 ;  /* 0x0000000a2f2f7c20 */ /* 0x000fe20008410000 */
[----:B------:R-:W-:Y:S01]  /*d5e0*/  FMUL.FTZ R251, R48, UR10 ;  /* 0x0000000a30fb7c20 */ /* 0x000fe20008410000 */
[----:B------:R-:W-:Y:S01]  /*d5f0*/  FMUL.FTZ R49, R49, UR10 ;  /* 0x0000000a31317c20 */ /* 0x000fe20008410000 */
[----:B------:R-:W-:Y:S04]  /*d600*/  FMUL.FTZ R50, R50, UR10 ;  /* 0x0000000a32327c20 */ /* 0x000fe80008410000 */
[----:B------:R-:W1:Y:S01]  /*d610*/  MUFU.TANH R240, R240 ;  /* 0x000000f000f07308 */ /* 0x000e620000002400 */
[----:B------:R-:W-:Y:S09]  /*d620*/  FMUL.FTZ R51, R51, UR10 ;  /* 0x0000000a33337c20 */ /* 0x000ff20008410000 */
        /* <DEDUP_REMOVED lines=139> */
.L_x_2013:
[C---:B------:R-:W-:Y:S01]  /*dee0*/  IMAD.SHL.U32 R3, R2.reuse, 0x20, RZ ;  /* 0x0000002002037824 */ /* 0x040fe200078e00ff */
[----:B------:R-:W-:Y:S01]  /*def0*/  SHF.L.U64.HI R2, R2, 0x5, R5 ;  /* 0x0000000502027819 */ /* 0x000fe20000010205 */
[--C-:B------:R-:W-:Y:S03]  /*df00*/  IMAD.MOV.U32 R217, RZ, RZ, R215.reuse ;  /* 0x000000ffffd97224 */ /* 0x100fe600078e00d7 */
        /* <DEDUP_REMOVED lines=34> */
.L_x_2012:
[----:B--2---:R-:W-:Y:S01]  /*e130*/  FMNMX3.FTZ R5, R137, R250, R248, !PT ;  /* 0x000000fa89057276 */ /* 0x004fe200078100f8 */
[----:B------:R-:W-:Y:S01]  /*e140*/  LDSM.16.MT88.4 R12, [R210+0xc000] ;  /* 0x00c00000d20c783b */ /* 0x000fe20000004200 */
        /* <DEDUP_REMOVED lines=540> */
.L_x_2010:
        /* <DEDUP_REMOVED lines=218> */
.L_x_2016:
[----:B------:R-:W-:Y:S05]  /*110b0*/  BSYNC.RECONVERGENT B0 ;  /* 0x0000000000007941 */ /* 0x000fea0003800200 */
.L_x_2015:
[----:B------:R-:W2:Y:S01]  /*110c0*/  LDCU.64 UR4, c[0x0][0x410] ;  /* 0x00008200ff0477ac */ /* 0x000ea20008000a00 */
[----:B------:R-:W-:Y:S01]  /*110d0*/  IMAD.MOV.U32 R209, RZ, RZ, RZ ;  /* 0x000000ffffd17224 */ /* 0x000fe200078e00ff */
[----:B-1----:R-:W-:Y:S01]  /*110e0*/  SHF.R.U32.HI R3, RZ, 0x3, R4 ;  /* 0x00000003ff037819 */ /* 0x002fe20000011604 */
[----:B------:R-:W-:Y:S01]  /*110f0*/  @P3 IMAD.MOV.U32 R20, RZ, RZ, R22 ;  /* 0x000000ffff143224 */ /* 0x000fe200078e0016 */
[----:B------:R-:W-:Y:S01]  /*11100*/  BSSY.RECONVERGENT B0, `(.L_x_2017) ;  /* 0x0000019000007945 */ /* 0x000fe20003800200 */
[----:B------:R-:W-:Y:S01]  /*11110*/  IMAD.WIDE.U32 R6, R10, UR6, R208 ;  /* 0x000000060a067c25 */ /* 0x000fe2000f8e00d0 */
[C---:B------:R-:W-:Y:S02]  /*11120*/  IADD3 R13, PT, PT, R3.reuse, 0x10, RZ ;  /* 0x00000010030d7810 */ /* 0x040fe40007ffe0ff */
[----:B------:R-:W-:Y:S01]  /*11130*/  ISETP.GE.AND P3, PT, R3, R214, PT ;  /* 0x000000d60300720c */ /* 0x000fe20003f66270 */
[----:B------:R-:W-:Y:S01]  /*11140*/  IMAD R7, R11, UR6, R7 ;  /* 0x000000060b077c24 */ /* 0x000fe2000f8e0207 */
[----:B------:R-:W-:Y:S01]  /*11150*/  IADD3 R20, P0, PT, R20, R6, RZ ;  /* 0x0000000614147210 */ /* 0x000fe20007f1e0ff */
[----:B------:R-:W-:Y:S01]  /*11160*/  VIADD R9, R3, 0x20 ;  /* 0x0000002003097836 */ /* 0x000fe20000000000 */
[----:B------:R-:W-:-:S02]  /*11170*/  ISETP.GE.AND P2, PT, R13, R214, PT ;  /* 0x000000d60d00720c */ /* 0x000fc40003f46270 */
[----:B------:R-:W-:Y:S01]  /*11180*/  IADD3.X R21, PT, PT, R18, R7, RZ, P0, !PT ;  /* 0x0000000712157210 */ /* 0x000fe200007fe4ff */
[----:B------:R-:W-:Y:S01]  /*11190*/  VIADD R7, R3, 0x30 ;  /* 0x0000003003077836 */ /* 0x000fe20000000000 */
[----:B------:R1:W3:Y:S01]  /*111a0*/  LDS.128 R12, [R229] ;  /* 0x00000000e50c7984 */ /* 0x0002e20000000c00 */
[-C--:B------:R-:W-:Y:S01]  /*111b0*/  ISETP.GE.AND P1, PT, R9, R214.reuse, PT ;  /* 0x000000d60900720c */ /* 0x080fe20003f26270 */
[----:B--2---:R-:W-:Y:S02]  /*111c0*/  IMAD.WIDE.U32 R18, R5, UR4, R20 ;  /* 0x0000000405127c25 */ /* 0x004fe4000f8e0014 */
[----:B------:R-:W-:Y:S02]  /*111d0*/  ISETP.GE.AND P0, PT, R7, R214, PT ;  /* 0x000000d60700720c */ /* 0x000fe40003f06270 */
[----:B------:R-:W-:Y:S02]  /*111e0*/  IMAD R21, R5, UR5, R19 ;  /* 0x0000000505157c24 */ /* 0x000fe4000f8e0213 */
[----:B------:R1:W2:Y:S01]  /*111f0*/  LDS.128 R4, [R229+0x2000] ;  /* 0x00200000e5047984 */ /* 0x0002a20000000c00 */
[----:B------:R-:W-:Y:S08]  /*11200*/  @P3 BRA `(.L_x_2018) ;  /* 0x0000000000203947 */ /* 0x000ff00003800000 */
[----:B------:R-:W4:Y:S01]  /*11210*/  LDCU.64 UR4, c[0x0][0x3f0] ;  /* 0x00007e00ff0477ac */ /* 0x000f220008000a00 */
[----:B------:R-:W-:-:S05]  /*11220*/  MOV R20, R18 ;  /* 0x0000001200147202 */ /* 0x000fca0000000f00 */
[----:B------:R-:W-:-:S04]  /*11230*/  IMAD.WIDE.U32 R8, R3, R10, R20 ;  /* 0x0000000a03087225 */ /* 0x000fc800078e0014 */
[----:B------:R-:W-:Y:S01]  /*11240*/  IMAD R0, R3, R11, R9 ;  /* 0x0000000b03007224 */ /* 0x000fe200078e0209 */
[----:B----4-:R-:W-:-:S04]  /*11250*/  LEA R16, P3, R8, UR4, 0x1 ;  /* 0x0000000408107c11 */ /* 0x010fc8000f8608ff */
[----:B------:R-:W-:-:S05]  /*11260*/  LEA.HI.X R17, R8, UR5, R0, 0x1, P3 ;  /* 0x0000000508117c11 */ /* 0x000fca00098f0c00 */
[----:B---3--:R4:W-:Y:S04]  /*11270*/  STG.E.128 desc[UR16][R16.64], R12 ;  /* 0x0000000c10007986 */ /* 0x0089e8000c101d10 */
[----:B--2---:R4:W-:Y:S02]  /*11280*/  STG.E.128 desc[UR16][R16.64+0x80], R4 ;  /* 0x0000800410007986 */ /* 0x0049e4000c101d10 */
.L_x_2018:
[----:B------:R-:W-:Y:S05]  /*11290*/  BSYNC.RECONVERGENT B0 ;  /* 0x0000000000007941 */ /* 0x000fea0003800200 */
.L_x_2017:
[----:B---34-:R3:W4:Y:S01]  /*112a0*/  LDS.128 R12, [R229+0x800] ;  /* 0x00080000e50c7984 */ /* 0x0187220000000c00 */
[----:B------:R-:W-:Y:S03]  /*112b0*/  BSSY.RECONVERGENT B0, `(.L_x_2019) ;  /* 0x0000010000007945 */ /* 0x000fe60003800200 */
[----:B--2---:R3:W2:Y:S01]  /*112c0*/  LDS.128 R4, [R229+0x2800] ;  /* 0x00280000e5047984 */ /* 0x0046a20000000c00 */
        /* <DEDUP_REMOVED lines=13> */
[----:B--2---:R4:W-:Y:S02]  /*113a0*/  STG.E.128 desc[UR16][R8.64+0x80], R4 ;  /* 0x0000800408007986 */ /* 0x0049e4000c101d10 */
.L_x_2020:
[----:B------:R-:W-:Y:S05]  /*113b0*/  BSYNC.RECONVERGENT B0 ;  /* 0x0000000000007941 */ /* 0x000fea0003800200 */
.L_x_2019:
[----:B--2-4-:R2:W4:Y:S01]  /*113c0*/  LDS.128 R4, [R229+0x1000] ;  /* 0x00100000e5047984 */ /* 0x0145220000000c00 */
        /* <DEDUP_REMOVED lines=16> */
.L_x_2022:
[----:B------:R-:W-:Y:S05]  /*114d0*/  BSYNC.RECONVERGENT B0 ;  /* 0x0000000000007941 */ /* 0x000fea0003800200 */
.L_x_2021:
        /* <DEDUP_REMOVED lines=15> */
.L_x_2023:
        /* <DEDUP_REMOVED lines=11> */
.L_x_7223:


//--------------------- .text._ZN5flash24flash_fwd_splitkv_kernelI23Flash_fwd_kernel_traitsILi128ELi64ELi128ELi4ELb0ELb0EN7cutlass6half_tE19Flash_kernel_traitsILi128ELi64ELi128ELi4ES3_EELb1ELb0ELb1ELb0ELb0ELb0ELb0ELb0EEEvNS_16Flash_fwd_paramsE --------------------------
	.section	.text._ZN5flash24flash_fwd_splitkv_kernelI23Flash_fwd_kernel_traitsILi128ELi64ELi128ELi4ELb0ELb0EN7cutlass6half_tE19Flash_kernel_traitsILi128ELi64ELi128ELi4ES3_EELb1ELb0ELb1ELb0ELb0ELb0ELb0ELb0EEEvNS_16Flash_fwd_paramsE,"ax",@progbits
	.align	128
        .global         _ZN5flash24flash_fwd_splitkv_kernelI23Flash_fwd_kernel_traitsILi128ELi64ELi128ELi4ELb0ELb0EN7cutlass6half_tE19Flash_kernel_traitsILi128ELi64ELi128ELi4ES3_EELb1ELb0ELb1ELb0ELb0ELb0ELb0ELb0EEEvNS_16Flash_fwd_paramsE
        .type           _ZN5flash24flash_fwd_splitkv_kernelI23Flash_fwd_kernel_traitsILi128ELi64ELi128ELi4ELb0ELb0EN7cutlass6half_tE19Flash_kernel_traitsILi128ELi64ELi128ELi4ES3_EELb1ELb0ELb1ELb0ELb0ELb0ELb0ELb0EEEvNS_16Flash_fwd_paramsE,@function
        .size           _ZN5flash24flash_fwd_splitkv_kernelI23Flash_fwd_kernel_traitsILi128ELi64ELi128ELi4ELb0ELb0EN7cutlass6half_tE19Flash_kernel_traitsILi128ELi64ELi128ELi4ES3_EELb1ELb0ELb1ELb0ELb0ELb0ELb0ELb0EEEvNS_16Flash_fwd_paramsE,(.L_x_7224 - _ZN5flash24flash_fwd_splitkv_kernelI23Flash_fwd_kernel_traitsILi128ELi64ELi128ELi4ELb0ELb0EN7cutlass6half_tE19Flash_kernel_traitsILi128ELi64ELi128ELi4ES3_EELb1ELb0ELb1ELb0ELb0ELb0ELb0ELb0EEEvNS_16Flash_fwd_paramsE)
        .other          _ZN5flash24flash_fwd_splitkv_kernelI23Flash_fwd_kernel_traitsILi128ELi64ELi128ELi4ELb0ELb0EN7cutlass6half_tE19Flash_kernel_traitsILi128ELi64ELi128ELi4ES3_EELb1ELb0ELb1ELb0ELb0ELb0ELb0ELb0EEEvNS_16Flash_fwd_paramsE,@"STO_CUDA_ENTRY STV_DEFAULT"
_ZN5flash24flash_fwd_splitkv_kernelI23Flash_fwd_kernel_traitsILi128ELi64ELi128ELi4ELb0ELb0EN7cutlass6half_tE19Flash_kernel_traitsILi128ELi64ELi128ELi4ES3_EELb1ELb0ELb1ELb0ELb0ELb0ELb0ELb0EEEvNS_16Flash_fwd_paramsE:
.text._ZN5flash24flash_fwd_splitkv_kernelI23Flash_fwd_kernel_traitsILi128ELi64ELi128ELi4ELb0ELb0EN7cutlass6half_tE19Flash_kernel_traitsILi128ELi64ELi128ELi4ES3_EELb1ELb0ELb1ELb0ELb0ELb0ELb0ELb0EEEvNS_16Flash_fwd_paramsE:
        /* <DEDUP_REMOVED lines=27> */
[----:B------:R-:W4:Y:S01]  /*01b0*/  @!P4 LDC R19, c[0x0][0x434] ;  /* 0x00010d00ff13cb82 */ /* 0x000f220000000800 */
        /* <DEDUP_REMOVED lines=14> */
[----:B------:R-:W-:-:S07]  /*02a0*/  IMAD.MOV.U32 R3, RZ, RZ, -0x1 ;  /* 0xffffffffff037424 */ /* 0x000fce00078e00ff */
[----:B------:R1:W5:Y:S01]  /*02b0*/  @!P3 LDG.E R3, desc[UR14][R12.64] ;  /* 0x0000000e0c03b981 */ /* 0x000362000c1e1900 */
[----:B--2---:R-:W-:Y:S02]  /*02c0*/  @P4 IMAD.IADD R19, R0, 0x1, -R211 ;  /* 0x0000000100134824 */ /* 0x004fe400078e0ad3 */
[----:B----4-:R-:W-:-:S05]  /*02d0*/  IMAD.SHL.U32 R0, R29, 0x40, RZ ;  /* 0x000000401d007824 */ /* 0x010fca00078e00ff */
[----:B------:R-:W-:Y:S01]  /*02e0*/  ISETP.GT.AND P3, PT, R19, R0, PT ;  /* 0x000000001300720c */ /* 0x000fe20003f64270 */
[----:B-1-3--:R-:W-:-:S12]  /*02f0*/  @!P0 BRA `(.L_x_2024) ;  /* 0x00000000000c8947 */ /* 0x00afd80003800000 */
[----:B------:R-:W2:Y:S02]  /*0300*/  @P1 LDG.E R8, desc[UR14][R12.64+0x4] ;  /* 0x0000040e0c081981 */ /* 0x000ea4000c1e1900 */
[----:B--2--5:R-:W-:-:S06]  /*0310*/  @P1 IADD3 R9, PT, PT, R8, -R3, RZ ;  /* 0x8000000308091210 */ /* 0x024fcc0007ffe0ff */
[----:B------:R1:W5:Y:S02]  /*0320*/  @!P1 LDG.E R9, desc[UR14][R12.64] ;  /* 0x0000000e0c099981 */ /* 0x000364000c1e1900 */
.L_x_2024:
[----:B------:R-:W-:Y:S01]  /*0330*/  @!P2 ISETP.NE.U32.AND P0, PT, R4, RZ, PT ;  /* 0x000000ff0400a20c */ /* 0x000fe20003f05070 */
[----:B------:R-:W-:-:S12]  /*0340*/  @!P3 EXIT ;  /* 0x000000000000b94d */ /* 0x000fd80003800000 */
[----:B------:R-:W2:Y:S01]  /*0350*/  LDCU UR5, c[0x0][0x438] ;  /* 0x00008700ff0577ac */ /* 0x000ea20008000800 */
[----:B------:R-:W-:Y:S01]  /*0360*/  @!P2 ISETP.NE.AND.EX P0, PT, R5, RZ, PT, P0 ;  /* 0x000000ff0500a20c */ /* 0x000fe20003f05300 */
[--C-:B-----5:R-:W-:Y:S01]  /*0370*/  @P2 IMAD.IADD R121, R121, 0x1, -R2.reuse ;  /* 0x0000000179792824 */ /* 0x120fe200078e0a02 */
[----:B------:R-:W3:Y:S01]  /*0380*/  S2R R20, SR_CTAID.Z ;  /* 0x0000000000147919 */ /* 0x000ee20000002700 */
[----:B------:R-:W4:Y:S01]  /*0390*/  LDCU UR16, c[0x0][0x508] ;  /* 0x0000a100ff1077ac */ /* 0x000f220008000800 */
[----:B------:R-:W-:Y:S01]  /*03a0*/  @!P2 SEL R7, R7, RZ, P0 ;  /* 0x000000ff0707a207 */ /* 0x000fe20000000000 */
[----:B------:R-:W-:Y:S01]  /*03b0*/  VIADD R4, R29, 0x1 ;  /* 0x000000011d047836 */ /* 0x000fe20000000000 */
[----:B------:R-:W1:Y:S02]  /*03c0*/  S2R R201, SR_TID.X ;  /* 0x0000000000c97919 */ /* 0x000e640000002100 */
[----:B------:R-:W-:Y:S01]  /*03d0*/  @!P2 IADD3 R121, PT, PT, R7, R9, -R2 ;  /* 0x000000090779a210 */ /* 0x000fe20007ffe802 */
[----:B------:R-:W-:-:S04]  /*03e0*/  IMAD R5, R4, 0x40, -R19 ;  /* 0x0000004004057824 */ /* 0x000fc800078e0a13 */
        /* <DEDUP_REMOVED lines=25> */
[----:B--2---:R-:W-:Y:S01]  /*0580*/  IMAD R15, R7, UR7, R20 ;  /* 0x00000007070f7c24 */ /* 0x004fe2000f8e0214 */
[----:B------:R-:W-:Y:S01]  /*0590*/  IADD3 R7, PT, PT, R201, 0x30, RZ ;  /* 0x00000030c9077810 */ /* 0x000fe20007ffe0ff */
[----:B-----5:R-:W-:Y:S01]  /*05a0*/  @!P0 IMAD.WIDE.U32 R12, R6, R4, RZ ;  /* 0x00000004060c8225 */ /* 0x020fe200078e00ff */
[----:B------:R-:W-:-:S03]  /*05b0*/  LOP3.LUT R4, R8, 0x38, RZ, 0xc0, !PT ;  /* 0x0000003808047812 */ /* 0x000fc600078ec0ff */
[----:B------:R-:W-:Y:S02]  /*05c0*/  @!P0 IMAD R6, R6, R5, R13 ;  /* 0x0000000506068224 */ /* 0x000fe400078e020d */
[----:B-1----:R-:W-:-:S04]  /*05d0*/  @P0 IMAD.WIDE.U32 R8, R211, R2, RZ ;  /* 0x00000002d3080225 */ /* 0x002fc800078e00ff */
[----:B------:R-:W-:Y:S01]  /*05e0*/  IMAD.MOV.U32 R5, RZ, RZ, RZ ;  /* 0x000000ffff057224 */ /* 0x000fe200078e00ff */
[----:B------:R-:W-:Y:S01]  /*05f0*/  @P0 MOV R12, R8 ;  /* 0x00000008000c0202 */ /* 0x000fe20000000f00 */
[----:B------:R-:W-:Y:S02]  /*0600*/  @P0 IMAD R6, R211, R3, R9 ;  /* 0x00000003d3060224 */ /* 0x000fe400078e0209 */
[----:B------:R-:W-:-:S04]  /*0610*/  IMAD.WIDE.U32 R10, R0, R2, R4 ;  /* 0x00000002000a7225 */ /* 0x000fc800078e0004 */
[----:B------:R-:W-:Y:S01]  /*0620*/  IMAD R9, R0, R3, R11 ;  /* 0x0000000300097224 */ /* 0x000fe200078e020b */
[----:B------:R-:W-:Y:S01]  /*0630*/  IADD3 R12, P0, PT, R12, R10, RZ ;  /* 0x0000000a0c0c7210 */ /* 0x000fe20007f1e0ff */
[----:B------:R-:W-:Y:S01]  /*0640*/  VIADD R11, R201, 0x10 ;  /* 0x00000010c90b7836 */ /* 0x000fe20000000000 */
[----:B------:R-:W-:-:S03]  /*0650*/  LOP3.LUT R10, R4, 0x40, RZ, 0xfc, !PT ;  /* 0x00000040040a7812 */ /* 0x000fc600078efcff */
[----:B------:R-:W-:Y:S01]  /*0660*/  IMAD.X R13, R6, 0x1, R9, P0 ;  /* 0x00000001060d7824 */ /* 0x000fe200000e0609 */
[----:B------:R-:W-:Y:S01]  /*0670*/  IADD3 R6, PT, PT, -R0, R19, RZ ;  /* 0x0000001300067210 */ /* 0x000fe20007ffe1ff */
[----:B----4-:R-:W-:Y:S01]  /*0680*/  IMAD R0, R15, UR6, R0 ;  /* 0x000000060f007c24 */ /* 0x010fe2000f8e0200 */
[C---:B------:R-:W-:Y:S01]  /*0690*/  IADD3 R9, PT, PT, R201.reuse, 0x20, RZ ;  /* 0x00000020c9097810 */ /* 0x040fe20007ffe0ff */
[C---:B---3--:R-:W-:Y:S01]  /*06a0*/  IMAD.WIDE.U32 R12, R20.reuse, UR4, R12 ;  /* 0x00000004140c7c25 */ /* 0x048fe2000f8e000c */
        /* <DEDUP_REMOVED lines=17> */
.L_x_2027:
[----:B------:R-:W-:Y:S05]  /*07c0*/  BSYNC.RECONVERGENT B0 ;  /* 0x0000000000007941 */ /* 0x000fea0003800200 */
.L_x_2026:
        /* <DEDUP_REMOVED lines=18> */
.L_x_2029:
[----:B------:R-:W-:Y:S05]  /*08f0*/  BSYNC.RECONVERGENT B0 ;  /* 0x0000000000007941 */ /* 0x000fea0003800200 */
.L_x_2028:
        /* <DEDUP_REMOVED lines=18> */
.L_x_2031:
[----:B------:R-:W-:Y:S05]  /*0a20*/  BSYNC.RECONVERGENT B0 ;  /* 0x0000000000007941 */ /* 0x000fea0003800200 */
.L_x_2030:
        /* <DEDUP_REMOVED lines=17> */
.L_x_2033:
[----:B------:R-:W-:Y:S05]  /*0b40*/  BSYNC.RECONVERGENT B0 ;  /* 0x0000000000007941 */ /* 0x000fea0003800200 */
.L_x_2032:
        /* <DEDUP_REMOVED lines=20> */
.L_x_2025:
        /* <DEDUP_REMOVED lines=10> */
.L_x_2034:
[----:B------:R-:W-:Y:S05]  /*0d30*/  BRA.U !UP1, `(.L_x_2035) ;  /* 0x0000000509907547 */ /* 0x000fea000b800000 */
[----:B-1----:R-:W1:Y:S01]  /*0d40*/  LDC R4, c[0x0][0x4f0] ;  /* 0x00013c00ff047b82 */ /* 0x002e620000000800 */
[----:B------:R-:W-:Y:S01]  /*0d50*/  LEA R181, R182, 0xffffff80, 0x7 ;  /* 0xffffff80b6b57811 */ /* 0x000fe200078e38ff */
[----:B------:R-:W2:Y:S01]  /*0d60*/  LDCU.64 UR4, c[0x0][0x4e8] ;  /* 0x00009d00ff0477ac */ /* 0x000ea20008000a00 */
[----:B------:R-:W-:Y:S01]  /*0d70*/  MOV R8, RZ ;  /* 0x000000ff00087202 */ /* 0x000fe20000000f00 */
[----:B------:R-:W-:Y:S01]  /*0d80*/  IMAD.MOV.U32 R10, RZ, RZ, RZ ;  /* 0x000000ffff0a7224 */ /* 0x000fe200078e00ff */
[----:B------:R-:W3:Y:S01]  /*0d90*/  LDCU.64 UR6, c[0x0][0x3a0] ;  /* 0x00007400ff0677ac */ /* 0x000ee20008000a00 */
[----:B------:R-:W4:Y:S01]  /*0da0*/  LDCU.64 UR12, c[0x0][0x3b8] ;  /* 0x00007700ff0c77ac */ /* 0x000f220008000a00 */
[----:B------:R-:W3:Y:S01]  /*0db0*/  LDCU.64 UR10, c[0x0][0x3c0] ;  /* 0x00007800ff0a77ac */ /* 0x000ee20008000a00 */
[----:B-1----:R-:W-:-:S04]  /*0dc0*/  IABS R5, R4 ;  /* 0x0000000400057213 */ /* 0x002fc80000000000 */
[----:B-----5:R-:W1:Y:S08]  /*0dd0*/  I2F.RP R7, R5 ;  /* 0x0000000500077306 */ /* 0x020e700000209400 */
        /* <DEDUP_REMOVED lines=21> */
[----:B------:R-:W-:Y:S01]  /*0f30*/  @P0 VIADD R8, R8, 0x1 ;  /* 0x0000000108080836 */ /* 0x000fe20000000000 */
[C---:B------:R-:W-:Y:S01]  /*0f40*/  LEA R214, P0, R2.reuse, UR8, 0x2 ;  /* 0x0000000802d67c11 */ /* 0x040fe2000f8010ff */
[----:B------:R-:W2:Y:S03]  /*0f50*/  LDC R3, c[0x0][0x3e8] ;  /* 0x0000fa00ff037b82 */ /* 0x000ea60000000800 */
[----:B------:R-:W-:Y:S02]  /*0f60*/  LEA.HI.X R215, R2, UR9, R215, 0x2, P0 ;  /* 0x0000000902d77c11 */ /* 0x000fe400080f14d7 */
[----:B------:R-:W-:Y:S02]  /*0f70*/  @!P1 IADD3 R8, PT, PT, -R8, RZ, RZ ;  /* 0x000000ff08089210 */ /* 0x000fe40007ffe1ff */
[----:B------:R-:W-:-:S05]  /*0f80*/  @!P2 LOP3.LUT R8, RZ, R4, RZ, 0x33, !PT ;  /* 0x00000004ff08a212 */ /* 0x000fca00078e33ff */
[----:B------:R-:W-:-:S06]  /*0f90*/  IMAD.WIDE R14, R8, 0x4, R214 ;  /* 0x00000004080e7825 */ /* 0x000fcc00078e02d6 */
[----:B------:R-:W2:Y:S01]  /*0fa0*/  LDG.E R14, desc[UR14][R14.64] ;  /* 0x0000000e0e0e7981 */ /* 0x000ea2000c1e1900 */
[----:B------:R-:W-:Y:S02]  /*0fb0*/  IADD3 R8, PT, PT, -R8, RZ, RZ ;  /* 0x000000ff08087210 */ /* 0x000fe40007ffe1ff */
[----:B----4-:R-:W-:Y:S02]  /*0fc0*/  MOV R134, UR12 ;  /* 0x0000000c00867c02 */ /* 0x010fe40008000f00 */
[----:B---3--:R-:W-:Y:S01]  /*0fd0*/  MOV R24, UR10 ;  /* 0x0000000a00187c02 */ /* 0x008fe20008000f00 */
[----:B------:R-:W-:Y:S01]  /*0fe0*/  IMAD R8, R4, R8, R181 ;  /* 0x0000000804087224 */ /* 0x000fe200078e02b5 */
[----:B--2---:R-:W-:Y:S02]  /*0ff0*/  IABS R7, R3 ;  /* 0x0000000300077213 */ /* 0x004fe40000000000 */
[----:B------:R-:W-:Y:S02]  /*1000*/  MOV R135, UR13 ;  /* 0x0000000d00877c02 */ /* 0x000fe40008000f00 */
[----:B------:R-:W2:Y:S01]  /*1010*/  I2F.RP R9, R7 ;  /* 0x0000000700097306 */ /* 0x000ea20000209400 */
[----:B------:R-:W-:-:S07]  /*1020*/  MOV R25, UR11 ;  /* 0x0000000b00197c02 */ /* 0x000fce0008000f00 */
[----:B--2---:R-:W2:Y:S02]  /*1030*/  MUFU.RCP R11, R9 ;  /* 0x00000009000b7308 */ /* 0x004ea40000001000 */
[----:B--2---:R-:W-:-:S06]  /*1040*/  VIADD R11, R11, 0xffffffe ;  /* 0x0ffffffe0b0b7836 */ /* 0x004fcc0000000000 */
[----:B------:R-:W2:Y:S02]  /*1050*/  F2I.FTZ.U32.TRUNC.NTZ R11, R11 ;  /* 0x0000000b000b7305 */ /* 0x000ea4000021f000 */
[----:B--2---:R-:W-:-:S05]  /*1060*/  IADD3 R2, PT, PT, RZ, -R11, RZ ;  /* 0x8000000bff027210 */ /* 0x004fca0007ffe0ff */
[----:B------:R-:W-:Y:S01]  /*1070*/  IMAD R5, R2, R7, RZ ;  /* 0x0000000702057224 */ /* 0x000fe200078e02ff */
[----:B------:R-:W-:-:S03]  /*1080*/  IABS R2, R20 ;  /* 0x0000001400027213 */ /* 0x000fc60000000000 */
[----:B------:R-:W-:Y:S01]  /*1090*/  IMAD.HI.U32 R10, R11, R5, R10 ;  /* 0x000000050b0a7227 */ /* 0x000fe200078e000a */
[----:B------:R-:W-:-:S05]  /*10a0*/  MOV R5, R2 ;  /* 0x0000000200057202 */ /* 0x000fca0000000f00 */
        /* <DEDUP_REMOVED lines=14> */
[----:B------:R-:W-:-:S04]  /*1190*/  IMAD R4, R3, R24, RZ ;  /* 0x0000001803047224 */ /* 0x000fc800078e02ff */
        /* <DEDUP_REMOVED lines=9> */
[----:B------:R-:W-:-:S02]  /*1230*/  IADD3 R13, PT, PT, R11, R12, RZ ;  /* 0x0000000c0b0d7210 */ /* 0x000fc40007ffe0ff */
[----:B------:R-:W-:Y:S02]  /*1240*/  IMAD.MOV.U32 R12, RZ, RZ, R10 ;  /* 0x000000ffff0c7224 */ /* 0x000fe400078e000a */
[-C--:B------:R-:W-:Y:S01]  /*1250*/  IMAD R10, R3, R134.reuse, RZ ;  /* 0x00000086030a7224 */ /* 0x080fe200078e02ff */
[----:B------:R-:W-:Y:S01]  /*1260*/  SHF.R.S32.HI R3, RZ, 0x1f, R2 ;  /* 0x0000001fff037819 */ /* 0x000fe20000011402 */
[----:B------:R-:W-:Y:S02]  /*1270*/  IMAD.IADD R15, R15, 0x1, R5 ;  /* 0x000000010f0f7824 */ /* 0x000fe400078e0205 */
[C---:B------:R-:W-:Y:S02]  /*1280*/  IMAD R10, R8.reuse, R135, R10 ;  /* 0x00000087080a7224 */ /* 0x040fe400078e020a */
[----:B------:R-:W-:-:S04]  /*1290*/  IMAD.WIDE.U32 R12, R8, R134, R12 ;  /* 0x00000086080c7225 */ /* 0x000fc800078e000c */
[----:B------:R-:W-:-:S04]  /*12a0*/  IMAD.WIDE.U32 R8, R8, R24, R14 ;  /* 0x0000001808087225 */ /* 0x000fc800078e000e */
[----:B------:R-:W-:Y:S01]  /*12b0*/  IMAD.IADD R11, R13, 0x1, R10 ;  /* 0x000000010d0b7824 */ /* 0x000fe200078e020a */
[----:B------:R-:W-:Y:S01]  /*12c0*/  IADD3 R5, PT, PT, R9, R4, RZ ;  /* 0x0000000409057210 */ /* 0x000fe20007ffe0ff */
[C---:B-1----:R-:W-:Y:S01]  /*12d0*/  IMAD R7, R3.reuse, UR4, RZ ;  /* 0x0000000403077c24 */ /* 0x042fe2000f8e02ff */
[----:B------:R-:W-:Y:S01]  /*12e0*/  MOV R10, R12 ;  /* 0x0000000c000a7202 */ /* 0x000fe20000000f00 */
[----:B------:R-:W-:Y:S02]  /*12f0*/  IMAD R3, R3, UR6, RZ ;  /* 0x0000000603037c24 */ /* 0x000fe4000f8e02ff */
[----:B------:R-:W-:Y:S02]  /*1300*/  IMAD.MOV.U32 R4, RZ, RZ, R8 ;  /* 0x000000ffff047224 */ /* 0x000fe400078e0008 */
[C---:B------:R-:W-:Y:S02]  /*1310*/  IMAD R8, R2.reuse, UR5, R7 ;  /* 0x0000000502087c24 */ /* 0x040fe4000f8e0207 */
[----:B------:R-:W-:-:S04]  /*1320*/  IMAD.WIDE.U32 R10, R2, UR4, R10 ;  /* 0x00000004020a7c25 */ /* 0x000fc8000f8e000a */
[C---:B------:R-:W-:Y:S01]  /*1330*/  IMAD R12, R2.reuse, UR7, R3 ;  /* 0x00000007020c7c24 */ /* 0x040fe2000f8e0203 */
[----:B------:R-:W-:Y:S01]  /*1340*/  IADD3 R8, PT, PT, R11, R8, RZ ;  /* 0x000000080b087210 */ /* 0x000fe20007ffe0ff */
[----:B------:R-:W-:-:S05]  /*1350*/  IMAD.WIDE.U32 R14, R2, UR6, R4 ;  /* 0x00000006020e7c25 */ /* 0x000fca000f8e0004 */
[----:B------:R-:W-:Y:S01]  /*1360*/  IADD3 R12, PT, PT, R15, R12, RZ ;  /* 0x0000000c0f0c7210 */ /* 0x000fe20007ffe0ff */
[----:B------:R-:W-:Y:S06]  /*1370*/  BRA `(.L_x_2036) ;  /* 0x00000004004c7947 */ /* 0x000fec0003800000 */
.L_x_2035:
[----:B------:R-:W-:-:S13]  /*1380*/  ISETP.NE.AND P0, PT, R3, -0x1, PT ;  /* 0xffffffff0300780c */ /* 0x000fda0003f05270 */
        /* <DEDUP_REMOVED lines=13> */
[----:B------:R-:W-:Y:S05]  /*1460*/  BRA `(.L_x_2038) ;  /* 0x0000000000187947 */ /* 0x000fea0003800000 */
.L_x_2037:
[----:B------:R-:W2:Y:S01]  /*1470*/  LDC.64 R134, c[0x0][0x3b8] ;  /* 0x0000ee00ff867b82 */ /* 0x000ea20000000a00 */
[----:B-1----:R-:W-:-:S05]  /*1480*/  IADD3 R4, PT, PT, R2, R3, RZ ;  /* 0x0000000302047210 */ /* 0x002fca0007ffe0ff */
[C---:B--2---:R-:W-:Y:S02]  /*1490*/  IMAD R9, R4.reuse, R135, RZ ;  /* 0x0000008704097224 */ /* 0x044fe400078e02ff */
[----:B------:R-:W-:-:S05]  /*14a0*/  IMAD.WIDE.U32 R4, R4, R134, RZ ;  /* 0x0000008604047225 */ /* 0x000fca00078e00ff */
[----:B------:R-:W-:Y:S02]  /*14b0*/  IADD3 R9, PT, PT, R5, R9, RZ ;  /* 0x0000000905097210 */ /* 0x000fe40007ffe0ff */
[----:B------:R-:W-:Y:S02]  /*14c0*/  MOV R8, R4 ;  /* 0x0000000400087202 */ /* 0x000fe40000000f00 */
.L_x_2038:
        /* <DEDUP_REMOVED lines=14> */
.L_x_2039:
[----:B------:R-:W1:Y:S01]  /*15b0*/  LDC.64 R24, c[0x0][0x3c0] ;  /* 0x0000f000ff187b82 */ /* 0x000e620000000a00 */
[----:B------:R-:W-:-:S05]  /*15c0*/  IADD3 R2, PT, PT, R2, R3, RZ ;  /* 0x0000000302027210 */ /* 0x000fca0007ffe0ff */
[C---:B-1----:R-:W-:Y:S02]  /*15d0*/  IMAD R11, R2.reuse, R25, RZ ;  /* 0x00000019020b7224 */ /* 0x042fe400078e02ff */
[----:B------:R-:W-:-:S05]  /*15e0*/  IMAD.WIDE.U32 R2, R2, R24, RZ ;  /* 0x0000001802027225 */ /* 0x000fca00078e00ff */
[----:B------:R-:W-:Y:S02]  /*15f0*/  IADD3 R11, PT, PT, R3, R11, RZ ;  /* 0x0000000b030b7210 */ /* 0x000fe40007ffe0ff */
[----:B------:R-:W-:-:S07]  /*1600*/  MOV R10, R2 ;  /* 0x00000002000a7202 */ /* 0x000fce0000000f00 */
.L_x_2040:
[----:B-----5:R-:W1:Y:S01]  /*1610*/  LDC R7, c[0x0][0x3e8] ;  /* 0x0000fa00ff077b82 */ /* 0x020e620000000800 */
[----:B------:R-:W-:Y:S02]  /*1620*/  MOV R12, RZ ;  /* 0x000000ff000c7202 */ /* 0x000fe40000000f00 */
[----:B------:R-:W-:Y:S02]  /*1630*/  CS2R R214, SRZ ;  /* 0x0000000000d67805 */ /* 0x000fe4000001ff00 */
[----:B------:R-:W-:Y:S02]  /*1640*/  LEA R181, R182, 0xffffff80, 0x7 ;  /* 0xffffff80b6b57811 */ /* 0x000fe400078e38ff */
[----:B-1----:R-:W-:-:S04]  /*1650*/  IABS R2, R7 ;  /* 0x0000000700027213 */ /* 0x002fc80000000000 */
[----:B------:R-:W1:Y:S08]  /*1660*/  I2F.RP R14, R2 ;  /* 0x00000002000e7306 */ /* 0x000e700000209400 */
[----:B-1----:R-:W1:Y:S02]  /*1670*/  MUFU.RCP R5, R14 ;  /* 0x0000000e00057308 */ /* 0x002e640000001000 */
[----:B-1----:R-:W-:Y:S01]  /*1680*/  IADD3 R5, PT, PT, R5, 0xffffffe, RZ ;  /* 0x0ffffffe05057810 */ /* 0x002fe20007ffe0ff */
[----:B------:R-:W-:-:S05]  /*1690*/  IMAD.WIDE.U32 R14, R181, R24, R10 ;  /* 0x00000018b50e7225 */ /* 0x000fca00078e000a */
[----:B------:R-:W1:Y:S01]  /*16a0*/  F2I.FTZ.U32.TRUNC.NTZ R13, R5 ;  /* 0x00000005000d7305 */ /* 0x000e62000021f000 */
[----:B------:R-:W-:-:S04]  /*16b0*/  IMAD.WIDE.U32 R10, R181, R134, R8 ;  /* 0x00000086b50a7225 */ /* 0x000fc800078e0008 */
[C---:B------:R-:W-:Y:S02]  /*16c0*/  IMAD R15, R181.reuse, R25, R15 ;  /* 0x00000019b50f7224 */ /* 0x040fe400078e020f */
[----:B------:R-:W-:Y:S02]  /*16d0*/  IMAD R11, R181, R135, R11 ;  /* 0x00000087b50b7224 */ /* 0x000fe400078e020b */
[----:B-1----:R-:W-:-:S04]  /*16e0*/  IMAD.MOV R3, RZ, RZ, -R13 ;  /* 0x000000ffff037224 */ /* 0x002fc800078e0a0d */
[----:B------:R-:W-:Y:S01]  /*16f0*/  IMAD R4, R3, R2, RZ ;  /* 0x0000000203047224 */ /* 0x000fe200078e02ff */
[----:B------:R-:W-:-:S03]  /*1700*/  IABS R3, R20 ;  /* 0x0000001400037213 */ /* 0x000fc60000000000 */
        /* <DEDUP_REMOVED lines=8> */
[----:B------:R-:W-:Y:S02]  /*1790*/  @!P0 IADD3 R12, PT, PT, R12, 0x1, RZ ;  /* 0x000000010c0c8810 */ /* 0x000fe40007ffe0ff */
[----:B------:R-:W-:Y:S02]  /*17a0*/  ISETP.NE.AND P0, PT, R7, RZ, PT ;  /* 0x000000ff0700720c */ /* 0x000fe40003f05270 */
[----:B------:R-:W-:Y:S02]  /*17b0*/  ISETP.GE.U32.AND P2, PT, R3, R2, PT ;  /* 0x000000020300720c */ /* 0x000fe40003f46070 */
[----:B------:R-:W-:-:S04]  /*17c0*/  LOP3.LUT R2, R20, R7, RZ, 0x3c, !PT ;  /* 0x0000000714027212 */ /* 0x000fc800078e3cff */
[----:B------:R-:W-:Y:S02]  /*17d0*/  ISETP.GE.AND P1, PT, R2, RZ, PT ;  /* 0x000000ff0200720c */ /* 0x000fe40003f26270 */
[----:B------:R-:W2:Y:S05]  /*17e0*/  LDC.64 R2, c[0x0][0x3d0] ;  /* 0x0000f400ff027b82 */ /* 0x000eaa0000000a00 */
        /* <DEDUP_REMOVED lines=10> */
[----:B------:R-:W-:-:S04]  /*1890*/  IADD3 R12, PT, PT, R15, R5, RZ ;  /* 0x000000050f0c7210 */ /* 0x000fc80007ffe0ff */
[----:B------:R-:W-:-:S07]  /*18a0*/  IADD3 R8, PT, PT, R11, R3, RZ ;  /* 0x000000030b087210 */ /* 0x000fce0007ffe0ff */
.L_x_2036:
        /* <DEDUP_REMOVED lines=9> */
[C---:B------:R-:W-:Y:S01]  /*1940*/  VIADD R11, R22.reuse, 0x10 ;  /* 0x00000010160b7836 */ /* 0x040fe20000000000 */
[----:B------:R-:W-:Y:S01]  /*1950*/  ISETP.GE.AND P5, PT, R22, R204, PT ;  /* 0x000000cc1600720c */ /* 0x000fe20003fa6270 */
[----:B------:R-:W4:Y:S01]  /*1960*/  LDCU.64 UR6, c[0x0][0x3c8] ;  /* 0x00007900ff0677ac */ /* 0x000f220008000a00 */
[----:B------:R-:W-:Y:S01]  /*1970*/  IADD3 R26, P1, PT, R198, R10, RZ ;  /* 0x0000000ac61a7210 */ /* 0x000fe20007f3e0ff */
[----:B------:R-:W5:Y:S01]  /*1980*/  @!P0 LDC.64 R4, c[0x0][0x398] ;  /* 0x0000e600ff048b82 */ /* 0x000f620000000a00 */
[C---:B------:R-:W-:Y:S01]  /*1990*/  VIADD R7, R22.reuse, 0x30 ;  /* 0x0000003016077836 */ /* 0x040fe20000000000 */
[----:B------:R-:W-:Y:S01]  /*19a0*/  UMOV UR17, 0x400 ;  /* 0x0000040000117882 */ /* 0x000fe20000000000 */
[----:B------:R-:W-:Y:S01]  /*19b0*/  IADD3 R9, PT, PT, R22, 0x20, RZ ;  /* 0x0000002016097810 */ /* 0x000fe20007ffe0ff */
[----:B------:R-:W-:Y:S01]  /*19c0*/  IMAD.X R27, RZ, RZ, R8, P1 ;  /* 0x000000ffff1b7224 */ /* 0x000fe200008e0608 */
[----:B------:R-:W-:Y:S01]  /*19d0*/  BSSY.RECONVERGENT B0, `(.L_x_2041) ;  /* 0x000003b000007945 */ /* 0x000fe20003800200 */
[----:B------:R-:W-:Y:S01]  /*19e0*/  IMAD.WIDE.U32 R28, R29, 0x40, R22 ;  /* 0x000000401d1c7825 */ /* 0x000fe200078e0016 */
[-C--:B------:R-:W-:Y:S01]  /*19f0*/  ISETP.GE.AND P3, PT, R11, R204.reuse, PT ;  /* 0x000000cc0b00720c */ /* 0x080fe20003f66270 */
[----:B------:R-:W2:Y:S01]  /*1a00*/  @P0 LDC.64 R2, c[0x0][0x3b0] ;  /* 0x0000ec00ff020b82 */ /* 0x000ea20000000a00 */
[----:B------:R-:W-:-:S02]  /*1a10*/  ISETP.GE.AND P2, PT, R9, R204, PT ;  /* 0x000000cc0900720c */ /* 0x000fc40003f46270 */
[----:B------:R-:W-:Y:S01]  /*1a20*/  ISETP.GE.AND P1, PT, R7, R204, PT ;  /* 0x000000cc0700720c */ /* 0x000fe20003f26270 */
[----:B-1----:R-:W-:Y:S01]  /*1a30*/  ULEA UR5, UR5, UR17, 0x18 ;  /* 0x0000001105057291 */ /* 0x002fe2000f8ec0ff */
[----:B------:R-:W-:Y:S01]  /*1a40*/  LOP3.LUT R219, R198, 0x40, RZ, 0xfc, !PT ;  /* 0x00000040c6db7812 */ /* 0x000fe200078efcff */
[----:B-----5:R-:W-:-:S04]  /*1a50*/  @!P0 IMAD.WIDE.U32 R16, R6, R4, RZ ;  /* 0x0000000406108225 */ /* 0x020fc800078e00ff */
[----:B------:R-:W-:Y:S02]  /*1a60*/  @!P0 IMAD R5, R6, R5, R17 ;  /* 0x0000000506058224 */ /* 0x000fe400078e0211 */
[----:B------:R-:W-:Y:S02]  /*1a70*/  @!P0 IMAD.MOV.U32 R13, RZ, RZ, R16 ;  /* 0x000000ffff0d8224 */ /* 0x000fe400078e0010 */
[----:B--2---:R-:W-:-:S04]  /*1a80*/  @P0 IMAD.WIDE.U32 R16, R211, R2, RZ ;  /* 0x00000002d3100225 */ /* 0x004fc800078e00ff */
[----:B------:R-:W-:Y:S02]  /*1a90*/  @P0 IMAD R5, R211, R3, R17 ;  /* 0x00000003d3050224 */ /* 0x000fe400078e0211 */
[----:B------:R-:W-:Y:S01]  /*1aa0*/  @P0 IMAD.MOV.U32 R13, RZ, RZ, R16 ;  /* 0x000000ffff0d0224 */ /* 0x000fe200078e0010 */
[----:B------:R-:W-:Y:S01]  /*1ab0*/  IADD3 R14, P0, PT, R198, R14, RZ ;  /* 0x0000000ec60e7210 */ /* 0x000fe20007f1e0ff */
[----:B------:R-:W1:Y:S01]  /*1ac0*/  LDC.64 R2, c[0x0][0x538] ;  /* 0x00014e00ff027b82 */ /* 0x000e620000000a00 */
[----:B------:R-:W-:Y:S01]  /*1ad0*/  LOP3.LUT R16, R221, 0x1f8, RZ, 0xc0, !PT ;  /* 0x000001f8dd107812 */ /* 0x000fe200078ec0ff */
[----:B------:R-:W-:Y:S01]  /*1ae0*/  IMAD R4, R182, -0x80, R121 ;  /* 0xffffff80b6047824 */ /* 0x000fe200078e0279 */
[----:B------:R-:W-:Y:S02]  /*1af0*/  IADD3.X R15, PT, PT, RZ, R12, RZ, P0, !PT ;  /* 0x0000000cff0f7210 */ /* 0x000fe400007fe4ff */
[----:B------:R-:W-:Y:S01]  /*1b00*/  IADD3 R12, P0, PT, R198, R13, RZ ;  /* 0x0000000dc60c7210 */ /* 0x000fe20007f1e0ff */
[----:B------:R-:W-:Y:S01]  /*1b10*/  VIADD R4, R4, 0x80 ;  /* 0x0000008004047836 */ /* 0x000fe20000000000 */
[----:B------:R-:W-:Y:S01]  /*1b20*/  LOP3.LUT R10, R16, 0x38, R201, 0x78, !PT ;  /* 0x00000038100a7812 */ /* 0x000fe200078e78c9 */
[----:B------:R-:W-:-:S03]  /*1b30*/  IMAD.WIDE.U32 R16, R22, R134, R26 ;  /* 0x0000008616107225 */ /* 0x000fc600078e001a */
[----:B------:R-:W-:Y:S01]  /*1b40*/  LOP3.LUT R221, R10, 0x1e00, R221, 0xf8, !PT ;  /* 0x00001e000add7812 */ /* 0x000fe200078ef8dd */
[----:B------:R-:W-:Y:S01]  /*1b50*/  IMAD.WIDE.U32 R14, R22, R24, R14 ;  /* 0x00000018160e7225 */ /* 0x000fe200078e000e */
[----:B------:R-:W-:Y:S02]  /*1b60*/  LEA R206, P4, R16, UR12, 0x1 ;  /* 0x0000000c10ce7c11 */ /* 0x000fe4000f8808ff */
[----:B------:R-:W-:Y:S01]  /*1b70*/  ISETP.GE.AND P6, PT, R22, R4, PT ;  /* 0x000000041600720c */ /* 0x000fe20003fc6270 */
[----:B------:R-:W-:Y:S01]  /*1b80*/  IMAD.X R13, RZ, RZ, R5, P0 ;  /* 0x000000ffff0d7224 */ /* 0x000fe200000e0605 */
[----:B---3--:R-:W-:Y:S01]  /*1b90*/  LEA R208, P0, R14, UR10, 0x1 ;  /* 0x0000000a0ed07c11 */ /* 0x008fe2000f8008ff */
[C---:B------:R-:W-:Y:S01]  /*1ba0*/  IMAD R205, R22.reuse, R135, R17 ;  /* 0x0000008716cd7224 */ /* 0x040fe200078e0211 */
[----:B------:R-:W-:Y:S01]  /*1bb0*/  LEA R221, R221, UR5, 0x1 ;  /* 0x00000005dddd7c11 */ /* 0x000fe2000f8e08ff */
[----:B------:R-:W-:Y:S02]  /*1bc0*/  IMAD R209, R22, R25, R15 ;  /* 0x0000001916d17224 */ /* 0x000fe400078e020f */
[----:B----4-:R-:W-:Y:S01]  /*1bd0*/  IMAD.WIDE.U32 R12, R20, UR6, R12 ;  /* 0x00000006140c7c25 */ /* 0x010fe2000f8e000c */
[----:B------:R-:W-:-:S02]  /*1be0*/  LEA.HI.X R205, R16, UR13, R205, 0x1, P4 ;  /* 0x0000000d10cd7c11 */ /* 0x000fc4000a0f0ccd */
[----:B------:R-:W-:Y:S01]  /*1bf0*/  LEA.HI.X R209, R14, UR11, R209, 0x1, P0 ;  /* 0x0000000b0ed17c11 */ /* 0x000fe200080f0cd1 */
[----:B------:R-:W-:Y:S01]  /*1c00*/  IMAD R27, R20, UR7, R13 ;  /* 0x00000007141b7c24 */ /* 0x000fe2000f8e020d */
[----:B------:R-:W-:Y:S06]  /*1c10*/  @P5 BRA `(.L_x_2042) ;  /* 0x0000000000585947 */ /* 0x000fec0003800000 */
[----:B------:R-:W2:Y:S01]  /*1c20*/  LDCU.64 UR6, c[0x0][0x3b0] ;  /* 0x00007600ff0677ac */ /* 0x000ea20008000a00 */
[----:B------:R-:W-:Y:S01]  /*1c30*/  IMAD.MOV.U32 R26, RZ, RZ, R12 ;  /* 0x000000ffff1a7224 */ /* 0x000fe200078e000c */
[----:B------:R-:W3:Y:S01]  /*1c40*/  LDCU UR4, c[0x0][0x440] ;  /* 0x00008800ff0477ac */ /* 0x000ee20008000800 */
[----:B------:R-:W4:Y:S01]  /*1c50*/  LDCU.64 UR10, c[0x0][0x380] ;  /* 0x00007000ff0a77ac */ /* 0x000f220008000a00 */
[----:B--2---:R-:W-:Y:S02]  /*1c60*/  IMAD R5, R29, UR6, RZ ;  /* 0x000000061d057c24 */ /* 0x004fe4000f8e02ff */
[----:B------:R-:W-:Y:S01]  /*1c70*/  IMAD.WIDE.U32 R14, R28, UR6, R26 ;  /* 0x000000061c0e7c25 */ /* 0x000fe2000f8e001a */
[----:B---3--:R-:W-:-:S03]  /*1c80*/  ISETP.GE.AND P4, PT, R198, UR4, PT ;  /* 0x00000004c6007c0c */ /* 0x008fc6000bf86270 */
[----:B------:R-:W-:Y:S01]  /*1c90*/  IMAD R5, R28, UR7, R5 ;  /* 0x000000071c057c24 */ /* 0x000fe2000f8e0205 */
[----:B------:R-:W-:Y:S02]  /*1ca0*/  ISETP.GE.AND P0, PT, R219, UR4, PT ;  /* 0x00000004db007c0c */ /* 0x000fe4000bf06270 */
[----:B----4-:R-:W-:Y:S02]  /*1cb0*/  LEA R16, P5, R14, UR10, 0x1 ;  /* 0x0000000a0e107c11 */ /* 0x010fe4000f8a08ff */
        /* <DEDUP_REMOVED lines=12> */
.L_x_2042:
[----:B------:R-:W-:Y:S05]  /*1d80*/  BSYNC.RECONVERGENT B0 ;  /* 0x0000000000007941 */ /* 0x000fea0003800200 */
.L_x_2041:
[----:B------:R-:W-:Y:S01]  /*1d90*/  BSSY.RECONVERGENT B0, `(.L_x_2043) ;  /* 0x000001c000007945 */ /* 0x000fe20003800200 */
[----:B------:R-:W-:-:S03]  /*1da0*/  ISETP.GE.AND P0, PT, R11, R4, PT ;  /* 0x000000040b00720c */ /* 0x000fc60003f06270 */
[----:B------:R-:W-:Y:S10]  /*1db0*/  @P3 BRA `(.L_x_2044) ;  /* 0x0000000000643947 */ /* 0x000ff40003800000 */
[----:B------:R-:W3:Y:S01]  /*1dc0*/  LDCU.64 UR10, c[0x0][0x3b0] ;  /* 0x00007600ff0a77ac */ /* 0x000ee20008000a00 */
[----:B------:R-:W-:Y:S01]  /*1dd0*/  IADD3 R8, P3, PT, R28, 0x10, RZ ;  /* 0x000000101c087810 */ /* 0x000fe20007f7e0ff */
[----:B------:R-:W-:Y:S01]  /*1de0*/  IMAD.MOV.U32 R14, RZ, RZ, R12 ;  /* 0x000000ffff0e7224 */ /* 0x000fe200078e000c */
[----:B------:R-:W-:Y:S01]  /*1df0*/  MOV R15, R27 ;  /* 0x0000001b000f7202 */ /* 0x000fe20000000f00 */
[----:B------:R-:W4:Y:S02]  /*1e00*/  LDCU UR4, c[0x0][0x440] ;  /* 0x00008800ff0477ac */ /* 0x000f240008000800 */
[----:B------:R-:W-:Y:S01]  /*1e10*/  IMAD.X R5, RZ, RZ, R29, P3 ;  /* 0x000000ffff057224 */ /* 0x000fe200018e061d */
[----:B------:R-:W2:Y:S03]  /*1e20*/  LDCU.64 UR6, c[0x0][0x380] ;  /* 0x00007000ff0677ac */ /* 0x000ea60008000a00 */
[----:B---3--:R-:W-:-:S02]  /*1e30*/  IMAD R5, R5, UR10, RZ ;  /* 0x0000000a05057c24 */ /* 0x008fc4000f8e02ff */
[----:B------:R-:W-:Y:S01]  /*1e40*/  IMAD.WIDE.U32 R14, R8, UR10, R14 ;  /* 0x0000000a080e7c25 */ /* 0x000fe2000f8e000e */
[----:B----4-:R-:W-:-:S03]  /*1e50*/  ISETP.GE.AND P4, PT, R198, UR4, PT ;  /* 0x00000004c6007c0c */ /* 0x010fc6000bf86270 */
[----:B------:R-:W-:Y:S01]  /*1e60*/  IMAD R5, R8, UR11, R5 ;  /* 0x0000000b08057c24 */ /* 0x000fe2000f8e0205 */
[----:B------:R-:W-:Y:S02]  /*1e70*/  ISETP.GE.AND P3, PT, R219, UR4, PT ;  /* 0x00000004db007c0c */ /* 0x000fe4000bf66270 */
[----:B--2---:R-:W-:Y:S01]  /*1e80*/  LEA R16, P5, R14, UR6, 0x1 ;  /* 0x000000060e107c11 */ /* 0x004fe2000f8a08ff */
        /* <DEDUP_REMOVED lines=12> */
.L_x_2044:
[----:B------:R-:W-:Y:S05]  /*1f50*/  BSYNC.RECONVERGENT B0 ;  /* 0x0000000000007941 */ /* 0x000fea0003800200 */
.L_x_2043:
[----:B------:R-:W-:Y:S01]  /*1f60*/  BSSY.RECONVERGENT B0, `(.L_x_2045) ;  /* 0x000001d000007945 */ /* 0x000fe20003800200 */
[----:B------:R-:W-:Y:S02]  /*1f70*/  ISETP.GE.AND P5, PT, R9, R4, PT ;  /* 0x000000040900720c */ /* 0x000fe40003fa6270 */
[----:B--23--:R-:W-:Y:S01]  /*1f80*/  IADD3 R17, PT, PT, R22, 0x40, RZ ;  /* 0x0000004016117810 */ /* 0x00cfe20007ffe0ff */
[----:B------:R-:W-:Y:S05]  /*1f90*/  @P2 BRA `(.L_x_2046) ;  /* 0x0000000000642947 */ /* 0x000fea0003800000 */
[----:B------:R-:W2:Y:S01]  /*1fa0*/  LDCU.64 UR10, c[0x0][0x3b0] ;  /* 0x00007600ff0a77ac */ /* 0x000ea20008000a00 */
[----:B------:R-:W-:Y:S01]  /*1fb0*/  IADD3 R8, P2, PT, R28, 0x20, RZ ;  /* 0x000000201c087810 */ /* 0x000fe20007f5e0ff */
[----:B------:R-:W-:Y:S01]  /*1fc0*/  IMAD.MOV.U32 R14, RZ, RZ, R12 ;  /* 0x000000ffff0e7224 */ /* 0x000fe200078e000c */
[----:B------:R-:W-:Y:S01]  /*1fd0*/  MOV R15, R27 ;  /* 0x0000001b000f7202 */ /* 0x000fe20000000f00 */
[----:B------:R-:W3:Y:S02]  /*1fe0*/  LDCU UR4, c[0x0][0x440] ;  /* 0x00008800ff0477ac */ /* 0x000ee40008000800 */
[----:B------:R-:W-:Y:S01]  /*1ff0*/  IMAD.X R5, RZ, RZ, R29, P2 ;  /* 0x000000ffff057224 */ /* 0x000fe200010e061d */
[----:B------:R-:W4:Y:S03]  /*2000*/  LDCU.64 UR6, c[0x0][0x380] ;  /* 0x00007000ff0677ac */ /* 0x000f260008000a00 */
[----:B--2---:R-:W-:-:S02]  /*2010*/  IMAD R5, R5, UR10, RZ ;  /* 0x0000000a05057c24 */ /* 0x004fc4000f8e02ff */
[----:B------:R-:W-:Y:S01]  /*2020*/  IMAD.WIDE.U32 R14, R8, UR10, R14 ;  /* 0x0000000a080e7c25 */ /* 0x000fe2000f8e000e */
[----:B---3--:R-:W-:-:S03]  /*2030*/  ISETP.GE.AND P3, PT, R198, UR4, PT ;  /* 0x00000004c6007c0c */ /* 0x008fc6000bf66270 */
[----:B------:R-:W-:Y:S01]  /*2040*/  IMAD R5, R8, UR11, R5 ;  /* 0x0000000b08057c24 */ /* 0x000fe2000f8e0205 */
[----:B------:R-:W-:Y:S02]  /*2050*/  ISETP.GE.AND P2, PT, R219, UR4, PT ;  /* 0x00000004db007c0c */ /* 0x000fe4000bf46270 */
[----:B----4-:R-:W-:Y:S01]  /*2060*/  LEA R30, P4, R14, UR6, 0x1 ;  /* 0x000000060e1e7c11 */ /* 0x010fe2000f8808ff */
        /* <DEDUP_REMOVED lines=12> */
.L_x_2046:
[----:B------:R-:W-:Y:S05]  /*2130*/  BSYNC.RECONVERGENT B0 ;  /* 0x0000000000007941 */ /* 0x000fea0003800200 */
.L_x_2045:
[----:B------:R-:W-:Y:S01]  /*2140*/  BSSY.RECONVERGENT B0, `(.L_x_2047) ;  /* 0x000001e000007945 */ /* 0x000fe20003800200 */
[-C--:B------:R-:W-:Y:S01]  /*2150*/  ISETP.GE.AND P4, PT, R7, R4.reuse, PT ;  /* 0x000000040700720c */ /* 0x080fe20003f86270 */
[----:B------:R-:W-:Y:S01]  /*2160*/  IMAD.SHL.U32 R5, R134, 0x10, RZ ;  /* 0x0000001086057824 */ /* 0x000fe200078e00ff */
[----:B------:R-:W-:Y:S01]  /*2170*/  ISETP.GE.AND P3, PT, R17, R4, PT ;  /* 0x000000041100720c */ /* 0x000fe20003f66270 */
[----:B------:R-:W-:Y:S01]  /*2180*/  VIADD R15, R22, 0x50 ;  /* 0x00000050160f7836 */ /* 0x000fe20000000000 */
[----:B------:R-:W-:Y:S11]  /*2190*/  @P1 BRA `(.L_x_2048) ;  /* 0x0000000000601947 */ /* 0x000ff60003800000 */
[----:B------:R-:W3:Y:S01]  /*21a0*/  LDCU.64 UR10, c[0x0][0x3b0] ;  /* 0x00007600ff0a77ac */ /* 0x000ee20008000a00 */
[----:B------:R-:W-:Y:S02]  /*21b0*/  IADD3 R13, P1, PT, R28, 0x30, RZ ;  /* 0x000000301c0d7810 */ /* 0x000fe40007f3e0ff */
[----:B------:R-:W-:Y:S01]  /*21c0*/  MOV R26, R12 ;  /* 0x0000000c001a7202 */ /* 0x000fe20000000f00 */
[----:B------:R-:W4:Y:S02]  /*21d0*/  LDCU.64 UR6, c[0x0][0x380] ;  /* 0x00007000ff0677ac */ /* 0x000f240008000a00 */
[----:B------:R-:W-:Y:S01]  /*21e0*/  IMAD.X R8, RZ, RZ, R29, P1 ;  /* 0x000000ffff087224 */ /* 0x000fe200008e061d */
[----:B------:R-:W5:Y:S03]  /*21f0*/  LDCU UR4, c[0x0][0x440] ;  /* 0x00008800ff0477ac */ /* 0x000f660008000800 */
[----:B---3--:R-:W-:-:S02]  /*2200*/  IMAD R8, R8, UR10, RZ ;  /* 0x0000000a08087c24 */ /* 0x008fc4000f8e02ff */
[----:B------:R-:W-:-:S04]  /*2210*/  IMAD.WIDE.U32 R26, R13, UR10, R26 ;  /* 0x0000000a0d1a7c25 */ /* 0x000fc8000f8e001a */
[----:B------:R-:W-:Y:S01]  /*2220*/  IMAD R8, R13, UR11, R8 ;  /* 0x0000000b0d087c24 */ /* 0x000fe2000f8e0208 */
[----:B----4-:R-:W-:Y:S02]  /*2230*/  LEA R12, P1, R26, UR6, 0x1 ;  /* 0x000000061a0c7c11 */ /* 0x010fe4000f8208ff */
[----:B-----5:R-:W-:Y:S01]  /*2240*/  ISETP.GE.AND P2, PT, R198, UR4, PT ;  /* 0x00000004c6007c0c */ /* 0x020fe2000bf46270 */
        /* <DEDUP_REMOVED lines=13> */
.L_x_2048:
[----:B------:R-:W-:Y:S05]  /*2320*/  BSYNC.RECONVERGENT B0 ;  /* 0x0000000000007941 */ /* 0x000fea0003800200 */
.L_x_2047:
[----:B------:R-:W-:Y:S04]  /*2330*/  BSSY.RECONVERGENT B0, `(.L_x_2049) ;  /* 0x0000012000007945 */ /* 0x000fe80003800200 */
[----:B------:R-:W-:Y:S05]  /*2340*/  @P6 BRA `(.L_x_2050) ;  /* 0x0000000000406947 */ /* 0x000fea0003800000 */
[----:B------:R-:W4:Y:S02]  /*2350*/  LDCU UR4, c[0x0][0x440] ;  /* 0x00008800ff0477ac */ /* 0x000f240008000800 */
[----:B----4-:R-:W-:Y:S02]  /*2360*/  ISETP.GE.AND P2, PT, R198, UR4, PT ;  /* 0x00000004c6007c0c */ /* 0x010fe4000bf46270 */
[----:B------:R-:W-:-:S11]  /*2370*/  ISETP.GE.AND P1, PT, R219, UR4, PT ;  /* 0x00000004db007c0c */ /* 0x000fd6000bf26270 */
[----:B---3--:R-:W-:Y:S01]  /*2380*/  @!P2 IMAD.MOV.U32 R12, RZ, RZ, R206 ;  /* 0x000000ffff0ca224 */ /* 0x008fe200078e00ce */
        /* <DEDUP_REMOVED lines=12> */
.L_x_2050:
[----:B------:R-:W-:Y:S05]  /*2450*/  BSYNC.RECONVERGENT B0 ;  /* 0x0000000000007941 */ /* 0x000fea0003800200 */
.L_x_2049:
[----:B------:R-:W-:Y:S01]  /*2460*/  SHF.L.U64.HI R8, R134, 0x4, R135 ;  /* 0x0000000486087819 */ /* 0x000fe20000010287 */
[----:B------:R-:W-:Y:S01]  /*2470*/  BSSY.RECONVERGENT B0, `(.L_x_2051) ;  /* 0x0000013000007945 */ /* 0x000fe20003800200 */
[----:B------:R-:W-:Y:S01]  /*2480*/  LEA R26, P1, R5, R206, 0x1 ;  /* 0x000000ce051a7211 */ /* 0x000fe200078208ff */
[----:B---34-:R-:W-:Y:S01]  /*2490*/  VIADD R13, R22, 0x60 ;  /* 0x00000060160d7836 */ /* 0x018fe20000000000 */
[----:B------:R-:W-:Y:S02]  /*24a0*/  ISETP.GE.AND P2, PT, R15, R4, PT ;  /* 0x000000040f00720c */ /* 0x000fe40003f46270 */
[----:B------:R-:W-:Y:S01]  /*24b0*/  LEA.HI.X R27, R5, R205, R8, 0x1, P1 ;  /* 0x000000cd051b7211 */ /* 0x000fe200008f0c08 */
[----:B------:R-:W-:Y:S10]  /*24c0*/  @P0 BRA `(.L_x_2052) ;  /* 0x0000000000340947 */ /* 0x000ff40003800000 */
[----:B------:R-:W3:Y:S02]  /*24d0*/  LDCU UR4, c[0x0][0x440] ;  /* 0x00008800ff0477ac */ /* 0x000ee40008000800 */
        /* <DEDUP_REMOVED lines=12> */
.L_x_2052:
[----:B------:R-:W-:Y:S05]  /*25a0*/  BSYNC.RECONVERGENT B0 ;  /* 0x0000000000007941 */ /* 0x000fea0003800200 */
.L_x_2051:
[----:B------:R-:W-:Y:S04]  /*25b0*/  BSSY.RECONVERGENT B0, `(.L_x_2053) ;  /* 0x0000013000007945 */ /* 0x000fe80003800200 */
[----:B------:R-:W-:Y:S05]  /*25c0*/  @P5 BRA `(.L_x_2054) ;  /* 0x0000000000445947 */ /* 0x000fea0003800000 */
[----:B------:R-:W4:Y:S01]  /*25d0*/  LDCU UR4, c[0x0][0x440] ;  /* 0x00008800ff0477ac */ /* 0x000f220008000800 */
[----:B------:R-:W-:-:S04]  /*25e0*/  IMAD.WIDE.U32 R28, R134, 0x20, RZ ;  /* 0x00000020861c7825 */ /* 0x000fc800078e00ff */
[----:B------:R-:W-:Y:S01]  /*25f0*/  IMAD.SHL.U32 R5, R135, 0x20, RZ ;  /* 0x0000002087057824 */ /* 0x000fe200078e00ff */
[----:B------:R-:W-:-:S04]  /*2600*/  IADD3 R28, P5, PT, R26, R28, RZ ;  /* 0x0000001c1a1c7210 */ /* 0x000fc80007fbe0ff */
[----:B------:R-:W-:Y:S02]  /*2610*/  IADD3.X R29, PT, PT, R27, R29, R5, P5, !PT ;  /* 0x0000001d1b1d7210 */ /* 0x000fe40002ffe405 */
        /* <DEDUP_REMOVED lines=12> */
.L_x_2054:
[----:B------:R-:W-:Y:S05]  /*26e0*/  BSYNC.RECONVERGENT B0 ;  /* 0x0000000000007941 */ /* 0x000fea0003800200 */
.L_x_2053:
[----:B------:R-:W-:Y:S01]  /*26f0*/  BSSY.RECONVERGENT B0, `(.L_x_2055) ;  /* 0x0000013000007945 */ /* 0x000fe20003800200 */
[----:B------:R-:W-:Y:S02]  /*2700*/  ISETP.GE.AND P0, PT, R13, R4, PT ;  /* 0x000000040d00720c */ /* 0x000fe40003f06270 */
[----:B------:R-:W-:Y:S01]  /*2710*/  IADD3 R5, PT, PT, R22, 0x70, RZ ;  /* 0x0000007016057810 */ /* 0x000fe20007ffe0ff */
[----:B------:R-:W-:Y:S10]  /*2720*/  @P4 BRA `(.L_x_2056) ;  /* 0x00000000003c4947 */ /* 0x000ff40003800000 */
        /* <DEDUP_REMOVED lines=15> */
.L_x_2056:
[----:B------:R-:W-:Y:S05]  /*2820*/  BSYNC.RECONVERGENT B0 ;  /* 0x0000000000007941 */ /* 0x000fea0003800200 */
.L_x_2055:
[----:B------:R-:W-:Y:S01]  /*2830*/  BSSY.RECONVERGENT B0, `(.L_x_2057) ;  /* 0x0000015000007945 */ /* 0x000fe20003800200 */
[----:B------:R-:W-:-:S03]  /*2840*/  ISETP.GE.AND P1, PT, R5, R4, PT ;  /* 0x000000040500720c */ /* 0x000fc60003f26270 */
[----:B------:R-:W-:Y:S10]  /*2850*/  @P3 BRA `(.L_x_2058) ;  /* 0x0000000000483947 */ /* 0x000ff40003800000 */
        /* <DEDUP_REMOVED lines=18> */
.L_x_2058:
[----:B------:R-:W-:Y:S05]  /*2980*/  BSYNC.RECONVERGENT B0 ;  /* 0x0000000000007941 */ /* 0x000fea0003800200 */
.L_x_2057:
[----:B------:R-:W-:Y:S04]  /*2990*/  BSSY.RECONVERGENT B0, `(.L_x_2059) ;  /* 0x0000011000007945 */ /* 0x000fe80003800200 */
        /* <DEDUP_REMOVED lines=16> */
.L_x_2060:
[----:B------:R-:W-:Y:S05]  /*2aa0*/  BSYNC.RECONVERGENT B0 ;  /* 0x0000000000007941 */ /* 0x000fea0003800200 */
.L_x_2059:
[----:B------:R-:W-:Y:S04]  /*2ab0*/  BSSY.RECONVERGENT B0, `(.L_x_2061) ;  /* 0x0000014000007945 */ /* 0x000fe80003800200 */
        /* <DEDUP_REMOVED lines=19> */
.L_x_2062:
[----:B------:R-:W-:Y:S05]  /*2bf0*/  BSYNC.RECONVERGENT B0 ;  /* 0x0000000000007941 */ /* 0x000fea0003800200 */
.L_x_2061:
[----:B------:R-:W-:Y:S04]  /*2c00*/  BSSY.RECONVERGENT B0, `(.L_x_2063) ;  /* 0x0000012000007945 */ /* 0x000fe80003800200 */
[----:B------:R-:W-:Y:S05]  /*2c10*/  @P1 BRA `(.L_x_2064) ;  /* 0x0000000000401947 */ /* 0x000fea0003800000 */
[----:B------:R-:W5:Y:S01]  /*2c20*/  LDCU UR4, c[0x0][0x440] ;  /* 0x00008800ff0477ac */ /* 0x000f620008000800 */
[----:B------:R-:W-:Y:S02]  /*2c30*/  IMAD R8, R135, 0xc0, RZ ;  /* 0x000000c087087824 */ /* 0x000fe400078e02ff */
[----:B---3--:R-:W-:-:S05]  /*2c40*/  IMAD.WIDE.U32 R26, R134, 0xc0, R26 ;  /* 0x000000c0861a7825 */ /* 0x008fca00078e001a */
        /* <DEDUP_REMOVED lines=13> */
.L_x_2064:
[----:B------:R-:W-:Y:S05]  /*2d20*/  BSYNC.RECONVERGENT B0 ;  /* 0x0000000000007941 */ /* 0x000fea0003800200 */
.L_x_2063:
[----:B------:R-:W5:Y:S01]  /*2d30*/  LDCU.64 UR6, c[0x0][0x540] ;  /* 0x0000a800ff0677ac */ /* 0x000f620008000a00 */
[----:B------:R-:W-:Y:S01]  /*2d40*/  IMAD.MOV.U32 R21, RZ, RZ, RZ ;  /* 0x000000ffff157224 */ /* 0x000fe200078e00ff */
[----:B------:R-:W0:Y:S01]  /*2d50*/  LDGDEPBAR ;  /* 0x00000000000079af */ /* 0x000e220000000000 */
[----:B------:R-:W2:Y:S01]  /*2d60*/  LDCU UR4, c[0x0][0x458] ;  /* 0x00008b00ff0477ac */ /* 0x000ea20008000800 */
[----:B-----5:R-:W-:-:S04]  /*2d70*/  IMAD.WIDE.U32 R20, R6, UR6, R20 ;  /* 0x0000000606147c25 */ /* 0x020fc8000f8e0014 */
[----:B------:R-:W-:Y:S01]  /*2d80*/  IMAD R6, R6, UR7, R21 ;  /* 0x0000000706067c24 */ /* 0x000fe2000f8e0215 */
[----:B-1----:R-:W-:Y:S02]  /*2d90*/  LEA R22, P0, R20, R2, 0x2 ;  /* 0x0000000214167211 */ /* 0x002fe400078010ff */
[----:B------:R-:W-:Y:S01]  /*2da0*/  SHF.R.U32.HI R200, RZ, 0x1, R201 ;  /* 0x00000001ffc87819 */ /* 0x000fe200000116c9 */
[----:B------:R-:W-:-:S04]  /*2db0*/  DEPBAR.LE SB0, 0x0 ;  /* 0x000080000000791a */ /* 0x000fc80000000000 */
[----:B------:R-:W-:-:S05]  /*2dc0*/  LEA.HI.X R23, R20, R3, R6, 0x2, P0 ;  /* 0x0000000314177211 */ /* 0x000fca00000f1406 */
[----:B------:R-:W5:Y:S01]  /*2dd0*/  LDG.E R6, desc[UR14][R22.64] ;  /* 0x0000000e16067981 */ /* 0x000f62000c1e1900 */
[----:B--2---:R-:W5:Y:S01]  /*2de0*/  MUFU.RCP R3, UR4 ;  /* 0x0000000400037d08 */ /* 0x004f620008001000 */
[----:B------:R-:W-:Y:S01]  /*2df0*/  LOP3.LUT R21, R200, 0x1f0, RZ, 0xc0, !PT ;  /* 0x000001f0c8157812 */ /* 0x000fe200078ec0ff */
[----:B------:R-:W-:Y:S01]  /*2e00*/  BSSY.RECONVERGENT B0, `(.L_x_2065) ;  /* 0x000001e000007945 */ /* 0x000fe20003800200 */
[----:B------:R-:W-:Y:S01]  /*2e10*/  SHF.R.U32.HI R2, RZ, 0x2, R201 ;  /* 0x00000002ff027819 */ /* 0x000fe200000116c9 */
[----:B---3--:R-:W-:Y:S01]  /*2e20*/  IMAD.SHL.U32 R27, R201, 0x40, RZ ;  /* 0x00000040c91b7824 */ /* 0x008fe200078e00ff */
[----:B------:R-:W-:Y:S02]  /*2e30*/  IADD3 R0, PT, PT, R21, 0x1, R0 ;  /* 0x0000000115007810 */ /* 0x000fe40007ffe000 */
[----:B------:R-:W-:-:S04]  /*2e40*/  LOP3.LUT R2, R2, 0x7, RZ, 0xc0, !PT ;  /* 0x0000000702027812 */ /* 0x000fc800078ec0ff */
[----:B------:R-:W-:Y:S01]  /*2e50*/  IADD3 R2, PT, PT, -R19, R0, R2 ;  /* 0x0000000013027210 */ /* 0x000fe20007ffe102 */
[----:B------:R-:W-:-:S03]  /*2e60*/  IMAD.SHL.U32 R19, R24, 0x10, RZ ;  /* 0x0000001018137824 */ /* 0x000fc600078e00ff */
[----:B------:R-:W-:Y:S01]  /*2e70*/  IADD3 R2, PT, PT, R2, UR16, R121 ;  /* 0x0000001002027c10 */ /* 0x000fe2000fffe079 */
[----:B------:R-:W-:Y:S01]  /*2e80*/  BAR.SYNC.DEFER_BLOCKING 0x0 ;  /* 0x0000000000007b1d */ /* 0x000fe20000010000 */
[----:B-----5:R-:W-:Y:S01]  /*2e90*/  FMUL.FTZ R3, R6, R3 ;  /* 0x0000000306037220 */ /* 0x020fe20000410000 */
[----:B------:R-:W-:-:S04]  /*2ea0*/  SHF.L.U64.HI R6, R24, 0x4, R25 ;  /* 0x0000000418067819 */ /* 0x000fc80000010219 */
        /* <DEDUP_REMOVED lines=17> */
.L_x_2066:
[----:B------:R2:W-:Y:S04]  /*2fc0*/  STS.128 [R221+0xc000], RZ ;  /* 0x00c000ffdd007388 */ /* 0x0005e80000000c00 */
[----:B------:R2:W-:Y:S02]  /*2fd0*/  STS.128 [R221+0x10000], RZ ;  /* 0x010000ffdd007388 */ /* 0x0005e40000000c00 */
.L_x_2067:
[----:B------:R-:W-:Y:S05]  /*2fe0*/  BSYNC.RECONVERGENT B0 ;  /* 0x0000000000007941 */ /* 0x000fea0003800200 */
.L_x_2065:
        /* <DEDUP_REMOVED lines=31> */
.L_x_2069:
[----:B------:R-:W-:Y:S05]  /*31e0*/  BSYNC.RECONVERGENT B0 ;  /* 0x0000000000007941 */ /* 0x000fea0003800200 */
.L_x_2068:
        /* <DEDUP_REMOVED lines=21> */
.L_x_2071:
[----:B------:R-:W-:Y:S05]  /*3340*/  BSYNC.RECONVERGENT B0 ;  /* 0x0000000000007941 */ /* 0x000fea0003800200 */
.L_x_2070:
        /* <DEDUP_REMOVED lines=25> */
.L_x_2073:
[----:B------:R-:W-:Y:S05]  /*34e0*/  BSYNC.RECONVERGENT B0 ;  /* 0x0000000000007941 */ /* 0x000fea0003800200 */
.L_x_2072:
        /* <DEDUP_REMOVED lines=22> */
.L_x_2075:
[----:B------:R-:W-:Y:S05]  /*3650*/  BSYNC.RECONVERGENT B0 ;  /* 0x0000000000007941 */ /* 0x000fea0003800200 */
.L_x_2074:
        /* <DEDUP_REMOVED lines=19> */
.L_x_2077:
[----:B------:R-:W-:Y:S05]  /*3790*/  BSYNC.RECONVERGENT B0 ;  /* 0x0000000000007941 */ /* 0x000fea0003800200 */
.L_x_2076:
        /* <DEDUP_REMOVED lines=22> */
.L_x_2079:
[----:B------:R-:W-:Y:S05]  /*3900*/  BSYNC.RECONVERGENT B0 ;  /* 0x0000000000007941 */ /* 0x000fea0003800200 */
.L_x_2078:
        /* <DEDUP_REMOVED lines=20> */
.L_x_2081:
[----:B------:R-:W-:Y:S05]  /*3a50*/  BSYNC.RECONVERGENT B0 ;  /* 0x0000000000007941 */ /* 0x000fea0003800200 */
.L_x_2080:
[----:B------:R-:W-:Y:S01]  /*3a60*/  LDSM.16.M88.4 R44, [R119] ;  /* 0x00000000772c783b */ /* 0x000fe20000000200 */
[----:B------:R-:W-:Y:S01]  /*3a70*/  IMAD.MOV.U32 R199, RZ, RZ, 0x20 ;  /* 0x00000020ffc77424 */ /* 0x000fe200078e00ff */
[----:B------:R-:W-:Y:S01]  /*3a80*/  LOP3.LUT P6, RZ, R201, 0x2, RZ, 0xc0, !PT ;  /* 0x00000002c9ff7812 */ /* 0x000fe200078cc0ff */
[----:B------:R-:W-:Y:S01]  /*3a90*/  VIADD R123, R187, UR5 ;  /* 0x00000005bb7b7c36 */ /* 0x000fe20008000000 */
[----:B-1----:R-:W4:Y:S01]  /*3aa0*/  LDSM.16.M88.4 R20, [R187+UR5+0x4000] ;  /* 0x00400005bb14783b */ /* 0x002f220008000200 */
[----:B------:R-:W-:Y:S01]  /*3ab0*/  IMAD.MOV.U32 R136, RZ, RZ, 0x40 ;  /* 0x00000040ff887424 */ /* 0x000fe200078e00ff */
[----:B------:R-:W-:Y:S01]  /*3ac0*/  SEL R26, R199, 0xffffffe0, !P6 ;  /* 0xffffffe0c71a7807 */ /* 0x000fe20007000000 */
[C---:B------:R-:W-:Y:S01]  /*3ad0*/  IMAD.SHL.U32 R138, R201.reuse, 0x2, RZ ;  /* 0x00000002c98a7824 */ /* 0x040fe200078e00ff */
[----:B------:R-:W1:Y:S01]  /*3ae0*/  LDSM.16.M88.4 R12, [R187+UR5+0x4800] ;  /* 0x00480005bb0c783b */ /* 0x000e620008000200 */
[----:B------:R-:W-:Y:S02]  /*3af0*/  LOP3.LUT P0, RZ, R201, 0x4, RZ, 0xc0, !PT ;  /* 0x00000004c9ff7812 */ /* 0x000fe4000780c0ff */
[--C-:B------:R-:W-:Y:S01]  /*3b00*/  IMAD.IADD R116, R119, 0x1, R26.reuse ;  /* 0x0000000177747824 */ /* 0x100fe200078e021a */
[----:B------:R-:W5:Y:S01]  /*3b10*/  LDSM.16.M88.4 R84, [R187+UR5+0x5000] ;  /* 0x00500005bb54783b */ /* 0x000f620008000200 */
[----:B------:R-:W-:Y:S01]  /*3b20*/  IMAD.IADD R124, R123, 0x1, R26 ;  /* 0x000000017b7c7824 */ /* 0x000fe200078e021a */
[----:B------:R-:W-:-:S02]  /*3b30*/  SEL R136, R136, 0xffffffc0, !P0 ;  /* 0xffffffc088887807 */ /* 0x000fc40004000000 */
[----:B------:R-:W2:Y:S01]  /*3b40*/  LDSM.16.M88.4 R76, [R187+UR5+0x5800] ;  /* 0x00580005bb4c783b */ /* 0x000ea20008000200 */
[----:B------:R-:W-:Y:S02]  /*3b50*/  LOP3.LUT R138, R138, 0x6, RZ, 0xc0, !PT ;  /* 0x000000068a8a7812 */ /* 0x000fe400078ec0ff */
[--C-:B------:R-:W-:Y:S01]  /*3b60*/  IMAD.IADD R117, R119, 0x1, R136.reuse ;  /* 0x0000000177757824 */ /* 0x100fe200078e0288 */
[----:B------:R-:W3:Y:S01]  /*3b70*/  LDSM.16.M88.4 R68, [R187+UR5+0x6000] ;  /* 0x00600005bb44783b */ /* 0x000ee20008000200 */
[----:B------:R-:W-:Y:S01]  /*3b80*/  IMAD.IADD R123, R123, 0x1, R136 ;  /* 0x000000017b7b7824 */ /* 0x000fe200078e0288 */
[----:B------:R-:W-:Y:S01]  /*3b90*/  VIMNMX R180, PT, PT, R2, R121, PT ;  /* 0x0000007902b47248 */ /* 0x000fe20003fe0100 */
[C---:B------:R-:W-:Y:S01]  /*3ba0*/  IMAD.IADD R122, R26.reuse, 0x1, R117 ;  /* 0x000000011a7a7824 */ /* 0x040fe200078e0275 */
[----:B------:R-:W3:Y:S01]  /*3bb0*/  LDSM.16.M88.4 R60, [R187+UR5+0x6800] ;  /* 0x00680005bb3c783b */ /* 0x000ee20008000200 */
[----:B------:R-:W-:Y:S01]  /*3bc0*/  IMAD.IADD R120, R26, 0x1, R123 ;  /* 0x000000011a787824 */ /* 0x000fe200078e027b */
[----:B------:R-:W-:-:S02]  /*3bd0*/  VIADDMNMX R2, R2, 0x8, R121, PT ;  /* 0x0000000802027846 */ /* 0x000fc40003800179 */
[----:B------:R-:W3:Y:S04]  /*3be0*/  LDSM.16.M88.4 R52, [R187+UR5+0x7000] ;  /* 0x00700005bb34783b */ /* 0x000ee80008000200 */
[----:B------:R-:W3:Y:S04]  /*3bf0*/  LDSM.16.M88.4 R8, [R187+UR5+0x7800] ;  /* 0x00780005bb08783b */ /* 0x000ee80008000200 */
[----:B------:R-:W-:Y:S04]  /*3c00*/  LDSM.16.M88.4 R4, [R116] ;  /* 0x000000007404783b */ /* 0x000fe80000000200 */
[----:B------:R-:W3:Y:S01]  /*3c10*/  LDSM.16.M88.4 R32, [R124+0x4000] ;  /* 0x004000007c20783b */ /* 0x000ee20000000200 */
[C---:B----4-:R-:W-:Y:S03]  /*3c20*/  HMMA.16816.F32 R28, R44.reuse, R20, RZ ;  /* 0x000000142c1c723c */ /* 0x050fe600000018ff */
[----:B------:R-:W4:Y:S04]  /*3c30*/  LDSM.16.M88.4 R108, [R124+0x4800] ;  /* 0x004800007c6c783b */ /* 0x000f280000000200 */
[----:B------:R-:W4:Y:S01]  /*3c40*/  LDSM.16.M88.4 R104, [R124+0x5000] ;  /* 0x005000007c68783b */ /* 0x000f220000000200 */
[C---:B-1----:R-:W-:Y:S03]  /*3c50*/  HMMA.16816.F32 R16, R44.reuse, R12, RZ ;  /* 0x0000000c2c10723c */ /* 0x042fe600000018ff */
[----:B------:R-:W1:Y:S04]  /*3c60*/  LDSM.16.M88.4 R100, [R124+0x5800] ;  /* 0x005800007c64783b */ /* 0x000e680000000200 */
[----:B------:R-:W1:Y:S01]  /*3c70*/  LDSM.16.M88.4 R96, [R124+0x6000] ;  /* 0x006000007c60783b */ /* 0x000e620000000200 */
[C---:B-----5:R-:W-:Y:S03]  /*3c80*/  HMMA.16816.F32 R88, R44.reuse, R84, RZ ;  /* 0x000000542c58723c */ /* 0x060fe600000018ff */
[----:B------:R-:W5:Y:S04]  /*3c90*/  LDSM.16.M88.4 R40, [R124+0x6800] ;  /* 0x006800007c28783b */ /* 0x000f680000000200 */
[----:B------:R-:W-:Y:S01]  /*3ca0*/  LDSM.16.M88.4 R36, [R124+0x7800] ;  /* 0x007800007c24783b */ /* 0x000fe20000000200 */
[C---:B--2---:R-:W-:Y:S03]  /*3cb0*/  HMMA.16816.F32 R80, R44.reuse, R76, RZ ;  /* 0x0000004c2c50723c */ /* 0x044fe600000018ff */
[----:B------:R-:W-:Y:S04]  /*3cc0*/  LDSM.16.M88.4 R92, [R117] ;  /* 0x00000000755c783b */ /* 0x000fe80000000200 */
[----:B------:R-:W-:Y:S01]  /*3cd0*/  LDSM.16.M88.4 R112, [R123+0x6000] ;  /* 0x006000007b70783b */ /* 0x000fe20000000200 */
[C---:B---3--:R-:W-:Y:S03]  /*3ce0*/  HMMA.16816.F32 R72, R44.reuse, R68, RZ ;  /* 0x000000442c48723c */ /* 0x048fe600000018ff */
        /* <DEDUP_REMOVED lines=13> */
[C---:B------:R-:W-:Y:S08]  /*3dc0*/  HMMA.16816.F32 R28, R4.reuse, R32, R28 ;  /* 0x00000020041c723c */ /* 0x040ff0000000181c */
[C---:B------:R-:W-:Y:S01]  /*3dd0*/  HMMA.16816.F32 R20, R4.reuse, R34, R20 ;  /* 0x000000220414723c */ /* 0x040fe20000001814 */
[----:B------:R-:W3:Y:S07]  /*3de0*/  LDSM.16.M88.4 R32, [R123+0x4000] ;  /* 0x004000007b20783b */ /* 0x000eee0000000200 */
[C---:B----4-:R-:W-:Y:S08]  /*3df0*/  HMMA.16816.F32 R16, R4.reuse, R108, R16 ;  /* 0x0000006c0410723c */ /* 0x050ff00000001810 */
        /* <DEDUP_REMOVED lines=10> */
[----:B------:R-:W1:Y:S07]  /*3ea0*/  LDSM.16.M88.4 R96, [R123+0x4800] ;  /* 0x004800007b60783b */ /* 0x000e6e0000000200 */
[C---:B-----5:R-:W-:Y:S08]  /*3eb0*/  HMMA.16816.F32 R64, R4.reuse, R40, R64 ;  /* 0x000000280440723c */ /* 0x060ff00000001840 */
[C---:B------:R-:W-:Y:S01]  /*3ec0*/  HMMA.16816.F32 R60, R4.reuse, R42, R60 ;  /* 0x0000002a043c723c */ /* 0x040fe2000000183c */
[----:B------:R-:W-:Y:S07]  /*3ed0*/  LDSM.16.M88.4 R40, [R120+0x4000] ;  /* 0x004000007828783b */ /* 0x000fee0000000200 */
[C---:B--2---:R-:W-:Y:S08]  /*3ee0*/  HMMA.16816.F32 R56, R4.reuse, R8, R56 ;  /* 0x000000080438723c */ /* 0x044ff00000001838 */
[C---:B------:R-:W-:Y:S01]  /*3ef0*/  HMMA.16816.F32 R52, R4.reuse, R10, R52 ;  /* 0x0000000a0434723c */ /* 0x040fe20000001834 */
[----:B------:R-:W2:Y:S07]  /*3f00*/  LDSM.16.M88.4 R8, [R123+0x5000] ;  /* 0x005000007b08783b */ /* 0x000eae0000000200 */
[C---:B------:R-:W-:Y:S08]  /*3f10*/  HMMA.16816.F32 R48, R4.reuse, R36, R48 ;  /* 0x000000240430723c */ /* 0x040ff00000001830 */
[----:B------:R-:W-:Y:S01]  /*3f20*/  HMMA.16816.F32 R44, R4, R38, R44 ;  /* 0x00000026042c723c */ /* 0x000fe2000000182c */
[----:B------:R-:W4:Y:S04]  /*3f30*/  LDSM.16.M88.4 R4, [R123+0x5800] ;  /* 0x005800007b04783b */ /* 0x000f280000000200 */
[----:B------:R-:W5:Y:S03]  /*3f40*/  LDSM.16.M88.4 R36, [R122] ;  /* 0x000000007a24783b */ /* 0x000f660000000200 */
[C---:B---3--:R-:W-:Y:S08]  /*3f50*/  HMMA.16816.F32 R28, R92.reuse, R32, R28 ;  /* 0x000000205c1c723c */ /* 0x048ff0000000181c */
[C---:B------:R-:W-:Y:S01]  /*3f60*/  HMMA.16816.F32 R20, R92.reuse, R34, R20 ;  /* 0x000000225c14723c */ /* 0x040fe20000001814 */
[----:B------:R-:W3:Y:S07]  /*3f70*/  LDSM.16.M88.4 R32, [R120+0x4800] ;  /* 0x004800007820783b */ /* 0x000eee0000000200 */
[C---:B-1----:R-:W-:Y:S08]  /*3f80*/  HMMA.16816.F32 R16, R92.reuse, R96, R16 ;  /* 0x000000605c10723c */ /* 0x042ff00000001810 */
[C---:B--2---:R-:W-:Y:S08]  /*3f90*/  HMMA.16816.F32 R88, R92.reuse, R8, R88 ;  /* 0x000000085c58723c */ /* 0x044ff00000001858 */
[C---:B------:R-:W-:Y:S01]  /*3fa0*/  HMMA.16816.F32 R84, R92.reuse, R10, R84 ;  /* 0x0000000a5c54723c */ /* 0x040fe20000001854 */
[----:B------:R-:W1:Y:S07]  /*3fb0*/  LDSM.16.M88.4 R8, [R120+0x5000] ;  /* 0x005000007808783b */ /* 0x000e6e0000000200 */
[C---:B----4-:R-:W-:Y:S08]  /*3fc0*/  HMMA.16816.F32 R80, R92.reuse, R4, R80 ;  /* 0x000000045c50723c */ /* 0x050ff00000001850 */
[C---:B------:R-:W-:Y:S01]  /*3fd0*/  HMMA.16816.F32 R76, R92.reuse, R6, R76 ;  /* 0x000000065c4c723c */ /* 0x040fe2000000184c */
[----:B------:R-:W2:Y:S07]  /*3fe0*/  LDSM.16.M88.4 R4, [R120+0x5800] ;  /* 0x005800007804783b */ /* 0x000eae0000000200 */
        /* <DEDUP_REMOVED lines=11> */
[C---:B------:R-:W-:Y:S08]  /*40a0*/  HMMA.16816.F32 R48, R92.reuse, R100, R48 ;  /* 0x000000645c30723c */ /* 0x040ff00000001830 */
[----:B------:R-:W-:Y:S01]  /*40b0*/  HMMA.16816.F32 R44, R92, R102, R44 ;  /* 0x000000665c2c723c */ /* 0x000fe2000000182c */
[----:B------:R-:W4:Y:S04]  /*40c0*/  LDSM.16.M88.4 R92, [R120+0x6800] ;  /* 0x00680000785c783b */ /* 0x000f280000000200 */
[----:B------:R-:W-:Y:S03]  /*40d0*/  LDSM.16.M88.4 R100, [R187+UR5+0x8800] ;  /* 0x00880005bb64783b */ /* 0x000fe60008000200 */
[C---:B-----5:R-:W-:Y:S08]  /*40e0*/  HMMA.16816.F32 R28, R36.reuse, R40, R28 ;  /* 0x00000028241c723c */ /* 0x060ff0000000181c */
[C---:B------:R-:W-:Y:S01]  /*40f0*/  HMMA.16816.F32 R20, R36.reuse, R42, R20 ;  /* 0x0000002a2414723c */ /* 0x040fe20000001814 */
[----:B------:R-:W5:Y:S07]  /*4100*/  LDSM.16.M88.4 R40, [R120+0x7000] ;  /* 0x007000007828783b */ /* 0x000f6e0000000200 */
[C---:B---3--:R-:W-:Y:S08]  /*4110*/  HMMA.16816.F32 R16, R36.reuse, R32, R16 ;  /* 0x000000202410723c */ /* 0x048ff00000001810 */
[C---:B------:R-:W-:Y:S01]  /*4120*/  HMMA.16816.F32 R12, R36.reuse, R34, R12 ;  /* 0x00000022240c723c */ /* 0x040fe2000000180c */
[----:B------:R-:W-:Y:S07]  /*4130*/  LDSM.16.M88.4 R32, [R187+UR5+0x9000] ;  /* 0x00900005bb20783b */ /* 0x000fee0008000200 */
[C---:B-1----:R-:W-:Y:S08]  /*4140*/  HMMA.16816.F32 R88, R36.reuse, R8, R88 ;  /* 0x000000082458723c */ /* 0x042ff00000001858 */
[C---:B------:R-:W-:Y:S01]  /*4150*/  HMMA.16816.F32 R84, R36.reuse, R10, R84 ;  /* 0x0000000a2454723c */ /* 0x040fe20000001854 */
[----:B------:R-:W-:Y:S07]  /*4160*/  LDSM.16.M88.4 R8, [R187+UR5+0x9800] ;  /* 0x00980005bb08783b */ /* 0x000fee0008000200 */
[C---:B--2---:R-:W-:Y:S08]  /*4170*/  HMMA.16816.F32 R80, R36.reuse, R4, R80 ;  /* 0x000000042450723c */ /* 0x044ff00000001850 */
[C---:B------:R-:W-:Y:S01]  /*4180*/  HMMA.16816.F32 R76, R36.reuse, R6, R76 ;  /* 0x00000006244c723c */ /* 0x040fe2000000184c */
[----:B------:R-:W1:Y:S07]  /*4190*/  LDSM.16.M88.4 R4, [R119+0x2000] ;  /* 0x002000007704783b */ /* 0x000e6e0000000200 */
[C---:B----4-:R-:W-:Y:S08]  /*41a0*/  HMMA.16816.F32 R64, R36.reuse, R92, R64 ;  /* 0x0000005c2440723c */ /* 0x050ff00000001840 */
[C---:B------:R-:W-:Y:S01]  /*41b0*/  HMMA.16816.F32 R60, R36.reuse, R94, R60 ;  /* 0x0000005e243c723c */ /* 0x040fe2000000183c */
[----:B------:R-:W2:Y:S07]  /*41c0*/  LDSM.16.M88.4 R92, [R187+UR5+0xa800] ;  /* 0x00a80005bb5c783b */ /* 0x000eae0008000200 */
[C---:B------:R-:W-:Y:S08]  /*41d0*/  HMMA.16816.F32 R72, R36.reuse, R96, R72 ;  /* 0x000000602448723c */ /* 0x040ff00000001848 */
[C---:B------:R-:W-:Y:S01]  /*41e0*/  HMMA.16816.F32 R68, R36.reuse, R98, R68 ;  /* 0x000000622444723c */ /* 0x040fe20000001844 */
[----:B------:R-:W3:Y:S07]  /*41f0*/  LDSM.16.M88.4 R96, [R187+UR5+0xa000] ;  /* 0x00a00005bb60783b */ /* 0x000eee0008000200 */
[C---:B-----5:R-:W-:Y:S08]  /*4200*/  HMMA.16816.F32 R56, R36.reuse, R40, R56 ;  /* 0x000000282438723c */ /* 0x060ff00000001838 */
[C---:B------:R-:W-:Y:S01]  /*4210*/  HMMA.16816.F32 R52, R36.reuse, R42, R52 ;  /* 0x0000002a2434723c */ /* 0x040fe20000001834 */
[----:B------:R-:W4:Y:S07]  /*4220*/  LDSM.16.M88.4 R40, [R187+UR5+0xb000] ;  /* 0x00b00005bb28783b */ /* 0x000f2e0008000200 */
[C---:B------:R-:W-:Y:S08]  /*4230*/  HMMA.16816.F32 R48, R36.reuse, R108, R48 ;  /* 0x0000006c2430723c */ /* 0x040ff00000001830 */
[----:B------:R-:W-:Y:S01]  /*4240*/  HMMA.16816.F32 R44, R36, R110, R44 ;  /* 0x0000006e242c723c */ /* 0x000fe2000000182c */
[----:B------:R-:W5:Y:S04]  /*4250*/  LDSM.16.M88.4 R36, [R187+UR5+0xb800] ;  /* 0x00b80005bb24783b */ /* 0x000f680008000200 */
[----:B------:R-:W-:Y:S03]  /*4260*/  LDSM.16.M88.4 R108, [R124+0x8800] ;  /* 0x008800007c6c783b */ /* 0x000fe60000000200 */
[C---:B-1----:R-:W-:Y:S08]  /*4270*/  HMMA.16816.F32 R88, R4.reuse, R32, R88 ;  /* 0x000000200458723c */ /* 0x042ff00000001858 */
[C---:B------:R-:W-:Y:S01]  /*4280*/  HMMA.16816.F32 R84, R4.reuse, R34, R84 ;  /* 0x000000220454723c */ /* 0x040fe20000001854 */
[----:B------:R-:W-:Y:S04]  /*4290*/  LDSM.16.M88.4 R32, [R116+0x2000] ;  /* 0x002000007420783b */ /* 0x000fe80000000200 */
[----:B------:R-:W-:Y:S03]  /*42a0*/  LDSM.16.M88.4 R116, [R117+0x2000] ;  /* 0x002000007574783b */ /* 0x000fe60000000200 */
[C---:B------:R-:W-:Y:S08]  /*42b0*/  HMMA.16816.F32 R80, R4.reuse, R8, R80 ;  /* 0x000000080450723c */ /* 0x040ff00000001850 */
[C---:B------:R-:W-:Y:S01]  /*42c0*/  HMMA.16816.F32 R76, R4.reuse, R10, R76 ;  /* 0x0000000a044c723c */ /* 0x040fe2000000184c */
[----:B------:R-:W1:Y:S07]  /*42d0*/  LDSM.16.M88.4 R8, [R124+0x8000] ;  /* 0x008000007c08783b */ /* 0x000e6e0000000200 */
        /* <DEDUP_REMOVED lines=8> */
[----:B------:R-:W-:Y:S07]  /*4360*/  LDSM.16.M88.4 R100, [R124+0x9800] ;  /* 0x009800007c64783b */ /* 0x000fee0000000200 */
[C---:B---3--:R-:W-:Y:S08]  /*4370*/  HMMA.16816.F32 R72, R4.reuse, R96, R72 ;  /* 0x000000600448723c */ /* 0x048ff00000001848 */
[C---:B------:R-:W-:Y:S01]  /*4380*/  HMMA.16816.F32 R68, R4.reuse, R98, R68 ;  /* 0x000000620444723c */ /* 0x040fe20000001844 */
[----:B------:R-:W-:Y:S07]  /*4390*/  LDSM.16.M88.4 R96, [R124+0xa000] ;  /* 0x00a000007c60783b */ /* 0x000fee0000000200 */
[C---:B----4-:R-:W-:Y:S08]  /*43a0*/  HMMA.16816.F32 R56, R4.reuse, R40, R56 ;  /* 0x000000280438723c */ /* 0x050ff00000001838 */
[C---:B------:R-:W-:Y:S01]  /*43b0*/  HMMA.16816.F32 R52, R4.reuse, R42, R52 ;  /* 0x0000002a0434723c */ /* 0x040fe20000001834 */
[----:B------:R-:W-:Y:S07]  /*43c0*/  LDSM.16.M88.4 R40, [R124+0xb000] ;  /* 0x00b000007c28783b */ /* 0x000fee0000000200 */
[C---:B-----5:R-:W-:Y:S08]  /*43d0*/  HMMA.16816.F32 R48, R4.reuse, R36, R48 ;  /* 0x000000240430723c */ /* 0x060ff00000001830 */
[----:B------:R-:W-:Y:S01]  /*43e0*/  HMMA.16816.F32 R44, R4, R38, R44 ;  /* 0x00000026042c723c */ /* 0x000fe2000000182c */
[----:B------:R-:W3:Y:S04]  /*43f0*/  LDSM.16.M88.4 R4, [R123+0x8000] ;  /* 0x008000007b04783b */ /* 0x000ee80000000200 */
[----:B------:R-:W-:Y:S03]  /*4400*/  LDSM.16.M88.4 R36, [R124+0xb800] ;  /* 0x00b800007c24783b */ /* 0x000fe60000000200 */
[C---:B-1----:R-:W-:Y:S08]  /*4410*/  HMMA.16816.F32 R28, R32.reuse, R8, R28 ;  /* 0x00000008201c723c */ /* 0x042ff0000000181c */
[C---:B------:R-:W-:Y:S01]  /*4420*/  HMMA.16816.F32 R20, R32.reuse, R10, R20 ;  /* 0x0000000a2014723c */ /* 0x040fe20000001814 */
[----:B------:R-:W1:Y:S07]  /*4430*/  LDSM.16.M88.4 R8, [R123+0x8800] ;  /* 0x008800007b08783b */ /* 0x000e6e0000000200 */
[C---:B------:R-:W-:Y:S08]  /*4440*/  HMMA.16816.F32 R16, R32.reuse, R108, R16 ;  /* 0x0000006c2010723c */ /* 0x040ff00000001810 */
[C---:B------:R-:W-:Y:S01]  /*4450*/  HMMA.16816.F32 R12, R32.reuse, R110, R12 ;  /* 0x0000006e200c723c */ /* 0x040fe2000000180c */
[----:B------:R-:W-:Y:S07]  /*4460*/  LDSM.16.M88.4 R108, [R123+0x9800] ;  /* 0x009800007b6c783b */ /* 0x000fee0000000200 */
[C---:B--2---:R-:W-:Y:S08]  /*4470*/  HMMA.16816.F32 R64, R32.reuse, R92, R64 ;  /* 0x0000005c2040723c */ /* 0x044ff00000001840 */
[----:B------:R-:W-:Y:S01]  /*4480*/  HMMA.16816.F32 R60, R32, R94, R60 ;  /* 0x0000005e203c723c */ /* 0x000fe2000000183c */
[----:B------:R-:W2:Y:S07]  /*4490*/  LDSM.16.M88.4 R92, [R123+0xb800] ;  /* 0x00b800007b5c783b */ /* 0x000eae0000000200 */
[C---:B---3--:R-:W-:Y:S08]  /*44a0*/  HMMA.16816.F32 R28, R116.reuse, R4, R28 ;  /* 0x00000004741c723c */ /* 0x048ff0000000181c */
[C---:B------:R-:W-:Y:S01]  /*44b0*/  HMMA.16816.F32 R20, R116.reuse, R6, R20 ;  /* 0x000000067414723c */ /* 0x040fe20000001814 */
[----:B------:R-:W-:Y:S07]  /*44c0*/  LDSM.16.M88.4 R4, [R122+0x2000] ;  /* 0x002000007a04783b */ /* 0x000fee0000000200 */
[C---:B-1----:R-:W-:Y:S08]  /*44d0*/  HMMA.16816.F32 R16, R116.reuse, R8, R16 ;  /* 0x000000087410723c */ /* 0x042ff00000001810 */
[----:B------:R-:W-:Y:S01]  /*44e0*/  HMMA.16816.F32 R12, R116, R10, R12 ;  /* 0x0000000a740c723c */ /* 0x000fe2000000180c */
        /* <DEDUP_REMOVED lines=12> */
[----:B------:R-:W1:Y:S07]  /*45b0*/  LDSM.16.M88.4 R40, [R120+0x8000] ;  /* 0x008000007828783b */ /* 0x000e6e0000000200 */
[C---:B------:R-:W-:Y:S08]  /*45c0*/  HMMA.16816.F32 R48, R32.reuse, R36, R48 ;  /* 0x000000242030723c */ /* 0x040ff00000001830 */
[----:B------:R-:W-:Y:S01]  /*45d0*/  HMMA.16816.F32 R44, R32, R38, R44 ;  /* 0x00000026202c723c */ /* 0x000fe2000000182c */
[----:B------:R-:W3:Y:S04]  /*45e0*/  LDSM.16.M88.4 R32, [R120+0x9000] ;  /* 0x009000007820783b */ /* 0x000ee80000000200 */
[----:B------:R-:W4:Y:S03]  /*45f0*/  LDSM.16.M88.4 R36, [R120+0x8800] ;  /* 0x008800007824783b */ /* 0x000f260000000200 */
[C---:B------:R-:W-:Y:S08]  /*4600*/  HMMA.16816.F32 R88, R116.reuse, R112, R88 ;  /* 0x000000707458723c */ /* 0x040ff00000001858 */
[C---:B------:R-:W-:Y:S08]  /*4610*/  HMMA.16816.F32 R84, R116.reuse, R114, R84 ;  /* 0x000000727454723c */ /* 0x040ff00000001854 */
[----:B--2---:R-:W-:Y:S08]  /*4620*/  HMMA.16816.F32 R44, R116, R94, R44 ;  /* 0x0000005e742c723c */ /* 0x004ff0000000182c */
[C---:B-1----:R-:W-:Y:S08]  /*4630*/  HMMA.16816.F32 R28, R4.reuse, R40, R28 ;  /* 0x00000028041c723c */ /* 0x042ff0000000181c */
[C---:B------:R-:W-:Y:S08]  /*4640*/  HMMA.16816.F32 R20, R4.reuse, R42, R20 ;  /* 0x0000002a0414723c */ /* 0x040ff00000001814 */
[C---:B------:R-:W-:Y:S08]  /*4650*/  HMMA.16816.F32 R44, R4.reuse, R10, R44 ;  /* 0x0000000a042c723c */ /* 0x040ff0000000182c */
[C---:B---3--:R-:W-:Y:S08]  /*4660*/  HMMA.16816.F32 R88, R4.reuse, R32, R88 ;  /* 0x000000200458723c */ /* 0x048ff00000001858 */
[C---:B------:R-:W-:Y:S01]  /*4670*/  HMMA.16816.F32 R84, R4.reuse, R34, R84 ;  /* 0x000000220454723c */ /* 0x040fe20000001854 */
[----:B------:R-:W1:Y:S07]  /*4680*/  LDSM.16.M88.4 R32, [R120+0xa000] ;  /* 0x00a000007820783b */ /* 0x000e6e0000000200 */
[----:B----4-:R-:W-:Y:S01]  /*4690*/  HMMA.16816.F32 R12, R4, R38, R12 ;  /* 0x00000026040c723c */ /* 0x010fe2000000180c */
[----:B------:R-:W-:-:S04]  /*46a0*/  LOP3.LUT R39, R181, R138, RZ, 0xfc, !PT ;  /* 0x0000008ab5277212 */ /* 0x000fc800078efcff */
[C---:B------:R-:W-:Y:S02]  /*46b0*/  LOP3.LUT R11, R39.reuse, 0x78, RZ, 0xfc, !PT ;  /* 0x00000078270b7812 */ /* 0x040fe400078efcff */
[----:B------:R-:W-:Y:S01]  /*46c0*/  LOP3.LUT R41, R39, 0x8, RZ, 0xfc, !PT ;  /* 0x0000000827297812 */ /* 0x000fe200078efcff */
[----:B------:R-:W-:Y:S01]  /*46d0*/  HMMA.16816.F32 R16, R4, R36, R16 ;  /* 0x000000240410723c */ /* 0x000fe20000001810 */
[----:B------:R-:W-:Y:S02]  /*46e0*/  I2FP.F32.U32 R10, R11 ;  /* 0x0000000b000a7245 */ /* 0x000fe40000201000 */
[C---:B------:R-:W-:Y:S02]  /*46f0*/  ISETP.GE.AND P4, PT, R11.reuse, R180, PT ;  /* 0x000000b40b00720c */ /* 0x040fe40003f86270 */
[----:B------:R-:W-:Y:S01]  /*4700*/  ISETP.GE.AND P2, PT, R11, R2, PT ;  /* 0x000000020b00720c */ /* 0x000fe20003f46270 */
[-C--:B------:R-:W-:Y:S01]  /*4710*/  FFMA.FTZ R44, R3, R10.reuse, R44 ;  /* 0x0000000a032c7223 */ /* 0x080fe2000001002c */
[----:B------:R-:W-:Y:S01]  /*4720*/  LOP3.LUT R11, R39, 0x1, RZ, 0xfc, !PT ;  /* 0x00000001270b7812 */ /* 0x000fe200078efcff */
[----:B------:R-:W-:Y:S01]  /*4730*/  FFMA.FTZ R46, R3, R10, R46 ;  /* 0x0000000a032e7223 */ /* 0x000fe2000001002e */
[----:B------:R-:W-:Y:S01]  /*4740*/  I2FP.F32.U32 R10, R41 ;  /* 0x00000029000a7245 */ /* 0x000fe20000201000 */
[----:B------:R-:W-:Y:S01]  /*4750*/  HMMA.16816.F32 R80, R116, R108, R80 ;  /* 0x0000006c7450723c */ /* 0x000fe20000001850 */
[----:B------:R-:W-:-:S02]  /*4760*/  I2FP.F32.U32 R36, R11 ;  /* 0x0000000b00247245 */ /* 0x000fc40000201000 */
[----:B------:R-:W-:Y:S01]  /*4770*/  FSEL R141, R44, -INF , !P4 ;  /* 0xff8000002c8d7808 */ /* 0x000fe20006000000 */
[----:B------:R-:W-:Y:S01]  /*4780*/  FFMA.FTZ R22, R3, R10, R22 ;  /* 0x0000000a03167223 */ /* 0x000fe20000010016 */
[----:B------:R-:W-:Y:S01]  /*4790*/  ISETP.GE.AND P5, PT, R41, R180, PT ;  /* 0x000000b42900720c */ /* 0x000fe20003fa6270 */
[----:B------:R-:W-:Y:S01]  /*47a0*/  FFMA.FTZ R31, R3, R36, R31 ;  /* 0x00000024031f7223 */ /* 0x000fe2000001001f */
[----:B------:R-:W-:Y:S01]  /*47b0*/  ISETP.GE.AND P4, PT, R41, R2, PT ;  /* 0x000000022900720c */ /* 0x000fe20003f86270 */
[----:B------:R-:W-:Y:S01]  /*47c0*/  HMMA.16816.F32 R76, R116, R110, R76 ;  /* 0x0000006e744c723c */ /* 0x000fe2000000184c */
[----:B------:R-:W2:Y:S01]  /*47d0*/  LDSM.16.M88.4 R108, [R120+0x9800] ;  /* 0x00980000786c783b */ /* 0x000ea20000000200 */
[----:B------:R-:W-:Y:S01]  /*47e0*/  FFMA.FTZ R41, R3, R10, R20 ;  /* 0x0000000a03297223 */ /* 0x000fe20000010014 */
[----:B------:R-:W-:Y:S01]  /*47f0*/  ISETP.GE.AND P3, PT, R11, R180, PT ;  /* 0x000000b40b00720c */ /* 0x000fe20003f66270 */
[----:B------:R-:W-:Y:S01]  /*4800*/  FFMA.FTZ R29, R3, R36, R29 ;  /* 0x00000024031d7223 */ /* 0x000fe2000001001d */
[----:B------:R-:W-:-:S02]  /*4810*/  ISETP.GE.AND P1, PT, R11, R2, PT ;  /* 0x000000020b00720c */ /* 0x000fc40003f26270 */
[C---:B------:R-:W-:Y:S01]  /*4820*/  LOP3.LUT R11, R39.reuse, 0x10, RZ, 0xfc, !PT ;  /* 0x00000010270b7812 */ /* 0x040fe200078efcff */
[C---:B------:R-:W-:Y:S01]  /*4830*/  HMMA.16816.F32 R72, R116.reuse, R104, R72 ;  /* 0x000000687448723c */ /* 0x040fe20000001848 */
[----:B------:R-:W-:Y:S02]  /*4840*/  LOP3.LUT R37, R39, 0x9, RZ, 0xfc, !PT ;  /* 0x0000000927257812 */ /* 0x000fe400078efcff */
[----:B------:R-:W-:Y:S02]  /*4850*/  FSEL R36, R31, -INF , !P1 ;  /* 0xff8000001f247808 */ /* 0x000fe40004800000 */
[----:B------:R-:W-:Y:S02]  /*4860*/  FSEL R41, R41, -INF , !P5 ;  /* 0xff80000029297808 */ /* 0x000fe40006800000 */
[C---:B------:R-:W-:Y:S01]  /*4870*/  ISETP.GE.AND P1, PT, R11.reuse, R180, PT ;  /* 0x000000b40b00720c */ /* 0x040fe20003f26270 */
[----:B------:R-:W-:Y:S01]  /*4880*/  HMMA.16816.F32 R68, R116, R106, R68 ;  /* 0x0000006a7444723c */ /* 0x000fe20000001844 */
[----:B------:R-:W-:-:S02]  /*4890*/  ISETP.GE.AND P5, PT, R11, R2, PT ;  /* 0x000000020b00720c */ /* 0x000fc40003fa6270 */
[----:B------:R-:W-:Y:S02]  /*48a0*/  I2FP.F32.U32 R20, R37 ;  /* 0x0000002500147245 */ /* 0x000fe40000201000 */
[----:B------:R-:W-:Y:S02]  /*48b0*/  I2FP.F32.U32 R11, R11 ;  /* 0x0000000b000b7245 */ /* 0x000fe40000201000 */
[----:B------:R-:W-:Y:S01]  /*48c0*/  FSEL R140, R46, -INF , !P2 ;  /* 0xff8000002e8c7808 */ /* 0x000fe20005000000 */
[-C--:B------:R-:W-:Y:S01]  /*48d0*/  FFMA.FTZ R21, R3, R20.reuse, R21 ;  /* 0x0000001403157223 */ /* 0x080fe20000010015 */
[----:B------:R-:W-:Y:S01]  /*48e0*/  FSEL R43, R29, -INF , !P3 ;  /* 0xff8000001d2b7808 */ /* 0x000fe20005800000 */
[----:B------:R-:W-:Y:S01]  /*48f0*/  FFMA.FTZ R23, R3, R20, R23 ;  /* 0x0000001403177223 */ /* 0x000fe20000010017 */
[C---:B------:R-:W-:Y:S01]  /*4900*/  ISETP.GE.AND P2, PT, R37.reuse, R180, PT ;  /* 0x000000b42500720c */ /* 0x040fe20003f46270 */
[----:B------:R-:W-:Y:S01]  /*4910*/  HMMA.16816.F32 R48, R116, R92, R48 ;  /* 0x0000005c7430723c */ /* 0x000fe20000001830 */
[----:B------:R-:W-:Y:S01]  /*4920*/  ISETP.GE.AND P3, PT, R37, R2, PT ;  /* 0x000000022500720c */ /* 0x000fe20003f66270 */
[-C--:B------:R-:W-:Y:S01]  /*4930*/  FFMA.FTZ R37, R3, R11.reuse, R16 ;  /* 0x0000000b03257223 */ /* 0x080fe20000010010 */
[----:B------:R-:W-:Y:S01]  /*4940*/  LOP3.LUT R31, R39, 0x11, RZ, 0xfc, !PT ;  /* 0x00000011271f7812 */ /* 0x000fe200078efcff */
[----:B------:R-:W-:Y:S01]  /*4950*/  FFMA.FTZ R16, R3, R11, R18 ;  /* 0x0000000b03107223 */ /* 0x000fe20000010012 */
[----:B------:R-:W-:-:S02]  /*4960*/  LOP3.LUT R11, R39, 0x18, RZ, 0xfc, !PT ;  /* 0x00000018270b7812 */ /* 0x000fc400078efcff */
[----:B------:R-:W-:Y:S01]  /*4970*/  I2FP.F32.U32 R10, R31 ;  /* 0x0000001f000a7245 */ /* 0x000fe20000201000 */
[C---:B-1----:R-:W-:Y:S01]  /*4980*/  HMMA.16816.F32 R72, R4.reuse, R32, R72 ;  /* 0x000000200448723c */ /* 0x042fe20000001848 */
[----:B------:R-:W-:Y:S02]  /*4990*/  FSEL R32, R22, -INF , !P4 ;  /* 0xff80000016207808 */ /* 0x000fe40006000000 */
[----:B------:R-:W-:Y:S01]  /*49a0*/  FSEL R93, R21, -INF , !P2 ;  /* 0xff800000155d7808 */ /* 0x000fe20005000000 */
[-C--:B------:R-:W-:Y:S01]  /*49b0*/  FFMA.FTZ R19, R3, R10.reuse, R19 ;  /* 0x0000000a03137223 */ /* 0x080fe20000010013 */
[----:B------:R-:W-:Y:S01]  /*49c0*/  FSEL R18, R23, -INF , !P3 ;  /* 0xff80000017127808 */ /* 0x000fe20005800000 */
[----:B------:R-:W-:Y:S01]  /*49d0*/  FFMA.FTZ R17, R3, R10, R17 ;  /* 0x0000000a03117223 */ /* 0x000fe20000010011 */
[----:B------:R-:W-:Y:S01]  /*49e0*/  FSEL R37, R37, -INF , !P1 ;  /* 0xff80000025257808 */ /* 0x000fe20004800000 */
[----:B------:R-:W1:Y:S01]  /*49f0*/  LDSM.16.M88.4 R20, [R120+0xa800] ;  /* 0x00a800007814783b */ /* 0x000e620000000200 */
[C---:B------:R-:W-:Y:S01]  /*4a00*/  ISETP.GE.AND P3, PT, R11.reuse, R180, PT ;  /* 0x000000b40b00720c */ /* 0x040fe20003f66270 */
[----:B------:R-:W-:Y:S01]  /*4a10*/  HMMA.16816.F32 R68, R4, R34, R68 ;  /* 0x000000220444723c */ /* 0x000fe20000001844 */
[----:B------:R-:W-:Y:S01]  /*4a20*/  ISETP.GE.AND P1, PT, R11, R2, PT ;  /* 0x000000020b00720c */ /* 0x000fe20003f26270 */
[----:B------:R-:W3:Y:S01]  /*4a30*/  LDSM.16.M88.4 R120, [R120+0xb000] ;  /* 0x00b000007878783b */ /* 0x000ee20000000200 */
[----:B------:R-:W-:Y:S01]  /*4a40*/  I2FP.F32.U32 R11, R11 ;  /* 0x0000000b000b7245 */ /* 0x000fe20000201000 */
[----:B------:R-:W-:-:S04]  /*4a50*/  DEPBAR.LE SB0, 0x0 ;  /* 0x000080000000791a */ /* 0x000fc80000000000 */
[----:B------:R-:W-:Y:S01]  /*4a60*/  ISETP.GE.AND P2, PT, R31, R2, PT ;  /* 0x000000021f00720c */ /* 0x000fe20003f46270 */
[-C--:B------:R-:W-:Y:S01]  /*4a70*/  FFMA.FTZ R12, R3, R11.reuse, R12 ;  /* 0x0000000b030c7223 */ /* 0x080fe2000001000c */
[----:B------:R-:W-:Y:S01]  /*4a80*/  LOP3.LUT R29, R39, 0x19, RZ, 0xfc, !PT ;  /* 0x00000019271d7812 */ /* 0x000fe200078efcff */
[----:B------:R-:W-:Y:S01]  /*4a90*/  FFMA.FTZ R11, R3, R11, R14 ;  /* 0x0000000b030b7223 */ /* 0x000fe2000001000e */
[----:B------:R-:W-:Y:S01]  /*4aa0*/  LOP3.LUT R33, R39, 0x20, RZ, 0xfc, !PT ;  /* 0x0000002027217812 */ /* 0x000fe200078efcff */
[----:B--2---:R-:W-:Y:S01]  /*4ab0*/  HMMA.16816.F32 R80, R4, R108, R80 ;  /* 0x0000006c0450723c */ /* 0x004fe20000001850 */
[----:B------:R-:W-:Y:S02]  /*4ac0*/  FSEL R14, R19, -INF , !P2 ;  /* 0xff800000130e7808 */ /* 0x000fe40005000000 */
[----:B------:R-:W-:Y:S02]  /*4ad0*/  I2FP.F32.U32 R38, R29 ;  /* 0x0000001d00267245 */ /* 0x000fe40000201000 */
[----:B------:R-:W-:-:S02]  /*4ae0*/  I2FP.F32.U32 R19, R33 ;  /* 0x0000002100137245 */ /* 0x000fc40000201000 */
[----:B------:R-:W-:Y:S01]  /*4af0*/  ISETP.GE.AND P4, PT, R31, R180, PT ;  /* 0x000000b41f00720c */ /* 0x000fe20003f86270 */
[----:B------:R-:W-:Y:S01]  /*4b00*/  FFMA.FTZ R10, R3, R38, R15 ;  /* 0x00000026030a7223 */ /* 0x000fe2000001000f */
[----:B------:R-:W-:Y:S01]  /*4b10*/  ISETP.GE.AND P2, PT, R33, R180, PT ;  /* 0x000000b42100720c */ /* 0x000fe20003f46270 */
[-C--:B------:R-:W-:Y:S01]  /*4b20*/  FFMA.FTZ R35, R3, R19.reuse, R88 ;  /* 0x0000001303237223 */ /* 0x080fe20000010058 */
[----:B------:R-:W-:Y:S01]  /*4b30*/  FSEL R17, R17, -INF , !P4 ;  /* 0xff80000011117808 */ /* 0x000fe20006000000 */
[----:B------:R-:W-:Y:S01]  /*4b40*/  HMMA.16816.F32 R64, R116, R100, R64 ;  /* 0x000000647440723c */ /* 0x000fe20000001840 */
[----:B------:R-:W-:Y:S01]  /*4b50*/  ISETP.GE.AND P4, PT, R29, R2, PT ;  /* 0x000000021d00720c */ /* 0x000fe20003f86270 */
[----:B------:R-:W-:Y:S01]  /*4b60*/  FFMA.FTZ R46, R3, R19, R90 ;  /* 0x00000013032e7223 */ /* 0x000fe2000001005a */
[C---:B------:R-:W-:Y:S02]  /*4b70*/  LOP3.LUT R15, R39.reuse, 0x28, RZ, 0xfc, !PT ;  /* 0x00000028270f7812 */ /* 0x040fe400078efcff */
[----:B------:R-:W-:-:S02]  /*4b80*/  LOP3.LUT R31, R39, 0x21, RZ, 0xfc, !PT ;  /* 0x00000021271f7812 */ /* 0x000fc400078efcff */
[----:B------:R-:W-:Y:S01]  /*4b90*/  FSEL R16, R16, -INF , !P5 ;  /* 0xff80000010107808 */ /* 0x000fe20006800000 */
[----:B------:R-:W-:Y:S01]  /*4ba0*/  HMMA.16816.F32 R76, R4, R110, R76 ;  /* 0x0000006e044c723c */ /* 0x000fe2000000184c */
[----:B------:R-:W-:Y:S02]  /*4bb0*/  FSEL R10, R10, -INF , !P4 ;  /* 0xff8000000a0a7808 */ /* 0x000fe40006000000 */
[----:B------:R-:W-:Y:S02]  /*4bc0*/  FSEL R35, R35, -INF , !P2 ;  /* 0xff80000023237808 */ /* 0x000fe40005000000 */
[----:B------:R-:W-:Y:S01]  /*4bd0*/  ISETP.GE.AND P5, PT, R29, R180, PT ;  /* 0x000000b41d00720c */ /* 0x000fe20003fa6270 */
[----:B------:R-:W-:Y:S01]  /*4be0*/  FFMA.FTZ R29, R3, R38, R13 ;  /* 0x00000026031d7223 */ /* 0x000fe2000001000d */
[C---:B------:R-:W-:Y:S01]  /*4bf0*/  ISETP.GE.AND P4, PT, R15.reuse, R180, PT ;  /* 0x000000b40f00720c */ /* 0x040fe20003f86270 */
[----:B------:R-:W-:Y:S01]  /*4c00*/  HMMA.16816.F32 R60, R116, R102, R60 ;  /* 0x00000066743c723c */ /* 0x000fe2000000183c */
[----:B------:R-:W-:-:S02]  /*4c10*/  ISETP.GE.AND P2, PT, R15, R2, PT ;  /* 0x000000020f00720c */ /* 0x000fc40003f46270 */
[----:B------:R-:W-:Y:S02]  /*4c20*/  I2FP.F32.U32 R34, R31 ;  /* 0x0000001f00227245 */ /* 0x000fe40000201000 */
[----:B------:R-:W-:Y:S02]  /*4c30*/  I2FP.F32.U32 R15, R15 ;  /* 0x0000000f000f7245 */ /* 0x000fe40000201000 */
[----:B------:R-:W-:Y:S01]  /*4c40*/  FSEL R13, R12, -INF , !P3 ;  /* 0xff8000000c0d7808 */ /* 0x000fe20005800000 */
[----:B------:R-:W-:Y:S01]  /*4c50*/  FFMA.FTZ R91, R3, R34, R91 ;  /* 0x00000022035b7223 */ /* 0x000fe2000001005b */
[-C--:B------:R-:W-:Y:S01]  /*4c60*/  ISETP.GE.AND P3, PT, R33, R2.reuse, PT ;  /* 0x000000022100720c */ /* 0x080fe20003f66270 */
[-C--:B------:R-:W-:Y:S01]  /*4c70*/  FFMA.FTZ R33, R3, R15.reuse, R84 ;  /* 0x0000000f03217223 */ /* 0x080fe20000010054 */
[----:B------:R-:W-:Y:S01]  /*4c80*/  FSEL R12, R11, -INF , !P1 ;  /* 0xff8000000b0c7808 */ /* 0x000fe20004800000 */
[----:B------:R-:W-:Y:S01]  /*4c90*/  FFMA.FTZ R40, R3, R15, R86 ;  /* 0x0000000f03287223 */ /* 0x000fe20000010056 */
[----:B------:R-:W-:Y:S01]  /*4ca0*/  FSEL R11, R29, -INF , !P5 ;  /* 0xff8000001d0b7808 */ /* 0x000fe20006800000 */
[----:B-1----:R-:W-:Y:S01]  /*4cb0*/  HMMA.16816.F32 R64, R4, R20, R64 ;  /* 0x000000140440723c */ /* 0x002fe20000001840 */
[----:B------:R-:W-:-:S02]  /*4cc0*/  ISETP.GE.AND P5, PT, R31, R2, PT ;  /* 0x000000021f00720c */ /* 0x000fc40003fa6270 */
[C---:B------:R-:W-:Y:S02]  /*4cd0*/  LOP3.LUT R15, R39.reuse, 0x30, RZ, 0xfc, !PT ;  /* 0x00000030270f7812 */ /* 0x040fe400078efcff */
[----:B------:R-:W-:Y:S02]  /*4ce0*/  LOP3.LUT R19, R39, 0x29, RZ, 0xfc, !PT ;  /* 0x0000002927137812 */ /* 0x000fe400078efcff */
[----:B------:R-:W-:Y:S01]  /*4cf0*/  FSEL R188, R91, -INF , !P5 ;  /* 0xff8000005bbc7808 */ /* 0x000fe20006800000 */
[----:B------:R-:W-:Y:S01]  /*4d00*/  HMMA.16816.F32 R56, R116, R96, R56 ;  /* 0x000000607438723c */ /* 0x000fe20000001838 */
[----:B------:R-:W-:Y:S02]  /*4d10*/  FSEL R33, R33, -INF , !P4 ;  /* 0xff80000021217808 */ /* 0x000fe40006000000 */
[----:B------:R-:W-:Y:S01]  /*4d20*/  ISETP.GE.AND P1, PT, R31, R180, PT ;  /* 0x000000b41f00720c */ /* 0x000fe20003f26270 */
[----:B------:R-:W-:Y:S01]  /*4d30*/  FFMA.FTZ R31, R3, R34, R89 ;  /* 0x00000022031f7223 */ /* 0x000fe20000010059 */
[----:B------:R-:W-:-:S02]  /*4d40*/  ISETP.GE.AND P5, PT, R15, R180, PT ;  /* 0x000000b40f00720c */ /* 0x000fc40003fa6270 */
[----:B------:R-:W-:Y:S01]  /*4d50*/  ISETP.GE.AND P4, PT, R15, R2, PT ;  /* 0x000000020f00720c */ /* 0x000fe20003f86270 */
[----:B------:R-:W-:Y:S01]  /*4d60*/  HMMA.16816.F32 R60, R4, R22, R60 ;  /* 0x00000016043c723c */ /* 0x000fe2000000183c */
[----:B------:R-:W-:Y:S02]  /*4d70*/  I2FP.F32.U32 R38, R19 ;  /* 0x0000001300267245 */ /* 0x000fe40000201000 */
[----:B------:R-:W-:Y:S02]  /*4d80*/  I2FP.F32.U32 R15, R15 ;  /* 0x0000000f000f7245 */ /* 0x000fe40000201000 */
[----:B------:R-:W-:Y:S01]  /*4d90*/  FSEL R46, R46, -INF , !P3 ;  /* 0xff8000002e2e7808 */ /* 0x000fe20005800000 */
[----:B------:R-:W-:Y:S01]  /*4da0*/  FFMA.FTZ R87, R3, R38, R87 ;  /* 0x0000002603577223 */ /* 0x000fe20000010057 */
[----:B------:R-:W-:Y:S01]  /*4db0*/  FSEL R31, R31, -INF , !P1 ;  /* 0xff8000001f1f7808 */ /* 0x000fe20004800000 */
[-C--:B------:R-:W-:Y:S01]  /*4dc0*/  FFMA.FTZ R80, R3, R15.reuse, R80 ;  /* 0x0000000f03507223 */ /* 0x080fe20000010050 */
[----:B------:R-:W-:Y:S01]  /*4dd0*/  ISETP.GE.AND P3, PT, R19, R180, PT ;  /* 0x000000b41300720c */ /* 0x000fe20003f66270 */
[----:B------:R-:W-:Y:S01]  /*4de0*/  FFMA.FTZ R29, R3, R38, R85 ;  /* 0x00000026031d7223 */ /* 0x000fe20000010055 */
[----:B------:R-:W-:Y:S01]  /*4df0*/  ISETP.GE.AND P1, PT, R19, R2, PT ;  /* 0x000000021300720c */ /* 0x000fe20003f26270 */
[----:B------:R-:W-:Y:S01]  /*4e00*/  FFMA.FTZ R82, R3, R15, R82 ;  /* 0x0000000f03527223 */ /* 0x000fe20000010052 */
[C---:B------:R-:W-:Y:S01]  /*4e10*/  LOP3.LUT R19, R39.reuse, 0x38, RZ, 0xfc, !PT ;  /* 0x0000003827137812 */ /* 0x040fe200078efcff */
[----:B------:R-:W-:Y:S01]  /*4e20*/  HMMA.16816.F32 R52, R116, R98, R52 ;  /* 0x000000627434723c */ /* 0x000fe20000001834 */
[----:B------:R-:W-:-:S02]  /*4e30*/  LOP3.LUT R21, R39, 0x31, RZ, 0xfc, !PT ;  /* 0x0000003127157812 */ /* 0x000fc400078efcff */
[----:B------:R-:W-:Y:S02]  /*4e40*/  FSEL R186, R87, -INF , !P1 ;  /* 0xff80000057ba7808 */ /* 0x000fe40004800000 */
[----:B------:R-:W-:Y:S02]  /*4e50*/  FSEL R175, R80, -INF , !P5 ;  /* 0xff80000050af7808 */ /* 0x000fe40006800000 */
[C---:B------:R-:W-:Y:S01]  /*4e60*/  ISETP.GE.AND P1, PT, R19.reuse, R180, PT ;  /* 0x000000b41300720c */ /* 0x040fe20003f26270 */
[----:B---3--:R-:W-:Y:S01]  /*4e70*/  HMMA.16816.F32 R56, R4, R120, R56 ;  /* 0x000000780438723c */ /* 0x008fe20000001838 */
[----:B------:R-:W-:Y:S02]  /*4e80*/  ISETP.GE.AND P5, PT, R19, R2, PT ;  /* 0x000000021300720c */ /* 0x000fe40003fa6270 */
[----:B------:R-:W-:Y:S02]  /*4e90*/  I2FP.F32.U32 R20, R21 ;  /* 0x0000001500147245 */ /* 0x000fe40000201000 */
[----:B------:R-:W-:-:S02]  /*4ea0*/  I2FP.F32.U32 R19, R19 ;  /* 0x0000001300137245 */ /* 0x000fc40000201000 */
[----:B------:R-:W-:Y:S01]  /*4eb0*/  FSEL R29, R29, -INF , !P3 ;  /* 0xff8000001d1d7808 */ /* 0x000fe20005800000 */
[----:B------:R-:W-:Y:S01]  /*4ec0*/  FFMA.FTZ R83, R3, R20, R83 ;  /* 0x0000001403537223 */ /* 0x000fe20000010053 */
[----:B------:R-:W-:Y:S01]  /*4ed0*/  ISETP.GE.AND P3, PT, R21, R2, PT ;  /* 0x000000021500720c */ /* 0x000fe20003f66270 */
[CC--:B------:R-:W-:Y:S01]  /*4ee0*/  FFMA.FTZ R76, R3.reuse, R19.reuse, R76 ;  /* 0x00000013034c7223 */ /* 0x0c0fe2000001004c */
[----:B------:R-:W-:Y:S01]  /*4ef0*/  FFMA.FTZ R78, R3, R19, R78 ;  /* 0x00000013034e7223 */ /* 0x000fe2000001004e */
[----:B------:R-:W-:Y:S01]  /*4f00*/  LOP3.LUT R15, R39, 0x40, RZ, 0xfc, !PT ;  /* 0x00000040270f7812 */ /* 0x000fe200078efcff */
[----:B------:R-:W-:Y:S01]  /*4f10*/  FFMA.FTZ R81, R3, R20, R81 ;  /* 0x0000001403517223 */ /* 0x000fe20000010051 */
[----:B------:R-:W-:Y:S01]  /*4f20*/  LOP3.LUT R19, R39, 0x39, RZ, 0xfc, !PT ;  /* 0x0000003927137812 */ /* 0x000fe200078efcff */
[----:B------:R-:W-:Y:S01]  /*4f30*/  HMMA.16816.F32 R52, R4, R122, R52 ;  /* 0x0000007a0434723c */ /* 0x000fe20000001834 */
[----:B------:R-:W-:Y:S02]  /*4f40*/  FSEL R148, R83, -INF , !P3 ;  /* 0xff80000053947808 */ /* 0x000fe40005800000 */
[----:B------:R-:W-:Y:S01]  /*4f50*/  FSEL R149, R76, -INF , !P1 ;  /* 0xff8000004c957808 */ /* 0x000fe20004800000 */
[----:B------:R-:W-:Y:S01]  /*4f60*/  BAR.SYNC.DEFER_BLOCKING 0x0 ;  /* 0x0000000000007b1d */ /* 0x000fe20000010000 */
[----:B------:R-:W-:-:S02]  /*4f70*/  ISETP.GE.AND P3, PT, R15, R180, PT ;  /* 0x000000b40f00720c */ /* 0x000fc40003f66270 */
[----:B------:R-:W-:Y:S01]  /*4f80*/  ISETP.GE.AND P1, PT, R15, R2, PT ;  /* 0x000000020f00720c */ /* 0x000fe20003f26270 */
[----:B------:R-:W-:Y:S01]  /*4f90*/  HMMA.16816.F32 R48, R4, R8, R48 ;  /* 0x000000080430723c */ /* 0x000fe20000001830 */
[----:B------:R-:W-:Y:S02]  /*4fa0*/  FSEL R40, R40, -INF , !P2 ;  /* 0xff80000028287808 */ /* 0x000fe40005000000 */
[----:B------:R-:W-:Y:S02]  /*4fb0*/  I2FP.F32.U32 R20, R19 ;  /* 0x0000001300147245 */ /* 0x000fe40000201000 */
[----:B------:R-:W-:Y:S02]  /*4fc0*/  I2FP.F32.U32 R15, R15 ;  /* 0x0000000f000f7245 */ /* 0x000fe40000201000 */
[----:B------:R-:W-:Y:S01]  /*4fd0*/  ISETP.GE.AND P2, PT, R21, R180, PT ;  /* 0x000000b41500720c */ /* 0x000fe20003f46270 */
[CC--:B------:R-:W-:Y:S01]  /*4fe0*/  FFMA.FTZ R79, R3.reuse, R20.reuse, R79 ;  /* 0x00000014034f7223 */ /* 0x0c0fe2000001004f */
[----:B------:R-:W-:Y:S01]  /*4ff0*/  FSEL R162, R82, -INF , !P4 ;  /* 0xff80000052a27808 */ /* 0x000fe20006000000 */
[-C--:B------:R-:W-:Y:S01]  /*5000*/  FFMA.FTZ R72, R3, R15.reuse, R72 ;  /* 0x0000000f03487223 */ /* 0x080fe20000010048 */
[----:B------:R-:W-:Y:S01]  /*5010*/  FSEL R177, R81, -INF , !P2 ;  /* 0xff80000051b17808 */ /* 0x000fe20005000000 */
[----:B------:R-:W-:Y:S01]  /*5020*/  FFMA.FTZ R77, R3, R20, R77 ;  /* 0x00000014034d7223 */ /* 0x000fe2000001004d */
[----:B------:R-:W-:Y:S01]  /*5030*/  ISETP.GE.AND P4, PT, R19, R180, PT ;  /* 0x000000b41300720c */ /* 0x000fe20003f86270 */
[----:B------:R-:W-:Y:S01]  /*5040*/  FFMA.FTZ R74, R3, R15, R74 ;  /* 0x0000000f034a7223 */ /* 0x000fe2000001004a */
[----:B------:R-:W-:-:S02]  /*5050*/  ISETP.GE.AND P2, PT, R19, R2, PT ;  /* 0x000000021300720c */ /* 0x000fc40003f46270 */
[C---:B------:R-:W-:Y:S02]  /*5060*/  LOP3.LUT R19, R39.reuse, 0x48, RZ, 0xfc, !PT ;  /* 0x0000004827137812 */ /* 0x040fe400078efcff */
[----:B------:R-:W-:Y:S02]  /*5070*/  LOP3.LUT R21, R39, 0x41, RZ, 0xfc, !PT ;  /* 0x0000004127157812 */ /* 0x000fe400078efcff */
[----:B------:R-:W-:Y:S02]  /*5080*/  FSEL R150, R79, -INF , !P2 ;  /* 0xff8000004f967808 */ /* 0x000fe40005000000 */
[----:B------:R-:W-:Y:S02]  /*5090*/  FSEL R159, R72, -INF , !P3 ;  /* 0xff800000489f7808 */ /* 0x000fe40005800000 */
[C---:B------:R-:W-:Y:S02]  /*50a0*/  ISETP.GE.AND P2, PT, R19.reuse, R180, PT ;  /* 0x000000b41300720c */ /* 0x040fe40003f46270 */
[----:B------:R-:W-:-:S02]  /*50b0*/  ISETP.GE.AND P3, PT, R19, R2, PT ;  /* 0x000000021300720c */ /* 0x000fc40003f66270 */
[----:B------:R-:W-:Y:S02]  /*50c0*/  I2FP.F32.U32 R20, R21 ;  /* 0x0000001500147245 */ /* 0x000fe40000201000 */
[----:B------:R-:W-:Y:S02]  /*50d0*/  I2FP.F32.U32 R19, R19 ;  /* 0x0000001300137245 */ /* 0x000fe40000201000 */
[----:B------:R-:W-:Y:S01]  /*50e0*/  FSEL R145, R77, -INF , !P4 ;  /* 0xff8000004d917808 */ /* 0x000fe20006000000 */
[----:B------:R-:W-:Y:S01]  /*50f0*/  FFMA.FTZ R75, R3, R20, R75 ;  /* 0x00000014034b7223 */ /* 0x000fe2000001004b */
[----:B------:R-:W-:Y:S01]  /*5100*/  ISETP.GE.AND P4, PT, R21, R2, PT ;  /* 0x000000021500720c */ /* 0x000fe20003f86270 */
[CC--:B------:R-:W-:Y:S01]  /*5110*/  FFMA.FTZ R68, R3.reuse, R19.reuse, R68 ;  /* 0x0000001303447223 */ /* 0x0c0fe20000010044 */
[----:B------:R-:W-:Y:S01]  /*5120*/  FFMA.FTZ R70, R3, R19, R70 ;  /* 0x0000001303467223 */ /* 0x000fe20000010046 */
[----:B------:R-:W-:Y:S01]  /*5130*/  LOP3.LUT R15, R39, 0x50, RZ, 0xfc, !PT ;  /* 0x00000050270f7812 */ /* 0x000fe200078efcff */
[----:B------:R-:W-:Y:S01]  /*5140*/  FFMA.FTZ R73, R3, R20, R73 ;  /* 0x0000001403497223 */ /* 0x000fe20000010049 */
[----:B------:R-:W-:-:S02]  /*5150*/  LOP3.LUT R19, R39, 0x49, RZ, 0xfc, !PT ;  /* 0x0000004927137812 */ /* 0x000fc400078efcff */
[----:B------:R-:W-:Y:S02]  /*5160*/  FSEL R170, R75, -INF , !P4 ;  /* 0xff8000004baa7808 */ /* 0x000fe40006000000 */
[----:B------:R-:W-:Y:S02]  /*5170*/  FSEL R161, R68, -INF , !P2 ;  /* 0xff80000044a17808 */ /* 0x000fe40005000000 */
[C---:B------:R-:W-:Y:S02]  /*5180*/  ISETP.GE.AND P4, PT, R15.reuse, R180, PT ;  /* 0x000000b40f00720c */ /* 0x040fe40003f86270 */
[----:B------:R-:W-:Y:S02]  /*5190*/  ISETP.GE.AND P2, PT, R15, R2, PT ;  /* 0x000000020f00720c */ /* 0x000fe40003f46270 */
[----:B------:R-:W-:Y:S02]  /*51a0*/  FSEL R160, R78, -INF , !P5 ;  /* 0xff8000004ea07808 */ /* 0x000fe40006800000 */
[----:B------:R-:W-:-:S02]  /*51b0*/  I2FP.F32.U32 R20, R19 ;  /* 0x0000001300147245 */ /* 0x000fc40000201000 */
        /* <DEDUP_REMOVED lines=48> */
[----:B------:R-:W-:Y:S02]  /*54c0*/  LOP3.LUT R9, R39, 0x69, RZ, 0xfc, !PT ;  /* 0x0000006927097812 */ /* 0x000fe400078efcff */
[----:B------:R-:W-:Y:S02]  /*54d0*/  I2FP.F32.U32 R20, R21 ;  /* 0x0000001500147245 */ /* 0x000fe40000201000 */
[----:B------:R-:W-:Y:S02]  /*54e0*/  I2FP.F32.U32 R19, R19 ;  /* 0x0000001300137245 */ /* 0x000fe40000201000 */
[----:B------:R-:W-:Y:S01]  /*54f0*/  I2FP.F32.U32 R4, R9 ;  /* 0x0000000900047245 */ /* 0x000fe20000201000 */
[----:B------:R-:W-:Y:S01]  /*5500*/  FFMA.FTZ R59, R3, R20, R59 ;  /* 0x00000014033b7223 */ /* 0x000fe2000001003b */
[----:B------:R-:W-:Y:S01]  /*5510*/  LOP3.LUT R5, R39, 0x71, RZ, 0xfc, !PT ;  /* 0x0000007127057812 */ /* 0x000fe200078efcff */
[-C--:B------:R-:W-:Y:S01]  /*5520*/  FFMA.FTZ R52, R3, R19.reuse, R52 ;  /* 0x0000001303347223 */ /* 0x080fe20000010034 */
[----:B------:R-:W-:Y:S01]  /*5530*/  FSEL R167, R61, -INF , !P2 ;  /* 0xff8000003da77808 */ /* 0x000fe20005000000 */
[----:B------:R-:W-:Y:S01]  /*5540*/  FFMA.FTZ R53, R3, R4, R53 ;  /* 0x0000000403357223 */ /* 0x000fe20000010035 */
[----:B------:R-:W-:Y:S01]  /*5550*/  ISETP.GE.AND P2, PT, R21, R2, PT ;  /* 0x000000021500720c */ /* 0x000fe20003f46270 */
[----:B------:R-:W-:Y:S01]  /*5560*/  FFMA.FTZ R57, R3, R20, R57 ;  /* 0x0000001403397223 */ /* 0x000fe20000010039 */
[----:B------:R-:W-:Y:S01]  /*5570*/  LOP3.LUT R7, R39, 0x70, RZ, 0xfc, !PT ;  /* 0x0000007027077812 */ /* 0x000fe200078efcff */
[C---:B------:R-:W-:Y:S01]  /*5580*/  FFMA.FTZ R54, R3.reuse, R19, R54 ;  /* 0x0000001303367223 */ /* 0x040fe20000010036 */
[----:B------:R-:W-:Y:S01]  /*5590*/  FSEL R158, R58, -INF , !P5 ;  /* 0xff8000003a9e7808 */ /* 0x000fe20006800000 */
[----:B------:R-:W-:Y:S01]  /*55a0*/  FFMA.FTZ R55, R3, R4, R55 ;  /* 0x0000000403377223 */ /* 0x000fe20000010037 */
[----:B------:R-:W-:-:S02]  /*55b0*/  I2FP.F32.U32 R6, R5 ;  /* 0x0000000500067245 */ /* 0x000fc40000201000 */
[----:B------:R-:W-:Y:S02]  /*55c0*/  ISETP.GE.AND P5, PT, R9, R180, PT ;  /* 0x000000b40900720c */ /* 0x000fe40003fa6270 */
[----:B------:R-:W-:Y:S01]  /*55d0*/  FSEL R156, R59, -INF , !P2 ;  /* 0xff8000003b9c7808 */ /* 0x000fe20005000000 */
[CC--:B------:R-:W-:Y:S01]  /*55e0*/  FFMA.FTZ R51, R3.reuse, R6.reuse, R51 ;  /* 0x0000000603337223 */ /* 0x0c0fe20000010033 */
[----:B------:R-:W-:Y:S01]  /*55f0*/  FSEL R153, R52, -INF , !P3 ;  /* 0xff80000034997808 */ /* 0x000fe20005800000 */
[----:B------:R-:W-:Y:S01]  /*5600*/  FFMA.FTZ R49, R3, R6, R49 ;  /* 0x0000000603317223 */ /* 0x000fe20000010031 */
[C---:B------:R-:W-:Y:S02]  /*5610*/  ISETP.GE.AND P2, PT, R7.reuse, R180, PT ;  /* 0x000000b40700720c */ /* 0x040fe40003f46270 */
[----:B------:R-:W-:Y:S02]  /*5620*/  ISETP.GE.AND P3, PT, R7, R2, PT ;  /* 0x000000020700720c */ /* 0x000fe40003f66270 */
[----:B------:R-:W-:-:S02]  /*5630*/  FSEL R166, R62, -INF , !P4 ;  /* 0xff8000003ea67808 */ /* 0x000fc40006000000 */
[----:B------:R-:W-:Y:S02]  /*5640*/  I2FP.F32.U32 R7, R7 ;  /* 0x0000000700077245 */ /* 0x000fe40000201000 */
[----:B------:R-:W-:Y:S02]  /*5650*/  ISETP.GE.AND P4, PT, R21, R180, PT ;  /* 0x000000b41500720c */ /* 0x000fe40003f86270 */
[----:B------:R-:W-:Y:S01]  /*5660*/  FSEL R151, R53, -INF , !P5 ;  /* 0xff80000035977808 */ /* 0x000fe20006800000 */
[-C--:B------:R-:W-:Y:S01]  /*5670*/  FFMA.FTZ R48, R3, R7.reuse, R48 ;  /* 0x0000000703307223 */ /* 0x080fe20000010030 */
[-C--:B------:R-:W-:Y:S01]  /*5680*/  ISETP.GE.AND P5, PT, R5, R2.reuse, PT ;  /* 0x000000020500720c */ /* 0x080fe20003fa6270 */
[----:B------:R-:W-:Y:S01]  /*5690*/  FFMA.FTZ R50, R3, R7, R50 ;  /* 0x0000000703327223 */ /* 0x000fe20000010032 */
[----:B------:R-:W-:Y:S02]  /*56a0*/  FSEL R155, R57, -INF , !P4 ;  /* 0xff800000399b7808 */ /* 0x000fe40006000000 */
[----:B------:R-:W-:-:S02]  /*56b0*/  ISETP.GE.AND P4, PT, R9, R2, PT ;  /* 0x000000020900720c */ /* 0x000fc40003f86270 */
[----:B------:R-:W-:Y:S02]  /*56c0*/  FSEL R154, R54, -INF , !P1 ;  /* 0xff800000369a7808 */ /* 0x000fe40004800000 */
[----:B------:R-:W-:Y:S02]  /*56d0*/  FSEL R142, R51, -INF , !P5 ;  /* 0xff800000338e7808 */ /* 0x000fe40006800000 */
[----:B------:R-:W-:Y:S02]  /*56e0*/  ISETP.GE.AND P1, PT, R5, R180, PT ;  /* 0x000000b40500720c */ /* 0x000fe40003f26270 */
[----:B------:R-:W-:Y:S02]  /*56f0*/  ISETP.NE.AND P5, PT, R182, 0x1, PT ;  /* 0x00000001b600780c */ /* 0x000fe40003fa5270 */
[----:B------:R-:W-:Y:S02]  /*5700*/  LOP3.LUT R5, R39, 0x79, RZ, 0xfc, !PT ;  /* 0x0000007927057812 */ /* 0x000fe400078efcff */
[----:B------:R-:W-:-:S02]  /*5710*/  FSEL R152, R55, -INF , !P4 ;  /* 0xff80000037987808 */ /* 0x000fc40006000000 */
[----:B------:R-:W-:Y:S02]  /*5720*/  FSEL R147, R48, -INF , !P2 ;  /* 0xff80000030937808 */ /* 0x000fe40005000000 */
[C---:B------:R-:W-:Y:S02]  /*5730*/  ISETP.GE.AND P4, PT, R39.reuse, R180, PT ;  /* 0x000000b42700720c */ /* 0x040fe40003f86270 */
[----:B------:R-:W-:Y:S02]  /*5740*/  ISETP.GE.AND P2, PT, R39, R2, PT ;  /* 0x000000022700720c */ /* 0x000fe40003f46270 */
[----:B------:R-:W-:Y:S02]  /*5750*/  I2FP.F32.U32 R39, R39 ;  /* 0x0000002700277245 */ /* 0x000fe40000201000 */
[----:B------:R-:W-:Y:S02]  /*5760*/  I2FP.F32.U32 R4, R5 ;  /* 0x0000000500047245 */ /* 0x000fe40000201000 */
[----:B------:R-:W-:Y:S01]  /*5770*/  FSEL R144, R50, -INF , !P3 ;  /* 0xff80000032907808 */ /* 0x000fe20005800000 */
[-C--:B------:R-:W-:Y:S01]  /*5780*/  FFMA.FTZ R30, R3, R39.reuse, R30 ;  /* 0x00000027031e7223 */ /* 0x080fe2000001001e */
[----:B------:R-:W-:Y:S01]  /*5790*/  FSEL R143, R49, -INF , !P1 ;  /* 0xff800000318f7808 */ /* 0x000fe20004800000 */
[----:B------:R-:W-:Y:S01]  /*57a0*/  FFMA.FTZ R45, R3, R4, R45 ;  /* 0x00000004032d7223 */ /* 0x000fe2000001002d */
[----:B------:R-:W-:Y:S01]  /*57b0*/  ISETP.GE.AND P3, PT, R5, R180, PT ;  /* 0x000000b40500720c */ /* 0x000fe20003f66270 */
[----:B------:R-:W-:Y:S01]  /*57c0*/  FFMA.FTZ R47, R3, R4, R47 ;  /* 0x00000004032f7223 */ /* 0x000fe2000001002f */
[----:B------:R-:W-:Y:S01]  /*57d0*/  ISETP.GE.AND P1, PT, R5, R2, PT ;  /* 0x000000020500720c */ /* 0x000fe20003f26270 */
[----:B------:R-:W-:Y:S01]  /*57e0*/  FFMA.FTZ R5, R3, R39, R28 ;  /* 0x0000002703057223 */ /* 0x000fe2000001001c */
[----:B------:R-:W-:-:S02]  /*57f0*/  FSEL R4, R30, -INF , !P2 ;  /* 0xff8000001e047808 */ /* 0x000fc40005000000 */
[----:B------:R-:W-:Y:S02]  /*5800*/  FSEL R139, R45, -INF , !P3 ;  /* 0xff8000002d8b7808 */ /* 0x000fe40005800000 */
[----:B------:R-:W-:Y:S02]  /*5810*/  FSEL R5, R5, -INF , !P4 ;  /* 0xff80000005057808 */ /* 0x000fe40006000000 */
[----:B------:R-:W-:Y:S01]  /*5820*/  FSEL R66, R47, -INF , !P1 ;  /* 0xff8000002f427808 */ /* 0x000fe20004800000 */
[----:B------:R-:W-:Y:S06]  /*5830*/  @!P5 BRA `(.L_x_2082) ;  /* 0x0000000800d0d947 */ /* 0x000fec0003800000 */
        /* <DEDUP_REMOVED lines=11> */
.L_x_2083:
        /* <DEDUP_REMOVED lines=59> */
.L_x_2084:
        /* <DEDUP_REMOVED lines=22> */
[----:B------:R-:W-:Y:S01]  /*5e00*/  IMAD.X R21, R23, 0x1, R6, P4 ;  /* 0x0000000117157824 */ /* 0x000fe200020e0606 */
        /* <DEDUP_REMOVED lines=27> */
[----:B---3--:R-:W-:Y:S01]  /*5fc0*/  IADD3 R48, P3, PT, R20, R7, RZ ;  /* 0x0000000714307210 */ /* 0x008fe20007f7e0ff */
        /* <DEDUP_REMOVED lines=59> */
.L_x_2082:
        /* <DEDUP_REMOVED lines=33> */
[----:B------:R-:W-:Y:S01]  /*6590*/  IADD3 R65, PT, PT, R184, R183, RZ ;  /* 0x000000b7b8417210 */ /* 0x000fe20007ffe0ff */
[----:B------:R-:W2:Y:S01]  /*65a0*/  SHFL.BFLY PT, R6, R9, 0x2, 0x1f ;  /* 0x0c401f0009067f89 */ /* 0x000ea200000e0000 */
[----:B------:R-:W-:Y:S02]  /*65b0*/  MOV R212, 0xffffffff ;  /* 0xffffffff00d47802 */ /* 0x000fe40000000f00 */
        /* <DEDUP_REMOVED lines=9> */
[----:B--2---:R-:W-:-:S03]  /*6650*/  FMNMX.FTZ R6, R9, R6, !PT ;  /* 0x0000000609067209 */ /* 0x004fc60007810000 */
[----:B------:R-:W-:Y:S01]  /*6660*/  LDSM.16.MT88.4 R88, [R26+0xc000] ;  /* 0x00c000001a58783b */ /* 0x000fe20000004200 */
[----:B---3--:R-:W-:-:S03]  /*6670*/  FMNMX.FTZ R7, R8, R7, !PT ;  /* 0x0000000708077209 */ /* 0x008fc60007810000 */
[----:B------:R-:W2:Y:S04]  /*6680*/  SHFL.BFLY PT, R133, R6, 0x1, 0x1f ;  /* 0x0c201f0006857f89 */ /* 0x000ea800000e0000 */
[----:B------:R-:W3:Y:S04]  /*6690*/  SHFL.BFLY PT, R132, R7, 0x1, 0x1f ;  /* 0x0c201f0007847f89 */ /* 0x000ee800000e0000 */
[----:B------:R-:W4:Y:S04]  /*66a0*/  LDSM.16.MT88.4 R96, [R65+0x10000] ;  /* 0x010000004160783b */ /* 0x000f280000004200 */
[----:B------:R-:W5:Y:S04]  /*66b0*/  LDSM.16.MT88.4 R108, [R44+0x10000] ;  /* 0x010000002c6c783b */ /* 0x000f680000004200 */
[----:B------:R-:W-:Y:S01]  /*66c0*/  LDSM.16.MT88.4 R20, [R137+0x10800] ;  /* 0x010800008914783b */ /* 0x000fe20000004200 */
[----:B--2---:R-:W-:-:S02]  /*66d0*/  FMNMX.FTZ R133, R6, R133, !PT ;  /* 0x0000008506857209 */ /* 0x004fc40007810000 */
[----:B---3--:R-:W-:-:S03]  /*66e0*/  FMNMX.FTZ R132, R7, R132, !PT ;  /* 0x0000008407847209 */ /* 0x008fc60007810000 */
[C---:B-1----:R-:W-:Y:S01]  /*66f0*/  FMUL.FTZ R146, R133.reuse, UR4 ;  /* 0x0000000485927c20 */ /* 0x042fe20008410000 */
        /* <DEDUP_REMOVED lines=25> */
[----:B------:R-:W2:Y:S01]  /*6890*/  LDSM.16.MT88.4 R16, [R137+0xc800] ;  /* 0x00c800008910783b */ /* 0x000ea20000004200 */
[--C-:B------:R-:W-:Y:S01]  /*68a0*/  FFMA.FTZ R48, R35, UR4, -R146.reuse ;  /* 0x0000000423307c23 */ /* 0x100fe20008010892 */
[--C-:B------:R-:W-:Y:S01]  /*68b0*/  FFMA.FTZ R43, R33, UR4, -R146.reuse ;  /* 0x00000004212b7c23 */ /* 0x100fe20008010892 */
[--C-:B------:R-:W-:Y:S01]  /*68c0*/  FFMA.FTZ R41, R40, UR4, -R67.reuse ;  /* 0x0000000428297c23 */ /* 0x100fe20008010843 */
[----:B------:R-:W2:Y:S01]  /*68d0*/  LDSM.16.MT88.4 R12, [R44+0xc800] ;  /* 0x00c800002c0c783b */ /* 0x000ea20000004200 */
[--C-:B------:R-:W-:Y:S01]  /*68e0*/  FFMA.FTZ R47, R31, UR4, -R146.reuse ;  /* 0x000000041f2f7c23 */ /* 0x100fe20008010892 */
[----:B------:R-:W-:Y:S01]  /*68f0*/  MUFU.EX2 R60, R60 ;  /* 0x0000003c003c7308 */ /* 0x000fe20000000800 */
[--C-:B------:R-:W-:Y:S01]  /*6900*/  FFMA.FTZ R42, R29, UR4, -R146.reuse ;  /* 0x000000041d2a7c23 */ /* 0x100fe20008010892 */
[----:B------:R-:W-:Y:S01]  /*6910*/  LDSM.16.MT88.4 R36, [R65+0x10800] ;  /* 0x010800004124783b */ /* 0x000fe20000004200 */
[--C-:B------:R-:W-:Y:S01]  /*6920*/  FFMA.FTZ R46, R46, UR4, -R67.reuse ;  /* 0x000000042e2e7c23 */ /* 0x100fe20008010843 */
[--C-:B------:R-:W-:Y:S01]  /*6930*/  FFMA.FTZ R45, R188, UR4, -R67.reuse ;  /* 0x00000004bc2d7c23 */ /* 0x100fe20008010843 */
[--C-:B------:R-:W-:Y:S01]  /*6940*/  FFMA.FTZ R40, R186, UR4, -R67.reuse ;  /* 0x00000004ba287c23 */ /* 0x100fe20008010843 */
[----:B------:R-:W-:Y:S01]  /*6950*/  LDSM.16.MT88.4 R32, [R44+0x10800] ;  /* 0x010800002c20783b */ /* 0x000fe20000004200 */
[--C-:B------:R-:W-:Y:S01]  /*6960*/  FFMA.FTZ R148, R148, UR4, -R67.reuse ;  /* 0x0000000494947c23 */ /* 0x100fe20008010843 */
[----:B------:R-:W4:Y:S01]  /*6970*/  MUFU.EX2 R59, R59 ;  /* 0x0000003b003b7308 */ /* 0x000f220000000800 */
[----:B---3--:R-:W-:Y:S01]  /*6980*/  F2FP.F16.F32.PACK_AB R116, R63, R64 ;  /* 0x000000403f74723e */ /* 0x008fe200000000ff */
[----:B------:R-:W-:Y:S01]  /*6990*/  LDSM.16.MT88.4 R28, [R137+0xd000] ;  /* 0x00d00000891c783b */ /* 0x000fe20000004200 */
        /* <DEDUP_REMOVED lines=13> */
[----:B------:R-:W3:Y:S01]  /*6a70*/  MUFU.EX2 R61, R61 ;  /* 0x0000003d003d7308 */ /* 0x000ee20000000800 */
[----:B----4-:R-:W-:Y:S01]  /*6a80*/  F2FP.F16.F32.PACK_AB R118, R59, R60 ;  /* 0x0000003c3b76723e */ /* 0x010fe200000000ff */
[--C-:B------:R-:W-:Y:S01]  /*6a90*/  FFMA.FTZ R142, R142, UR4, -R67.reuse ;  /* 0x000000048e8e7c23 */ /* 0x100fe20008010843 */
        /* <DEDUP_REMOVED lines=29> */
[C---:B-----5:R-:W-:Y:S07]  /*6c70*/  HMMA.16816.F32 R120, R116.reuse, R108, RZ ;  /* 0x0000006c7478723c */ /* 0x060fee00000018ff */
        /* <DEDUP_REMOVED lines=13> */
[----:B-1----:R-:W-:Y:S01]  /*6d50*/  HMMA.16816.F32 R112, R116, R4, RZ ;  /* 0x000000047470723c */ /* 0x002fe200000018ff */
[----:B---3--:R-:W-:Y:S01]  /*6d60*/  F2FP.F16.F32.PACK_AB R4, R55, R56 ;  /* 0x000000383704723e */ /* 0x008fe200000000ff */
[----:B------:R-:W-:Y:S01]  /*6d70*/  FADD.FTZ R56, R56, R59 ;  /* 0x0000003b38387221 */ /* 0x000fe20000010000 */
[----:B----4-:R-:W-:Y:S01]  /*6d80*/  F2FP.F16.F32.PACK_AB R5, R53, R54 ;  /* 0x000000363505723e */ /* 0x010fe200000000ff */
[----:B------:R-:W-:-:S02]  /*6d90*/  FADD.FTZ R54, R54, R57 ;  /* 0x0000003936367221 */ /* 0x000fc40000010000 */
[----:B------:R-:W-:Y:S01]  /*6da0*/  FADD.FTZ R55, R55, R56 ;  /* 0x0000003837377221 */ /* 0x000fe20000010000 */
[----:B------:R-:W-:Y:S01]  /*6db0*/  MUFU.EX2 R150, R150 ;  /* 0x0000009600967308 */ /* 0x000fe20000000800 */
[----:B------:R-:W-:Y:S01]  /*6dc0*/  HMMA.16816.F32 R116, R116, R6, RZ ;  /* 0x000000067474723c */ /* 0x000fe200000018ff */
[----:B------:R-:W-:Y:S01]  /*6dd0*/  F2FP.F16.F32.PACK_AB R6, R51, R52 ;  /* 0x000000343306723e */ /* 0x000fe200000000ff */
[----:B------:R-:W-:Y:S01]  /*6de0*/  FADD.FTZ R53, R53, R54 ;  /* 0x0000003635357221 */ /* 0x000fe20000010000 */
[----:B--2---:R-:W-:Y:S01]  /*6df0*/  F2FP.F16.F32.PACK_AB R7, R49, R50 ;  /* 0x000000323107723e */ /* 0x004fe200000000ff */
        /* <DEDUP_REMOVED lines=50> */
[----:B------:R-:W2:Y:S01]  /*7120*/  MUFU.EX2 R38, R38 ;  /* 0x0000002600267308 */ /* 0x000ea20000000800 */
[----:B------:R-:W-:Y:S01]  /*7130*/  HMMA.16816.F32 R108, R4, R34, R108 ;  /* 0x00000022046c723c */ /* 0x000fe2000000186c */
[----:B------:R-:W-:Y:S01]  /*7140*/  F2FP.F16.F32.PACK_AB R4, R47, R48 ;  /* 0x000000302f04723e */ /* 0x000fe200000000ff */
[----:B------:R-:W-:Y:S01]  /*7150*/  LDSM.16.MT88.4 R32, [R44+0x11000] ;  /* 0x011000002c20783b */ /* 0x000fe20000004200 */
[----:B-----5:R-:W-:-:S02]  /*7160*/  F2FP.F16.F32.PACK_AB R5, R45, R46 ;  /* 0x0000002e2d05723e */ /* 0x020fc400000000ff */
[----:B------:R-:W-:Y:S02]  /*7170*/  F2FP.F16.F32.PACK_AB R6, R42, R43 ;  /* 0x0000002b2a06723e */ /* 0x000fe400000000ff */
[----:B------:R-:W-:Y:S01]  /*7180*/  F2FP.F16.F32.PACK_AB R7, R40, R41 ;  /* 0x000000292807723e */ /* 0x000fe200000000ff */
[----:B------:R-:W-:Y:S06]  /*7190*/  MUFU.EX2 R36, R36 ;  /* 0x0000002400247308 */ /* 0x000fec0000000800 */
[C---:B---3--:R-:W-:Y:S02]  /*71a0*/  HMMA.16816.F32 R100, R4.reuse, R12, R100 ;  /* 0x0000000c0464723c */ /* 0x048fe40000001864 */
[----:B------:R-:W3:Y:S06]  /*71b0*/  MUFU.EX2 R145, R145 ;  /* 0x0000009100917308 */ /* 0x000eec0000000800 */
[C---:B------:R-:W-:Y:S01]  /*71c0*/  HMMA.16816.F32 R104, R4.reuse, R14, R104 ;  /* 0x0000000e0468723c */ /* 0x040fe20000001868 */
[----:B------:R-:W5:Y:S01]  /*71d0*/  LDSM.16.MT88.4 R12, [R65+0x11000] ;  /* 0x01100000410c783b */ /* 0x000f620000004200 */
[----:B------:R-:W3:Y:S06]  /*71e0*/  MUFU.EX2 R149, R149 ;  /* 0x0000009500957308 */ /* 0x000eec0000000800 */
[C---:B----4-:R-:W-:Y:S02]  /*71f0*/  HMMA.16816.F32 R128, R4.reuse, R20, R128 ;  /* 0x000000140480723c */ /* 0x050fe40000001880 */
[----:B------:R-:W4:Y:S06]  /*7200*/  MUFU.EX2 R160, R160 ;  /* 0x000000a000a07308 */ /* 0x000f2c0000000800 */
[C---:B------:R-:W-:Y:S01]  /*7210*/  HMMA.16816.F32 R124, R4.reuse, R22, R124 ;  /* 0x00000016047c723c */ /* 0x040fe2000000187c */
[----:B------:R-:W3:Y:S01]  /*7220*/  LDSM.16.MT88.4 R20, [R26+0x11000] ;  /* 0x011000001a14783b */ /* 0x000ee20000004200 */
[----:B------:R-:W-:Y:S06]  /*7230*/  MUFU.EX2 R162, R162 ;  /* 0x000000a200a27308 */ /* 0x000fec0000000800 */
[C---:B-1----:R-:W-:Y:S02]  /*7240*/  HMMA.16816.F32 R84, R4.reuse, R8, R84 ;  /* 0x000000080454723c */ /* 0x042fe40000001854 */
[----:B------:R-:W1:Y:S06]  /*7250*/  MUFU.EX2 R163, R163 ;  /* 0x000000a300a37308 */ /* 0x000e6c0000000800 */
[C---:B------:R-:W-:Y:S01]  /*7260*/  HMMA.16816.F32 R88, R4.reuse, R10, R88 ;  /* 0x0000000a0458723c */ /* 0x040fe20000001858 */
[----:B------:R-:W4:Y:S01]  /*7270*/  LDSM.16.MT88.4 R8, [R65+0xd800] ;  /* 0x00d800004108783b */ /* 0x000f220000004200 */
[----:B------:R-:W1:Y:S06]  /*7280*/  MUFU.EX2 R165, R165 ;  /* 0x000000a500a57308 */ /* 0x000e6c0000000800 */
[C---:B--2---:R-:W-:Y:S02]  /*7290*/  HMMA.16816.F32 R76, R4.reuse, R16, R76 ;  /* 0x00000010044c723c */ /* 0x044fe4000000184c */
[----:B------:R-:W-:Y:S06]  /*72a0*/  MUFU.EX2 R66, R66 ;  /* 0x0000004200427308 */ /* 0x000fec0000000800 */
[C---:B------:R-:W-:Y:S01]  /*72b0*/  HMMA.16816.F32 R80, R4.reuse, R18, R80 ;  /* 0x000000120450723c */ /* 0x040fe20000001850 */
[----:B------:R-:W2:Y:S07]  /*72c0*/  LDSM.16.MT88.4 R16, [R137+0xd800] ;  /* 0x00d800008910783b */ /* 0x000eae0000004200 */
[C---:B-----5:R-:W-:Y:S08]  /*72d0*/  HMMA.16816.F32 R92, R4.reuse, R12, R92 ;  /* 0x0000000c045c723c */ /* 0x060ff0000000185c */
[C---:B------:R-:W-:Y:S01]  /*72e0*/  HMMA.16816.F32 R96, R4.reuse, R14, R96 ;  /* 0x0000000e0460723c */ /* 0x040fe20000001860 */
[----:B------:R-:W5:Y:S07]  /*72f0*/  LDSM.16.MT88.4 R12, [R44+0xd800] ;  /* 0x00d800002c0c783b */ /* 0x000f6e0000004200 */
[C---:B------:R-:W-:Y:S08]  /*7300*/  HMMA.16816.F32 R68, R4.reuse, R28, R68 ;  /* 0x0000001c0444723c */ /* 0x040ff00000001844 */
[C---:B------:R-:W-:Y:S01]  /*7310*/  HMMA.16816.F32 R72, R4.reuse, R30, R72 ;  /* 0x0000001e0448723c */ /* 0x040fe20000001848 */
[----:B------:R-:W1:Y:S07]  /*7320*/  LDSM.16.MT88.4 R28, [R137+0x11800] ;  /* 0x01180000891c783b */ /* 0x000e6e0000004200 */
[C---:B------:R-:W-:Y:S08]  /*7330*/  HMMA.16816.F32 R120, R4.reuse, R32, R120 ;  /* 0x000000200478723c */ /* 0x040ff00000001878 */
[C---:B------:R-:W-:Y:S01]  /*7340*/  HMMA.16816.F32 R108, R4.reuse, R34, R108 ;  /* 0x00000022046c723c */ /* 0x040fe2000000186c */
[----:B------:R-:W-:Y:S07]  /*7350*/  LDSM.16.MT88.4 R32, [R137+0xe000] ;  /* 0x00e000008920783b */ /* 0x000fee0000004200 */
[C---:B---3--:R-:W-:Y:S08]  /*7360*/  HMMA.16816.F32 R112, R4.reuse, R20, R112 ;  /* 0x000000140470723c */ /* 0x048ff00000001870 */
        /* <DEDUP_REMOVED lines=15> */
[C---:B-1----:R-:W-:Y:S08]  /*7460*/  HMMA.16816.F32 R100, R4.reuse, R28, R100 ;  /* 0x0000001c0464723c */ /* 0x042ff00000001864 */
[C---:B---3--:R-:W-:Y:S08]  /*7470*/  HMMA.16816.F32 R120, R4.reuse, R8, R120 ;  /* 0x000000080478723c */ /* 0x048ff00000001878 */
        /* <DEDUP_REMOVED lines=27> */
[--C-:B------:R-:W-:Y:S01]  /*7630*/  FFMA.FTZ R34, R169, UR4, -R146.reuse ;  /* 0x00000004a9227c23 */ /* 0x100fe20008010892 */
[--C-:B------:R-:W-:Y:S01]  /*7640*/  FFMA.FTZ R35, R167, UR4, -R146.reuse ;  /* 0x00000004a7237c23 */ /* 0x100fe20008010892 */
[--C-:B------:R-:W-:Y:S01]  /*7650*/  FFMA.FTZ R167, R172, UR4, -R67.reuse ;  /* 0x00000004aca77c23 */ /* 0x100fe20008010843 */
[--C-:B------:R-:W-:Y:S01]  /*7660*/  FFMA.FTZ R169, R164, UR4, -R67.reuse ;  /* 0x00000004a4a97c23 */ /* 0x100fe20008010843 */
[--C-:B------:R-:W-:Y:S01]  /*7670*/  FFMA.FTZ R164, R155, UR4, -R146.reuse ;  /* 0x000000049ba47c23 */ /* 0x100fe20008010892 */
[----:B------:R-:W-:Y:S01]  /*7680*/  FFMA.FTZ R172, R151, UR4, -R146 ;  /* 0x0000000497ac7c23 */ /* 0x000fe20008010892 */
[----:B------:R-:W-:Y:S01]  /*7690*/  MUFU.EX2 R34, R34 ;  /* 0x0000002200227308 */ /* 0x000fe20000000800 */
[----:B----4-:R-:W-:Y:S01]  /*76a0*/  HMMA.16816.F32 R128, R4, R20, R128 ;  /* 0x000000140480723c */ /* 0x010fe20000001880 */
[--C-:B------:R-:W-:Y:S01]  /*76b0*/  FFMA.FTZ R151, R158, UR4, -R67.reuse ;  /* 0x000000049e977c23 */ /* 0x100fe20008010843 */
[----:B------:R-:W-:-:S05]  /*76c0*/  FFMA.FTZ R155, R152, UR4, -R67 ;  /* 0x00000004989b7c23 */ /* 0x000fca0008010843 */
[----:B------:R-:W-:Y:S01]  /*76d0*/  MUFU.EX2 R35, R35 ;  /* 0x0000002300237308 */ /* 0x000fe20000000800 */
[C---:B------:R-:W-:Y:S01]  /*76e0*/  HMMA.16816.F32 R124, R4.reuse, R22, R124 ;  /* 0x00000016047c723c */ /* 0x040fe2000000187c */
[----:B------:R-:W4:Y:S06]  /*76f0*/  LDSM.16.MT88.4 R20, [R65+0xe800] ;  /* 0x00e800004114783b */ /* 0x000f2c0000004200 */
        /* <DEDUP_REMOVED lines=9> */
[----:B------:R-:W3:Y:S01]  /*7790*/  MUFU.EX2 R169, R169 ;  /* 0x000000a900a97308 */ /* 0x000ee20000000800 */
[C---:B------:R-:W-:Y:S07]  /*77a0*/  HMMA.16816.F32 R100, R4.reuse, R28, R100 ;  /* 0x0000001c0464723c */ /* 0x040fee0000001864 */
[----:B------:R-:W5:Y:S01]  /*77b0*/  MUFU.EX2 R164, R164 ;  /* 0x000000a400a47308 */ /* 0x000f620000000800 */
[C---:B------:R-:W-:Y:S01]  /*77c0*/  HMMA.16816.F32 R104, R4.reuse, R30, R104 ;  /* 0x0000001e0468723c */ /* 0x040fe20000001868 */
[----:B------:R-:W-:Y:S06]  /*77d0*/  LDSM.16.MT88.4 R28, [R137+0xe800] ;  /* 0x00e80000891c783b */ /* 0x000fec0000004200 */
[----:B------:R-:W-:Y:S01]  /*77e0*/  MUFU.EX2 R172, R172 ;  /* 0x000000ac00ac7308 */ /* 0x000fe20000000800 */
[C---:B--2---:R-:W-:Y:S07]  /*77f0*/  HMMA.16816.F32 R112, R4.reuse, R16, R112 ;  /* 0x000000100470723c */ /* 0x044fee0000001870 */
[----:B------:R-:W2:Y:S01]  /*7800*/  MUFU.EX2 R151, R151 ;  /* 0x0000009700977308 */ /* 0x000ea20000000800 */
[----:B------:R-:W-:Y:S01]  /*7810*/  HMMA.16816.F32 R116, R4, R18, R116 ;  /* 0x000000120474723c */ /* 0x000fe20000001874 */
[----:B-1----:R-:W-:Y:S01]  /*7820*/  F2FP.F16.F32.PACK_AB R4, R33, R32 ;  /* 0x000000202104723e */ /* 0x002fe200000000ff */
[----:B------:R-:W1:Y:S01]  /*7830*/  LDSM.16.MT88.4 R16, [R26+0xe800] ;  /* 0x00e800001a10783b */ /* 0x000e620000004200 */
[----:B------:R-:W-:-:S02]  /*7840*/  F2FP.F16.F32.PACK_AB R5, R168, R167 ;  /* 0x000000a7a805723e */ /* 0x000fc400000000ff */
[----:B------:R-:W-:Y:S02]  /*7850*/  F2FP.F16.F32.PACK_AB R6, R35, R34 ;  /* 0x000000222306723e */ /* 0x000fe400000000ff */
[----:B---3--:R-:W-:Y:S01]  /*7860*/  F2FP.F16.F32.PACK_AB R7, R169, R166 ;  /* 0x000000a6a907723e */ /* 0x008fe200000000ff */
[----:B------:R-:W3:Y:S06]  /*7870*/  MUFU.EX2 R155, R155 ;  /* 0x0000009b009b7308 */ /* 0x000eec0000000800 */
[C---:B------:R-:W-:Y:S08]  /*7880*/  HMMA.16816.F32 R100, R4.reuse, R12, R100 ;  /* 0x0000000c0464723c */ /* 0x040ff00000001864 */
        /* <DEDUP_REMOVED lines=8> */
[C---:B-1----:R-:W-:Y:S08]  /*7910*/  HMMA.16816.F32 R84, R4.reuse, R16, R84 ;  /* 0x000000100454723c */ /* 0x042ff00000001854 */
[C---:B--2---:R-:W-:Y:S08]  /*7920*/  HMMA.16816.F32 R92, R4.reuse, R12, R92 ;  /* 0x0000000c045c723c */ /* 0x044ff0000000185c */
[C---:B------:R-:W-:Y:S01]  /*7930*/  HMMA.16816.F32 R96, R4.reuse, R14, R96 ;  /* 0x0000000e0460723c */ /* 0x040fe20000001860 */
[----:B------:R-:W1:Y:S07]  /*7940*/  LDSM.16.MT88.4 R12, [R65+0xf000] ;  /* 0x00f00000410c783b */ /* 0x000e6e0000004200 */
        /* <DEDUP_REMOVED lines=9> */
[----:B------:R-:W-:Y:S01]  /*79e0*/  HMMA.16816.F32 R72, R4, R30, R72 ;  /* 0x0000001e0448723c */ /* 0x000fe20000001848 */
[----:B------:R-:W5:Y:S01]  /*79f0*/  LDSM.16.MT88.4 R28, [R137+0xf000] ;  /* 0x00f00000891c783b */ /* 0x000f620000004200 */
[----:B------:R-:W-:-:S02]  /*7a00*/  F2FP.F16.F32.PACK_AB R4, R164, R157 ;  /* 0x0000009da404723e */ /* 0x000fc400000000ff */
[----:B------:R-:W-:Y:S02]  /*7a10*/  F2FP.F16.F32.PACK_AB R5, R156, R151 ;  /* 0x000000979c05723e */ /* 0x000fe400000000ff */
[----:B------:R-:W-:Y:S02]  /*7a20*/  F2FP.F16.F32.PACK_AB R6, R172, R153 ;  /* 0x00000099ac06723e */ /* 0x000fe400000000ff */
[----:B---3--:R-:W-:-:S07]  /*7a30*/  F2FP.F16.F32.PACK_AB R7, R155, R154 ;  /* 0x0000009a9b07723e */ /* 0x008fce00000000ff */
        /* <DEDUP_REMOVED lines=34> */
[----:B----4-:R-:W-:Y:S01]  /*7c60*/  F2FP.F16.F32.PACK_AB R5, R142, R31 ;  /* 0x0000001f8e05723e */ /* 0x010fe200000000ff */
        /* <DEDUP_REMOVED lines=33> */
[----:B-1----:R-:W-:Y:S01]  /*7e80*/  HMMA.16816.F32 R120, R4, R12, R120 ;  /* 0x0000000c0478723c */ /* 0x002fe20000001878 */
[----:B------:R-:W-:-:S04]  /*7e90*/  FADD.FTZ R13, R161, R160 ;  /* 0x000000a0a10d7221 */ /* 0x000fc80000010000 */
[----:B------:R-:W-:-:S03]  /*7ea0*/  FADD.FTZ R13, R162, R13 ;  /* 0x0000000da20d7221 */ /* 0x000fc60000010000 */
[----:B------:R-:W-:Y:S01]  /*7eb0*/  HMMA.16816.F32 R108, R4, R14, R108 ;  /* 0x0000000e046c723c */ /* 0x000fe2000000186c */
[----:B------:R-:W-:Y:S01]  /*7ec0*/  FADD.FTZ R32, R32, R13 ;  /* 0x0000000d20207221 */ /* 0x000fe20000010000 */
[----:B------:R-:W-:-:S03]  /*7ed0*/  FADD.FTZ R13, R167, R174 ;  /* 0x000000aea70d7221 */ /* 0x000fc60000010000 */
[----:B------:R-:W-:Y:S01]  /*7ee0*/  FADD.FTZ R33, R33, R32 ;  /* 0x0000002021217221 */ /* 0x000fe20000010000 */
[----:B------:R-:W-:Y:S02]  /*7ef0*/  FADD.FTZ R13, R168, R13 ;  /* 0x0000000da80d7221 */ /* 0x000fe40000010000 */
[----:B--2---:R-:W-:Y:S02]  /*7f00*/  HMMA.16816.F32 R76, R4, R16, R76 ;  /* 0x00000010044c723c */ /* 0x004fe4000000184c */
[----:B------:R-:W-:-:S04]  /*7f10*/  FADD.FTZ R12, R166, R13 ;  /* 0x0000000da60c7221 */ /* 0x000fc80000010000 */
[----:B------:R-:W-:Y:S02]  /*7f20*/  FADD.FTZ R12, R169, R12 ;  /* 0x0000000ca90c7221 */ /* 0x000fe40000010000 */
[C---:B------:R-:W-:Y:S01]  /*7f30*/  HMMA.16816.F32 R80, R4.reuse, R18, R80 ;  /* 0x000000120450723c */ /* 0x040fe20000001850 */
[----:B------:R-:W1:Y:S07]  /*7f40*/  LDSM.16.MT88.4 R16, [R26+0x13800] ;  /* 0x013800001a10783b */ /* 0x000e6e0000004200 */
[----:B---3--:R-:W-:Y:S01]  /*7f50*/  HMMA.16816.F32 R84, R4, R8, R84 ;  /* 0x000000080454723c */ /* 0x008fe20000001854 */
        /* <DEDUP_REMOVED lines=47> */
[C---:B------:R-:W-:Y:S01]  /*8250*/  IMAD R7, R6.reuse, R4, R7 ;  /* 0x0000000406077224 */ /* 0x040fe200078e0207 */
[----:B------:R-:W-:Y:S02]  /*8260*/  LOP3.LUT R4, R181, R8, RZ, 0x3c, !PT ;  /* 0x00000008b5047212 */ /* 0x000fe400078e3cff */
        /* <DEDUP_REMOVED lines=38> */
.L_x_2086:
[----:B------:R-:W-:Y:S01]  /*84d0*/  UMOV UR4, URZ ;  /* 0x000000ff00047c82 */ /* 0x000fe20008000000 */
[----:B------:R-:W-:Y:S01]  /*84e0*/  IMAD.SHL.U32 R4, R24, 0x80, RZ ;  /* 0x0000008018047824 */ /* 0x000fe200078e00ff */
[----:B------:R-:W-:-:S05]  /*84f0*/  IADD3 R5, P1, PT, RZ, -UR4, RZ ;  /* 0x80000004ff057c10 */ /* 0x000fca000ff3e0ff */
[----:B------:R-:W-:-:S05]  /*8500*/  IMAD.X R4, RZ, RZ, ~R4, P1 ;  /* 0x000000ffff047224 */ /* 0x000fca00008e0e04 */
[----:B------:R-:W-:-:S04]  /*8510*/  SHF.R.S64 R5, R5, 0x1f, R4 ;  /* 0x0000001f05057819 */ /* 0x000fc80000001004 */
[----:B------:R-:W-:-:S04]  /*8520*/  IADD3 R208, P1, PT, R5, R208, RZ ;  /* 0x000000d005d07210 */ /* 0x000fc80007f3e0ff */
[----:B------:R-:W-:-:S09]  /*8530*/  LEA.HI.X.SX32 R209, R4, R209, 0x1, P1 ;  /* 0x000000d104d17211 */ /* 0x000fd200008f0eff */
.L_x_2087:
        /* <DEDUP_REMOVED lines=126> */
[----:B------:R-:W1:Y:S01]  /*8d20*/  LDSM.16.M88.4 R4, [R188+0x4000] ;  /* 0x00400000bc04783b */ /* 0x000e620000000200 */
[C---:B--2---:R-:W-:Y:S03]  /*8d30*/  HMMA.16816.F32 R64, R160.reuse, R60, RZ ;  /* 0x0000003ca040723c */ /* 0x044fe600000018ff */
[----:B------:R-:W2:Y:S04]  /*8d40*/  LDSM.16.M88.4 R176, [R188+0x4800] ;  /* 0x00480000bcb0783b */ /* 0x000ea80000000200 */
[----:B------:R-:W-:Y:S01]  /*8d50*/  LDSM.16.M88.4 R136, [R185+0x4000] ;  /* 0x00400000b988783b */ /* 0x000fe20000000200 */
[C---:B------:R-:W-:Y:S03]  /*8d60*/  HMMA.16816.F32 R60, R160.reuse, R62, RZ ;  /* 0x0000003ea03c723c */ /* 0x040fe600000018ff */
[----:B------:R-:W2:Y:S04]  /*8d70*/  LDSM.16.M88.4 R172, [R188+0x5000] ;  /* 0x00500000bcac783b */ /* 0x000ea80000000200 */
[----:B------:R-:W-:Y:S01]  /*8d80*/  LDSM.16.M88.4 R168, [R188+0x5800] ;  /* 0x00580000bca8783b */ /* 0x000fe20000000200 */
[C---:B---3--:R-:W-:Y:S03]  /*8d90*/  HMMA.16816.F32 R56, R160.reuse, R52, RZ ;  /* 0x00000034a038723c */ /* 0x048fe600000018ff */
[----:B------:R-:W-:Y:S04]  /*8da0*/  LDSM.16.M88.4 R156, [R188+0x6000] ;  /* 0x00600000bc9c783b */ /* 0x000fe80000000200 */
[----:B------:R-:W-:Y:S01]  /*8db0*/  LDSM.16.M88.4 R152, [R188+0x6800] ;  /* 0x00680000bc98783b */ /* 0x000fe20000000200 */
[C---:B----4-:R-:W-:Y:S03]  /*8dc0*/  HMMA.16816.F32 R48, R160.reuse, R44, RZ ;  /* 0x0000002ca030723c */ /* 0x050fe600000018ff */
[----:B------:R-:W-:Y:S04]  /*8dd0*/  LDSM.16.M88.4 R140, [R188+0x7000] ;  /* 0x00700000bc8c783b */ /* 0x000fe80000000200 */
[----:B------:R-:W-:Y:S01]  /*8de0*/  LDSM.16.M88.4 R148, [R188+0x7800] ;  /* 0x00780000bc94783b */ /* 0x000fe20000000200 */
[C---:B-----5:R-:W-:Y:S03]  /*8df0*/  HMMA.16816.F32 R40, R160.reuse, R36, RZ ;  /* 0x00000024a028723c */ /* 0x060fe600000018ff */
        /* <DEDUP_REMOVED lines=12> */
[----:B------:R-:W1:Y:S07]  /*8ec0*/  LDSM.16.M88.4 R8, [R189] ;  /* 0x00000000bd08783b */ /* 0x000e6e0000000200 */
[C---:B------:R-:W-:Y:S08]  /*8ed0*/  HMMA.16816.F32 R64, R144.reuse, R4, R64 ;  /* 0x000000049040723c */ /* 0x040ff00000001840 */
[C---:B------:R-:W-:Y:S01]  /*8ee0*/  HMMA.16816.F32 R60, R144.reuse, R6, R60 ;  /* 0x00000006903c723c */ /* 0x040fe2000000183c */
[----:B------:R-:W3:Y:S07]  /*8ef0*/  LDSM.16.M88.4 R4, [R185+0x4800] ;  /* 0x00480000b904783b */ /* 0x000eee0000000200 */
[C---:B--2---:R-:W-:Y:S08]  /*8f00*/  HMMA.16816.F32 R56, R144.reuse, R176, R56 ;  /* 0x000000b09038723c */ /* 0x044ff00000001838 */
[C---:B------:R-:W-:Y:S01]  /*8f10*/  HMMA.16816.F32 R52, R144.reuse, R178, R52 ;  /* 0x000000b29034723c */ /* 0x040fe20000001834 */
[----:B------:R-:W-:Y:S07]  /*8f20*/  LDSM.16.M88.4 R176, [R188+0xb000] ;  /* 0x00b00000bcb0783b */ /* 0x000fee0000000200 */
[----:B------:R-:W-:Y:S08]  /*8f30*/  HMMA.16816.F32 R48, R144, R172, R48 ;  /* 0x000000ac9030723c */ /* 0x000ff00000001830 */
[C---:B-1----:R-:W-:Y:S08]  /*8f40*/  HMMA.16816.F32 R64, R8.reuse, R136, R64 ;  /* 0x000000880840723c */ /* 0x042ff00000001840 */
[----:B------:R-:W-:Y:S01]  /*8f50*/  HMMA.16816.F32 R60, R8, R138, R60 ;  /* 0x0000008a083c723c */ /* 0x000fe2000000183c */
[----:B------:R-:W1:Y:S07]  /*8f60*/  LDSM.16.M88.4 R136, [R185+0x7000] ;  /* 0x00700000b988783b */ /* 0x000e6e0000000200 */
[C---:B------:R-:W-:Y:S01]  /*8f70*/  HMMA.16816.F32 R44, R144.reuse, R174, R44 ;  /* 0x000000ae902c723c */ /* 0x040fe2000000182c */
[----:B------:R-:W-:Y:S07]  /*8f80*/  LDSM.16.M88.4 R172, [R185+0x5800] ;  /* 0x00580000b9ac783b */ /* 0x000fee0000000200 */
[C---:B------:R-:W-:Y:S08]  /*8f90*/  HMMA.16816.F32 R40, R144.reuse, R168, R40 ;  /* 0x000000a89028723c */ /* 0x040ff00000001828 */
[C---:B------:R-:W-:Y:S01]  /*8fa0*/  HMMA.16816.F32 R36, R144.reuse, R170, R36 ;  /* 0x000000aa9024723c */ /* 0x040fe20000001824 */
[----:B------:R-:W-:Y:S07]  /*8fb0*/  LDSM.16.M88.4 R168, [R185+0x6000] ;  /* 0x00600000b9a8783b */ /* 0x000fee0000000200 */
[C---:B------:R-:W-:Y:S08]  /*8fc0*/  HMMA.16816.F32 R32, R144.reuse, R156, R32 ;  /* 0x0000009c9020723c */ /* 0x040ff00000001820 */
[C---:B------:R-:W-:Y:S01]  /*8fd0*/  HMMA.16816.F32 R28, R144.reuse, R158, R28 ;  /* 0x0000009e901c723c */ /* 0x040fe2000000181c */
[----:B------:R-:W-:Y:S07]  /*8fe0*/  LDSM.16.M88.4 R156, [R191] ;  /* 0x00000000bf9c783b */ /* 0x000fee0000000200 */
[C---:B------:R-:W-:Y:S08]  /*8ff0*/  HMMA.16816.F32 R24, R144.reuse, R152, R24 ;  /* 0x000000989018723c */ /* 0x040ff00000001818 */
[C---:B------:R-:W-:Y:S01]  /*9000*/  HMMA.16816.F32 R20, R144.reuse, R154, R20 ;  /* 0x0000009a9014723c */ /* 0x040fe20000001814 */
[----:B------:R-:W-:Y:S07]  /*9010*/  LDSM.16.M88.4 R152, [R185+0x6800] ;  /* 0x00680000b998783b */ /* 0x000fee0000000200 */
[C---:B------:R-:W-:Y:S08]  /*9020*/  HMMA.16816.F32 R16, R144.reuse, R140, R16 ;  /* 0x0000008c9010723c */ /* 0x040ff00000001810 */
[C---:B------:R-:W-:Y:S01]  /*9030*/  HMMA.16816.F32 R12, R144.reuse, R142, R12 ;  /* 0x0000008e900c723c */ /* 0x040fe2000000180c */
[----:B------:R-:W2:Y:S07]  /*9040*/  LDSM.16.M88.4 R140, [R185+0x5000] ;  /* 0x00500000b98c783b */ /* 0x000eae0000000200 */
[C---:B------:R-:W-:Y:S08]  /*9050*/  HMMA.16816.F32 R164, R144.reuse, R148, R164 ;  /* 0x0000009490a4723c */ /* 0x040ff000000018a4 */
[----:B------:R-:W-:Y:S01]  /*9060*/  HMMA.16816.F32 R160, R144, R150, R160 ;  /* 0x0000009690a0723c */ /* 0x000fe200000018a0 */
[----:B------:R-:W4:Y:S04]  /*9070*/  LDSM.16.M88.4 R148, [R185+0x7800] ;  /* 0x00780000b994783b */ /* 0x000f280000000200 */
[----:B------:R-:W-:Y:S03]  /*9080*/  LDSM.16.M88.4 R144, [R186+0x4800] ;  /* 0x00480000ba90783b */ /* 0x000fe60000000200 */
[C---:B---3--:R-:W-:Y:S08]  /*9090*/  HMMA.16816.F32 R56, R8.reuse, R4, R56 ;  /* 0x000000040838723c */ /* 0x048ff00000001838 */
        /* <DEDUP_REMOVED lines=19> */
[----:B------:R-:W4:Y:S04]  /*91d0*/  LDSM.16.M88.4 R8, [R186+0x6000] ;  /* 0x00600000ba08783b */ /* 0x000f280000000200 */
[----:B------:R-:W-:Y:S03]  /*91e0*/  LDSM.16.M88.4 R148, [R187+UR5+0x8000] ;  /* 0x00800005bb94783b */ /* 0x000fe60008000200 */
[C---:B---3--:R-:W-:Y:S08]  /*91f0*/  HMMA.16816.F32 R64, R156.reuse, R4, R64 ;  /* 0x000000049c40723c */ /* 0x048ff00000001840 */
[C---:B------:R-:W-:Y:S01]  /*9200*/  HMMA.16816.F32 R60, R156.reuse, R6, R60 ;  /* 0x000000069c3c723c */ /* 0x040fe2000000183c */
[----:B------:R-:W3:Y:S07]  /*9210*/  LDSM.16.M88.4 R4, [R186+0x6800] ;  /* 0x00680000ba04783b */ /* 0x000eee0000000200 */
        /* <DEDUP_REMOVED lines=9> */
[C---:B---3--:R-:W-:Y:S08]  /*92b0*/  HMMA.16816.F32 R24, R156.reuse, R4, R24 ;  /* 0x000000049c18723c */ /* 0x048ff00000001818 */
[C---:B------:R-:W-:Y:S01]  /*92c0*/  HMMA.16816.F32 R20, R156.reuse, R6, R20 ;  /* 0x000000069c14723c */ /* 0x040fe20000001814 */
[----:B------:R-:W3:Y:S07]  /*92d0*/  LDSM.16.M88.4 R4, [R187+UR5+0xa800] ;  /* 0x00a80005bb04783b */ /* 0x000eee0008000200 */
[C---:B------:R-:W-:Y:S08]  /*92e0*/  HMMA.16816.F32 R56, R156.reuse, R144, R56 ;  /* 0x000000909c38723c */ /* 0x040ff00000001838 */
[C---:B------:R-:W-:Y:S01]  /*92f0*/  HMMA.16816.F32 R52, R156.reuse, R146, R52 ;  /* 0x000000929c34723c */ /* 0x040fe20000001834 */
[----:B------:R-:W5:Y:S07]  /*9300*/  LDSM.16.M88.4 R144, [R187+UR5+0x8800] ;  /* 0x00880005bb90783b */ /* 0x000f6e0008000200 */
[C---:B------:R-:W-:Y:S08]  /*9310*/  HMMA.16816.F32 R164, R156.reuse, R168, R164 ;  /* 0x000000a89ca4723c */ /* 0x040ff000000018a4 */
[C---:B------:R-:W-:Y:S01]  /*9320*/  HMMA.16816.F32 R160, R156.reuse, R170, R160 ;  /* 0x000000aa9ca0723c */ /* 0x040fe200000018a0 */
[----:B------:R-:W5:Y:S07]  /*9330*/  LDSM.16.M88.4 R168, [R187+UR5+0xb000] ;  /* 0x00b00005bba8783b */ /* 0x000f6e0008000200 */
[C---:B------:R-:W-:Y:S08]  /*9340*/  HMMA.16816.F32 R16, R156.reuse, R172, R16 ;  /* 0x000000ac9c10723c */ /* 0x040ff00000001810 */
[----:B------:R-:W-:Y:S01]  /*9350*/  HMMA.16816.F32 R12, R156, R174, R12 ;  /* 0x000000ae9c0c723c */ /* 0x000fe2000000180c */
[----:B------:R-:W5:Y:S04]  /*9360*/  LDSM.16.M88.4 R156, [R187+UR5+0xb800] ;  /* 0x00b80005bb9c783b */ /* 0x000f680008000200 */
[----:B------:R-:W-:Y:S03]  /*9370*/  LDSM.16.M88.4 R172, [R190+0x2000] ;  /* 0x00200000beac783b */ /* 0x000fe60000000200 */
[C---:B-1----:R-:W-:Y:S08]  /*9380*/  HMMA.16816.F32 R40, R152.reuse, R136, R40 ;  /* 0x000000889828723c */ /* 0x042ff00000001828 */
[C---:B------:R-:W-:Y:S01]  /*9390*/  HMMA.16816.F32 R36, R152.reuse, R138, R36 ;  /* 0x0000008a9824723c */ /* 0x040fe20000001824 */
[----:B------:R-:W1:Y:S07]  /*93a0*/  LDSM.16.M88.4 R136, [R188+0x9800] ;  /* 0x00980000bc88783b */ /* 0x000e6e0000000200 */
[C---:B------:R-:W-:Y:S08]  /*93b0*/  HMMA.16816.F32 R64, R152.reuse, R148, R64 ;  /* 0x000000949840723c */ /* 0x040ff00000001840 */
[C---:B------:R-:W-:Y:S01]  /*93c0*/  HMMA.16816.F32 R60, R152.reuse, R150, R60 ;  /* 0x00000096983c723c */ /* 0x040fe2000000183c */
[----:B------:R-:W1:Y:S07]  /*93d0*/  LDSM.16.M88.4 R148, [R188+0x8000] ;  /* 0x00800000bc94783b */ /* 0x000e6e0000000200 */
[C---:B--2---:R-:W-:Y:S08]  /*93e0*/  HMMA.16816.F32 R48, R152.reuse, R140, R48 ;  /* 0x0000008c9830723c */ /* 0x044ff00000001830 */
        /* <DEDUP_REMOVED lines=8> */
[C---:B-----5:R-:W-:Y:S08]  /*9470*/  HMMA.16816.F32 R56, R152.reuse, R144, R56 ;  /* 0x000000909838723c */ /* 0x060ff00000001838 */
[C---:B------:R-:W-:Y:S01]  /*9480*/  HMMA.16816.F32 R52, R152.reuse, R146, R52 ;  /* 0x000000929834723c */ /* 0x040fe20000001834 */
[----:B------:R-:W5:Y:S07]  /*9490*/  LDSM.16.M88.4 R144, [R188+0x8800] ;  /* 0x00880000bc90783b */ /* 0x000f6e0000000200 */
[C---:B------:R-:W-:Y:S08]  /*94a0*/  HMMA.16816.F32 R16, R152.reuse, R168, R16 ;  /* 0x000000a89810723c */ /* 0x040ff00000001810 */
[C---:B------:R-:W-:Y:S01]  /*94b0*/  HMMA.16816.F32 R12, R152.reuse, R170, R12 ;  /* 0x000000aa980c723c */ /* 0x040fe2000000180c */
[----:B------:R-:W5:Y:S07]  /*94c0*/  LDSM.16.M88.4 R168, [R188+0xb800] ;  /* 0x00b80000bca8783b */ /* 0x000f6e0000000200 */
[C---:B------:R-:W-:Y:S08]  /*94d0*/  HMMA.16816.F32 R164, R152.reuse, R156, R164 ;  /* 0x0000009c98a4723c */ /* 0x040ff000000018a4 */
[----:B------:R-:W-:Y:S01]  /*94e0*/  HMMA.16816.F32 R160, R152, R158, R160 ;  /* 0x0000009e98a0723c */ /* 0x000fe200000018a0 */
[----:B------:R-:W-:Y:S04]  /*94f0*/  LDSM.16.M88.4 R156, [R189+0x2000] ;  /* 0x00200000bd9c783b */ /* 0x000fe80000000200 */
[----:B------:R-:W5:Y:S03]  /*9500*/  LDSM.16.M88.4 R152, [R185+0x8000] ;  /* 0x00800000b998783b */ /* 0x000f660000000200 */
[C---:B-1----:R-:W-:Y:S08]  /*9510*/  HMMA.16816.F32 R40, R172.reuse, R136, R40 ;  /* 0x00000088ac28723c */ /* 0x042ff00000001828 */
        /* <DEDUP_REMOVED lines=10> */
[----:B------:R-:W-:Y:S07]  /*95c0*/  LDSM.16.M88.4 R8, [R191+0x2000] ;  /* 0x00200000bf08783b */ /* 0x000fee0000000200 */
[C---:B---3--:R-:W-:Y:S08]  /*95d0*/  HMMA.16816.F32 R24, R172.reuse, R4, R24 ;  /* 0x00000004ac18723c */ /* 0x048ff00000001818 */
[C---:B------:R-:W-:Y:S01]  /*95e0*/  HMMA.16816.F32 R20, R172.reuse, R6, R20 ;  /* 0x00000006ac14723c */ /* 0x040fe20000001814 */
[----:B------:R-:W3:Y:S07]  /*95f0*/  LDSM.16.M88.4 R4, [R186+0x8000] ;  /* 0x00800000ba04783b */ /* 0x000eee0000000200 */
[C---:B-----5:R-:W-:Y:S08]  /*9600*/  HMMA.16816.F32 R56, R172.reuse, R144, R56 ;  /* 0x00000090ac38723c */ /* 0x060ff00000001838 */
[C---:B------:R-:W-:Y:S01]  /*9610*/  HMMA.16816.F32 R52, R172.reuse, R146, R52 ;  /* 0x00000092ac34723c */ /* 0x040fe20000001834 */
[----:B------:R-:W4:Y:S07]  /*9620*/  LDSM.16.M88.4 R144, [R185+0x9000] ;  /* 0x00900000b990783b */ /* 0x000f2e0000000200 */
[C---:B------:R-:W-:Y:S08]  /*9630*/  HMMA.16816.F32 R160, R172.reuse, R170, R160 ;  /* 0x000000aaaca0723c */ /* 0x040ff000000018a0 */
[----:B------:R-:W-:Y:S01]  /*9640*/  HMMA.16816.F32 R164, R172, R168, R164 ;  /* 0x000000a8aca4723c */ /* 0x000fe200000018a4 */
[----:B------:R-:W5:Y:S07]  /*9650*/  LDSM.16.M88.4 R168, [R186+0xb800] ;  /* 0x00b80000baa8783b */ /* 0x000f6e0000000200 */
[C---:B------:R-:W-:Y:S08]  /*9660*/  HMMA.16816.F32 R64, R156.reuse, R152, R64 ;  /* 0x000000989c40723c */ /* 0x040ff00000001840 */
[C---:B------:R-:W-:Y:S01]  /*9670*/  HMMA.16816.F32 R60, R156.reuse, R154, R60 ;  /* 0x0000009a9c3c723c */ /* 0x040fe2000000183c */
[----:B------:R-:W5:Y:S07]  /*9680*/  LDSM.16.M88.4 R152, [R185+0xa000] ;  /* 0x00a00000b998783b */ /* 0x000f6e0000000200 */
[----:B-1----:R-:W-:Y:S01]  /*9690*/  HMMA.16816.F32 R160, R156, R138, R160 ;  /* 0x0000008a9ca0723c */ /* 0x002fe200000018a0 */
[----:B------:R-:W-:-:S05]  /*96a0*/  IMAD.SHL.U32 R138, R201, 0x2, RZ ;  /* 0x00000002c98a7824 */ /* 0x000fca00078e00ff */
[----:B------:R-:W-:Y:S02]  /*96b0*/  LOP3.LUT R138, R138, 0x6, RZ, 0xc0, !PT ;  /* 0x000000068a8a7812 */ /* 0x000fe400078ec0ff */
[----:B--2---:R-:W-:Y:S08]  /*96c0*/  HMMA.16816.F32 R40, R156, R140, R40 ;  /* 0x0000008c9c28723c */ /* 0x004ff00000001828 */
[----:B---3--:R-:W-:Y:S08]  /*96d0*/  HMMA.16816.F32 R64, R8, R4, R64 ;  /* 0x000000040840723c */ /* 0x008ff00000001840 */
[C---:B------:R-:W-:Y:S01]  /*96e0*/  HMMA.16816.F32 R36, R156.reuse, R142, R36 ;  /* 0x0000008e9c24723c */ /* 0x040fe20000001824 */
[----:B------:R-:W1:Y:S07]  /*96f0*/  LDSM.16.M88.4 R140, [R186+0x8800] ;  /* 0x00880000ba8c783b */ /* 0x000e6e0000000200 */
[----:B----4-:R-:W-:Y:S01]  /*9700*/  HMMA.16816.F32 R48, R156, R144, R48 ;  /* 0x000000909c30723c */ /* 0x010fe20000001830 */
[----:B------:R-:W-:-:S04]  /*9710*/  IMAD R145, R182, 0x80, R138 ;  /* 0x00000080b6917824 */ /* 0x000fc800078e028a */
[C---:B------:R-:W-:Y:S02]  /*9720*/  VIADD R5, R145.reuse, 0xffffff00 ;  /* 0xffffff0091057836 */ /* 0x040fe40000000000 */
[----:B------:R-:W-:Y:S01]  /*9730*/  VIADD R139, R145, 0xffffff78 ;  /* 0xffffff78918b7836 */ /* 0x000fe20000000000 */
[----:B-----5:R-:W-:Y:S02]  /*9740*/  HMMA.16816.F32 R160, R8, R170, R160 ;  /* 0x000000aa08a0723c */ /* 0x020fe400000018a0 */
[----:B------:R-:W-:Y:S02]  /*9750*/  I2FP.F32.U32 R4, R5 ;  /* 0x0000000500047245 */ /* 0x000fe40000201000 */
[C---:B------:R-:W-:Y:S02]  /*9760*/  ISETP.GE.AND P2, PT, R5.reuse, R180, PT ;  /* 0x000000b40500720c */ /* 0x040fe40003f46270 */
[----:B------:R-:W-:Y:S01]  /*9770*/  ISETP.GE.AND P1, PT, R5, R2, PT ;  /* 0x000000020500720c */ /* 0x000fe20003f26270 */
[CC--:B------:R-:W-:Y:S01]  /*9780*/  FFMA.FTZ R64, R3.reuse, R4.reuse, R64 ;  /* 0x0000000403407223 */ /* 0x0c0fe20000010040 */
[----:B------:R-:W-:Y:S01]  /*9790*/  HMMA.16816.F32 R32, R156, R152, R32 ;  /* 0x000000989c20723c */ /* 0x000fe20000001820 */
[----:B------:R-:W-:Y:S01]  /*97a0*/  FFMA.FTZ R153, R3, R4, R66 ;  /* 0x0000000403997223 */ /* 0x000fe20000010042 */
[----:B------:R-:W-:-:S02]  /*97b0*/  I2FP.F32.U32 R66, R139 ;  /* 0x0000008b00427245 */ /* 0x000fc40000201000 */
[----:B------:R-:W-:Y:S02]  /*97c0*/  ISETP.GE.AND P5, PT, R139, R180, PT ;  /* 0x000000b48b00720c */ /* 0x000fe40003fa6270 */
[----:B------:R-:W-:Y:S02]  /*97d0*/  FSEL R153, R153, -INF , !P1 ;  /* 0xff80000099997808 */ /* 0x000fe40004800000 */
[----:B------:R-:W-:Y:S01]  /*97e0*/  HMMA.16816.F32 R60, R8, R6, R60 ;  /* 0x00000006083c723c */ /* 0x000fe2000000183c */
[----:B------:R-:W2:Y:S02]  /*97f0*/  LDSM.16.M88.4 R4, [R186+0x9000] ;  /* 0x00900000ba04783b */ /* 0x000ea40000000200 */
[----:B------:R-:W-:-:S05]  /*9800*/  FFMA.FTZ R144, R3, R66, R162 ;  /* 0x0000004203907223 */ /* 0x000fca00000100a2 */
[----:B------:R-:W-:Y:S01]  /*9810*/  HMMA.16816.F32 R56, R156, R148, R56 ;  /* 0x000000949c38723c */ /* 0x000fe20000001838 */
[----:B------:R-:W-:-:S07]  /*9820*/  VIADD R149, R145, 0xffffff08 ;  /* 0xffffff0891957836 */ /* 0x000fce0000000000 */
[C---:B------:R-:W-:Y:S01]  /*9830*/  HMMA.16816.F32 R44, R156.reuse, R146, R44 ;  /* 0x000000929c2c723c */ /* 0x040fe2000000182c */
[----:B------:R-:W-:Y:S01]  /*9840*/  VIADD R147, R145, 0xffffff01 ;  /* 0xffffff0191937836 */ /* 0x000fe20000000000 */
[----:B------:R-:W-:Y:S02]  /*9850*/  FSEL R146, R64, -INF , !P2 ;  /* 0xff80000040927808 */ /* 0x000fe40005000000 */
[----:B------:R-:W-:Y:S01]  /*9860*/  ISETP.GE.AND P2, PT, R139, R2, PT ;  /* 0x000000028b00720c */ /* 0x000fe20003f46270 */
[----:B------:R-:W-:Y:S01]  /*9870*/  FFMA.FTZ R139, R3, R66, R160 ;  /* 0x00000042038b7223 */ /* 0x000fe200000100a0 */
[----:B------:R-:W-:Y:S02]  /*9880*/  I2FP.F32.U32 R64, R147 ;  /* 0x0000009300407245 */ /* 0x000fe40000201000 */
[----:B------:R-:W-:Y:S01]  /*9890*/  HMMA.16816.F32 R52, R156, R150, R52 ;  /* 0x000000969c34723c */ /* 0x000fe20000001834 */
[----:B------:R-:W-:Y:S02]  /*98a0*/  ISETP.GE.AND P1, PT, R147, R180, PT ;  /* 0x000000b49300720c */ /* 0x000fe40003f26270 */
[-C--:B------:R-:W-:Y:S01]  /*98b0*/  FFMA.FTZ R148, R3, R64.reuse, R65 ;  /* 0x0000004003947223 */ /* 0x080fe20000010041 */
[----:B------:R-:W-:Y:S01]  /*98c0*/  VIADD R65, R145, 0xffffff09 ;  /* 0xffffff0991417836 */ /* 0x000fe20000000000 */
[----:B------:R-:W-:Y:S01]  /*98d0*/  FSEL R139, R139, -INF , !P5 ;  /* 0xff8000008b8b7808 */ /* 0x000fe20006800000 */
[----:B------:R-:W-:Y:S01]  /*98e0*/  FFMA.FTZ R67, R3, R64, R67 ;  /* 0x0000004003437223 */ /* 0x000fe20000010043 */
[----:B------:R-:W-:Y:S01]  /*98f0*/  ISETP.GE.AND P5, PT, R147, R2, PT ;  /* 0x000000029300720c */ /* 0x000fe20003fa6270 */
[----:B-1----:R-:W-:Y:S01]  /*9900*/  HMMA.16816.F32 R56, R8, R140, R56 ;  /* 0x0000008c0838723c */ /* 0x002fe20000001838 */
[----:B------:R-:W-:Y:S01]  /*9910*/  I2FP.F32.U32 R147, R149 ;  /* 0x0000009500937245 */ /* 0x000fe20000201000 */
[----:B------:R-:W-:Y:S01]  /*9920*/  VIADD R141, R145, 0xffffff10 ;  /* 0xffffff10918d7836 */ /* 0x000fe20000000000 */
[----:B------:R-:W-:-:S02]  /*9930*/  I2FP.F32.U32 R140, R65 ;  /* 0x00000041008c7245 */ /* 0x000fc40000201000 */
[----:B------:R-:W-:Y:S01]  /*9940*/  FSEL R148, R148, -INF , !P1 ;  /* 0xff80000094947808 */ /* 0x000fe20004800000 */
[-C--:B------:R-:W-:Y:S01]  /*9950*/  FFMA.FTZ R62, R3, R147.reuse, R62 ;  /* 0x00000093033e7223 */ /* 0x080fe2000001003e */
[----:B------:R-:W-:Y:S01]  /*9960*/  ISETP.GE.AND P1, PT, R149, R2, PT ;  /* 0x000000029500720c */ /* 0x000fe20003f26270 */
[----:B------:R-:W-:Y:S01]  /*9970*/  HMMA.16816.F32 R28, R156, R154, R28 ;  /* 0x0000009a9c1c723c */ /* 0x000fe2000000181c */
[----:B------:R-:W-:Y:S01]  /*9980*/  FSEL R155, R67, -INF , !P5 ;  /* 0xff800000439b7808 */ /* 0x000fe20006800000 */
[----:B------:R-:W-:Y:S01]  /*9990*/  FFMA.FTZ R61, R3, R140, R61 ;  /* 0x0000008c033d7223 */ /* 0x000fe2000001003d */
[----:B------:R-:W-:Y:S01]  /*99a0*/  ISETP.GE.AND P5, PT, R65, R180, PT ;  /* 0x000000b44100720c */ /* 0x000fe20003fa6270 */
[C---:B------:R-:W-:Y:S01]  /*99b0*/  FFMA.FTZ R60, R3.reuse, R147, R60 ;  /* 0x00000093033c7223 */ /* 0x040fe2000001003c */
[----:B------:R-:W-:Y:S01]  /*99c0*/  FSEL R154, R62, -INF , !P1 ;  /* 0xff8000003e9a7808 */ /* 0x000fe20004800000 */
[----:B------:R-:W-:Y:S01]  /*99d0*/  FFMA.FTZ R191, R3, R140, R63 ;  /* 0x0000008c03bf7223 */ /* 0x000fe2000001003f */
[----:B------:R-:W-:Y:S01]  /*99e0*/  FSEL R193, R61, -INF , !P5 ;  /* 0xff8000003dc17808 */ /* 0x000fe20006800000 */
[----:B------:R-:W-:Y:S01]  /*99f0*/  HMMA.16816.F32 R52, R8, R142, R52 ;  /* 0x0000008e0834723c */ /* 0x000fe20000001834 */
[----:B------:R-:W-:Y:S01]  /*9a00*/  FSEL R144, R144, -INF , !P2 ;  /* 0xff80000090907808 */ /* 0x000fe20005000000 */
[----:B------:R-:W-:Y:S01]  /*9a10*/  VIADD R143, R145, 0xffffff18 ;  /* 0xffffff18918f7836 */ /* 0x000fe20000000000 */
[----:B------:R-:W-:-:S02]  /*9a20*/  ISETP.GE.AND P1, PT, R141, R180, PT ;  /* 0x000000b48d00720c */ /* 0x000fc40003f26270 */
[----:B------:R-:W-:Y:S02]  /*9a30*/  ISETP.GE.AND P5, PT, R141, R2, PT ;  /* 0x000000028d00720c */ /* 0x000fe40003fa6270 */
[----:B------:R-:W-:Y:S01]  /*9a40*/  ISETP.GE.AND P2, PT, R149, R180, PT ;  /* 0x000000b49500720c */ /* 0x000fe20003f46270 */
[C---:B------:R-:W-:Y:S01]  /*9a50*/  VIADD R149, R145.reuse, 0xffffff11 ;  /* 0xffffff1191957836 */ /* 0x040fe20000000000 */
[----:B------:R-:W-:Y:S01]  /*9a60*/  I2FP.F32.U32 R141, R141 ;  /* 0x0000008d008d7245 */ /* 0x000fe20000201000 */
[----:B--2---:R-:W-:Y:S01]  /*9a70*/  HMMA.16816.F32 R48, R8, R4, R48 ;  /* 0x000000040830723c */ /* 0x004fe20000001830 */
[----:B------:R-:W-:Y:S01]  /*9a80*/  FSEL R147, R60, -INF , !P2 ;  /* 0xff8000003c937808 */ /* 0x000fe20005000000 */
[----:B------:R-:W-:Y:S01]  /*9a90*/  VIADD R5, R145, 0xffffff19 ;  /* 0xffffff1991057836 */ /* 0x000fe20000000000 */
[----:B------:R-:W1:Y:S01]  /*9aa0*/  LDSM.16.M88.4 R60, [R186+0x9800] ;  /* 0x00980000ba3c783b */ /* 0x000e620000000200 */
[CC--:B------:R-:W-:Y:S01]  /*9ab0*/  FFMA.FTZ R189, R3.reuse, R141.reuse, R56 ;  /* 0x0000008d03bd7223 */ /* 0x0c0fe20000010038 */
[----:B------:R-:W-:Y:S01]  /*9ac0*/  FFMA.FTZ R58, R3, R141, R58 ;  /* 0x0000008d033a7223 */ /* 0x000fe2000001003a */
[----:B------:R-:W-:-:S02]  /*9ad0*/  I2FP.F32.U32 R56, R149 ;  /* 0x0000009500387245 */ /* 0x000fc40000201000 */
[----:B------:R-:W-:Y:S01]  /*9ae0*/  I2FP.F32.U32 R4, R143 ;  /* 0x0000008f00047245 */ /* 0x000fe20000201000 */
[----:B------:R-:W-:Y:S01]  /*9af0*/  HMMA.16816.F32 R12, R172, R178, R12 ;  /* 0x000000b2ac0c723c */ /* 0x000fe2000000180c */
[----:B------:R-:W-:Y:S01]  /*9b00*/  FSEL R187, R58, -INF , !P5 ;  /* 0xff8000003abb7808 */ /* 0x000fe20006800000 */
[----:B------:R-:W-:Y:S01]  /*9b10*/  FFMA.FTZ R59, R3, R56, R59 ;  /* 0x00000038033b7223 */ /* 0x000fe2000001003b */
[----:B------:R-:W-:Y:S01]  /*9b20*/  FSEL R189, R189, -INF , !P1 ;  /* 0xff800000bdbd7808 */ /* 0x000fe20004800000 */
[----:B------:R-:W-:Y:S01]  /*9b30*/  FFMA.FTZ R58, R3, R4, R52 ;  /* 0x00000004033a7223 */ /* 0x000fe20000010034 */
[----:B------:R-:W-:Y:S01]  /*9b40*/  ISETP.GE.AND P1, PT, R149, R2, PT ;  /* 0x000000029500720c */ /* 0x000fe20003f26270 */
[----:B------:R-:W-:Y:S01]  /*9b50*/  FFMA.FTZ R57, R3, R56, R57 ;  /* 0x0000003803397223 */ /* 0x000fe20000010039 */
[----:B------:R-:W-:Y:S01]  /*9b60*/  ISETP.GE.AND P5, PT, R143, R180, PT ;  /* 0x000000b48f00720c */ /* 0x000fe20003fa6270 */
[----:B------:R-:W-:Y:S01]  /*9b70*/  FFMA.FTZ R54, R3, R4, R54 ;  /* 0x0000000403367223 */ /* 0x000fe20000010036 */
[----:B------:R-:W-:Y:S01]  /*9b80*/  I2FP.F32.U32 R52, R5 ;  /* 0x0000000500347245 */ /* 0x000fe20000201000 */
[----:B------:R-:W-:Y:S01]  /*9b90*/  HMMA.16816.F32 R44, R8, R6, R44 ;  /* 0x00000006082c723c */ /* 0x000fe2000000182c */
[----:B------:R-:W-:-:S02]  /*9ba0*/  FSEL R179, R59, -INF , !P1 ;  /* 0xff8000003bb37808 */ /* 0x000fc40004800000 */
[----:B------:R-:W-:Y:S01]  /*9bb0*/  FSEL R58, R58, -INF , !P5 ;  /* 0xff8000003a3a7808 */ /* 0x000fe20006800000 */
[----:B------:R-:W-:Y:S01]  /*9bc0*/  FFMA.FTZ R53, R3, R52, R53 ;  /* 0x0000003403357223 */ /* 0x000fe20000010035 */
[----:B------:R-:W-:Y:S01]  /*9bd0*/  ISETP.GE.AND P1, PT, R5, R180, PT ;  /* 0x000000b40500720c */ /* 0x000fe20003f26270 */
[----:B------:R-:W-:Y:S01]  /*9be0*/  FFMA.FTZ R55, R3, R52, R55 ;  /* 0x0000003403377223 */ /* 0x000fe20000010037 */
[-C--:B------:R-:W-:Y:S01]  /*9bf0*/  ISETP.GE.AND P5, PT, R5, R2.reuse, PT ;  /* 0x000000020500720c */ /* 0x080fe20003fa6270 */
[----:B------:R-:W-:Y:S01]  /*9c00*/  VIADD R5, R145, 0xffffff20 ;  /* 0xffffff2091057836 */ /* 0x000fe20000000000 */
[----:B------:R-:W-:Y:S01]  /*9c10*/  ISETP.GE.AND P2, PT, R65, R2, PT ;  /* 0x000000024100720c */ /* 0x000fe20003f46270 */
[----:B------:R-:W-:Y:S01]  /*9c20*/  HMMA.16816.F32 R16, R172, R176, R16 ;  /* 0x000000b0ac10723c */ /* 0x000fe20000001810 */
[----:B------:R-:W-:Y:S01]  /*9c30*/  FSEL R56, R53, -INF , !P1 ;  /* 0xff80000035387808 */ /* 0x000fe20004800000 */
[----:B------:R-:W-:Y:S01]  /*9c40*/  VIADD R53, R145, 0xffffff21 ;  /* 0xffffff2191357836 */ /* 0x000fe20000000000 */
[----:B------:R-:W-:Y:S01]  /*9c50*/  FSEL R191, R191, -INF , !P2 ;  /* 0xff800000bfbf7808 */ /* 0x000fe20005000000 */
[----:B------:R-:W2:Y:S01]  /*9c60*/  LDSM.16.M88.4 R64, [R185+0xa800] ;  /* 0x00a80000b940783b */ /* 0x000ea20000000200 */
[----:B------:R-:W-:-:S02]  /*9c70*/  ISETP.GE.AND P2, PT, R149, R180, PT ;  /* 0x000000b49500720c */ /* 0x000fc40003f46270 */
[----:B------:R-:W-:Y:S01]  /*9c80*/  I2FP.F32.U32 R52, R5 ;  /* 0x0000000500347245 */ /* 0x000fe20000201000 */
[----:B------:R-:W-:Y:S01]  /*9c90*/  HMMA.16816.F32 R164, R156, R136, R164 ;  /* 0x000000889ca4723c */ /* 0x000fe200000018a4 */
[----:B------:R-:W-:Y:S02]  /*9ca0*/  FSEL R57, R57, -INF , !P2 ;  /* 0xff80000039397808 */ /* 0x000fe40005000000 */
[----:B------:R-:W-:Y:S01]  /*9cb0*/  ISETP.GE.AND P2, PT, R143, R2, PT ;  /* 0x000000028f00720c */ /* 0x000fe20003f46270 */
[CC--:B------:R-:W-:Y:S01]  /*9cc0*/  FFMA.FTZ R171, R3.reuse, R52.reuse, R48 ;  /* 0x0000003403ab7223 */ /* 0x0c0fe20000010030 */
[----:B------:R-:W-:Y:S01]  /*9cd0*/  I2FP.F32.U32 R48, R53 ;  /* 0x0000003500307245 */ /* 0x000fe20000201000 */
[----:B------:R-:W-:Y:S01]  /*9ce0*/  FFMA.FTZ R248, R3, R52, R50 ;  /* 0x0000003403f87223 */ /* 0x000fe20000010032 */
[----:B------:R-:W-:Y:S01]  /*9cf0*/  FSEL R177, R54, -INF , !P2 ;  /* 0xff80000036b17808 */ /* 0x000fe20005000000 */
[C---:B-1----:R-:W-:Y:S01]  /*9d00*/  HMMA.16816.F32 R40, R8.reuse, R60, R40 ;  /* 0x0000003c0828723c */ /* 0x042fe20000001828 */
[----:B------:R-:W-:Y:S01]  /*9d10*/  ISETP.GE.AND P2, PT, R5, R180, PT ;  /* 0x000000b40500720c */ /* 0x000fe20003f46270 */
[CC--:B------:R-:W-:Y:S01]  /*9d20*/  FFMA.FTZ R173, R3.reuse, R48.reuse, R49 ;  /* 0x0000003003ad7223 */ /* 0x0c0fe20000010031 */
[----:B------:R-:W-:Y:S01]  /*9d30*/  FFMA.FTZ R242, R3, R48, R51 ;  /* 0x0000003003f27223 */ /* 0x000fe20000010033 */
[----:B------:R-:W-:Y:S01]  /*9d40*/  ISETP.GE.AND P1, PT, R5, R2, PT ;  /* 0x000000020500720c */ /* 0x000fe20003f26270 */
[----:B------:R-:W1:Y:S01]  /*9d50*/  LDSM.16.M88.4 R48, [R186+0xa000] ;  /* 0x00a00000ba30783b */ /* 0x000e620000000200 */
[----:B------:R-:W-:Y:S01]  /*9d60*/  FSEL R175, R55, -INF , !P5 ;  /* 0xff80000037af7808 */ /* 0x000fe20006800000 */
[----:B------:R-:W-:Y:S01]  /*9d70*/  VIADD R55, R145, 0xffffff29 ;  /* 0xffffff2991377836 */ /* 0x000fe20000000000 */
[----:B------:R-:W-:Y:S01]  /*9d80*/  FSEL R171, R171, -INF , !P2 ;  /* 0xff800000abab7808 */ /* 0x000fe20005000000 */
[----:B------:R-:W3:Y:S01]  /*9d90*/  LDSM.16.M88.4 R4, [R185+0xb000] ;  /* 0x00b00000b904783b */ /* 0x000ee20000000200 */
[C---:B------:R-:W-:Y:S01]  /*9da0*/  ISETP.GE.AND P5, PT, R53.reuse, R180, PT ;  /* 0x000000b43500720c */ /* 0x040fe20003fa6270 */
[----:B------:R-:W-:Y:S01]  /*9db0*/  HMMA.16816.F32 R36, R8, R62, R36 ;  /* 0x0000003e0824723c */ /* 0x000fe20000001824 */
[----:B------:R-:W-:Y:S01]  /*9dc0*/  ISETP.GE.AND P2, PT, R53, R2, PT ;  /* 0x000000023500720c */ /* 0x000fe20003f46270 */
[----:B------:R-:W-:Y:S01]  /*9dd0*/  VIADD R53, R145, 0xffffff28 ;  /* 0xffffff2891357836 */ /* 0x000fe20000000000 */
[----:B------:R-:W-:-:S02]  /*9de0*/  FSEL R248, R248, -INF , !P1 ;  /* 0xff800000f8f87808 */ /* 0x000fc40004800000 */
[----:B------:R-:W-:Y:S02]  /*9df0*/  FSEL R173, R173, -INF , !P5 ;  /* 0xff800000adad7808 */ /* 0x000fe40006800000 */
[----:B------:R-:W-:Y:S02]  /*9e00*/  I2FP.F32.U32 R52, R53 ;  /* 0x0000003500347245 */ /* 0x000fe40000201000 */
[C---:B------:R-:W-:Y:S02]  /*9e10*/  ISETP.GE.AND P1, PT, R53.reuse, R180, PT ;  /* 0x000000b43500720c */ /* 0x040fe40003f26270 */
[----:B------:R-:W-:Y:S01]  /*9e20*/  ISETP.GE.AND P5, PT, R53, R2, PT ;  /* 0x000000023500720c */ /* 0x000fe20003fa6270 */
[CC--:B------:R-:W-:Y:S01]  /*9e30*/  FFMA.FTZ R252, R3.reuse, R52.reuse, R44 ;  /* 0x0000003403fc7223 */ /* 0x0c0fe2000001002c */
[----:B------:R-:W-:Y:S01]  /*9e40*/  I2FP.F32.U32 R44, R55 ;  /* 0x00000037002c7245 */ /* 0x000fe20000201000 */
[----:B------:R-:W-:Y:S01]  /*9e50*/  FFMA.FTZ R46, R3, R52, R46 ;  /* 0x00000034032e7223 */ /* 0x000fe2000001002e */
[----:B------:R-:W-:Y:S01]  /*9e60*/  FSEL R242, R242, -INF , !P2 ;  /* 0xff800000f2f27808 */ /* 0x000fe20005000000 */
[----:B------:R-:W-:Y:S01]  /*9e70*/  VIADD R53, R145, 0xffffff30 ;  /* 0xffffff3091357836 */ /* 0x000fe20000000000 */
[----:B------:R-:W-:Y:S01]  /*9e80*/  FSEL R252, R252, -INF , !P1 ;  /* 0xff800000fcfc7808 */ /* 0x000fe20004800000 */
[CC--:B------:R-:W-:Y:S01]  /*9e90*/  FFMA.FTZ R45, R3.reuse, R44.reuse, R45 ;  /* 0x0000002c032d7223 */ /* 0x0c0fe2000001002d */
[----:B------:R-:W-:Y:S01]  /*9ea0*/  FFMA.FTZ R47, R3, R44, R47 ;  /* 0x0000002c032f7223 */ /* 0x000fe2000001002f */
[C---:B------:R-:W-:Y:S01]  /*9eb0*/  ISETP.GE.AND P2, PT, R55.reuse, R180, PT ;  /* 0x000000b43700720c */ /* 0x040fe20003f46270 */
[----:B--2---:R-:W-:Y:S01]  /*9ec0*/  HMMA.16816.F32 R24, R156, R64, R24 ;  /* 0x000000409c18723c */ /* 0x004fe20000001818 */
[----:B------:R-:W-:-:S02]  /*9ed0*/  ISETP.GE.AND P1, PT, R55, R2, PT ;  /* 0x000000023700720c */ /* 0x000fc40003f26270 */
[----:B------:R-:W-:Y:S02]  /*9ee0*/  FSEL R246, R46, -INF , !P5 ;  /* 0xff8000002ef67808 */ /* 0x000fe40006800000 */
[----:B------:R-:W-:Y:S02]  /*9ef0*/  I2FP.F32.U32 R52, R53 ;  /* 0x0000003500347245 */ /* 0x000fe40000201000 */
[----:B------:R-:W-:Y:S01]  /*9f00*/  FSEL R250, R45, -INF , !P2 ;  /* 0xff8000002dfa7808 */ /* 0x000fe20005000000 */
[----:B------:R-:W-:Y:S01]  /*9f10*/  HMMA.16816.F32 R20, R156, R66, R20 ;  /* 0x000000429c14723c */ /* 0x000fe20000001814 */
[----:B------:R-:W-:Y:S01]  /*9f20*/  FSEL R244, R47, -INF , !P1 ;  /* 0xff8000002ff47808 */ /* 0x000fe20004800000 */
[----:B------:R-:W-:Y:S01]  /*9f30*/  FFMA.FTZ R238, R3, R52, R40 ;  /* 0x0000003403ee7223 */ /* 0x000fe20000010028 */
[----:B------:R-:W2:Y:S01]  /*9f40*/  LDSM.16.M88.4 R44, [R186+0xa800] ;  /* 0x00a80000ba2c783b */ /* 0x000ea20000000200 */
[----:B------:R-:W-:Y:S01]  /*9f50*/  ISETP.GE.AND P5, PT, R53, R180, PT ;  /* 0x000000b43500720c */ /* 0x000fe20003fa6270 */
[----:B------:R-:W-:Y:S01]  /*9f60*/  FFMA.FTZ R42, R3, R52, R42 ;  /* 0x00000034032a7223 */ /* 0x000fe2000001002a */
[----:B------:R-:W-:Y:S01]  /*9f70*/  ISETP.GE.AND P2, PT, R53, R2, PT ;  /* 0x000000023500720c */ /* 0x000fe20003f46270 */
[----:B------:R-:W-:Y:S01]  /*9f80*/  VIADD R53, R145, 0xffffff31 ;  /* 0xffffff3191357836 */ /* 0x000fe20000000000 */
[----:B------:R-:W-:Y:S01]  /*9f90*/  FSEL R238, R238, -INF , !P5 ;  /* 0xff800000eeee7808 */ /* 0x000fe20006800000 */
[----:B-1----:R-:W-:Y:S01]  /*9fa0*/  HMMA.16816.F32 R32, R8, R48, R32 ;  /* 0x000000300820723c */ /* 0x002fe20000001820 */
[----:B------:R-:W-:-:S02]  /*9fb0*/  FSEL R232, R42, -INF , !P2 ;  /* 0xff8000002ae87808 */ /* 0x000fc40005000000 */
[C---:B------:R-:W-:Y:S02]  /*9fc0*/  ISETP.GE.AND P1, PT, R53.reuse, R180, PT ;  /* 0x000000b43500720c */ /* 0x040fe40003f26270 */
[----:B------:R-:W-:Y:S02]  /*9fd0*/  I2FP.F32.U32 R40, R53 ;  /* 0x0000003500287245 */ /* 0x000fe40000201000 */
[----:B------:R-:W-:Y:S01]  /*9fe0*/  ISETP.GE.AND P5, PT, R53, R2, PT ;  /* 0x000000023500720c */ /* 0x000fe20003fa6270 */
[----:B------:R-:W-:Y:S01]  /*9ff0*/  VIADD R53, R145, 0xffffff38 ;  /* 0xffffff3891357836 */ /* 0x000fe20000000000 */
[----:B---3--:R-:W-:Y:S01]  /*a000*/  HMMA.16816.F32 R16, R156, R4, R16 ;  /* 0x000000049c10723c */ /* 0x008fe20000001810 */
[-C--:B------:R-:W-:Y:S01]  /*a010*/  FFMA.FTZ R236, R3, R40.reuse, R41 ;  /* 0x0000002803ec7223 */ /* 0x080fe20000010029 */
[----:B------:R-:W-:Y:S02]  /*a020*/  VIADD R5, R145, 0xffffff39 ;  /* 0xffffff3991057836 */ /* 0x000fe40000000000 */
[----:B------:R-:W-:Y:S01]  /*a030*/  FFMA.FTZ R43, R3, R40, R43 ;  /* 0x00000028032b7223 */ /* 0x000fe2000001002b */
[----:B------:R-:W-:-:S02]  /*a040*/  I2FP.F32.U32 R41, R53 ;  /* 0x0000003500297245 */ /* 0x000fc40000201000 */
[----:B------:R-:W-:Y:S02]  /*a050*/  ISETP.GE.AND P2, PT, R53, R180, PT ;  /* 0x000000b43500720c */ /* 0x000fe40003f46270 */
[----:B------:R-:W-:Y:S01]  /*a060*/  I2FP.F32.U32 R4, R5 ;  /* 0x0000000500047245 */ /* 0x000fe20000201000 */
[CC--:B------:R-:W-:Y:S01]  /*a070*/  FFMA.FTZ R36, R3.reuse, R41.reuse, R36 ;  /* 0x0000002903247223 */ /* 0x0c0fe20000010024 */
[----:B------:R-:W-:Y:S01]  /*a080*/  FFMA.FTZ R38, R3, R41, R38 ;  /* 0x0000002903267223 */ /* 0x000fe20000010026 */
[----:B------:R-:W-:Y:S01]  /*a090*/  VIADD R41, R145, 0xffffff40 ;  /* 0xffffff4091297836 */ /* 0x000fe20000000000 */
[----:B------:R-:W-:Y:S01]  /*a0a0*/  FSEL R230, R43, -INF , !P5 ;  /* 0xff8000002be67808 */ /* 0x000fe20006800000 */
[CC--:B------:R-:W-:Y:S01]  /*a0b0*/  FFMA.FTZ R37, R3.reuse, R4.reuse, R37 ;  /* 0x0000000403257223 */ /* 0x0c0fe20000010025 */
[----:B------:R-:W-:Y:S01]  /*a0c0*/  FSEL R240, R36, -INF , !P2 ;  /* 0xff80000024f07808 */ /* 0x000fe20005000000 */
[----:B------:R-:W-:Y:S01]  /*a0d0*/  FFMA.FTZ R39, R3, R4, R39 ;  /* 0x0000000403277223 */ /* 0x000fe20000010027 */
[C---:B------:R-:W-:Y:S01]  /*a0e0*/  ISETP.GE.AND P5, PT, R5.reuse, R180, PT ;  /* 0x000000b40500720c */ /* 0x040fe20003fa6270 */
[----:B------:R-:W-:Y:S01]  /*a0f0*/  HMMA.16816.F32 R28, R8, R50, R28 ;  /* 0x00000032081c723c */ /* 0x000fe2000000181c */
[----:B------:R-:W-:-:S02]  /*a100*/  ISETP.GE.AND P2, PT, R5, R2, PT ;  /* 0x000000020500720c */ /* 0x000fc40003f46270 */
[----:B------:R-:W-:Y:S02]  /*a110*/  FSEL R236, R236, -INF , !P1 ;  /* 0xff800000ecec7808 */ /* 0x000fe40004800000 */
[----:B------:R-:W-:Y:S02]  /*a120*/  I2FP.F32.U32 R5, R41 ;  /* 0x0000002900057245 */ /* 0x000fe40000201000 */
[----:B------:R-:W-:Y:S01]  /*a130*/  ISETP.GE.AND P1, PT, R53, R2, PT ;  /* 0x000000023500720c */ /* 0x000fe20003f26270 */
[----:B------:R-:W-:Y:S01]  /*a140*/  HMMA.16816.F32 R12, R156, R6, R12 ;  /* 0x000000069c0c723c */ /* 0x000fe2000000180c */
[----:B------:R-:W-:Y:S01]  /*a150*/  FSEL R234, R37, -INF , !P5 ;  /* 0xff80000025ea7808 */ /* 0x000fe20006800000 */
[-C--:B------:R-:W-:Y:S01]  /*a160*/  FFMA.FTZ R32, R3, R5.reuse, R32 ;  /* 0x0000000503207223 */ /* 0x080fe20000010020 */
[----:B------:R-:W-:Y:S01]  /*a170*/  FSEL R228, R38, -INF , !P1 ;  /* 0xff80000026e47808 */ /* 0x000fe20004800000 */
[----:B------:R-:W-:Y:S01]  /*a180*/  VIADD R37, R145, 0xffffff41 ;  /* 0xffffff4191257836 */ /* 0x000fe20000000000 */
[-C--:B------:R-:W-:Y:S01]  /*a190*/  ISETP.GE.AND P1, PT, R41, R180.reuse, PT ;  /* 0x000000b42900720c */ /* 0x080fe20003f26270 */
[----:B------:R-:W-:Y:S01]  /*a1a0*/  FFMA.FTZ R34, R3, R5, R34 ;  /* 0x0000000503227223 */ /* 0x000fe20000010022 */
[----:B------:R-:W-:Y:S01]  /*a1b0*/  FSEL R174, R39, -INF , !P2 ;  /* 0xff80000027ae7808 */ /* 0x000fe20005000000 */
[----:B------:R-:W-:Y:S01]  /*a1c0*/  VIADD R7, R145, 0xffffff50 ;  /* 0xffffff5091077836 */ /* 0x000fe20000000000 */
[----:B------:R-:W-:Y:S01]  /*a1d0*/  FSEL R222, R32, -INF , !P1 ;  /* 0xff80000020de7808 */ /* 0x000fe20004800000 */
[----:B--2---:R-:W-:Y:S01]  /*a1e0*/  HMMA.16816.F32 R20, R8, R46, R20 ;  /* 0x0000002e0814723c */ /* 0x004fe20000001814 */
[----:B------:R-:W-:-:S02]  /*a1f0*/  ISETP.GE.AND P2, PT, R37, R180, PT ;  /* 0x000000b42500720c */ /* 0x000fc40003f46270 */
[----:B------:R-:W-:Y:S02]  /*a200*/  I2FP.F32.U32 R4, R37 ;  /* 0x0000002500047245 */ /* 0x000fe40000201000 */
[-C--:B------:R-:W-:Y:S02]  /*a210*/  ISETP.GE.AND P1, PT, R37, R2.reuse, PT ;  /* 0x000000022500720c */ /* 0x080fe40003f26270 */
[----:B------:R-:W-:Y:S01]  /*a220*/  ISETP.GE.AND P5, PT, R41, R2, PT ;  /* 0x000000022900720c */ /* 0x000fe20003fa6270 */
[----:B------:R-:W-:Y:S01]  /*a230*/  HMMA.16816.F32 R36, R8, R44, R24 ;  /* 0x0000002c0824723c */ /* 0x000fe20000001818 */
[----:B------:R-:W1:Y:S01]  /*a240*/  LDSM.16.M88.4 R24, [R186+0xb000] ;  /* 0x00b00000ba18783b */ /* 0x000e620000000200 */
[----:B------:R-:W-:Y:S02]  /*a250*/  VIADD R41, R145, 0xffffff48 ;  /* 0xffffff4891297836 */ /* 0x000fe40000000000 */
[CC--:B------:R-:W-:Y:S01]  /*a260*/  FFMA.FTZ R33, R3.reuse, R4.reuse, R33 ;  /* 0x0000000403217223 */ /* 0x0c0fe20000010021 */
[----:B------:R-:W-:Y:S01]  /*a270*/  FFMA.FTZ R35, R3, R4, R35 ;  /* 0x0000000403237223 */ /* 0x000fe20000010023 */
[----:B------:R-:W-:Y:S01]  /*a280*/  FSEL R212, R34, -INF , !P5 ;  /* 0xff80000022d47808 */ /* 0x000fe20006800000 */
[----:B------:R-:W-:-:S04]  /*a290*/  DEPBAR.LE SB0, 0x0 ;  /* 0x000080000000791a */ /* 0x000fc80000000000 */
[----:B------:R-:W-:Y:S02]  /*a2a0*/  I2FP.F32.U32 R5, R41 ;  /* 0x0000002900057245 */ /* 0x000fe40000201000 */
[----:B------:R-:W-:Y:S01]  /*a2b0*/  FSEL R220, R33, -INF , !P2 ;  /* 0xff80000021dc7808 */ /* 0x000fe20005000000 */
[----:B------:R-:W-:Y:S01]  /*a2c0*/  VIADD R33, R145, 0xffffff49 ;  /* 0xffffff4991217836 */ /* 0x000fe20000000000 */
[----:B------:R-:W-:Y:S01]  /*a2d0*/  ISETP.GE.AND P5, PT, R41, R180, PT ;  /* 0x000000b42900720c */ /* 0x000fe20003fa6270 */
[CC--:B------:R-:W-:Y:S01]  /*a2e0*/  FFMA.FTZ R28, R3.reuse, R5.reuse, R28 ;  /* 0x00000005031c7223 */ /* 0x0c0fe2000001001c */
[----:B------:R-:W-:Y:S01]  /*a2f0*/  FFMA.FTZ R30, R3, R5, R30 ;  /* 0x00000005031e7223 */ /* 0x000fe2000001001e */
[----:B------:R-:W-:Y:S02]  /*a300*/  I2FP.F32.U32 R5, R7 ;  /* 0x0000000700057245 */ /* 0x000fe40000201000 */
[----:B------:R-:W-:Y:S02]  /*a310*/  I2FP.F32.U32 R4, R33 ;  /* 0x0000002100047245 */ /* 0x000fe40000201000 */
[----:B------:R-:W-:Y:S01]  /*a320*/  ISETP.GE.AND P2, PT, R41, R2, PT ;  /* 0x000000022900720c */ /* 0x000fe20003f46270 */
[CC--:B------:R-:W-:Y:S01]  /*a330*/  FFMA.FTZ R36, R3.reuse, R5.reuse, R36 ;  /* 0x0000000503247223 */ /* 0x0c0fe20000010024 */
[----:B------:R-:W-:Y:S01]  /*a340*/  FSEL R226, R28, -INF , !P5 ;  /* 0xff8000001ce27808 */ /* 0x000fe20006800000 */
[CC--:B------:R-:W-:Y:S01]  /*a350*/  FFMA.FTZ R224, R3.reuse, R4.reuse, R29 ;  /* 0x0000000403e07223 */ /* 0x0c0fe2000001001d */
[----:B------:R-:W-:Y:S01]  /*a360*/  FFMA.FTZ R31, R3, R4, R31 ;  /* 0x00000004031f7223 */ /* 0x000fe2000001001f */
[----:B------:R-:W-:Y:S01]  /*a370*/  FSEL R218, R30, -INF , !P2 ;  /* 0xff8000001eda7808 */ /* 0x000fe20005000000 */
[----:B------:R-:W-:Y:S01]  /*a380*/  VIADD R29, R145, 0xffffff51 ;  /* 0xffffff51911d7836 */ /* 0x000fe20000000000 */
[----:B------:R-:W-:Y:S01]  /*a390*/  BAR.SYNC.DEFER_BLOCKING 0x0 ;  /* 0x0000000000007b1d */ /* 0x000fe20000010000 */
[----:B------:R-:W-:Y:S01]  /*a3a0*/  ISETP.GE.AND P5, PT, R33, R2, PT ;  /* 0x000000022100720c */ /* 0x000fe20003fa6270 */
[----:B------:R-:W-:Y:S01]  /*a3b0*/  FFMA.FTZ R38, R3, R5, R38 ;  /* 0x0000000503267223 */ /* 0x000fe20000010026 */
[----:B------:R-:W-:Y:S01]  /*a3c0*/  ISETP.GE.AND P2, PT, R7, R180, PT ;  /* 0x000000b40700720c */ /* 0x000fe20003f46270 */
[----:B------:R-:W-:Y:S01]  /*a3d0*/  VIADD R5, R145, 0xffffff59 ;  /* 0xffffff5991057836 */ /* 0x000fe20000000000 */
[----:B------:R-:W-:-:S02]  /*a3e0*/  FSEL R216, R35, -INF , !P1 ;  /* 0xff80000023d87808 */ /* 0x000fc40004800000 */
[----:B------:R-:W-:Y:S02]  /*a3f0*/  FSEL R210, R31, -INF , !P5 ;  /* 0xff8000001fd27808 */ /* 0x000fe40006800000 */
[----:B------:R-:W-:Y:S02]  /*a400*/  FSEL R192, R36, -INF , !P2 ;  /* 0xff80000024c07808 */ /* 0x000fe40005000000 */
[-C--:B------:R-:W-:Y:S02]  /*a410*/  ISETP.GE.AND P1, PT, R33, R180.reuse, PT ;  /* 0x000000b42100720c */ /* 0x080fe40003f26270 */
[----:B------:R-:W-:Y:S01]  /*a420*/  ISETP.GE.AND P5, PT, R29, R180, PT ;  /* 0x000000b41d00720c */ /* 0x000fe20003fa6270 */
[C---:B-1----:R-:W-:Y:S01]  /*a430*/  HMMA.16816.F32 R16, R8.reuse, R24, R16 ;  /* 0x000000180810723c */ /* 0x042fe20000001810 */
[----:B------:R-:W-:Y:S01]  /*a440*/  I2FP.F32.U32 R4, R29 ;  /* 0x0000001d00047245 */ /* 0x000fe20000201000 */
[----:B------:R-:W-:Y:S01]  /*a450*/  VIADD R25, R145, 0xffffff60 ;  /* 0xffffff6091197836 */ /* 0x000fe20000000000 */
[----:B------:R-:W-:Y:S01]  /*a460*/  ISETP.GE.AND P2, PT, R29, R2, PT ;  /* 0x000000021d00720c */ /* 0x000fe20003f46270 */
[----:B------:R-:W-:Y:S01]  /*a470*/  VIADD R29, R145, 0xffffff58 ;  /* 0xffffff58911d7836 */ /* 0x000fe20000000000 */
[----:B------:R-:W-:Y:S01]  /*a480*/  FSEL R224, R224, -INF , !P1 ;  /* 0xff800000e0e07808 */ /* 0x000fe20004800000 */
[----:B------:R-:W-:Y:S01]  /*a490*/  FFMA.FTZ R39, R3, R4, R39 ;  /* 0x0000000403277223 */ /* 0x000fe20000010027 */
[----:B------:R-:W-:Y:S01]  /*a4a0*/  ISETP.GE.AND P1, PT, R7, R2, PT ;  /* 0x000000020700720c */ /* 0x000fe20003f26270 */
[----:B------:R-:W-:Y:S01]  /*a4b0*/  FFMA.FTZ R37, R3, R4, R37 ;  /* 0x0000000403257223 */ /* 0x000fe20000010025 */
[----:B------:R-:W-:Y:S01]  /*a4c0*/  I2FP.F32.U32 R7, R29 ;  /* 0x0000001d00077245 */ /* 0x000fe20000201000 */
[----:B------:R-:W-:Y:S01]  /*a4d0*/  HMMA.16816.F32 R12, R8, R26, R12 ;  /* 0x0000001a080c723c */ /* 0x000fe2000000180c */
[----:B------:R-:W-:-:S02]  /*a4e0*/  FSEL R188, R38, -INF , !P1 ;  /* 0xff80000026bc7808 */ /* 0x000fc40004800000 */
[-C--:B------:R-:W-:Y:S01]  /*a4f0*/  ISETP.GE.AND P1, PT, R29, R180.reuse, PT ;  /* 0x000000b41d00720c */ /* 0x080fe20003f26270 */
[CC--:B------:R-:W-:Y:S01]  /*a500*/  FFMA.FTZ R20, R3.reuse, R7.reuse, R20 ;  /* 0x0000000703147223 */ /* 0x0c0fe20000010014 */
[----:B------:R-:W-:Y:S01]  /*a510*/  FFMA.FTZ R22, R3, R7, R22 ;  /* 0x0000000703167223 */ /* 0x000fe20000010016 */
[----:B------:R-:W-:Y:S02]  /*a520*/  FSEL R186, R39, -INF , !P2 ;  /* 0xff80000027ba7808 */ /* 0x000fe40005000000 */
[----:B------:R-:W-:Y:S01]  /*a530*/  FSEL R194, R37, -INF , !P5 ;  /* 0xff80000025c27808 */ /* 0x000fe20006800000 */
[----:B------:R-:W-:Y:S01]  /*a540*/  HMMA.16816.F32 R8, R8, R168, R164 ;  /* 0x000000a80808723c */ /* 0x000fe200000018a4 */
[----:B------:R-:W-:Y:S02]  /*a550*/  FSEL R196, R20, -INF , !P1 ;  /* 0xff80000014c47808 */ /* 0x000fe40004800000 */
[----:B------:R-:W-:Y:S02]  /*a560*/  I2FP.F32.U32 R4, R5 ;  /* 0x0000000500047245 */ /* 0x000fe40000201000 */
[----:B------:R-:W-:-:S02]  /*a570*/  ISETP.GE.AND P2, PT, R5, R180, PT ;  /* 0x000000b40500720c */ /* 0x000fc40003f46270 */
[----:B------:R-:W-:Y:S01]  /*a580*/  ISETP.GE.AND P1, PT, R5, R2, PT ;  /* 0x000000020500720c */ /* 0x000fe20003f26270 */
[----:B------:R-:W-:Y:S01]  /*a590*/  VIADD R5, R145, 0xffffff61 ;  /* 0xffffff6191057836 */ /* 0x000fe20000000000 */
[----:B------:R-:W-:Y:S01]  /*a5a0*/  I2FP.F32.U32 R7, R25 ;  /* 0x0000001900077245 */ /* 0x000fe20000201000 */
[----:B------:R-:W-:Y:S01]  /*a5b0*/  FFMA.FTZ R21, R3, R4, R21 ;  /* 0x0000000403157223 */ /* 0x000fe20000010015 */
[----:B------:R-:W-:Y:S01]  /*a5c0*/  ISETP.GE.AND P5, PT, R29, R2, PT ;  /* 0x000000021d00720c */ /* 0x000fe20003fa6270 */
[C---:B------:R-:W-:Y:S01]  /*a5d0*/  FFMA.FTZ R23, R3.reuse, R4, R23 ;  /* 0x0000000403177223 */ /* 0x040fe20000010017 */
[----:B------:R-:W-:Y:S01]  /*a5e0*/  I2FP.F32.U32 R4, R5 ;  /* 0x0000000500047245 */ /* 0x000fe20000201000 */
[CC--:B------:R-:W-:Y:S01]  /*a5f0*/  FFMA.FTZ R16, R3.reuse, R7.reuse, R16 ;  /* 0x0000000703107223 */ /* 0x0c0fe20000010010 */
[----:B------:R-:W-:Y:S01]  /*a600*/  FSEL R178, R22, -INF , !P5 ;  /* 0xff80000016b27808 */ /* 0x000fe20006800000 */
[----:B------:R-:W-:Y:S01]  /*a610*/  FFMA.FTZ R18, R3, R7, R18 ;  /* 0x0000000703127223 */ /* 0x000fe20000010012 */
[----:B------:R-:W-:Y:S01]  /*a620*/  ISETP.GE.AND P5, PT, R25, R180, PT ;  /* 0x000000b41900720c */ /* 0x000fe20003fa6270 */
[-C--:B------:R-:W-:Y:S01]  /*a630*/  FFMA.FTZ R17, R3, R4.reuse, R17 ;  /* 0x0000000403117223 */ /* 0x080fe20000010011 */
[----:B------:R-:W-:Y:S01]  /*a640*/  FSEL R176, R23, -INF , !P1 ;  /* 0xff80000017b07808 */ /* 0x000fe20004800000 */
[----:B------:R-:W-:Y:S01]  /*a650*/  FFMA.FTZ R19, R3, R4, R19 ;  /* 0x0000000403137223 */ /* 0x000fe20000010013 */
[----:B------:R-:W-:-:S02]  /*a660*/  FSEL R172, R16, -INF , !P5 ;  /* 0xff80000010ac7808 */ /* 0x000fc40006800000 */
[----:B------:R-:W-:Y:S02]  /*a670*/  FSEL R190, R21, -INF , !P2 ;  /* 0xff80000015be7808 */ /* 0x000fe40005000000 */
[C---:B------:R-:W-:Y:S02]  /*a680*/  ISETP.GE.AND P1, PT, R5.reuse, R180, PT ;  /* 0x000000b40500720c */ /* 0x040fe40003f26270 */
[-C--:B------:R-:W-:Y:S01]  /*a690*/  ISETP.GE.AND P5, PT, R5, R2.reuse, PT ;  /* 0x000000020500720c */ /* 0x080fe20003fa6270 */
[----:B------:R-:W-:Y:S01]  /*a6a0*/  VIADD R5, R145, 0xffffff68 ;  /* 0xffffff6891057836 */ /* 0x000fe20000000000 */
[----:B------:R-:W-:Y:S02]  /*a6b0*/  ISETP.GE.AND P2, PT, R25, R2, PT ;  /* 0x000000021900720c */ /* 0x000fe40003f46270 */
[----:B------:R-:W-:Y:S01]  /*a6c0*/  FSEL R170, R17, -INF , !P1 ;  /* 0xff80000011aa7808 */ /* 0x000fe20004800000 */
[----:B------:R-:W-:Y:S01]  /*a6d0*/  VIADD R17, R145, 0xffffff69 ;  /* 0xffffff6991117836 */ /* 0x000fe20000000000 */
[----:B------:R-:W-:-:S02]  /*a6e0*/  FSEL R164, R18, -INF , !P2 ;  /* 0xff80000012a47808 */ /* 0x000fc40005000000 */
[C---:B------:R-:W-:Y:S02]  /*a6f0*/  ISETP.GE.AND P2, PT, R5.reuse, R180, PT ;  /* 0x000000b40500720c */ /* 0x040fe40003f46270 */
[----:B------:R-:W-:Y:S02]  /*a700*/  I2FP.F32.U32 R7, R5 ;  /* 0x0000000500077245 */ /* 0x000fe40000201000 */
[----:B------:R-:W-:Y:S01]  /*a710*/  ISETP.GE.AND P1, PT, R5, R2, PT ;  /* 0x000000020500720c */ /* 0x000fe20003f26270 */
[----:B------:R-:W-:Y:S01]  /*a720*/  VIADD R5, R145, 0xffffff70 ;  /* 0xffffff7091057836 */ /* 0x000fe20000000000 */
[----:B------:R-:W-:Y:S01]  /*a730*/  I2FP.F32.U32 R6, R17 ;  /* 0x0000001100067245 */ /* 0x000fe20000201000 */
[CC--:B------:R-:W-:Y:S01]  /*a740*/  FFMA.FTZ R12, R3.reuse, R7.reuse, R12 ;  /* 0x00000007030c7223 */ /* 0x0c0fe2000001000c */
[----:B------:R-:W-:Y:S01]  /*a750*/  FFMA.FTZ R14, R3, R7, R14 ;  /* 0x00000007030e7223 */ /* 0x000fe2000001000e */
[----:B------:R-:W-:Y:S01]  /*a760*/  VIADD R7, R145, 0xffffff71 ;  /* 0xffffff7191077836 */ /* 0x000fe20000000000 */
[----:B------:R-:W-:Y:S01]  /*a770*/  I2FP.F32.U32 R4, R5 ;  /* 0x0000000500047245 */ /* 0x000fe20000201000 */
[CC--:B------:R-:W-:Y:S01]  /*a780*/  FFMA.FTZ R15, R3.reuse, R6.reuse, R15 ;  /* 0x00000006030f7223 */ /* 0x0c0fe2000001000f */
[----:B------:R-:W-:Y:S01]  /*a790*/  FSEL R168, R12, -INF , !P2 ;  /* 0xff8000000ca87808 */ /* 0x000fe20005000000 */
[C---:B------:R-:W-:Y:S01]  /*a7a0*/  FFMA.FTZ R13, R3.reuse, R6, R13 ;  /* 0x00000006030d7223 */ /* 0x040fe2000001000d */
[----:B------:R-:W-:Y:S01]  /*a7b0*/  FSEL R160, R14, -INF , !P1 ;  /* 0xff8000000ea07808 */ /* 0x000fe20004800000 */
[CC--:B------:R-:W-:Y:S01]  /*a7c0*/  FFMA.FTZ R8, R3.reuse, R4.reuse, R8 ;  /* 0x0000000403087223 */ /* 0x0c0fe20000010008 */
[----:B------:R-:W-:Y:S01]  /*a7d0*/  FFMA.FTZ R10, R3, R4, R10 ;  /* 0x00000004030a7223 */ /* 0x000fe2000001000a */
[----:B------:R-:W-:Y:S01]  /*a7e0*/  I2FP.F32.U32 R4, R7 ;  /* 0x0000000700047245 */ /* 0x000fe20000201000 */
[----:B------:R-:W-:Y:S01]  /*a7f0*/  VIADD R145, R145, 0xffffff79 ;  /* 0xffffff7991917836 */ /* 0x000fe20000000000 */
[----:B------:R-:W-:-:S02]  /*a800*/  ISETP.GE.AND P1, PT, R5, R180, PT ;  /* 0x000000b40500720c */ /* 0x000fc40003f26270 */
[----:B------:R-:W-:Y:S01]  /*a810*/  ISETP.GE.AND P2, PT, R17, R2, PT ;  /* 0x000000021100720c */ /* 0x000fe20003f46270 */
[CC--:B------:R-:W-:Y:S01]  /*a820*/  FFMA.FTZ R11, R3.reuse, R4.reuse, R11 ;  /* 0x00000004030b7223 */ /* 0x0c0fe2000001000b */
[----:B------:R-:W-:Y:S01]  /*a830*/  FSEL R137, R8, -INF , !P1 ;  /* 0xff80000008897808 */ /* 0x000fe20004800000 */
[----:B------:R-:W-:Y:S01]  /*a840*/  FFMA.FTZ R9, R3, R4, R9 ;  /* 0x0000000403097223 */ /* 0x000fe20000010009 */
[----:B------:R-:W-:Y:S02]  /*a850*/  ISETP.GE.AND P1, PT, R7, R2, PT ;  /* 0x000000020700720c */ /* 0x000fe40003f26270 */
[----:B------:R-:W-:Y:S02]  /*a860*/  FSEL R162, R19, -INF , !P5 ;  /* 0xff80000013a27808 */ /* 0x000fe40006800000 */
[----:B------:R-:W-:Y:S02]  /*a870*/  FSEL R141, R11, -INF , !P1 ;  /* 0xff8000000b8d7808 */ /* 0x000fe40004800000 */
[----:B------:R-:W-:-:S02]  /*a880*/  ISETP.GE.U32.AND P1, PT, R182, 0x3, PT ;  /* 0x00000003b600780c */ /* 0x000fc40003f26070 */
[-C--:B------:R-:W-:Y:S02]  /*a890*/  ISETP.GE.AND P5, PT, R17, R180.reuse, PT ;  /* 0x000000b41100720c */ /* 0x080fe40003fa6270 */
[----:B------:R-:W-:Y:S02]  /*a8a0*/  FSEL R158, R15, -INF , !P2 ;  /* 0xff8000000f9e7808 */ /* 0x000fe40005000000 */
[----:B------:R-:W-:Y:S02]  /*a8b0*/  ISETP.GE.AND P2, PT, R7, R180, PT ;  /* 0x000000b40700720c */ /* 0x000fe40003f46270 */
[----:B------:R-:W-:Y:S02]  /*a8c0*/  FSEL R166, R13, -INF , !P5 ;  /* 0xff8000000da67808 */ /* 0x000fe40006800000 */
[----:B------:R-:W-:Y:S02]  /*a8d0*/  I2FP.F32.U32 R4, R145 ;  /* 0x0000009100047245 */ /* 0x000fe40000201000 */
[----:B------:R-:W-:-:S02]  /*a8e0*/  ISETP.GE.AND P5, PT, R5, R2, PT ;  /* 0x000000020500720c */ /* 0x000fc40003fa6270 */
[----:B------:R-:W-:Y:S01]  /*a8f0*/  FSEL R140, R9, -INF , !P2 ;  /* 0xff800000098c7808 */ /* 0x000fe20005000000 */
[----:B------:R-:W-:Y:S01]  /*a900*/  FFMA.FTZ R143, R3, R4, R163 ;  /* 0x00000004038f7223 */ /* 0x000fe200000100a3 */
[----:B------:R-:W-:Y:S01]  /*a910*/  ISETP.GE.AND P2, PT, R145, R2, PT ;  /* 0x000000029100720c */ /* 0x000fe20003f46270 */
[----:B------:R-:W-:Y:S01]  /*a920*/  FFMA.FTZ R2, R3, R4, R161 ;  /* 0x0000000403027223 */ /* 0x000fe200000100a1 */
[----:B------:R-:W-:Y:S02]  /*a930*/  FSEL R136, R10, -INF , !P5 ;  /* 0xff8000000a887808 */ /* 0x000fe40006800000 */
[----:B------:R-:W-:Y:S02]  /*a940*/  ISETP.GE.AND P5, PT, R145, R180, PT ;  /* 0x000000b49100720c */ /* 0x000fe40003fa6270 */
[----:B------:R-:W-:Y:S02]  /*a950*/  FSEL R143, R143, -INF , !P2 ;  /* 0xff8000008f8f7808 */ /* 0x000fe40005000000 */
[----:B------:R-:W-:Y:S01]  /*a960*/  FSEL R2, R2, -INF , !P5 ;  /* 0xff80000002027808 */ /* 0x000fe20006800000 */
[----:B------:R-:W-:Y:S08]  /*a970*/  @!P1 BRA `(.L_x_2088) ;  /* 0x0000000800c09947 */ /* 0x000ff00003800000 */
        /* <DEDUP_REMOVED lines=62> */
.L_x_2089:
[----:B------:R-:W-:Y:S01]  /*ad60*/  UMOV UR4, URZ ;  /* 0x000000ff00047c82 */ /* 0x000fe20008000000 */
[----:B------:R-:W-:Y:S01]  /*ad70*/  IMAD.SHL.U32 R4, R134, 0x80, RZ ;  /* 0x0000008086047824 */ /* 0x000fe200078e00ff */
[----:B------:R-:W-:-:S05]  /*ad80*/  IADD3 R5, P1, PT, RZ, -UR4, RZ ;  /* 0x80000004ff057c10 */ /* 0x000fca000ff3e0ff */
[----:B------:R-:W-:-:S05]  /*ad90*/  IMAD.X R4, RZ, RZ, ~R4, P1 ;  /* 0x000000ffff047224 */ /* 0x000fca00008e0e04 */
[----:B------:R-:W-:-:S04]  /*ada0*/  SHF.R.S64 R5, R5, 0x1f, R4 ;  /* 0x0000001f05057819 */ /* 0x000fc80000001004 */
[----:B------:R-:W-:-:S04]  /*adb0*/  IADD3 R206, P1, PT, R5, R206, RZ ;  /* 0x000000ce05ce7210 */ /* 0x000fc80007f3e0ff */
[----:B------:R-:W-:-:S09]  /*adc0*/  LEA.HI.X.SX32 R205, R4, R205, 0x1, P1 ;  /* 0x000000cd04cd7211 */ /* 0x000fd200008f0eff */
.L_x_2090:
        /* <DEDUP_REMOVED lines=107> */
.L_x_2088:
[----:B--2---:R-:W-:Y:S01]  /*b480*/  FMNMX3.FTZ R4, R133, R146, R148, !PT ;  /* 0x0000009285047276 */ /* 0x004fe20007810094 */
[----:B------:R-:W1:Y:S03]  /*b490*/  LDCU UR4, c[0x0][0x45c] ;  /* 0x00008b80ff0477ac */ /* 0x000e660008000800 */
[----:B------:R-:W-:-:S04]  /*b4a0*/  FMNMX3.FTZ R4, R4, R147, R193, !PT ;  /* 0x0000009304047276 */ /* 0x000fc800078100c1 */
[----:B------:R-:W-:-:S04]  /*b4b0*/  FMNMX3.FTZ R5, R4, R189, R57, !PT ;  /* 0x000000bd04057276 */ /* 0x000fc80007810039 */
[----:B------:R-:W-:-:S04]  /*b4c0*/  FMNMX3.FTZ R4, R5, R58, R56, !PT ;  /* 0x0000003a05047276 */ /* 0x000fc80007810038 */
        /* <DEDUP_REMOVED lines=23> */
[----:B------:R-:W-:-:S03]  /*b640*/  FMNMX3.FTZ R7, R7, R178, R176, !PT ;  /* 0x000000b207077276 */ /* 0x000fc600078100b0 */
[----:B------:R-:W2:Y:S01]  /*b650*/  SHFL.BFLY PT, R5, R6, 0x2, 0x1f ;  /* 0x0c401f0006057f89 */ /* 0x000ea200000e0000 */
[----:B------:R-:W-:-:S04]  /*b660*/  FMNMX3.FTZ R7, R7, R164, R162, !PT ;  /* 0x000000a407077276 */ /* 0x000fc800078100a2 */
[----:B------:R-:W-:-:S04]  /*b670*/  FMNMX3.FTZ R7, R7, R160, R158, !PT ;  /* 0x000000a007077276 */ /* 0x000fc8000781009e */
[----:B------:R-:W-:-:S04]  /*b680*/  FMNMX3.FTZ R7, R7, R136, R141, !PT ;  /* 0x0000008807077276 */ /* 0x000fc8000781008d */
[----:B------:R-:W-:-:S05]  /*b690*/  FMNMX3.FTZ R7, R7, R144, R143, !PT ;  /* 0x0000009007077276 */ /* 0x000fca000781008f */
[----:B------:R-:W3:Y:S01]  /*b6a0*/  SHFL.BFLY PT, R4, R7, 0x2, 0x1f ;  /* 0x0c401f0007047f89 */ /* 0x000ee200000e0000 */
[----:B--2---:R-:W-:-:S05]  /*b6b0*/  FMNMX.FTZ R5, R6, R5, !PT ;  /* 0x0000000506057209 */ /* 0x004fca0007810000 */
[----:B------:R-:W2:Y:S01]  /*b6c0*/  SHFL.BFLY PT, R152, R5, 0x1, 0x1f ;  /* 0x0c201f0005987f89 */ /* 0x000ea200000e0000 */
[----:B---3--:R-:W-:-:S05]  /*b6d0*/  FMNMX.FTZ R4, R7, R4, !PT ;  /* 0x0000000407047209 */ /* 0x008fca0007810000 */
[----:B------:R-:W3:Y:S01]  /*b6e0*/  SHFL.BFLY PT, R151, R4, 0x1, 0x1f ;  /* 0x0c201f0004977f89 */ /* 0x000ee200000e0000 */
[----:B--2---:R-:W-:-:S04]  /*b6f0*/  FMNMX.FTZ R152, R5, R152, !PT ;  /* 0x0000009805987209 */ /* 0x004fc80007810000 */
[C---:B------:R-:W-:Y:S01]  /*b700*/  FSETP.NEU.FTZ.AND P2, PT, R152.reuse, -INF , PT ;  /* 0xff8000009800780b */ /* 0x040fe20003f5d000 */
[----:B-1----:R-:W-:-:S05]  /*b710*/  FMUL.FTZ R149, R152, UR4 ;  /* 0x0000000498957c20 */ /* 0x002fca0008410000 */
[----:B------:R-:W-:-:S05]  /*b720*/  FSEL R149, R149, RZ, P2 ;  /* 0x000000ff95957208 */ /* 0x000fca0001000000 */
[--C-:B------:R-:W-:Y:S01]  /*b730*/  FFMA.FTZ R150, R146, UR4, -R149.reuse ;  /* 0x0000000492967c23 */ /* 0x100fe20008010895 */
[--C-:B------:R-:W-:Y:S01]  /*b740*/  FFMA.FTZ R148, R148, UR4, -R149.reuse ;  /* 0x0000000494947c23 */ /* 0x100fe20008010895 */
[--C-:B------:R-:W-:Y:S01]  /*b750*/  FFMA.FTZ R147, R147, UR4, -R149.reuse ;  /* 0x0000000493937c23 */ /* 0x100fe20008010895 */
[----:B---3--:R-:W-:Y:S01]  /*b760*/  FMNMX.FTZ R151, R4, R151, !PT ;  /* 0x0000009704977209 */ /* 0x008fe20007810000 */
[--C-:B------:R-:W-:Y:S01]  /*b770*/  FFMA.FTZ R146, R193, UR4, -R149.reuse ;  /* 0x00000004c1927c23 */ /* 0x100fe20008010895 */
[----:B------:R-:W-:Y:S01]  /*b780*/  FSEL R4, R152, RZ, P2 ;  /* 0x000000ff98047208 */ /* 0x000fe20001000000 */
[----:B------:R-:W-:Y:S01]  /*b790*/  MUFU.EX2 R150, R150 ;  /* 0x0000009600967308 */ /* 0x000fe20000000800 */
[C---:B------:R-:W-:Y:S01]  /*b7a0*/  FSETP.NEU.FTZ.AND P1, PT, R151.reuse, -INF , PT ;  /* 0xff8000009700780b */ /* 0x040fe20003f3d000 */
[----:B------:R-:W-:Y:S01]  /*b7b0*/  FMUL.FTZ R145, R151, UR4 ;  /* 0x0000000497917c20 */ /* 0x000fe20008410000 */
[--C-:B------:R-:W-:Y:S01]  /*b7c0*/  FFMA.FTZ R159, R189, UR4, -R149.reuse ;  /* 0x00000004bd9f7c23 */ /* 0x100fe20008010895 */
[----:B------:R-:W-:Y:S01]  /*b7d0*/  FADD.FTZ R4, R133, -R4 ;  /* 0x8000000485047221 */ /* 0x000fe20000010000 */
[----:B------:R-:W-:Y:S01]  /*b7e0*/  FSEL R5, R151, RZ, P1 ;  /* 0x000000ff97057208 */ /* 0x000fe20000800000 */
[--C-:B------:R-:W-:Y:S01]  /*b7f0*/  FFMA.FTZ R156, R57, UR4, -R149.reuse ;  /* 0x00000004399c7c23 */ /* 0x100fe20008010895 */
[----:B------:R-:W-:Y:S01]  /*b800*/  FSEL R145, R145, RZ, P1 ;  /* 0x000000ff91917208 */ /* 0x000fe20000800000 */
[----:B------:R-:W1:Y:S01]  /*b810*/  MUFU.EX2 R148, R148 ;  /* 0x0000009400947308 */ /* 0x000e620000000800 */
[----:B------:R-:W-:Y:S01]  /*b820*/  FFMA.FTZ R180, R220, UR4, -R149 ;  /* 0x00000004dcb47c23 */ /* 0x000fe20008010895 */
[----:B------:R-:W-:Y:S01]  /*b830*/  FADD.FTZ R5, R132, -R5 ;  /* 0x8000000584057221 */ /* 0x000fe20000010000 */
[----:B------:R-:W-:Y:S01]  /*b840*/  FFMA.FTZ R161, R222, UR4, -R149 ;  /* 0x00000004dea17c23 */ /* 0x000fe20008010895 */
[--C-:B------:R-:W-:Y:S01]  /*b850*/  FFMA.FTZ R142, R153, UR4, -R145.reuse ;  /* 0x00000004998e7c23 */ /* 0x100fe20008010891 */
[----:B------:R-:W-:Y:S01]  /*b860*/  LOP3.LUT R153, R183, R184, RZ, 0xfc, !PT ;  /* 0x000000b8b7997212 */ /* 0x000fe200078efcff */
[--C-:B------:R-:W-:Y:S01]  /*b870*/  FFMA.FTZ R135, R155, UR4, -R145.reuse ;  /* 0x000000049b877c23 */ /* 0x100fe20008010891 */
[--C-:B------:R-:W-:Y:S01]  /*b880*/  FFMA.FTZ R134, R154, UR4, -R145.reuse ;  /* 0x000000049a867c23 */ /* 0x100fe20008010891 */
[----:B------:R-:W-:Y:S01]  /*b890*/  FMUL.FTZ R155, R4, UR4 ;  /* 0x00000004049b7c20 */ /* 0x000fe20008410000 */
[----:B------:R-:W-:Y:S01]  /*b8a0*/  LEA R153, R153, UR5, 0x1 ;  /* 0x0000000599997c11 */ /* 0x000fe2000f8e08ff */
[----:B------:R-:W-:Y:S01]  /*b8b0*/  FMUL.FTZ R154, R5, UR4 ;  /* 0x00000004059a7c20 */ /* 0x000fe20008410000 */
[--C-:B------:R-:W-:Y:S01]  /*b8c0*/  FFMA.FTZ R133, R191, UR4, -R145.reuse ;  /* 0x00000004bf857c23 */ /* 0x100fe20008010891 */
[----:B------:R-:W-:Y:S01]  /*b8d0*/  MUFU.EX2 R147, R147 ;  /* 0x0000009300937308 */ /* 0x000fe20000000800 */
[----:B------:R-:W-:Y:S01]  /*b8e0*/  IADD3 R132, PT, PT, R0, R153, RZ ;  /* 0x0000009900847210 */ /* 0x000fe20007ffe0ff */
[----:B------:R-:W-:Y:S01]  /*b8f0*/  LDSM.16.MT88.4 R44, [R153+0x10000] ;  /* 0x01000000992c783b */ /* 0x000fe20000004200 */
[C---:B------:R-:W-:Y:S01]  /*b900*/  IADD3 R16, PT, PT, R153.reuse, 0xc000, RZ ;  /* 0x0000c00099107810 */ /* 0x040fe20007ffe0ff */
[--C-:B------:R-:W-:Y:S01]  /*b910*/  FFMA.FTZ R174, R174, UR4, -R145.reuse ;  /* 0x00000004aeae7c23 */ /* 0x100fe20008010891 */
[----:B------:R-:W-:Y:S01]  /*b920*/  IADD3 R157, PT, PT, R153, 0xc040, RZ ;  /* 0x0000c040999d7810 */ /* 0x000fe20007ffe0ff */
[----:B------:R-:W2:Y:S01]  /*b930*/  LDSM.16.MT88.4 R20, [R132+0xc000] ;  /* 0x00c000008414783b */ /* 0x000ea20000004200 */
[----:B------:R-:W-:Y:S01]  /*b940*/  @P0 IADD3 R157, PT, PT, R16, -0x40, RZ ;  /* 0xffffffc0109d0810 */ /* 0x000fe20007ffe0ff */
[----:B------:R-:W3:Y:S01]  /*b950*/  MUFU.EX2 R155, R155 ;  /* 0x0000009b009b7308 */ /* 0x000ee20000000800 */
[----:B-1----:R-:W-:Y:S01]  /*b960*/  F2FP.F16.F32.PACK_AB R4, R148, R150 ;  /* 0x000000969404723e */ /* 0x002fe200000000ff */
[----:B------:R-:W1:Y:S01]  /*b970*/  LDSM.16.MT88.4 R52, [R132+0x10000] ;  /* 0x010000008434783b */ /* 0x000e620000004200 */
[----:B------:R-:W-:Y:S01]  /*b980*/  IADD3 R0, PT, PT, R0, R157, RZ ;  /* 0x0000009d00007210 */ /* 0x000fe20007ffe0ff */
[----:B------:R-:W-:Y:S01]  /*b990*/  FFMA.FTZ R165, R212, UR4, -R145 ;  /* 0x00000004d4a57c23 */ /* 0x000fe20008010891 */
[--C-:B------:R-:W-:Y:S01]  /*b9a0*/  FFMA.FTZ R220, R226, UR4, -R149.reuse ;  /* 0x00000004e2dc7c23 */ /* 0x100fe20008010895 */
[----:B------:R-:W4:Y:S01]  /*b9b0*/  LDSM.16.MT88.4 R12, [R153+0xc000] ;  /* 0x00c00000990c783b */ /* 0x000f220000004200 */
[----:B------:R-:W-:Y:S01]  /*b9c0*/  FFMA.FTZ R163, R224, UR4, -R149 ;  /* 0x00000004e0a37c23 */ /* 0x000fe20008010895 */
[----:B------:R-:W5:Y:S01]  /*b9d0*/  MUFU.EX2 R154, R154 ;  /* 0x0000009a009a7308 */ /* 0x000f620000000800 */
[--C-:B------:R-:W-:Y:S01]  /*b9e0*/  FFMA.FTZ R212, R216, UR4, -R145.reuse ;  /* 0x00000004d8d47c23 */ /* 0x100fe20008010891 */
[----:B------:R-:W4:Y:S01]  /*b9f0*/  LDSM.16.MT88.4 R28, [R157] ;  /* 0x000000009d1c783b */ /* 0x000f220000004200 */
[--C-:B------:R-:W-:Y:S01]  /*ba00*/  FFMA.FTZ R167, R218, UR4, -R145.reuse ;  /* 0x00000004daa77c23 */ /* 0x100fe20008010891 */
[----:B------:R-:W-:Y:S01]  /*ba10*/  FFMA.FTZ R210, R210, UR4, -R145 ;  /* 0x00000004d2d27c23 */ /* 0x000fe20008010891 */
[--C-:B------:R-:W-:Y:S01]  /*ba20*/  FFMA.FTZ R169, R192, UR4, -R149.reuse ;  /* 0x00000004c0a97c23 */ /* 0x100fe20008010895 */
[----:B------:R-:W4:Y:S01]  /*ba30*/  LDSM.16.MT88.4 R36, [R0] ;  /* 0x000000000024783b */ /* 0x000f220000004200 */
[--C-:B------:R-:W-:Y:S01]  /*ba40*/  FFMA.FTZ R192, R194, UR4, -R149.reuse ;  /* 0x00000004c2c07c23 */ /* 0x100fe20008010895 */
[----:B------:R-:W2:Y:S01]  /*ba50*/  MUFU.EX2 R146, R146 ;  /* 0x0000009200927308 */ /* 0x000ea20000000800 */
[-C--:B---3--:R-:W-:Y:S01]  /*ba60*/  FMUL.FTZ R16, R68, R155.reuse ;  /* 0x0000009b44107220 */ /* 0x088fe20000410000 */
[-C--:B------:R-:W-:Y:S01]  /*ba70*/  FMUL.FTZ R17, R69, R155.reuse ;  /* 0x0000009b45117220 */ /* 0x080fe20000410000 */
[----:B------:R-:W3:Y:S01]  /*ba80*/  LDSM.16.MT88.4 R60, [R157+0x4000] ;  /* 0x004000009d3c783b */ /* 0x000ee20000004200 */
[-C--:B------:R-:W-:Y:S01]  /*ba90*/  FMUL.FTZ R32, R84, R155.reuse ;  /* 0x0000009b54207220 */ /* 0x080fe20000410000 */
[-C--:B------:R-:W-:Y:S01]  /*baa0*/  FMUL.FTZ R33, R85, R155.reuse ;  /* 0x0000009b55217220 */ /* 0x080fe20000410000 */
[-C--:B------:R-:W-:Y:S01]  /*bab0*/  FMUL.FTZ R72, R72, R155.reuse ;  /* 0x0000009b48487220 */ /* 0x080fe20000410000 */
[----:B------:R-:W-:Y:S01]  /*bac0*/  FMUL.FTZ R73, R73, R155 ;  /* 0x0000009b49497220 */ /* 0x000fe20000410000 */
[----:B------:R-:W-:Y:S01]  /*bad0*/  MUFU.EX2 R142, R142 ;  /* 0x0000008e008e7308 */ /* 0x000fe20000000800 */
[-C--:B-----5:R-:W-:Y:S01]  /*bae0*/  FMUL.FTZ R18, R70, R154.reuse ;  /* 0x0000009a46127220 */ /* 0x0a0fe20000410000 */
[-C--:B------:R-:W-:Y:S01]  /*baf0*/  FMUL.FTZ R19, R71, R154.reuse ;  /* 0x0000009a47137220 */ /* 0x080fe20000410000 */
[-C--:B------:R-:W-:Y:S01]  /*bb00*/  FMUL.FTZ R34, R86, R154.reuse ;  /* 0x0000009a56227220 */ /* 0x080fe20000410000 */
[----:B------:R-:W5:Y:S01]  /*bb10*/  LDSM.16.MT88.4 R68, [R0+0x4000] ;  /* 0x004000000044783b */ /* 0x000f620000004200 */
[-C--:B------:R-:W-:Y:S01]  /*bb20*/  FMUL.FTZ R35, R87, R154.reuse ;  /* 0x0000009a57237220 */ /* 0x080fe20000410000 */
[-C--:B------:R-:W-:Y:S01]  /*bb30*/  FMUL.FTZ R74, R74, R154.reuse ;  /* 0x0000009a4a4a7220 */ /* 0x080fe20000410000 */
[-C--:B------:R-:W-:Y:S01]  /*bb40*/  FMUL.FTZ R75, R75, R154.reuse ;  /* 0x0000009a4b4b7220 */ /* 0x080fe20000410000 */
[----:B------:R-:W1:Y:S01]  /*bb50*/  MUFU.EX2 R135, R135 ;  /* 0x0000008700877308 */ /* 0x000e620000000800 */
[----:B--2---:R-:W-:Y:S01]  /*bb60*/  F2FP.F16.F32.PACK_AB R6, R146, R147 ;  /* 0x000000939206723e */ /* 0x004fe200000000ff */
[----:B------:R-:W2:Y:S01]  /*bb70*/  LDSM.16.MT88.4 R84, [R153+0xc800] ;  /* 0x00c800009954783b */ /* 0x000ea20000004200 */
        /* <DEDUP_REMOVED lines=13> */
[----:B------:R-:W4:Y:S01]  /*bc50*/  MUFU.EX2 R133, R133 ;  /* 0x0000008500857308 */ /* 0x000f220000000800 */
[----:B-1----:R-:W-:Y:S01]  /*bc60*/  F2FP.F16.F32.PACK_AB R5, R135, R142 ;  /* 0x0000008e8705723e */ /* 0x002fe200000000ff */
[-C--:B------:R-:W-:Y:S01]  /*bc70*/  FMUL.FTZ R104, R104, R155.reuse ;  /* 0x0000009b68687220 */ /* 0x080fe20000410000 */
[-C--:B------:R-:W-:Y:S01]  /*bc80*/  FMUL.FTZ R105, R105, R155.reuse ;  /* 0x0000009b69697220 */ /* 0x080fe20000410000 */
[-C--:B------:R-:W-:Y:S01]  /*bc90*/  FMUL.FTZ R106, R106, R154.reuse ;  /* 0x0000009a6a6a7220 */ /* 0x080fe20000410000 */
[-C--:B------:R-:W-:Y:S01]  /*bca0*/  FMUL.FTZ R107, R107, R154.reuse ;  /* 0x0000009a6b6b7220 */ /* 0x080fe20000410000 */
[--C-:B------:R-:W-:Y:S01]  /*bcb0*/  FFMA.FTZ R101, R58, UR4, -R149.reuse ;  /* 0x000000043a657c23 */ /* 0x100fe20008010895 */
[----:B------:R-:W-:Y:S01]  /*bcc0*/  FFMA.FTZ R100, R56, UR4, -R149 ;  /* 0x0000000438647c23 */ /* 0x000fe20008010895 */
[--C-:B------:R-:W-:Y:S01]  /*bcd0*/  FFMA.FTZ R103, R177, UR4, -R145.reuse ;  /* 0x00000004b1677c23 */ /* 0x100fe20008010891 */
[--C-:B------:R-:W-:Y:S01]  /*bce0*/  FFMA.FTZ R102, R175, UR4, -R145.reuse ;  /* 0x00000004af667c23 */ /* 0x100fe20008010891 */
[-C--:B------:R-:W-:Y:S01]  /*bcf0*/  FMUL.FTZ R8, R128, R155.reuse ;  /* 0x0000009b80087220 */ /* 0x080fe20000410000 */
[-C--:B------:R-:W-:Y:S01]  /*bd00*/  FMUL.FTZ R9, R129, R155.reuse ;  /* 0x0000009b81097220 */ /* 0x080fe20000410000 */
[-C--:B------:R-:W-:Y:S01]  /*bd10*/  FMUL.FTZ R10, R130, R154.reuse ;  /* 0x0000009a820a7220 */ /* 0x080fe20000410000 */
[-C--:B------:R-:W-:Y:S01]  /*bd20*/  FMUL.FTZ R11, R131, R154.reuse ;  /* 0x0000009a830b7220 */ /* 0x080fe20000410000 */
[-C--:B------:R-:W-:Y:S01]  /*bd30*/  FMUL.FTZ R124, R124, R155.reuse ;  /* 0x0000009b7c7c7220 */ /* 0x080fe20000410000 */
[-C--:B------:R-:W-:Y:S01]  /*bd40*/  FMUL.FTZ R125, R125, R155.reuse ;  /* 0x0000009b7d7d7220 */ /* 0x080fe20000410000 */
[----:B------:R-:W-:Y:S01]  /*bd50*/  FMUL.FTZ R126, R126, R154 ;  /* 0x0000009a7e7e7220 */ /* 0x000fe20000410000 */
[----:B----4-:R-:W-:Y:S01]  /*bd60*/  F2FP.F16.F32.PACK_AB R7, R133, R134 ;  /* 0x000000868507723e */ /* 0x010fe200000000ff */
[-C--:B------:R-:W-:Y:S01]  /*bd70*/  FMUL.FTZ R127, R127, R154.reuse ;  /* 0x0000009a7f7f7220 */ /* 0x080fe20000410000 */
[-C--:B------:R-:W-:Y:S01]  /*bd80*/  FMUL.FTZ R24, R76, R155.reuse ;  /* 0x0000009b4c187220 */ /* 0x080fe20000410000 */
[-C--:B------:R-:W-:Y:S01]  /*bd90*/  FMUL.FTZ R25, R77, R155.reuse ;  /* 0x0000009b4d197220 */ /* 0x080fe20000410000 */
[-C--:B------:R-:W-:Y:S01]  /*bda0*/  FMUL.FTZ R26, R78, R154.reuse ;  /* 0x0000009a4e1a7220 */ /* 0x080fe20000410000 */
[-C--:B------:R-:W-:Y:S01]  /*bdb0*/  FMUL.FTZ R27, R79, R154.reuse ;  /* 0x0000009a4f1b7220 */ /* 0x080fe20000410000 */
[----:B------:R-:W-:Y:S01]  /*bdc0*/  MUFU.EX2 R159, R159 ;  /* 0x0000009f009f7308 */ /* 0x000fe20000000800 */
[C---:B------:R-:W-:Y:S01]  /*bdd0*/  HMMA.16816.F32 R16, R4.reuse, R20, R16 ;  /* 0x000000140410723c */ /* 0x040fe20000001810 */
[----:B------:R-:W-:Y:S01]  /*bde0*/  LDSM.16.MT88.4 R76, [R0+0x800] ;  /* 0x00080000004c783b */ /* 0x000fe20000004200 */
[-C--:B------:R-:W-:Y:S01]  /*bdf0*/  FMUL.FTZ R80, R80, R155.reuse ;  /* 0x0000009b50507220 */ /* 0x080fe20000410000 */
[-C--:B------:R-:W-:Y:S01]  /*be00*/  FMUL.FTZ R81, R81, R155.reuse ;  /* 0x0000009b51517220 */ /* 0x080fe20000410000 */
[-C--:B------:R-:W-:Y:S01]  /*be10*/  FMUL.FTZ R82, R82, R154.reuse ;  /* 0x0000009a52527220 */ /* 0x080fe20000410000 */
[-C--:B------:R-:W-:Y:S01]  /*be20*/  FMUL.FTZ R83, R83, R154.reuse ;  /* 0x0000009a53537220 */ /* 0x080fe20000410000 */
[-C--:B------:R-:W-:Y:S01]  /*be30*/  FMUL.FTZ R56, R120, R155.reuse ;  /* 0x0000009b78387220 */ /* 0x080fe20000410000 */
[----:B------:R-:W1:Y:S01]  /*be40*/  MUFU.EX2 R156, R156 ;  /* 0x0000009c009c7308 */ /* 0x000e620000000800 */
[C---:B------:R-:W-:Y:S01]  /*be50*/  HMMA.16816.F32 R20, R4.reuse, R22, R72 ;  /* 0x000000160414723c */ /* 0x040fe20000001848 */
[----:B------:R-:W4:Y:S01]  /*be60*/  LDSM.16.MT88.4 R72, [R157+0x800] ;  /* 0x000800009d48783b */ /* 0x000f220000004200 */
[-C--:B------:R-:W-:Y:S01]  /*be70*/  FMUL.FTZ R57, R121, R155.reuse ;  /* 0x0000009b79397220 */ /* 0x080fe20000410000 */
[-C--:B------:R-:W-:Y:S01]  /*be80*/  FMUL.FTZ R58, R122, R154.reuse ;  /* 0x0000009a7a3a7220 */ /* 0x080fe20000410000 */
[-C--:B------:R-:W-:Y:S01]  /*be90*/  FMUL.FTZ R59, R123, R154.reuse ;  /* 0x0000009a7b3b7220 */ /* 0x080fe20000410000 */
        /* <DEDUP_REMOVED lines=20> */
[--C-:B------:R-:W-:Y:S01]  /*bfe0*/  FFMA.FTZ R97, R187, UR4, -R145.reuse ;  /* 0x00000004bb617c23 */ /* 0x100fe20008010891 */
[-C--:B------:R-:W-:Y:S01]  /*bff0*/  FMUL.FTZ R118, R118, R154.reuse ;  /* 0x0000009a76767220 */ /* 0x080fe20000410000 */
[-C--:B------:R-:W-:Y:S01]  /*c000*/  FMUL.FTZ R119, R119, R154.reuse ;  /* 0x0000009a77777220 */ /* 0x080fe20000410000 */
[----:B------:R-:W-:Y:S01]  /*c010*/  LDSM.16.MT88.4 R92, [R132+0x10800] ;  /* 0x01080000845c783b */ /* 0x000fe20000004200 */
[----:B------:R-:W-:Y:S01]  /*c020*/  FFMA.FTZ R112, R246, UR4, -R145 ;  /* 0x00000004f6707c23 */ /* 0x000fe20008010891 */
[----:B------:R-:W-:Y:S01]  /*c030*/  FFMA.FTZ R113, R238, UR4, -R149 ;  /* 0x00000004ee717c23 */ /* 0x000fe20008010895 */
[----:B------:R-:W-:Y:S01]  /*c040*/  MUFU.EX2 R97, R97 ;  /* 0x0000006100617308 */ /* 0x000fe20000000800 */
[C---:B------:R-:W-:Y:S01]  /*c050*/  HMMA.16816.F32 R52, R4.reuse, R54, R104 ;  /* 0x000000360434723c */ /* 0x040fe20000001868 */
[----:B------:R-:W-:Y:S01]  /*c060*/  FFMA.FTZ R104, R179, UR4, -R145 ;  /* 0x00000004b3687c23 */ /* 0x000fe20008010891 */
[--C-:B------:R-:W-:Y:S01]  /*c070*/  FFMA.FTZ R107, R171, UR4, -R149.reuse ;  /* 0x00000004ab6b7c23 */ /* 0x100fe20008010895 */
[--C-:B------:R-:W-:Y:S01]  /*c080*/  FFMA.FTZ R106, R173, UR4, -R149.reuse ;  /* 0x00000004ad6a7c23 */ /* 0x100fe20008010895 */
[--C-:B------:R-:W-:Y:S01]  /*c090*/  FFMA.FTZ R105, R250, UR4, -R149.reuse ;  /* 0x00000004fa697c23 */ /* 0x100fe20008010895 */
[--C-:B------:R-:W-:Y:S01]  /*c0a0*/  FFMA.FTZ R114, R236, UR4, -R149.reuse ;  /* 0x00000004ec727c23 */ /* 0x100fe20008010895 */
[--C-:B------:R-:W-:Y:S01]  /*c0b0*/  FFMA.FTZ R120, R240, UR4, -R149.reuse ;  /* 0x00000004f0787c23 */ /* 0x100fe20008010895 */
[----:B------:R-:W2:Y:S01]  /*c0c0*/  MUFU.EX2 R104, R104 ;  /* 0x0000006800687308 */ /* 0x000ea20000000800 */
[C---:B------:R-:W-:Y:S01]  /*c0d0*/  HMMA.16816.F32 R8, R4.reuse, R12, R8 ;  /* 0x0000000c0408723c */ /* 0x040fe20000001808 */
[----:B------:R-:W-:Y:S01]  /*c0e0*/  FFMA.FTZ R115, R234, UR4, -R149 ;  /* 0x00000004ea737c23 */ /* 0x000fe20008010895 */
[--C-:B------:R-:W-:Y:S01]  /*c0f0*/  FFMA.FTZ R121, R232, UR4, -R145.reuse ;  /* 0x00000004e8797c23 */ /* 0x100fe20008010891 */
[--C-:B------:R-:W-:Y:S01]  /*c100*/  FFMA.FTZ R122, R230, UR4, -R145.reuse ;  /* 0x00000004e67a7c23 */ /* 0x100fe20008010891 */
[----:B------:R-:W-:Y:S01]  /*c110*/  FFMA.FTZ R123, R228, UR4, -R145 ;  /* 0x00000004e47b7c23 */ /* 0x000fe20008010891 */
[--C-:B------:R-:W-:Y:S01]  /*c120*/  FFMA.FTZ R194, R196, UR4, -R149.reuse ;  /* 0x00000004c4c27c23 */ /* 0x100fe20008010895 */
[----:B------:R-:W-:Y:S01]  /*c130*/  FFMA.FTZ R171, R190, UR4, -R149 ;  /* 0x00000004beab7c23 */ /* 0x000fe20008010895 */
[----:B------:R-:W4:Y:S01]  /*c140*/  MUFU.EX2 R102, R102 ;  /* 0x0000006600667308 */ /* 0x000f220000000800 */
[C---:B------:R-:W-:Y:S01]  /*c150*/  HMMA.16816.F32 R12, R4.reuse, R14, R124 ;  /* 0x0000000e040c723c */ /* 0x040fe2000000187c */
[--C-:B------:R-:W-:Y:S01]  /*c160*/  FFMA.FTZ R173, R188, UR4, -R145.reuse ;  /* 0x00000004bcad7c23 */ /* 0x100fe20008010891 */
[--C-:B------:R-:W-:Y:S01]  /*c170*/  FFMA.FTZ R186, R186, UR4, -R145.reuse ;  /* 0x00000004baba7c23 */ /* 0x100fe20008010891 */
[--C-:B------:R-:W-:Y:S01]  /*c180*/  FFMA.FTZ R175, R178, UR4, -R145.reuse ;  /* 0x00000004b2af7c23 */ /* 0x100fe20008010891 */
[----:B------:R-:W-:Y:S01]  /*c190*/  FFMA.FTZ R176, R176, UR4, -R145 ;  /* 0x00000004b0b07c23 */ /* 0x000fe20008010891 */
[--C-:B------:R-:W-:Y:S01]  /*c1a0*/  FFMA.FTZ R172, R172, UR4, -R149.reuse ;  /* 0x00000004acac7c23 */ /* 0x100fe20008010895 */
[--C-:B------:R-:W-:Y:S01]  /*c1b0*/  FFMA.FTZ R177, R170, UR4, -R149.reuse ;  /* 0x00000004aab17c23 */ /* 0x100fe20008010895 */
[----:B------:R-:W-:Y:S01]  /*c1c0*/  MUFU.EX2 R107, R107 ;  /* 0x0000006b006b7308 */ /* 0x000fe20000000800 */
[C---:B------:R-:W-:Y:S01]  /*c1d0*/  HMMA.16816.F32 R24, R4.reuse, R28, R24 ;  /* 0x0000001c0418723c */ /* 0x040fe20000001818 */
[--C-:B------:R-:W-:Y:S01]  /*c1e0*/  FFMA.FTZ R179, R168, UR4, -R149.reuse ;  /* 0x00000004a8b37c23 */ /* 0x100fe20008010895 */
[----:B------:R-:W-:Y:S01]  /*c1f0*/  FFMA.FTZ R166, R166, UR4, -R149 ;  /* 0x00000004a6a67c23 */ /* 0x000fe20008010895 */
[--C-:B------:R-:W-:Y:S01]  /*c200*/  FFMA.FTZ R164, R164, UR4, -R145.reuse ;  /* 0x00000004a4a47c23 */ /* 0x100fe20008010891 */
[--C-:B------:R-:W-:Y:S01]  /*c210*/  FFMA.FTZ R181, R162, UR4, -R145.reuse ;  /* 0x00000004a2b57c23 */ /* 0x100fe20008010891 */
[--C-:B------:R-:W-:Y:S01]  /*c220*/  FFMA.FTZ R160, R160, UR4, -R145.reuse ;  /* 0x00000004a0a07c23 */ /* 0x100fe20008010891 */
[----:B------:R-:W-:Y:S01]  /*c230*/  FFMA.FTZ R185, R158, UR4, -R145 ;  /* 0x000000049eb97c23 */ /* 0x000fe20008010891 */
[----:B------:R-:W4:Y:S01]  /*c240*/  MUFU.EX2 R106, R106 ;  /* 0x0000006a006a7308 */ /* 0x000f220000000800 */
[C---:B------:R-:W-:Y:S01]  /*c250*/  HMMA.16816.F32 R28, R4.reuse, R30, R80 ;  /* 0x0000001e041c723c */ /* 0x040fe20000001850 */
[----:B------:R-:W4:Y:S01]  /*c260*/  LDSM.16.MT88.4 R80, [R132+0xc800] ;  /* 0x00c800008450783b */ /* 0x000f220000004200 */
[--C-:B------:R-:W-:Y:S01]  /*c270*/  FFMA.FTZ R137, R137, UR4, -R149.reuse ;  /* 0x0000000489897c23 */ /* 0x100fe20008010895 */
[--C-:B------:R-:W-:Y:S01]  /*c280*/  FFMA.FTZ R140, R140, UR4, -R149.reuse ;  /* 0x000000048c8c7c23 */ /* 0x100fe20008010895 */
[--C-:B------:R-:W-:Y:S01]  /*c290*/  FFMA.FTZ R139, R139, UR4, -R149.reuse ;  /* 0x000000048b8b7c23 */ /* 0x100fe20008010895 */
[----:B------:R-:W-:Y:S01]  /*c2a0*/  LDSM.16.MT88.4 R124, [R153+0xf800] ;  /* 0x00f80000997c783b */ /* 0x000fe20000004200 */
[----:B------:R-:W-:Y:S01]  /*c2b0*/  FFMA.FTZ R2, R2, UR4, -R149 ;  /* 0x0000000402027c23 */ /* 0x000fe20008010895 */
[----:B------:R-:W-:Y:S01]  /*c2c0*/  MUFU.EX2 R105, R105 ;  /* 0x0000006900697308 */ /* 0x000fe20000000800 */
[C---:B------:R-:W-:Y:S01]  /*c2d0*/  HMMA.16816.F32 R32, R4.reuse, R36, R32 ;  /* 0x000000240420723c */ /* 0x040fe20000001820 */
[--C-:B------:R-:W-:Y:S01]  /*c2e0*/  FFMA.FTZ R136, R136, UR4, -R145.reuse ;  /* 0x0000000488887c23 */ /* 0x100fe20008010891 */
[--C-:B------:R-:W-:Y:S01]  /*c2f0*/  FFMA.FTZ R141, R141, UR4, -R145.reuse ;  /* 0x000000048d8d7c23 */ /* 0x100fe20008010891 */
[--C-:B------:R-:W-:Y:S01]  /*c300*/  FFMA.FTZ R144, R144, UR4, -R145.reuse ;  /* 0x0000000490907c23 */ /* 0x100fe20008010891 */
[----:B------:R-:W-:Y:S01]  /*c310*/  FFMA.FTZ R143, R143, UR4, -R145 ;  /* 0x000000048f8f7c23 */ /* 0x000fe20008010891 */
[----:B------:R-:W-:Y:S01]  /*c320*/  FFMA.FTZ R155, R225, R155, R150 ;  /* 0x0000009be19b7223 */ /* 0x000fe20000010096 */
[----:B------:R-:W-:Y:S01]  /*c330*/  FFMA.FTZ R142, R223, R154, R142 ;  /* 0x0000009adf8e7223 */ /* 0x000fe2000001008e */
[----:B------:R-:W-:Y:S01]  /*c340*/  MUFU.EX2 R112, R112 ;  /* 0x0000007000707308 */ /* 0x000fe20000000800 */
[----:B---3--:R-:W-:Y:S01]  /*c350*/  HMMA.16816.F32 R56, R4, R60, R56 ;  /* 0x0000003c0438723c */ /* 0x008fe20000001838 */
[----:B------:R-:W-:Y:S01]  /*c360*/  FADD.FTZ R148, R148, R155 ;  /* 0x0000009b94947221 */ /* 0x000fe20000010000 */
[----:B------:R-:W-:-:S03]  /*c370*/  FADD.FTZ R135, R135, R142 ;  /* 0x0000008e87877221 */ /* 0x000fc60000010000 */
[----:B------:R-:W-:Y:S01]  /*c380*/  FADD.FTZ R147, R147, R148 ;  /* 0x0000009493937221 */ /* 0x000fe20000010000 */
[----:B------:R-:W-:Y:S01]  /*c390*/  FADD.FTZ R134, R134, R135 ;  /* 0x0000008786867221 */ /* 0x000fe20000010000 */
[----:B------:R-:W-:Y:S01]  /*c3a0*/  MUFU.EX2 R113, R113 ;  /* 0x0000007100717308 */ /* 0x000fe20000000800 */
[----:B------:R-:W-:Y:S01]  /*c3b0*/  HMMA.16816.F32 R36, R4, R38, R88 ;  /* 0x000000260424723c */ /* 0x000fe20000001858 */
[----:B------:R-:W-:Y:S01]  /*c3c0*/  LDSM.16.MT88.4 R88, [R157+0x4800] ;  /* 0x004800009d58783b */ /* 0x000fe20000004200 */
[----:B------:R-:W-:Y:S01]  /*c3d0*/  FADD.FTZ R146, R146, R147 ;  /* 0x0000009392927221 */ /* 0x000fe20000010000 */
[----:B------:R-:W-:Y:S01]  /*c3e0*/  FADD.FTZ R134, R133, R134 ;  /* 0x0000008685867221 */ /* 0x000fe20000010000 */
[----:B------:R-:W-:-:S03]  /*c3f0*/  MOV R133, R152 ;  /* 0x0000009800857202 */ /* 0x000fc60000000f00 */
[----:B------:R-:W-:Y:S01]  /*c400*/  MUFU.EX2 R114, R114 ;  /* 0x0000007200727308 */ /* 0x000fe20000000800 */
[----:B------:R-:W-:Y:S01]  /*c410*/  HMMA.16816.F32 R60, R4, R62, R108 ;  /* 0x0000003e043c723c */ /* 0x000fe2000000186c */
[----:B------:R-:W-:Y:S01]  /*c420*/  FFMA.FTZ R108, R252, UR4, -R149 ;  /* 0x00000004fc6c7c23 */ /* 0x000fe20008010895 */
[--C-:B------:R-:W-:Y:S01]  /*c430*/  FFMA.FTZ R110, R248, UR4, -R145.reuse ;  /* 0x00000004f86e7c23 */ /* 0x100fe20008010891 */
[--C-:B------:R-:W-:Y:S01]  /*c440*/  FFMA.FTZ R109, R242, UR4, -R145.reuse ;  /* 0x00000004f26d7c23 */ /* 0x100fe20008010891 */
[----:B------:R-:W-:-:S03]  /*c450*/  FFMA.FTZ R111, R244, UR4, -R145 ;  /* 0x00000004f46f7c23 */ /* 0x000fc60008010891 */
[----:B------:R-:W-:Y:S01]  /*c460*/  MUFU.EX2 R108, R108 ;  /* 0x0000006c006c7308 */ /* 0x000fe20000000800 */
[----:B-----5:R-:W-:Y:S01]  /*c470*/  HMMA.16816.F32 R64, R4, R68, R64 ;  /* 0x000000440440723c */ /* 0x020fe20000001840 */
[----:B-1----:R-:W-:Y:S01]  /*c480*/  F2FP.F16.F32.PACK_AB R68, R156, R159 ;  /* 0x0000009f9c44723e */ /* 0x002fe200000000ff */
[----:B------:R-:W-:Y:S01]  /*c490*/  FADD.FTZ R159, R159, R146 ;  /* 0x000000929f9f7221 */ /* 0x000fe20000010000 */
[----:B--2---:R-:W-:-:S03]  /*c4a0*/  F2FP.F16.F32.PACK_AB R69, R104, R97 ;  /* 0x000000616845723e */ /* 0x004fc600000000ff */
[----:B------:R-:W-:Y:S01]  /*c4b0*/  FADD.FTZ R156, R156, R159 ;  /* 0x0000009f9c9c7221 */ /* 0x000fe20000010000 */
[----:B------:R-:W-:Y:S01]  /*c4c0*/  MUFU.EX2 R110, R110 ;  /* 0x0000006e006e7308 */ /* 0x000fe20000000800 */
[----:B------:R-:W-:Y:S01]  /*c4d0*/  HMMA.16816.F32 R4, R4, R70, R116 ;  /* 0x000000460404723c */ /* 0x000fe20000001874 */
[----:B------:R-:W-:Y:S01]  /*c4e0*/  F2FP.F16.F32.PACK_AB R70, R100, R101 ;  /* 0x000000656446723e */ /* 0x000fe200000000ff */
[----:B------:R-:W-:Y:S01]  /*c4f0*/  FADD.FTZ R101, R101, R156 ;  /* 0x0000009c65657221 */ /* 0x000fe20000010000 */
[----:B----4-:R-:W-:-:S03]  /*c500*/  F2FP.F16.F32.PACK_AB R71, R102, R103 ;  /* 0x000000676647723e */ /* 0x010fc600000000ff */
[----:B------:R-:W-:Y:S01]  /*c510*/  FADD.FTZ R100, R100, R101 ;  /* 0x0000006564647221 */ /* 0x000fe20000010000 */
[----:B------:R-:W1:Y:S03]  /*c520*/  MUFU.EX2 R109, R109 ;  /* 0x0000006d006d7308 */ /* 0x000e660000000800 */
[C---:B------:R-:W-:Y:S05]  /*c530*/  HMMA.16816.F32 R8, R68.reuse, R84, R8 ;  /* 0x000000544408723c */ /* 0x040fea0000001808 */
[----:B------:R-:W2:Y:S03]  /*c540*/  MUFU.EX2 R111, R111 ;  /* 0x0000006f006f7308 */ /* 0x000ea60000000800 */
        /* <DEDUP_REMOVED lines=9> */
[----:B------:R-:W5:Y:S03]  /*c5e0*/  MUFU.EX2 R122, R122 ;  /* 0x0000007a007a7308 */ /* 0x000f660000000800 */
[C---:B------:R-:W-:Y:S01]  /*c5f0*/  HMMA.16816.F32 R36, R68.reuse, R78, R36 ;  /* 0x0000004e4424723c */ /* 0x040fe20000001824 */
[----:B------:R-:W5:Y:S04]  /*c600*/  LDSM.16.MT88.4 R76, [R132+0xd000] ;  /* 0x00d00000844c783b */ /* 0x000f680000004200 */
[----:B------:R-:W-:Y:S03]  /*c610*/  MUFU.EX2 R123, R123 ;  /* 0x0000007b007b7308 */ /* 0x000fe60000000800 */
[C---:B------:R-:W-:Y:S05]  /*c620*/  HMMA.16816.F32 R16, R68.reuse, R80, R16 ;  /* 0x000000504410723c */ /* 0x040fea0000001810 */
[----:B------:R-:W5:Y:S03]  /*c630*/  MUFU.EX2 R174, R174 ;  /* 0x000000ae00ae7308 */ /* 0x000f660000000800 */
[C---:B------:R-:W-:Y:S01]  /*c640*/  HMMA.16816.F32 R20, R68.reuse, R82, R20 ;  /* 0x000000524414723c */ /* 0x040fe20000001814 */
[----:B------:R-:W5:Y:S04]  /*c650*/  LDSM.16.MT88.4 R80, [R153+0xd000] ;  /* 0x00d000009950783b */ /* 0x000f680000004200 */
        /* <DEDUP_REMOVED lines=18> */
[----:B------:R-:W-:Y:S01]  /*c780*/  HMMA.16816.F32 R4, R68, R74, R4 ;  /* 0x0000004a4404723c */ /* 0x000fe20000001804 */
[C---:B------:R-:W-:Y:S01]  /*c790*/  F2FP.F16.F32.PACK_AB R68, R106.reuse, R107 ;  /* 0x0000006b6a44723e */ /* 0x040fe200000000ff */
[----:B------:R-:W4:Y:S01]  /*c7a0*/  LDSM.16.MT88.4 R72, [R153+0x11000] ;  /* 0x011000009948783b */ /* 0x000f220000004200 */
[----:B-1----:R-:W-:Y:S01]  /*c7b0*/  F2FP.F16.F32.PACK_AB R69, R109, R110 ;  /* 0x0000006e6d45723e */ /* 0x002fe200000000ff */
[----:B------:R-:W-:Y:S01]  /*c7c0*/  FADD.FTZ R107, R107, R100 ;  /* 0x000000646b6b7221 */ /* 0x000fe20000010000 */
[----:B------:R-:W-:Y:S01]  /*c7d0*/  F2FP.F16.F32.PACK_AB R70, R105, R108 ;  /* 0x0000006c6946723e */ /* 0x000fe200000000ff */
[----:B------:R-:W-:Y:S01]  /*c7e0*/  MUFU.EX2 R169, R169 ;  /* 0x000000a900a97308 */ /* 0x000fe20000000800 */
[----:B--2---:R-:W-:Y:S01]  /*c7f0*/  F2FP.F16.F32.PACK_AB R71, R111, R112 ;  /* 0x000000706f47723e */ /* 0x004fe200000000ff */
[----:B------:R-:W-:-:S04]  /*c800*/  FADD.FTZ R107, R106, R107 ;  /* 0x0000006b6a6b7221 */ /* 0x000fc80000010000 */
[----:B------:R-:W-:Y:S02]  /*c810*/  FADD.FTZ R108, R108, R107 ;  /* 0x0000006b6c6c7221 */ /* 0x000fe40000010000 */
[----:B-----5:R-:W-:Y:S01]  /*c820*/  HMMA.16816.F32 R16, R68, R76, R16 ;  /* 0x0000004c4410723c */ /* 0x020fe20000001810 */
[----:B------:R-:W-:Y:S01]  /*c830*/  MUFU.EX2 R192, R192 ;  /* 0x000000c000c07308 */ /* 0x000fe20000000800 */
[----:B------:R-:W-:-:S06]  /*c840*/  FADD.FTZ R108, R105, R108 ;  /* 0x0000006c696c7221 */ /* 0x000fcc0000010000 */
[C---:B------:R-:W-:Y:S01]  /*c850*/  HMMA.16816.F32 R20, R68.reuse, R78, R20 ;  /* 0x0000004e4414723c */ /* 0x040fe20000001814 */
[----:B------:R-:W1:Y:S01]  /*c860*/  LDSM.16.MT88.4 R76, [R132+0x11000] ;  /* 0x01100000844c783b */ /* 0x000e620000004200 */
        /* <DEDUP_REMOVED lines=16> */
[C---:B----4-:R-:W-:Y:S02]  /*c970*/  HMMA.16816.F32 R40, R68.reuse, R72, R40 ;  /* 0x000000484428723c */ /* 0x050fe40000001828 */
[----:B------:R-:W-:Y:S06]  /*c980*/  MUFU.EX2 R177, R177 ;  /* 0x000000b100b17308 */ /* 0x000fec0000000800 */
[C---:B------:R-:W-:Y:S01]  /*c990*/  HMMA.16816.F32 R44, R68.reuse, R74, R44 ;  /* 0x0000004a442c723c */ /* 0x040fe2000000182c */
[----:B------:R-:W4:Y:S01]  /*c9a0*/  LDSM.16.MT88.4 R72, [R157+0x1800] ;  /* 0x001800009d48783b */ /* 0x000f220000004200 */
        /* <DEDUP_REMOVED lines=9> */
[----:B------:R-:W-:Y:S01]  /*ca40*/  LDSM.16.MT88.4 R84, [R0+0x5800] ;  /* 0x005800000054783b */ /* 0x000fe20000004200 */
[----:B------:R-:W-:Y:S06]  /*ca50*/  MUFU.EX2 R160, R160 ;  /* 0x000000a000a07308 */ /* 0x000fec0000000800 */
[C---:B------:R-:W-:Y:S02]  /*ca60*/  HMMA.16816.F32 R64, R68.reuse, R80, R64 ;  /* 0x000000504440723c */ /* 0x040fe40000001840 */
[----:B------:R-:W-:Y:S06]  /*ca70*/  MUFU.EX2 R185, R185 ;  /* 0x000000b900b97308 */ /* 0x000fec0000000800 */
[----:B------:R-:W-:Y:S01]  /*ca80*/  HMMA.16816.F32 R4, R68, R82, R4 ;  /* 0x000000524404723c */ /* 0x000fe20000001804 */
[----:B------:R-:W-:Y:S01]  /*ca90*/  F2FP.F16.F32.PACK_AB R68, R114, R113 ;  /* 0x000000717244723e */ /* 0x000fe200000000ff */
[----:B------:R-:W2:Y:S01]  /*caa0*/  LDSM.16.MT88.4 R80, [R153+0x11800] ;  /* 0x011800009950783b */ /* 0x000ea20000004200 */
[----:B------:R-:W-:Y:S01]  /*cab0*/  F2FP.F16.F32.PACK_AB R69, R122, R121 ;  /* 0x000000797a45723e */ /* 0x000fe200000000ff */
[----:B------:R-:W-:Y:S01]  /*cac0*/  MUFU.EX2 R137, R137 ;  /* 0x0000008900897308 */ /* 0x000fe20000000800 */
[----:B------:R-:W-:Y:S01]  /*cad0*/  F2FP.F16.F32.PACK_AB R70, R115, R120 ;  /* 0x000000787346723e */ /* 0x000fe200000000ff */
[----:B------:R-:W-:Y:S01]  /*cae0*/  FADD.FTZ R113, R113, R108 ;  /* 0x0000006c71717221 */ /* 0x000fe20000010000 */
[----:B------:R-:W-:-:S03]  /*caf0*/  F2FP.F16.F32.PACK_AB R71, R174, R123 ;  /* 0x0000007bae47723e */ /* 0x000fc600000000ff */
[----:B------:R-:W-:Y:S02]  /*cb00*/  FADD.FTZ R113, R114, R113 ;  /* 0x0000007172717221 */ /* 0x000fe40000010000 */
[----:B------:R-:W5:Y:S02]  /*cb10*/  MUFU.EX2 R140, R140 ;  /* 0x0000008c008c7308 */ /* 0x000f640000000800 */
[----:B---3--:R-:W-:Y:S01]  /*cb20*/  HMMA.16816.F32 R16, R68, R88, R16 ;  /* 0x000000584410723c */ /* 0x008fe20000001810 */
[----:B------:R-:W-:-:S04]  /*cb30*/  FADD.FTZ R120, R120, R113 ;  /* 0x0000007178787221 */ /* 0x000fc80000010000 */
[----:B------:R-:W-:Y:S01]  /*cb40*/  FADD.FTZ R120, R115, R120 ;  /* 0x0000007873787221 */ /* 0x000fe20000010000 */
[----:B------:R-:W-:Y:S02]  /*cb50*/  MUFU.EX2 R139, R139 ;  /* 0x0000008b008b7308 */ /* 0x000fe40000000800 */
[C---:B------:R-:W-:Y:S01]  /*cb60*/  HMMA.16816.F32 R20, R68.reuse, R90, R20 ;  /* 0x0000005a4414723c */ /* 0x040fe20000001814 */
[----:B------:R-:W-:Y:S05]  /*cb70*/  LDSM.16.MT88.4 R88, [R157+0x5800] ;  /* 0x005800009d58783b */ /* 0x000fea0000004200 */
[----:B------:R-:W3:Y:S01]  /*cb80*/  MUFU.EX2 R2, R2 ;  /* 0x0000000200027308 */ /* 0x000ee20000000800 */
[----:B-----5:R-:W-:Y:S01]  /*cb90*/  F2FP.F16.F32.PACK_AB R116, R140, R137 ;  /* 0x000000898c74723e */ /* 0x020fe200000000ff */
[C---:B----4-:R-:W-:Y:S06]  /*cba0*/  HMMA.16816.F32 R24, R68.reuse, R72, R24 ;  /* 0x000000484418723c */ /* 0x050fec0000001818 */
[----:B------:R-:W-:Y:S02]  /*cbb0*/  MUFU.EX2 R136, R136 ;  /* 0x0000008800887308 */ /* 0x000fe40000000800 */
[C---:B------:R-:W-:Y:S01]  /*cbc0*/  HMMA.16816.F32 R28, R68.reuse, R74, R28 ;  /* 0x0000004a441c723c */ /* 0x040fe2000000181c */
[----:B------:R-:W4:Y:S05]  /*cbd0*/  LDSM.16.MT88.4 R72, [R132+0x11800] ;  /* 0x011800008448783b */ /* 0x000f2a0000004200 */
[----:B------:R-:W5:Y:S01]  /*cbe0*/  MUFU.EX2 R141, R141 ;  /* 0x0000008d008d7308 */ /* 0x000f620000000800 */
[----:B---3--:R-:W-:Y:S01]  /*cbf0*/  F2FP.F16.F32.PACK_AB R118, R2, R139 ;  /* 0x0000008b0276723e */ /* 0x008fe200000000ff */
[C---:B-1----:R-:W-:Y:S06]  /*cc00*/  HMMA.16816.F32 R32, R68.reuse, R76, R32 ;  /* 0x0000004c4420723c */ /* 0x042fec0000001820 */
[----:B------:R-:W-:Y:S02]  /*cc10*/  MUFU.EX2 R144, R144 ;  /* 0x0000009000907308 */ /* 0x000fe40000000800 */
[C---:B------:R-:W-:Y:S01]  /*cc20*/  HMMA.16816.F32 R36, R68.reuse, R78, R36 ;  /* 0x0000004e4424723c */ /* 0x040fe20000001824 */
[----:B------:R-:W1:Y:S05]  /*cc30*/  LDSM.16.MT88.4 R76, [R132+0xe000] ;  /* 0x00e00000844c783b */ /* 0x000e6a0000004200 */
[----:B------:R-:W3:Y:S01]  /*cc40*/  MUFU.EX2 R143, R143 ;  /* 0x0000008f008f7308 */ /* 0x000ee20000000800 */
[----:B-----5:R-:W-:Y:S01]  /*cc50*/  F2FP.F16.F32.PACK_AB R117, R141, R136 ;  /* 0x000000888d75723e */ /* 0x020fe200000000ff */
[C---:B------:R-:W-:Y:S08]  /*cc60*/  HMMA.16816.F32 R8, R68.reuse, R92, R8 ;  /* 0x0000005c4408723c */ /* 0x040ff00000001808 */
[----:B------:R-:W-:Y:S01]  /*cc70*/  HMMA.16816.F32 R12, R68, R94, R12 ;  /* 0x0000005e440c723c */ /* 0x000fe2000000180c */
[----:B------:R-:W-:Y:S01]  /*cc80*/  LDSM.16.MT88.4 R92, [R153+0xe000] ;  /* 0x00e00000995c783b */ /* 0x000fe20000004200 */
[----:B---3--:R-:W-:-:S06]  /*cc90*/  F2FP.F16.F32.PACK_AB R119, R143, R144 ;  /* 0x000000908f77723e */ /* 0x008fcc00000000ff */
        /* <DEDUP_REMOVED lines=30> */
[C---:B-1----:R-:W-:Y:S08]  /*ce80*/  HMMA.16816.F32 R40, R68.reuse, R76, R40 ;  /* 0x0000004c4428723c */ /* 0x042ff00000001828 */
[C---:B------:R-:W-:Y:S01]  /*ce90*/  HMMA.16816.F32 R44, R68.reuse, R78, R44 ;  /* 0x0000004e442c723c */ /* 0x040fe2000000182c */
[----:B------:R-:W1:Y:S07]  /*cea0*/  LDSM.16.MT88.4 R76, [R157+0x2800] ;  /* 0x002800009d4c783b */ /* 0x000e6e0000004200 */
[C---:B------:R-:W-:Y:S01]  /*ceb0*/  HMMA.16816.F32 R36, R68.reuse, R74, R36 ;  /* 0x0000004a4424723c */ /* 0x040fe20000001824 */
[----:B------:R-:W3:Y:S07]  /*cec0*/  LDSM.16.MT88.4 R72, [R132+0xe800] ;  /* 0x00e800008448783b */ /* 0x000eee0000004200 */
[C---:B--2---:R-:W-:Y:S08]  /*ced0*/  HMMA.16816.F32 R48, R68.reuse, R80, R48 ;  /* 0x000000504430723c */ /* 0x044ff00000001830 */
[C---:B------:R-:W-:Y:S01]  /*cee0*/  HMMA.16816.F32 R52, R68.reuse, R82, R52 ;  /* 0x000000524434723c */ /* 0x040fe20000001834 */
[----:B------:R-:W2:Y:S07]  /*cef0*/  LDSM.16.MT88.4 R80, [R0+0x2800] ;  /* 0x002800000050783b */ /* 0x000eae0000004200 */
[C---:B------:R-:W-:Y:S08]  /*cf00*/  HMMA.16816.F32 R56, R68.reuse, R88, R56 ;  /* 0x000000584438723c */ /* 0x040ff00000001838 */
[C---:B------:R-:W-:Y:S01]  /*cf10*/  HMMA.16816.F32 R60, R68.reuse, R90, R60 ;  /* 0x0000005a443c723c */ /* 0x040fe2000000183c */
[----:B------:R-:W4:Y:S07]  /*cf20*/  LDSM.16.MT88.4 R88, [R157+0x6800] ;  /* 0x006800009d58783b */ /* 0x000f2e0000004200 */
        /* <DEDUP_REMOVED lines=19> */
[----:B------:R-:W-:Y:S07]  /*d060*/  LDSM.16.MT88.4 R80, [R132+0xf000] ;  /* 0x00f000008450783b */ /* 0x000fee0000004200 */
[C---:B----4-:R-:W-:Y:S08]  /*d070*/  HMMA.16816.F32 R56, R68.reuse, R88, R56 ;  /* 0x000000584438723c */ /* 0x050ff00000001838 */
[C---:B-1----:R-:W-:Y:S08]  /*d080*/  HMMA.16816.F32 R48, R68.reuse, R76, R48 ;  /* 0x0000004c4430723c */ /* 0x042ff00000001830 */
[C---:B------:R-:W-:Y:S01]  /*d090*/  HMMA.16816.F32 R52, R68.reuse, R78, R52 ;  /* 0x0000004e4434723c */ /* 0x040fe20000001834 */
[----:B------:R-:W1:Y:S07]  /*d0a0*/  LDSM.16.MT88.4 R76, [R0+0x3000] ;  /* 0x00300000004c783b */ /* 0x000e6e0000004200 */
[C---:B------:R-:W-:Y:S01]  /*d0b0*/  HMMA.16816.F32 R60, R68.reuse, R90, R60 ;  /* 0x0000005a443c723c */ /* 0x040fe2000000183c */
[----:B------:R-:W2:Y:S07]  /*d0c0*/  LDSM.16.MT88.4 R88, [R153+0x13000] ;  /* 0x013000009958783b */ /* 0x000eae0000004200 */
[C---:B------:R-:W-:Y:S08]  /*d0d0*/  HMMA.16816.F32 R8, R68.reuse, R92, R8 ;  /* 0x0000005c4408723c */ /* 0x040ff00000001808 */
[C---:B------:R-:W-:Y:S01]  /*d0e0*/  HMMA.16816.F32 R12, R68.reuse, R94, R12 ;  /* 0x0000005e440c723c */ /* 0x040fe2000000180c */
[----:B------:R-:W4:Y:S07]  /*d0f0*/  LDSM.16.MT88.4 R92, [R153+0xf000] ;  /* 0x00f00000995c783b */ /* 0x000f2e0000004200 */
        /* <DEDUP_REMOVED lines=22> */
[C---:B----4-:R-:W-:Y:S08]  /*d260*/  HMMA.16816.F32 R8, R68.reuse, R92, R8 ;  /* 0x0000005c4408723c */ /* 0x050ff00000001808 */
[C---:B------:R-:W-:Y:S08]  /*d270*/  HMMA.16816.F32 R12, R68.reuse, R94, R12 ;  /* 0x0000005e440c723c */ /* 0x040ff0000000180c */
[C---:B------:R-:W-:Y:S08]  /*d280*/  HMMA.16816.F32 R16, R68.reuse, R80, R16 ;  /* 0x000000504410723c */ /* 0x040ff00000001810 */
[----:B------:R-:W-:Y:S01]  /*d290*/  HMMA.16816.F32 R20, R68, R82, R20 ;  /* 0x000000524414723c */ /* 0x000fe20000001814 */
[----:B------:R-:W2:Y:S07]  /*d2a0*/  LDSM.16.MT88.4 R80, [R157+0x7000] ;  /* 0x007000009d50783b */ /* 0x000eae0000004200 */
[----:B-1----:R-:W-:Y:S01]  /*d2b0*/  HMMA.16816.F32 R92, R116, R76, R40 ;  /* 0x0000004c745c723c */ /* 0x002fe20000001828 */
[----:B------:R-:W-:-:S04]  /*d2c0*/  FADD.FTZ R41, R97, R134 ;  /* 0x0000008661297221 */ /* 0x000fc80000010000 */
[----:B------:R-:W-:-:S03]  /*d2d0*/  FADD.FTZ R104, R104, R41 ;  /* 0x0000002968687221 */ /* 0x000fc60000010000 */
[----:B------:R-:W-:Y:S01]  /*d2e0*/  HMMA.16816.F32 R128, R116, R124, R8 ;  /* 0x0000007c7480723c */ /* 0x000fe20000001808 */
[----:B------:R-:W1:Y:S01]  /*d2f0*/  LDSM.16.MT88.4 R8, [R132+0x13800] ;  /* 0x013800008408783b */ /* 0x000e620000004200 */
        /* <DEDUP_REMOVED lines=9> */
[----:B------:R-:W-:Y:S02]  /*d390*/  HMMA.16816.F32 R48, R68, R84, R48 ;  /* 0x000000544430723c */ /* 0x000fe40000001830 */
[----:B------:R-:W-:-:S04]  /*d3a0*/  FADD.FTZ R121, R121, R112 ;  /* 0x0000007079797221 */ /* 0x000fc80000010000 */
[----:B------:R-:W-:Y:S02]  /*d3b0*/  FADD.FTZ R122, R122, R121 ;  /* 0x000000797a7a7221 */ /* 0x000fe40000010000 */
[----:B------:R-:W-:Y:S02]  /*d3c0*/  HMMA.16816.F32 R52, R68, R86, R52 ;  /* 0x000000564434723c */ /* 0x000fe40000001834 */
[----:B------:R-:W-:-:S04]  /*d3d0*/  FADD.FTZ R123, R123, R122 ;  /* 0x0000007a7b7b7221 */ /* 0x000fc80000010000 */
[----:B------:R-:W-:Y:S02]  /*d3e0*/  FADD.FTZ R174, R174, R123 ;  /* 0x0000007baeae7221 */ /* 0x000fe40000010000 */
[----:B------:R-:W-:Y:S01]  /*d3f0*/  HMMA.16816.F32 R44, R68, R90, R44 ;  /* 0x0000005a442c723c */ /* 0x000fe2000000182c */
[----:B------:R-:W-:Y:S01]  /*d400*/  LDSM.16.MT88.4 R88, [R0+0x3800] ;  /* 0x003800000058783b */ /* 0x000fe20000004200 */
[----:B------:R-:W-:-:S04]  /*d410*/  FADD.FTZ R165, R165, R174 ;  /* 0x000000aea5a57221 */ /* 0x000fc80000010000 */
[----:B------:R-:W-:Y:S02]  /*d420*/  FADD.FTZ R212, R212, R165 ;  /* 0x000000a5d4d47221 */ /* 0x000fe40000010000 */
[----:B--2---:R-:W-:Y:S02]  /*d430*/  HMMA.16816.F32 R56, R68, R80, R56 ;  /* 0x000000504438723c */ /* 0x004fe40000001838 */
[----:B------:R-:W-:Y:S01]  /*d440*/  FADD.FTZ R167, R167, R212 ;  /* 0x000000d4a7a77221 */ /* 0x000fe20000010000 */
[----:B------:R-:W-:-:S03]  /*d450*/  IADD3 R212, PT, PT, R182, -0x3, RZ ;  /* 0xfffffffdb6d47810 */ /* 0x000fc60007ffe0ff */
[----:B------:R-:W-:Y:S02]  /*d460*/  FADD.FTZ R210, R210, R167 ;  /* 0x000000a7d2d27221 */ /* 0x000fe40000010000 */
[----:B------:R-:W-:Y:S01]  /*d470*/  HMMA.16816.F32 R60, R68, R82, R60 ;  /* 0x00000052443c723c */ /* 0x000fe2000000183c */
[----:B------:R2:W4:Y:S01]  /*d480*/  LDSM.16.MT88.4 R80, [R132+0xf800] ;  /* 0x00f800008450783b */ /* 0x0005220000004200 */
[----:B------:R-:W-:-:S04]  /*d490*/  FADD.FTZ R173, R173, R210 ;  /* 0x000000d2adad7221 */ /* 0x000fc80000010000 */
[----:B------:R-:W-:Y:S02]  /*d4a0*/  FADD.FTZ R186, R186, R173 ;  /* 0x000000adbaba7221 */ /* 0x000fe40000010000 */
[----:B------:R-:W-:Y:S01]  /*d4b0*/  HMMA.16816.F32 R124, R116, R126, R12 ;  /* 0x0000007e747c723c */ /* 0x000fe2000000180c */
[----:B------:R-:W5:Y:S01]  /*d4c0*/  LDSM.16.MT88.4 R12, [R157+0x3800] ;  /* 0x003800009d0c783b */ /* 0x000f620000004200 */
[----:B------:R-:W-:-:S03]  /*d4d0*/  FADD.FTZ R175, R175, R186 ;  /* 0x000000baafaf7221 */ /* 0x000fc60000010000 */
[----:B------:R-:W5:Y:S01]  /*d4e0*/  LDSM.16.MT88.4 R156, [R157+0x7800] ;  /* 0x007800009d9c783b */ /* 0x000f620000004200 */
[----:B------:R-:W-:Y:S02]  /*d4f0*/  FADD.FTZ R175, R176, R175 ;  /* 0x000000afb0af7221 */ /* 0x000fe40000010000 */
[----:B-1----:R-:W-:Y:S02]  /*d500*/  HMMA.16816.F32 R100, R116, R8, R48 ;  /* 0x000000087464723c */ /* 0x002fe40000001830 */
[----:B------:R-:W-:-:S04]  /*d510*/  FADD.FTZ R164, R164, R175 ;  /* 0x000000afa4a47221 */ /* 0x000fc80000010000 */
[----:B------:R-:W-:Y:S02]  /*d520*/  FADD.FTZ R181, R181, R164 ;  /* 0x000000a4b5b57221 */ /* 0x000fe40000010000 */
[----:B------:R-:W-:Y:S01]  /*d530*/  HMMA.16816.F32 R104, R116, R10, R52 ;  /* 0x0000000a7468723c */ /* 0x000fe20000001834 */
[----:B------:R-:W1:Y:S01]  /*d540*/  LDSM.16.MT88.4 R8, [R0+0x7800] ;  /* 0x007800000008783b */ /* 0x000e620000004200 */
[----:B------:R-:W-:Y:S01]  /*d550*/  FADD.FTZ R160, R160, R181 ;  /* 0x000000b5a0a07221 */ /* 0x000fe20000010000 */
[----:B--2---:R-:W-:-:S03]  /*d560*/  MOV R132, R151 ;  /* 0x0000009700847202 */ /* 0x004fc60000000f00 */
[----:B------:R-:W-:Y:S02]  /*d570*/  FADD.FTZ R185, R185, R160 ;  /* 0x000000a0b9b97221 */ /* 0x000fe40000010000 */
[----:B---3--:R-:W-:Y:S02]  /*d580*/  HMMA.16816.F32 R64, R68, R72, R64 ;  /* 0x000000484440723c */ /* 0x008fe40000001840 */
[----:B------:R-:W-:-:S04]  /*d590*/  FADD.FTZ R136, R136, R185 ;  /* 0x000000b988887221 */ /* 0x000fc80000010000 */
[----:B------:R-:W-:Y:S02]  /*d5a0*/  FADD.FTZ R141, R141, R136 ;  /* 0x000000888d8d7221 */ /* 0x000fe40000010000 */
[----:B------:R-:W-:Y:S02]  /*d5b0*/  HMMA.16816.F32 R4, R68, R74, R4 ;  /* 0x0000004a4404723c */ /* 0x000fe40000001804 */
[----:B------:R-:W-:-:S04]  /*d5c0*/  FADD.FTZ R144, R144, R141 ;  /* 0x0000008d90907221 */ /* 0x000fc80000010000 */
[----:B------:R-:W-:Y:S02]  /*d5d0*/  FADD.FTZ R223, R143, R144 ;  /* 0x000000908fdf7221 */ /* 0x000fe40000010000 */
[C---:B------:R-:W-:Y:S08]  /*d5e0*/  HMMA.16816.F32 R96, R116.reuse, R78, R44 ;  /* 0x0000004e7460723c */ /* 0x040ff0000000182c */
[C---:B----4-:R-:W-:Y:S08]  /*d5f0*/  HMMA.16816.F32 R68, R116.reuse, R80, R16 ;  /* 0x000000507444723c */ /* 0x050ff00000001810 */
[C---:B------:R-:W-:Y:S08]  /*d600*/  HMMA.16816.F32 R72, R116.reuse, R82, R20 ;  /* 0x000000527448723c */ /* 0x040ff00000001814 */
[C---:B------:R-:W-:Y:S08]  /*d610*/  HMMA.16816.F32 R84, R116.reuse, R88, R32 ;  /* 0x000000587454723c */ /* 0x040ff00000001820 */
[C---:B-----5:R-:W-:Y:S08]  /*d620*/  HMMA.16816.F32 R76, R116.reuse, R12, R24 ;  /* 0x0000000c744c723c */ /* 0x060ff00000001818 */
[C---:B------:R-:W-:Y:S08]  /*d630*/  HMMA.16816.F32 R80, R116.reuse, R14, R28 ;  /* 0x0000000e7450723c */ /* 0x040ff0000000181c */
[C---:B------:R-:W-:Y:S08]  /*d640*/  HMMA.16816.F32 R120, R116.reuse, R156, R56 ;  /* 0x0000009c7478723c */ /* 0x040ff00000001838 */
[C---:B------:R-:W-:Y:S08]  /*d650*/  HMMA.16816.F32 R108, R116.reuse, R158, R60 ;  /* 0x0000009e746c723c */ /* 0x040ff0000000183c */
[C---:B------:R-:W-:Y:S08]  /*d660*/  HMMA.16816.F32 R88, R116.reuse, R90, R36 ;  /* 0x0000005a7458723c */ /* 0x040ff00000001824 */
[C---:B-1----:R-:W-:Y:S08]  /*d670*/  HMMA.16816.F32 R112, R116.reuse, R8, R64 ;  /* 0x000000087470723c */ /* 0x042ff00000001840 */
[----:B------:R-:W-:-:S15]  /*d680*/  HMMA.16816.F32 R116, R116, R10, R4 ;  /* 0x0000000a7474723c */ /* 0x000fde0000001804 */
[----:B------:R-:W-:-:S05]  /*d690*/  NOP ;  /* 0x0000000000007918 */ /* 0x000fca0000000000 */
.L_x_2085:
[----:B------:R-:W-:-:S13]  /*d6a0*/  ISETP.GE.AND P1, PT, R212, RZ, PT ;  /* 0x000000ffd400720c */ /* 0x000fda0003f26270 */
[----:B------:R-:W-:Y:S05]  /*d6b0*/  @!P1 BRA `(.L_x_2091) ;  /* 0x0000005000049947 */ /* 0x000fea0003800000 */
[----:B------:R-:W1:Y:S01]  /*d6c0*/  S2UR UR5, SR_CgaCtaId ;  /* 0x00000000000579c3 */ /* 0x000e620000008800 */
[----:B------:R-:W-:Y:S01]  /*d6d0*/  UISETP.NE.U32.AND UP0, UPT, UR8, URZ, UPT ;  /* 0x000000ff0800728c */ /* 0x000fe2000bf05070 */
[----:B------:R-:W-:Y:S01]  /*d6e0*/  LOP3.LUT R197, R183, R184, RZ, 0xfc, !PT ;  /* 0x000000b8b7c57212 */ /* 0x000fe200078efcff */
[----:B------:R-:W-:Y:S01]  /*d6f0*/  IMAD.MOV.U32 R196, RZ, RZ, 0x20 ;  /* 0x00000020ffc47424 */ /* 0x000fe200078e00ff */
[----:B------:R-:W-:Y:S01]  /*d700*/  SHF.L.U32 R5, R212, 0x7, RZ ;  /* 0x00000007d4057819 */ /* 0x000fe200000006ff */
[----:B------:R-:W-:Y:S01]  /*d710*/  UISETP.NE.AND.EX UP0, UPT, UR9, URZ, UPT, UP0 ;  /* 0x000000ff0900728c */ /* 0x000fe2000bf05300 */
[----:B------:R-:W-:Y:S01]  /*d720*/  IMAD.MOV.U32 R135, RZ, RZ, R132 ;  /* 0x000000ffff877224 */ /* 0x000fe200078e0084 */
[----:B------:R-:W-:Y:S01]  /*d730*/  MOV R210, RZ ;  /* 0x000000ff00d27202 */ /* 0x000fe20000000f00 */
[----:B------:R-:W2:Y:S01]  /*d740*/  S2UR UR10, SR_CgaCtaId ;  /* 0x00000000000a79c3 */ /* 0x000ea20000008800 */
[----:B------:R-:W-:Y:S01]  /*d750*/  SEL R196, R196, 0xffffffe0, !P6 ;  /* 0xffffffe0c4c47807 */ /* 0x000fe20007000000 */
[----:B------:R-:W-:Y:S01]  /*d760*/  IMAD.MOV.U32 R0, RZ, RZ, R133 ;  /* 0x000000ffff007224 */ /* 0x000fe200078e0085 */
[----:B------:R-:W-:Y:S01]  /*d770*/  PLOP3.LUT P3, PT, PT, PT, UP0, 0x80, 0x8 ;  /* 0x000000000008781c */ /* 0x000fe20003f6f008 */
[----:B------:R-:W-:Y:S01]  /*d780*/  VIADD R212, R212, 0x1 ;  /* 0x00000001d4d47836 */ /* 0x000fe20000000000 */
[C---:B------:R-:W-:Y:S01]  /*d790*/  LOP3.LUT R213, R5.reuse, 0x40, R138, 0xfe, !PT ;  /* 0x0000004005d57812 */ /* 0x040fe200078efe8a */
[----:B------:R-:W-:Y:S01]  /*d7a0*/  VIADD R216, R5, 0x80 ;  /* 0x0000008005d87836 */ /* 0x000fe20000000000 */
[----:B------:R-:W-:Y:S01]  /*d7b0*/  UMOV UR12, 0x400 ;  /* 0x00000400000c7882 */ /* 0x000fe20000000000 */
[----:B------:R-:W3:Y:S01]  /*d7c0*/  LDCU UR11, c[0x0][0x440] ;  /* 0x00008800ff0b77ac */ /* 0x000ee20008000800 */
[----:B------:R-:W4:Y:S01]  /*d7d0*/  LDCU UR4, c[0x0][0x45c] ;  /* 0x00008b80ff0477ac */ /* 0x000f220008000800 */
[----:B-1----:R-:W-:Y:S01]  /*d7e0*/  ULEA UR5, UR5, UR17, 0x18 ;  /* 0x0000001105057291 */ /* 0x002fe2000f8ec0ff */
[----:B------:R-:W1:Y:S05]  /*d7f0*/  LDCU.64 UR6, c[0x0][0x3a0] ;  /* 0x00007400ff0677ac */ /* 0x000e6a0008000a00 */
[----:B------:R-:W-:Y:S01]  /*d800*/  LEA R197, R197, UR5, 0x1 ;  /* 0x00000005c5c57c11 */ /* 0x000fe2000f8e08ff */
[----:B------:R-:W1:Y:S03]  /*d810*/  LDCU.64 UR8, c[0x0][0x3a8] ;  /* 0x00007500ff0877ac */ /* 0x000e660008000a00 */
[----:B------:R-:W-:Y:S01]  /*d820*/  IADD3 R196, PT, PT, R196, R197, RZ ;  /* 0x000000c5c4c47210 */ /* 0x000fe20007ffe0ff */
[C---:B------:R-:W-:Y:S01]  /*d830*/  VIADD R218, R197.reuse, 0xc000 ;  /* 0x0000c000c5da7836 */ /* 0x040fe20000000000 */
[----:B------:R-:W-:Y:S01]  /*d840*/  IADD3 R217, PT, PT, R197, 0xc040, RZ ;  /* 0x0000c040c5d97810 */ /* 0x000fe20007ffe0ff */
[----:B--234-:R-:W-:-:S12]  /*d850*/  ULEA UR10, UR10, UR12, 0x18 ;  /* 0x0000000c0a0a7291 */ /* 0x01cfd8000f8ec0ff */
.L_x_2095:
[----:B------:R-:W-:Y:S01]  /*d860*/  @!P3 IADD3 R7, P0, PT, RZ, -R210, RZ ;  /* 0x800000d2ff07b210 */ /* 0x000fe20007f1e0ff */
[----:B------:R-:W2:Y:S01]  /*d870*/  S2R R201, SR_TID.X ;  /* 0x0000000000c97919 */ /* 0x000ea20000002100 */
[----:B------:R-:W3:Y:S01]  /*d880*/  @!P3 LDC R52, c[0x0][0x3c0] ;  /* 0x0000f000ff34bb82 */ /* 0x000ee20000000800 */
[----:B------:R-:W-:Y:S07]  /*d890*/  DEPBAR.LE SB0, 0x0 ;  /* 0x000080000000791a */ /* 0x000fee0000000000 */
[----:B------:R-:W4:Y:S08]  /*d8a0*/  LDC R55, c[0x0][0x3c4] ;  /* 0x0000f100ff377b82 */ /* 0x000f300000000800 */
[----:B------:R-:W-:Y:S01]  /*d8b0*/  BAR.SYNC.DEFER_BLOCKING 0x0 ;  /* 0x0000000000007b1d */ /* 0x000fe20000010000 */
[C---:B--2---:R-:W-:Y:S01]  /*d8c0*/  LOP3.LUT R221, R201.reuse, 0x38, RZ, 0xc0, !PT ;  /* 0x00000038c9dd7812 */ /* 0x044fe200078ec0ff */
[----:B---3--:R-:W-:Y:S01]  /*d8d0*/  @!P3 IMAD.SHL.U32 R8, R52, 0x80, RZ ;  /* 0x000000803408b824 */ /* 0x008fe200078e00ff */
[----:B------:R-:W-:Y:S01]  /*d8e0*/  SHF.R.U32.HI R200, RZ, 0x1, R201 ;  /* 0x00000001ffc87819 */ /* 0x000fe200000116c9 */
[C---:B------:R-:W-:Y:S02]  /*d8f0*/  IMAD.SHL.U32 R6, R201.reuse, 0x20, RZ ;  /* 0x00000020c9067824 */ /* 0x040fe400078e00ff */
        /* <DEDUP_REMOVED lines=8> */
[--C-:B------:R-:W-:Y:S02]  /*d980*/  LOP3.LUT R221, R221, 0x1f8, R4.reuse, 0x78, !PT ;  /* 0x000001f8dddd7812 */ /* 0x100fe400078e7804 */
[--C-:B------:R-:W-:Y:S02]  /*d990*/  LOP3.LUT R2, R198, 0x1c0, R133.reuse, 0xf8, !PT ;  /* 0x000001c0c6027812 */ /* 0x100fe400078ef885 */
[----:B------:R-:W-:Y:S02]  /*d9a0*/  LOP3.LUT R188, R202, 0x200, R133, 0xf8, !PT ;  /* 0x00000200cabc7812 */ /* 0x000fe400078ef885 */
[----:B------:R-:W-:Y:S02]  /*d9b0*/  LOP3.LUT R219, R198, 0x40, RZ, 0xfc, !PT ;  /* 0x00000040c6db7812 */ /* 0x000fe400078efcff */
[----:B------:R-:W-:Y:S02]  /*d9c0*/  @!P3 IADD3 R208, P0, PT, R208, R7, RZ ;  /* 0x00000007d0d0b210 */ /* 0x000fe40007f1e0ff */
[----:B------:R-:W-:Y:S01]  /*d9d0*/  LOP3.LUT R221, R221, 0x1e00, R4, 0xf8, !PT ;  /* 0x00001e00dddd7812 */ /* 0x000fe200078ef804 */
[----:B------:R-:W-:Y:S01]  /*d9e0*/  IMAD.MOV.U32 R4, RZ, RZ, R209 ;  /* 0x000000ffff047224 */ /* 0x000fe200078e00d1 */
[----:B------:R-:W-:Y:S02]  /*d9f0*/  LOP3.LUT R188, R188, R2, R5, 0xf6, !PT ;  /* 0x00000002bcbc7212 */ /* 0x000fe400078ef605 */
[----:B------:R-:W-:Y:S02]  /*da00*/  ISETP.GE.AND P2, PT, R198, UR11, PT ;  /* 0x0000000bc6007c0c */ /* 0x000fe4000bf46270 */
[----:B------:R-:W-:Y:S02]  /*da10*/  ISETP.GE.AND P1, PT, R219, UR11, PT ;  /* 0x0000000bdb007c0c */ /* 0x000fe4000bf26270 */
[----:B------:R-:W-:Y:S01]  /*da20*/  @!P3 LEA.HI.X.SX32 R209, R8, R209, 0x1, P0 ;  /* 0x000000d108d1b211 */ /* 0x000fe200000f0eff */
[----:B----4-:R-:W-:Y:S10]  /*da30*/  @!P3 BRA `(.L_x_2092) ;  /* 0x0000000000f4b947 */ /* 0x010ff40003800000 */
[----:B------:R-:W2:Y:S01]  /*da40*/  LDC R5, c[0x0][0x4f0] ;  /* 0x00013c00ff057b82 */ /* 0x000ea20000000800 */
[----:B------:R-:W-:Y:S07]  /*da50*/  IABS R11, R216 ;  /* 0x000000d8000b7213 */ /* 0x000fee0000000000 */
[----:B------:R-:W3:Y:S01]  /*da60*/  LDC.64 R52, c[0x0][0x3c0] ;  /* 0x0000f000ff347b82 */ /* 0x000ee20000000a00 */
[-C--:B--2---:R-:W-:Y:S04]  /*da70*/  IABS R7, R5.reuse ;  /* 0x0000000500077213 */ /* 0x084fe80000000000 */
[----:B------:R-:W2:Y:S10]  /*da80*/  I2F.RP R10, R7 ;  /* 0x00000007000a7306 */ /* 0x000eb40000209400 */
[----:B--2---:R-:W2:Y:S02]  /*da90*/  MUFU.RCP R8, R10 ;  /* 0x0000000a00087308 */ /* 0x004ea40000001000 */
[----:B--2---:R-:W-:Y:S02]  /*daa0*/  VIADD R12, R8, 0xffffffe ;  /* 0x0ffffffe080c7836 */ /* 0x004fe40000000000 */
[----:B------:R-:W-:Y:S06]  /*dab0*/  VIADD R8, R216, 0xffffff80 ;  /* 0xffffff80d8087836 */ /* 0x000fec0000000000 */
[----:B------:R-:W2:Y:S01]  /*dac0*/  F2I.FTZ.U32.TRUNC.NTZ R13, R12 ;  /* 0x0000000c000d7305 */ /* 0x000ea2000021f000 */
[----:B------:R-:W-:Y:S02]  /*dad0*/  IABS R9, R8 ;  /* 0x0000000800097213 */ /* 0x000fe40000000000 */
[----:B------:R-:W-:Y:S01]  /*dae0*/  LOP3.LUT R8, R8, R5, RZ, 0x3c, !PT ;  /* 0x0000000508087212 */ /* 0x000fe200078e3cff */
[--C-:B--2---:R-:W-:Y:S01]  /*daf0*/  IMAD.MOV R14, RZ, RZ, -R13.reuse ;  /* 0x000000ffff0e7224 */ /* 0x104fe200078e0a0d */
        /* <DEDUP_REMOVED lines=34> */
[----:B------:R-:W2:Y:S02]  /*dd20*/  LDG.E R8, desc[UR14][R18.64] ;  /* 0x0000000e12087981 */ /* 0x000ea4000c1e1900 */
[-C--:B---3--:R-:W-:Y:S01]  /*dd30*/  IMAD.WIDE.U32 R12, R5, R52.reuse, RZ ;  /* 0x00000034050c7225 */ /* 0x088fe200078e00ff */
[----:B------:R-:W-:Y:S01]  /*dd40*/  SHF.R.S32.HI R9, RZ, 0x1f, R5 ;  /* 0x0000001fff097819 */ /* 0x000fe20000011405 */
[----:B------:R-:W2:Y:S04]  /*dd50*/  LDG.E R7, desc[UR14][R16.64] ;  /* 0x0000000e10077981 */ /* 0x000ea8000c1e1900 */
[----:B------:R-:W-:Y:S04]  /*dd60*/  IMAD R10, R9, R52, RZ ;  /* 0x00000034090a7224 */ /* 0x000fe800078e02ff */
[----:B------:R-:W-:Y:S05]  /*dd70*/  IMAD R10, R5, R53, R10 ;  /* 0x00000035050a7224 */ /* 0x000fea00078e020a */
[----:B------:R-:W-:Y:S01]  /*dd80*/  IADD3 R13, PT, PT, R13, R10, RZ ;  /* 0x0000000a0d0d7210 */ /* 0x000fe20007ffe0ff */
[----:B--2---:R-:W-:Y:S04]  /*dd90*/  IMAD.IADD R7, R8, 0x1, -R7 ;  /* 0x0000000108077824 */ /* 0x004fe800078e0a07 */
[----:B-1----:R-:W-:Y:S01]  /*dda0*/  IMAD.WIDE.U32 R12, R7, UR8, R12 ;  /* 0x00000008070c7c25 */ /* 0x002fe2000f8e000c */
[----:B------:R-:W-:Y:S02]  /*ddb0*/  SHF.R.S32.HI R5, RZ, 0x1f, R7 ;  /* 0x0000001fff057819 */ /* 0x000fe40000011407 */
[C---:B------:R-:W-:Y:S03]  /*ddc0*/  LEA R208, P0, R12.reuse, R6, 0x1 ;  /* 0x000000060cd07211 */ /* 0x040fe600078008ff */
[----:B------:R-:W-:Y:S04]  /*ddd0*/  IMAD R8, R5, UR8, RZ ;  /* 0x0000000805087c24 */ /* 0x000fe8000f8e02ff */
[----:B------:R-:W-:Y:S04]  /*dde0*/  IMAD R8, R7, UR9, R8 ;  /* 0x0000000907087c24 */ /* 0x000fe8000f8e0208 */
[----:B------:R-:W-:Y:S05]  /*ddf0*/  IMAD.IADD R209, R13, 0x1, R8 ;  /* 0x000000010dd17824 */ /* 0x000fea00078e0208 */
[----:B------:R-:W-:Y:S07]  /*de00*/  LEA.HI.X R209, R12, R4, R209, 0x1, P0 ;  /* 0x000000040cd17211 */ /* 0x000fee00000f0cd1 */
.L_x_2092:
[----:B------:R-:W-:Y:S01]  /*de10*/  UMOV UR5, UR10 ;  /* 0x0000000a00057c82 */ /* 0x000fe20008000000 */
[C---:B------:R-:W-:Y:S01]  /*de20*/  IMAD.SHL.U32 R53, R52.reuse, 0x20, RZ ;  /* 0x0000002034357824 */ /* 0x040fe200078e00ff */
[----:B------:R-:W-:Y:S02]  /*de30*/  LEA R221, R221, UR5, 0x1 ;  /* 0x00000005dddd7c11 */ /* 0x000fe4000f8e08ff */
[----:B------:R-:W-:Y:S02]  /*de40*/  SHF.L.U64.HI R52, R52, 0x5, R55 ;  /* 0x0000000534347819 */ /* 0x000fe40000010237 */
[----:B------:R-:W-:Y:S01]  /*de50*/  IADD3 R54, P0, PT, R53, R208, RZ ;  /* 0x000000d035367210 */ /* 0x000fe20007f1e0ff */
[----:B------:R-:W-:Y:S01]  /*de60*/  @!PT LDS RZ, [RZ] ;  /* 0x00000000fffff984 */ /* 0x000fe20000000800 */
[----:B------:R-:W-:Y:S01]  /*de70*/  @!PT LDS RZ, [RZ] ;  /* 0x00000000fffff984 */ /* 0x000fe20000000800 */
[----:B------:R-:W-:Y:S01]  /*de80*/  @!PT LDS RZ, [RZ] ;  /* 0x00000000fffff984 */ /* 0x000fe20000000800 */
[----:B------:R-:W-:Y:S01]  /*de90*/  @!P2 LDGSTS.E.BYPASS.LTC128B.128 [R221+0xc000], desc[UR14][R208.64] ;  /* 0x0c000000d0ddafae */ /* 0x000fe2000b981a0e */
[----:B------:R-:W-:Y:S02]  /*dea0*/  LOP3.LUT R186, R133, 0x400, RZ, 0xc0, !PT ;  /* 0x0000040085ba7812 */ /* 0x000fe400078ec0ff */
[----:B------:R-:W-:Y:S01]  /*deb0*/  LOP3.LUT R133, R2, 0x8, R201, 0x78, !PT ;  /* 0x0000000802857812 */ /* 0x000fe200078e78c9 */
[----:B------:R-:W-:Y:S01]  /*dec0*/  @P2 STS.128 [R221+0xc000], RZ ;  /* 0x00c000ffdd002388 */ /* 0x000fe20000000c00 */
[----:B------:R-:W-:Y:S01]  /*ded0*/  IMAD.X R55, R52, 0x1, R209, P0 ;  /* 0x0000000134377824 */ /* 0x000fe200000e06d1 */
[-C--:B------:R-:W-:Y:S02]  /*dee0*/  IADD3 R56, P0, PT, R54, R53.reuse, RZ ;  /* 0x0000003536387210 */ /* 0x080fe40007f1e0ff */
[----:B------:R-:W-:Y:S01]  /*def0*/  @!PT LDS RZ, [RZ] ;  /* 0x00000000fffff984 */ /* 0x000fe20000000800 */
[----:B------:R-:W-:Y:S01]  /*df00*/  @!PT LDS RZ, [RZ] ;  /* 0x00000000fffff984 */ /* 0x000fe20000000800 */
[----:B------:R-:W-:Y:S01]  /*df10*/  @!PT LDS RZ, [RZ] ;  /* 0x00000000fffff984 */ /* 0x000fe20000000800 */
[----:B------:R-:W-:Y:S01]  /*df20*/  @!P1 LDGSTS.E.BYPASS.LTC128B.128 [R221+0x10000], desc[UR14][R208.64+0x80] ;  /* 0x10000080d0dd9fae */ /* 0x000fe2000b981a0e */
[----:B------:R-:W-:Y:S01]  /*df30*/  IMAD R186, R133, 0x2, R186 ;  /* 0x0000000285ba7824 */ /* 0x000fe200078e02ba */
[----:B------:R-:W-:Y:S01]  /*df40*/  LEA R188, R188, UR5, 0x1 ;  /* 0x00000005bcbc7c11 */ /* 0x000fe2000f8e08ff */
[--C-:B------:R-:W-:Y:S01]  /*df50*/  IMAD.X R57, R55, 0x1, R52.reuse, P0 ;  /* 0x0000000137397824 */ /* 0x100fe200000e0634 */
[----:B------:R-:W-:Y:S01]  /*df60*/  @P1 STS.128 [R221+0x10000], RZ ;  /* 0x010000ffdd001388 */ /* 0x000fe20000000c00 */
[-C--:B------:R-:W-:Y:S01]  /*df70*/  IADD3 R58, P0, PT, R56, R53.reuse, RZ ;  /* 0x00000035383a7210 */ /* 0x080fe20007f1e0ff */
[----:B------:R-:W-:Y:S01]  /*df80*/  VIADD R2, R186, UR5 ;  /* 0x00000005ba027c36 */ /* 0x000fe20008000000 */
[----:B------:R-:W-:Y:S01]  /*df90*/  ISETP.NE.AND P4, PT, R212, 0x1, PT ;  /* 0x00000001d400780c */ /* 0x000fe20003f85270 */
[----:B------:R-:W-:Y:S01]  /*dfa0*/  @!PT LDS RZ, [RZ] ;  /* 0x00000000fffff984 */ /* 0x000fe20000000800 */
[----:B------:R-:W-:Y:S01]  /*dfb0*/  @!PT LDS RZ, [RZ] ;  /* 0x00000000fffff984 */ /* 0x000fe20000000800 */
[----:B------:R-:W-:Y:S01]  /*dfc0*/  @!PT LDS RZ, [RZ] ;  /* 0x00000000fffff984 */ /* 0x000fe20000000800 */
[----:B------:R-:W-:Y:S01]  /*dfd0*/  @!P2 LDGSTS.E.BYPASS.LTC128B.128 [R221+0xc800], desc[UR14][R54.64] ;  /* 0x0c80000036ddafae */ /* 0x000fe2000b981a0e */
[----:B------:R-:W-:Y:S02]  /*dfe0*/  IMAD.MOV.U32 R133, RZ, RZ, 0x40 ;  /* 0x00000040ff857424 */ /* 0x000fe400078e00ff */
        /* <DEDUP_REMOVED lines=35> */
[-C--:B---3--:R-:W-:Y:S03]  /*e220*/  IADD3 R56, P0, PT, R54, R53.reuse, RZ ;  /* 0x0000003536387210 */ /* 0x088fe60007f1e0ff */
        /* <DEDUP_REMOVED lines=11> */
[----:B--2---:R-:W-:Y:S03]  /*e2e0*/  IADD3 R58, P0, PT, R56, R53, RZ ;  /* 0x00000035383a7210 */ /* 0x004fe60007f1e0ff */
        /* <DEDUP_REMOVED lines=40> */
[----:B------:R-:W1:Y:S04]  /*e570*/  LDSM.16.M88.4 R148, [R186+UR5+0x5000] ;  /* 0x00500005ba94783b */ /* 0x000e680008000200 */
[----:B------:R-:W0:Y:S04]  /*e580*/  LDGDEPBAR ;  /* 0x00000000000079af */ /* 0x000e280000000000 */
[----:B------:R-:W2:Y:S04]  /*e590*/  LDSM.16.M88.4 R152, [R186+UR5+0x5800] ;  /* 0x00580005ba98783b */ /* 0x000ea80008000200 */
[----:B------:R-:W3:Y:S04]  /*e5a0*/  LDSM.16.M88.4 R156, [R186+UR5+0x6000] ;  /* 0x00600005ba9c783b */ /* 0x000ee80008000200 */
[----:B------:R-:W3:Y:S04]  /*e5b0*/  LDSM.16.M88.4 R160, [R186+UR5+0x6800] ;  /* 0x00680005baa0783b */ /* 0x000ee80008000200 */
[----:B------:R-:W3:Y:S04]  /*e5c0*/  LDSM.16.M88.4 R164, [R186+UR5+0x7000] ;  /* 0x00700005baa4783b */ /* 0x000ee80008000200 */
[----:B------:R-:W3:Y:S04]  /*e5d0*/  LDSM.16.M88.4 R168, [R186+UR5+0x7800] ;  /* 0x00780005baa8783b */ /* 0x000ee80008000200 */
[----:B------:R-:W-:Y:S01]  /*e5e0*/  LDSM.16.M88.4 R172, [R185] ;  /* 0x00000000b9ac783b */ /* 0x000fe20000000200 */
[C---:B----4-:R-:W-:Y:S03]  /*e5f0*/  HMMA.16816.F32 R4, R136.reuse, R140, RZ ;  /* 0x0000008c8804723c */ /* 0x050fe600000018ff */
[----:B------:R-:W4:Y:S04]  /*e600*/  LDSM.16.M88.4 R176, [R132+0x4000] ;  /* 0x0040000084b0783b */ /* 0x000f280000000200 */
[----:B------:R-:W4:Y:S01]  /*e610*/  LDSM.16.M88.4 R180, [R132+0x4800] ;  /* 0x0048000084b4783b */ /* 0x000f220000000200 */
[C---:B------:R-:W-:Y:S03]  /*e620*/  HMMA.16816.F32 R8, R136.reuse, R142, RZ ;  /* 0x0000008e8808723c */ /* 0x040fe600000018ff */
[----:B------:R-:W4:Y:S04]  /*e630*/  LDSM.16.M88.4 R140, [R132+0x5000] ;  /* 0x00500000848c783b */ /* 0x000f280000000200 */
[----:B------:R-:W-:Y:S01]  /*e640*/  LDSM.16.M88.4 R192, [R133+0xb000] ;  /* 0x00b0000085c0783b */ /* 0x000fe20000000200 */
[C---:B-----5:R-:W-:Y:S08]  /*e650*/  HMMA.16816.F32 R12, R136.reuse, R144, RZ ;  /* 0x00000090880c723c */ /* 0x060ff000000018ff */
        /* <DEDUP_REMOVED lines=8> */
[C---:B---3--:R-:W-:Y:S08]  /*e6e0*/  HMMA.16816.F32 R36, R136.reuse, R156, RZ ;  /* 0x0000009c8824723c */ /* 0x048ff000000018ff */
        /* <DEDUP_REMOVED lines=12> */
[C---:B----4-:R-:W-:Y:S08]  /*e7b0*/  HMMA.16816.F32 R4, R172.reuse, R176, R4 ;  /* 0x000000b0ac04723c */ /* 0x050ff00000001804 */
        /* <DEDUP_REMOVED lines=241> */
.L_x_2094:
        /* <DEDUP_REMOVED lines=16> */
[--C-:B------:R-:W-:Y:S04]  /*f7d0*/  IMAD.X R143, R141, 0x1, R133.reuse, P5 ;  /* 0x000000018d8f7824 */ /* 0x100fe800028e0685 */
[----:B------:R-:W-:Y:S02]  /*f7e0*/  IMAD.X R145, R143, 0x1, R133, P4 ;  /* 0x000000018f917824 */ /* 0x000fe400020e0685 */
        /* <DEDUP_REMOVED lines=30> */
[-C--:B-1----:R-:W-:Y:S03]  /*f9d0*/  IADD3 R138, P5, PT, R144, R2.reuse, RZ ;  /* 0x00000002908a7210 */ /* 0x082fe60007fbe0ff */
[----:B------:R2:W-:Y:S01]  /*f9e0*/  @P2 STS.128 [R221+0x5800], RZ ;  /* 0x005800ffdd002388 */ /* 0x0005e20000000c00 */
[----:B------:R-:W-:Y:S03]  /*f9f0*/  IADD3 R132, P4, PT, R138, R2, RZ ;  /* 0x000000028a847210 */ /* 0x000fe60007f9e0ff */
[----:B------:R-:W-:Y:S01]  /*fa00*/  @!PT LDS RZ, [RZ] ;  /* 0x00000000fffff984 */ /* 0x000fe20000000800 */
[----:B------:R-:W-:Y:S01]  /*fa10*/  @!PT LDS RZ, [RZ] ;  /* 0x00000000fffff984 */ /* 0x000fe20000000800 */
[----:B------:R-:W-:Y:S01]  /*fa20*/  @!PT LDS RZ, [RZ] ;  /* 0x00000000fffff984 */ /* 0x000fe20000000800 */
[----:B------:R2:W-:Y:S01]  /*fa30*/  @!P1 LDGSTS.E.BYPASS.LTC128B.128 [R221+0x9800], desc[UR14][R140.64+0x80] ;  /* 0x098000808cdd9fae */ /* 0x0005e2000b981a0e */
[--C-:B------:R-:W-:Y:S03]  /*fa40*/  IMAD.X R139, R145, 0x1, R133.reuse, P5 ;  /* 0x00000001918b7824 */ /* 0x100fe600028e0685 */
[----:B------:R2:W-:Y:S01]  /*fa50*/  @P1 STS.128 [R221+0x9800], RZ ;  /* 0x009800ffdd001388 */ /* 0x0005e20000000c00 */
[----:B------:R-:W-:Y:S03]  /*fa60*/  IMAD.X R133, R139, 0x1, R133, P4 ;  /* 0x000000018b857824 */ /* 0x000fe600020e0685 */
        /* <DEDUP_REMOVED lines=41> */
.L_x_2093:
[C---:B--2---:R-:W-:Y:S01]  /*fd00*/  IADD3 R133, PT, PT, R213.reuse, -0x38, RZ ;  /* 0xffffffc8d5857810 */ /* 0x044fe20007ffe0ff */
[----:B------:R-:W-:Y:S01]  /*fd10*/  LDSM.16.MT88.4 R140, [R196+0xc000] ;  /* 0x00c00000c48c783b */ /* 0x000fe20000004200 */
[----:B------:R-:W-:Y:S02]  /*fd20*/  I2FP.F32.U32 R132, R213 ;  /* 0x000000d500847245 */ /* 0x000fe40000201000 */
[----:B------:R-:W-:Y:S02]  /*fd30*/  I2FP.F32.U32 R133, R133 ;  /* 0x0000008500857245 */ /* 0x000fe40000201000 */
[----:B------:R-:W-:Y:S01]  /*fd40*/  IADD3 R2, PT, PT, R213, -0x3f, RZ ;  /* 0xffffffc1d5027810 */ /* 0x000fe20007ffe0ff */
[CC--:B------:R-:W-:Y:S01]  /*fd50*/  FFMA.FTZ R36, R3.reuse, R132.reuse, R36 ;  /* 0x0000008403247223 */ /* 0x0c0fe20000010024 */
[C---:B------:R-:W-:Y:S01]  /*fd60*/  FFMA.FTZ R38, R3.reuse, R132, R38 ;  /* 0x0000008403267223 */ /* 0x040fe20000010026 */
[CC--:B------:R-:W-:Y:S01]  /*fd70*/  FFMA.FTZ R8, R3.reuse, R133.reuse, R8 ;  /* 0x0000008503087223 */ /* 0x0c0fe20000010008 */
[----:B------:R-:W-:Y:S01]  /*fd80*/  FFMA.FTZ R10, R3, R133, R10 ;  /* 0x00000085030a7223 */ /* 0x000fe2000001000a */
[C---:B------:R-:W-:Y:S02]  /*fd90*/  IADD3 R133, PT, PT, R213.reuse, -0x28, RZ ;  /* 0xffffffd8d5857810 */ /* 0x040fe40007ffe0ff */
[----:B------:R-:W-:Y:S02]  /*fda0*/  IADD3 R132, PT, PT, R213, -0x37, RZ ;  /* 0xffffffc9d5847810 */ /* 0x000fe40007ffe0ff */
[----:B------:R-:W-:Y:S02]  /*fdb0*/  I2FP.F32.U32 R133, R133 ;  /* 0x0000008500857245 */ /* 0x000fe40000201000 */
[----:B------:R-:W-:Y:S02]  /*fdc0*/  I2FP.F32.U32 R132, R132 ;  /* 0x0000008400847245 */ /* 0x000fe40000201000 */
[----:B------:R-:W-:Y:S01]  /*fdd0*/  I2FP.F32.U32 R2, R2 ;  /* 0x0000000200027245 */ /* 0x000fe20000201000 */
[CC--:B------:R-:W-:Y:S01]  /*fde0*/  FFMA.FTZ R16, R3.reuse, R133.reuse, R16 ;  /* 0x0000008503107223 */ /* 0x0c0fe20000010010 */
[----:B------:R-:W-:Y:S01]  /*fdf0*/  FFMA.FTZ R18, R3, R133, R18 ;  /* 0x0000008503127223 */ /* 0x000fe20000010012 */
[----:B------:R-:W-:Y:S01]  /*fe00*/  IADD3 R133, PT, PT, R213, -0x18, RZ ;  /* 0xffffffe8d5857810 */ /* 0x000fe20007ffe0ff */
[CC--:B------:R-:W-:Y:S01]  /*fe10*/  FFMA.FTZ R9, R3.reuse, R132.reuse, R9 ;  /* 0x0000008403097223 */ /* 0x0c0fe20000010009 */
[----:B------:R-:W-:Y:S01]  /*fe20*/  FFMA.FTZ R11, R3, R132, R11 ;  /* 0x00000084030b7223 */ /* 0x000fe2000001000b */
[----:B------:R-:W-:Y:S01]  /*fe30*/  IADD3 R132, PT, PT, R213, -0x27, RZ ;  /* 0xffffffd9d5847810 */ /* 0x000fe20007ffe0ff */
[CC--:B------:R-:W-:Y:S01]  /*fe40*/  FFMA.FTZ R5, R3.reuse, R2.reuse, R5 ;  /* 0x0000000203057223 */ /* 0x0c0fe20000010005 */
[----:B------:R-:W-:Y:S01]  /*fe50*/  I2FP.F32.U32 R133, R133 ;  /* 0x0000008500857245 */ /* 0x000fe20000201000 */
[----:B------:R-:W-:Y:S01]  /*fe60*/  FFMA.FTZ R7, R3, R2, R7 ;  /* 0x0000000203077223 */ /* 0x000fe20000010007 */
[----:B------:R-:W-:Y:S02]  /*fe70*/  I2FP.F32.U32 R132, R132 ;  /* 0x0000008400847245 */ /* 0x000fe40000201000 */
[----:B------:R-:W-:Y:S01]  /*fe80*/  IADD3 R2, PT, PT, R213, -0x2f, RZ ;  /* 0xffffffd1d5027810 */ /* 0x000fe20007ffe0ff */
[CC--:B------:R-:W-:Y:S01]  /*fe90*/  FFMA.FTZ R24, R3.reuse, R133.reuse, R24 ;  /* 0x0000008503187223 */ /* 0x0c0fe20000010018 */
[----:B------:R-:W-:Y:S01]  /*fea0*/  FFMA.FTZ R26, R3, R133, R26 ;  /* 0x00000085031a7223 */ /* 0x000fe2000001001a */
[----:B------:R-:W-:Y:S01]  /*feb0*/  IADD3 R133, PT, PT, R213, -0x8, RZ ;  /* 0xfffffff8d5857810 */ /* 0x000fe20007ffe0ff */
[CC--:B------:R-:W-:Y:S01]  /*fec0*/  FFMA.FTZ R17, R3.reuse, R132.reuse, R17 ;  /* 0x0000008403117223 */ /* 0x0c0fe20000010011 */
[----:B------:R-:W-:Y:S01]  /*fed0*/  FFMA.FTZ R19, R3, R132, R19 ;  /* 0x0000008403137223 */ /* 0x000fe20000010013 */
[----:B------:R-:W-:Y:S02]  /*fee0*/  IADD3 R132, PT, PT, R213, -0x17, RZ ;  /* 0xffffffe9d5847810 */ /* 0x000fe40007ffe0ff */
[----:B------:R-:W-:Y:S02]  /*fef0*/  I2FP.F32.U32 R133, R133 ;  /* 0x0000008500857245 */ /* 0x000fe40000201000 */
[----:B------:R-:W-:Y:S02]  /*ff00*/  I2FP.F32.U32 R2, R2 ;  /* 0x0000000200027245 */ /* 0x000fe40000201000 */
[----:B------:R-:W-:Y:S01]  /*ff10*/  I2FP.F32.U32 R132, R132 ;  /* 0x0000008400847245 */ /* 0x000fe20000201000 */
[CC--:B------:R-:W-:Y:S01]  /*ff20*/  FFMA.FTZ R32, R3.reuse, R133.reuse, R32 ;  /* 0x0000008503207223 */ /* 0x0c0fe20000010020 */
[----:B------:R-:W-:Y:S01]  /*ff30*/  FFMA.FTZ R34, R3, R133, R34 ;  /* 0x0000008503227223 */ /* 0x000fe20000010022 */
[----:B------:R-:W-:Y:S01]  /*ff40*/  IADD3 R133, PT, PT, R213, 0x8, RZ ;  /* 0x00000008d5857810 */ /* 0x000fe20007ffe0ff */
[-C--:B------:R-:W-:Y:S01]  /*ff50*/  FFMA.FTZ R13, R3, R2.reuse, R13 ;  /* 0x00000002030d7223 */ /* 0x080fe2000001000d */
[----:B------:R-:W-:Y:S01]  /*ff60*/  IADD3 R137, PT, PT, R213, -0x40, RZ ;  /* 0xffffffc0d5897810 */ /* 0x000fe20007ffe0ff */
        /* <DEDUP_REMOVED lines=9> */
[----:B------:R-:W-:Y:S01]  /*10000*/  I2FP.F32.U32 R132, R132 ;  /* 0x0000008400847245 */ /* 0x000fe20000201000 */
[C---:B------:R-:W-:Y:S01]  /*10010*/  FFMA.FTZ R42, R3.reuse, R133, R42 ;  /* 0x00000085032a7223 */ /* 0x040fe2000001002a */
[CC--:B------:R-:W-:Y:S01]  /*10020*/  FFMA.FTZ R4, R3.reuse, R137.reuse, R4 ;  /* 0x0000008903047223 */ /* 0x0c0fe20000010004 */
[----:B------:R-:W-:Y:S01]  /*10030*/  FFMA.FTZ R6, R3, R137, R6 ;  /* 0x0000008903067223 */ /* 0x000fe20000010006 */
[----:B------:R-:W-:Y:S01]  /*10040*/  IADD3 R137, PT, PT, R213, -0x30, RZ ;  /* 0xffffffd0d5897810 */ /* 0x000fe20007ffe0ff */
[-C--:B------:R-:W-:Y:S01]  /*10050*/  FFMA.FTZ R21, R3, R2.reuse, R21 ;  /* 0x0000000203157223 */ /* 0x080fe20000010015 */
[----:B------:R-:W-:Y:S01]  /*10060*/  IADD3 R133, PT, PT, R213, 0x18, RZ ;  /* 0x00000018d5857810 */ /* 0x000fe20007ffe0ff */
[C---:B------:R-:W-:Y:S01]  /*10070*/  FFMA.FTZ R23, R3.reuse, R2, R23 ;  /* 0x0000000203177223 */ /* 0x040fe20000010017 */
[CC--:B------:R-:W-:Y:S01]  /*10080*/  FFMA.FTZ R33, R3.reuse, R132.reuse, R33 ;  /* 0x0000008403217223 */ /* 0x0c0fe20000010021 */
[----:B------:R-:W-:Y:S01]  /*10090*/  FFMA.FTZ R35, R3, R132, R35 ;  /* 0x0000008403237223 */ /* 0x000fe20000010023 */
[C---:B------:R-:W-:Y:S02]  /*100a0*/  IADD3 R2, PT, PT, R213.reuse, -0xf, RZ ;  /* 0xfffffff1d5027810 */ /* 0x040fe40007ffe0ff */
[C---:B------:R-:W-:Y:S02]  /*100b0*/  IADD3 R132, PT, PT, R213.reuse, 0x9, RZ ;  /* 0x00000009d5847810 */ /* 0x040fe40007ffe0ff */
[----:B------:R-:W-:Y:S02]  /*100c0*/  I2FP.F32.U32 R137, R137 ;  /* 0x0000008900897245 */ /* 0x000fe40000201000 */
[----:B------:R-:W-:Y:S02]  /*100d0*/  IADD3 R134, PT, PT, R213, 0x19, RZ ;  /* 0x00000019d5867810 */ /* 0x000fe40007ffe0ff */
[----:B------:R-:W-:Y:S01]  /*100e0*/  I2FP.F32.U32 R133, R133 ;  /* 0x0000008500857245 */ /* 0x000fe20000201000 */
[CC--:B------:R-:W-:Y:S01]  /*100f0*/  FFMA.FTZ R12, R3.reuse, R137.reuse, R12 ;  /* 0x00000089030c7223 */ /* 0x0c0fe2000001000c */
[----:B------:R-:W-:Y:S01]  /*10100*/  I2FP.F32.U32 R2, R2 ;  /* 0x0000000200027245 */ /* 0x000fe20000201000 */
[C---:B------:R-:W-:Y:S01]  /*10110*/  FFMA.FTZ R14, R3.reuse, R137, R14 ;  /* 0x00000089030e7223 */ /* 0x040fe2000001000e */
[----:B------:R-:W-:Y:S01]  /*10120*/  I2FP.F32.U32 R132, R132 ;  /* 0x0000008400847245 */ /* 0x000fe20000201000 */
[CC--:B------:R-:W-:Y:S01]  /*10130*/  FFMA.FTZ R50, R3.reuse, R133.reuse, R50 ;  /* 0x0000008503327223 */ /* 0x0c0fe20000010032 */
[----:B------:R-:W-:Y:S01]  /*10140*/  I2FP.F32.U32 R134, R134 ;  /* 0x0000008600867245 */ /* 0x000fe20000201000 */
[C---:B------:R-:W-:Y:S01]  /*10150*/  FFMA.FTZ R48, R3.reuse, R133, R48 ;  /* 0x0000008503307223 */ /* 0x040fe20000010030 */
[----:B------:R-:W-:Y:S01]  /*10160*/  FMNMX3.FTZ R133, R0, R4, R5, !PT ;  /* 0x0000000400857276 */ /* 0x000fe20007810005 */
[-C--:B------:R-:W-:Y:S01]  /*10170*/  FFMA.FTZ R29, R3, R2.reuse, R29 ;  /* 0x00000002031d7223 */ /* 0x080fe2000001001d */
[----:B------:R-:W-:Y:S01]  /*10180*/  IADD3 R137, PT, PT, R213, -0x20, RZ ;  /* 0xffffffe0d5897810 */ /* 0x000fe20007ffe0ff */
[C---:B------:R-:W-:Y:S01]  /*10190*/  FFMA.FTZ R31, R3.reuse, R2, R31 ;  /* 0x00000002031f7223 */ /* 0x040fe2000001001f */
[CC--:B------:R-:W-:Y:S01]  /*101a0*/  FFMA.FTZ R41, R3.reuse, R132.reuse, R41 ;  /* 0x0000008403297223 */ /* 0x0c0fe20000010029 */
[----:B------:R-:W-:Y:S01]  /*101b0*/  FFMA.FTZ R43, R3, R132, R43 ;  /* 0x00000084032b7223 */ /* 0x000fe2000001002b */
[----:B------:R-:W-:Y:S01]  /*101c0*/  IADD3 R2, PT, PT, R213, 0x1, RZ ;  /* 0x00000001d5027810 */ /* 0x000fe20007ffe0ff */
[CC--:B------:R-:W-:Y:S01]  /*101d0*/  FFMA.FTZ R49, R3.reuse, R134.reuse, R49 ;  /* 0x0000008603317223 */ /* 0x0c0fe20000010031 */
[----:B------:R-:W-:Y:S01]  /*101e0*/  FFMA.FTZ R51, R3, R134, R51 ;  /* 0x0000008603337223 */ /* 0x000fe20000010033 */
[----:B------:R-:W-:Y:S02]  /*101f0*/  IADD3 R132, PT, PT, R213, 0x20, RZ ;  /* 0x00000020d5847810 */ /* 0x000fe40007ffe0ff */
[----:B------:R-:W-:Y:S02]  /*10200*/  FMNMX3.FTZ R134, R133, R8, R9, !PT ;  /* 0x0000000885867276 */ /* 0x000fe40007810009 */
[----:B------:R-:W-:Y:S02]  /*10210*/  I2FP.F32.U32 R137, R137 ;  /* 0x0000008900897245 */ /* 0x000fe40000201000 */
[----:B------:R-:W-:Y:S02]  /*10220*/  FMNMX3.FTZ R133, R135, R6, R7, !PT ;  /* 0x0000000687857276 */ /* 0x000fe40007810007 */
[----:B------:R-:W-:Y:S01]  /*10230*/  I2FP.F32.U32 R2, R2 ;  /* 0x0000000200027245 */ /* 0x000fe20000201000 */
[CC--:B------:R-:W-:Y:S01]  /*10240*/  FFMA.FTZ R20, R3.reuse, R137.reuse, R20 ;  /* 0x0000008903147223 */ /* 0x0c0fe20000010014 */
[----:B------:R-:W-:Y:S01]  /*10250*/  I2FP.F32.U32 R132, R132 ;  /* 0x0000008400847245 */ /* 0x000fe20000201000 */
[C---:B------:R-:W-:Y:S01]  /*10260*/  FFMA.FTZ R22, R3.reuse, R137, R22 ;  /* 0x0000008903167223 */ /* 0x040fe20000010016 */
[----:B------:R-:W-:Y:S01]  /*10270*/  FMNMX3.FTZ R134, R134, R12, R13, !PT ;  /* 0x0000000c86867276 */ /* 0x000fe2000781000d */
[----:B------:R-:W-:Y:S01]  /*10280*/  FFMA.FTZ R37, R3, R2, R37 ;  /* 0x0000000203257223 */ /* 0x000fe20000010025 */
[----:B------:R-:W-:Y:S01]  /*10290*/  FMNMX3.FTZ R133, R133, R10, R11, !PT ;  /* 0x0000000a85857276 */ /* 0x000fe2000781000b */
[----:B------:R-:W-:Y:S01]  /*102a0*/  FFMA.FTZ R39, R3, R2, R39 ;  /* 0x0000000203277223 */ /* 0x000fe20000010027 */
[----:B------:R-:W-:Y:S01]  /*102b0*/  IADD3 R137, PT, PT, R213, -0x10, RZ ;  /* 0xfffffff0d5897810 */ /* 0x000fe20007ffe0ff */
[-C--:B------:R-:W-:Y:S01]  /*102c0*/  FFMA.FTZ R54, R3, R132.reuse, R54 ;  /* 0x0000008403367223 */ /* 0x080fe20000010036 */
[----:B------:R-:W-:Y:S01]  /*102d0*/  IADD3 R2, PT, PT, R213, 0x11, RZ ;  /* 0x00000011d5027810 */ /* 0x000fe20007ffe0ff */
[----:B------:R-:W-:Y:S01]  /*102e0*/  FFMA.FTZ R52, R3, R132, R52 ;  /* 0x0000008403347223 */ /* 0x000fe20000010034 */
[----:B------:R-:W-:Y:S02]  /*102f0*/  FMNMX3.FTZ R134, R134, R16, R17, !PT ;  /* 0x0000001086867276 */ /* 0x000fe40007810011 */
[----:B------:R-:W-:Y:S02]  /*10300*/  FMNMX3.FTZ R132, R133, R14, R15, !PT ;  /* 0x0000000e85847276 */ /* 0x000fe4000781000f */
[----:B------:R-:W-:Y:S02]  /*10310*/  I2FP.F32.U32 R137, R137 ;  /* 0x0000008900897245 */ /* 0x000fe40000201000 */
[----:B------:R-:W-:Y:S02]  /*10320*/  I2FP.F32.U32 R2, R2 ;  /* 0x0000000200027245 */ /* 0x000fe40000201000 */
[----:B------:R-:W-:Y:S01]  /*10330*/  FMNMX3.FTZ R134, R134, R20, R21, !PT ;  /* 0x0000001486867276 */ /* 0x000fe20007810015 */
[CC--:B------:R-:W-:Y:S01]  /*10340*/  FFMA.FTZ R28, R3.reuse, R137.reuse, R28 ;  /* 0x00000089031c7223 */ /* 0x0c0fe2000001001c */
[----:B------:R-:W-:Y:S01]  /*10350*/  FMNMX3.FTZ R132, R132, R18, R19, !PT ;  /* 0x0000001284847276 */ /* 0x000fe20007810013 */
[C---:B------:R-:W-:Y:S01]  /*10360*/  FFMA.FTZ R45, R3.reuse, R2, R45 ;  /* 0x00000002032d7223 */ /* 0x040fe2000001002d */
[----:B------:R-:W-:Y:S01]  /*10370*/  FMNMX3.FTZ R134, R134, R24, R25, !PT ;  /* 0x0000001886867276 */ /* 0x000fe20007810019 */
[C---:B------:R-:W-:Y:S01]  /*10380*/  FFMA.FTZ R47, R3.reuse, R2, R47 ;  /* 0x00000002032f7223 */ /* 0x040fe2000001002f */
[----:B------:R-:W-:Y:S01]  /*10390*/  FMNMX3.FTZ R132, R132, R22, R23, !PT ;  /* 0x0000001684847276 */ /* 0x000fe20007810017 */
[----:B------:R-:W-:Y:S01]  /*103a0*/  FFMA.FTZ R30, R3, R137, R30 ;  /* 0x00000089031e7223 */ /* 0x000fe2000001001e */
[C---:B------:R-:W-:Y:S02]  /*103b0*/  IADD3 R2, PT, PT, R213.reuse, 0x21, RZ ;  /* 0x00000021d5027810 */ /* 0x040fe40007ffe0ff */
[----:B------:R-:W-:Y:S02]  /*103c0*/  FMNMX3.FTZ R134, R134, R28, R29, !PT ;  /* 0x0000001c86867276 */ /* 0x000fe4000781001d */
[----:B------:R-:W-:Y:S02]  /*103d0*/  FMNMX3.FTZ R132, R132, R26, R27, !PT ;  /* 0x0000001a84847276 */ /* 0x000fe4000781001b */
[C---:B------:R-:W-:Y:S02]  /*103e0*/  IADD3 R137, PT, PT, R213.reuse, 0x10, RZ ;  /* 0x00000010d5897810 */ /* 0x040fe40007ffe0ff */
[----:B------:R-:W-:Y:S02]  /*103f0*/  I2FP.F32.U32 R2, R2 ;  /* 0x0000000200027245 */ /* 0x000fe40000201000 */
[----:B------:R-:W-:Y:S02]  /*10400*/  IADD3 R136, PT, PT, R213, 0x28, RZ ;  /* 0x00000028d5887810 */ /* 0x000fe40007ffe0ff */
[----:B------:R-:W-:Y:S01]  /*10410*/  FMNMX3.FTZ R134, R134, R32, R33, !PT ;  /* 0x0000002086867276 */ /* 0x000fe20007810021 */
[C---:B------:R-:W-:Y:S01]  /*10420*/  FFMA.FTZ R55, R3.reuse, R2, R55 ;  /* 0x0000000203377223 */ /* 0x040fe20000010037 */
[----:B------:R-:W-:Y:S01]  /*10430*/  FMNMX3.FTZ R132, R132, R30, R31, !PT ;  /* 0x0000001e84847276 */ /* 0x000fe2000781001f */
[C---:B------:R-:W-:Y:S01]  /*10440*/  FFMA.FTZ R53, R3.reuse, R2, R53 ;  /* 0x0000000203357223 */ /* 0x040fe20000010035 */
[----:B------:R-:W-:Y:S02]  /*10450*/  I2FP.F32.U32 R137, R137 ;  /* 0x0000008900897245 */ /* 0x000fe40000201000 */
[----:B------:R-:W-:Y:S02]  /*10460*/  I2FP.F32.U32 R136, R136 ;  /* 0x0000008800887245 */ /* 0x000fe40000201000 */
[----:B------:R-:W-:Y:S01]  /*10470*/  FMNMX3.FTZ R134, R134, R36, R37, !PT ;  /* 0x0000002486867276 */ /* 0x000fe20007810025 */
[-C--:B------:R-:W-:Y:S01]  /*10480*/  FFMA.FTZ R44, R3, R137.reuse, R44 ;  /* 0x00000089032c7223 */ /* 0x080fe2000001002c */
[----:B------:R-:W-:Y:S01]  /*10490*/  IADD3 R2, PT, PT, R213, 0x29, RZ ;  /* 0x00000029d5027810 */ /* 0x000fe20007ffe0ff */
[C---:B------:R-:W-:Y:S01]  /*104a0*/  FFMA.FTZ R56, R3.reuse, R136, R56 ;  /* 0x0000008803387223 */ /* 0x040fe20000010038 */
[----:B------:R-:W-:Y:S01]  /*104b0*/  FMNMX3.FTZ R132, R132, R34, R35, !PT ;  /* 0x0000002284847276 */ /* 0x000fe20007810023 */
[C---:B------:R-:W-:Y:S01]  /*104c0*/  FFMA.FTZ R58, R3.reuse, R136, R58 ;  /* 0x00000088033a7223 */ /* 0x040fe2000001003a */
[----:B------:R-:W-:Y:S01]  /*104d0*/  FMNMX3.FTZ R134, R134, R40, R41, !PT ;  /* 0x0000002886867276 */ /* 0x000fe20007810029 */
[----:B------:R-:W-:Y:S01]  /*104e0*/  FFMA.FTZ R46, R3, R137, R46 ;  /* 0x00000089032e7223 */ /* 0x000fe2000001002e */
[----:B------:R-:W-:Y:S02]  /*104f0*/  I2FP.F32.U32 R2, R2 ;  /* 0x0000000200027245 */ /* 0x000fe40000201000 */
[----:B------:R-:W-:Y:S02]  /*10500*/  IADD3 R133, PT, PT, R213, 0x30, RZ ;  /* 0x00000030d5857810 */ /* 0x000fe40007ffe0ff */
[----:B------:R-:W-:Y:S01]  /*10510*/  FMNMX3.FTZ R136, R132, R38, R39, !PT ;  /* 0x0000002684887276 */ /* 0x000fe20007810027 */
[C---:B------:R-:W-:Y:S01]  /*10520*/  FFMA.FTZ R59, R3.reuse, R2, R59 ;  /* 0x00000002033b7223 */ /* 0x040fe2000001003b */
[----:B------:R-:W-:Y:S01]  /*10530*/  FMNMX3.FTZ R134, R134, R44, R45, !PT ;  /* 0x0000002c86867276 */ /* 0x000fe2000781002d */
[----:B------:R-:W-:Y:S01]  /*10540*/  FFMA.FTZ R57, R3, R2, R57 ;  /* 0x0000000203397223 */ /* 0x000fe20000010039 */
[----:B------:R-:W-:Y:S02]  /*10550*/  I2FP.F32.U32 R133, R133 ;  /* 0x0000008500857245 */ /* 0x000fe40000201000 */
[----:B------:R-:W-:Y:S02]  /*10560*/  FMNMX3.FTZ R136, R136, R42, R43, !PT ;  /* 0x0000002a88887276 */ /* 0x000fe4000781002b */
[----:B------:R-:W-:Y:S01]  /*10570*/  IADD3 R2, PT, PT, R213, 0x31, RZ ;  /* 0x00000031d5027810 */ /* 0x000fe20007ffe0ff */
[CC--:B------:R-:W-:Y:S01]  /*10580*/  FFMA.FTZ R60, R3.reuse, R133.reuse, R60 ;  /* 0x00000085033c7223 */ /* 0x0c0fe2000001003c */
[----:B------:R-:W-:Y:S01]  /*10590*/  FMNMX3.FTZ R134, R134, R48, R49, !PT ;  /* 0x0000003086867276 */ /* 0x000fe20007810031 */
[----:B------:R-:W-:Y:S01]  /*105a0*/  FFMA.FTZ R62, R3, R133, R62 ;  /* 0x00000085033e7223 */ /* 0x000fe2000001003e */
[----:B------:R-:W-:Y:S02]  /*105b0*/  FMNMX3.FTZ R136, R136, R46, R47, !PT ;  /* 0x0000002e88887276 */ /* 0x000fe4000781002f */
[----:B------:R-:W-:Y:S02]  /*105c0*/  I2FP.F32.U32 R2, R2 ;  /* 0x0000000200027245 */ /* 0x000fe40000201000 */
[C---:B------:R-:W-:Y:S02]  /*105d0*/  IADD3 R132, PT, PT, R213.reuse, 0x39, RZ ;  /* 0x00000039d5847810 */ /* 0x040fe40007ffe0ff */
[----:B------:R-:W-:Y:S01]  /*105e0*/  IADD3 R133, PT, PT, R213, 0x38, RZ ;  /* 0x00000038d5857810 */ /* 0x000fe20007ffe0ff */
[C---:B------:R-:W-:Y:S01]  /*105f0*/  FFMA.FTZ R61, R3.reuse, R2, R61 ;  /* 0x00000002033d7223 */ /* 0x040fe2000001003d */
[----:B------:R-:W-:Y:S01]  /*10600*/  FMNMX3.FTZ R134, R134, R52, R53, !PT ;  /* 0x0000003486867276 */ /* 0x000fe20007810035 */
[C---:B------:R-:W-:Y:S01]  /*10610*/  FFMA.FTZ R63, R3.reuse, R2, R63 ;  /* 0x00000002033f7223 */ /* 0x040fe2000001003f */
[----:B------:R-:W-:Y:S02]  /*10620*/  FMNMX3.FTZ R136, R136, R50, R51, !PT ;  /* 0x0000003288887276 */ /* 0x000fe40007810033 */
[----:B------:R-:W-:Y:S02]  /*10630*/  I2FP.F32.U32 R132, R132 ;  /* 0x0000008400847245 */ /* 0x000fe40000201000 */
[----:B------:R-:W-:Y:S02]  /*10640*/  I2FP.F32.U32 R133, R133 ;  /* 0x0000008500857245 */ /* 0x000fe40000201000 */
[----:B------:R-:W-:Y:S01]  /*10650*/  FMNMX3.FTZ R134, R134, R56, R57, !PT ;  /* 0x0000003886867276 */ /* 0x000fe20007810039 */
[C---:B------:R-:W-:Y:S01]  /*10660*/  FFMA.FTZ R65, R3.reuse, R132, R65 ;  /* 0x0000008403417223 */ /* 0x040fe20000010041 */
[----:B------:R-:W-:Y:S01]  /*10670*/  FMNMX3.FTZ R136, R136, R54, R55, !PT ;  /* 0x0000003688887276 */ /* 0x000fe20007810037 */
[CC--:B------:R-:W-:Y:S01]  /*10680*/  FFMA.FTZ R64, R3.reuse, R133.reuse, R64 ;  /* 0x0000008503407223 */ /* 0x0c0fe20000010040 */
[----:B------:R-:W-:Y:S01]  /*10690*/  FMNMX3.FTZ R134, R134, R60, R61, !PT ;  /* 0x0000003c86867276 */ /* 0x000fe2000781003d */
[C---:B------:R-:W-:Y:S01]  /*106a0*/  FFMA.FTZ R67, R3.reuse, R132, R67 ;  /* 0x0000008403437223 */ /* 0x040fe20000010043 */
[----:B------:R-:W-:Y:S01]  /*106b0*/  FMNMX3.FTZ R2, R136, R58, R59, !PT ;  /* 0x0000003a88027276 */ /* 0x000fe2000781003b */
[----:B------:R-:W-:Y:S01]  /*106c0*/  FFMA.FTZ R66, R3, R133, R66 ;  /* 0x0000008503427223 */ /* 0x000fe20000010042 */
[----:B------:R-:W-:Y:S02]  /*106d0*/  FMNMX3.FTZ R138, R134, R64, R65, !PT ;  /* 0x00000040868a7276 */ /* 0x000fe40007810041 */
[----:B------:R-:W-:Y:S02]  /*106e0*/  FMNMX3.FTZ R2, R2, R62, R63, !PT ;  /* 0x0000003e02027276 */ /* 0x000fe4000781003f */
[----:B------:R-:W-:Y:S01]  /*106f0*/  IADD3 R212, PT, PT, R212, -0x1, RZ ;  /* 0xffffffffd4d47810 */ /* 0x000fe20007ffe0ff */
[----:B------:R-:W-:Y:S01]  /*10700*/  SHFL.BFLY PT, R133, R138, 0x2, 0x1f ;  /* 0x0c401f008a857f89 */ /* 0x000fe200000e0000 */
[----:B------:R-:W-:Y:S02]  /*10710*/  FMNMX3.FTZ R139, R2, R66, R67, !PT ;  /* 0x00000042028b7276 */ /* 0x000fe40007810043 */
[----:B------:R-:W-:Y:S02]  /*10720*/  IADD3 R216, PT, PT, R216, -0x80, RZ ;  /* 0xffffff80d8d87810 */ /* 0x000fe40007ffe0ff */
[----:B------:R-:W-:Y:S03]  /*10730*/  IADD3 R213, PT, PT, R213, -0x80, RZ ;  /* 0xffffff80d5d57810 */ /* 0x000fe60007ffe0ff */
        /* <DEDUP_REMOVED lines=8> */
[----:B------:R-:W-:Y:S03]  /*107c0*/  FMUL.FTZ R154, R132, UR4 ;  /* 0x00000004849a7c20 */ /* 0x000fe60008410000 */
[C---:B------:R-:W-:Y:S01]  /*107d0*/  FSETP.NEU.FTZ.AND P1, PT, R133.reuse, -INF , PT ;  /* 0xff8000008500780b */ /* 0x040fe20003f3d000 */
[C---:B------:R-:W-:Y:S01]  /*107e0*/  FMUL.FTZ R156, R133.reuse, UR4 ;  /* 0x00000004859c7c20 */ /* 0x040fe20008410000 */
[----:B------:R-:W-:Y:S04]  /*107f0*/  FADD.FTZ R0, -R133, R0 ;  /* 0x0000000085007221 */ /* 0x000fe80000010100 */
[----:B------:R-:W-:Y:S01]  /*10800*/  FSEL R156, R156, RZ, P1 ;  /* 0x000000ff9c9c7208 */ /* 0x000fe20000800000 */
[----:B------:R-:W-:Y:S01]  /*10810*/  FMUL.FTZ R2, R0, UR4 ;  /* 0x0000000400027c20 */ /* 0x000fe20008410000 */
[C---:B------:R-:W-:Y:S01]  /*10820*/  FADD.FTZ R0, -R132.reuse, R135 ;  /* 0x0000008784007221 */ /* 0x040fe20000010100 */
[----:B------:R-:W-:Y:S02]  /*10830*/  FSETP.NEU.FTZ.AND P1, PT, R132, -INF , PT ;  /* 0xff8000008400780b */ /* 0x000fe40003f3d000 */
[--C-:B------:R-:W-:Y:S01]  /*10840*/  FFMA.FTZ R150, R8, UR4, -R156.reuse ;  /* 0x0000000408967c23 */ /* 0x100fe2000801089c */
[----:B------:R-:W-:Y:S01]  /*10850*/  FMUL.FTZ R134, R0, UR4 ;  /* 0x0000000400867c20 */ /* 0x000fe20008410000 */
[----:B------:R-:W-:Y:S01]  /*10860*/  FSEL R154, R154, RZ, P1 ;  /* 0x000000ff9a9a7208 */ /* 0x000fe20000800000 */
[--C-:B------:R-:W-:Y:S01]  /*10870*/  FFMA.FTZ R149, R9, UR4, -R156.reuse ;  /* 0x0000000409957c23 */ /* 0x100fe2000801089c */
[--C-:B------:R-:W-:Y:S01]  /*10880*/  FFMA.FTZ R155, R4, UR4, -R156.reuse ;  /* 0x00000004049b7c23 */ /* 0x100fe2000801089c */
[----:B------:R2:W3:Y:S01]  /*10890*/  MUFU.EX2 R0, R134 ;  /* 0x0000008600007308 */ /* 0x0004e20000000800 */
[----:B------:R-:W-:Y:S01]  /*108a0*/  FFMA.FTZ R152, R5, UR4, -R156 ;  /* 0x0000000405987c23 */ /* 0x000fe2000801089c */
[--C-:B------:R-:W-:Y:S01]  /*108b0*/  FFMA.FTZ R148, R10, UR4, -R154.reuse ;  /* 0x000000040a947c23 */ /* 0x100fe2000801089a */
[--C-:B------:R-:W-:Y:S01]  /*108c0*/  FFMA.FTZ R135, R11, UR4, -R154.reuse ;  /* 0x000000040b877c23 */ /* 0x100fe2000801089a */
[--C-:B------:R-:W-:Y:S01]  /*108d0*/  FFMA.FTZ R153, R6, UR4, -R154.reuse ;  /* 0x0000000406997c23 */ /* 0x100fe2000801089a */
[----:B------:R-:W-:Y:S01]  /*108e0*/  FFMA.FTZ R151, R7, UR4, -R154 ;  /* 0x0000000407977c23 */ /* 0x000fe2000801089a */
[--C-:B------:R-:W-:Y:S01]  /*108f0*/  FFMA.FTZ R167, R24, UR4, -R156.reuse ;  /* 0x0000000418a77c23 */ /* 0x100fe2000801089c */
[----:B------:R-:W-:Y:S03]  /*10900*/  FFMA.FTZ R170, R25, UR4, -R156 ;  /* 0x0000000419aa7c23 */ /* 0x000fe6000801089c */
[----:B------:R-:W4:Y:S01]  /*10910*/  MUFU.EX2 R2, R2 ;  /* 0x0000000200027308 */ /* 0x000f220000000800 */
[--C-:B------:R-:W-:Y:S01]  /*10920*/  FFMA.FTZ R171, R26, UR4, -R154.reuse ;  /* 0x000000041aab7c23 */ /* 0x100fe2000801089a */
[--C-:B------:R-:W-:Y:S01]  /*10930*/  FFMA.FTZ R172, R27, UR4, -R154.reuse ;  /* 0x000000041bac7c23 */ /* 0x100fe2000801089a */
[----:B------:R-:W-:Y:S01]  /*10940*/  FFMA.FTZ R173, R39, UR4, -R154 ;  /* 0x0000000427ad7c23 */ /* 0x000fe2000801089a */
[----:B------:R-:W-:Y:S01]  /*10950*/  FFMA.FTZ R174, R41, UR4, -R156 ;  /* 0x0000000429ae7c23 */ /* 0x000fe2000801089c */
[--C-:B------:R-:W-:Y:S01]  /*10960*/  FFMA.FTZ R175, R42, UR4, -R154.reuse ;  /* 0x000000042aaf7c23 */ /* 0x100fe2000801089a */
[----:B------:R-:W-:Y:S01]  /*10970*/  FFMA.FTZ R176, R43, UR4, -R154 ;  /* 0x000000042bb07c23 */ /* 0x000fe2000801089a */
[--C-:B------:R-:W-:Y:S03]  /*10980*/  FFMA.FTZ R157, R12, UR4, -R156.reuse ;  /* 0x000000040c9d7c23 */ /* 0x100fe6000801089c */
[----:B------:R-:W-:Y:S01]  /*10990*/  MUFU.EX2 R155, R155 ;  /* 0x0000009b009b7308 */ /* 0x000fe20000000800 */
[----:B--2---:R-:W-:Y:S01]  /*109a0*/  MOV R134, R217 ;  /* 0x000000d900867202 */ /* 0x004fe20000000f00 */
[----:B---3--:R-:W-:Y:S01]  /*109b0*/  FMUL.FTZ R6, R0, R130 ;  /* 0x0000008200067220 */ /* 0x008fe20000410000 */
[----:B------:R-:W-:Y:S01]  /*109c0*/  @P0 IADD3 R134, PT, PT, R218, -0x40, RZ ;  /* 0xffffffc0da860810 */ /* 0x000fe20007ffe0ff */
[C---:B------:R-:W-:Y:S01]  /*109d0*/  FMUL.FTZ R7, R0.reuse, R131 ;  /* 0x0000008300077220 */ /* 0x040fe20000410000 */
[C---:B------:R-:W-:Y:S01]  /*109e0*/  FMUL.FTZ R10, R0.reuse, R126 ;  /* 0x0000007e000a7220 */ /* 0x040fe20000410000 */
[----:B------:R-:W-:Y:S01]  /*109f0*/  FMUL.FTZ R11, R0, R127 ;  /* 0x0000007f000b7220 */ /* 0x000fe20000410000 */
[----:B------:R-:W-:Y:S03]  /*10a00*/  IADD3 R203, PT, PT, R203, R134, RZ ;  /* 0x00000086cbcb7210 */ /* 0x000fe60007ffe0ff */
[----:B------:R-:W2:Y:S01]  /*10a10*/  MUFU.EX2 R152, R152 ;  /* 0x0000009800987308 */ /* 0x000ea20000000800 */
[----:B------:R-:W3:Y:S01]  /*10a20*/  LDSM.16.MT88.4 R144, [R134] ;  /* 0x000000008690783b */ /* 0x000ee20000004200 */
[C---:B----4-:R-:W-:Y:S01]  /*10a30*/  FMUL.FTZ R4, R2.reuse, R128 ;  /* 0x0000008002047220 */ /* 0x050fe20000410000 */
[C---:B------:R-:W-:Y:S01]  /*10a40*/  FMUL.FTZ R5, R2.reuse, R129 ;  /* 0x0000008102057220 */ /* 0x040fe20000410000 */
[C---:B------:R-:W-:Y:S01]  /*10a50*/  FMUL.FTZ R8, R2.reuse, R124 ;  /* 0x0000007c02087220 */ /* 0x040fe20000410000 */
[C---:B------:R-:W-:Y:S01]  /*10a60*/  FMUL.FTZ R9, R2.reuse, R125 ;  /* 0x0000007d02097220 */ /* 0x040fe20000410000 */
[C---:B------:R-:W-:Y:S01]  /*10a70*/  FMUL.FTZ R68, R2.reuse, R68 ;  /* 0x0000004402447220 */ /* 0x040fe20000410000 */
[----:B------:R-:W-:Y:S03]  /*10a80*/  FMUL.FTZ R69, R2, R69 ;  /* 0x0000004502457220 */ /* 0x000fe60000410000 */
[----:B------:R-:W-:Y:S01]  /*10a90*/  MUFU.EX2 R153, R153 ;  /* 0x0000009900997308 */ /* 0x000fe20000000800 */
[----:B------:R-:W4:Y:S01]  /*10aa0*/  LDSM.16.MT88.4 R124, [R203] ;  /* 0x00000000cb7c783b */ /* 0x000f220000004200 */
[C---:B------:R-:W-:Y:S01]  /*10ab0*/  FMUL.FTZ R70, R0.reuse, R70 ;  /* 0x0000004600467220 */ /* 0x040fe20000410000 */
[----:B------:R-:W-:Y:S01]  /*10ac0*/  FMUL.FTZ R71, R0, R71 ;  /* 0x0000004700477220 */ /* 0x000fe20000410000 */
[C---:B------:R-:W-:Y:S01]  /*10ad0*/  FMUL.FTZ R72, R2.reuse, R72 ;  /* 0x0000004802487220 */ /* 0x040fe20000410000 */
[----:B------:R-:W-:Y:S01]  /*10ae0*/  FMUL.FTZ R73, R2, R73 ;  /* 0x0000004902497220 */ /* 0x000fe20000410000 */
[C---:B------:R-:W-:Y:S01]  /*10af0*/  FMUL.FTZ R74, R0.reuse, R74 ;  /* 0x0000004a004a7220 */ /* 0x040fe20000410000 */
[----:B------:R-:W-:Y:S03]  /*10b00*/  FMUL.FTZ R75, R0, R75 ;  /* 0x0000004b004b7220 */ /* 0x000fe60000410000 */
[----:B------:R-:W5:Y:S01]  /*10b10*/  MUFU.EX2 R151, R151 ;  /* 0x0000009700977308 */ /* 0x000f620000000800 */
[----:B--2---:R-:W-:Y:S01]  /*10b20*/  F2FP.F16.F32.PACK_AB R128, R152, R155 ;  /* 0x0000009b9880723e */ /* 0x004fe200000000ff */
[----:B------:R-:W-:Y:S01]  /*10b30*/  LDSM.16.MT88.4 R24, [R203+0x1000] ;  /* 0x00100000cb18783b */ /* 0x000fe20000004200 */
[C---:B------:R-:W-:Y:S01]  /*10b40*/  FMUL.FTZ R12, R2.reuse, R120 ;  /* 0x00000078020c7220 */ /* 0x040fe20000410000 */
[C---:B------:R-:W-:Y:S01]  /*10b50*/  FMUL.FTZ R76, R2.reuse, R76 ;  /* 0x0000004c024c7220 */ /* 0x040fe20000410000 */
        /* <DEDUP_REMOVED lines=11> */
[----:B------:R-:W2:Y:S01]  /*10c10*/  MUFU.EX2 R149, R149 ;  /* 0x0000009500957308 */ /* 0x000ea20000000800 */
[----:B-----5:R-:W-:Y:S01]  /*10c20*/  F2FP.F16.F32.PACK_AB R129, R151, R153 ;  /* 0x000000999781723e */ /* 0x020fe200000000ff */
        /* <DEDUP_REMOVED lines=31> */
[----:B-----5:R-:W-:Y:S01]  /*10e20*/  F2FP.F16.F32.PACK_AB R131, R135, R148 ;  /* 0x000000948783723e */ /* 0x020fe200000000ff */
[----:B------:R-:W-:Y:S01]  /*10e30*/  LDSM.16.MT88.4 R120, [R197+0xc800] ;  /* 0x00c80000c578783b */ /* 0x000fe20000004200 */
[----:B------:R-:W-:Y:S01]  /*10e40*/  FMUL.FTZ R109, R2, R109 ;  /* 0x0000006d026d7220 */ /* 0x000fe20000410000 */
[C---:B------:R-:W-:Y:S01]  /*10e50*/  FMUL.FTZ R110, R0.reuse, R110 ;  /* 0x0000006e006e7220 */ /* 0x040fe20000410000 */
[----:B------:R-:W-:Y:S01]  /*10e60*/  FMUL.FTZ R111, R0, R111 ;  /* 0x0000006f006f7220 */ /* 0x000fe20000410000 */
[----:B------:R-:W-:Y:S01]  /*10e70*/  MUFU.EX2 R157, R157 ;  /* 0x0000009d009d7308 */ /* 0x000fe20000000800 */
[C---:B------:R-:W-:Y:S01]  /*10e80*/  FMUL.FTZ R112, R2.reuse, R112 ;  /* 0x0000007002707220 */ /* 0x040fe20000410000 */
[C---:B-1----:R-:W-:Y:S05]  /*10e90*/  HMMA.16816.F32 R4, R128.reuse, R136, R4 ;  /* 0x000000888004723c */ /* 0x042fea0000001804 */
[----:B------:R-:W-:Y:S03]  /*10ea0*/  FMUL.FTZ R113, R2, R113 ;  /* 0x0000007102717220 */ /* 0x000fe60000410000 */
[----:B------:R-:W1:Y:S01]  /*10eb0*/  MUFU.EX2 R158, R158 ;  /* 0x0000009e009e7308 */ /* 0x000e620000000800 */
[C---:B------:R-:W-:Y:S01]  /*10ec0*/  FMUL.FTZ R114, R0.reuse, R114 ;  /* 0x0000007200727220 */ /* 0x040fe20000410000 */
[C---:B------:R-:W-:Y:S01]  /*10ed0*/  HMMA.16816.F32 R8, R128.reuse, R138, R8 ;  /* 0x0000008a8008723c */ /* 0x040fe20000001808 */
[----:B------:R-:W2:Y:S02]  /*10ee0*/  LDSM.16.MT88.4 R136, [R197+0x10000] ;  /* 0x01000000c588783b */ /* 0x000ea40000004200 */
[----:B------:R-:W-:Y:S01]  /*10ef0*/  FMUL.FTZ R115, R0, R115 ;  /* 0x0000007300737220 */ /* 0x000fe20000410000 */
[--C-:B------:R-:W-:Y:S01]  /*10f00*/  FFMA.FTZ R160, R16, UR4, -R156.reuse ;  /* 0x0000000410a07c23 */ /* 0x100fe2000801089c */
[C---:B------:R-:W-:Y:S03]  /*10f10*/  FMUL.FTZ R16, R2.reuse, R116 ;  /* 0x0000007402107220 */ /* 0x040fe60000410000 */
[----:B------:R-:W-:Y:S01]  /*10f20*/  MUFU.EX2 R159, R159 ;  /* 0x0000009f009f7308 */ /* 0x000fe20000000800 */
[----:B------:R-:W-:Y:S01]  /*10f30*/  FFMA.FTZ R161, R17, UR4, -R156 ;  /* 0x0000000411a17c23 */ /* 0x000fe2000801089c */
[C---:B------:R-:W-:Y:S03]  /*10f40*/  HMMA.16816.F32 R68, R128.reuse, R140, R68 ;  /* 0x0000008c8044723c */ /* 0x040fe60000001844 */
[----:B------:R-:W-:Y:S01]  /*10f50*/  FMUL.FTZ R17, R2, R117 ;  /* 0x0000007502117220 */ /* 0x000fe20000410000 */
[--C-:B------:R-:W-:Y:S01]  /*10f60*/  FFMA.FTZ R163, R18, UR4, -R154.reuse ;  /* 0x0000000412a37c23 */ /* 0x100fe2000801089a */
[----:B------:R-:W-:Y:S03]  /*10f70*/  FMUL.FTZ R18, R0, R118 ;  /* 0x0000007600127220 */ /* 0x000fe60000410000 */
[----:B------:R-:W5:Y:S01]  /*10f80*/  MUFU.EX2 R162, R162 ;  /* 0x000000a200a27308 */ /* 0x000f620000000800 */
[----:B-1----:R-:W-:Y:S01]  /*10f90*/  F2FP.F16.F32.PACK_AB R116, R158, R157 ;  /* 0x0000009d9e74723e */ /* 0x002fe200000000ff */
[C---:B------:R-:W-:Y:S01]  /*10fa0*/  HMMA.16816.F32 R72, R128.reuse, R142, R72 ;  /* 0x0000008e8048723c */ /* 0x040fe20000001848 */
[----:B------:R-:W1:Y:S02]  /*10fb0*/  LDSM.16.MT88.4 R140, [R196+0x10000] ;  /* 0x01000000c48c783b */ /* 0x000e640000004200 */
[----:B------:R-:W-:Y:S01]  /*10fc0*/  FFMA.FTZ R164, R19, UR4, -R154 ;  /* 0x0000000413a47c23 */ /* 0x000fe2000801089a */
[----:B------:R-:W-:Y:S01]  /*10fd0*/  FMUL.FTZ R19, R0, R119 ;  /* 0x0000007700137220 */ /* 0x000fe20000410000 */
[--C-:B------:R-:W-:Y:S03]  /*10fe0*/  FFMA.FTZ R165, R20, UR4, -R156.reuse ;  /* 0x0000000414a57c23 */ /* 0x100fe6000801089c */
[----:B------:R-:W-:Y:S01]  /*10ff0*/  MUFU.EX2 R160, R160 ;  /* 0x000000a000a07308 */ /* 0x000fe20000000800 */
[----:B------:R-:W-:Y:S01]  /*11000*/  FFMA.FTZ R166, R21, UR4, -R156 ;  /* 0x0000000415a67c23 */ /* 0x000fe2000801089c */
[C---:B---3--:R-:W-:Y:S03]  /*11010*/  HMMA.16816.F32 R76, R128.reuse, R144, R76 ;  /* 0x00000090804c723c */ /* 0x048fe6000000184c */
[--C-:B------:R-:W-:Y:S01]  /*11020*/  FFMA.FTZ R169, R22, UR4, -R154.reuse ;  /* 0x0000000416a97c23 */ /* 0x100fe2000801089a */
[----:B------:R-:W-:Y:S01]  /*11030*/  FFMA.FTZ R168, R23, UR4, -R154 ;  /* 0x0000000417a87c23 */ /* 0x000fe2000801089a */
[--C-:B------:R-:W-:Y:S03]  /*11040*/  FFMA.FTZ R52, R52, UR4, -R156.reuse ;  /* 0x0000000434347c23 */ /* 0x100fe6000801089c */
[----:B------:R-:W3:Y:S01]  /*11050*/  MUFU.EX2 R161, R161 ;  /* 0x000000a100a17308 */ /* 0x000ee20000000800 */
[----:B-----5:R-:W-:Y:S01]  /*11060*/  F2FP.F16.F32.PACK_AB R117, R162, R159 ;  /* 0x0000009fa275723e */ /* 0x020fe200000000ff */
[C---:B------:R-:W-:Y:S01]  /*11070*/  HMMA.16816.F32 R80, R128.reuse, R146, R80 ;  /* 0x000000928050723c */ /* 0x040fe20000001850 */
[----:B------:R-:W-:Y:S02]  /*11080*/  LDSM.16.MT88.4 R144, [R203+0x800] ;  /* 0x00080000cb90783b */ /* 0x000fe40000004200 */
[----:B------:R-:W-:Y:S01]  /*11090*/  FFMA.FTZ R53, R53, UR4, -R156 ;  /* 0x0000000435357c23 */ /* 0x000fe2000801089c */
[--C-:B------:R-:W-:Y:S01]  /*110a0*/  FFMA.FTZ R54, R54, UR4, -R154.reuse ;  /* 0x0000000436367c23 */ /* 0x100fe2000801089a */
[----:B------:R-:W-:Y:S03]  /*110b0*/  FFMA.FTZ R55, R55, UR4, -R154 ;  /* 0x0000000437377c23 */ /* 0x000fe6000801089a */
[----:B------:R-:W-:Y:S01]  /*110c0*/  MUFU.EX2 R163, R163 ;  /* 0x000000a300a37308 */ /* 0x000fe20000000800 */
[--C-:B------:R-:W-:Y:S01]  /*110d0*/  FFMA.FTZ R56, R56, UR4, -R156.reuse ;  /* 0x0000000438387c23 */ /* 0x100fe2000801089c */
[C---:B----4-:R-:W-:Y:S03]  /*110e0*/  HMMA.16816.F32 R84, R128.reuse, R124, R84 ;  /* 0x0000007c8054723c */ /* 0x050fe60000001854 */
[----:B------:R-:W-:Y:S01]  /*110f0*/  FFMA.FTZ R57, R57, UR4, -R156 ;  /* 0x0000000439397c23 */ /* 0x000fe2000801089c */
[--C-:B------:R-:W-:Y:S01]  /*11100*/  FFMA.FTZ R58, R58, UR4, -R154.reuse ;  /* 0x000000043a3a7c23 */ /* 0x100fe2000801089a */
[----:B------:R-:W-:Y:S03]  /*11110*/  FFMA.FTZ R59, R59, UR4, -R154 ;  /* 0x000000043b3b7c23 */ /* 0x000fe6000801089a */
[----:B------:R-:W4:Y:S01]  /*11120*/  MUFU.EX2 R164, R164 ;  /* 0x000000a400a47308 */ /* 0x000f220000000800 */
[----:B---3--:R-:W-:Y:S01]  /*11130*/  F2FP.F16.F32.PACK_AB R118, R161, R160 ;  /* 0x000000a0a176723e */ /* 0x008fe200000000ff */
[C---:B------:R-:W-:Y:S01]  /*11140*/  HMMA.16816.F32 R88, R128.reuse, R126, R88 ;  /* 0x0000007e8058723c */ /* 0x040fe20000001858 */
[----:B------:R-:W3:Y:S02]  /*11150*/  LDSM.16.MT88.4 R124, [R134+0x4000] ;  /* 0x00400000867c783b */ /* 0x000ee40000004200 */
[--C-:B------:R-:W-:Y:S01]  /*11160*/  FFMA.FTZ R48, R48, UR4, -R156.reuse ;  /* 0x0000000430307c23 */ /* 0x100fe2000801089c */
[----:B------:R-:W-:Y:S01]  /*11170*/  FFMA.FTZ R49, R49, UR4, -R156 ;  /* 0x0000000431317c23 */ /* 0x000fe2000801089c */
[--C-:B------:R-:W-:Y:S03]  /*11180*/  FFMA.FTZ R50, R50, UR4, -R154.reuse ;  /* 0x0000000432327c23 */ /* 0x100fe6000801089a */
[----:B------:R-:W-:Y:S01]  /*11190*/  MUFU.EX2 R52, R52 ;  /* 0x0000003400347308 */ /* 0x000fe20000000800 */
[--C-:B------:R-:W-:Y:S01]  /*111a0*/  FFMA.FTZ R51, R51, UR4, -R154.reuse ;  /* 0x0000000433337c23 */ /* 0x100fe2000801089a */
[C---:B--2---:R-:W-:Y:S03]  /*111b0*/  HMMA.16816.F32 R92, R128.reuse, R136, R92 ;  /* 0x00000088805c723c */ /* 0x044fe6000000185c */
[----:B------:R-:W-:Y:S01]  /*111c0*/  FFMA.FTZ R62, R62, UR4, -R154 ;  /* 0x000000043e3e7c23 */ /* 0x000fe2000801089a */
[----:B------:R-:W-:Y:S01]  /*111d0*/  FFMA.FTZ R155, R2, R225, R155 ;  /* 0x000000e1029b7223 */ /* 0x000fe2000001009b */
[----:B------:R-:W-:Y:S03]  /*111e0*/  ISETP.NE.AND P1, PT, R212, RZ, PT ;  /* 0x000000ffd400720c */ /* 0x000fe60003f25270 */
[----:B------:R-:W-:Y:S01]  /*111f0*/  MUFU.EX2 R53, R53 ;  /* 0x0000003500357308 */ /* 0x000fe20000000800 */
[----:B----4-:R-:W-:Y:S01]  /*11200*/  F2FP.F16.F32.PACK_AB R119, R164, R163 ;  /* 0x000000a3a477723e */ /* 0x010fe200000000ff */
[C---:B------:R-:W-:Y:S01]  /*11210*/  HMMA.16816.F32 R96, R128.reuse, R138, R96 ;  /* 0x0000008a8060723c */ /* 0x040fe20000001860 */
[----:B------:R-:W2:Y:S02]  /*11220*/  LDSM.16.MT88.4 R136, [R203+0x4000] ;  /* 0x00400000cb88783b */ /* 0x000ea40000004200 */
[----:B------:R-:W-:Y:S01]  /*11230*/  FFMA.FTZ R153, R0, R223, R153 ;  /* 0x000000df00997223 */ /* 0x000fe20000010099 */
[----:B------:R-:W-:Y:S04]  /*11240*/  FADD.FTZ R155, R152, R155 ;  /* 0x0000009b989b7221 */ /* 0x000fe80000010000 */
[----:B------:R-:W-:Y:S01]  /*11250*/  MUFU.EX2 R54, R54 ;  /* 0x0000003600367308 */ /* 0x000fe20000000800 */
[----:B------:R-:W-:Y:S01]  /*11260*/  FADD.FTZ R153, R151, R153 ;  /* 0x0000009997997221 */ /* 0x000fe20000010000 */
[C---:B-1----:R-:W-:Y:S03]  /*11270*/  HMMA.16816.F32 R100, R128.reuse, R140, R100 ;  /* 0x0000008c8064723c */ /* 0x042fe60000001864 */
[----:B------:R-:W-:Y:S01]  /*11280*/  FADD.FTZ R0, R150, R155 ;  /* 0x0000009b96007221 */ /* 0x000fe20000010000 */
[----:B------:R-:W-:Y:S04]  /*11290*/  FADD.FTZ R2, R148, R153 ;  /* 0x0000009994027221 */ /* 0x000fe80000010000 */
[----:B------:R-:W-:Y:S01]  /*112a0*/  MUFU.EX2 R55, R55 ;  /* 0x0000003700377308 */ /* 0x000fe20000000800 */
[----:B------:R-:W-:Y:S01]  /*112b0*/  FADD.FTZ R0, R149, R0 ;  /* 0x0000000095007221 */ /* 0x000fe20000010000 */
[C---:B------:R-:W-:Y:S01]  /*112c0*/  HMMA.16816.F32 R104, R128.reuse, R142, R104 ;  /* 0x0000008e8068723c */ /* 0x040fe20000001868 */
[----:B------:R-:W1:Y:S02]  /*112d0*/  LDSM.16.MT88.4 R140, [R196+0xc800] ;  /* 0x00c80000c48c783b */ /* 0x000e640000004200 */
[----:B------:R-:W-:Y:S01]  /*112e0*/  FADD.FTZ R2, R135, R2 ;  /* 0x0000000287027221 */ /* 0x000fe20000010000 */
[----:B------:R-:W-:Y:S04]  /*112f0*/  MOV R135, R132 ;  /* 0x0000008400877202 */ /* 0x000fe80000000f00 */
[----:B------:R-:W-:Y:S01]  /*11300*/  MUFU.EX2 R56, R56 ;  /* 0x0000003800387308 */ /* 0x000fe20000000800 */
[----:B------:R-:W-:Y:S01]  /*11310*/  FADD.FTZ R159, R159, R2 ;  /* 0x000000029f9f7221 */ /* 0x000fe20000010000 */
[C---:B---3--:R-:W-:Y:S03]  /*11320*/  HMMA.16816.F32 R12, R128.reuse, R124, R12 ;  /* 0x0000007c800c723c */ /* 0x048fe6000000180c */
[----:B------:R-:W-:Y:S05]  /*11330*/  FADD.FTZ R162, R162, R159 ;  /* 0x0000009fa2a27221 */ /* 0x000fea0000010000 */
[----:B------:R-:W-:Y:S01]  /*11340*/  MUFU.EX2 R57, R57 ;  /* 0x0000003900397308 */ /* 0x000fe20000000800 */
[----:B------:R-:W-:Y:S01]  /*11350*/  FADD.FTZ R163, R163, R162 ;  /* 0x000000a2a3a37221 */ /* 0x000fe20000010000 */
[C---:B------:R-:W-:Y:S01]  /*11360*/  HMMA.16816.F32 R108, R128.reuse, R126, R108 ;  /* 0x0000007e806c723c */ /* 0x040fe2000000186c */
[----:B------:R-:W3:Y:S02]  /*11370*/  LDSM.16.MT88.4 R124, [R134+0x800] ;  /* 0x00080000867c783b */ /* 0x000ee40000004200 */
[----:B------:R-:W-:Y:S05]  /*11380*/  FADD.FTZ R164, R164, R163 ;  /* 0x000000a3a4a47221 */ /* 0x000fea0000010000 */
[----:B------:R-:W-:Y:S01]  /*11390*/  MUFU.EX2 R58, R58 ;  /* 0x0000003a003a7308 */ /* 0x000fe20000000800 */
[C---:B--2---:R-:W-:Y:S09]  /*113a0*/  HMMA.16816.F32 R112, R128.reuse, R136, R112 ;  /* 0x000000888070723c */ /* 0x044ff20000001870 */
[----:B------:R-:W-:Y:S01]  /*113b0*/  MUFU.EX2 R59, R59 ;  /* 0x0000003b003b7308 */ /* 0x000fe20000000800 */
[----:B------:R-:W-:Y:S01]  /*113c0*/  HMMA.16816.F32 R16, R128, R138, R16 ;  /* 0x0000008a8010723c */ /* 0x000fe20000001810 */
[----:B------:R-:W-:Y:S08]  /*113d0*/  LDSM.16.MT88.4 R128, [R134+0x4800] ;  /* 0x004800008680783b */ /* 0x000ff00000004200 */
[----:B------:R-:W-:Y:S01]  /*113e0*/  MUFU.EX2 R165, R165 ;  /* 0x000000a500a57308 */ /* 0x000fe20000000800 */
[C---:B------:R-:W-:Y:S01]  /*113f0*/  HMMA.16816.F32 R4, R116.reuse, R120, R4 ;  /* 0x000000787404723c */ /* 0x040fe20000001804 */
[----:B------:R-:W-:Y:S08]  /*11400*/  LDSM.16.MT88.4 R136, [R203+0x4800] ;  /* 0x00480000cb88783b */ /* 0x000ff00000004200 */
[----:B------:R-:W2:Y:S01]  /*11410*/  MUFU.EX2 R166, R166 ;  /* 0x000000a600a67308 */ /* 0x000ea20000000800 */
[C---:B------:R-:W-:Y:S01]  /*11420*/  HMMA.16816.F32 R8, R116.reuse, R122, R8 ;  /* 0x0000007a7408723c */ /* 0x040fe20000001808 */
[----:B------:R-:W4:Y:S08]  /*11430*/  LDSM.16.MT88.4 R120, [R197+0x10800] ;  /* 0x01080000c578783b */ /* 0x000f300000004200 */
[----:B------:R-:W-:Y:S01]  /*11440*/  MUFU.EX2 R169, R169 ;  /* 0x000000a900a97308 */ /* 0x000fe20000000800 */
[C---:B-1----:R-:W-:Y:S09]  /*11450*/  HMMA.16816.F32 R68, R116.reuse, R140, R68 ;  /* 0x0000008c7444723c */ /* 0x042ff20000001844 */
[----:B------:R-:W1:Y:S01]  /*11460*/  MUFU.EX2 R168, R168 ;  /* 0x000000a800a87308 */ /* 0x000e620000000800 */
[----:B--2---:R-:W-:Y:S01]  /*11470*/  F2FP.F16.F32.PACK_AB R20, R166, R165 ;  /* 0x000000a5a614723e */ /* 0x004fe200000000ff */
[C---:B------:R-:W-:Y:S01]  /*11480*/  HMMA.16816.F32 R72, R116.reuse, R142, R72 ;  /* 0x0000008e7448723c */ /* 0x040fe20000001848 */
[----:B------:R-:W-:Y:S07]  /*11490*/  LDSM.16.MT88.4 R140, [R197+0xd000] ;  /* 0x00d00000c58c783b */ /* 0x000fee0000004200 */
[----:B------:R-:W-:Y:S01]  /*114a0*/  MUFU.EX2 R167, R167 ;  /* 0x000000a700a77308 */ /* 0x000fe20000000800 */
[C---:B---3--:R-:W-:Y:S09]  /*114b0*/  HMMA.16816.F32 R76, R116.reuse, R124, R76 ;  /* 0x0000007c744c723c */ /* 0x048ff2000000184c */
[----:B------:R-:W2:Y:S01]  /*114c0*/  MUFU.EX2 R170, R170 ;  /* 0x000000aa00aa7308 */ /* 0x000ea20000000800 */
[C---:B-1----:R-:W-:Y:S01]  /*114d0*/  F2FP.F16.F32.PACK_AB R21, R168.reuse, R169 ;  /* 0x000000a9a815723e */ /* 0x042fe200000000ff */
[----:B------:R-:W-:Y:S01]  /*114e0*/  FADD.FTZ R169, R169, R164 ;  /* 0x000000a4a9a97221 */ /* 0x000fe20000010000 */
[C---:B------:R-:W-:Y:S01]  /*114f0*/  HMMA.16816.F32 R80, R116.reuse, R126, R80 ;  /* 0x0000007e7450723c */ /* 0x040fe20000001850 */
[----:B------:R-:W1:Y:S02]  /*11500*/  LDSM.16.MT88.4 R124, [R196+0x10800] ;  /* 0x01080000c47c783b */ /* 0x000e640000004200 */
[----:B------:R-:W-:Y:S04]  /*11510*/  FADD.FTZ R168, R168, R169 ;  /* 0x000000a9a8a87221 */ /* 0x000fe80000010000 */
[----:B------:R-:W-:Y:S01]  /*11520*/  MUFU.EX2 R171, R171 ;  /* 0x000000ab00ab7308 */ /* 0x000fe20000000800 */
[C---:B------:R-:W-:Y:S09]  /*11530*/  HMMA.16816.F32 R84, R116.reuse, R144, R84 ;  /* 0x000000907454723c */ /* 0x040ff20000001854 */
[----:B------:R-:W3:Y:S01]  /*11540*/  MUFU.EX2 R172, R172 ;  /* 0x000000ac00ac7308 */ /* 0x000ee20000000800 */
[----:B--2---:R-:W-:Y:S01]  /*11550*/  F2FP.F16.F32.PACK_AB R22, R170, R167 ;  /* 0x000000a7aa16723e */ /* 0x004fe200000000ff */
[C---:B------:R-:W-:Y:S01]  /*11560*/  HMMA.16816.F32 R88, R116.reuse, R146, R88 ;  /* 0x000000927458723c */ /* 0x040fe20000001858 */
[----:B------:R-:W2:Y:S07]  /*11570*/  LDSM.16.MT88.4 R144, [R196+0xd000] ;  /* 0x00d00000c490783b */ /* 0x000eae0000004200 */
[----:B------:R-:W-:Y:S01]  /*11580*/  MUFU.EX2 R173, R173 ;  /* 0x000000ad00ad7308 */ /* 0x000fe20000000800 */
[C---:B----4-:R-:W-:Y:S09]  /*11590*/  HMMA.16816.F32 R92, R116.reuse, R120, R92 ;  /* 0x00000078745c723c */ /* 0x050ff2000000185c */
[----:B------:R-:W-:Y:S01]  /*115a0*/  MUFU.EX2 R174, R174 ;  /* 0x000000ae00ae7308 */ /* 0x000fe20000000800 */
[----:B---3--:R-:W-:Y:S01]  /*115b0*/  F2FP.F16.F32.PACK_AB R23, R172, R171 ;  /* 0x000000abac17723e */ /* 0x008fe200000000ff */
[C---:B------:R-:W-:Y:S01]  /*115c0*/  HMMA.16816.F32 R96, R116.reuse, R122, R96 ;  /* 0x0000007a7460723c */ /* 0x040fe20000001860 */
[----:B------:R-:W3:Y:S07]  /*115d0*/  LDSM.16.MT88.4 R120, [R134+0x1000] ;  /* 0x001000008678783b */ /* 0x000eee0000004200 */
[----:B------:R-:W-:Y:S01]  /*115e0*/  MUFU.EX2 R175, R175 ;  /* 0x000000af00af7308 */ /* 0x000fe20000000800 */
[C---:B-1----:R-:W-:Y:S09]  /*115f0*/  HMMA.16816.F32 R100, R116.reuse, R124, R100 ;  /* 0x0000007c7464723c */ /* 0x042ff20000001864 */
[----:B------:R-:W-:Y:S01]  /*11600*/  MUFU.EX2 R176, R176 ;  /* 0x000000b000b07308 */ /* 0x000fe20000000800 */
[C---:B------:R-:W-:Y:S01]  /*11610*/  HMMA.16816.F32 R104, R116.reuse, R126, R104 ;  /* 0x0000007e7468723c */ /* 0x040fe20000001868 */
[----:B------:R-:W-:Y:S08]  /*11620*/  LDSM.16.MT88.4 R124, [R134+0x5000] ;  /* 0x00500000867c783b */ /* 0x000ff00000004200 */
[----:B------:R-:W-:Y:S01]  /*11630*/  MUFU.EX2 R48, R48 ;  /* 0x0000003000307308 */ /* 0x000fe20000000800 */
[C---:B------:R-:W-:Y:S09]  /*11640*/  HMMA.16816.F32 R12, R116.reuse, R128, R12 ;  /* 0x00000080740c723c */ /* 0x040ff2000000180c */
[----:B------:R-:W-:Y:S01]  /*11650*/  MUFU.EX2 R49, R49 ;  /* 0x0000003100317308 */ /* 0x000fe20000000800 */
[C---:B------:R-:W-:Y:S01]  /*11660*/  HMMA.16816.F32 R108, R116.reuse, R130, R108 ;  /* 0x00000082746c723c */ /* 0x040fe2000000186c */
[----:B------:R-:W-:Y:S08]  /*11670*/  LDSM.16.MT88.4 R128, [R203+0x5000] ;  /* 0x00500000cb80783b */ /* 0x000ff00000004200 */
[----:B------:R-:W-:Y:S01]  /*11680*/  MUFU.EX2 R50, R50 ;  /* 0x0000003200327308 */ /* 0x000fe20000000800 */
[C---:B------:R-:W-:Y:S03]  /*11690*/  HMMA.16816.F32 R112, R116.reuse, R136, R112 ;  /* 0x000000887470723c */ /* 0x040fe60000001870 */
[--C-:B------:R-:W-:Y:S01]  /*116a0*/  FFMA.FTZ R136, R28, UR4, -R156.reuse ;  /* 0x000000041c887c23 */ /* 0x100fe2000801089c */
[----:B------:R-:W-:Y:S05]  /*116b0*/  FFMA.FTZ R137, R29, UR4, -R156 ;  /* 0x000000041d897c23 */ /* 0x000fea000801089c */
[----:B------:R-:W-:Y:S01]  /*116c0*/  MUFU.EX2 R51, R51 ;  /* 0x0000003300337308 */ /* 0x000fe20000000800 */
[----:B------:R-:W-:Y:S01]  /*116d0*/  HMMA.16816.F32 R16, R116, R138, R16 ;  /* 0x0000008a7410723c */ /* 0x000fe20000001810 */
[----:B------:R-:W1:Y:S02]  /*116e0*/  LDSM.16.MT88.4 R116, [R197+0x11000] ;  /* 0x01100000c574783b */ /* 0x000e640000004200 */
[----:B------:R-:W-:Y:S01]  /*116f0*/  FFMA.FTZ R139, R31, UR4, -R154 ;  /* 0x000000041f8b7c23 */ /* 0x000fe2000801089a */
[----:B------:R-:W-:Y:S05]  /*11700*/  FFMA.FTZ R138, R32, UR4, -R156 ;  /* 0x00000004208a7c23 */ /* 0x000fea000801089c */
[----:B------:R-:W-:Y:S01]  /*11710*/  MUFU.EX2 R136, R136 ;  /* 0x0000008800887308 */ /* 0x000fe20000000800 */
[C---:B------:R-:W-:Y:S05]  /*11720*/  HMMA.16816.F32 R4, R20.reuse, R140, R4 ;  /* 0x0000008c1404723c */ /* 0x040fea0000001804 */
[----:B------:R-:W-:Y:S01]  /*11730*/  FFMA.FTZ R140, R30, UR4, -R154 ;  /* 0x000000041e8c7c23 */ /* 0x000fe2000801089a */
[----:B------:R-:W-:Y:S01]  /*11740*/  FFMA.FTZ R141, R33, UR4, -R156 ;  /* 0x00000004218d7c23 */ /* 0x000fe2000801089c */
[----:B------:R-:W-:Y:S01]  /*11750*/  LDSM.16.MT88.4 R28, [R196+0xd800] ;  /* 0x00d80000c41c783b */ /* 0x000fe20000004200 */
[C---:B------:R-:W-:Y:S01]  /*11760*/  HMMA.16816.F32 R8, R20.reuse, R142, R8 ;  /* 0x0000008e1408723c */ /* 0x040fe20000001808 */
[----:B------:R-:W4:Y:S02]  /*11770*/  MUFU.EX2 R137, R137 ;  /* 0x0000008900897308 */ /* 0x000f240000000800 */
[--C-:B------:R-:W-:Y:S01]  /*11780*/  FFMA.FTZ R142, R34, UR4, -R154.reuse ;  /* 0x00000004228e7c23 */ /* 0x100fe2000801089a */
[----:B------:R-:W-:Y:S03]  /*11790*/  FFMA.FTZ R143, R35, UR4, -R154 ;  /* 0x00000004238f7c23 */ /* 0x000fe6000801089a */
[----:B------:R-:W-:Y:S01]  /*117a0*/  LDSM.16.MT88.4 R32, [R203+0x1800] ;  /* 0x00180000cb20783b */ /* 0x000fe20000004200 */
[C---:B--2---:R-:W-:Y:S03]  /*117b0*/  HMMA.16816.F32 R68, R20.reuse, R144, R68 ;  /* 0x000000901444723c */ /* 0x044fe60000001844 */
[----:B------:R-:W-:Y:S01]  /*117c0*/  MUFU.EX2 R140, R140 ;  /* 0x0000008c008c7308 */ /* 0x000fe20000000800 */
[--C-:B------:R-:W-:Y:S01]  /*117d0*/  FFMA.FTZ R144, R36, UR4, -R156.reuse ;  /* 0x0000000424907c23 */ /* 0x100fe2000801089c */
[----:B------:R-:W-:Y:S03]  /*117e0*/  FFMA.FTZ R145, R37, UR4, -R156 ;  /* 0x0000000425917c23 */ /* 0x000fe6000801089c */
[C---:B------:R-:W-:Y:S05]  /*117f0*/  HMMA.16816.F32 R72, R20.reuse, R146, R72 ;  /* 0x000000921448723c */ /* 0x040fea0000001848 */
[----:B------:R-:W2:Y:S01]  /*11800*/  MUFU.EX2 R139, R139 ;  /* 0x0000008b008b7308 */ /* 0x000ea20000000800 */
[----:B------:R-:W-:Y:S01]  /*11810*/  FFMA.FTZ R146, R38, UR4, -R154 ;  /* 0x0000000426927c23 */ /* 0x000fe2000801089a */
[--C-:B------:R-:W-:Y:S01]  /*11820*/  FFMA.FTZ R147, R40, UR4, -R156.reuse ;  /* 0x0000000428937c23 */ /* 0x100fe2000801089c */
[----:B------:R-:W-:Y:S01]  /*11830*/  LDSM.16.MT88.4 R36, [R196+0xe000] ;  /* 0x00e00000c424783b */ /* 0x000fe20000004200 */
[C---:B---3--:R-:W-:Y:S06]  /*11840*/  HMMA.16816.F32 R76, R20.reuse, R120, R76 ;  /* 0x00000078144c723c */ /* 0x048fec000000184c */
[----:B------:R-:W-:Y:S01]  /*11850*/  MUFU.EX2 R138, R138 ;  /* 0x0000008a008a7308 */ /* 0x000fe20000000800 */
[----:B------:R-:W-:Y:S01]  /*11860*/  LDSM.16.MT88.4 R40, [R203+0x6000] ;  /* 0x00600000cb28783b */ /* 0x000fe20000004200 */
[C---:B------:R-:W-:Y:S08]  /*11870*/  HMMA.16816.F32 R80, R20.reuse, R122, R80 ;  /* 0x0000007a1450723c */ /* 0x040ff00000001850 */
[----:B------:R-:W3:Y:S01]  /*11880*/  MUFU.EX2 R141, R141 ;  /* 0x0000008d008d7308 */ /* 0x000ee20000000800 */
[----:B------:R-:W5:Y:S01]  /*11890*/  LDSM.16.MT88.4 R120, [R196+0x11000] ;  /* 0x01100000c478783b */ /* 0x000f620000004200 */
[C---:B------:R-:W-:Y:S08]  /*118a0*/  HMMA.16816.F32 R84, R20.reuse, R24, R84 ;  /* 0x000000181454723c */ /* 0x040ff00000001854 */
[----:B------:R-:W-:Y:S01]  /*118b0*/  MUFU.EX2 R142, R142 ;  /* 0x0000008e008e7308 */ /* 0x000fe20000000800 */
[C---:B------:R-:W-:Y:S01]  /*118c0*/  HMMA.16816.F32 R88, R20.reuse, R26, R88 ;  /* 0x0000001a1458723c */ /* 0x040fe20000001858 */
[----:B------:R-:W3:Y:S08]  /*118d0*/  LDSM.16.MT88.4 R24, [R197+0xd800] ;  /* 0x00d80000c518783b */ /* 0x000ef00000004200 */
[----:B------:R-:W3:Y:S01]  /*118e0*/  MUFU.EX2 R143, R143 ;  /* 0x0000008f008f7308 */ /* 0x000ee20000000800 */
[C---:B-1----:R-:W-:Y:S09]  /*118f0*/  HMMA.16816.F32 R92, R20.reuse, R116, R92 ;  /* 0x00000074145c723c */ /* 0x042ff2000000185c */
[----:B------:R-:W-:Y:S01]  /*11900*/  MUFU.EX2 R144, R144 ;  /* 0x0000009000907308 */ /* 0x000fe20000000800 */
[C---:B------:R-:W-:Y:S01]  /*11910*/  HMMA.16816.F32 R96, R20.reuse, R118, R96 ;  /* 0x000000761460723c */ /* 0x040fe20000001860 */
[----:B------:R-:W1:Y:S08]  /*11920*/  LDSM.16.MT88.4 R116, [R134+0x1800] ;  /* 0x001800008674783b */ /* 0x000e700000004200 */
[----:B------:R-:W1:Y:S10]  /*11930*/  MUFU.EX2 R145, R145 ;  /* 0x0000009100917308 */ /* 0x000e740000000800 */
[----:B------:R-:W1:Y:S01]  /*11940*/  MUFU.EX2 R146, R146 ;  /* 0x0000009200927308 */ /* 0x000e620000000800 */
[C---:B-----5:R-:W-:Y:S09]  /*11950*/  HMMA.16816.F32 R100, R20.reuse, R120, R100 ;  /* 0x000000781464723c */ /* 0x060ff20000001864 */
[----:B------:R-:W5:Y:S01]  /*11960*/  MUFU.EX2 R147, R147 ;  /* 0x0000009300937308 */ /* 0x000f620000000800 */
[C---:B------:R-:W-:Y:S01]  /*11970*/  HMMA.16816.F32 R104, R20.reuse, R122, R104 ;  /* 0x0000007a1468723c */ /* 0x040fe20000001868 */
[----:B------:R-:W-:Y:S07]  /*11980*/  LDSM.16.MT88.4 R120, [R203+0x5800] ;  /* 0x00580000cb78783b */ /* 0x000fee0000004200 */
[C---:B------:R-:W-:Y:S08]  /*11990*/  HMMA.16816.F32 R12, R20.reuse, R124, R12 ;  /* 0x0000007c140c723c */ /* 0x040ff0000000180c */
[C---:B------:R-:W-:Y:S01]  /*119a0*/  HMMA.16816.F32 R108, R20.reuse, R126, R108 ;  /* 0x0000007e146c723c */ /* 0x040fe2000000186c */
[----:B------:R-:W-:Y:S07]  /*119b0*/  LDSM.16.MT88.4 R124, [R197+0xf800] ;  /* 0x00f80000c57c783b */ /* 0x000fee0000004200 */
[C---:B------:R-:W-:Y:S08]  /*119c0*/  HMMA.16816.F32 R112, R20.reuse, R128, R112 ;  /* 0x000000801470723c */ /* 0x040ff00000001870 */
[----:B------:R-:W-:Y:S03]  /*119d0*/  HMMA.16816.F32 R16, R20, R130, R16 ;  /* 0x000000821410723c */ /* 0x000fe60000001810 */
[----:B----4-:R-:W-:Y:S02]  /*119e0*/  F2FP.F16.F32.PACK_AB R20, R137, R136 ;  /* 0x000000888914723e */ /* 0x010fe400000000ff */
[----:B--2---:R-:W-:Y:S02]  /*119f0*/  F2FP.F16.F32.PACK_AB R21, R139, R140 ;  /* 0x0000008c8b15723e */ /* 0x004fe400000000ff */
[----:B---3--:R-:W-:Y:S02]  /*11a00*/  F2FP.F16.F32.PACK_AB R22, R141, R138 ;  /* 0x0000008a8d16723e */ /* 0x008fe400000000ff */
[----:B------:R-:W-:Y:S07]  /*11a10*/  F2FP.F16.F32.PACK_AB R23, R143, R142 ;  /* 0x0000008e8f17723e */ /* 0x000fee00000000ff */
[C---:B------:R-:W-:Y:S08]  /*11a20*/  HMMA.16816.F32 R4, R20.reuse, R24, R4 ;  /* 0x000000181404723c */ /* 0x040ff00000001804 */
        /* <DEDUP_REMOVED lines=18> */
[C---:B------:R-:W-:Y:S08]  /*11b50*/  HMMA.16816.F32 R108, R20.reuse, R118, R108 ;  /* 0x00000076146c723c */ /* 0x040ff0000000186c */
[C---:B------:R-:W-:Y:S03]  /*11b60*/  HMMA.16816.F32 R112, R20.reuse, R120, R112 ;  /* 0x000000781470723c */ /* 0x040fe60000001870 */
[--C-:B------:R-:W-:Y:S01]  /*11b70*/  FFMA.FTZ R120, R44, UR4, -R156.reuse ;  /* 0x000000042c787c23 */ /* 0x100fe2000801089c */
[----:B------:R-:W-:Y:S04]  /*11b80*/  FFMA.FTZ R121, R45, UR4, -R156 ;  /* 0x000000042d797c23 */ /* 0x000fe8000801089c */
[----:B------:R-:W-:Y:S01]  /*11b90*/  HMMA.16816.F32 R16, R20, R122, R16 ;  /* 0x0000007a1410723c */ /* 0x000fe20000001810 */
[----:B------:R-:W-:Y:S02]  /*11ba0*/  MUFU.EX2 R120, R120 ;  /* 0x0000007800787308 */ /* 0x000fe40000000800 */
[----:B------:R-:W-:Y:S01]  /*11bb0*/  F2FP.F16.F32.PACK_AB R20, R145, R144 ;  /* 0x000000909114723e */ /* 0x000fe200000000ff */
[--C-:B------:R-:W-:Y:S01]  /*11bc0*/  FFMA.FTZ R122, R46, UR4, -R154.reuse ;  /* 0x000000042e7a7c23 */ /* 0x100fe2000801089a */
[----:B------:R-:W-:Y:S01]  /*11bd0*/  F2FP.F16.F32.PACK_AB R21, R173, R146 ;  /* 0x00000092ad15723e */ /* 0x000fe200000000ff */
[----:B------:R-:W-:Y:S01]  /*11be0*/  FFMA.FTZ R123, R47, UR4, -R154 ;  /* 0x000000042f7b7c23 */ /* 0x000fe2000801089a */
[----:B-----5:R-:W-:Y:S01]  /*11bf0*/  F2FP.F16.F32.PACK_AB R22, R174, R147 ;  /* 0x00000093ae16723e */ /* 0x020fe200000000ff */
[----:B------:R-:W-:Y:S01]  /*11c00*/  LDSM.16.MT88.4 R44, [R196+0xe800] ;  /* 0x00e80000c42c783b */ /* 0x000fe20000004200 */
[----:B------:R-:W-:Y:S02]  /*11c10*/  F2FP.F16.F32.PACK_AB R23, R176, R175 ;  /* 0x000000afb017723e */ /* 0x000fe400000000ff */
[----:B------:R-:W1:Y:S05]  /*11c20*/  MUFU.EX2 R121, R121 ;  /* 0x0000007900797308 */ /* 0x000e6a0000000800 */
[C---:B----4-:R-:W-:Y:S05]  /*11c30*/  HMMA.16816.F32 R4, R20.reuse, R32, R4 ;  /* 0x000000201404723c */ /* 0x050fea0000001804 */
[----:B------:R-:W-:Y:S03]  /*11c40*/  MUFU.EX2 R122, R122 ;  /* 0x0000007a007a7308 */ /* 0x000fe60000000800 */
[C---:B------:R-:W-:Y:S01]  /*11c50*/  HMMA.16816.F32 R8, R20.reuse, R34, R8 ;  /* 0x000000221408723c */ /* 0x040fe20000001808 */
[----:B------:R-:W4:Y:S06]  /*11c60*/  LDSM.16.MT88.4 R32, [R197+0x12000] ;  /* 0x01200000c520783b */ /* 0x000f2c0000004200 */
[----:B------:R-:W5:Y:S01]  /*11c70*/  MUFU.EX2 R123, R123 ;  /* 0x0000007b007b7308 */ /* 0x000f620000000800 */
[C---:B------:R-:W-:Y:S08]  /*11c80*/  HMMA.16816.F32 R68, R20.reuse, R36, R68 ;  /* 0x000000241444723c */ /* 0x040ff00000001844 */
[C---:B------:R-:W-:Y:S01]  /*11c90*/  HMMA.16816.F32 R72, R20.reuse, R38, R72 ;  /* 0x000000261448723c */ /* 0x040fe20000001848 */
[----:B------:R-:W-:Y:S07]  /*11ca0*/  LDSM.16.MT88.4 R36, [R134+0x6000] ;  /* 0x006000008624783b */ /* 0x000fee0000004200 */
        /* <DEDUP_REMOVED lines=18> */
[----:B-1----:R-:W-:Y:S02]  /*11dd0*/  F2FP.F16.F32.PACK_AB R20, R121, R120 ;  /* 0x000000787914723e */ /* 0x002fe400000000ff */
[----:B-----5:R-:W-:Y:S02]  /*11de0*/  F2FP.F16.F32.PACK_AB R21, R123, R122 ;  /* 0x0000007a7b15723e */ /* 0x020fe400000000ff */
[----:B------:R-:W-:Y:S02]  /*11df0*/  F2FP.F16.F32.PACK_AB R22, R49, R48 ;  /* 0x000000303116723e */ /* 0x000fe400000000ff */
[----:B------:R-:W-:Y:S07]  /*11e00*/  F2FP.F16.F32.PACK_AB R23, R51, R50 ;  /* 0x000000323317723e */ /* 0x000fee00000000ff */
[C---:B---3--:R-:W-:Y:S08]  /*11e10*/  HMMA.16816.F32 R4, R20.reuse, R28, R4 ;  /* 0x0000001c1404723c */ /* 0x048ff00000001804 */
[C---:B------:R-:W-:Y:S01]  /*11e20*/  HMMA.16816.F32 R8, R20.reuse, R30, R8 ;  /* 0x0000001e1408723c */ /* 0x040fe20000001808 */
[----:B------:R-:W1:Y:S07]  /*11e30*/  LDSM.16.MT88.4 R28, [R197+0x12800] ;  /* 0x01280000c51c783b */ /* 0x000e6e0000004200 */
[C---:B------:R-:W-:Y:S08]  /*11e40*/  HMMA.16816.F32 R68, R20.reuse, R44, R68 ;  /* 0x0000002c1444723c */ /* 0x040ff00000001844 */
[C---:B------:R-:W-:Y:S01]  /*11e50*/  HMMA.16816.F32 R72, R20.reuse, R46, R72 ;  /* 0x0000002e1448723c */ /* 0x040fe20000001848 */
[----:B------:R-:W-:Y:S07]  /*11e60*/  LDSM.16.MT88.4 R44, [R196+0xf000] ;  /* 0x00f00000c42c783b */ /* 0x000fee0000004200 */
[C---:B----4-:R-:W-:Y:S08]  /*11e70*/  HMMA.16816.F32 R76, R20.reuse, R32, R76 ;  /* 0x00000020144c723c */ /* 0x050ff0000000184c */
        /* <DEDUP_REMOVED lines=18> */
[----:B------:R-:W-:Y:S02]  /*11fa0*/  F2FP.F16.F32.PACK_AB R21, R55, R54 ;  /* 0x000000363715723e */ /* 0x000fe400000000ff */
[----:B------:R-:W-:Y:S02]  /*11fb0*/  F2FP.F16.F32.PACK_AB R22, R57, R56 ;  /* 0x000000383916723e */ /* 0x000fe400000000ff */
[----:B------:R-:W-:Y:S07]  /*11fc0*/  F2FP.F16.F32.PACK_AB R23, R59, R58 ;  /* 0x0000003a3b17723e */ /* 0x000fee00000000ff */
[C---:B--2---:R-:W-:Y:S08]  /*11fd0*/  HMMA.16816.F32 R4, R20.reuse, R24, R4 ;  /* 0x000000181404723c */ /* 0x044ff00000001804 */
[C---:B------:R-:W-:Y:S01]  /*11fe0*/  HMMA.16816.F32 R8, R20.reuse, R26, R8 ;  /* 0x0000001a1408723c */ /* 0x040fe20000001808 */
[----:B------:R-:W2:Y:S07]  /*11ff0*/  LDSM.16.MT88.4 R24, [R197+0x13000] ;  /* 0x01300000c518783b */ /* 0x000eae0000004200 */
[C---:B------:R-:W-:Y:S03]  /*12000*/  HMMA.16816.F32 R68, R20.reuse, R44, R68 ;  /* 0x0000002c1444723c */ /* 0x040fe60000001844 */
[--C-:B------:R-:W-:Y:S01]  /*12010*/  FFMA.FTZ R44, R60, UR4, -R156.reuse ;  /* 0x000000043c2c7c23 */ /* 0x100fe2000801089c */
[----:B------:R-:W-:Y:S04]  /*12020*/  FFMA.FTZ R45, R61, UR4, -R156 ;  /* 0x000000043d2d7c23 */ /* 0x000fe8000801089c */
[C---:B------:R-:W-:Y:S01]  /*12030*/  HMMA.16816.F32 R72, R20.reuse, R46, R72 ;  /* 0x0000002e1448723c */ /* 0x040fe20000001848 */
[----:B------:R-:W-:Y:S02]  /*12040*/  MUFU.EX2 R44, R44 ;  /* 0x0000002c002c7308 */ /* 0x000fe40000000800 */
[--C-:B------:R-:W-:Y:S05]  /*12050*/  FFMA.FTZ R46, R66, UR4, -R154.reuse ;  /* 0x00000004422e7c23 */ /* 0x100fea000801089a */
[C---:B-1----:R-:W-:Y:S03]  /*12060*/  HMMA.16816.F32 R76, R20.reuse, R28, R76 ;  /* 0x0000001c144c723c */ /* 0x042fe6000000184c */
[----:B------:R-:W1:Y:S05]  /*12070*/  MUFU.EX2 R45, R45 ;  /* 0x0000002d002d7308 */ /* 0x000e6a0000000800 */
[C---:B------:R-:W-:Y:S01]  /*12080*/  HMMA.16816.F32 R80, R20.reuse, R30, R80 ;  /* 0x0000001e1450723c */ /* 0x040fe20000001850 */
[----:B------:R-:W4:Y:S04]  /*12090*/  LDSM.16.MT88.4 R28, [R196+0x13000] ;  /* 0x01300000c41c783b */ /* 0x000f280000004200 */
[----:B------:R-:W-:Y:S03]  /*120a0*/  MUFU.EX2 R46, R46 ;  /* 0x0000002e002e7308 */ /* 0x000fe60000000800 */
[C---:B---3--:R-:W-:Y:S07]  /*120b0*/  HMMA.16816.F32 R84, R20.reuse, R32, R84 ;  /* 0x000000201454723c */ /* 0x048fee0000001854 */
[----:B------:R-:W-:Y:S01]  /*120c0*/  MUFU.EX2 R32, R62 ;  /* 0x0000003e00207308 */ /* 0x000fe20000000800 */
[----:B-1----:R-:W-:Y:S01]  /*120d0*/  F2FP.F16.F32.PACK_AB R116, R45, R44 ;  /* 0x0000002c2d74723e */ /* 0x002fe200000000ff */
[--C-:B------:R-:W-:Y:S01]  /*120e0*/  FFMA.FTZ R33, R63, UR4, -R154.reuse ;  /* 0x000000043f217c23 */ /* 0x100fe2000801089a */
[----:B------:R-:W-:Y:S01]  /*120f0*/  FFMA.FTZ R154, R67, UR4, -R154 ;  /* 0x00000004439a7c23 */ /* 0x000fe2000801089a */
[C---:B------:R-:W-:Y:S06]  /*12100*/  HMMA.16816.F32 R88, R20.reuse, R34, R88 ;  /* 0x000000221458723c */ /* 0x040fec0000001858 */
[----:B------:R-:W1:Y:S01]  /*12110*/  MUFU.EX2 R33, R33 ;  /* 0x0000002100217308 */ /* 0x000e620000000800 */
[--C-:B------:R-:W-:Y:S01]  /*12120*/  FFMA.FTZ R34, R64, UR4, -R156.reuse ;  /* 0x0000000440227c23 */ /* 0x100fe2000801089c */
[----:B------:R-:W-:Y:S01]  /*12130*/  FFMA.FTZ R156, R65, UR4, -R156 ;  /* 0x00000004419c7c23 */ /* 0x000fe2000801089c */
[C---:B--2---:R-:W-:Y:S07]  /*12140*/  HMMA.16816.F32 R92, R20.reuse, R24, R92 ;  /* 0x00000018145c723c */ /* 0x044fee000000185c */
[----:B------:R-:W-:Y:S01]  /*12150*/  MUFU.EX2 R34, R34 ;  /* 0x0000002200227308 */ /* 0x000fe20000000800 */
[C---:B------:R-:W-:Y:S01]  /*12160*/  HMMA.16816.F32 R96, R20.reuse, R26, R96 ;  /* 0x0000001a1460723c */ /* 0x040fe20000001860 */
[----:B------:R-:W2:Y:S08]  /*12170*/  LDSM.16.MT88.4 R24, [R196+0xf800] ;  /* 0x00f80000c418783b */ /* 0x000eb00000004200 */
[----:B------:R-:W3:Y:S01]  /*12180*/  MUFU.EX2 R35, R156 ;  /* 0x0000009c00237308 */ /* 0x000ee20000000800 */
[----:B-1----:R-:W-:Y:S01]  /*12190*/  F2FP.F16.F32.PACK_AB R117, R33, R32 ;  /* 0x000000202175723e */ /* 0x002fe200000000ff */
[C---:B----4-:R-:W-:Y:S08]  /*121a0*/  HMMA.16816.F32 R100, R20.reuse, R28, R100 ;  /* 0x0000001c1464723c */ /* 0x050ff00000001864 */
[----:B------:R-:W1:Y:S01]  /*121b0*/  MUFU.EX2 R29, R154 ;  /* 0x0000009a001d7308 */ /* 0x000e620000000800 */
[C---:B------:R-:W-:Y:S03]  /*121c0*/  HMMA.16816.F32 R104, R20.reuse, R30, R104 ;  /* 0x0000001e1468723c */ /* 0x040fe60000001868 */
[----:B---3--:R-:W-:Y:S05]  /*121d0*/  F2FP.F16.F32.PACK_AB R118, R35, R34 ;  /* 0x000000222376723e */ /* 0x008fea00000000ff */
[C---:B------:R-:W-:Y:S03]  /*121e0*/  HMMA.16816.F32 R12, R20.reuse, R36, R12 ;  /* 0x00000024140c723c */ /* 0x040fe6000000180c */
[----:B-1----:R-:W-:Y:S05]  /*121f0*/  F2FP.F16.F32.PACK_AB R119, R29, R46 ;  /* 0x0000002e1d77723e */ /* 0x002fea00000000ff */
[C---:B------:R-:W-:Y:S08]  /*12200*/  HMMA.16816.F32 R108, R20.reuse, R38, R108 ;  /* 0x00000026146c723c */ /* 0x040ff0000000186c */
[C---:B------:R-:W-:Y:S08]  /*12210*/  HMMA.16816.F32 R112, R20.reuse, R40, R112 ;  /* 0x000000281470723c */ /* 0x040ff00000001870 */
[----:B------:R-:W-:Y:S01]  /*12220*/  HMMA.16816.F32 R16, R20, R42, R16 ;  /* 0x0000002a1410723c */ /* 0x000fe20000001810 */
[----:B------:R-:W1:Y:S07]  /*12230*/  LDSM.16.MT88.4 R20, [R134+0x3800] ;  /* 0x003800008614783b */ /* 0x000e6e0000004200 */
[C---:B------:R-:W-:Y:S01]  /*12240*/  HMMA.16816.F32 R128, R116.reuse, R124, R4 ;  /* 0x0000007c7480723c */ /* 0x040fe20000001804 */
[----:B------:R-:W3:Y:S07]  /*12250*/  LDSM.16.MT88.4 R4, [R203+0x3800] ;  /* 0x00380000cb04783b */ /* 0x000eee0000004200 */
[C---:B------:R-:W-:Y:S01]  /*12260*/  HMMA.16816.F32 R124, R116.reuse, R126, R8 ;  /* 0x0000007e747c723c */ /* 0x040fe20000001808 */
[----:B------:R-:W4:Y:S07]  /*12270*/  LDSM.16.MT88.4 R8, [R197+0x13800] ;  /* 0x01380000c508783b */ /* 0x000f2e0000004200 */
[C---:B--2---:R-:W-:Y:S03]  /*12280*/  HMMA.16816.F32 R68, R116.reuse, R24, R68 ;  /* 0x000000187444723c */ /* 0x044fe60000001844 */
[----:B------:R-:W-:Y:S04]  /*12290*/  FADD.FTZ R25, R157, R0 ;  /* 0x000000009d197221 */ /* 0x000fe80000010000 */
[----:B------:R-:W-:Y:S01]  /*122a0*/  FADD.FTZ R25, R158, R25 ;  /* 0x000000199e197221 */ /* 0x000fe20000010000 */
[C---:B------:R-:W-:Y:S03]  /*122b0*/  HMMA.16816.F32 R72, R116.reuse, R26, R72 ;  /* 0x0000001a7448723c */ /* 0x040fe60000001848 */
[----:B------:R-:W-:Y:S01]  /*122c0*/  FADD.FTZ R0, R160, R25 ;  /* 0x00000019a0007221 */ /* 0x000fe20000010000 */
[----:B------:R-:W-:Y:S03]  /*122d0*/  FADD.FTZ R27, R171, R168 ;  /* 0x000000a8ab1b7221 */ /* 0x000fe60000010000 */
[----:B------:R-:W-:Y:S01]  /*122e0*/  FADD.FTZ R0, R161, R0 ;  /* 0x00000000a1007221 */ /* 0x000fe20000010000 */
[----:B------:R-:W-:Y:S01]  /*122f0*/  FADD.FTZ R27, R172, R27 ;  /* 0x0000001bac1b7221 */ /* 0x000fe20000010000 */
[C---:B-1----:R-:W-:Y:S03]  /*12300*/  HMMA.16816.F32 R76, R116.reuse, R20, R76 ;  /* 0x00000014744c723c */ /* 0x042fe6000000184c */
[----:B------:R-:W-:Y:S01]  /*12310*/  FADD.FTZ R165, R165, R0 ;  /* 0x00000000a5a57221 */ /* 0x000fe20000010000 */
[----:B------:R-:W-:Y:S03]  /*12320*/  FADD.FTZ R140, R140, R27 ;  /* 0x0000001b8c8c7221 */ /* 0x000fe60000010000 */
[----:B------:R-:W-:Y:S01]  /*12330*/  FADD.FTZ R166, R166, R165 ;  /* 0x000000a5a6a67221 */ /* 0x000fe20000010000 */
[C---:B------:R-:W-:Y:S01]  /*12340*/  HMMA.16816.F32 R80, R116.reuse, R22, R80 ;  /* 0x000000167450723c */ /* 0x040fe20000001850 */
[----:B------:R-:W1:Y:S02]  /*12350*/  LDSM.16.MT88.4 R20, [R196+0x13800] ;  /* 0x01380000c414783b */ /* 0x000e640000004200 */
[----:B------:R-:W-:Y:S01]  /*12360*/  FADD.FTZ R25, R167, R166 ;  /* 0x000000a6a7197221 */ /* 0x000fe20000010000 */
[----:B------:R-:W-:Y:S03]  /*12370*/  FADD.FTZ R139, R139, R140 ;  /* 0x0000008c8b8b7221 */ /* 0x000fe60000010000 */
[----:B------:R-:W-:Y:S01]  /*12380*/  FADD.FTZ R25, R170, R25 ;  /* 0x00000019aa197221 */ /* 0x000fe20000010000 */
[C---:B---3--:R-:W-:Y:S03]  /*12390*/  HMMA.16816.F32 R84, R116.reuse, R4, R84 ;  /* 0x000000047454723c */ /* 0x048fe60000001854 */
[----:B------:R-:W-:Y:S01]  /*123a0*/  FADD.FTZ R136, R136, R25 ;  /* 0x0000001988887221 */ /* 0x000fe20000010000 */
[----:B------:R-:W-:Y:S03]  /*123b0*/  FADD.FTZ R142, R142, R139 ;  /* 0x0000008b8e8e7221 */ /* 0x000fe60000010000 */
[----:B------:R-:W-:Y:S01]  /*123c0*/  FADD.FTZ R137, R137, R136 ;  /* 0x0000008889897221 */ /* 0x000fe20000010000 */
[C---:B------:R-:W-:Y:S01]  /*123d0*/  HMMA.16816.F32 R88, R116.reuse, R6, R88 ;  /* 0x000000067458723c */ /* 0x040fe20000001858 */
[----:B------:R-:W2:Y:S02]  /*123e0*/  LDSM.16.MT88.4 R4, [R134+0x7800] ;  /* 0x007800008604783b */ /* 0x000ea40000004200 */
[----:B------:R-:W-:Y:S01]  /*123f0*/  FADD.FTZ R138, R138, R137 ;  /* 0x000000898a8a7221 */ /* 0x000fe20000010000 */
[----:B------:R-:W-:Y:S03]  /*12400*/  FADD.FTZ R143, R143, R142 ;  /* 0x0000008e8f8f7221 */ /* 0x000fe60000010000 */
[----:B------:R-:W-:Y:S01]  /*12410*/  FADD.FTZ R141, R141, R138 ;  /* 0x0000008a8d8d7221 */ /* 0x000fe20000010000 */
[C---:B----4-:R-:W-:Y:S03]  /*12420*/  HMMA.16816.F32 R92, R116.reuse, R8, R92 ;  /* 0x00000008745c723c */ /* 0x050fe6000000185c */
[----:B------:R-:W-:Y:S01]  /*12430*/  FADD.FTZ R0, R144, R141 ;  /* 0x0000008d90007221 */ /* 0x000fe20000010000 */
[----:B------:R-:W-:Y:S03]  /*12440*/  FADD.FTZ R2, R146, R143 ;  /* 0x0000008f92027221 */ /* 0x000fe60000010000 */
[----:B------:R-:W-:Y:S01]  /*12450*/  FADD.FTZ R0, R145, R0 ;  /* 0x0000000091007221 */ /* 0x000fe20000010000 */
[C---:B------:R-:W-:Y:S01]  /*12460*/  HMMA.16816.F32 R96, R116.reuse, R10, R96 ;  /* 0x0000000a7460723c */ /* 0x040fe20000001860 */
[----:B------:R-:W3:Y:S02]  /*12470*/  LDSM.16.MT88.4 R8, [R203+0x7800] ;  /* 0x00780000cb08783b */ /* 0x000ee40000004200 */
[----:B------:R-:W-:Y:S01]  /*12480*/  FADD.FTZ R2, R173, R2 ;  /* 0x00000002ad027221 */ /* 0x000fe20000010000 */
[----:B------:R-:W-:Y:S01]  /*12490*/  FADD.FTZ R25, R147, R0 ;  /* 0x0000000093197221 */ /* 0x000fe20000010000 */
[----:B------:R-:W-:Y:S02]  /*124a0*/  MOV R0, R133 ;  /* 0x0000008500007202 */ /* 0x000fe40000000f00 */
[----:B------:R-:W-:Y:S01]  /*124b0*/  FADD.FTZ R27, R175, R2 ;  /* 0x00000002af1b7221 */ /* 0x000fe20000010000 */
[----:B------:R-:W-:Y:S01]  /*124c0*/  FADD.FTZ R25, R174, R25 ;  /* 0x00000019ae197221 */ /* 0x000fe20000010000 */
[C---:B-1----:R-:W-:Y:S03]  /*124d0*/  HMMA.16816.F32 R100, R116.reuse, R20, R100 ;  /* 0x000000147464723c */ /* 0x042fe60000001864 */
[----:B------:R-:W-:Y:S01]  /*124e0*/  FADD.FTZ R27, R176, R27 ;  /* 0x0000001bb01b7221 */ /* 0x000fe20000010000 */
[----:B------:R-:W-:Y:S03]  /*124f0*/  FADD.FTZ R120, R120, R25 ;  /* 0x0000001978787221 */ /* 0x000fe60000010000 */
[----:B------:R-:W-:Y:S01]  /*12500*/  FADD.FTZ R122, R122, R27 ;  /* 0x0000001b7a7a7221 */ /* 0x000fe20000010000 */
[C---:B------:R-:W-:Y:S03]  /*12510*/  HMMA.16816.F32 R104, R116.reuse, R22, R104 ;  /* 0x000000167468723c */ /* 0x040fe60000001868 */
[----:B------:R-:W-:Y:S01]  /*12520*/  FADD.FTZ R121, R121, R120 ;  /* 0x0000007879797221 */ /* 0x000fe20000010000 */
[----:B------:R-:W-:Y:S03]  /*12530*/  FADD.FTZ R123, R123, R122 ;  /* 0x0000007a7b7b7221 */ /* 0x000fe60000010000 */
[----:B------:R-:W-:Y:S01]  /*12540*/  FADD.FTZ R48, R48, R121 ;  /* 0x0000007930307221 */ /* 0x000fe20000010000 */
[----:B------:R-:W-:Y:S02]  /*12550*/  FADD.FTZ R50, R50, R123 ;  /* 0x0000007b32327221 */ /* 0x000fe40000010000 */
[C---:B--2---:R-:W-:Y:S03]  /*12560*/  HMMA.16816.F32 R120, R116.reuse, R4, R12 ;  /* 0x000000047478723c */ /* 0x044fe6000000180c */
[----:B------:R-:W-:Y:S01]  /*12570*/  FADD.FTZ R49, R49, R48 ;  /* 0x0000003031317221 */ /* 0x000fe20000010000 */
[----:B------:R-:W-:Y:S03]  /*12580*/  FADD.FTZ R51, R51, R50 ;  /* 0x0000003233337221 */ /* 0x000fe60000010000 */
[----:B------:R-:W-:Y:S01]  /*12590*/  FADD.FTZ R52, R52, R49 ;  /* 0x0000003134347221 */ /* 0x000fe20000010000 */
[C---:B------:R-:W-:Y:S03]  /*125a0*/  HMMA.16816.F32 R108, R116.reuse, R6, R108 ;  /* 0x00000006746c723c */ /* 0x040fe6000000186c */
[----:B------:R-:W-:Y:S01]  /*125b0*/  FADD.FTZ R54, R54, R51 ;  /* 0x0000003336367221 */ /* 0x000fe20000010000 */
[----:B------:R-:W-:Y:S03]  /*125c0*/  FADD.FTZ R53, R53, R52 ;  /* 0x0000003435357221 */ /* 0x000fe60000010000 */
[----:B------:R-:W-:Y:S01]  /*125d0*/  FADD.FTZ R55, R55, R54 ;  /* 0x0000003637377221 */ /* 0x000fe20000010000 */
[C---:B---3--:R-:W-:Y:S03]  /*125e0*/  HMMA.16816.F32 R112, R116.reuse, R8, R112 ;  /* 0x000000087470723c */ /* 0x048fe60000001870 */
[----:B------:R-:W-:Y:S01]  /*125f0*/  FADD.FTZ R56, R56, R53 ;  /* 0x0000003538387221 */ /* 0x000fe20000010000 */
[----:B------:R-:W-:Y:S03]  /*12600*/  FADD.FTZ R58, R58, R55 ;  /* 0x000000373a3a7221 */ /* 0x000fe60000010000 */
[----:B------:R-:W-:Y:S01]  /*12610*/  FADD.FTZ R57, R57, R56 ;  /* 0x0000003839397221 */ /* 0x000fe20000010000 */
[----:B------:R-:W-:Y:S03]  /*12620*/  HMMA.16816.F32 R116, R116, R10, R16 ;  /* 0x0000000a7474723c */ /* 0x000fe60000001810 */
[----:B------:R-:W-:Y:S01]  /*12630*/  FADD.FTZ R59, R59, R58 ;  /* 0x0000003a3b3b7221 */ /* 0x000fe20000010000 */
[----:B------:R-:W-:Y:S03]  /*12640*/  FADD.FTZ R44, R44, R57 ;  /* 0x000000392c2c7221 */ /* 0x000fe60000010000 */
[----:B------:R-:W-:Y:S01]  /*12650*/  FADD.FTZ R32, R32, R59 ;  /* 0x0000003b20207221 */ /* 0x000fe20000010000 */
[----:B------:R-:W-:Y:S03]  /*12660*/  FADD.FTZ R45, R45, R44 ;  /* 0x0000002c2d2d7221 */ /* 0x000fe60000010000 */
[----:B------:R-:W-:Y:S01]  /*12670*/  FADD.FTZ R33, R33, R32 ;  /* 0x0000002021217221 */ /* 0x000fe20000010000 */
[----:B------:R-:W-:Y:S03]  /*12680*/  FADD.FTZ R34, R34, R45 ;  /* 0x0000002d22227221 */ /* 0x000fe60000010000 */
[----:B------:R-:W-:Y:S01]  /*12690*/  FADD.FTZ R46, R46, R33 ;  /* 0x000000212e2e7221 */ /* 0x000fe20000010000 */
[----:B------:R-:W-:Y:S03]  /*126a0*/  FADD.FTZ R225, R35, R34 ;  /* 0x0000002223e17221 */ /* 0x000fe60000010000 */
[----:B------:R-:W-:Y:S01]  /*126b0*/  FADD.FTZ R223, R29, R46 ;  /* 0x0000002e1ddf7221 */ /* 0x000fe20000010000 */
[----:B------:R-:W-:Y:S06]  /*126c0*/  @P1 BRA `(.L_x_2095) ;  /* 0xffffffb000641947 */ /* 0x000fec000383ffff */
.L_x_2091:
[----:B------:R-:W1:Y:S01]  /*126d0*/  SHFL.BFLY PT, R8, R225, 0x2, 0x1f ;  /* 0x0c401f00e1087f89 */ /* 0x000e6200000e0000 */
[C---:B------:R-:W-:Y:S01]  /*126e0*/  SHF.L.U32 R4, R201.reuse, 0x4, RZ ;  /* 0x00000004c9047819 */ /* 0x040fe200000006ff */
[----:B------:R-:W2:Y:S01]  /*126f0*/  LDC.U8 R10, c[0x0][0x548] ;  /* 0x00015200ff0a7b82 */ /* 0x000ea20000000000 */
[C---:B------:R-:W-:Y:S01]  /*12700*/  LOP3.LUT P3, RZ, R201.reuse, 0x8, RZ, 0xc0, !PT ;  /* 0x00000008c9ff7812 */ /* 0x040fe2000786c0ff */
[----:B------:R-:W3:Y:S01]  /*12710*/  SHFL.BFLY PT, R0, R223, 0x2, 0x1f ;  /* 0x0c401f00df007f89 */ /* 0x000ee200000e0000 */
[----:B------:R-:W-:Y:S01]  /*12720*/  LOP3.LUT R4, R4, 0x1c0, RZ, 0xc0, !PT ;  /* 0x000001c004047812 */ /* 0x000fe200078ec0ff */
[----:B------:R-:W-:Y:S01]  /*12730*/  BSSY.RECONVERGENT B0, `(.L_x_2096) ;  /* 0x00000cf000007945 */ /* 0x000fe20003800200 */
[----:B------:R-:W-:Y:S02]  /*12740*/  LOP3.LUT P5, RZ, R201, 0x3, RZ, 0xc0, !PT ;  /* 0x00000003c9ff7812 */ /* 0x000fe400078ac0ff */
[----:B------:R-:W-:Y:S01]  /*12750*/  LOP3.LUT R200, R200, 0x30, RZ, 0xc0, !PT ;  /* 0x00000030c8c87812 */ /* 0x000fe200078ec0ff */
[----:B------:R-:W4:Y:S01]  /*12760*/  S2UR UR6, SR_CTAID.X ;  /* 0x00000000000679c3 */ /* 0x000f220000002500 */
[----:B-1----:R-:W-:Y:S01]  /*12770*/  FADD.FTZ R8, R8, R225 ;  /* 0x000000e108087221 */ /* 0x002fe20000010000 */
[----:B--2---:R-:W-:Y:S01]  /*12780*/  ISETP.NE.AND P4, PT, R10, RZ, PT ;  /* 0x000000ff0a00720c */ /* 0x004fe20003f85270 */
[----:B---3--:R-:W-:-:S03]  /*12790*/  FADD.FTZ R7, R0, R223 ;  /* 0x000000df00077221 */ /* 0x008fc60000010000 */
[----:B------:R-:W1:Y:S04]  /*127a0*/  SHFL.BFLY PT, R3, R8, 0x1, 0x1f ;  /* 0x0c201f0008037f89 */ /* 0x000e6800000e0000 */
[----:B------:R-:W2:Y:S01]  /*127b0*/  SHFL.BFLY PT, R0, R7, 0x1, 0x1f ;  /* 0x0c201f0007007f89 */ /* 0x000ea200000e0000 */
[----:B----4-:R-:W-:Y:S01]  /*127c0*/  USHF.L.U32 UR6, UR6, 0x6, URZ ;  /* 0x0000000606067899 */ /* 0x010fe200080006ff */
[----:B------:R-:W3:Y:S03]  /*127d0*/  S2R R10, SR_CTAID.Z ;  /* 0x00000000000a7919 */ /* 0x000ee60000002700 */
[----:B------:R-:W3:Y:S01]  /*127e0*/  @!P4 LDC R23, c[0x0][0x3e0] ;  /* 0x0000f800ff17cb82 */ /* 0x000ee20000000800 */
[----:B-1----:R-:W-:Y:S01]  /*127f0*/  FADD.FTZ R2, R8, R3 ;  /* 0x0000000308027221 */ /* 0x002fe20000010000 */
[----:B------:R-:W-:Y:S01]  /*12800*/  SHF.L.U32 R3, R201, 0x1, RZ ;  /* 0x00000001c9037819 */ /* 0x000fe200000006ff */
[----:B--2---:R-:W-:-:S02]  /*12810*/  FADD.FTZ R0, R7, R0 ;  /* 0x0000000007007221 */ /* 0x004fc40000010000 */
[----:B------:R-:W1:Y:S01]  /*12820*/  MUFU.RCP R6, R2 ;  /* 0x0000000200067308 */ /* 0x000e620000001000 */
[--C-:B------:R-:W-:Y:S02]  /*12830*/  LOP3.LUT R202, R202, 0x6, R3.reuse, 0xf8, !PT ;  /* 0x00000006caca7812 */ /* 0x100fe400078ef803 */
[----:B------:R-:W-:Y:S02]  /*12840*/  LOP3.LUT R3, R4, 0x38, R3, 0xf8, !PT ;  /* 0x0000003804037812 */ /* 0x000fe400078ef803 */
[----:B------:R-:W-:Y:S02]  /*12850*/  MOV R4, 0x10 ;  /* 0x0000001000047802 */ /* 0x000fe40000000f00 */
[----:B------:R-:W-:Y:S01]  /*12860*/  FSETP.NE.FTZ.AND P2, PT, R2, RZ, PT ;  /* 0x000000ff0200720b */ /* 0x000fe20003f55000 */
[----:B------:R-:W2:Y:S01]  /*12870*/  MUFU.RCP R5, R0 ;  /* 0x0000000000057308 */ /* 0x000ea20000001000 */
[----:B------:R-:W-:Y:S02]  /*12880*/  SEL R4, R4, 0xfffffff0, !P0 ;  /* 0xfffffff004047807 */ /* 0x000fe40004000000 */
[----:B------:R-:W-:-:S02]  /*12890*/  FSETP.NE.FTZ.AND P1, PT, R0, RZ, PT ;  /* 0x000000ff0000720b */ /* 0x000fc40003f35000 */
[----:B------:R-:W-:Y:S02]  /*128a0*/  LOP3.LUT P0, RZ, R201, 0x10, RZ, 0xc0, !PT ;  /* 0x00000010c9ff7812 */ /* 0x000fe4000780c0ff */
[----:B------:R-:W-:Y:S02]  /*128b0*/  LOP3.LUT R3, R202, R3, RZ, 0xfc, !PT ;  /* 0x00000003ca037212 */ /* 0x000fe400078efcff */
[----:B-1----:R-:W-:Y:S02]  /*128c0*/  FSEL R6, R6, 1, P2 ;  /* 0x3f80000006067808 */ /* 0x002fe40001000000 */
[----:B------:R-:W-:Y:S01]  /*128d0*/  LEA R3, R3, UR5, 0x1 ;  /* 0x0000000503037c11 */ /* 0x000fe2000f8e08ff */
[----:B------:R-:W1:Y:S01]  /*128e0*/  @P2 LDC R16, c[0x0][0x458] ;  /* 0x00011600ff102b82 */ /* 0x000e620000000800 */
[----:B------:R-:W4:Y:S01]  /*128f0*/  @P2 MUFU.LG2 R18, R2 ;  /* 0x0000000200122308 */ /* 0x000f220000000c00 */
        /* <DEDUP_REMOVED lines=105> */
[----:B------:R-:W2:Y:S01]  /*12f90*/  @P1 MUFU.LG2 R0, R0 ;  /* 0x0000000000001308 */ /* 0x000ea20000000c00 */
[----:B------:R-:W-:Y:S01]  /*12fa0*/  F2FP.F16.F32.PACK_AB R104, R105, R104 ;  /* 0x000000686968723e */ /* 0x000fe200000000ff */
[----:B------:R-:W-:Y:S01]  /*12fb0*/  STS [R11+0x400], R78 ;  /* 0x0004004e0b007388 */ /* 0x000fe20000000800 */
[----:B------:R-:W-:Y:S01]  /*12fc0*/  F2FP.F16.F32.PACK_AB R106, R107, R106 ;  /* 0x0000006a6b6a723e */ /* 0x000fe200000000ff */
[----:B----4-:R-:W-:Y:S01]  /*12fd0*/  @P2 FMUL.FTZ R18, R18, 0.69314718246459960938 ;  /* 0x3f31721812122820 */ /* 0x010fe20000410000 */
        /* <DEDUP_REMOVED lines=11> */
[----:B------:R-:W-:-:S02]  /*13090*/  F2FP.F16.F32.PACK_AB R5, R5, R118 ;  /* 0x000000760505723e */ /* 0x000fc400000000ff */
[C---:B------:R-:W-:Y:S01]  /*130a0*/  ISETP.NE.AND P3, PT, R211.reuse, -0x1, PT ;  /* 0xffffffffd300780c */ /* 0x040fe20003f65270 */
[----:B------:R-:W-:Y:S01]  /*130b0*/  STS [R21], R88 ;  /* 0x0000005815007388 */ /* 0x000fe20000000800 */
[----:B------:R-:W-:-:S03]  /*130c0*/  ISETP.NE.OR P0, PT, R211, -0x1, !P4 ;  /* 0xffffffffd300780c */ /* 0x000fc60006705670 */
[----:B------:R-:W-:Y:S04]  /*130d0*/  STS [R21+0x400], R90 ;  /* 0x0004005a15007388 */ /* 0x000fe80000000800 */
[----:B------:R-:W-:Y:S04]  /*130e0*/  STS [R3+0x2000], R92 ;  /* 0x0020005c03007388 */ /* 0x000fe80000000800 */
[----:B------:R4:W-:Y:S01]  /*130f0*/  STS [R3+0x2400], R94 ;  /* 0x0024005e03007388 */ /* 0x0009e20000000800 */
[----:B------:R-:W5:Y:S03]  /*13100*/  @!P3 LDC.64 R8, c[0x0][0x400] ;  /* 0x00010000ff08bb82 */ /* 0x000f660000000a00 */
[----:B------:R-:W-:Y:S04]  /*13110*/  STS [R7+0x2000], R96 ;  /* 0x0020006007007388 */ /* 0x000fe80000000800 */
[----:B------:R3:W-:Y:S04]  /*13120*/  STS [R7+0x2400], R98 ;  /* 0x0024006207007388 */ /* 0x0007e80000000800 */
[----:B------:R-:W-:Y:S04]  /*13130*/  STS [R15+0x2000], R100 ;  /* 0x002000640f007388 */ /* 0x000fe80000000800 */
[----:B------:R-:W-:Y:S04]  /*13140*/  STS [R15+0x2400], R102 ;  /* 0x002400660f007388 */ /* 0x000fe80000000800 */
[----:B------:R-:W-:Y:S04]  /*13150*/  STS [R13+0x2000], R104 ;  /* 0x002000680d007388 */ /* 0x000fe80000000800 */
[----:B------:R-:W-:Y:S01]  /*13160*/  STS [R13+0x2400], R106 ;  /* 0x0024006a0d007388 */ /* 0x000fe20000000800 */
[----:B----4-:R-:W4:Y:S03]  /*13170*/  LDC.64 R2, c[0x0][0x408] ;  /* 0x00010200ff027b82 */ /* 0x010f260000000a00 */
[----:B------:R-:W-:Y:S04]  /*13180*/  STS [R11+0x2000], R120 ;  /* 0x002000780b007388 */ /* 0x000fe80000000800 */
[----:B------:R1:W-:Y:S01]  /*13190*/  STS [R11+0x2400], R122 ;  /* 0x0024007a0b007388 */ /* 0x0003e20000000800 */
[----:B---3--:R-:W3:Y:S03]  /*131a0*/  @P3 LDC.64 R6, c[0x0][0x408] ;  /* 0x00010200ff063b82 */ /* 0x008ee60000000a00 */
[----:B------:R-:W-:Y:S04]  /*131b0*/  STS [R17+0x2000], R108 ;  /* 0x0020006c11007388 */ /* 0x000fe80000000800 */
[----:B------:R2:W-:Y:S04]  /*131c0*/  STS [R17+0x2400], R110 ;  /* 0x0024006e11007388 */ /* 0x0005e80000000800 */
[----:B------:R-:W-:Y:S04]  /*131d0*/  STS [R19+0x2000], R112 ;  /* 0x0020007013007388 */ /* 0x000fe80000000800 */
[----:B------:R5:W-:Y:S04]  /*131e0*/  STS [R19+0x2400], R114 ;  /* 0x0024007213007388 */ /* 0x000be80000000800 */
[----:B------:R-:W-:Y:S04]  /*131f0*/  STS [R21+0x2000], R116 ;  /* 0x0020007415007388 */ /* 0x000fe80000000800 */
[----:B------:R3:W-:Y:S01]  /*13200*/  STS [R21+0x2400], R5 ;  /* 0x0024000515007388 */ /* 0x0007e20000000800 */
[----:B-1----:R-:W1:Y:S08]  /*13210*/  LDC R11, c[0x0][0x434] ;  /* 0x00010d00ff0b7b82 */ /* 0x002e700000000800 */
[----:B------:R-:W-:Y:S08]  /*13220*/  BAR.SYNC.DEFER_BLOCKING 0x0 ;  /* 0x0000000000007b1d */ /* 0x000ff00000010000 */
[----:B--2---:R-:W2:Y:S01]  /*13230*/  @P1 LDC R17, c[0x0][0x458] ;  /* 0x00011600ff111b82 */ /* 0x004ea20000000800 */
[----:B------:R-:W4:Y:S01]  /*13240*/  S2R R4, SR_CTAID.Y ;  /* 0x0000000000047919 */ /* 0x000f220000002600 */
[----:B-----5:R-:W-:Y:S01]  /*13250*/  @P1 FMUL.FTZ R19, R0, 0.69314718246459960938 ;  /* 0x3f31721800131820 */ /* 0x020fe20000410000 */
[----:B---3--:R-:W-:Y:S01]  /*13260*/  @P3 IMAD.WIDE.U32 R20, R211, R6, RZ ;  /* 0x00000006d3143225 */ /* 0x008fe200078e00ff */
[----:B------:R-:W-:Y:S01]  /*13270*/  SHF.R.U32.HI R5, RZ, 0x2, R201 ;  /* 0x00000002ff057819 */ /* 0x000fe200000116c9 */
[----:B------:R3:W3:Y:S01]  /*13280*/  LDS.128 R12, [R221+0x1800] ;  /* 0x00180000dd0c7984 */ /* 0x0006e20000000c00 */
[----:B------:R-:W-:Y:S01]  /*13290*/  MOV R6, 0x7f800000 ;  /* 0x7f80000000067802 */ /* 0x000fe20000000f00 */
[----:B------:R-:W-:Y:S01]  /*132a0*/  @P2 FFMA.FTZ R6, R133, R16, R18 ;  /* 0x0000001085062223 */ /* 0x000fe20000010012 */
[----:B------:R-:W-:Y:S01]  /*132b0*/  LOP3.LUT R5, R200, 0x7, R5, 0xf8, !PT ;  /* 0x00000007c8057812 */ /* 0x000fe200078ef805 */
[----:B----4-:R-:W-:-:S02]  /*132c0*/  @!P3 IMAD.WIDE.U32 R24, R4, R8, RZ ;  /* 0x000000080418b225 */ /* 0x010fc400078e00ff */
[----:B------:R-:W4:Y:S02]  /*132d0*/  @P4 LDC R8, c[0x0][0x454] ;  /* 0x00011500ff084b82 */ /* 0x000f240000000800 */
[C---:B------:R-:W-:Y:S02]  /*132e0*/  @!P3 IMAD R9, R4.reuse, R9, R25 ;  /* 0x000000090409b224 */ /* 0x040fe400078e0219 */
[----:B------:R-:W-:Y:S01]  /*132f0*/  @P3 IMAD R9, R211, R7, R21 ;  /* 0x00000007d3093224 */ /* 0x000fe200078e0215 */
[----:B------:R-:W-:Y:S01]  /*13300*/  MOV R7, 0x7f800000 ;  /* 0x7f80000000077802 */ /* 0x000fe20000000f00 */
[----:B------:R-:W-:Y:S02]  /*13310*/  @!P4 IMAD R22, R4, R23, R10 ;  /* 0x000000170416c224 */ /* 0x000fe400078e020a */
[----:B--2---:R-:W-:Y:S01]  /*13320*/  @P1 FFMA.FTZ R7, R132, R17, R19 ;  /* 0x0000001184071223 */ /* 0x004fe20000010013 */
[-C--:B-1----:R-:W-:Y:S02]  /*13330*/  @!P0 IMAD R211, R4, R11.reuse, RZ ;  /* 0x0000000b04d38224 */ /* 0x082fe400078e02ff */
[----:B------:R-:W-:-:S02]  /*13340*/  @!P4 IMAD R22, R22, R11, RZ ;  /* 0x0000000b1616c224 */ /* 0x000fc400078e02ff */
[----:B----4-:R-:W-:Y:S01]  /*13350*/  @P4 IMAD R22, R10, R8, R211 ;  /* 0x000000080a164224 */ /* 0x010fe200078e02d3 */
[----:B---3--:R-:W-:Y:S06]  /*13360*/  @P5 BRA `(.L_x_2097) ;  /* 0x00000000002c5947 */ /* 0x008fec0003800000 */
        /* <DEDUP_REMOVED lines=11> */
.L_x_2097:
[----:B------:R-:W-:Y:S05]  /*13420*/  BSYNC.RECONVERGENT B0 ;  /* 0x0000000000007941 */ /* 0x000fea0003800200 */
.L_x_2096:
[----:B------:R-:W2:Y:S01]  /*13430*/  LDCU.64 UR4, c[0x0][0x410] ;  /* 0x00008200ff0477ac */ /* 0x000ea20008000a00 */
[----:B------:R-:W-:Y:S01]  /*13440*/  IMAD.MOV.U32 R199, RZ, RZ, RZ ;  /* 0x000000ffffc77224 */ /* 0x000fe200078e00ff */
[----:B------:R-:W-:Y:S01]  /*13450*/  SHF.R.U32.HI R17, RZ, 0x3, R201 ;  /* 0x00000003ff117819 */ /* 0x000fe200000116c9 */
[----:B------:R-:W-:Y:S01]  /*13460*/  @P3 IMAD.MOV.U32 R24, RZ, RZ, R20 ;  /* 0x000000ffff183224 */ /* 0x000fe200078e0014 */
[----:B------:R-:W-:Y:S01]  /*13470*/  BSSY.RECONVERGENT B0, `(.L_x_2098) ;  /* 0x000001c000007945 */ /* 0x000fe20003800200 */
[----:B-1----:R-:W-:Y:S01]  /*13480*/  IMAD.WIDE.U32 R4, R2, UR6, R198 ;  /* 0x0000000602047c25 */ /* 0x002fe2000f8e00c6 */
        /* <DEDUP_REMOVED lines=8> */
[-C--:B------:R-:W-:Y:S02]  /*13510*/  ISETP.GE.AND P1, PT, R5, R204.reuse, PT ;  /* 0x000000cc0500720c */ /* 0x080fe40003f26270 */
[----:B------:R1:W3:Y:S01]  /*13520*/  LDS.128 R4, [R221+0x2000] ;  /* 0x00200000dd047984 */ /* 0x0002e20000000c00 */
[----:B--2---:R-:W-:Y:S01]  /*13530*/  IMAD.WIDE.U32 R18, R10, UR4, R18 ;  /* 0x000000040a127c25 */ /* 0x004fe2000f8e0012 */
[----:B------:R-:W-:-:S03]  /*13540*/  ISETP.GE.AND P0, PT, R9, R204, PT ;  /* 0x000000cc0900720c */ /* 0x000fc60003f06270 */
[----:B------:R-:W-:Y:S02]  /*13550*/  IMAD R23, R10, UR5, R19 ;  /* 0x000000050a177c24 */ /* 0x000fe4000f8e0213 */
[----:B------:R1:W2:Y:S01]  /*13560*/  LDS.128 R8, [R221] ;  /* 0x00000000dd087984 */ /* 0x0002a20000000c00 */
[----:B------:R-:W-:Y:S07]  /*13570*/  @P3 BRA `(.L_x_2099) ;  /* 0x00000000002c3947 */ /* 0x000fee0003800000 */
        /* <DEDUP_REMOVED lines=9> */
[----:B--2---:R4:W-:Y:S04]  /*13610*/  @!P4 STG.E.128 desc[UR14][R20.64], R8 ;  /* 0x000000081400c986 */ /* 0x0049e8000c101d0e */
[----:B---3--:R4:W-:Y:S02]  /*13620*/  @!P3 STG.E.128 desc[UR14][R20.64+0x80], R4 ;  /* 0x000080041400b986 */ /* 0x0089e4000c101d0e */
.L_x_2099:
[----:B------:R-:W-:Y:S05]  /*13630*/  BSYNC.RECONVERGENT B0 ;  /* 0x0000000000007941 */ /* 0x000fea0003800200 */
.L_x_2098:
[----:B--2-4-:R2:W4:Y:S01]  /*13640*/  LDS.128 R8, [R221+0x800] ;  /* 0x00080000dd087984 */ /* 0x0145220000000c00 */
[----:B------:R-:W-:Y:S03]  /*13650*/  BSSY.RECONVERGENT B0, `(.L_x_2100) ;  /* 0x0000013000007945 */ /* 0x000fe60003800200 */
[----:B---3--:R2:W3:Y:S01]  /*13660*/  LDS.128 R4, [R221+0x2800] ;  /* 0x00280000dd047984 */ /* 0x0084e20000000c00 */
        /* <DEDUP_REMOVED lines=15> */
[----:B----4-:R1:W-:Y:S04]  /*13760*/  @!P3 STG.E.128 desc[UR14][R20.64], R8 ;  /* 0x000000081400b986 */ /* 0x0103e8000c101d0e */
[----:B---3--:R1:W-:Y:S02]  /*13770*/  @!P2 STG.E.128 desc[UR14][R20.64+0x80], R4 ;  /* 0x000080041400a986 */ /* 0x0083e4000c101d0e */
.L_x_2101:
[----:B------:R-:W-:Y:S05]  /*13780*/  BSYNC.RECONVERGENT B0 ;  /* 0x0000000000007941 */ /* 0x000fea0003800200 */
.L_x_2100:
[----:B-1--4-:R1:W4:Y:S01]  /*13790*/  LDS.128 R8, [R221+0x1000] ;  /* 0x00100000dd087984 */ /* 0x0123220000000c00 */
[----:B------:R-:W-:Y:S03]  /*137a0*/  BSSY.RECONVERGENT B0, `(.L_x_2102) ;  /* 0x0000013000007945 */ /* 0x000fe60003800200 */
[----:B---3--:R1:W3:Y:S01]  /*137b0*/  LDS.128 R4, [R221+0x3000] ;  /* 0x00300000dd047984 */ /* 0x0082e20000000c00 */
        /* <DEDUP_REMOVED lines=15> */
[----:B----4-:R2:W-:Y:S04]  /*138b0*/  @!P2 STG.E.128 desc[UR14][R20.64], R8 ;  /* 0x000000081400a986 */ /* 0x0105e8000c101d0e */
[----:B---3--:R2:W-:Y:S02]  /*138c0*/  @!P1 STG.E.128 desc[UR14][R20.64+0x80], R4 ;  /* 0x0000800414009986 */ /* 0x0085e4000c101d0e */
.L_x_2103:
[----:B------:R-:W-:Y:S05]  /*138d0*/  BSYNC.RECONVERGENT B0 ;  /* 0x0000000000007941 */ /* 0x000fea0003800200 */
.L_x_2102:
[----:B------:R-:W-:Y:S05]  /*138e0*/  @P0 EXIT ;  /* 0x000000000000094d */ /* 0x000fea0003800000 */
[----:B--23--:R2:W3:Y:S01]  /*138f0*/  LDS.128 R4, [R221+0x3800] ;  /* 0x00380000dd047984 */ /* 0x00c4e20000000c00 */
[----:B------:R-:W5:Y:S01]  /*13900*/  LDCU UR6, c[0x0][0x440] ;  /* 0x00008800ff0677ac */ /* 0x000f620008000800 */
[----:B------:R-:W-:Y:S01]  /*13910*/  IADD3 R17, P0, PT, R17, 0x30, RZ ;  /* 0x0000003011117810 */ /* 0x000fe20007f1e0ff */
[----:B----4-:R-:W-:Y:S01]  /*13920*/  IMAD.MOV.U32 R8, RZ, RZ, R18 ;  /* 0x000000ffff087224 */ /* 0x010fe200078e0012 */
[----:B------:R-:W4:Y:S03]  /*13930*/  LDCU.64 UR4, c[0x0][0x3f0] ;  /* 0x00007e00ff0477ac */ /* 0x000f260008000a00 */
        /* <DEDUP_REMOVED lines=8> */
[----:B----4-:R-:W-:-:S04]  /*139c0*/  LEA R2, P2, R8, UR4, 0x1 ;  /* 0x0000000408027c11 */ /* 0x010fc8000f8408ff */
[----:B------:R-:W-:-:S05]  /*139d0*/  LEA.HI.X R3, R8, UR5, R3, 0x1, P2 ;  /* 0x0000000508037c11 */ /* 0x000fca00090f0c03 */
[----:B------:R2:W-:Y:S02]  /*139e0*/  @!P1 STG.E.128 desc[UR14][R2.64], R12 ;  /* 0x0000000c02009986 */ /* 0x0005e4000c101d0e */
[----:B------:R-:W-:Y:S05]  /*139f0*/  @P0 EXIT ;  /* 0x000000000000094d */ /* 0x000fea0003800000 */
[----:B---3--:R-:W-:Y:S01]  /*13a00*/  STG.E.128 desc[UR14][R2.64+0x80], R4 ;  /* 0x0000800402007986 */ /* 0x008fe2000c101d0e */
[----:B------:R-:W-:Y:S05]  /*13a10*/  EXIT ;  /* 0x000000000000794d */ /* 0x000fea0003800000 */
.L_x_2104:
        /* <DEDUP_REMOVED lines=14> */
.L_x_7224:


//--------------------- .text._ZN5flash24flash_fwd_splitkv_kernelI23Flash_fwd_kernel_traitsILi128ELi64ELi128ELi4ELb0ELb0EN7cutlass6half_tE19Flash_kernel_traitsILi128ELi64ELi128ELi4ES3_EELb1ELb0ELb1ELb0ELb0ELb1ELb0ELb0EEEvNS_16Flash_fwd_paramsE --------------------------
	.section	.text._ZN5flash24flash_fwd_splitkv_kernelI23Flash_fwd_kernel_traitsILi128ELi64ELi128ELi4ELb0ELb0EN7cutlass6half_tE19Flash_kernel_traitsILi128ELi64ELi128ELi4ES3_EELb1ELb0ELb1ELb0ELb0ELb1ELb0ELb0EEEvNS_16Flash_fwd_paramsE,"ax",@progbits
	.align	128
        .global         _ZN5flash24flash_fwd_splitkv_kernelI23Flash_fwd_kernel_traitsILi128ELi64ELi128ELi4ELb0ELb0EN7cutlass6half_tE19Flash_kernel_traitsILi128ELi64ELi128ELi4ES3_EELb1ELb0ELb1ELb0ELb0ELb1ELb0ELb0EEEvNS_16Flash_fwd_paramsE
        .type           _ZN5flash24flash_fwd_splitkv_kernelI23Flash_fwd_kernel_traitsILi128ELi64ELi128ELi4ELb0ELb0EN7cutlass6half_tE19Flash_kernel_traitsILi128ELi64ELi128ELi4ES3_EELb1ELb0ELb1ELb0ELb0ELb1ELb0ELb0EEEvNS_16Flash_fwd_paramsE,@function
        .size           _ZN5flash24flash_fwd_splitkv_kernelI23Flash_fwd_kernel_traitsILi128ELi64ELi128ELi4ELb0ELb0EN7cutlass6half_tE19Flash_kernel_traitsILi128ELi64ELi128ELi4ES3_EELb1ELb0ELb1ELb0ELb0ELb1ELb0ELb0EEEvNS_16Flash_fwd_paramsE,(.L_x_7225 - _ZN5flash24flash_fwd_splitkv_kernelI23Flash_fwd_kernel_traitsILi128ELi64ELi128ELi4ELb0ELb0EN7cutlass6half_tE19Flash_kernel_traitsILi128ELi64ELi128ELi4ES3_EELb1ELb0ELb1ELb0ELb0ELb1ELb0ELb0EEEvNS_16Flash_fwd_paramsE)
        .other          _ZN5flash24flash_fwd_splitkv_kernelI23Flash_fwd_kernel_traitsILi128ELi64ELi128ELi4ELb0ELb0EN7cutlass6half_tE19Flash_kernel_traitsILi128ELi64ELi128ELi4ES3_EELb1ELb0ELb1ELb0ELb0ELb1ELb0ELb0EEEvNS_16Flash_fwd_paramsE,@"STO_CUDA_ENTRY STV_DEFAULT"
_ZN5flash24flash_fwd_splitkv_kernelI23Flash_fwd_kernel_traitsILi128ELi64ELi128ELi4ELb0ELb0EN7cutlass6half_tE19Flash_kernel_traitsILi128ELi64ELi128ELi4ES3_EELb1ELb0ELb1ELb0ELb0ELb1ELb0ELb0EEEvNS_16Flash_fwd_paramsE:
.text._ZN5flash24flash_fwd_splitkv_kernelI23Flash_fwd_kernel_traitsILi128ELi64ELi128ELi4ELb0ELb0EN7cutlass6half_tE19Flash_kernel_traitsILi128ELi64ELi128ELi4ES3_EELb1ELb0ELb1ELb0ELb0ELb1ELb0ELb0EEEvNS_16Flash_fwd_paramsE:
        /* <DEDUP_REMOVED lines=51> */
.L_x_2105:
        /* <DEDUP_REMOVED lines=17> */
[----:B------:R-:W-:Y:S01]  /*0440*/  LEA.HI R6, R6, R7, RZ, 0x7 ;  /* 0x0000000706067211 */ /* 0x000fe200078f38ff */
[----:B------:R-:W-:Y:S01]  /*0450*/  IMAD.MOV.U32 R7, RZ, RZ, R8 ;  /* 0x000000ffff077224 */ /* 0x000fe200078e0008 */
        /* <DEDUP_REMOVED lines=20> */
[----:B-1----:R-:W-:-:S04]  /*05a0*/  @P0 IMAD.WIDE.U32 R10, R221, R2, RZ ;  /* 0x00000002dd0a0225 */ /* 0x002fc800078e00ff */
[----:B-----5:R-:W-:Y:S01]  /*05b0*/  @!P0 IMAD.WIDE.U32 R12, R8, R4, RZ ;  /* 0x00000004080c8225 */ /* 0x020fe200078e00ff */
        /* <DEDUP_REMOVED lines=9> */
[----:B------:R-:W-:-:S04]  /*0650*/  VIADD R11, R209, 0x10 ;  /* 0x00000010d10b7836 */ /* 0x000fc80000000000 */
        /* <DEDUP_REMOVED lines=22> */
.L_x_2108:
[----:B------:R-:W-:Y:S05]  /*07c0*/  BSYNC.RECONVERGENT B0 ;  /* 0x0000000000007941 */ /* 0x000fea0003800200 */
.L_x_2107:
        /* <DEDUP_REMOVED lines=18> */
.L_x_2110:
[----:B------:R-:W-:Y:S05]  /*08f0*/  BSYNC.RECONVERGENT B0 ;  /* 0x0000000000007941 */ /* 0x000fea0003800200 */
.L_x_2109:
        /* <DEDUP_REMOVED lines=18> */
.L_x_2112:
[----:B------:R-:W-:Y:S05]  /*0a20*/  BSYNC.RECONVERGENT B0 ;  /* 0x0000000000007941 */ /* 0x000fea0003800200 */
.L_x_2111:
        /* <DEDUP_REMOVED lines=17> */
.L_x_2114:
[----:B------:R-:W-:Y:S05]  /*0b40*/  BSYNC.RECONVERGENT B0 ;  /* 0x0000000000007941 */ /* 0x000fea0003800200 */
.L_x_2113:
        /* <DEDUP_REMOVED lines=20> */
.L_x_2106:
        /* <DEDUP_REMOVED lines=10> */
.L_x_2115:
[----:B------:R-:W-:Y:S05]  /*0d30*/  BRA.U !UP1, `(.L_x_2116) ;  /* 0x0000000509907547 */ /* 0x000fea000b800000 */
[----:B------:R-:W2:Y:S01]  /*0d40*/  LDC R9, c[0x0][0x4f0] ;  /* 0x00013c00ff097b82 */ /* 0x000ea20000000800 */
[----:B------:R-:W-:Y:S01]  /*0d50*/  LEA R198, R199, 0xffffff80, 0x7 ;  /* 0xffffff80c7c67811 */ /* 0x000fe200078e38ff */
[----:B------:R-:W3:Y:S03]  /*0d60*/  LDCU.64 UR4, c[0x0][0x4e8] ;  /* 0x00009d00ff0477ac */ /* 0x000ee60008000a00 */
[----:B-1----:R-:W-:Y:S01]  /*0d70*/  IABS R2, R198 ;  /* 0x000000c600027213 */ /* 0x002fe20000000000 */
[----:B------:R-:W1:Y:S01]  /*0d80*/  LDCU.64 UR6, c[0x0][0x3a0] ;  /* 0x00007400ff0677ac */ /* 0x000e620008000a00 */
[----:B------:R-:W4:Y:S01]  /*0d90*/  LDCU.64 UR12, c[0x0][0x3b8] ;  /* 0x00007700ff0c77ac */ /* 0x000f220008000a00 */
[----:B------:R-:W1:Y:S01]  /*0da0*/  LDCU.64 UR10, c[0x0][0x3c0] ;  /* 0x00007800ff0a77ac */ /* 0x000e620008000a00 */
[----:B--2---:R-:W-:-:S04]  /*0db0*/  IABS R4, R9 ;  /* 0x0000000900047213 */ /* 0x004fc80000000000 */
[----:B------:R-:W2:Y:S08]  /*0dc0*/  I2F.RP R5, R4 ;  /* 0x0000000400057306 */ /* 0x000eb00000209400 */
[----:B--2---:R-:W2:Y:S02]  /*0dd0*/  MUFU.RCP R6, R5 ;  /* 0x0000000500067308 */ /* 0x004ea40000001000 */
[----:B--2---:R-:W-:Y:S01]  /*0de0*/  IADD3 R6, PT, PT, R6, 0xffffffe, RZ ;  /* 0x0ffffffe06067810 */ /* 0x004fe20007ffe0ff */
[----:B------:R-:W2:Y:S05]  /*0df0*/  LDC R5, c[0x0][0x3e8] ;  /* 0x0000fa00ff057b82 */ /* 0x000eaa0000000800 */
[----:B-----5:R-:W3:Y:S02]  /*0e00*/  F2I.FTZ.U32.TRUNC.NTZ R7, R6 ;  /* 0x0000000600077305 */ /* 0x020ee4000021f000 */
[----:B---3--:R-:W-:Y:S01]  /*0e10*/  IMAD.MOV R3, RZ, RZ, -R7 ;  /* 0x000000ffff037224 */ /* 0x008fe200078e0a07 */
[----:B------:R-:W-:-:S03]  /*0e20*/  MOV R6, RZ ;  /* 0x000000ff00067202 */ /* 0x000fc60000000f00 */
[----:B------:R-:W-:-:S04]  /*0e30*/  IMAD R3, R3, R4, RZ ;  /* 0x0000000403037224 */ /* 0x000fc800078e02ff */
[----:B------:R-:W-:-:S06]  /*0e40*/  IMAD.HI.U32 R3, R7, R3, R6 ;  /* 0x0000000307037227 */ /* 0x000fcc00078e0006 */
[----:B------:R-:W-:-:S04]  /*0e50*/  IMAD.HI.U32 R7, R3, R2, RZ ;  /* 0x0000000203077227 */ /* 0x000fc800078e00ff */
[----:B------:R-:W-:-:S04]  /*0e60*/  IMAD.MOV R3, RZ, RZ, -R7 ;  /* 0x000000ffff037224 */ /* 0x000fc800078e0a07 */
[----:B------:R-:W-:Y:S01]  /*0e70*/  IMAD R3, R4, R3, R2 ;  /* 0x0000000304037224 */ /* 0x000fe200078e0202 */
[----:B------:R-:W-:-:S04]  /*0e80*/  LOP3.LUT R2, R198, R9, RZ, 0x3c, !PT ;  /* 0x00000009c6027212 */ /* 0x000fc800078e3cff */
[----:B------:R-:W-:Y:S02]  /*0e90*/  ISETP.GT.U32.AND P2, PT, R4, R3, PT ;  /* 0x000000030400720c */ /* 0x000fe40003f44070 */
[----:B------:R-:W-:-:S11]  /*0ea0*/  ISETP.GE.AND P1, PT, R2, RZ, PT ;  /* 0x000000ff0200720c */ /* 0x000fd60003f26270 */
[-C--:B------:R-:W-:Y:S01]  /*0eb0*/  @!P2 IADD3 R3, PT, PT, R3, -R4.reuse, RZ ;  /* 0x800000040303a210 */ /* 0x080fe20007ffe0ff */
[----:B------:R-:W-:Y:S01]  /*0ec0*/  @!P2 VIADD R7, R7, 0x1 ;  /* 0x000000010707a836 */ /* 0x000fe20000000000 */
[----:B------:R-:W-:Y:S02]  /*0ed0*/  ISETP.NE.AND P2, PT, R9, RZ, PT ;  /* 0x000000ff0900720c */ /* 0x000fe40003f45270 */
[----:B------:R-:W-:Y:S01]  /*0ee0*/  ISETP.GE.U32.AND P0, PT, R3, R4, PT ;  /* 0x000000040300720c */ /* 0x000fe20003f06070 */
[----:B------:R-:W-:-:S04]  /*0ef0*/  IMAD.WIDE.U32 R2, R8, UR4, RZ ;  /* 0x0000000408027c25 */ /* 0x000fc8000f8e00ff */
[----:B------:R-:W-:Y:S01]  /*0f00*/  IMAD R225, R8, UR5, R3 ;  /* 0x0000000508e17c24 */ /* 0x000fe2000f8e0203 */
[----:B--2---:R-:W-:Y:S01]  /*0f10*/  IABS R4, R5 ;  /* 0x0000000500047213 */ /* 0x004fe20000000000 */
[----:B------:R-:W2:Y:S06]  /*0f20*/  LDCU.64 UR4, c[0x0][0x3a8] ;  /* 0x00007500ff0477ac */ /* 0x000eac0008000a00 */
[----:B------:R-:W-:Y:S02]  /*0f30*/  @P0 IADD3 R7, PT, PT, R7, 0x1, RZ ;  /* 0x0000000107070810 */ /* 0x000fe40007ffe0ff */
[----:B------:R-:W-:-:S03]  /*0f40*/  LEA R224, P0, R2, UR8, 0x2 ;  /* 0x0000000802e07c11 */ /* 0x000fc6000f8010ff */
[----:B------:R-:W-:Y:S01]  /*0f50*/  @!P1 IMAD.MOV R7, RZ, RZ, -R7 ;  /* 0x000000ffff079224 */ /* 0x000fe200078e0a07 */
[----:B------:R-:W-:Y:S02]  /*0f60*/  LEA.HI.X R225, R2, UR9, R225, 0x2, P0 ;  /* 0x0000000902e17c11 */ /* 0x000fe400080f14e1 */
[----:B------:R-:W-:-:S05]  /*0f70*/  @!P2 LOP3.LUT R7, RZ, R9, RZ, 0x33, !PT ;  /* 0x00000009ff07a212 */ /* 0x000fca00078e33ff */
[----:B------:R-:W-:-:S06]  /*0f80*/  IMAD.WIDE R16, R7, 0x4, R224 ;  /* 0x0000000407107825 */ /* 0x000fcc00078e02e0 */
[----:B------:R-:W3:Y:S01]  /*0f90*/  LDG.E R16, desc[UR14][R16.64] ;  /* 0x0000000e10107981 */ /* 0x000ee2000c1e1900 */
[----:B------:R-:W4:Y:S01]  /*0fa0*/  I2F.RP R12, R4 ;  /* 0x00000004000c7306 */ /* 0x000f220000209400 */
[----:B------:R-:W-:Y:S02]  /*0fb0*/  IADD3 R7, PT, PT, -R7, RZ, RZ ;  /* 0x000000ff07077210 */ /* 0x000fe40007ffe1ff */
[----:B-1----:R-:W-:Y:S02]  /*0fc0*/  MOV R24, UR10 ;  /* 0x0000000a00187c02 */ /* 0x002fe40008000f00 */
[----:B------:R-:W-:-:S03]  /*0fd0*/  MOV R25, UR11 ;  /* 0x0000000b00197c02 */ /* 0x000fc60008000f00 */
[----:B----4-:R-:W1:Y:S02]  /*0fe0*/  MUFU.RCP R10, R12 ;  /* 0x0000000c000a7308 */ /* 0x010e640000001000 */
[----:B-1----:R-:W-:-:S06]  /*0ff0*/  IADD3 R10, PT, PT, R10, 0xffffffe, RZ ;  /* 0x0ffffffe0a0a7810 */ /* 0x002fcc0007ffe0ff */
[----:B------:R-:W1:Y:S02]  /*1000*/  F2I.FTZ.U32.TRUNC.NTZ R11, R10 ;  /* 0x0000000a000b7305 */ /* 0x000e64000021f000 */
[----:B-1----:R-:W-:Y:S01]  /*1010*/  IMAD.MOV R2, RZ, RZ, -R11 ;  /* 0x000000ffff027224 */ /* 0x002fe200078e0a0b */
[----:B------:R-:W-:-:S03]  /*1020*/  MOV R10, RZ ;  /* 0x000000ff000a7202 */ /* 0x000fc60000000f00 */
[----:B------:R-:W-:Y:S01]  /*1030*/  IMAD R3, R2, R4, RZ ;  /* 0x0000000402037224 */ /* 0x000fe200078e02ff */
[----:B------:R-:W-:-:S03]  /*1040*/  IABS R2, R22 ;  /* 0x0000001600027213 */ /* 0x000fc60000000000 */
[----:B------:R-:W-:-:S04]  /*1050*/  IMAD.HI.U32 R3, R11, R3, R10 ;  /* 0x000000030b037227 */ /* 0x000fc800078e000a */
[----:B------:R-:W-:Y:S02]  /*1060*/  IMAD.MOV.U32 R6, RZ, RZ, R2 ;  /* 0x000000ffff067224 */ /* 0x000fe400078e0002 */
[----:B------:R-:W-:Y:S02]  /*1070*/  IMAD R10, R9, R7, R198 ;  /* 0x00000007090a7224 */ /* 0x000fe400078e02c6 */
[----:B------:R-:W-:-:S05]  /*1080*/  IMAD.HI.U32 R2, R3, R6, RZ ;  /* 0x0000000603027227 */ /* 0x000fca00078e00ff */
[----:B------:R-:W-:-:S05]  /*1090*/  IADD3 R3, PT, PT, -R2, RZ, RZ ;  /* 0x000000ff02037210 */ /* 0x000fca0007ffe1ff */
        /* <DEDUP_REMOVED lines=8> */
[----:B------:R-:W-:-:S04]  /*1120*/  @P2 IADD3 R2, PT, PT, R2, 0x1, RZ ;  /* 0x0000000102022810 */ /* 0x000fc80007ffe0ff */
[----:B------:R-:W-:Y:S02]  /*1130*/  MOV R4, R2 ;  /* 0x0000000200047202 */ /* 0x000fe40000000f00 */
[----:B------:R-:W-:-:S03]  /*1140*/  MOV R2, UR12 ;  /* 0x0000000c00027c02 */ /* 0x000fc60008000f00 */
[----:B------:R-:W-:Y:S01]  /*1150*/  @!P0 IMAD.MOV R4, RZ, RZ, -R4 ;  /* 0x000000ffff048224 */ /* 0x000fe200078e0a04 */
[----:B------:R-:W-:Y:S02]  /*1160*/  @!P1 LOP3.LUT R4, RZ, R5, RZ, 0x33, !PT ;  /* 0x00000005ff049212 */ /* 0x000fe400078e33ff */
[----:B------:R-:W-:-:S05]  /*1170*/  SHF.R.S32.HI R5, RZ, 0x1f, R10 ;  /* 0x0000001fff057819 */ /* 0x000fca000001140a */
[----:B------:R-:W-:-:S04]  /*1180*/  IMAD R6, R5, R24, RZ ;  /* 0x0000001805067224 */ /* 0x000fc800078e02ff */
[----:B------:R-:W-:Y:S01]  /*1190*/  IMAD R6, R10, R25, R6 ;  /* 0x000000190a067224 */ /* 0x000fe200078e0206 */
[----:B---3--:R-:W-:Y:S01]  /*11a0*/  SHF.R.S32.HI R3, RZ, 0x1f, R16 ;  /* 0x0000001fff037819 */ /* 0x008fe20000011410 */
[----:B------:R-:W-:-:S04]  /*11b0*/  IMAD.WIDE.U32 R12, R16, UR6, RZ ;  /* 0x00000006100c7c25 */ /* 0x000fc8000f8e00ff */
[C---:B------:R-:W-:Y:S02]  /*11c0*/  IMAD R11, R3.reuse, UR6, RZ ;  /* 0x00000006030b7c24 */ /* 0x040fe4000f8e02ff */
[----:B--2---:R-:W-:Y:S02]  /*11d0*/  IMAD R3, R3, UR4, RZ ;  /* 0x0000000403037c24 */ /* 0x004fe4000f8e02ff */
[C---:B------:R-:W-:Y:S02]  /*11e0*/  IMAD R14, R16.reuse, UR7, R11 ;  /* 0x00000007100e7c24 */ /* 0x040fe4000f8e020b */
[C---:B------:R-:W-:Y:S02]  /*11f0*/  IMAD R3, R16.reuse, UR5, R3 ;  /* 0x0000000510037c24 */ /* 0x040fe4000f8e0203 */
[----:B------:R-:W-:Y:S01]  /*1200*/  IMAD.WIDE.U32 R16, R16, UR4, RZ ;  /* 0x0000000410107c25 */ /* 0x000fe2000f8e00ff */
[----:B------:R-:W1:Y:S01]  /*1210*/  LDCU.128 UR4, c[0x0][0x3d0] ;  /* 0x00007a00ff0477ac */ /* 0x000e620008000c00 */
[----:B------:R-:W-:-:S02]  /*1220*/  IADD3 R15, PT, PT, R13, R14, RZ ;  /* 0x0000000e0d0f7210 */ /* 0x000fc40007ffe0ff */
[----:B------:R-:W-:Y:S01]  /*1230*/  IMAD.IADD R17, R17, 0x1, R3 ;  /* 0x0000000111117824 */ /* 0x000fe200078e0203 */
[----:B------:R-:W-:Y:S01]  /*1240*/  MOV R3, UR13 ;  /* 0x0000000d00037c02 */ /* 0x000fe20008000f00 */
[----:B------:R-:W-:Y:S02]  /*1250*/  IMAD.MOV.U32 R14, RZ, RZ, R12 ;  /* 0x000000ffff0e7224 */ /* 0x000fe400078e000c */
[-C--:B------:R-:W-:Y:S01]  /*1260*/  IMAD R12, R5, R2.reuse, RZ ;  /* 0x00000002050c7224 */ /* 0x080fe200078e02ff */
[----:B------:R-:W-:Y:S01]  /*1270*/  SHF.R.S32.HI R5, RZ, 0x1f, R4 ;  /* 0x0000001fff057819 */ /* 0x000fe20000011404 */
[----:B------:R-:W-:-:S04]  /*1280*/  IMAD.WIDE.U32 R14, R10, R2, R14 ;  /* 0x000000020a0e7225 */ /* 0x000fc800078e000e */
[C---:B------:R-:W-:Y:S02]  /*1290*/  IMAD R12, R10.reuse, R3, R12 ;  /* 0x000000030a0c7224 */ /* 0x040fe400078e020c */
        /* <DEDUP_REMOVED lines=14> */
.L_x_2116:
[----:B------:R-:W-:-:S13]  /*1380*/  ISETP.NE.AND P0, PT, R5, -0x1, PT ;  /* 0xffffffff0500780c */ /* 0x000fda0003f05270 */
[----:B------:R-:W-:Y:S05]  /*1390*/  @P0 BRA `(.L_x_2118) ;  /* 0x0000000000340947 */ /* 0x000fea0003800000 */
[----:B-1----:R-:W1:Y:S01]  /*13a0*/  LDC.64 R2, c[0x0][0x3b8] ;  /* 0x0000ee00ff027b82 */ /* 0x002e620000000a00 */
        /* <DEDUP_REMOVED lines=11> */
[----:B------:R-:W-:Y:S05]  /*1460*/  BRA `(.L_x_2119) ;  /* 0x0000000000187947 */ /* 0x000fea0003800000 */
.L_x_2118:
[----:B-1----:R-:W1:Y:S01]  /*1470*/  LDC.64 R2, c[0x0][0x3b8] ;  /* 0x0000ee00ff027b82 */ /* 0x002e620000000a00 */
[----:B------:R-:W-:-:S05]  /*1480*/  IADD3 R12, PT, PT, R4, R5, RZ ;  /* 0x00000005040c7210 */ /* 0x000fca0007ffe0ff */
[C---:B-1----:R-:W-:Y:S02]  /*1490*/  IMAD R11, R12.reuse, R3, RZ ;  /* 0x000000030c0b7224 */ /* 0x042fe400078e02ff */
[----:B------:R-:W-:-:S05]  /*14a0*/  IMAD.WIDE.U32 R12, R12, R2, RZ ;  /* 0x000000020c0c7225 */ /* 0x000fca00078e00ff */
[----:B------:R-:W-:Y:S02]  /*14b0*/  IADD3 R11, PT, PT, R13, R11, RZ ;  /* 0x0000000b0d0b7210 */ /* 0x000fe40007ffe0ff */
[----:B------:R-:W-:Y:S02]  /*14c0*/  MOV R10, R12 ;  /* 0x0000000c000a7202 */ /* 0x000fe40000000f00 */
.L_x_2119:
        /* <DEDUP_REMOVED lines=14> */
.L_x_2120:
[----:B------:R-:W1:Y:S01]  /*15b0*/  LDC.64 R24, c[0x0][0x3c0] ;  /* 0x0000f000ff187b82 */ /* 0x000e620000000a00 */
[----:B------:R-:W-:-:S05]  /*15c0*/  IADD3 R4, PT, PT, R4, R5, RZ ;  /* 0x0000000504047210 */ /* 0x000fca0007ffe0ff */
[C---:B-1----:R-:W-:Y:S02]  /*15d0*/  IMAD R13, R4.reuse, R25, RZ ;  /* 0x00000019040d7224 */ /* 0x042fe400078e02ff */
[----:B------:R-:W-:-:S05]  /*15e0*/  IMAD.WIDE.U32 R4, R4, R24, RZ ;  /* 0x0000001804047225 */ /* 0x000fca00078e00ff */
[----:B------:R-:W-:Y:S02]  /*15f0*/  IADD3 R13, PT, PT, R5, R13, RZ ;  /* 0x0000000d050d7210 */ /* 0x000fe40007ffe0ff */
[----:B------:R-:W-:-:S07]  /*1600*/  MOV R12, R4 ;  /* 0x00000004000c7202 */ /* 0x000fce0000000f00 */
.L_x_2121:
[----:B------:R-:W1:Y:S01]  /*1610*/  LDC R9, c[0x0][0x3e8] ;  /* 0x0000fa00ff097b82 */ /* 0x000e620000000800 */
[----:B------:R-:W-:Y:S02]  /*1620*/  MOV R14, RZ ;  /* 0x000000ff000e7202 */ /* 0x000fe40000000f00 */
[----:B------:R-:W-:Y:S02]  /*1630*/  CS2R R224, SRZ ;  /* 0x0000000000e07805 */ /* 0x000fe4000001ff00 */
[----:B------:R-:W-:Y:S02]  /*1640*/  LEA R198, R199, 0xffffff80, 0x7 ;  /* 0xffffff80c7c67811 */ /* 0x000fe400078e38ff */
[----:B-1----:R-:W-:-:S04]  /*1650*/  IABS R4, R9 ;  /* 0x0000000900047213 */ /* 0x002fc80000000000 */
[----:B------:R-:W1:Y:S08]  /*1660*/  I2F.RP R16, R4 ;  /* 0x0000000400107306 */ /* 0x000e700000209400 */
[----:B-1---5:R-:W1:Y:S02]  /*1670*/  MUFU.RCP R7, R16 ;  /* 0x0000001000077308 */ /* 0x022e640000001000 */
        /* <DEDUP_REMOVED lines=35> */
.L_x_2117:
        /* <DEDUP_REMOVED lines=10> */
[-C--:B------:R-:W-:Y:S01]  /*1950*/  ISETP.GE.AND P5, PT, R26, R213.reuse, PT ;  /* 0x000000d51a00720c */ /* 0x080fe20003fa6270 */
        /* <DEDUP_REMOVED lines=21> */
[C---:B------:R-:W-:Y:S01]  /*1ab0*/  IADD3 R16, P0, PT, R206.reuse, R16, RZ ;  /* 0x00000010ce107210 */ /* 0x040fe20007f1e0ff */
        /* <DEDUP_REMOVED lines=44> */
.L_x_2123:
[----:B------:R-:W-:Y:S05]  /*1d80*/  BSYNC.RECONVERGENT B0 ;  /* 0x0000000000007941 */ /* 0x000fea0003800200 */
.L_x_2122:
        /* <DEDUP_REMOVED lines=28> */
.L_x_2125:
[----:B------:R-:W-:Y:S05]  /*1f50*/  BSYNC.RECONVERGENT B0 ;  /* 0x0000000000007941 */ /* 0x000fea0003800200 */
.L_x_2124:
        /* <DEDUP_REMOVED lines=29> */
.L_x_2127:
[----:B------:R-:W-:Y:S05]  /*2130*/  BSYNC.RECONVERGENT B0 ;  /* 0x0000000000007941 */ /* 0x000fea0003800200 */
.L_x_2126:
        /* <DEDUP_REMOVED lines=30> */
.L_x_2129:
[----:B------:R-:W-:Y:S05]  /*2320*/  BSYNC.RECONVERGENT B0 ;  /* 0x0000000000007941 */ /* 0x000fea0003800200 */
.L_x_2128:
[----:B------:R-:W-:Y:S04]  /*2330*/  BSSY.RECONVERGENT B0, `(.L_x_2130) ;  /* 0x0000012000007945 */ /* 0x000fe80003800200 */
[----:B------:R-:W-:Y:S05]  /*2340*/  @P6 BRA `(.L_x_2131) ;  /* 0x0000000000406947 */ /* 0x000fea0003800000 */
[----:B------:R-:W4:Y:S02]  /*2350*/  LDCU UR4, c[0x0][0x440] ;  /* 0x00008800ff0477ac */ /* 0x000f240008000800 */
[----:B----4-:R-:W-:Y:S02]  /*2360*/  ISETP.GE.AND P2, PT, R206, UR4, PT ;  /* 0x00000004ce007c0c */ /* 0x010fe4000bf46270 */
[----:B------:R-:W-:-:S11]  /*2370*/  ISETP.GE.AND P1, PT, R229, UR4, PT ;  /* 0x00000004e5007c0c */ /* 0x000fd6000bf26270 */
[--C-:B---3--:R-:W-:Y:S01]  /*2380*/  @!P2 IMAD.MOV.U32 R14, RZ, RZ, R216.reuse ;  /* 0x000000ffff0ea224 */ /* 0x108fe200078e00d8 */
        /* <DEDUP_REMOVED lines=12> */
.L_x_2131:
[----:B------:R-:W-:Y:S05]  /*2450*/  BSYNC.RECONVERGENT B0 ;  /* 0x0000000000007941 */ /* 0x000fea0003800200 */
.L_x_2130:
        /* <DEDUP_REMOVED lines=20> */
.L_x_2133:
[----:B------:R-:W-:Y:S05]  /*25a0*/  BSYNC.RECONVERGENT B0 ;  /* 0x0000000000007941 */ /* 0x000fea0003800200 */
.L_x_2132:
        /* <DEDUP_REMOVED lines=19> */
.L_x_2135:
[----:B------:R-:W-:Y:S05]  /*26e0*/  BSYNC.RECONVERGENT B0 ;  /* 0x0000000000007941 */ /* 0x000fea0003800200 */
.L_x_2134:
        /* <DEDUP_REMOVED lines=19> */
.L_x_2137:
[----:B------:R-:W-:Y:S05]  /*2820*/  BSYNC.RECONVERGENT B0 ;  /* 0x0000000000007941 */ /* 0x000fea0003800200 */
.L_x_2136:
        /* <DEDUP_REMOVED lines=21> */
.L_x_2139:
[----:B------:R-:W-:Y:S05]  /*2980*/  BSYNC.RECONVERGENT B0 ;  /* 0x0000000000007941 */ /* 0x000fea0003800200 */
.L_x_2138:
        /* <DEDUP_REMOVED lines=17> */
.L_x_2141:
[----:B------:R-:W-:Y:S05]  /*2aa0*/  BSYNC.RECONVERGENT B0 ;  /* 0x0000000000007941 */ /* 0x000fea0003800200 */
.L_x_2140:
        /* <DEDUP_REMOVED lines=20> */
.L_x_2143:
[----:B------:R-:W-:Y:S05]  /*2bf0*/  BSYNC.RECONVERGENT B0 ;  /* 0x0000000000007941 */ /* 0x000fea0003800200 */
.L_x_2142:
        /* <DEDUP_REMOVED lines=18> */
.L_x_2145:
[----:B------:R-:W-:Y:S05]  /*2d20*/  BSYNC.RECONVERGENT B0 ;  /* 0x0000000000007941 */ /* 0x000fea0003800200 */
.L_x_2144:
        /* <DEDUP_REMOVED lines=10> */
[----:B------:R1:W5:Y:S01]  /*2dd0*/  LDG.E R5, desc[UR14][R26.64] ;  /* 0x0000000e1a057981 */ /* 0x000362000c1e1900 */
[----:B--2---:R-:W5:Y:S01]  /*2de0*/  MUFU.RCP R4, UR4 ;  /* 0x0000000400047d08 */ /* 0x004f620008001000 */
[----:B------:R-:W-:Y:S01]  /*2df0*/  LOP3.LUT R23, R208, 0x1f0, RZ, 0xc0, !PT ;  /* 0x000001f0d0177812 */ /* 0x000fe200078ec0ff */
[----:B------:R-:W-:Y:S01]  /*2e00*/  BSSY.RECONVERGENT B0, `(.L_x_2146) ;  /* 0x000001f000007945 */ /* 0x000fe20003800200 */
[----:B------:R-:W-:Y:S02]  /*2e10*/  SHF.R.U32.HI R8, RZ, 0x2, R209 ;  /* 0x00000002ff087819 */ /* 0x000fe400000116d1 */
[----:B------:R-:W-:Y:S02]  /*2e20*/  IADD3 R116, PT, PT, R23, 0x1, R0 ;  /* 0x0000000117747810 */ /* 0x000fe40007ffe000 */
[----:B------:R-:W-:-:S04]  /*2e30*/  LOP3.LUT R8, R8, 0x7, RZ, 0xc0, !PT ;  /* 0x0000000708087812 */ /* 0x000fc800078ec0ff */
[----:B------:R-:W-:-:S04]  /*2e40*/  IADD3 R116, PT, PT, -R21, R116, R8 ;  /* 0x0000007415747210 */ /* 0x000fc80007ffe108 */
[----:B------:R-:W-:Y:S01]  /*2e50*/  IADD3 R116, PT, PT, R116, UR16, R117 ;  /* 0x0000001074747c10 */ /* 0x000fe2000fffe075 */
[----:B-1----:R-:W-:Y:S01]  /*2e60*/  IMAD.SHL.U32 R27, R209, 0x40, RZ ;  /* 0x00000040d11b7824 */ /* 0x002fe200078e00ff */
[----:B------:R-:W-:Y:S01]  /*2e70*/  BAR.SYNC.DEFER_BLOCKING 0x0 ;  /* 0x0000000000007b1d */ /* 0x000fe20000010000 */
[----:B-----5:R-:W-:Y:S01]  /*2e80*/  FMUL.FTZ R0, R5, R4 ;  /* 0x0000000405007220 */ /* 0x020fe20000410000 */
[C---:B------:R-:W-:Y:S01]  /*2e90*/  SHF.L.U64.HI R4, R24.reuse, 0x4, R25 ;  /* 0x0000000418047819 */ /* 0x040fe20000010219 */
[----:B------:R-:W-:-:S03]  /*2ea0*/  IMAD.SHL.U32 R5, R24, 0x10, RZ ;  /* 0x0000001018057824 */ /* 0x000fc600078e00ff */
[----:B------:R-:W-:Y:S05]  /*2eb0*/  @P6 BRA `(.L_x_2147) ;  /* 0x0000000000446947 */ /* 0x000fea0003800000 */
[----:B------:R-:W1:Y:S02]  /*2ec0*/  LDCU UR4, c[0x0][0x440] ;  /* 0x00008800ff0477ac */ /* 0x000e640008000800 */
[----:B-1----:R-:W-:Y:S02]  /*2ed0*/  ISETP.GE.AND P1, PT, R206, UR4, PT ;  /* 0x00000004ce007c0c */ /* 0x002fe4000bf26270 */
        /* <DEDUP_REMOVED lines=15> */
.L_x_2147:
[----:B------:R2:W-:Y:S04]  /*2fd0*/  STS.128 [R231+0xc000], RZ ;  /* 0x00c000ffe7007388 */ /* 0x0005e80000000c00 */
[----:B------:R2:W-:Y:S02]  /*2fe0*/  STS.128 [R231+0x10000], RZ ;  /* 0x010000ffe7007388 */ /* 0x0005e40000000c00 */
.L_x_2148:
[----:B------:R-:W-:Y:S05]  /*2ff0*/  BSYNC.RECONVERGENT B0 ;  /* 0x0000000000007941 */ /* 0x000fea0003800200 */
.L_x_2146:
        /* <DEDUP_REMOVED lines=33> */
.L_x_2150:
[----:B------:R-:W-:Y:S05]  /*3210*/  BSYNC.RECONVERGENT B0 ;  /* 0x0000000000007941 */ /* 0x000fea0003800200 */
.L_x_2149:
        /* <DEDUP_REMOVED lines=21> */
.L_x_2152:
[----:B------:R-:W-:Y:S05]  /*3370*/  BSYNC.RECONVERGENT B0 ;  /* 0x0000000000007941 */ /* 0x000fea0003800200 */
.L_x_2151:
[----:B------:R2:W-:Y:S01]  /*3380*/  @P0 STS.128 [R231+0xd800], RZ ;  /* 0x00d800ffe7000388 */ /* 0x0005e20000000c00 */
[----:B------:R-:W-:Y:S01]  /*3390*/  LOP3.LUT R204, R27, 0x400, RZ, 0xc0, !PT ;  /* 0x000004001bcc7812 */ /* 0x000fe200078ec0ff */
[----:B------:R-:W-:Y:S01]  /*33a0*/  BSSY.RECONVERGENT B0, `(.L_x_2153) ;  /* 0x0000017000007945 */ /* 0x000fe20003800200 */
[----:B-1----:R-:W-:Y:S01]  /*33b0*/  LOP3.LUT R5, R26, 0x8, R209, 0x78, !PT ;  /* 0x000000081a057812 */ /* 0x002fe200078e78d1 */
[----:B------:R2:W-:Y:S01]  /*33c0*/  @P0 STS.128 [R231+0x11800], RZ ;  /* 0x011800ffe7000388 */ /* 0x0005e20000000c00 */
[----:B------:R-:W-:Y:S02]  /*33d0*/  LOP3.LUT R11, R11, R200, RZ, 0xfc, !PT ;  /* 0x000000c80b0b7212 */ /* 0x000fe400078efcff */
[----:B------:R-:W-:Y:S01]  /*33e0*/  ISETP.GE.AND P3, PT, R7, R6, PT ;  /* 0x000000060700720c */ /* 0x000fe20003f66270 */
[----:B------:R-:W-:Y:S01]  /*33f0*/  IMAD R204, R5, 0x2, R204 ;  /* 0x0000000205cc7824 */ /* 0x000fe200078e02cc */
[----:B------:R-:W-:Y:S01]  /*3400*/  LEA R123, R11, UR5, 0x1 ;  /* 0x000000050b7b7c11 */ /* 0x000fe2000f8e08ff */
[----:B------:R-:W-:Y:S10]  /*3410*/  @P0 BRA `(.L_x_2154) ;  /* 0x00000000003c0947 */ /* 0x000ff40003800000 */
[----:B------:R-:W1:Y:S01]  /*3420*/  LDCU UR4, c[0x0][0x440] ;  /* 0x00008800ff0477ac */ /* 0x000e620008000800 */
[----:B------:R-:W-:-:S04]  /*3430*/  LEA R4, P2, R24, R8, 0x6 ;  /* 0x0000000818047211 */ /* 0x000fc800078430ff */
[----:B------:R-:W-:Y:S02]  /*3440*/  LEA.HI.X R5, R24, R9, R25, 0x6, P2 ;  /* 0x0000000918057211 */ /* 0x000fe400010f3419 */
        /* <DEDUP_REMOVED lines=12> */
.L_x_2154:
[----:B------:R-:W-:Y:S05]  /*3510*/  BSYNC.RECONVERGENT B0 ;  /* 0x0000000000007941 */ /* 0x000fea0003800200 */
.L_x_2153:
        /* <DEDUP_REMOVED lines=22> */
.L_x_2156:
[----:B------:R-:W-:Y:S05]  /*3680*/  BSYNC.RECONVERGENT B0 ;  /* 0x0000000000007941 */ /* 0x000fea0003800200 */
.L_x_2155:
        /* <DEDUP_REMOVED lines=19> */
.L_x_2158:
[----:B------:R-:W-:Y:S05]  /*37c0*/  BSYNC.RECONVERGENT B0 ;  /* 0x0000000000007941 */ /* 0x000fea0003800200 */
.L_x_2157:
        /* <DEDUP_REMOVED lines=22> */
.L_x_2160:
[----:B------:R-:W-:Y:S05]  /*3930*/  BSYNC.RECONVERGENT B0 ;  /* 0x0000000000007941 */ /* 0x000fea0003800200 */
.L_x_2159:
        /* <DEDUP_REMOVED lines=20> */
.L_x_2162:
[----:B------:R-:W-:Y:S05]  /*3a80*/  BSYNC.RECONVERGENT B0 ;  /* 0x0000000000007941 */ /* 0x000fea0003800200 */
.L_x_2161:
[----:B------:R-:W-:Y:S01]  /*3a90*/  LDSM.16.M88.4 R60, [R123] ;  /* 0x000000007b3c783b */ /* 0x000fe20000000200 */
[----:B------:R-:W-:Y:S01]  /*3aa0*/  IMAD.MOV.U32 R207, RZ, RZ, 0x20 ;  /* 0x00000020ffcf7424 */ /* 0x000fe200078e00ff */
[----:B------:R-:W-:Y:S01]  /*3ab0*/  LOP3.LUT P6, RZ, R209, 0x2, RZ, 0xc0, !PT ;  /* 0x00000002d1ff7812 */ /* 0x000fe200078cc0ff */
[----:B------:R-:W-:Y:S01]  /*3ac0*/  VIADD R119, R204, UR5 ;  /* 0x00000005cc777c36 */ /* 0x000fe20008000000 */
[----:B------:R-:W5:Y:S01]  /*3ad0*/  LDSM.16.M88.4 R32, [R204+UR5+0x4000] ;  /* 0x00400005cc20783b */ /* 0x000f620008000200 */
[----:B------:R-:W-:Y:S01]  /*3ae0*/  IMAD.MOV.U32 R148, RZ, RZ, 0x40 ;  /* 0x00000040ff947424 */ /* 0x000fe200078e00ff */
[----:B------:R-:W-:Y:S01]  /*3af0*/  SEL R124, R207, 0xffffffe0, !P6 ;  /* 0xffffffe0cf7c7807 */ /* 0x000fe20007000000 */
[----:B------:R-:W2:Y:S01]  /*3b00*/  LDCU UR4, c[0x0][0x50c] ;  /* 0x0000a180ff0477ac */ /* 0x000ea20008000800 */
[----:B------:R-:W3:Y:S01]  /*3b10*/  LDSM.16.M88.4 R12, [R204+UR5+0x5000] ;  /* 0x00500005cc0c783b */ /* 0x000ee20008000200 */
[C---:B------:R-:W-:Y:S01]  /*3b20*/  LOP3.LUT P0, RZ, R209.reuse, 0x4, RZ, 0xc0, !PT ;  /* 0x00000004d1ff7812 */ /* 0x040fe2000780c0ff */
[----:B------:R-:W-:Y:S01]  /*3b30*/  IMAD.SHL.U32 R136, R209, 0x2, RZ ;  /* 0x00000002d1887824 */ /* 0x000fe200078e00ff */
[----:B------:R-:W-:Y:S01]  /*3b40*/  VIMNMX R197, PT, PT, R116, R117, PT ;  /* 0x0000007574c57248 */ /* 0x000fe20003fe0100 */
[--C-:B------:R-:W-:Y:S01]  /*3b50*/  IMAD.IADD R120, R123, 0x1, R124.reuse ;  /* 0x000000017b787824 */ /* 0x100fe200078e027c */
[----:B------:R-:W4:Y:S01]  /*3b60*/  LDSM.16.M88.4 R20, [R204+UR5+0x4800] ;  /* 0x00480005cc14783b */ /* 0x000f220008000200 */
[----:B------:R-:W-:Y:S01]  /*3b70*/  IMAD.IADD R118, R119, 0x1, R124 ;  /* 0x0000000177767824 */ /* 0x000fe200078e027c */
[----:B------:R-:W-:-:S02]  /*3b80*/  SEL R148, R148, 0xffffffc0, !P0 ;  /* 0xffffffc094947807 */ /* 0x000fc40004000000 */
[----:B------:R-:W-:Y:S01]  /*3b90*/  LDSM.16.M88.4 R108, [R120] ;  /* 0x00000000786c783b */ /* 0x000fe20000000200 */
[----:B------:R-:W-:Y:S02]  /*3ba0*/  LOP3.LUT R136, R136, 0x6, RZ, 0xc0, !PT ;  /* 0x0000000688887812 */ /* 0x000fe400078ec0ff */
[--C-:B------:R-:W-:Y:S01]  /*3bb0*/  IMAD.IADD R121, R123, 0x1, R148.reuse ;  /* 0x000000017b797824 */ /* 0x100fe200078e0294 */
[----:B------:R-:W2:Y:S01]  /*3bc0*/  LDSM.16.M88.4 R48, [R118+0x4000] ;  /* 0x004000007630783b */ /* 0x000ea20000000200 */
[----:B------:R-:W-:Y:S01]  /*3bd0*/  IMAD.IADD R119, R119, 0x1, R148 ;  /* 0x0000000177777824 */ /* 0x000fe200078e0294 */
[----:B------:R-:W-:Y:S02]  /*3be0*/  VIADDMNMX R196, R116, 0x8, R117, PT ;  /* 0x0000000874c47846 */ /* 0x000fe40003800175 */
[----:B-1----:R-:W1:Y:S04]  /*3bf0*/  LDSM.16.M88.4 R4, [R204+UR5+0x5800] ;  /* 0x00580005cc04783b */ /* 0x002e680008000200 */
[----:B------:R-:W1:Y:S04]  /*3c00*/  LDSM.16.M88.4 R84, [R204+UR5+0x6000] ;  /* 0x00600005cc54783b */ /* 0x000e680008000200 */
[----:B------:R-:W1:Y:S04]  /*3c10*/  LDSM.16.M88.4 R76, [R204+UR5+0x6800] ;  /* 0x00680005cc4c783b */ /* 0x000e680008000200 */
[----:B------:R-:W1:Y:S04]  /*3c20*/  LDSM.16.M88.4 R68, [R204+UR5+0x7000] ;  /* 0x00700005cc44783b */ /* 0x000e680008000200 */
[----:B------:R-:W1:Y:S01]  /*3c30*/  LDSM.16.M88.4 R52, [R204+UR5+0x7800] ;  /* 0x00780005cc34783b */ /* 0x000e620008000200 */
[C---:B-----5:R-:W-:Y:S03]  /*3c40*/  HMMA.16816.F32 R36, R60.reuse, R32, RZ ;  /* 0x000000203c24723c */ /* 0x060fe600000018ff */
[----:B------:R-:W5:Y:S04]  /*3c50*/  LDSM.16.M88.4 R40, [R118+0x5000] ;  /* 0x005000007628783b */ /* 0x000f680000000200 */
[----:B------:R-:W5:Y:S01]  /*3c60*/  LDSM.16.M88.4 R44, [R118+0x4800] ;  /* 0x00480000762c783b */ /* 0x000f620000000200 */
[C---:B------:R-:W-:Y:S03]  /*3c70*/  HMMA.16816.F32 R32, R60.reuse, R34, RZ ;  /* 0x000000223c20723c */ /* 0x040fe600000018ff */
[----:B------:R-:W5:Y:S04]  /*3c80*/  LDSM.16.M88.4 R112, [R118+0x5800] ;  /* 0x005800007670783b */ /* 0x000f680000000200 */
[----:B------:R-:W-:Y:S01]  /*3c90*/  LDSM.16.M88.4 R56, [R121] ;  /* 0x000000007938783b */ /* 0x000fe20000000200 */
[C---:B---3--:R-:W-:Y:S03]  /*3ca0*/  HMMA.16816.F32 R16, R60.reuse, R12, RZ ;  /* 0x0000000c3c10723c */ /* 0x048fe600000018ff */
[----:B------:R-:W-:Y:S04]  /*3cb0*/  LDSM.16.M88.4 R96, [R118+0x7000] ;  /* 0x007000007660783b */ /* 0x000fe80000000200 */
[----:B------:R-:W-:Y:S01]  /*3cc0*/  LDSM.16.M88.4 R92, [R118+0x7800] ;  /* 0x00780000765c783b */ /* 0x000fe20000000200 */
[C---:B------:R-:W-:Y:S03]  /*3cd0*/  HMMA.16816.F32 R12, R60.reuse, R14, RZ ;  /* 0x0000000e3c0c723c */ /* 0x040fe600000018ff */
[----:B------:R-:W-:Y:S04]  /*3ce0*/  LDSM.16.M88.4 R104, [R118+0x6000] ;  /* 0x006000007668783b */ /* 0x000fe80000000200 */
[----:B------:R-:W-:Y:S01]  /*3cf0*/  LDSM.16.M88.4 R100, [R118+0x6800] ;  /* 0x006800007664783b */ /* 0x000fe20000000200 */
[----:B----4-:R-:W-:Y:S03]  /*3d00*/  HMMA.16816.F32 R28, R60, R20, RZ ;  /* 0x000000143c1c723c */ /* 0x010fe600000018ff */
[----:B------:R-:W0:Y:S05]  /*3d10*/  LDGDEPBAR ;  /* 0x00000000000079af */ /* 0x000e2a0000000000 */
[C---:B--2---:R-:W-:Y:S08]  /*3d20*/  HMMA.16816.F32 R36, R108.reuse, R48, R36 ;  /* 0x000000306c24723c */ /* 0x044ff00000001824 */
[----:B------:R-:W-:Y:S01]  /*3d30*/  HMMA.16816.F32 R32, R108, R50, R32 ;  /* 0x000000326c20723c */ /* 0x000fe20000001820 */
[----:B------:R-:W2:Y:S07]  /*3d40*/  LDSM.16.M88.4 R48, [R119+0x4800] ;  /* 0x004800007730783b */ /* 0x000eae0000000200 */
[C---:B------:R-:W-:Y:S08]  /*3d50*/  HMMA.16816.F32 R20, R60.reuse, R22, RZ ;  /* 0x000000163c14723c */ /* 0x040ff000000018ff */
        /* <DEDUP_REMOVED lines=11> */
[C---:B-----5:R-:W-:Y:S08]  /*3e10*/  HMMA.16816.F32 R16, R108.reuse, R40, R16 ;  /* 0x000000286c10723c */ /* 0x060ff00000001810 */
[C---:B------:R-:W-:Y:S01]  /*3e20*/  HMMA.16816.F32 R12, R108.reuse, R42, R12 ;  /* 0x0000002a6c0c723c */ /* 0x040fe2000000180c */
[----:B------:R-:W3:Y:S07]  /*3e30*/  LDSM.16.M88.4 R40, [R119+0x5800] ;  /* 0x005800007728783b */ /* 0x000eee0000000200 */
[C---:B------:R-:W-:Y:S08]  /*3e40*/  HMMA.16816.F32 R28, R108.reuse, R44, R28 ;  /* 0x0000002c6c1c723c */ /* 0x040ff0000000181c */
[C---:B------:R-:W-:Y:S01]  /*3e50*/  HMMA.16816.F32 R20, R108.reuse, R46, R20 ;  /* 0x0000002e6c14723c */ /* 0x040fe20000001814 */
[----:B------:R-:W4:Y:S07]  /*3e60*/  LDSM.16.M88.4 R44, [R119+0x5000] ;  /* 0x00500000772c783b */ /* 0x000f2e0000000200 */
[----:B------:R-:W-:Y:S01]  /*3e70*/  HMMA.16816.F32 R8, R108, R112, R8 ;  /* 0x000000706c08723c */ /* 0x000fe20000001808 */
[----:B------:R-:W-:-:S02]  /*3e80*/  IMAD.IADD R113, R124, 0x1, R121 ;  /* 0x000000017c717824 */ /* 0x000fc400078e0279 */
[----:B------:R-:W-:-:S05]  /*3e90*/  IMAD.IADD R112, R124, 0x1, R119 ;  /* 0x000000017c707824 */ /* 0x000fca00078e0277 */
[----:B------:R-:W-:Y:S08]  /*3ea0*/  HMMA.16816.F32 R4, R108, R114, R4 ;  /* 0x000000726c04723c */ /* 0x000ff00000001804 */
[C---:B--2---:R-:W-:Y:S08]  /*3eb0*/  HMMA.16816.F32 R28, R56.reuse, R48, R28 ;  /* 0x00000030381c723c */ /* 0x044ff0000000181c */
[C---:B------:R-:W-:Y:S01]  /*3ec0*/  HMMA.16816.F32 R20, R56.reuse, R50, R20 ;  /* 0x000000323814723c */ /* 0x040fe20000001814 */
[----:B------:R-:W2:Y:S07]  /*3ed0*/  LDSM.16.M88.4 R48, [R119+0x7000] ;  /* 0x007000007730783b */ /* 0x000eae0000000200 */
[C---:B-1----:R-:W-:Y:S08]  /*3ee0*/  HMMA.16816.F32 R36, R56.reuse, R52, R36 ;  /* 0x000000343824723c */ /* 0x042ff00000001824 */
[----:B------:R-:W-:Y:S01]  /*3ef0*/  HMMA.16816.F32 R32, R56, R54, R32 ;  /* 0x000000363820723c */ /* 0x000fe20000001820 */
[----:B------:R-:W1:Y:S07]  /*3f00*/  LDSM.16.M88.4 R52, [R119+0x6000] ;  /* 0x006000007734783b */ /* 0x000e6e0000000200 */
[C---:B------:R-:W-:Y:S08]  /*3f10*/  HMMA.16816.F32 R72, R108.reuse, R96, R72 ;  /* 0x000000606c48723c */ /* 0x040ff00000001848 */
[----:B------:R-:W-:Y:S01]  /*3f20*/  HMMA.16816.F32 R68, R108, R98, R68 ;  /* 0x000000626c44723c */ /* 0x000fe20000001844 */
[----:B------:R-:W-:Y:S07]  /*3f30*/  LDSM.16.M88.4 R96, [R113] ;  /* 0x000000007160783b */ /* 0x000fee0000000200 */
[C---:B---3--:R-:W-:Y:S08]  /*3f40*/  HMMA.16816.F32 R8, R56.reuse, R40, R8 ;  /* 0x000000283808723c */ /* 0x048ff00000001808 */
[----:B------:R-:W-:Y:S01]  /*3f50*/  HMMA.16816.F32 R4, R56, R42, R4 ;  /* 0x0000002a3804723c */ /* 0x000fe20000001804 */
        /* <DEDUP_REMOVED lines=11> */
[----:B------:R-:W-:Y:S01]  /*4010*/  HMMA.16816.F32 R68, R56, R50, R68 ;  /* 0x000000323844723c */ /* 0x000fe20000001844 */
[----:B------:R-:W2:Y:S07]  /*4020*/  LDSM.16.M88.4 R48, [R112+0x5800] ;  /* 0x005800007030783b */ /* 0x000eae0000000200 */
[C---:B------:R-:W-:Y:S08]  /*4030*/  HMMA.16816.F32 R80, R108.reuse, R100, R80 ;  /* 0x000000646c50723c */ /* 0x040ff00000001850 */
[----:B------:R-:W-:Y:S01]  /*4040*/  HMMA.16816.F32 R76, R108, R102, R76 ;  /* 0x000000666c4c723c */ /* 0x000fe2000000184c */
[----:B------:R-:W-:Y:S04]  /*4050*/  LDSM.16.M88.4 R100, [R112+0x6000] ;  /* 0x006000007064783b */ /* 0x000fe80000000200 */
[----:B------:R-:W-:Y:S03]  /*4060*/  LDSM.16.M88.4 R108, [R204+UR5+0x9800] ;  /* 0x00980005cc6c783b */ /* 0x000fe60008000200 */
[C---:B-1----:R-:W-:Y:S08]  /*4070*/  HMMA.16816.F32 R88, R56.reuse, R52, R88 ;  /* 0x000000343858723c */ /* 0x042ff00000001858 */
[----:B------:R-:W-:Y:S01]  /*4080*/  HMMA.16816.F32 R84, R56, R54, R84 ;  /* 0x000000363854723c */ /* 0x000fe20000001854 */
[----:B------:R-:W1:Y:S07]  /*4090*/  LDSM.16.M88.4 R52, [R112+0x4800] ;  /* 0x004800007034783b */ /* 0x000e6e0000000200 */
        /* <DEDUP_REMOVED lines=8> */
[----:B------:R-:W4:Y:S04]  /*4120*/  LDSM.16.M88.4 R44, [R112+0x6800] ;  /* 0x00680000702c783b */ /* 0x000f280000000200 */
[----:B------:R-:W4:Y:S03]  /*4130*/  LDSM.16.M88.4 R56, [R204+UR5+0x8800] ;  /* 0x00880005cc38783b */ /* 0x000f260008000200 */
[C---:B--2---:R-:W-:Y:S08]  /*4140*/  HMMA.16816.F32 R8, R96.reuse, R48, R8 ;  /* 0x000000306008723c */ /* 0x044ff00000001808 */
[C---:B------:R-:W-:Y:S01]  /*4150*/  HMMA.16816.F32 R4, R96.reuse, R50, R4 ;  /* 0x000000326004723c */ /* 0x040fe20000001804 */
[----:B------:R-:W2:Y:S07]  /*4160*/  LDSM.16.M88.4 R48, [R204+UR5+0x9000] ;  /* 0x00900005cc30783b */ /* 0x000eae0008000200 */
[C---:B-1----:R-:W-:Y:S08]  /*4170*/  HMMA.16816.F32 R28, R96.reuse, R52, R28 ;  /* 0x00000034601c723c */ /* 0x042ff0000000181c */
[C---:B------:R-:W-:Y:S01]  /*4180*/  HMMA.16816.F32 R20, R96.reuse, R54, R20 ;  /* 0x000000366014723c */ /* 0x040fe20000001814 */
[----:B------:R-:W1:Y:S07]  /*4190*/  LDSM.16.M88.4 R52, [R112+0x7800] ;  /* 0x007800007034783b */ /* 0x000e6e0000000200 */
[C---:B---3--:R-:W-:Y:S08]  /*41a0*/  HMMA.16816.F32 R72, R96.reuse, R40, R72 ;  /* 0x000000286048723c */ /* 0x048ff00000001848 */
[C---:B------:R-:W-:Y:S01]  /*41b0*/  HMMA.16816.F32 R68, R96.reuse, R42, R68 ;  /* 0x0000002a6044723c */ /* 0x040fe20000001844 */
[----:B------:R-:W3:Y:S07]  /*41c0*/  LDSM.16.M88.4 R40, [R204+UR5+0xb000] ;  /* 0x00b00005cc28783b */ /* 0x000eee0008000200 */
[C---:B-----5:R-:W-:Y:S08]  /*41d0*/  HMMA.16816.F32 R16, R96.reuse, R92, R16 ;  /* 0x0000005c6010723c */ /* 0x060ff00000001810 */
[C---:B------:R-:W-:Y:S01]  /*41e0*/  HMMA.16816.F32 R12, R96.reuse, R94, R12 ;  /* 0x0000005e600c723c */ /* 0x040fe2000000180c */
[----:B------:R-:W5:Y:S07]  /*41f0*/  LDSM.16.M88.4 R92, [R204+UR5+0x8000] ;  /* 0x00800005cc5c783b */ /* 0x000f6e0008000200 */
[C---:B----4-:R-:W-:Y:S08]  /*4200*/  HMMA.16816.F32 R80, R96.reuse, R44, R80 ;  /* 0x0000002c6050723c */ /* 0x050ff00000001850 */
[----:B------:R-:W-:Y:S01]  /*4210*/  HMMA.16816.F32 R76, R96, R46, R76 ;  /* 0x0000002e604c723c */ /* 0x000fe2000000184c */
[----:B------:R-:W4:Y:S07]  /*4220*/  LDSM.16.M88.4 R44, [R204+UR5+0xa000] ;  /* 0x00a00005cc2c783b */ /* 0x000f2e0008000200 */
[C---:B------:R-:W-:Y:S08]  /*4230*/  HMMA.16816.F32 R28, R104.reuse, R56, R28 ;  /* 0x00000038681c723c */ /* 0x040ff0000000181c */
[C---:B------:R-:W-:Y:S01]  /*4240*/  HMMA.16816.F32 R20, R104.reuse, R58, R20 ;  /* 0x0000003a6814723c */ /* 0x040fe20000001814 */
[----:B------:R-:W-:Y:S04]  /*4250*/  LDSM.16.M88.4 R56, [R120+0x2000] ;  /* 0x002000007838783b */ /* 0x000fe80000000200 */
[----:B------:R-:W-:Y:S03]  /*4260*/  LDSM.16.M88.4 R120, [R121+0x2000] ;  /* 0x002000007978783b */ /* 0x000fe60000000200 */
[C---:B--2---:R-:W-:Y:S08]  /*4270*/  HMMA.16816.F32 R16, R104.reuse, R48, R16 ;  /* 0x000000306810723c */ /* 0x044ff00000001810 */
[----:B------:R-:W-:Y:S01]  /*4280*/  HMMA.16816.F32 R12, R104, R50, R12 ;  /* 0x00000032680c723c */ /* 0x000fe2000000180c */
[----:B------:R-:W2:Y:S07]  /*4290*/  LDSM.16.M88.4 R48, [R118+0x8000] ;  /* 0x008000007630783b */ /* 0x000eae0000000200 */
[C---:B------:R-:W-:Y:S08]  /*42a0*/  HMMA.16816.F32 R88, R96.reuse, R100, R88 ;  /* 0x000000646058723c */ /* 0x040ff00000001858 */
[C---:B------:R-:W-:Y:S01]  /*42b0*/  HMMA.16816.F32 R84, R96.reuse, R102, R84 ;  /* 0x000000666054723c */ /* 0x040fe20000001854 */
[----:B------:R-:W-:Y:S07]  /*42c0*/  LDSM.16.M88.4 R100, [R204+UR5+0xa800] ;  /* 0x00a80005cc64783b */ /* 0x000fee0008000200 */
[C---:B-1----:R-:W-:Y:S08]  /*42d0*/  HMMA.16816.F32 R64, R96.reuse, R52, R64 ;  /* 0x000000346040723c */ /* 0x042ff00000001840 */
[----:B------:R-:W-:Y:S01]  /*42e0*/  HMMA.16816.F32 R60, R96, R54, R60 ;  /* 0x00000036603c723c */ /* 0x000fe2000000183c */
[----:B------:R-:W1:Y:S04]  /*42f0*/  LDSM.16.M88.4 R52, [R204+UR5+0xb800] ;  /* 0x00b80005cc34783b */ /* 0x000e680008000200 */
[----:B------:R-:W-:Y:S03]  /*4300*/  LDSM.16.M88.4 R96, [R112+0x8000] ;  /* 0x008000007060783b */ /* 0x000fe60000000200 */
[C---:B---3--:R-:W-:Y:S08]  /*4310*/  HMMA.16816.F32 R72, R104.reuse, R40, R72 ;  /* 0x000000286848723c */ /* 0x048ff00000001848 */
[C---:B------:R-:W-:Y:S01]  /*4320*/  HMMA.16816.F32 R68, R104.reuse, R42, R68 ;  /* 0x0000002a6844723c */ /* 0x040fe20000001844 */
[----:B------:R-:W3:Y:S07]  /*4330*/  LDSM.16.M88.4 R40, [R118+0x9800] ;  /* 0x009800007628783b */ /* 0x000eee0000000200 */
[C---:B-----5:R-:W-:Y:S08]  /*4340*/  HMMA.16816.F32 R36, R104.reuse, R92, R36 ;  /* 0x0000005c6824723c */ /* 0x060ff00000001824 */
[C---:B------:R-:W-:Y:S01]  /*4350*/  HMMA.16816.F32 R32, R104.reuse, R94, R32 ;  /* 0x0000005e6820723c */ /* 0x040fe20000001820 */
[----:B------:R-:W-:Y:S07]  /*4360*/  LDSM.16.M88.4 R92, [R118+0x8800] ;  /* 0x00880000765c783b */ /* 0x000fee0000000200 */
[C---:B----4-:R-:W-:Y:S08]  /*4370*/  HMMA.16816.F32 R88, R104.reuse, R44, R88 ;  /* 0x0000002c6858723c */ /* 0x050ff00000001858 */
[C---:B------:R-:W-:Y:S01]  /*4380*/  HMMA.16816.F32 R84, R104.reuse, R46, R84 ;  /* 0x0000002e6854723c */ /* 0x040fe20000001854 */
[----:B------:R-:W4:Y:S07]  /*4390*/  LDSM.16.M88.4 R44, [R118+0x9000] ;  /* 0x00900000762c783b */ /* 0x000f2e0000000200 */
[C---:B------:R-:W-:Y:S08]  /*43a0*/  HMMA.16816.F32 R8, R104.reuse, R108, R8 ;  /* 0x0000006c6808723c */ /* 0x040ff00000001808 */
[----:B------:R-:W-:Y:S08]  /*43b0*/  HMMA.16816.F32 R4, R104, R110, R4 ;  /* 0x0000006e6804723c */ /* 0x000ff00000001804 */
[C---:B--2---:R-:W-:Y:S08]  /*43c0*/  HMMA.16816.F32 R36, R56.reuse, R48, R36 ;  /* 0x000000303824723c */ /* 0x044ff00000001824 */
[----:B------:R-:W-:Y:S01]  /*43d0*/  HMMA.16816.F32 R32, R56, R50, R32 ;  /* 0x000000323820723c */ /* 0x000fe20000001820 */
[----:B------:R-:W2:Y:S07]  /*43e0*/  LDSM.16.M88.4 R48, [R118+0xa800] ;  /* 0x00a800007630783b */ /* 0x000eae0000000200 */
[C---:B-1----:R-:W-:Y:S08]  /*43f0*/  HMMA.16816.F32 R64, R104.reuse, R52, R64 ;  /* 0x000000346840723c */ /* 0x042ff00000001840 */
[----:B------:R-:W-:Y:S01]  /*4400*/  HMMA.16816.F32 R60, R104, R54, R60 ;  /* 0x00000036683c723c */ /* 0x000fe2000000183c */
[----:B------:R-:W1:Y:S07]  /*4410*/  LDSM.16.M88.4 R52, [R118+0xa000] ;  /* 0x00a000007634783b */ /* 0x000e6e0000000200 */
[C---:B---3--:R-:W-:Y:S08]  /*4420*/  HMMA.16816.F32 R8, R56.reuse, R40, R8 ;  /* 0x000000283808723c */ /* 0x048ff00000001808 */
[----:B------:R-:W-:Y:S01]  /*4430*/  HMMA.16816.F32 R4, R56, R42, R4 ;  /* 0x0000002a3804723c */ /* 0x000fe20000001804 */
[----:B------:R-:W3:Y:S07]  /*4440*/  LDSM.16.M88.4 R40, [R118+0xb800] ;  /* 0x00b800007628783b */ /* 0x000eee0000000200 */
[C---:B------:R-:W-:Y:S08]  /*4450*/  HMMA.16816.F32 R80, R104.reuse, R100, R80 ;  /* 0x000000646850723c */ /* 0x040ff00000001850 */
[----:B------:R-:W-:Y:S01]  /*4460*/  HMMA.16816.F32 R76, R104, R102, R76 ;  /* 0x00000066684c723c */ /* 0x000fe2000000184c */
[----:B------:R-:W-:Y:S07]  /*4470*/  LDSM.16.M88.4 R104, [R119+0x9800] ;  /* 0x009800007768783b */ /* 0x000fee0000000200 */
[C---:B----4-:R-:W-:Y:S08]  /*4480*/  HMMA.16816.F32 R16, R56.reuse, R44, R16 ;  /* 0x0000002c3810723c */ /* 0x050ff00000001810 */
[C---:B------:R-:W-:Y:S01]  /*4490*/  HMMA.16816.F32 R12, R56.reuse, R46, R12 ;  /* 0x0000002e380c723c */ /* 0x040fe2000000180c */
[----:B------:R-:W4:Y:S07]  /*44a0*/  LDSM.16.M88.4 R44, [R118+0xb000] ;  /* 0x00b00000762c783b */ /* 0x000f2e0000000200 */
[C---:B--2---:R-:W-:Y:S08]  /*44b0*/  HMMA.16816.F32 R80, R56.reuse, R48, R80 ;  /* 0x000000303850723c */ /* 0x044ff00000001850 */
[C---:B------:R-:W-:Y:S01]  /*44c0*/  HMMA.16816.F32 R76, R56.reuse, R50, R76 ;  /* 0x00000032384c723c */ /* 0x040fe2000000184c */
[----:B------:R-:W2:Y:S07]  /*44d0*/  LDSM.16.M88.4 R48, [R119+0x9000] ;  /* 0x009000007730783b */ /* 0x000eae0000000200 */
[C---:B------:R-:W-:Y:S08]  /*44e0*/  HMMA.16816.F32 R28, R56.reuse, R92, R28 ;  /* 0x0000005c381c723c */ /* 0x040ff0000000181c */
[C---:B------:R-:W-:Y:S01]  /*44f0*/  HMMA.16816.F32 R20, R56.reuse, R94, R20 ;  /* 0x0000005e3814723c */ /* 0x040fe20000001814 */
[----:B------:R-:W5:Y:S07]  /*4500*/  LDSM.16.M88.4 R92, [R119+0x8000] ;  /* 0x00800000775c783b */ /* 0x000f6e0000000200 */
[C---:B-1----:R-:W-:Y:S01]  /*4510*/  HMMA.16816.F32 R100, R56.reuse, R52, R88 ;  /* 0x000000343864723c */ /* 0x042fe20000001858 */
[----:B------:R-:W-:Y:S07]  /*4520*/  LDSM.16.M88.4 R88, [R113+0x2000] ;  /* 0x002000007158783b */ /* 0x000fee0000000200 */
        /* <DEDUP_REMOVED lines=9> */
[C---:B--2---:R-:W-:Y:S08]  /*45c0*/  HMMA.16816.F32 R16, R120.reuse, R48, R16 ;  /* 0x000000307810723c */ /* 0x044ff00000001810 */
[C---:B------:R-:W-:Y:S01]  /*45d0*/  HMMA.16816.F32 R12, R120.reuse, R50, R12 ;  /* 0x00000032780c723c */ /* 0x040fe2000000180c */
[----:B------:R-:W2:Y:S07]  /*45e0*/  LDSM.16.M88.4 R48, [R119+0xa800] ;  /* 0x00a800007730783b */ /* 0x000eae0000000200 */
[C---:B-----5:R-:W-:Y:S08]  /*45f0*/  HMMA.16816.F32 R32, R120.reuse, R94, R32 ;  /* 0x0000005e7820723c */ /* 0x060ff00000001820 */
[C---:B-1----:R-:W-:Y:S08]  /*4600*/  HMMA.16816.F32 R20, R120.reuse, R54, R20 ;  /* 0x000000367814723c */ /* 0x042ff00000001814 */
[C---:B---3--:R-:W-:Y:S08]  /*4610*/  HMMA.16816.F32 R100, R120.reuse, R40, R100 ;  /* 0x000000287864723c */ /* 0x048ff00000001864 */
[C---:B------:R-:W-:Y:S01]  /*4620*/  HMMA.16816.F32 R84, R120.reuse, R42, R84 ;  /* 0x0000002a7854723c */ /* 0x040fe20000001854 */
[----:B------:R-:W1:Y:S07]  /*4630*/  LDSM.16.M88.4 R40, [R112+0x9000] ;  /* 0x009000007028783b */ /* 0x000e6e0000000200 */
[----:B------:R-:W-:Y:S01]  /*4640*/  HMMA.16816.F32 R28, R120, R52, R28 ;  /* 0x00000034781c723c */ /* 0x000fe2000000181c */
[----:B------:R-:W3:Y:S07]  /*4650*/  LDSM.16.M88.4 R52, [R119+0xb000] ;  /* 0x00b000007734783b */ /* 0x000eee0000000200 */
[C---:B------:R-:W-:Y:S08]  /*4660*/  HMMA.16816.F32 R32, R88.reuse, R98, R32 ;  /* 0x000000625820723c */ /* 0x040ff00000001820 */
[----:B----4-:R-:W-:Y:S08]  /*4670*/  HMMA.16816.F32 R20, R88, R46, R20 ;  /* 0x0000002e5814723c */ /* 0x010ff00000001814 */
[----:B------:R-:W-:Y:S03]  /*4680*/  HMMA.16816.F32 R36, R120, R92, R36 ;  /* 0x0000005c7824723c */ /* 0x000fe60000001824 */
[----:B------:R-:W-:Y:S01]  /*4690*/  FMUL.FTZ R32, R32, UR4 ;  /* 0x0000000420207c20 */ /* 0x000fe20008410000 */
[----:B------:R-:W-:Y:S01]  /*46a0*/  FMUL.FTZ R33, R33, UR4 ;  /* 0x0000000421217c20 */ /* 0x000fe20008410000 */
[----:B------:R-:W-:-:S02]  /*46b0*/  FMUL.FTZ R99, R34, UR4 ;  /* 0x0000000422637c20 */ /* 0x000fc40008410000 */
[----:B------:R-:W-:Y:S01]  /*46c0*/  MUFU.TANH R95, R32 ;  /* 0x00000020005f7308 */ /* 0x000fe20000002400 */
[----:B--2---:R-:W-:Y:S03]  /*46d0*/  HMMA.16816.F32 R80, R120, R48, R80 ;  /* 0x000000307850723c */ /* 0x004fe60000001850 */
[----:B------:R-:W-:-:S04]  /*46e0*/  FMUL.FTZ R20, R20, UR4 ;  /* 0x0000000414147c20 */ /* 0x000fc80008410000 */
[----:B------:R-:W-:Y:S01]  /*46f0*/  MUFU.TANH R99, R99 ;  /* 0x0000006300637308 */ /* 0x000fe20000002400 */
[----:B------:R-:W-:Y:S01]  /*4700*/  HMMA.16816.F32 R76, R120, R50, R76 ;  /* 0x00000032784c723c */ /* 0x000fe2000000184c */
[----:B------:R-:W2:Y:S07]  /*4710*/  LDSM.16.M88.4 R48, [R112+0xb800] ;  /* 0x00b800007030783b */ /* 0x000eae0000000200 */
[C---:B------:R-:W-:Y:S01]  /*4720*/  HMMA.16816.F32 R28, R88.reuse, R44, R28 ;  /* 0x0000002c581c723c */ /* 0x040fe2000000181c */
[----:B------:R-:W-:Y:S07]  /*4730*/  LDSM.16.M88.4 R44, [R112+0xa800] ;  /* 0x00a80000702c783b */ /* 0x000fee0000000200 */
[----:B------:R-:W-:Y:S01]  /*4740*/  HMMA.16816.F32 R36, R88, R96, R36 ;  /* 0x000000605824723c */ /* 0x000fe20000001824 */
[----:B------:R4:W-:Y:S07]  /*4750*/  MUFU.TANH R97, R33 ;  /* 0x0000002100617308 */ /* 0x0009ee0000002400 */
[----:B------:R-:W-:Y:S01]  /*4760*/  HMMA.16816.F32 R8, R120, R104, R8 ;  /* 0x000000687808723c */ /* 0x000fe20000001808 */
[----:B------:R-:W-:-:S02]  /*4770*/  FMUL.FTZ R105, R35, UR4 ;  /* 0x0000000423697c20 */ /* 0x000fc40008410000 */
[----:B------:R-:W-:-:S04]  /*4780*/  FMUL.FTZ R109, R29, UR4 ;  /* 0x000000041d6d7c20 */ /* 0x000fc80008410000 */
[----:B------:R-:W-:Y:S01]  /*4790*/  MUFU.TANH R105, R105 ;  /* 0x0000006900697308 */ /* 0x000fe20000002400 */
[----:B------:R-:W-:Y:S01]  /*47a0*/  HMMA.16816.F32 R64, R120, R56, R64 ;  /* 0x000000387840723c */ /* 0x000fe20000001840 */
[----:B----4-:R-:W4:Y:S02]  /*47b0*/  LDSM.16.M88.4 R32, [R112+0x9800] ;  /* 0x009800007020783b */ /* 0x010f240000000200 */
[----:B------:R-:W-:Y:S01]  /*47c0*/  FMUL.FTZ R37, R37, UR4 ;  /* 0x0000000425257c20 */ /* 0x000fe20008410000 */
[----:B------:R-:W-:Y:S01]  /*47d0*/  FMUL.FTZ R39, R39, UR4 ;  /* 0x0000000427277c20 */ /* 0x000fe20008410000 */
[----:B------:R-:W-:Y:S02]  /*47e0*/  FMUL.FTZ R36, R36, UR4 ;  /* 0x0000000424247c20 */ /* 0x000fe40008410000 */
[----:B------:R5:W-:Y:S01]  /*47f0*/  MUFU.TANH R57, R20 ;  /* 0x0000001400397308 */ /* 0x000be20000002400 */
[----:B-1----:R-:W-:Y:S01]  /*4800*/  HMMA.16816.F32 R16, R88, R40, R16 ;  /* 0x000000285810723c */ /* 0x002fe20000001810 */
[----:B------:R-:W-:-:S06]  /*4810*/  FMUL.FTZ R41, R21, UR4 ;  /* 0x0000000415297c20 */ /* 0x000fcc0008410000 */
[----:B------:R-:W-:Y:S01]  /*4820*/  MUFU.TANH R37, R37 ;  /* 0x0000002500257308 */ /* 0x000fe20000002400 */
[----:B------:R-:W-:Y:S01]  /*4830*/  HMMA.16816.F32 R60, R120, R58, R60 ;  /* 0x0000003a783c723c */ /* 0x000fe2000000183c */
[----:B------:R-:W-:-:S06]  /*4840*/  FMUL.FTZ R59, R22, UR4 ;  /* 0x00000004163b7c20 */ /* 0x000fcc0008410000 */
[----:B------:R-:W-:Y:S01]  /*4850*/  MUFU.TANH R39, R39 ;  /* 0x0000002700277308 */ /* 0x000fe20000002400 */
[----:B------:R-:W-:Y:S01]  /*4860*/  HMMA.16816.F32 R12, R88, R42, R12 ;  /* 0x0000002a580c723c */ /* 0x000fe2000000180c */
[----:B------:R-:W-:Y:S02]  /*4870*/  FMUL.FTZ R43, R23, UR4 ;  /* 0x00000004172b7c20 */ /* 0x000fe40008410000 */
[----:B-----5:R-:W1:Y:S01]  /*4880*/  LDSM.16.M88.4 R20, [R112+0xb000] ;  /* 0x00b000007014783b */ /* 0x020e620000000200 */
[----:B------:R-:W-:Y:S01]  /*4890*/  FMUL.FTZ R16, R16, UR4 ;  /* 0x0000000410107c20 */ /* 0x000fe20008410000 */
[----:B------:R-:W-:Y:S01]  /*48a0*/  FMUL.FTZ R18, R18, UR4 ;  /* 0x0000000412127c20 */ /* 0x000fe20008410000 */
[----:B------:R-:W-:Y:S01]  /*48b0*/  FMUL.FTZ R17, R17, UR4 ;  /* 0x0000000411117c20 */ /* 0x000fe20008410000 */
[----:B------:R-:W-:Y:S01]  /*48c0*/  MUFU.TANH R109, R109 ;  /* 0x0000006d006d7308 */ /* 0x000fe20000002400 */
[----:B------:R-:W-:Y:S01]  /*48d0*/  HMMA.16816.F32 R4, R120, R106, R4 ;  /* 0x0000006a7804723c */ /* 0x000fe20000001804 */
[----:B------:R-:W-:Y:S01]  /*48e0*/  FMUL.FTZ R107, R28, UR4 ;  /* 0x000000041c6b7c20 */ /* 0x000fe20008410000 */
[----:B------:R-:W-:-:S05]  /*48f0*/  FMUL.FTZ R19, R19, UR4 ;  /* 0x0000000413137c20 */ /* 0x000fca0008410000 */
[----:B------:R-:W-:Y:S01]  /*4900*/  MUFU.TANH R107, R107 ;  /* 0x0000006b006b7308 */ /* 0x000fe20000002400 */
[C---:B---3--:R-:W-:Y:S01]  /*4910*/  HMMA.16816.F32 R72, R120.reuse, R52, R72 ;  /* 0x000000347848723c */ /* 0x048fe20000001848 */
[----:B------:R-:W-:Y:S02]  /*4920*/  FMUL.FTZ R53, R30, UR4 ;  /* 0x000000041e357c20 */ /* 0x000fe40008410000 */
[----:B------:R-:W-:Y:S01]  /*4930*/  FMUL.FTZ R13, R13, UR4 ;  /* 0x000000040d0d7c20 */ /* 0x000fe20008410000 */
[----:B------:R-:W-:Y:S01]  /*4940*/  FMUL.FTZ R15, R15, UR4 ;  /* 0x000000040f0f7c20 */ /* 0x000fe20008410000 */
[----:B------:R-:W-:Y:S01]  /*4950*/  FMUL.FTZ R12, R12, UR4 ;  /* 0x000000040c0c7c20 */ /* 0x000fe20008410000 */
[----:B------:R-:W-:Y:S01]  /*4960*/  FMUL.FTZ R14, R14, UR4 ;  /* 0x000000040e0e7c20 */ /* 0x000fe20008410000 */
[----:B------:R-:W-:Y:S01]  /*4970*/  MUFU.TANH R53, R53 ;  /* 0x0000003500357308 */ /* 0x000fe20000002400 */
[----:B------:R-:W-:Y:S01]  /*4980*/  HMMA.16816.F32 R68, R120, R54, R68 ;  /* 0x000000367844723c */ /* 0x000fe20000001844 */
[----:B------:R-:W-:-:S02]  /*4990*/  FMUL.FTZ R55, R31, UR4 ;  /* 0x000000041f377c20 */ /* 0x000fc40008410000 */
[----:B------:R-:W3:Y:S01]  /*49a0*/  LDSM.16.M88.4 R28, [R112+0xa000] ;  /* 0x00a00000701c783b */ /* 0x000ee20000000200 */
[----:B------:R-:W-:-:S04]  /*49b0*/  DEPBAR.LE SB0, 0x0 ;  /* 0x000080000000791a */ /* 0x000fc80000000000 */
[C---:B--2---:R-:W-:Y:S01]  /*49c0*/  HMMA.16816.F32 R60, R88.reuse, R50, R60 ;  /* 0x00000032583c723c */ /* 0x044fe2000000183c */
[----:B------:R-:W-:Y:S07]  /*49d0*/  MUFU.TANH R51, R15 ;  /* 0x0000000f00337308 */ /* 0x000fee0000002400 */
[C---:B----4-:R-:W-:Y:S01]  /*49e0*/  HMMA.16816.F32 R8, R88.reuse, R32, R8 ;  /* 0x000000205808723c */ /* 0x050fe20000001808 */
[----:B------:R2:W-:Y:S07]  /*49f0*/  MUFU.TANH R33, R16 ;  /* 0x0000001000217308 */ /* 0x0005ee0000002400 */
[----:B------:R-:W-:Y:S01]  /*4a00*/  HMMA.16816.F32 R4, R88, R34, R4 ;  /* 0x000000225804723c */ /* 0x000fe20000001804 */
[----:B------:R-:W-:Y:S02]  /*4a10*/  MUFU.TANH R55, R55 ;  /* 0x0000003700377308 */ /* 0x000fe40000002400 */
[----:B------:R-:W-:Y:S01]  /*4a20*/  FMUL.FTZ R60, R60, UR4 ;  /* 0x000000043c3c7c20 */ /* 0x000fe20008410000 */
[----:B------:R-:W-:Y:S01]  /*4a30*/  FMUL.FTZ R61, R61, UR4 ;  /* 0x000000043d3d7c20 */ /* 0x000fe20008410000 */
[----:B------:R-:W-:-:S03]  /*4a40*/  FMUL.FTZ R63, R63, UR4 ;  /* 0x000000043f3f7c20 */ /* 0x000fc60008410000 */
[C---:B-1----:R-:W-:Y:S01]  /*4a50*/  HMMA.16816.F32 R72, R88.reuse, R20, R72 ;  /* 0x000000145848723c */ /* 0x042fe20000001848 */
[----:B------:R-:W-:Y:S01]  /*4a60*/  FMUL.FTZ R21, R62, UR4 ;  /* 0x000000043e157c20 */ /* 0x000fe20008410000 */
[----:B--2---:R-:W-:Y:S01]  /*4a70*/  LOP3.LUT R16, R198, R136, RZ, 0xfc, !PT ;  /* 0x00000088c6107212 */ /* 0x004fe200078efcff */
[----:B------:R-:W-:Y:S01]  /*4a80*/  FMUL.FTZ R8, R8, UR4 ;  /* 0x0000000408087c20 */ /* 0x000fe20008410000 */
[----:B------:R-:W-:Y:S02]  /*4a90*/  MUFU.TANH R59, R59 ;  /* 0x0000003b003b7308 */ /* 0x000fe40000002400 */
[C---:B------:R-:W-:Y:S02]  /*4aa0*/  LOP3.LUT R15, R16.reuse, 0x78, RZ, 0xfc, !PT ;  /* 0x00000078100f7812 */ /* 0x040fe400078efcff */
[----:B------:R-:W-:Y:S01]  /*4ab0*/  HMMA.16816.F32 R80, R88, R44, R80 ;  /* 0x0000002c5850723c */ /* 0x000fe20000001850 */
[----:B------:R-:W-:Y:S02]  /*4ac0*/  LOP3.LUT R20, R16, 0x11, RZ, 0xfc, !PT ;  /* 0x0000001110147812 */ /* 0x000fe400078efcff */
[C---:B------:R-:W-:Y:S01]  /*4ad0*/  ISETP.GE.AND P4, PT, R15.reuse, R197, PT ;  /* 0x000000c50f00720c */ /* 0x040fe20003f86270 */
[----:B------:R-:W-:Y:S01]  /*4ae0*/  MUFU.TANH R45, R13 ;  /* 0x0000000d002d7308 */ /* 0x000fe20000002400 */
[----:B------:R-:W-:-:S02]  /*4af0*/  ISETP.GE.AND P2, PT, R15, R196, PT ;  /* 0x000000c40f00720c */ /* 0x000fc40003f46270 */
[----:B------:R-:W-:Y:S01]  /*4b00*/  I2FP.F32.U32 R15, R15 ;  /* 0x0000000f000f7245 */ /* 0x000fe20000201000 */
[C---:B---3--:R-:W-:Y:S01]  /*4b10*/  HMMA.16816.F32 R84, R88.reuse, R30, R84 ;  /* 0x0000001e5854723c */ /* 0x048fe20000001854 */
[----:B------:R-:W-:Y:S02]  /*4b20*/  LOP3.LUT R34, R16, 0x28, RZ, 0xfc, !PT ;  /* 0x0000002810227812 */ /* 0x000fe400078efcff */
[----:B------:R-:W-:Y:S01]  /*4b30*/  FMUL.FTZ R72, R72, UR4 ;  /* 0x0000000448487c20 */ /* 0x000fe20008410000 */
[----:B------:R-:W1:Y:S01]  /*4b40*/  MUFU.TANH R13, R60 ;  /* 0x0000003c000d7308 */ /* 0x000e620000002400 */
[----:B------:R-:W-:Y:S01]  /*4b50*/  FMUL.FTZ R73, R73, UR4 ;  /* 0x0000000449497c20 */ /* 0x000fe20008410000 */
[----:B------:R-:W-:Y:S01]  /*4b60*/  FMUL.FTZ R74, R74, UR4 ;  /* 0x000000044a4a7c20 */ /* 0x000fe20008410000 */
[----:B------:R-:W-:Y:S01]  /*4b70*/  FMUL.FTZ R75, R75, UR4 ;  /* 0x000000044b4b7c20 */ /* 0x000fe20008410000 */
[C---:B------:R-:W-:Y:S01]  /*4b80*/  HMMA.16816.F32 R64, R88.reuse, R48, R64 ;  /* 0x000000305840723c */ /* 0x040fe20000001840 */
[----:B------:R-:W-:Y:S01]  /*4b90*/  FMUL.FTZ R49, R9, UR4 ;  /* 0x0000000409317c20 */ /* 0x000fe20008410000 */
[----:B------:R-:W-:Y:S01]  /*4ba0*/  FMUL.FTZ R9, R6, UR4 ;  /* 0x0000000406097c20 */ /* 0x000fe20008410000 */
[----:B------:R-:W-:Y:S01]  /*4bb0*/  FMUL.FTZ R32, R81, UR4 ;  /* 0x0000000451207c20 */ /* 0x000fe20008410000 */
[----:B------:R-:W2:Y:S01]  /*4bc0*/  MUFU.TANH R21, R21 ;  /* 0x0000001500157308 */ /* 0x000ea20000002400 */
[----:B------:R-:W-:Y:S01]  /*4bd0*/  FMUL.FTZ R82, R82, UR4 ;  /* 0x0000000452527c20 */ /* 0x000fe20008410000 */
[----:B------:R-:W-:Y:S01]  /*4be0*/  FMUL.FTZ R80, R80, UR4 ;  /* 0x0000000450507c20 */ /* 0x000fe20008410000 */
[----:B------:R-:W-:Y:S01]  /*4bf0*/  FMUL.FTZ R83, R83, UR4 ;  /* 0x0000000453537c20 */ /* 0x000fe20008410000 */
[----:B------:R-:W-:Y:S01]  /*4c00*/  HMMA.16816.F32 R100, R88, R28, R100 ;  /* 0x0000001c5864723c */ /* 0x000fe20000001864 */
[----:B------:R-:W-:-:S02]  /*4c10*/  LOP3.LUT R28, R16, 0x18, RZ, 0xfc, !PT ;  /* 0x00000018101c7812 */ /* 0x000fc400078efcff */
[----:B------:R-:W-:Y:S01]  /*4c20*/  FMUL.FTZ R84, R84, UR4 ;  /* 0x0000000454547c20 */ /* 0x000fe20008410000 */
[----:B------:R3:W-:Y:S01]  /*4c30*/  MUFU.TANH R31, R12 ;  /* 0x0000000c001f7308 */ /* 0x0007e20000002400 */
[-C--:B-1----:R-:W-:Y:S01]  /*4c40*/  FFMA.FTZ R13, R0, R15.reuse, R13 ;  /* 0x0000000f000d7223 */ /* 0x082fe2000001000d */
[----:B------:R-:W-:Y:S01]  /*4c50*/  FMUL.FTZ R86, R86, UR4 ;  /* 0x0000000456567c20 */ /* 0x000fe20008410000 */
[----:B------:R-:W-:Y:S01]  /*4c60*/  FMUL.FTZ R87, R87, UR4 ;  /* 0x0000000457577c20 */ /* 0x000fe20008410000 */
[C---:B------:R-:W-:Y:S02]  /*4c70*/  HMMA.16816.F32 R76, R88.reuse, R46, R76 ;  /* 0x0000002e584c723c */ /* 0x040fe4000000184c */
[----:B------:R-:W-:Y:S01]  /*4c80*/  FSEL R139, R13, -INF , !P4 ;  /* 0xff8000000d8b7808 */ /* 0x000fe20006000000 */
[----:B------:R-:W-:Y:S01]  /*4c90*/  FMUL.FTZ R67, R67, UR4 ;  /* 0x0000000443437c20 */ /* 0x000fe20008410000 */
[----:B------:R-:W-:Y:S01]  /*4ca0*/  MUFU.TANH R47, R14 ;  /* 0x0000000e002f7308 */ /* 0x000fe20000002400 */
[----:B--2---:R-:W-:Y:S01]  /*4cb0*/  FFMA.FTZ R21, R0, R15, R21 ;  /* 0x0000000f00157223 */ /* 0x004fe20000010015 */
[----:B------:R-:W-:Y:S01]  /*4cc0*/  FMUL.FTZ R64, R64, UR4 ;  /* 0x0000000440407c20 */ /* 0x000fe20008410000 */
[----:B------:R-:W-:Y:S01]  /*4cd0*/  FMUL.FTZ R65, R65, UR4 ;  /* 0x0000000441417c20 */ /* 0x000fe20008410000 */
[----:B------:R-:W-:Y:S01]  /*4ce0*/  HMMA.16816.F32 R68, R88, R22, R68 ;  /* 0x000000165844723c */ /* 0x000fe20000001844 */
[----:B------:R-:W-:Y:S01]  /*4cf0*/  FMUL.FTZ R91, R11, UR4 ;  /* 0x000000040b5b7c20 */ /* 0x000fe20008410000 */
[----:B------:R-:W-:Y:S01]  /*4d00*/  FMUL.FTZ R11, R4, UR4 ;  /* 0x00000004040b7c20 */ /* 0x000fe20008410000 */
[C---:B------:R-:W-:Y:S01]  /*4d10*/  LOP3.LUT R4, R16.reuse, 0x8, RZ, 0xfc, !PT ;  /* 0x0000000810047812 */ /* 0x040fe200078efcff */
[----:B------:R1:W-:Y:S01]  /*4d20*/  MUFU.TANH R23, R8 ;  /* 0x0000000800177308 */ /* 0x0003e20000002400 */
[----:B---3--:R-:W-:Y:S01]  /*4d30*/  LOP3.LUT R12, R16, 0x1, RZ, 0xfc, !PT ;  /* 0x00000001100c7812 */ /* 0x008fe200078efcff */
[----:B------:R-:W-:Y:S01]  /*4d40*/  FMUL.FTZ R89, R10, UR4 ;  /* 0x000000040a597c20 */ /* 0x000fe20008410000 */
[-C--:B------:R-:W-:Y:S01]  /*4d50*/  ISETP.GE.AND P5, PT, R4, R197.reuse, PT ;  /* 0x000000c50400720c */ /* 0x080fe20003fa6270 */
[----:B------:R-:W-:Y:S01]  /*4d60*/  FMUL.FTZ R10, R5, UR4 ;  /* 0x00000004050a7c20 */ /* 0x000fe20008410000 */
[----:B------:R-:W-:Y:S01]  /*4d70*/  I2FP.F32.U32 R6, R12 ;  /* 0x0000000c00067245 */ /* 0x000fe20000201000 */
[----:B------:R-:W-:Y:S01]  /*4d80*/  FMUL.FTZ R22, R85, UR4 ;  /* 0x0000000455167c20 */ /* 0x000fe20008410000 */
[CC--:B------:R-:W-:Y:S01]  /*4d90*/  ISETP.GE.AND P3, PT, R12.reuse, R197.reuse, PT ;  /* 0x000000c50c00720c */ /* 0x0c0fe20003f66270 */
[----:B------:R-:W2:Y:S01]  /*4da0*/  MUFU.TANH R41, R41 ;  /* 0x0000002900297308 */ /* 0x000ea20000002400 */
[----:B------:R-:W-:Y:S01]  /*4db0*/  ISETP.GE.AND P1, PT, R12, R196, PT ;  /* 0x000000c40c00720c */ /* 0x000fe20003f26270 */
[----:B------:R-:W-:Y:S01]  /*4dc0*/  FFMA.FTZ R37, R0, R6, R37 ;  /* 0x0000000600257223 */ /* 0x000fe20000010025 */
[----:B------:R-:W-:Y:S01]  /*4dd0*/  ISETP.GE.AND P4, PT, R4, R196, PT ;  /* 0x000000c40400720c */ /* 0x000fe20003f86270 */
[----:B------:R-:W-:Y:S01]  /*4de0*/  FFMA.FTZ R6, R0, R6, R39 ;  /* 0x0000000600067223 */ /* 0x000fe20000010027 */
[----:B------:R-:W-:Y:S01]  /*4df0*/  LOP3.LUT R12, R16, 0x9, RZ, 0xfc, !PT ;  /* 0x00000009100c7812 */ /* 0x000fe200078efcff */
[----:B------:R-:W-:Y:S01]  /*4e00*/  FMUL.FTZ R100, R100, UR4 ;  /* 0x0000000464647c20 */ /* 0x000fe20008410000 */
[----:B------:R-:W-:Y:S01]  /*4e10*/  I2FP.F32.U32 R4, R4 ;  /* 0x0000000400047245 */ /* 0x000fe20000201000 */
[----:B------:R3:W-:Y:S01]  /*4e20*/  MUFU.TANH R85, R9 ;  /* 0x0000000900557308 */ /* 0x0007e20000002400 */
[----:B------:R-:W-:Y:S01]  /*4e30*/  FSEL R138, R21, -INF , !P2 ;  /* 0xff800000158a7808 */ /* 0x000fe20005000000 */
[----:B-1----:R-:W-:Y:S01]  /*4e40*/  FMUL.FTZ R8, R7, UR4 ;  /* 0x0000000407087c20 */ /* 0x002fe20008410000 */
[----:B------:R-:W-:Y:S01]  /*4e50*/  FSEL R21, R37, -INF , !P3 ;  /* 0xff80000025157808 */ /* 0x000fe20005800000 */
[-C--:B------:R-:W-:Y:S01]  /*4e60*/  FFMA.FTZ R7, R0, R4.reuse, R95 ;  /* 0x0000000400077223 */ /* 0x080fe2000001005f */
[-C--:B------:R-:W-:Y:S01]  /*4e70*/  ISETP.GE.AND P2, PT, R12, R197.reuse, PT ;  /* 0x000000c50c00720c */ /* 0x080fe20003f46270 */
[----:B------:R-:W-:Y:S01]  /*4e80*/  FFMA.FTZ R4, R0, R4, R99 ;  /* 0x0000000400047223 */ /* 0x000fe20000010063 */
[----:B------:R-:W-:Y:S01]  /*4e90*/  ISETP.GE.AND P3, PT, R12, R196, PT ;  /* 0x000000c40c00720c */ /* 0x000fe20003f66270 */
[----:B------:R-:W1:Y:S01]  /*4ea0*/  MUFU.TANH R43, R43 ;  /* 0x0000002b002b7308 */ /* 0x000e620000002400 */
[----:B------:R-:W-:Y:S01]  /*4eb0*/  I2FP.F32.U32 R12, R12 ;  /* 0x0000000c000c7245 */ /* 0x000fe20000201000 */
[----:B------:R-:W-:Y:S01]  /*4ec0*/  FMUL.FTZ R103, R103, UR4 ;  /* 0x0000000467677c20 */ /* 0x000fe20008410000 */
[----:B------:R-:W-:Y:S01]  /*4ed0*/  LOP3.LUT R14, R16, 0x10, RZ, 0xfc, !PT ;  /* 0x00000010100e7812 */ /* 0x000fe200078efcff */
[----:B------:R-:W-:Y:S01]  /*4ee0*/  FMUL.FTZ R101, R101, UR4 ;  /* 0x0000000465657c20 */ /* 0x000fe20008410000 */
[----:B------:R-:W-:Y:S01]  /*4ef0*/  FSEL R6, R6, -INF , !P1 ;  /* 0xff80000006067808 */ /* 0x000fe20004800000 */
[CC--:B------:R-:W-:Y:S01]  /*4f00*/  FFMA.FTZ R5, R0.reuse, R12.reuse, R97 ;  /* 0x0000000c00057223 */ /* 0x0c0fe20000010061 */
[----:B------:R-:W-:Y:S01]  /*4f10*/  FSEL R7, R7, -INF , !P5 ;  /* 0xff80000007077808 */ /* 0x000fe20006800000 */
[----:B------:R-:W-:Y:S01]  /*4f20*/  FFMA.FTZ R105, R0, R12, R105 ;  /* 0x0000000c00697223 */ /* 0x000fe20000010069 */
[CC--:B------:R-:W-:Y:S01]  /*4f30*/  ISETP.GE.AND P1, PT, R14.reuse, R197.reuse, PT ;  /* 0x000000c50e00720c */ /* 0x0c0fe20003f26270 */
[----:B------:R4:W5:Y:S01]  /*4f40*/  MUFU.TANH R29, R18 ;  /* 0x00000012001d7308 */ /* 0x0009620000002400 */
[----:B------:R-:W-:Y:S01]  /*4f50*/  ISETP.GE.AND P5, PT, R14, R196, PT ;  /* 0x000000c40e00720c */ /* 0x000fe20003fa6270 */
[----:B------:R-:W-:Y:S01]  /*4f60*/  FMUL.FTZ R102, R102, UR4 ;  /* 0x0000000466667c20 */ /* 0x000fe20008410000 */
[----:B------:R-:W-:Y:S01]  /*4f70*/  I2FP.F32.U32 R14, R14 ;  /* 0x0000000e000e7245 */ /* 0x000fe20000201000 */
[----:B------:R-:W-:Y:S01]  /*4f80*/  FMUL.FTZ R76, R76, UR4 ;  /* 0x000000044c4c7c20 */ /* 0x000fe20008410000 */
[----:B------:R-:W-:Y:S01]  /*4f90*/  FSEL R4, R4, -INF , !P4 ;  /* 0xff80000004047808 */ /* 0x000fe20006000000 */
[----:B------:R-:W-:Y:S01]  /*4fa0*/  FMUL.FTZ R78, R78, UR4 ;  /* 0x000000044e4e7c20 */ /* 0x000fe20008410000 */
[----:B------:R-:W-:Y:S01]  /*4fb0*/  FSEL R5, R5, -INF , !P2 ;  /* 0xff80000005057808 */ /* 0x000fe20005000000 */
[-C--:B------:R-:W-:Y:S01]  /*4fc0*/  FFMA.FTZ R15, R0, R14.reuse, R107 ;  /* 0x0000000e000f7223 */ /* 0x080fe2000001006b */
[-C--:B------:R-:W-:Y:S01]  /*4fd0*/  ISETP.GE.AND P4, PT, R20, R197.reuse, PT ;  /* 0x000000c51400720c */ /* 0x080fe20003f86270 */
[----:B------:R-:W-:Y:S01]  /*4fe0*/  FFMA.FTZ R14, R0, R14, R53 ;  /* 0x0000000e000e7223 */ /* 0x000fe20000010035 */
[----:B------:R-:W-:Y:S01]  /*4ff0*/  ISETP.GE.AND P2, PT, R20, R196, PT ;  /* 0x000000c41400720c */ /* 0x000fe20003f46270 */
[----:B------:R2:W-:Y:S01]  /*5000*/  MUFU.TANH R39, R11 ;  /* 0x0000000b00277308 */ /* 0x0005e20000002400 */
[----:B------:R-:W-:Y:S01]  /*5010*/  I2FP.F32.U32 R20, R20 ;  /* 0x0000001400147245 */ /* 0x000fe20000201000 */
[----:B------:R-:W-:Y:S01]  /*5020*/  FMUL.FTZ R77, R77, UR4 ;  /* 0x000000044d4d7c20 */ /* 0x000fe20008410000 */
[----:B---3--:R-:W-:Y:S01]  /*5030*/  I2FP.F32.U32 R9, R28 ;  /* 0x0000001c00097245 */ /* 0x008fe20000201000 */
[----:B------:R-:W-:Y:S01]  /*5040*/  FMUL.FTZ R79, R79, UR4 ;  /* 0x000000044f4f7c20 */ /* 0x000fe20008410000 */
[----:B------:R-:W-:Y:S01]  /*5050*/  FSEL R15, R15, -INF , !P1 ;  /* 0xff8000000f0f7808 */ /* 0x000fe20004800000 */
[CC--:B------:R-:W-:Y:S01]  /*5060*/  FFMA.FTZ R13, R0.reuse, R20.reuse, R109 ;  /* 0x00000014000d7223 */ /* 0x0c0fe2000001006d */
[----:B------:R-:W-:Y:S01]  /*5070*/  FFMA.FTZ R12, R0, R20, R55 ;  /* 0x00000014000c7223 */ /* 0x000fe20000010037 */
[----:B------:R-:W-:Y:S01]  /*5080*/  FSEL R20, R105, -INF , !P3 ;  /* 0xff80000069147808 */ /* 0x000fe20005800000 */
[----:B------:R3:W-:Y:S01]  /*5090*/  MUFU.TANH R37, R10 ;  /* 0x0000000a00257308 */ /* 0x0007e20000002400 */
[----:B------:R-:W-:Y:S01]  /*50a0*/  ISETP.GE.AND P3, PT, R28, R197, PT ;  /* 0x000000c51c00720c */ /* 0x000fe20003f66270 */
[-C--:B------:R-:W-:Y:S01]  /*50b0*/  FFMA.FTZ R59, R0, R9.reuse, R59 ;  /* 0x00000009003b7223 */ /* 0x080fe2000001003b */
[-C--:B------:R-:W-:Y:S01]  /*50c0*/  ISETP.GE.AND P1, PT, R28, R196.reuse, PT ;  /* 0x000000c41c00720c */ /* 0x080fe20003f26270 */
[----:B------:R-:W-:Y:S01]  /*50d0*/  FFMA.FTZ R28, R0, R9, R57 ;  /* 0x00000009001c7223 */ /* 0x000fe20000010039 */
[----:B------:R-:W-:Y:S01]  /*50e0*/  FSEL R14, R14, -INF , !P5 ;  /* 0xff8000000e0e7808 */ /* 0x000fe20006800000 */
[----:B----4-:R-:W-:Y:S01]  /*50f0*/  FMUL.FTZ R18, R38, UR4 ;  /* 0x0000000426127c20 */ /* 0x010fe20008410000 */
[----:B------:R-:W-:Y:S01]  /*5100*/  FSEL R13, R13, -INF , !P4 ;  /* 0xff8000000d0d7808 */ /* 0x000fe20006000000 */
[----:B------:R4:W-:Y:S01]  /*5110*/  MUFU.TANH R55, R8 ;  /* 0x0000000800377308 */ /* 0x0009e20000002400 */
[----:B--2---:R-:W-:Y:S01]  /*5120*/  LOP3.LUT R11, R16, 0x19, RZ, 0xfc, !PT ;  /* 0x00000019100b7812 */ /* 0x004fe200078efcff */
[----:B------:R-:W-:Y:S01]  /*5130*/  FMUL.FTZ R68, R68, UR4 ;  /* 0x0000000444447c20 */ /* 0x000fe20008410000 */
[----:B------:R-:W-:Y:S01]  /*5140*/  FSEL R12, R12, -INF , !P2 ;  /* 0xff8000000c0c7808 */ /* 0x000fe20005000000 */
[----:B------:R-:W-:Y:S01]  /*5150*/  FMUL.FTZ R70, R70, UR4 ;  /* 0x0000000446467c20 */ /* 0x000fe20008410000 */
[----:B------:R-:W-:Y:S01]  /*5160*/  ISETP.GE.AND P5, PT, R11, R197, PT ;  /* 0x000000c50b00720c */ /* 0x000fe20003fa6270 */
[----:B------:R-:W-:Y:S01]  /*5170*/  FMUL.FTZ R69, R69, UR4 ;  /* 0x0000000445457c20 */ /* 0x000fe20008410000 */
[----:B------:R-:W-:Y:S01]  /*5180*/  ISETP.GE.AND P4, PT, R11, R196, PT ;  /* 0x000000c40b00720c */ /* 0x000fe20003f86270 */
[----:B------:R-:W2:Y:S01]  /*5190*/  MUFU.TANH R17, R17 ;  /* 0x0000001100117308 */ /* 0x000ea20000002400 */
[----:B---3--:R-:W-:Y:S01]  /*51a0*/  LOP3.LUT R10, R16, 0x20, RZ, 0xfc, !PT ;  /* 0x00000020100a7812 */ /* 0x008fe200078efcff */
[----:B------:R-:W-:Y:S01]  /*51b0*/  FMUL.FTZ R71, R71, UR4 ;  /* 0x0000000447477c20 */ /* 0x000fe20008410000 */
[----:B------:R-:W-:-:S02]  /*51c0*/  FMUL.FTZ R66, R66, UR4 ;  /* 0x0000000442427c20 */ /* 0x000fc40008410000 */
[----:B------:R-:W-:-:S03]  /*51d0*/  ISETP.GE.AND P2, PT, R10, R197, PT ;  /* 0x000000c50a00720c */ /* 0x000fc60003f46270 */
[----:B------:R-:W3:Y:S01]  /*51e0*/  MUFU.TANH R19, R19 ;  /* 0x0000001300137308 */ /* 0x000ee20000002400 */
[----:B----4-:R-:W-:Y:S02]  /*51f0*/  I2FP.F32.U32 R8, R11 ;  /* 0x0000000b00087245 */ /* 0x010fe40000201000 */
[----:B------:R-:W-:Y:S02]  /*5200*/  FSEL R11, R28, -INF , !P3 ;  /* 0xff8000001c0b7808 */ /* 0x000fe40005800000 */
[----:B------:R-:W-:Y:S01]  /*5210*/  ISETP.GE.AND P3, PT, R10, R196, PT ;  /* 0x000000c40a00720c */ /* 0x000fe20003f66270 */
[C---:B------:R-:W-:Y:S01]  /*5220*/  FFMA.FTZ R9, R0.reuse, R8, R41 ;  /* 0x0000000800097223 */ /* 0x040fe20000010029 */
[----:B------:R-:W-:Y:S01]  /*5230*/  I2FP.F32.U32 R10, R10 ;  /* 0x0000000a000a7245 */ /* 0x000fe20000201000 */
[----:B-1----:R-:W-:Y:S01]  /*5240*/  FFMA.FTZ R8, R0, R8, R43 ;  /* 0x0000000800087223 */ /* 0x002fe2000001002b */
[----:B------:R-:W-:Y:S01]  /*5250*/  LOP3.LUT R28, R16, 0x21, RZ, 0xfc, !PT ;  /* 0x00000021101c7812 */ /* 0x000fe200078efcff */
[----:B------:R1:W-:Y:S01]  /*5260*/  MUFU.TANH R93, R36 ;  /* 0x00000024005d7308 */ /* 0x0003e20000002400 */
[----:B------:R-:W-:Y:S01]  /*5270*/  FSEL R9, R9, -INF , !P5 ;  /* 0xff80000009097808 */ /* 0x000fe20006800000 */
[CC--:B------:R-:W-:Y:S01]  /*5280*/  FFMA.FTZ R33, R0.reuse, R10.reuse, R33 ;  /* 0x0000000a00217223 */ /* 0x0c0fe20000010021 */
[----:B-----5:R-:W-:Y:S01]  /*5290*/  FFMA.FTZ R29, R0, R10, R29 ;  /* 0x0000000a001d7223 */ /* 0x020fe2000001001d */
[----:B------:R-:W-:-:S02]  /*52a0*/  FSEL R10, R59, -INF , !P1 ;  /* 0xff8000003b0a7808 */ /* 0x000fc40004800000 */
[CC--:B------:R-:W-:Y:S02]  /*52b0*/  ISETP.GE.AND P1, PT, R28.reuse, R197.reuse, PT ;  /* 0x000000c51c00720c */ /* 0x0c0fe40003f26270 */
[----:B------:R-:W-:Y:S01]  /*52c0*/  ISETP.GE.AND P5, PT, R28, R196, PT ;  /* 0x000000c41c00720c */ /* 0x000fe20003fa6270 */
[----:B------:R-:W-:Y:S01]  /*52d0*/  MUFU.TANH R49, R49 ;  /* 0x0000003100317308 */ /* 0x000fe20000002400 */
[----:B------:R-:W-:Y:S02]  /*52e0*/  FSEL R8, R8, -INF , !P4 ;  /* 0xff80000008087808 */ /* 0x000fe40006000000 */
[----:B------:R-:W-:Y:S02]  /*52f0*/  FSEL R35, R33, -INF , !P2 ;  /* 0xff80000021237808 */ /* 0x000fe40005000000 */
[----:B------:R-:W-:Y:S02]  /*5300*/  I2FP.F32.U32 R28, R28 ;  /* 0x0000001c001c7245 */ /* 0x000fe40000201000 */
[C---:B------:R-:W-:Y:S01]  /*5310*/  ISETP.GE.AND P4, PT, R34.reuse, R197, PT ;  /* 0x000000c52200720c */ /* 0x040fe20003f86270 */
[----:B------:R-:W4:Y:S01]  /*5320*/  MUFU.TANH R89, R89 ;  /* 0x0000005900597308 */ /* 0x000f220000002400 */
[----:B------:R-:W-:Y:S01]  /*5330*/  ISETP.GE.AND P2, PT, R34, R196, PT ;  /* 0x000000c42200720c */ /* 0x000fe20003f46270 */
[C---:B--2---:R-:W-:Y:S01]  /*5340*/  FFMA.FTZ R33, R0.reuse, R28, R17 ;  /* 0x0000001c00217223 */ /* 0x044fe20000010011 */
[----:B------:R-:W-:Y:S01]  /*5350*/  I2FP.F32.U32 R34, R34 ;  /* 0x0000002200227245 */ /* 0x000fe20000201000 */
[----:B---3--:R-:W-:Y:S01]  /*5360*/  FFMA.FTZ R28, R0, R28, R19 ;  /* 0x0000001c001c7223 */ /* 0x008fe20000010013 */
[----:B-1----:R-:W-:-:S02]  /*5370*/  LOP3.LUT R36, R16, 0x29, RZ, 0xfc, !PT ;  /* 0x0000002910247812 */ /* 0x002fc400078efcff */
[----:B------:R-:W-:Y:S01]  /*5380*/  FSEL R30, R29, -INF , !P3 ;  /* 0xff8000001d1e7808 */ /* 0x000fe20005800000 */
[CC--:B------:R-:W-:Y:S01]  /*5390*/  FFMA.FTZ R31, R0.reuse, R34.reuse, R31 ;  /* 0x00000022001f7223 */ /* 0x0c0fe2000001001f */
[----:B------:R1:W-:Y:S01]  /*53a0*/  MUFU.TANH R17, R22 ;  /* 0x0000001600117308 */ /* 0x0003e20000002400 */
[----:B------:R-:W-:Y:S01]  /*53b0*/  FSEL R33, R33, -INF , !P1 ;  /* 0xff80000021217808 */ /* 0x000fe20004800000 */
[----:B------:R-:W-:Y:S01]  /*53c0*/  FFMA.FTZ R40, R0, R34, R47 ;  /* 0x0000002200287223 */ /* 0x000fe2000001002f */
[C---:B------:R-:W-:Y:S02]  /*53d0*/  ISETP.GE.AND P3, PT, R36.reuse, R197, PT ;  /* 0x000000c52400720c */ /* 0x040fe40003f66270 */
[----:B------:R-:W-:Y:S02]  /*53e0*/  ISETP.GE.AND P1, PT, R36, R196, PT ;  /* 0x000000c42400720c */ /* 0x000fe40003f26270 */
[----:B------:R-:W-:Y:S01]  /*53f0*/  FSEL R28, R28, -INF , !P5 ;  /* 0xff8000001c1c7808 */ /* 0x000fe20006800000 */
[----:B------:R-:W2:Y:S01]  /*5400*/  MUFU.TANH R91, R91 ;  /* 0x0000005b005b7308 */ /* 0x000ea20000002400 */
[----:B------:R-:W-:-:S02]  /*5410*/  FSEL R31, R31, -INF , !P4 ;  /* 0xff8000001f1f7808 */ /* 0x000fc40006000000 */
[----:B------:R-:W-:Y:S02]  /*5420*/  I2FP.F32.U32 R36, R36 ;  /* 0x0000002400247245 */ /* 0x000fe40000201000 */
[----:B------:R-:W-:Y:S02]  /*5430*/  LOP3.LUT R34, R16, 0x31, RZ, 0xfc, !PT ;  /* 0x0000003110227812 */ /* 0x000fe400078efcff */
[----:B------:R-:W-:Y:S01]  /*5440*/  FSEL R40, R40, -INF , !P2 ;  /* 0xff80000028287808 */ /* 0x000fe20005000000 */
[-C--:B------:R-:W-:Y:S01]  /*5450*/  FFMA.FTZ R29, R0, R36.reuse, R45 ;  /* 0x00000024001d7223 */ /* 0x080fe2000001002d */
[----:B-1----:R-:W-:Y:S01]  /*5460*/  LOP3.LUT R22, R16, 0x30, RZ, 0xfc, !PT ;  /* 0x0000003010167812 */ /* 0x002fe200078efcff */
[----:B------:R-:W-:Y:S01]  /*5470*/  FFMA.FTZ R38, R0, R36, R51 ;  /* 0x0000002400267223 */ /* 0x000fe20000010033 */
[----:B------:R-:W-:Y:S01]  /*5480*/  LOP3.LUT R36, R16, 0x38, RZ, 0xfc, !PT ;  /* 0x0000003810247812 */ /* 0x000fe200078efcff */
[----:B------:R-:W1:Y:S01]  /*5490*/  MUFU.TANH R53, R100 ;  /* 0x0000006400357308 */ /* 0x000e620000002400 */
[----:B------:R-:W-:-:S02]  /*54a0*/  ISETP.GE.AND P5, PT, R22, R197, PT ;  /* 0x000000c51600720c */ /* 0x000fc40003fa6270 */
[----:B------:R-:W-:Y:S02]  /*54b0*/  ISETP.GE.AND P4, PT, R22, R196, PT ;  /* 0x000000c41600720c */ /* 0x000fe40003f86270 */
[----:B------:R-:W-:Y:S02]  /*54c0*/  I2FP.F32.U32 R22, R22 ;  /* 0x0000001600167245 */ /* 0x000fe40000201000 */
[----:B------:R-:W-:Y:S01]  /*54d0*/  FSEL R29, R29, -INF , !P3 ;  /* 0xff8000001d1d7808 */ /* 0x000fe20005800000 */
[----:B------:R3:W-:Y:S01]  /*54e0*/  MUFU.TANH R19, R32 ;  /* 0x0000002000137308 */ /* 0x0007e20000002400 */
[----:B------:R-:W-:Y:S01]  /*54f0*/  ISETP.GE.AND P2, PT, R34, R197, PT ;  /* 0x000000c52200720c */ /* 0x000fe20003f46270 */
[----:B------:R-:W-:Y:S01]  /*5500*/  FFMA.FTZ R23, R0, R22, R23 ;  /* 0x0000001600177223 */ /* 0x000fe20000010017 */
[----:B------:R-:W-:Y:S01]  /*5510*/  ISETP.GE.AND P3, PT, R34, R196, PT ;  /* 0x000000c42200720c */ /* 0x000fe20003f66270 */
[----:B----4-:R-:W-:Y:S01]  /*5520*/  FFMA.FTZ R89, R0, R22, R89 ;  /* 0x0000001600597223 */ /* 0x010fe20000010059 */
[----:B------:R-:W-:-:S02]  /*5530*/  FSEL R38, R38, -INF , !P1 ;  /* 0xff80000026267808 */ /* 0x000fc40004800000 */
[----:B------:R-:W-:Y:S01]  /*5540*/  FSEL R147, R23, -INF , !P5 ;  /* 0xff80000017937808 */ /* 0x000fe20006800000 */
[----:B------:R-:W-:Y:S01]  /*5550*/  MUFU.TANH R57, R101 ;  /* 0x0000006500397308 */ /* 0x000fe20000002400 */
[----:B------:R-:W-:Y:S02]  /*5560*/  I2FP.F32.U32 R34, R34 ;  /* 0x0000002200227245 */ /* 0x000fe40000201000 */
[C---:B------:R-:W-:Y:S02]  /*5570*/  ISETP.GE.AND P1, PT, R36.reuse, R197, PT ;  /* 0x000000c52400720c */ /* 0x040fe40003f26270 */
[----:B------:R-:W-:Y:S01]  /*5580*/  ISETP.GE.AND P5, PT, R36, R196, PT ;  /* 0x000000c42400720c */ /* 0x000fe20003fa6270 */
[C---:B------:R-:W-:Y:S01]  /*5590*/  FFMA.FTZ R49, R0.reuse, R34, R49 ;  /* 0x0000002200317223 */ /* 0x040fe20000010031 */
[----:B------:R-:W-:Y:S01]  /*55a0*/  I2FP.F32.U32 R36, R36 ;  /* 0x0000002400247245 */ /* 0x000fe20000201000 */
[----:B--2---:R-:W-:Y:S01]  /*55b0*/  FFMA.FTZ R91, R0, R34, R91 ;  /* 0x00000022005b7223 */ /* 0x004fe2000001005b */
[C---:B------:R-:W-:Y:S01]  /*55c0*/  LOP3.LUT R22, R16.reuse, 0x39, RZ, 0xfc, !PT ;  /* 0x0000003910167812 */ /* 0x040fe200078efcff */
[----:B------:R-:W2:Y:S01]  /*55d0*/  MUFU.TANH R81, R102 ;  /* 0x0000006600517308 */ /* 0x000ea20000002400 */
[----:B---3--:R-:W-:Y:S01]  /*55e0*/  LOP3.LUT R32, R16, 0x40, RZ, 0xfc, !PT ;  /* 0x0000004010207812 */ /* 0x008fe200078efcff */
[CC--:B------:R-:W-:Y:S01]  /*55f0*/  FFMA.FTZ R143, R0.reuse, R36.reuse, R39 ;  /* 0x00000024008f7223 */ /* 0x0c0fe20000010027 */
[----:B------:R-:W-:Y:S01]  /*5600*/  FSEL R182, R89, -INF , !P4 ;  /* 0xff80000059b67808 */ /* 0x000fe20006000000 */
[----:B------:R-:W-:Y:S01]  /*5610*/  FFMA.FTZ R85, R0, R36, R85 ;  /* 0x0000002400557223 */ /* 0x000fe20000010055 */
[----:B------:R-:W-:-:S02]  /*5620*/  FSEL R39, R49, -INF , !P2 ;  /* 0xff80000031277808 */ /* 0x000fc40005000000 */
[CC--:B------:R-:W-:Y:S01]  /*5630*/  ISETP.GE.AND P4, PT, R22.reuse, R197.reuse, PT ;  /* 0x000000c51600720c */ /* 0x0c0fe20003f86270 */
[----:B------:R-:W3:Y:S01]  /*5640*/  MUFU.TANH R103, R103 ;  /* 0x0000006700677308 */ /* 0x000ee20000002400 */
[----:B------:R-:W-:Y:S02]  /*5650*/  ISETP.GE.AND P2, PT, R22, R196, PT ;  /* 0x000000c41600720c */ /* 0x000fe40003f46270 */
[----:B------:R-:W-:Y:S02]  /*5660*/  FSEL R146, R91, -INF , !P3 ;  /* 0xff8000005b927808 */ /* 0x000fe40005800000 */
[----:B------:R-:W-:Y:S02]  /*5670*/  FSEL R143, R143, -INF , !P1 ;  /* 0xff8000008f8f7808 */ /* 0x000fe40004800000 */
[----:B------:R-:W-:Y:S01]  /*5680*/  I2FP.F32.U32 R22, R22 ;  /* 0x0000001600167245 */ /* 0x000fe20000201000 */
[----:B------:R-:W4:Y:S01]  /*5690*/  MUFU.TANH R41, R84 ;  /* 0x0000005400297308 */ /* 0x000f220000002400 */
[----:B------:R-:W-:-:S02]  /*56a0*/  ISETP.GE.AND P3, PT, R32, R197, PT ;  /* 0x000000c52000720c */ /* 0x000fc40003f66270 */
[----:B------:R-:W-:Y:S01]  /*56b0*/  ISETP.GE.AND P1, PT, R32, R196, PT ;  /* 0x000000c42000720c */ /* 0x000fe20003f26270 */
[C---:B------:R-:W-:Y:S01]  /*56c0*/  FFMA.FTZ R37, R0.reuse, R22, R37 ;  /* 0x0000001600257223 */ /* 0x040fe20000010025 */
[----:B------:R-:W-:Y:S01]  /*56d0*/  I2FP.F32.U32 R32, R32 ;  /* 0x0000002000207245 */ /* 0x000fe20000201000 */
[----:B------:R-:W-:Y:S01]  /*56e0*/  FFMA.FTZ R55, R0, R22, R55 ;  /* 0x0000001600377223 */ /* 0x000fe20000010037 */
[C---:B------:R-:W-:Y:S01]  /*56f0*/  LOP3.LUT R34, R16.reuse, 0x41, RZ, 0xfc, !PT ;  /* 0x0000004110227812 */ /* 0x040fe200078efcff */
[----:B------:R-:W5:Y:S01]  /*5700*/  MUFU.TANH R43, R86 ;  /* 0x00000056002b7308 */ /* 0x000f620000002400 */
[----:B------:R-:W-:Y:S01]  /*5710*/  LOP3.LUT R22, R16, 0x48, RZ, 0xfc, !PT ;  /* 0x0000004810167812 */ /* 0x000fe200078efcff */
[CC--:B-1----:R-:W-:Y:S01]  /*5720*/  FFMA.FTZ R53, R0.reuse, R32.reuse, R53 ;  /* 0x0000002000357223 */ /* 0x0c2fe20000010035 */
[----:B------:R-:W-:Y:S01]  /*5730*/  FSEL R180, R85, -INF , !P5 ;  /* 0xff80000055b47808 */ /* 0x000fe20006800000 */
[----:B--2---:R-:W-:Y:S01]  /*5740*/  FFMA.FTZ R81, R0, R32, R81 ;  /* 0x0000002000517223 */ /* 0x004fe20000010051 */
[----:B------:R-:W-:-:S02]  /*5750*/  FSEL R37, R37, -INF , !P4 ;  /* 0xff80000025257808 */ /* 0x000fc40006000000 */
[CC--:B------:R-:W-:Y:S01]  /*5760*/  ISETP.GE.AND P5, PT, R34.reuse, R197.reuse, PT ;  /* 0x000000c52200720c */ /* 0x0c0fe20003fa6270 */
[----:B------:R-:W-:Y:S01]  /*5770*/  MUFU.TANH R23, R82 ;  /* 0x0000005200177308 */ /* 0x000fe20000002400 */
[----:B------:R-:W-:Y:S02]  /*5780*/  ISETP.GE.AND P4, PT, R34, R196, PT ;  /* 0x000000c42200720c */ /* 0x000fe40003f86270 */
[----:B------:R-:W-:Y:S02]  /*5790*/  FSEL R150, R55, -INF , !P2 ;  /* 0xff80000037967808 */ /* 0x000fe40005000000 */
[----:B------:R-:W-:Y:S02]  /*57a0*/  FSEL R175, R53, -INF , !P3 ;  /* 0xff80000035af7808 */ /* 0x000fe40005800000 */
[----:B------:R-:W-:Y:S01]  /*57b0*/  I2FP.F32.U32 R34, R34 ;  /* 0x0000002200227245 */ /* 0x000fe20000201000 */
[----:B------:R-:W1:Y:S01]  /*57c0*/  MUFU.TANH R87, R87 ;  /* 0x0000005700577308 */ /* 0x000e620000002400 */
[----:B------:R-:W-:-:S02]  /*57d0*/  ISETP.GE.AND P2, PT, R22, R197, PT ;  /* 0x000000c51600720c */ /* 0x000fc40003f46270 */
[----:B------:R-:W-:Y:S01]  /*57e0*/  ISETP.GE.AND P3, PT, R22, R196, PT ;  /* 0x000000c41600720c */ /* 0x000fe20003f66270 */
[C---:B------:R-:W-:Y:S01]  /*57f0*/  FFMA.FTZ R57, R0.reuse, R34, R57 ;  /* 0x0000002200397223 */ /* 0x040fe20000010039 */
[----:B------:R-:W-:Y:S01]  /*5800*/  I2FP.F32.U32 R22, R22 ;  /* 0x0000001600167245 */ /* 0x000fe20000201000 */
[----:B---3--:R-:W-:Y:S01]  /*5810*/  FFMA.FTZ R103, R0, R34, R103 ;  /* 0x0000002200677223 */ /* 0x008fe20000010067 */
[C---:B------:R-:W-:Y:S01]  /*5820*/  LOP3.LUT R32, R16.reuse, 0x49, RZ, 0xfc, !PT ;  /* 0x0000004910207812 */ /* 0x040fe200078efcff */
[----:B------:R-:W2:Y:S01]  /*5830*/  MUFU.TANH R45, R80 ;  /* 0x00000050002d7308 */ /* 0x000ea20000002400 */
[----:B------:R-:W-:Y:S01]  /*5840*/  LOP3.LUT R34, R16, 0x50, RZ, 0xfc, !PT ;  /* 0x0000005010227812 */ /* 0x000fe200078efcff */
[CC--:B----4-:R-:W-:Y:S01]  /*5850*/  FFMA.FTZ R41, R0.reuse, R22.reuse, R41 ;  /* 0x0000001600297223 */ /* 0x0d0fe20000010029 */
[----:B------:R-:W-:Y:S01]  /*5860*/  FSEL R178, R81, -INF , !P1 ;  /* 0xff80000051b27808 */ /* 0x000fe20004800000 */
[----:B-----5:R-:W-:Y:S01]  /*5870*/  FFMA.FTZ R43, R0, R22, R43 ;  /* 0x00000016002b7223 */ /* 0x020fe2000001002b */
        /* <DEDUP_REMOVED lines=12> */
[C---:B-1----:R-:W-:Y:S01]  /*5940*/  FFMA.FTZ R87, R0.reuse, R32, R87 ;  /* 0x0000002000577223 */ /* 0x042fe20000010057 */
[----:B------:R-:W-:Y:S01]  /*5950*/  FSEL R176, R43, -INF , !P3 ;  /* 0xff8000002bb07808 */ /* 0x000fe20005800000 */
[----:B------:R-:W1:Y:S01]  /*5960*/  MUFU.TANH R49, R78 ;  /* 0x0000004e00317308 */ /* 0x000e620000002400 */
[----:B------:R-:W-:Y:S01]  /*5970*/  FSEL R161, R17, -INF , !P1 ;  /* 0xff80000011a17808 */ /* 0x000fe20004800000 */
[-C--:B------:R-:W-:Y:S01]  /*5980*/  FFMA.FTZ R172, R0, R34.reuse, R23 ;  /* 0x0000002200ac7223 */ /* 0x080fe20000010017 */
[----:B------:R-:W-:Y:S01]  /*5990*/  LOP3.LUT R23, R16, 0x51, RZ, 0xfc, !PT ;  /* 0x0000005110177812 */ /* 0x000fe200078efcff */
[----:B--2---:R-:W-:Y:S01]  /*59a0*/  FFMA.FTZ R45, R0, R34, R45 ;  /* 0x00000022002d7223 */ /* 0x004fe2000001002d */
[----:B------:R-:W-:-:S02]  /*59b0*/  LOP3.LUT R32, R16, 0x58, RZ, 0xfc, !PT ;  /* 0x0000005810207812 */ /* 0x000fc400078efcff */
[C---:B------:R-:W-:Y:S01]  /*59c0*/  ISETP.GE.AND P3, PT, R23.reuse, R197, PT ;  /* 0x000000c51700720c */ /* 0x040fe20003f66270 */
[----:B------:R-:W2:Y:S01]  /*59d0*/  MUFU.TANH R77, R77 ;  /* 0x0000004d004d7308 */ /* 0x000ea20000002400 */
[-C--:B------:R-:W-:Y:S02]  /*59e0*/  ISETP.GE.AND P1, PT, R23, R196.reuse, PT ;  /* 0x000000c41700720c */ /* 0x080fe40003f26270 */
[----:B------:R-:W-:Y:S02]  /*59f0*/  I2FP.F32.U32 R23, R23 ;  /* 0x0000001700177245 */ /* 0x000fe40000201000 */
[----:B------:R-:W-:Y:S02]  /*5a00*/  FSEL R174, R87, -INF , !P5 ;  /* 0xff80000057ae7808 */ /* 0x000fe40006800000 */
[----:B------:R-:W-:Y:S01]  /*5a10*/  FSEL R171, R45, -INF , !P4 ;  /* 0xff8000002dab7808 */ /* 0x000fe20006000000 */
[----:B------:R-:W-:Y:S01]  /*5a20*/  FFMA.FTZ R19, R0, R23, R19 ;  /* 0x0000001700137223 */ /* 0x000fe20000010013 */
[C---:B------:R-:W-:Y:S01]  /*5a30*/  ISETP.GE.AND P5, PT, R32.reuse, R197, PT ;  /* 0x000000c52000720c */ /* 0x040fe20003fa6270 */
[----:B------:R-:W5:Y:S01]  /*5a40*/  MUFU.TANH R79, R79 ;  /* 0x0000004f004f7308 */ /* 0x000f620000002400 */
[----:B------:R-:W-:Y:S01]  /*5a50*/  ISETP.GE.AND P4, PT, R32, R196, PT ;  /* 0x000000c42000720c */ /* 0x000fe20003f86270 */
[----:B---3--:R-:W-:Y:S01]  /*5a60*/  FFMA.FTZ R83, R0, R23, R83 ;  /* 0x0000001700537223 */ /* 0x008fe20000010053 */
[----:B------:R-:W-:-:S02]  /*5a70*/  LOP3.LUT R22, R16, 0x59, RZ, 0xfc, !PT ;  /* 0x0000005910167812 */ /* 0x000fc400078efcff */
[----:B------:R-:W-:Y:S02]  /*5a80*/  I2FP.F32.U32 R32, R32 ;  /* 0x0000002000207245 */ /* 0x000fe40000201000 */
[----:B------:R-:W-:Y:S01]  /*5a90*/  FSEL R172, R172, -INF , !P2 ;  /* 0xff800000acac7808 */ /* 0x000fe20005000000 */
[----:B------:R-:W3:Y:S01]  /*5aa0*/  MUFU.TANH R51, R72 ;  /* 0x0000004800337308 */ /* 0x000ee20000002400 */
[----:B------:R-:W-:Y:S01]  /*5ab0*/  FSEL R169, R19, -INF , !P3 ;  /* 0xff80000013a97808 */ /* 0x000fe20005800000 */
[-C--:B----4-:R-:W-:Y:S01]  /*5ac0*/  FFMA.FTZ R47, R0, R32.reuse, R47 ;  /* 0x00000020002f7223 */ /* 0x090fe2000001002f */
[----:B------:R-:W-:Y:S01]  /*5ad0*/  ISETP.GE.AND P2, PT, R22, R197, PT ;  /* 0x000000c51600720c */ /* 0x000fe20003f46270 */
[----:B-1----:R-:W-:Y:S01]  /*5ae0*/  FFMA.FTZ R49, R0, R32, R49 ;  /* 0x0000002000317223 */ /* 0x002fe20000010031 */
[----:B------:R-:W-:Y:S02]  /*5af0*/  ISETP.GE.AND P3, PT, R22, R196, PT ;  /* 0x000000c41600720c */ /* 0x000fe40003f66270 */
[----:B------:R-:W-:Y:S01]  /*5b00*/  I2FP.F32.U32 R22, R22 ;  /* 0x0000001600167245 */ /* 0x000fe20000201000 */
[----:B------:R-:W-:Y:S01]  /*5b10*/  MUFU.TANH R73, R73 ;  /* 0x0000004900497308 */ /* 0x000fe20000002400 */
[----:B------:R-:W-:-:S02]  /*5b20*/  LOP3.LUT R32, R16, 0x60, RZ, 0xfc, !PT ;  /* 0x0000006010207812 */ /* 0x000fc400078efcff */
[----:B------:R-:W-:Y:S01]  /*5b30*/  FSEL R168, R83, -INF , !P1 ;  /* 0xff80000053a87808 */ /* 0x000fe20004800000 */
[CC--:B--2---:R-:W-:Y:S01]  /*5b40*/  FFMA.FTZ R77, R0.reuse, R22.reuse, R77 ;  /* 0x00000016004d7223 */ /* 0x0c4fe2000001004d */
[----:B------:R-:W-:Y:S01]  /*5b50*/  FSEL R167, R47, -INF , !P5 ;  /* 0xff8000002fa77808 */ /* 0x000fe20006800000 */
[----:B-----5:R-:W-:Y:S01]  /*5b60*/  FFMA.FTZ R79, R0, R22, R79 ;  /* 0x00000016004f7223 */ /* 0x020fe2000001004f */
[C---:B------:R-:W-:Y:S01]  /*5b70*/  ISETP.GE.AND P1, PT, R32.reuse, R197, PT ;  /* 0x000000c52000720c */ /* 0x040fe20003f26270 */
[----:B------:R-:W1:Y:S01]  /*5b80*/  MUFU.TANH R41, R74 ;  /* 0x0000004a00297308 */ /* 0x000e620000002400 */
[----:B------:R-:W-:Y:S02]  /*5b90*/  ISETP.GE.AND P5, PT, R32, R196, PT ;  /* 0x000000c42000720c */ /* 0x000fe40003fa6270 */
[----:B------:R-:W-:Y:S02]  /*5ba0*/  LOP3.LUT R34, R16, 0x61, RZ, 0xfc, !PT ;  /* 0x0000006110227812 */ /* 0x000fe400078efcff */
[----:B------:R-:W-:-:S02]  /*5bb0*/  I2FP.F32.U32 R32, R32 ;  /* 0x0000002000207245 */ /* 0x000fc40000201000 */
[----:B------:R-:W-:Y:S01]  /*5bc0*/  FSEL R166, R49, -INF , !P4 ;  /* 0xff80000031a67808 */ /* 0x000fe20006000000 */
[----:B------:R-:W2:Y:S01]  /*5bd0*/  MUFU.TANH R17, R68 ;  /* 0x0000004400117308 */ /* 0x000ea20000002400 */
[----:B------:R-:W-:Y:S01]  /*5be0*/  FSEL R165, R77, -INF , !P2 ;  /* 0xff8000004da57808 */ /* 0x000fe20005000000 */
[----:B---3--:R-:W-:Y:S01]  /*5bf0*/  FFMA.FTZ R51, R0, R32, R51 ;  /* 0x0000002000337223 */ /* 0x008fe20000010033 */
[C---:B------:R-:W-:Y:S02]  /*5c00*/  ISETP.GE.AND P4, PT, R34.reuse, R197, PT ;  /* 0x000000c52200720c */ /* 0x040fe40003f86270 */
[----:B------:R-:W-:Y:S02]  /*5c10*/  ISETP.GE.AND P2, PT, R34, R196, PT ;  /* 0x000000c42200720c */ /* 0x000fe40003f46270 */
[----:B------:R-:W-:Y:S01]  /*5c20*/  I2FP.F32.U32 R34, R34 ;  /* 0x0000002200227245 */ /* 0x000fe20000201000 */
[----:B------:R-:W3:Y:S01]  /*5c30*/  MUFU.TANH R23, R70 ;  /* 0x0000004600177308 */ /* 0x000ee20000002400 */
[----:B------:R-:W-:Y:S01]  /*5c40*/  LOP3.LUT R22, R16, 0x68, RZ, 0xfc, !PT ;  /* 0x0000006810167812 */ /* 0x000fe200078efcff */
[C---:B-1----:R-:W-:Y:S01]  /*5c50*/  FFMA.FTZ R41, R0.reuse, R32, R41 ;  /* 0x0000002000297223 */ /* 0x042fe20000010029 */
[----:B------:R-:W-:Y:S01]  /*5c60*/  FSEL R164, R79, -INF , !P3 ;  /* 0xff8000004fa47808 */ /* 0x000fe20005800000 */
[----:B------:R-:W-:Y:S01]  /*5c70*/  FFMA.FTZ R73, R0, R34, R73 ;  /* 0x0000002200497223 */ /* 0x000fe20000010049 */
[----:B------:R-:W-:-:S02]  /*5c80*/  FSEL R159, R51, -INF , !P1 ;  /* 0xff800000339f7808 */ /* 0x000fc40004800000 */
[CC--:B------:R-:W-:Y:S01]  /*5c90*/  ISETP.GE.AND P3, PT, R22.reuse, R197.reuse, PT ;  /* 0x000000c51600720c */ /* 0x0c0fe20003f66270 */
[----:B------:R-:W1:Y:S01]  /*5ca0*/  MUFU.TANH R75, R75 ;  /* 0x0000004b004b7308 */ /* 0x000e620000002400 */
[----:B------:R-:W-:Y:S02]  /*5cb0*/  ISETP.GE.AND P1, PT, R22, R196, PT ;  /* 0x000000c41600720c */ /* 0x000fe40003f26270 */
[----:B------:R-:W-:Y:S02]  /*5cc0*/  I2FP.F32.U32 R22, R22 ;  /* 0x0000001600167245 */ /* 0x000fe40000201000 */
[----:B------:R-:W-:Y:S02]  /*5cd0*/  LOP3.LUT R32, R16, 0x69, RZ, 0xfc, !PT ;  /* 0x0000006910207812 */ /* 0x000fe400078efcff */
[----:B------:R-:W-:Y:S01]  /*5ce0*/  FSEL R162, R41, -INF , !P5 ;  /* 0xff80000029a27808 */ /* 0x000fe20006800000 */
[----:B------:R-:W4:Y:S01]  /*5cf0*/  MUFU.TANH R69, R69 ;  /* 0x0000004500457308 */ /* 0x000f220000002400 */
[----:B------:R-:W-:Y:S01]  /*5d00*/  FSEL R157, R73, -INF , !P4 ;  /* 0xff800000499d7808 */ /* 0x000fe20006000000 */
[-C--:B--2---:R-:W-:Y:S01]  /*5d10*/  FFMA.FTZ R151, R0, R22.reuse, R17 ;  /* 0x0000001600977223 */ /* 0x084fe20000010011 */
[----:B------:R-:W-:Y:S01]  /*5d20*/  ISETP.GE.AND P5, PT, R32, R197, PT ;  /* 0x000000c52000720c */ /* 0x000fe20003fa6270 */
[----:B---3--:R-:W-:Y:S01]  /*5d30*/  FFMA.FTZ R158, R0, R22, R23 ;  /* 0x00000016009e7223 */ /* 0x008fe20000010017 */
[----:B------:R-:W-:-:S02]  /*5d40*/  ISETP.GE.AND P4, PT, R32, R196, PT ;  /* 0x000000c42000720c */ /* 0x000fc40003f86270 */
[----:B------:R-:W-:Y:S01]  /*5d50*/  I2FP.F32.U32 R32, R32 ;  /* 0x0000002000207245 */ /* 0x000fe20000201000 */
[----:B------:R-:W2:Y:S01]  /*5d60*/  MUFU.TANH R67, R67 ;  /* 0x0000004300437308 */ /* 0x000ea20000002400 */
[----:B-1----:R-:W-:Y:S01]  /*5d70*/  FFMA.FTZ R75, R0, R34, R75 ;  /* 0x00000022004b7223 */ /* 0x002fe2000001004b */
[C---:B------:R-:W-:Y:S02]  /*5d80*/  LOP3.LUT R17, R16.reuse, 0x71, RZ, 0xfc, !PT ;  /* 0x0000007110117812 */ /* 0x040fe400078efcff */
[----:B------:R-:W-:Y:S02]  /*5d90*/  LOP3.LUT R22, R16, 0x70, RZ, 0xfc, !PT ;  /* 0x0000007010167812 */ /* 0x000fe400078efcff */
[----:B------:R-:W-:Y:S02]  /*5da0*/  I2FP.F32.U32 R34, R17 ;  /* 0x0000001100227245 */ /* 0x000fe40000201000 */
[----:B------:R-:W1:Y:S01]  /*5db0*/  MUFU.TANH R71, R71 ;  /* 0x0000004700477308 */ /* 0x000e620000002400 */
[----:B----4-:R-:W-:Y:S01]  /*5dc0*/  FFMA.FTZ R69, R0, R32, R69 ;  /* 0x0000002000457223 */ /* 0x010fe20000010045 */
[----:B------:R-:W-:-:S02]  /*5dd0*/  FSEL R160, R75, -INF , !P2 ;  /* 0xff8000004ba07808 */ /* 0x000fc40005000000 */
[----:B------:R-:W-:Y:S02]  /*5de0*/  FSEL R151, R151, -INF , !P3 ;  /* 0xff80000097977808 */ /* 0x000fe40005800000 */
[C---:B------:R-:W-:Y:S02]  /*5df0*/  ISETP.GE.AND P2, PT, R22.reuse, R197, PT ;  /* 0x000000c51600720c */ /* 0x040fe40003f46270 */
[----:B------:R-:W3:Y:S01]  /*5e00*/  MUFU.TANH R19, R64 ;  /* 0x0000004000137308 */ /* 0x000ee20000002400 */
[----:B------:R-:W-:Y:S01]  /*5e10*/  ISETP.GE.AND P3, PT, R22, R196, PT ;  /* 0x000000c41600720c */ /* 0x000fe20003f66270 */
[C---:B--2---:R-:W-:Y:S01]  /*5e20*/  FFMA.FTZ R67, R0.reuse, R34, R67 ;  /* 0x0000002200437223 */ /* 0x044fe20000010043 */
[----:B------:R-:W-:Y:S02]  /*5e30*/  I2FP.F32.U32 R22, R22 ;  /* 0x0000001600167245 */ /* 0x000fe40000201000 */
[----:B------:R-:W-:Y:S02]  /*5e40*/  FSEL R149, R69, -INF , !P5 ;  /* 0xff80000045957808 */ /* 0x000fe40006800000 */
[----:B------:R-:W-:Y:S01]  /*5e50*/  ISETP.GE.AND P5, PT, R17, R196, PT ;  /* 0x000000c41100720c */ /* 0x000fe20003fa6270 */
[----:B------:R-:W2:Y:S01]  /*5e60*/  MUFU.TANH R65, R65 ;  /* 0x0000004100417308 */ /* 0x000ea20000002400 */
[----:B-1----:R-:W-:Y:S01]  /*5e70*/  FFMA.FTZ R71, R0, R32, R71 ;  /* 0x0000002000477223 */ /* 0x002fe20000010047 */
[----:B------:R-:W-:-:S02]  /*5e80*/  FSEL R158, R158, -INF , !P1 ;  /* 0xff8000009e9e7808 */ /* 0x000fc40004800000 */
[----:B------:R-:W-:Y:S02]  /*5e90*/  FSEL R140, R67, -INF , !P5 ;  /* 0xff800000438c7808 */ /* 0x000fe40006800000 */
[----:B------:R-:W-:Y:S02]  /*5ea0*/  ISETP.GE.AND P1, PT, R17, R197, PT ;  /* 0x000000c51100720c */ /* 0x000fe40003f26270 */
[----:B------:R-:W1:Y:S01]  /*5eb0*/  MUFU.TANH R23, R66 ;  /* 0x0000004200177308 */ /* 0x000e620000002400 */
[----:B---3--:R-:W-:Y:S01]  /*5ec0*/  FFMA.FTZ R19, R0, R22, R19 ;  /* 0x0000001600137223 */ /* 0x008fe20000010013 */
[----:B------:R-:W-:Y:S02]  /*5ed0*/  ISETP.NE.AND P5, PT, R199, 0x1, PT ;  /* 0x00000001c700780c */ /* 0x000fe40003fa5270 */
[----:B------:R-:W-:Y:S02]  /*5ee0*/  LOP3.LUT R17, R16, 0x79, RZ, 0xfc, !PT ;  /* 0x0000007910117812 */ /* 0x000fe400078efcff */
[----:B------:R-:W-:-:S02]  /*5ef0*/  FSEL R156, R71, -INF , !P4 ;  /* 0xff800000479c7808 */ /* 0x000fc40006000000 */
[----:B------:R3:W4:Y:S01]  /*5f00*/  MUFU.TANH R41, R18 ;  /* 0x0000001200297308 */ /* 0x0007220000002400 */
[----:B--2---:R-:W-:Y:S01]  /*5f10*/  FFMA.FTZ R65, R0, R34, R65 ;  /* 0x0000002200417223 */ /* 0x004fe20000010041 */
[----:B------:R-:W-:Y:S01]  /*5f20*/  FSEL R145, R19, -INF , !P2 ;  /* 0xff80000013917808 */ /* 0x000fe20005000000 */
[----:B------:R-:W-:Y:S01]  /*5f30*/  BAR.SYNC.DEFER_BLOCKING 0x0 ;  /* 0x0000000000007b1d */ /* 0x000fe20000010000 */
[C---:B------:R-:W-:Y:S02]  /*5f40*/  ISETP.GE.AND P4, PT, R16.reuse, R197, PT ;  /* 0x000000c51000720c */ /* 0x040fe40003f86270 */
[----:B------:R-:W-:Y:S02]  /*5f50*/  ISETP.GE.AND P2, PT, R16, R196, PT ;  /* 0x000000c41000720c */ /* 0x000fe40003f46270 */
[----:B------:R-:W-:Y:S01]  /*5f60*/  I2FP.F32.U32 R16, R16 ;  /* 0x0000001000107245 */ /* 0x000fe20000201000 */
[----:B------:R-:W2:Y:S01]  /*5f70*/  MUFU.TANH R61, R61 ;  /* 0x0000003d003d7308 */ /* 0x000ea20000002400 */
[----:B-1----:R-:W-:Y:S01]  /*5f80*/  FFMA.FTZ R23, R0, R22, R23 ;  /* 0x0000001600177223 */ /* 0x002fe20000010017 */
[----:B------:R-:W-:-:S02]  /*5f90*/  FSEL R141, R65, -INF , !P1 ;  /* 0xff800000418d7808 */ /* 0x000fc40004800000 */
[----:B------:R-:W-:Y:S02]  /*5fa0*/  ISETP.GE.AND P1, PT, R17, R196, PT ;  /* 0x000000c41100720c */ /* 0x000fe40003f26270 */
[----:B------:R-:W-:Y:S02]  /*5fb0*/  FSEL R142, R23, -INF , !P3 ;  /* 0xff800000178e7808 */ /* 0x000fe40005800000 */
[----:B------:R-:W1:Y:S01]  /*5fc0*/  MUFU.TANH R63, R63 ;  /* 0x0000003f003f7308 */ /* 0x000e620000002400 */
[----:B---3--:R-:W-:Y:S02]  /*5fd0*/  I2FP.F32.U32 R18, R17 ;  /* 0x0000001100127245 */ /* 0x008fe40000201000 */
[----:B------:R-:W-:Y:S01]  /*5fe0*/  ISETP.GE.AND P3, PT, R17, R197, PT ;  /* 0x000000c51100720c */ /* 0x000fe20003f66270 */
[CC--:B------:R-:W-:Y:S01]  /*5ff0*/  FFMA.FTZ R17, R0.reuse, R16.reuse, R93 ;  /* 0x0000001000117223 */ /* 0x0c0fe2000001005d */
[C---:B----4-:R-:W-:Y:S01]  /*6000*/  FFMA.FTZ R16, R0.reuse, R16, R41 ;  /* 0x0000001000107223 */ /* 0x050fe20000010029 */
[----:B--2---:R-:W-:-:S03]  /*6010*/  FFMA.FTZ R61, R0, R18, R61 ;  /* 0x00000012003d7223 */ /* 0x004fc6000001003d */
[----:B------:R-:W-:Y:S02]  /*6020*/  FSEL R17, R17, -INF , !P4 ;  /* 0xff80000011117808 */ /* 0x000fe40006000000 */
[----:B------:R-:W-:Y:S02]  /*6030*/  FSEL R16, R16, -INF , !P2 ;  /* 0xff80000010107808 */ /* 0x000fe40005000000 */
[----:B------:R-:W-:Y:S01]  /*6040*/  FSEL R137, R61, -INF , !P3 ;  /* 0xff8000003d897808 */ /* 0x000fe20005800000 */
[----:B-1----:R-:W-:-:S05]  /*6050*/  FFMA.FTZ R63, R0, R18, R63 ;  /* 0x00000012003f7223 */ /* 0x002fca000001003f */
        /* <DEDUP_REMOVED lines=13> */
.L_x_2164:
        /* <DEDUP_REMOVED lines=59> */
.L_x_2165:
        /* <DEDUP_REMOVED lines=110> */
.L_x_2163:
        /* <DEDUP_REMOVED lines=50> */
[----:B------:R-:W-:Y:S04]  /*6ee0*/  LDSM.16.MT88.4 R76, [R45+0x10000] ;  /* 0x010000002d4c783b */ /* 0x000fe80000004200 */
        /* <DEDUP_REMOVED lines=43> */
[----:B------:R-:W3:Y:S01]  /*71a0*/  MUFU.EX2 R60, R60 ;  /* 0x0000003c003c7308 */ /* 0x000ee20000000800 */
[----:B--2---:R-:W-:Y:S01]  /*71b0*/  F2FP.F16.F32.PACK_AB R68, R64, R65 ;  /* 0x000000414044723e */ /* 0x004fe200000000ff */
        /* <DEDUP_REMOVED lines=16> */
[----:B------:R-:W-:Y:S01]  /*72c0*/  FFMA.FTZ R151, R151, UR4, -R144 ;  /* 0x0000000497977c23 */ /* 0x000fe20008010890 */
[--C-:B------:R-:W-:Y:S01]  /*72d0*/  FFMA.FTZ R160, R160, UR4, -R135.reuse ;  /* 0x00000004a0a07c23 */ /* 0x100fe20008010887 */
[--C-:B------:R-:W-:Y:S01]  /*72e0*/  FFMA.FTZ R156, R156, UR4, -R135.reuse ;  /* 0x000000049c9c7c23 */ /* 0x100fe20008010887 */
[--C-:B------:R-:W-:Y:S01]  /*72f0*/  FFMA.FTZ R140, R140, UR4, -R135.reuse ;  /* 0x000000048c8c7c23 */ /* 0x100fe20008010887 */
[--C-:B------:R-:W-:Y:S01]  /*7300*/  FFMA.FTZ R138, R138, UR4, -R135.reuse ;  /* 0x000000048a8a7c23 */ /* 0x100fe20008010887 */
[----:B------:R-:W-:Y:S01]  /*7310*/  FFMA.FTZ R233, R66, UR4, -R135 ;  /* 0x0000000442e97c23 */ /* 0x000fe20008010887 */
[----:B------:R-:W-:Y:S01]  /*7320*/  MUFU.EX2 R59, R59 ;  /* 0x0000003b003b7308 */ /* 0x000fe20000000800 */
[----:B------:R-:W-:-:S04]  /*7330*/  FADD.FTZ R64, R65, R64 ;  /* 0x0000004041407221 */ /* 0x000fc80000010000 */
[----:B------:R-:W-:-:S03]  /*7340*/  FADD.FTZ R61, R61, R64 ;  /* 0x000000403d3d7221 */ /* 0x000fc60000010000 */
[----:B------:R-:W3:Y:S01]  /*7350*/  MUFU.EX2 R58, R58 ;  /* 0x0000003a003a7308 */ /* 0x000ee20000000800 */
[----:B--2---:R-:W-:Y:S01]  /*7360*/  F2FP.F16.F32.PACK_AB R69, R62, R63 ;  /* 0x0000003f3e45723e */ /* 0x004fe200000000ff */
[----:B------:R-:W-:Y:S01]  /*7370*/  FADD.FTZ R62, R63, R62 ;  /* 0x0000003e3f3e7221 */ /* 0x000fe20000010000 */
[----:B------:R-:W-:-:S05]  /*7380*/  FADD.FTZ R60, R60, R61 ;  /* 0x0000003d3c3c7221 */ /* 0x000fca0000010000 */
        /* <DEDUP_REMOVED lines=59> */
[----:B------:R-:W4:Y:S06]  /*7740*/  MUFU.EX2 R146, R146 ;  /* 0x0000009200927308 */ /* 0x000f2c0000000800 */
[C---:B------:R-:W-:Y:S02]  /*7750*/  HMMA.16816.F32 R88, R4.reuse, R20, R88 ;  /* 0x000000140458723c */ /* 0x040fe40000001858 */
[----:B------:R-:W-:Y:S06]  /*7760*/  MUFU.EX2 R147, R147 ;  /* 0x0000009300937308 */ /* 0x000fec0000000800 */
[C---:B------:R-:W-:Y:S01]  /*7770*/  HMMA.16816.F32 R84, R4.reuse, R22, R84 ;  /* 0x000000160454723c */ /* 0x040fe20000001854 */
[----:B------:R-:W-:Y:S01]  /*7780*/  LDSM.16.MT88.4 R20, [R67+0xd000] ;  /* 0x00d000004314783b */ /* 0x000fe20000004200 */
[----:B------:R-:W4:Y:S06]  /*7790*/  MUFU.EX2 R150, R150 ;  /* 0x0000009600967308 */ /* 0x000f2c0000000800 */
        /* <DEDUP_REMOVED lines=30> */
[----:B------:R-:W-:-:S02]  /*7980*/  F2FP.F16.F32.PACK_AB R5, R46, R47 ;  /* 0x0000002f2e05723e */ /* 0x000fc400000000ff */
[----:B------:R-:W-:Y:S01]  /*7990*/  F2FP.F16.F32.PACK_AB R6, R43, R44 ;  /* 0x0000002c2b06723e */ /* 0x000fe200000000ff */
[----:B------:R-:W-:Y:S01]  /*79a0*/  MUFU.EX2 R154, R154 ;  /* 0x0000009a009a7308 */ /* 0x000fe20000000800 */
[----:B------:R-:W-:-:S07]  /*79b0*/  F2FP.F16.F32.PACK_AB R7, R41, R42 ;  /* 0x0000002a2907723e */ /* 0x000fce00000000ff */
[C---:B-1----:R-:W-:Y:S01]  /*79c0*/  HMMA.16816.F32 R88, R4.reuse, R12, R88 ;  /* 0x0000000c0458723c */ /* 0x042fe20000001858 */
[----:B------:R-:W-:Y:S07]  /*79d0*/  MUFU.EX2 R155, R155 ;  /* 0x0000009b009b7308 */ /* 0x000fee0000000800 */
[C---:B------:R-:W-:Y:S01]  /*79e0*/  HMMA.16816.F32 R84, R4.reuse, R14, R84 ;  /* 0x0000000e0454723c */ /* 0x040fe20000001854 */
[----:B------:R-:W1:Y:S01]  /*79f0*/  LDSM.16.MT88.4 R12, [R67+0x11000] ;  /* 0x01100000430c783b */ /* 0x000e620000004200 */
[----:B------:R-:W5:Y:S06]  /*7a00*/  MUFU.EX2 R161, R161 ;  /* 0x000000a100a17308 */ /* 0x000f6c0000000800 */
[C---:B------:R-:W-:Y:S02]  /*7a10*/  HMMA.16816.F32 R128, R4.reuse, R20, R128 ;  /* 0x000000140480723c */ /* 0x040fe40000001880 */
[----:B------:R-:W5:Y:S06]  /*7a20*/  MUFU.EX2 R163, R163 ;  /* 0x000000a300a37308 */ /* 0x000f6c0000000800 */
        /* <DEDUP_REMOVED lines=47> */
[C---:B------:R-:W-:Y:S01]  /*7d20*/  HMMA.16816.F32 R100, R4.reuse, R22, R100 ;  /* 0x000000160464723c */ /* 0x040fe20000001864 */
[----:B------:R-:W4:Y:S07]  /*7d30*/  LDSM.16.MT88.4 R20, [R67+0xe000] ;  /* 0x00e000004314783b */ /* 0x000f2e0000004200 */
[C---:B-1----:R-:W-:Y:S08]  /*7d40*/  HMMA.16816.F32 R72, R4.reuse, R12, R72 ;  /* 0x0000000c0448723c */ /* 0x042ff00000001848 */
[----:B------:R-:W-:Y:S01]  /*7d50*/  HMMA.16816.F32 R68, R4, R14, R68 ;  /* 0x0000000e0444723c */ /* 0x000fe20000001844 */
[----:B------:R-:W-:Y:S01]  /*7d60*/  F2FP.F16.F32.PACK_AB R4, R153, R152 ;  /* 0x000000989904723e */ /* 0x000fe200000000ff */
[----:B------:R-:W1:Y:S01]  /*7d70*/  LDSM.16.MT88.4 R12, [R67+0x12000] ;  /* 0x01200000430c783b */ /* 0x000e620000004200 */
[----:B-----5:R-:W-:-:S02]  /*7d80*/  F2FP.F16.F32.PACK_AB R5, R170, R161 ;  /* 0x000000a1aa05723e */ /* 0x020fc400000000ff */
        /* <DEDUP_REMOVED lines=36> */
[C---:B---3--:R-:W-:Y:S07]  /*7fd0*/  HMMA.16816.F32 R72, R4.reuse, R16, R72 ;  /* 0x000000100448723c */ /* 0x048fee0000001848 */
[----:B------:R-:W3:Y:S01]  /*7fe0*/  MUFU.EX2 R165, R165 ;  /* 0x000000a500a57308 */ /* 0x000ee20000000800 */
[----:B------:R-:W-:Y:S01]  /*7ff0*/  HMMA.16816.F32 R68, R4, R18, R68 ;  /* 0x000000120444723c */ /* 0x000fe20000001844 */
[----:B------:R-:W2:Y:S01]  /*8000*/  LDSM.16.MT88.4 R16, [R36+0xe800] ;  /* 0x00e800002410783b */ /* 0x000ea20000004200 */
[----:B----4-:R-:W-:-:S05]  /*8010*/  F2FP.F16.F32.PACK_AB R4, R33, R32 ;  /* 0x000000202104723e */ /* 0x010fca00000000ff */
[----:B------:R-:W4:Y:S01]  /*8020*/  MUFU.EX2 R167, R167 ;  /* 0x000000a700a77308 */ /* 0x000f220000000800 */
[----:B-----5:R-:W-:-:S07]  /*8030*/  F2FP.F16.F32.PACK_AB R6, R35, R34 ;  /* 0x000000222306723e */ /* 0x020fce00000000ff */
[----:B------:R-:W5:Y:S01]  /*8040*/  MUFU.EX2 R164, R164 ;  /* 0x000000a400a47308 */ /* 0x000f620000000800 */
[----:B---3--:R-:W-:-:S07]  /*8050*/  F2FP.F16.F32.PACK_AB R5, R168, R165 ;  /* 0x000000a5a805723e */ /* 0x008fce00000000ff */
[----:B------:R-:W-:Y:S01]  /*8060*/  MUFU.EX2 R172, R172 ;  /* 0x000000ac00ac7308 */ /* 0x000fe20000000800 */
[----:B----4-:R-:W-:-:S07]  /*8070*/  F2FP.F16.F32.PACK_AB R7, R167, R166 ;  /* 0x000000a6a707723e */ /* 0x010fce00000000ff */
[C---:B-1----:R-:W-:Y:S01]  /*8080*/  HMMA.16816.F32 R88, R4.reuse, R12, R88 ;  /* 0x0000000c0458723c */ /* 0x042fe20000001858 */
[----:B------:R-:W1:Y:S07]  /*8090*/  MUFU.EX2 R149, R149 ;  /* 0x0000009500957308 */ /* 0x000e6e0000000800 */
[C---:B------:R-:W-:Y:S01]  /*80a0*/  HMMA.16816.F32 R84, R4.reuse, R14, R84 ;  /* 0x0000000e0454723c */ /* 0x040fe20000001854 */
[----:B------:R-:W3:Y:S01]  /*80b0*/  LDSM.16.MT88.4 R12, [R67+0x12800] ;  /* 0x01280000430c783b */ /* 0x000ee20000004200 */
[----:B------:R-:W4:Y:S06]  /*80c0*/  MUFU.EX2 R157, R157 ;  /* 0x0000009d009d7308 */ /* 0x000f2c0000000800 */
[C---:B------:R-:W-:Y:S08]  /*80d0*/  HMMA.16816.F32 R128, R4.reuse, R20, R128 ;  /* 0x000000140480723c */ /* 0x040ff00000001880 */
[C---:B------:R-:W-:Y:S01]  /*80e0*/  HMMA.16816.F32 R124, R4.reuse, R22, R124 ;  /* 0x00000016047c723c */ /* 0x040fe2000000187c */
[----:B------:R-:W5:Y:S07]  /*80f0*/  LDSM.16.MT88.4 R20, [R45+0x12800] ;  /* 0x012800002d14783b */ /* 0x000f6e0000004200 */
[C---:B--2---:R-:W-:Y:S08]  /*8100*/  HMMA.16816.F32 R112, R4.reuse, R8, R112 ;  /* 0x000000080470723c */ /* 0x044ff00000001870 */
[C---:B------:R-:W-:Y:S01]  /*8110*/  HMMA.16816.F32 R108, R4.reuse, R10, R108 ;  /* 0x0000000a046c723c */ /* 0x040fe2000000186c */
[----:B------:R-:W2:Y:S07]  /*8120*/  LDSM.16.MT88.4 R8, [R36+0x12800] ;  /* 0x012800002408783b */ /* 0x000eae0000004200 */
[C---:B------:R-:W-:Y:S08]  /*8130*/  HMMA.16816.F32 R104, R4.reuse, R16, R104 ;  /* 0x000000100468723c */ /* 0x040ff00000001868 */
        /* <DEDUP_REMOVED lines=8> */
[C---:B--2---:R-:W-:Y:S08]  /*81c0*/  HMMA.16816.F32 R72, R4.reuse, R8, R72 ;  /* 0x000000080448723c */ /* 0x044ff00000001848 */
[C---:B------:R-:W-:Y:S01]  /*81d0*/  HMMA.16816.F32 R68, R4.reuse, R10, R68 ;  /* 0x0000000a0444723c */ /* 0x040fe20000001844 */
[----:B------:R-:W2:Y:S07]  /*81e0*/  LDSM.16.MT88.4 R8, [R36+0xf000] ;  /* 0x00f000002408783b */ /* 0x000eae0000004200 */
[C---:B------:R-:W-:Y:S08]  /*81f0*/  HMMA.16816.F32 R120, R4.reuse, R28, R120 ;  /* 0x0000001c0478723c */ /* 0x040ff00000001878 */
[----:B------:R-:W-:Y:S01]  /*8200*/  HMMA.16816.F32 R116, R4, R30, R116 ;  /* 0x0000001e0474723c */ /* 0x000fe20000001874 */
[----:B------:R-:W-:Y:S01]  /*8210*/  F2FP.F16.F32.PACK_AB R4, R164, R159 ;  /* 0x0000009fa404723e */ /* 0x000fe200000000ff */
[----:B------:R-:W2:Y:S01]  /*8220*/  LDSM.16.MT88.4 R28, [R134+0xf000] ;  /* 0x00f00000861c783b */ /* 0x000ea20000004200 */
[----:B-1----:R-:W-:-:S02]  /*8230*/  F2FP.F16.F32.PACK_AB R5, R160, R149 ;  /* 0x00000095a005723e */ /* 0x002fc400000000ff */
[----:B------:R-:W-:Y:S02]  /*8240*/  F2FP.F16.F32.PACK_AB R6, R172, R151 ;  /* 0x00000097ac06723e */ /* 0x000fe400000000ff */
[----:B----4-:R-:W-:-:S07]  /*8250*/  F2FP.F16.F32.PACK_AB R7, R156, R157 ;  /* 0x0000009d9c07723e */ /* 0x010fce00000000ff */
[C---:B------:R-:W-:Y:S08]  /*8260*/  HMMA.16816.F32 R88, R4.reuse, R16, R88 ;  /* 0x000000100458723c */ /* 0x040ff00000001858 */
[C---:B------:R-:W-:Y:S01]  /*8270*/  HMMA.16816.F32 R84, R4.reuse, R18, R84 ;  /* 0x000000120454723c */ /* 0x040fe20000001854 */
[----:B------:R-:W1:Y:S07]  /*8280*/  LDSM.16.MT88.4 R16, [R67+0x13000] ;  /* 0x013000004310783b */ /* 0x000e6e0000004200 */
[C---:B---3--:R-:W-:Y:S08]  /*8290*/  HMMA.16816.F32 R128, R4.reuse, R12, R128 ;  /* 0x0000000c0480723c */ /* 0x048ff00000001880 */
[C---:B------:R-:W-:Y:S01]  /*82a0*/  HMMA.16816.F32 R124, R4.reuse, R14, R124 ;  /* 0x0000000e047c723c */ /* 0x040fe2000000187c */
[----:B------:R-:W3:Y:S07]  /*82b0*/  LDSM.16.MT88.4 R12, [R45+0x13000] ;  /* 0x013000002d0c783b */ /* 0x000eee0000004200 */
[C---:B-----5:R-:W-:Y:S08]  /*82c0*/  HMMA.16816.F32 R112, R4.reuse, R20, R112 ;  /* 0x000000140470723c */ /* 0x060ff00000001870 */
[C---:B------:R-:W-:Y:S01]  /*82d0*/  HMMA.16816.F32 R108, R4.reuse, R22, R108 ;  /* 0x00000016046c723c */ /* 0x040fe2000000186c */
[----:B------:R-:W4:Y:S07]  /*82e0*/  LDSM.16.MT88.4 R20, [R36+0x13000] ;  /* 0x013000002414783b */ /* 0x000f2e0000004200 */
[C---:B--2---:R-:W-:Y:S08]  /*82f0*/  HMMA.16816.F32 R104, R4.reuse, R8, R104 ;  /* 0x000000080468723c */ /* 0x044ff00000001868 */
[C---:B------:R-:W-:Y:S01]  /*8300*/  HMMA.16816.F32 R100, R4.reuse, R10, R100 ;  /* 0x0000000a0464723c */ /* 0x040fe20000001864 */
[----:B------:R-:W2:Y:S07]  /*8310*/  LDSM.16.MT88.4 R8, [R134+0xf800] ;  /* 0x00f800008608783b */ /* 0x000eae0000004200 */
        /* <DEDUP_REMOVED lines=13> */
[----:B------:R-:W-:Y:S01]  /*83f0*/  MUFU.EX2 R30, R30 ;  /* 0x0000001e001e7308 */ /* 0x000fe20000000800 */
        /* <DEDUP_REMOVED lines=8> */
[----:B-1----:R-:W-:Y:S01]  /*8480*/  F2FP.F16.F32.PACK_AB R4, R29, R28 ;  /* 0x0000001c1d04723e */ /* 0x002fe200000000ff */
[----:B------:R-:W-:Y:S01]  /*8490*/  FADD.FTZ R23, R47, R50 ;  /* 0x000000322f177221 */ /* 0x000fe20000010000 */
[----:B---3--:R-:W-:Y:S01]  /*84a0*/  F2FP.F16.F32.PACK_AB R5, R140, R137 ;  /* 0x000000898c05723e */ /* 0x008fe200000000ff */
[----:B------:R-:W-:Y:S01]  /*84b0*/  FADD.FTZ R44, R44, R21 ;  /* 0x000000152c2c7221 */ /* 0x000fe20000010000 */
[----:B------:R-:W-:Y:S01]  /*84c0*/  F2FP.F16.F32.PACK_AB R6, R31, R30 ;  /* 0x0000001e1f06723e */ /* 0x000fe200000000ff */
[----:B------:R-:W-:Y:S01]  /*84d0*/  FADD.FTZ R23, R46, R23 ;  /* 0x000000172e177221 */ /* 0x000fe20000010000 */
[----:B------:R-:W-:Y:S01]  /*84e0*/  F2FP.F16.F32.PACK_AB R7, R233, R138 ;  /* 0x0000008ae907723e */ /* 0x000fe200000000ff */
[----:B------:R-:W-:Y:S02]  /*84f0*/  FADD.FTZ R43, R43, R44 ;  /* 0x0000002c2b2b7221 */ /* 0x000fe40000010000 */
[----:B------:R-:W-:-:S02]  /*8500*/  FADD.FTZ R20, R42, R23 ;  /* 0x000000172a147221 */ /* 0x000fc40000010000 */
[----:B------:R-:W-:Y:S02]  /*8510*/  FADD.FTZ R40, R40, R43 ;  /* 0x0000002b28287221 */ /* 0x000fe40000010000 */
[----:B--2---:R-:W-:Y:S01]  /*8520*/  HMMA.16816.F32 R120, R4, R8, R120 ;  /* 0x000000080478723c */ /* 0x004fe20000001878 */
[----:B------:R-:W-:Y:S01]  /*8530*/  FADD.FTZ R20, R41, R20 ;  /* 0x0000001429147221 */ /* 0x000fe20000010000 */
[----:B------:R-:W-:-:S03]  /*8540*/  FADD.FTZ R39, R39, R40 ;  /* 0x0000002827277221 */ /* 0x000fc60000010000 */
[----:B------:R-:W-:Y:S01]  /*8550*/  FADD.FTZ R143, R143, R20 ;  /* 0x000000148f8f7221 */ /* 0x000fe20000010000 */
[----:B------:R-:W-:Y:S02]  /*8560*/  FADD.FTZ R38, R38, R39 ;  /* 0x0000002726267221 */ /* 0x000fe40000010000 */
[----:B------:R-:W-:Y:S01]  /*8570*/  HMMA.16816.F32 R116, R4, R10, R116 ;  /* 0x0000000a0474723c */ /* 0x000fe20000001874 */
[----:B------:R-:W1:Y:S01]  /*8580*/  LDSM.16.MT88.4 R8, [R67+0x13800] ;  /* 0x013800004308783b */ /* 0x000e620000004200 */
[----:B------:R-:W-:-:S04]  /*8590*/  FADD.FTZ R146, R146, R143 ;  /* 0x0000008f92927221 */ /* 0x000fc80000010000 */
[----:B------:R-:W-:Y:S02]  /*85a0*/  FADD.FTZ R147, R147, R146 ;  /* 0x0000009293937221 */ /* 0x000fe40000010000 */
[----:B-----5:R-:W-:Y:S02]  /*85b0*/  HMMA.16816.F32 R88, R4, R16, R88 ;  /* 0x000000100458723c */ /* 0x020fe40000001858 */
[----:B------:R-:W-:-:S04]  /*85c0*/  FADD.FTZ R150, R150, R147 ;  /* 0x0000009396967221 */ /* 0x000fc80000010000 */
[----:B------:R-:W-:Y:S02]  /*85d0*/  FADD.FTZ R161, R161, R150 ;  /* 0x00000096a1a17221 */ /* 0x000fe40000010000 */
[----:B------:R-:W-:Y:S01]  /*85e0*/  HMMA.16816.F32 R84, R4, R18, R84 ;  /* 0x000000120454723c */ /* 0x000fe20000001854 */
[----:B------:R-:W2:Y:S01]  /*85f0*/  LDSM.16.MT88.4 R16, [R45+0xf800] ;  /* 0x00f800002d10783b */ /* 0x000ea20000004200 */
[----:B------:R-:W-:-:S04]  /*8600*/  FADD.FTZ R170, R170, R161 ;  /* 0x000000a1aaaa7221 */ /* 0x000fc80000010000 */
[----:B------:R-:W-:Y:S02]  /*8610*/  FADD.FTZ R163, R163, R170 ;  /* 0x000000aaa3a37221 */ /* 0x000fe40000010000 */
[----:B------:R-:W-:Y:S02]  /*8620*/  HMMA.16816.F32 R128, R4, R12, R128 ;  /* 0x0000000c0480723c */ /* 0x000fe40000001880 */
[----:B------:R-:W-:-:S06]  /*8630*/  FADD.FTZ R174, R174, R163 ;  /* 0x000000a3aeae7221 */ /* 0x000fcc0000010000 */
        /* <DEDUP_REMOVED lines=13> */
[----:B------:R-:W-:Y:S01]  /*8710*/  FADD.FTZ R155, R155, R154 ;  /* 0x0000009a9b9b7221 */ /* 0x000fe20000010000 */
[----:B------:R-:W-:-:S03]  /*8720*/  FADD.FTZ R13, R165, R174 ;  /* 0x000000aea50d7221 */ /* 0x000fc60000010000 */
[----:B------:R-:W-:Y:S01]  /*8730*/  FADD.FTZ R32, R32, R155 ;  /* 0x0000009b20207221 */ /* 0x000fe20000010000 */
[----:B------:R-:W-:Y:S02]  /*8740*/  FADD.FTZ R13, R168, R13 ;  /* 0x0000000da80d7221 */ /* 0x000fe40000010000 */
[----:B------:R-:W-:Y:S01]  /*8750*/  HMMA.16816.F32 R76, R4, R14, R76 ;  /* 0x0000000e044c723c */ /* 0x000fe2000000184c */
[----:B------:R-:W-:Y:S01]  /*8760*/  FADD.FTZ R33, R33, R32 ;  /* 0x0000002021217221 */ /* 0x000fe20000010000 */
        /* <DEDUP_REMOVED lines=49> */
[----:B------:R-:W-:Y:S01]  /*8a80*/  IMAD R7, R6, R4, R7 ;  /* 0x0000000406077224 */ /* 0x000fe200078e0207 */
        /* <DEDUP_REMOVED lines=39> */
.L_x_2167:
[----:B------:R-:W-:Y:S01]  /*8d00*/  UMOV UR4, URZ ;  /* 0x000000ff00047c82 */ /* 0x000fe20008000000 */
[----:B------:R-:W-:Y:S01]  /*8d10*/  IMAD.SHL.U32 R4, R24, 0x80, RZ ;  /* 0x0000008018047824 */ /* 0x000fe200078e00ff */
[----:B------:R-:W-:-:S05]  /*8d20*/  IADD3 R5, P1, PT, RZ, -UR4, RZ ;  /* 0x80000004ff057c10 */ /* 0x000fca000ff3e0ff */
[----:B------:R-:W-:-:S05]  /*8d30*/  IMAD.X R4, RZ, RZ, ~R4, P1 ;  /* 0x000000ffff047224 */ /* 0x000fca00008e0e04 */
[----:B------:R-:W-:-:S04]  /*8d40*/  SHF.R.S64 R5, R5, 0x1f, R4 ;  /* 0x0000001f05057819 */ /* 0x000fc80000001004 */
[----:B------:R-:W-:-:S04]  /*8d50*/  IADD3 R218, P1, PT, R5, R218, RZ ;  /* 0x000000da05da7210 */ /* 0x000fc80007f3e0ff */
[----:B------:R-:W-:-:S09]  /*8d60*/  LEA.HI.X.SX32 R217, R4, R217, 0x1, P1 ;  /* 0x000000d904d97211 */ /* 0x000fd200008f0eff */
.L_x_2168:
        /* <DEDUP_REMOVED lines=11> */
[----:B------:R-:W-:Y:S02]  /*8e20*/  LOP3.LUT R200, R26, R7, RZ, 0x3c, !PT ;  /* 0x000000071ac87212 */ /* 0x000fe400078e3cff */
[----:B------:R-:W-:Y:S01]  /*8e30*/  LOP3.LUT R210, R210, 0x7c00, RZ, 0xc0, !PT ;  /* 0x00007c00d2d27812 */ /* 0x000fe200078ec0ff */
[----:B------:R-:W-:Y:S01]  /*8e40*/  IMAD.X R13, R9, 0x1, R24, P1 ;  /* 0x00000001090d7824 */ /* 0x000fe200008e0618 */
[----:B-1----:R-:W-:Y:S02]  /*8e50*/  ISETP.GE.AND P4, PT, R206, UR4, PT ;  /* 0x00000004ce007c0c */ /* 0x002fe4000bf86270 */
[----:B------:R-:W-:Y:S01]  /*8e60*/  ISETP.GE.AND P3, PT, R229, UR4, PT ;  /* 0x00000004e5007c0c */ /* 0x000fe2000bf66270 */
[----:B------:R-:W1:Y:S01]  /*8e70*/  LDCU UR4, c[0x0][0x50c] ;  /* 0x0000a180ff0477ac */ /* 0x000e620008000800 */
[----:B------:R-:W-:Y:S02]  /*8e80*/  IADD3 R6, P1, PT, R12, R5, RZ ;  /* 0x000000050c067210 */ /* 0x000fe40007f3e0ff */
[----:B------:R-:W-:-:S03]  /*8e90*/  SEL R135, R207, 0xffffffe0, !P6 ;  /* 0xffffffe0cf877807 */ /* 0x000fc60007000000 */
[--C-:B------:R-:W-:Y:S01]  /*8ea0*/  IMAD.X R7, R13, 0x1, R24.reuse, P1 ;  /* 0x000000010d077824 */ /* 0x100fe200008e0618 */
[----:B------:R-:W-:Y:S01]  /*8eb0*/  IADD3 R10, P1, PT, R6, R5, RZ ;  /* 0x00000005060a7210 */ /* 0x000fe20007f3e0ff */
[C---:B------:R-:W-:Y:S02]  /*8ec0*/  IMAD.IADD R134, R202.reuse, 0x1, R135 ;  /* 0x00000001ca867824 */ /* 0x040fe400078e0287 */
[--C-:B------:R-:W-:Y:S02]  /*8ed0*/  @!P4 IMAD.MOV.U32 R219, RZ, RZ, R217.reuse ;  /* 0x000000ffffdbc224 */ /* 0x100fe400078e00d9 */
[----:B------:R-:W-:Y:S02]  /*8ee0*/  IMAD.X R11, R7, 0x1, R24, P1 ;  /* 0x00000001070b7824 */ /* 0x000fe400008e0618 */
[----:B------:R-:W-:Y:S01]  /*8ef0*/  IMAD.IADD R202, R202, 0x1, R148 ;  /* 0x00000001caca7824 */ /* 0x000fe200078e0294 */
[----:B------:R-:W-:Y:S01]  /*8f00*/  @!PT LDS RZ, [RZ] ;  /* 0x00000000fffff984 */ /* 0x000fe20000000800 */
[----:B------:R-:W-:Y:S01]  /*8f10*/  @!PT LDS RZ, [RZ] ;  /* 0x00000000fffff984 */ /* 0x000fe20000000800 */
[----:B------:R-:W-:Y:S01]  /*8f20*/  @!PT LDS RZ, [RZ] ;  /* 0x00000000fffff984 */ /* 0x000fe20000000800 */
[----:B------:R2:W-:Y:S03]  /*8f30*/  @!P4 LDGSTS.E.BYPASS.LTC128B.128 [R231+0xc000], desc[UR14][R218.64] ;  /* 0x0c000000dae7cfae */ /* 0x0005e6000b981a0e */
[----:B------:R-:W-:Y:S01]  /*8f40*/  IMAD.IADD R203, R135, 0x1, R202 ;  /* 0x0000000187cb7824 */ /* 0x000fe200078e02ca */
[----:B------:R-:W-:Y:S01]  /*8f50*/  @P4 STS.128 [R231+0xc000], RZ ;  /* 0x00c000ffe7004388 */ /* 0x000fe20000000c00 */
[----:B--2---:R-:W-:-:S05]  /*8f60*/  @!P3 IMAD.MOV.U32 R219, RZ, RZ, R217 ;  /* 0x000000ffffdbb224 */ /* 0x004fca00078e00d9 */
        /* <DEDUP_REMOVED lines=29> */
[----:B--2---:R-:W-:-:S03]  /*9140*/  IADD3 R8, P1, PT, R10, R5, RZ ;  /* 0x000000050a087210 */ /* 0x004fc60007f3e0ff */
[----:B------:R-:W-:Y:S01]  /*9150*/  @P4 STS.128 [R231+0xd800], RZ ;  /* 0x00d800ffe7004388 */ /* 0x000fe20000000c00 */
[----:B------:R-:W-:Y:S01]  /*9160*/  IADD3 R4, P2, PT, R8, R5, RZ ;  /* 0x0000000508047210 */ /* 0x000fe20007f5e0ff */
[----:B------:R-:W-:Y:S02]  /*9170*/  IMAD.X R9, R11, 0x1, R24, P1 ;  /* 0x000000010b097824 */ /* 0x000fe400008e0618 */
[----:B---3--:R-:W-:Y:S02]  /*9180*/  @!P3 IMAD.MOV.U32 R12, RZ, RZ, R6 ;  /* 0x000000ffff0cb224 */ /* 0x008fe400078e0006 */
[----:B------:R-:W-:-:S05]  /*9190*/  @!P3 IMAD.MOV.U32 R13, RZ, RZ, R7 ;  /* 0x000000ffff0db224 */ /* 0x000fca00078e0007 */
[----:B------:R-:W-:Y:S01]  /*91a0*/  @!PT LDS RZ, [RZ] ;  /* 0x00000000fffff984 */ /* 0x000fe20000000800 */
[----:B------:R-:W-:Y:S01]  /*91b0*/  @!PT LDS RZ, [RZ] ;  /* 0x00000000fffff984 */ /* 0x000fe20000000800 */
[----:B------:R-:W-:Y:S01]  /*91c0*/  @!PT LDS RZ, [RZ] ;  /* 0x00000000fffff984 */ /* 0x000fe20000000800 */
[----:B------:R-:W-:Y:S01]  /*91d0*/  @!P3 LDGSTS.E.BYPASS.LTC128B.128 [R231+0x11800], desc[UR14][R12.64+0x80] ;  /* 0x118000800ce7bfae */ /* 0x000fe2000b981a0e */
[----:B----4-:R-:W-:Y:S02]  /*91e0*/  LOP3.LUT R7, R201, R210, RZ, 0xfc, !PT ;  /* 0x000000d2c9077212 */ /* 0x010fe400078efcff */
[----:B------:R-:W-:Y:S01]  /*91f0*/  IADD3 R6, P1, PT, R4, R5, RZ ;  /* 0x0000000504067210 */ /* 0x000fe20007f3e0ff */
[----:B------:R-:W-:Y:S01]  /*9200*/  @P3 STS.128 [R231+0x11800], RZ ;  /* 0x011800ffe7003388 */ /* 0x000fe20000000c00 */
[--C-:B------:R-:W-:Y:S01]  /*9210*/  IMAD.X R5, R9, 0x1, R24.reuse, P2 ;  /* 0x0000000109057824 */ /* 0x100fe200010e0618 */
[----:B------:R-:W-:Y:S02]  /*9220*/  LOP3.LUT R172, R7, R200, RZ, 0xfc, !PT ;  /* 0x000000c807ac7212 */ /* 0x000fe400078efcff */
[----:B------:R-:W-:Y:S01]  /*9230*/  @!PT LDS RZ, [RZ] ;  /* 0x00000000fffff984 */ /* 0x000fe20000000800 */
[----:B------:R-:W-:Y:S01]  /*9240*/  @!PT LDS RZ, [RZ] ;  /* 0x00000000fffff984 */ /* 0x000fe20000000800 */
[----:B------:R-:W-:Y:S01]  /*9250*/  @!PT LDS RZ, [RZ] ;  /* 0x00000000fffff984 */ /* 0x000fe20000000800 */
[----:B------:R-:W-:Y:S01]  /*9260*/  @!P4 LDGSTS.E.BYPASS.LTC128B.128 [R231+0xe000], desc[UR14][R10.64] ;  /* 0x0e0000000ae7cfae */ /* 0x000fe2000b981a0e */
[----:B------:R-:W-:Y:S01]  /*9270*/  IMAD.X R7, R5, 0x1, R24, P1 ;  /* 0x0000000105077824 */ /* 0x000fe200008e0618 */
[----:B------:R-:W-:-:S02]  /*9280*/  LEA R172, R172, UR5, 0x1 ;  /* 0x00000005acac7c11 */ /* 0x000fc4000f8e08ff */
[----:B------:R-:W-:Y:S03]  /*9290*/  @P4 STS.128 [R231+0xe000], RZ ;  /* 0x00e000ffe7004388 */ /* 0x000fe60000000c00 */
[C---:B------:R-:W-:Y:S01]  /*92a0*/  IMAD.IADD R205, R172.reuse, 0x1, R135 ;  /* 0x00000001accd7824 */ /* 0x040fe200078e0287 */
[----:B------:R-:W-:Y:S01]  /*92b0*/  @!PT LDS RZ, [RZ] ;  /* 0x00000000fffff984 */ /* 0x000fe20000000800 */
[----:B------:R-:W-:Y:S01]  /*92c0*/  @!PT LDS RZ, [RZ] ;  /* 0x00000000fffff984 */ /* 0x000fe20000000800 */
[----:B------:R-:W-:Y:S01]  /*92d0*/  @!PT LDS RZ, [RZ] ;  /* 0x00000000fffff984 */ /* 0x000fe20000000800 */
[----:B------:R-:W-:Y:S01]  /*92e0*/  @!P3 LDGSTS.E.BYPASS.LTC128B.128 [R231+0x12000], desc[UR14][R10.64+0x80] ;  /* 0x120000800ae7bfae */ /* 0x000fe2000b981a0e */
[----:B------:R-:W-:-:S03]  /*92f0*/  IMAD.IADD R212, R172, 0x1, R148 ;  /* 0x00000001acd47824 */ /* 0x000fc600078e0294 */
[----:B------:R-:W-:Y:S01]  /*9300*/  @P3 STS.128 [R231+0x12000], RZ ;  /* 0x012000ffe7003388 */ /* 0x000fe20000000c00 */
[----:B------:R-:W-:-:S03]  /*9310*/  IMAD.IADD R211, R135, 0x1, R212 ;  /* 0x0000000187d37824 */ /* 0x000fc600078e02d4 */
        /* <DEDUP_REMOVED lines=34> */
[----:B------:R-:W-:Y:S04]  /*9540*/  LDSM.16.M88.4 R16, [R205] ;  /* 0x00000000cd10783b */ /* 0x000fe80000000200 */
[----:B--2---:R-:W2:Y:S04]  /*9550*/  LDSM.16.M88.4 R4, [R134+0x4000] ;  /* 0x004000008604783b */ /* 0x004ea80000000200 */
[----:B------:R-:W1:Y:S04]  /*9560*/  LDSM.16.M88.4 R56, [R204+UR5+0x5000] ;  /* 0x00500005cc38783b */ /* 0x000e680008000200 */
[----:B------:R-:W1:Y:S04]  /*9570*/  LDSM.16.M88.4 R48, [R204+UR5+0x5800] ;  /* 0x00580005cc30783b */ /* 0x000e680008000200 */
[----:B------:R-:W1:Y:S04]  /*9580*/  LDSM.16.M88.4 R40, [R204+UR5+0x6000] ;  /* 0x00600005cc28783b */ /* 0x000e680008000200 */
[----:B------:R-:W1:Y:S04]  /*9590*/  LDSM.16.M88.4 R32, [R204+UR5+0x6800] ;  /* 0x00680005cc20783b */ /* 0x000e680008000200 */
[----:B------:R-:W1:Y:S01]  /*95a0*/  LDSM.16.M88.4 R8, [R204+UR5+0x7800] ;  /* 0x00780005cc08783b */ /* 0x000e620008000200 */
[C---:B---3--:R-:W-:Y:S03]  /*95b0*/  HMMA.16816.F32 R12, R176.reuse, R140, RZ ;  /* 0x0000008cb00c723c */ /* 0x048fe600000018ff */
[----:B------:R-:W3:Y:S04]  /*95c0*/  LDSM.16.M88.4 R168, [R134+0x4800] ;  /* 0x0048000086a8783b */ /* 0x000ee80000000200 */
[----:B------:R-:W3:Y:S01]  /*95d0*/  LDSM.16.M88.4 R20, [R134+0x7000] ;  /* 0x007000008614783b */ /* 0x000ee20000000200 */
[C---:B------:R-:W-:Y:S03]  /*95e0*/  HMMA.16816.F32 R140, R176.reuse, R142, RZ ;  /* 0x0000008eb08c723c */ /* 0x040fe600000018ff */
[----:B------:R-:W3:Y:S04]  /*95f0*/  LDSM.16.M88.4 R164, [R134+0x5000] ;  /* 0x0050000086a4783b */ /* 0x000ee80000000200 */
[----:B------:R-:W3:Y:S01]  /*9600*/  LDSM.16.M88.4 R160, [R134+0x5800] ;  /* 0x0058000086a0783b */ /* 0x000ee20000000200 */
[C---:B----4-:R-:W-:Y:S03]  /*9610*/  HMMA.16816.F32 R136, R176.reuse, R64, RZ ;  /* 0x00000040b088723c */ /* 0x050fe600000018ff */
[----:B------:R-:W4:Y:S04]  /*9620*/  LDSM.16.M88.4 R156, [R134+0x6000] ;  /* 0x00600000869c783b */ /* 0x000f280000000200 */
[----:B------:R-:W4:Y:S01]  /*9630*/  LDSM.16.M88.4 R152, [R134+0x6800] ;  /* 0x006800008698783b */ /* 0x000f220000000200 */
[----:B-----5:R-:W-:Y:S03]  /*9640*/  HMMA.16816.F32 R28, R176, R24, RZ ;  /* 0x00000018b01c723c */ /* 0x020fe600000018ff */
[----:B------:R-:W5:Y:S04]  /*9650*/  LDSM.16.M88.4 R144, [R134+0x7800] ;  /* 0x007800008690783b */ /* 0x000f680000000200 */
[----:B------:R-:W-:Y:S01]  /*9660*/  LDSM.16.M88.4 R148, [R212] ;  /* 0x00000000d494783b */ /* 0x000fe20000000200 */
[C---:B--2---:R-:W-:Y:S03]  /*9670*/  HMMA.16816.F32 R12, R16.reuse, R4, R12 ;  /* 0x00000004100c723c */ /* 0x044fe6000000180c */
[----:B------:R-:W-:Y:S04]  /*9680*/  LDSM.16.M88.4 R188, [R211] ;  /* 0x00000000d3bc783b */ /* 0x000fe80000000200 */
[----:B------:R-:W-:Y:S01]  /*9690*/  LDSM.16.M88.4 R172, [R172+0x2000] ;  /* 0x00200000acac783b */ /* 0x000fe20000000200 */
[----:B------:R-:W-:Y:S03]  /*96a0*/  HMMA.16816.F32 R140, R16, R6, R140 ;  /* 0x00000006108c723c */ /* 0x000fe6000000188c */
[----:B------:R-:W2:Y:S04]  /*96b0*/  LDSM.16.M88.4 R4, [R202+0x4800] ;  /* 0x00480000ca04783b */ /* 0x000ea80000000200 */
[----:B------:R-:W-:Y:S01]  /*96c0*/  LDSM.16.M88.4 R192, [R204+UR5+0x8000] ;  /* 0x00800005ccc0783b */ /* 0x000fe20008000200 */
[C---:B------:R-:W-:Y:S03]  /*96d0*/  HMMA.16816.F32 R64, R176.reuse, R66, RZ ;  /* 0x00000042b040723c */ /* 0x040fe600000018ff */
[----:B------:R-:W-:Y:S04]  /*96e0*/  LDSM.16.M88.4 R184, [R203+0x7800] ;  /* 0x00780000cbb8783b */ /* 0x000fe80000000200 */
[----:B------:R-:W0:Y:S01]  /*96f0*/  LDGDEPBAR ;  /* 0x00000000000079af */ /* 0x000e220000000000 */
        /* <DEDUP_REMOVED lines=12> */
[C---:B---3--:R-:W-:Y:S08]  /*97c0*/  HMMA.16816.F32 R136, R16.reuse, R168, R136 ;  /* 0x000000a81088723c */ /* 0x048ff00000001888 */
[C---:B------:R-:W-:Y:S01]  /*97d0*/  HMMA.16816.F32 R64, R16.reuse, R170, R64 ;  /* 0x000000aa1040723c */ /* 0x040fe20000001840 */
[----:B------:R-:W-:Y:S07]  /*97e0*/  LDSM.16.M88.4 R168, [R204+UR5+0x8800] ;  /* 0x00880005cca8783b */ /* 0x000fee0008000200 */
        /* <DEDUP_REMOVED lines=14> */
[----:B------:R-:W-:Y:S07]  /*98d0*/  LDSM.16.M88.4 R152, [R202+0x7800] ;  /* 0x00780000ca98783b */ /* 0x000fee0000000200 */
[C---:B-----5:R-:W-:Y:S08]  /*98e0*/  HMMA.16816.F32 R180, R16.reuse, R144, R180 ;  /* 0x0000009010b4723c */ /* 0x060ff000000018b4 */
[----:B------:R-:W-:Y:S01]  /*98f0*/  HMMA.16816.F32 R176, R16, R146, R176 ;  /* 0x0000009210b0723c */ /* 0x000fe200000018b0 */
[----:B------:R-:W4:Y:S04]  /*9900*/  LDSM.16.M88.4 R16, [R202+0x6000] ;  /* 0x00600000ca10783b */ /* 0x000f280000000200 */
[----:B------:R-:W-:Y:S03]  /*9910*/  LDSM.16.M88.4 R144, [R203+0x4000] ;  /* 0x00400000cb90783b */ /* 0x000fe60000000200 */
        /* <DEDUP_REMOVED lines=27> */
[C---:B------:R-:W-:Y:S08]  /*9ad0*/  HMMA.16816.F32 R180, R148.reuse, R152, R180 ;  /* 0x0000009894b4723c */ /* 0x040ff000000018b4 */
[----:B------:R-:W-:Y:S01]  /*9ae0*/  HMMA.16816.F32 R176, R148, R154, R176 ;  /* 0x0000009a94b0723c */ /* 0x000fe200000018b0 */
[----:B------:R-:W5:Y:S04]  /*9af0*/  LDSM.16.M88.4 R148, [R204+UR5+0xb000] ;  /* 0x00b00005cc94783b */ /* 0x000f680008000200 */
[----:B------:R-:W-:Y:S03]  /*9b00*/  LDSM.16.M88.4 R152, [R204+UR5+0xa800] ;  /* 0x00a80005cc98783b */ /* 0x000fe60008000200 */
[C---:B---3--:R-:W-:Y:S08]  /*9b10*/  HMMA.16816.F32 R52, R188.reuse, R20, R52 ;  /* 0x00000014bc34723c */ /* 0x048ff00000001834 */
[C---:B------:R-:W-:Y:S01]  /*9b20*/  HMMA.16816.F32 R48, R188.reuse, R22, R48 ;  /* 0x00000016bc30723c */ /* 0x040fe20000001830 */
[----:B------:R-:W-:Y:S07]  /*9b30*/  LDSM.16.M88.4 R20, [R205+0x2000] ;  /* 0x00200000cd14783b */ /* 0x000fee0000000200 */
[C---:B----4-:R-:W-:Y:S08]  /*9b40*/  HMMA.16816.F32 R44, R188.reuse, R16, R44 ;  /* 0x00000010bc2c723c */ /* 0x050ff0000000182c */
[C---:B------:R-:W-:Y:S01]  /*9b50*/  HMMA.16816.F32 R40, R188.reuse, R18, R40 ;  /* 0x00000012bc28723c */ /* 0x040fe20000001828 */
[----:B------:R-:W3:Y:S07]  /*9b60*/  LDSM.16.M88.4 R16, [R134+0x8000] ;  /* 0x008000008610783b */ /* 0x000eee0000000200 */
[C---:B------:R-:W-:Y:S08]  /*9b70*/  HMMA.16816.F32 R12, R188.reuse, R144, R12 ;  /* 0x00000090bc0c723c */ /* 0x040ff0000000180c */
[C---:B------:R-:W-:Y:S01]  /*9b80*/  HMMA.16816.F32 R140, R188.reuse, R146, R140 ;  /* 0x00000092bc8c723c */ /* 0x040fe2000000188c */
[----:B------:R-:W4:Y:S07]  /*9b90*/  LDSM.16.M88.4 R144, [R204+UR5+0xb800] ;  /* 0x00b80005cc90783b */ /* 0x000f2e0008000200 */
[C---:B--2---:R-:W-:Y:S08]  /*9ba0*/  HMMA.16816.F32 R28, R188.reuse, R4, R28 ;  /* 0x00000004bc1c723c */ /* 0x044ff0000000181c */
[C---:B------:R-:W-:Y:S01]  /*9bb0*/  HMMA.16816.F32 R24, R188.reuse, R6, R24 ;  /* 0x00000006bc18723c */ /* 0x040fe20000001818 */
[----:B------:R-:W-:Y:S07]  /*9bc0*/  LDSM.16.M88.4 R4, [R202+0x8000] ;  /* 0x00800000ca04783b */ /* 0x000fee0000000200 */
[C---:B-1----:R-:W-:Y:S08]  /*9bd0*/  HMMA.16816.F32 R36, R188.reuse, R8, R36 ;  /* 0x00000008bc24723c */ /* 0x042ff00000001824 */
[----:B------:R-:W-:Y:S01]  /*9be0*/  HMMA.16816.F32 R32, R188, R10, R32 ;  /* 0x0000000abc20723c */ /* 0x000fe20000001820 */
[----:B------:R-:W1:Y:S07]  /*9bf0*/  LDSM.16.M88.4 R8, [R212+0x2000] ;  /* 0x00200000d408783b */ /* 0x000e6e0000000200 */
[C---:B------:R-:W-:Y:S08]  /*9c00*/  HMMA.16816.F32 R12, R172.reuse, R192, R12 ;  /* 0x000000c0ac0c723c */ /* 0x040ff0000000180c */
[C---:B------:R-:W-:Y:S08]  /*9c10*/  HMMA.16816.F32 R140, R172.reuse, R194, R140 ;  /* 0x000000c2ac8c723c */ /* 0x040ff0000000188c */
[C---:B-----5:R-:W-:Y:S08]  /*9c20*/  HMMA.16816.F32 R28, R172.reuse, R148, R28 ;  /* 0x00000094ac1c723c */ /* 0x060ff0000000181c */
[----:B------:R-:W-:Y:S01]  /*9c30*/  HMMA.16816.F32 R24, R172, R150, R24 ;  /* 0x00000096ac18723c */ /* 0x000fe20000001818 */
[----:B------:R-:W2:Y:S07]  /*9c40*/  LDSM.16.M88.4 R148, [R134+0x8800] ;  /* 0x008800008694783b */ /* 0x000eae0000000200 */
[C---:B------:R-:W-:Y:S08]  /*9c50*/  HMMA.16816.F32 R180, R188.reuse, R184, R180 ;  /* 0x000000b8bcb4723c */ /* 0x040ff000000018b4 */
[----:B------:R-:W-:Y:S08]  /*9c60*/  HMMA.16816.F32 R176, R188, R186, R176 ;  /* 0x000000babcb0723c */ /* 0x000ff000000018b0 */
[C---:B------:R-:W-:Y:S08]  /*9c70*/  HMMA.16816.F32 R60, R172.reuse, R164, R60 ;  /* 0x000000a4ac3c723c */ /* 0x040ff0000000183c */
[----:B------:R-:W-:Y:S08]  /*9c80*/  HMMA.16816.F32 R56, R172, R166, R56 ;  /* 0x000000a6ac38723c */ /* 0x000ff00000001838 */
[C---:B---3--:R-:W-:Y:S01]  /*9c90*/  HMMA.16816.F32 R164, R20.reuse, R16, R12 ;  /* 0x0000001014a4723c */ /* 0x048fe2000000180c */
[----:B------:R-:W-:Y:S07]  /*9ca0*/  LDSM.16.M88.4 R12, [R203+0x8000] ;  /* 0x00800000cb0c783b */ /* 0x000fee0000000200 */
[----:B------:R-:W-:Y:S01]  /*9cb0*/  HMMA.16816.F32 R140, R20, R18, R140 ;  /* 0x00000012148c723c */ /* 0x000fe2000000188c */
[----:B------:R-:W-:Y:S07]  /*9cc0*/  LDSM.16.M88.4 R16, [R202+0x8800] ;  /* 0x00880000ca10783b */ /* 0x000fee0000000200 */
[C---:B------:R-:W-:Y:S08]  /*9cd0*/  HMMA.16816.F32 R136, R172.reuse, R168, R136 ;  /* 0x000000a8ac88723c */ /* 0x040ff00000001888 */
[C---:B------:R-:W-:Y:S08]  /*9ce0*/  HMMA.16816.F32 R64, R172.reuse, R170, R64 ;  /* 0x000000aaac40723c */ /* 0x040ff00000001840 */
[C---:B------:R-:W-:Y:S08]  /*9cf0*/  HMMA.16816.F32 R52, R172.reuse, R160, R52 ;  /* 0x000000a0ac34723c */ /* 0x040ff00000001834 */
[C---:B------:R-:W-:Y:S01]  /*9d00*/  HMMA.16816.F32 R48, R172.reuse, R162, R48 ;  /* 0x000000a2ac30723c */ /* 0x040fe20000001830 */
[----:B------:R-:W3:Y:S07]  /*9d10*/  LDSM.16.M88.4 R160, [R211+0x2000] ;  /* 0x00200000d3a0783b */ /* 0x000eee0000000200 */
[C---:B----4-:R-:W-:Y:S08]  /*9d20*/  HMMA.16816.F32 R180, R172.reuse, R144, R180 ;  /* 0x00000090acb4723c */ /* 0x050ff000000018b4 */
[----:B------:R-:W-:Y:S01]  /*9d30*/  HMMA.16816.F32 R176, R172, R146, R176 ;  /* 0x00000092acb0723c */ /* 0x000fe200000018b0 */
[----:B------:R-:W4:Y:S07]  /*9d40*/  LDSM.16.M88.4 R144, [R134+0x9000] ;  /* 0x009000008690783b */ /* 0x000f2e0000000200 */
[C---:B-1----:R-:W-:Y:S08]  /*9d50*/  HMMA.16816.F32 R164, R8.reuse, R4, R164 ;  /* 0x0000000408a4723c */ /* 0x042ff000000018a4 */
[----:B------:R-:W-:Y:S01]  /*9d60*/  HMMA.16816.F32 R140, R8, R6, R140 ;  /* 0x00000006088c723c */ /* 0x000fe2000000188c */
[----:B------:R-:W1:Y:S07]  /*9d70*/  LDSM.16.M88.4 R4, [R203+0x8800] ;  /* 0x00880000cb04783b */ /* 0x000e6e0000000200 */
[C---:B--2---:R-:W-:Y:S08]  /*9d80*/  HMMA.16816.F32 R136, R20.reuse, R148, R136 ;  /* 0x000000941488723c */ /* 0x044ff00000001888 */
[----:B------:R-:W-:Y:S01]  /*9d90*/  HMMA.16816.F32 R64, R20, R150, R64 ;  /* 0x000000961440723c */ /* 0x000fe20000001840 */
[----:B------:R-:W2:Y:S07]  /*9da0*/  LDSM.16.M88.4 R148, [R134+0xb800] ;  /* 0x00b800008694783b */ /* 0x000eae0000000200 */
[----:B---3--:R-:W-:Y:S08]  /*9db0*/  HMMA.16816.F32 R164, R160, R12, R164 ;  /* 0x0000000ca0a4723c */ /* 0x008ff000000018a4 */
[C---:B------:R-:W-:Y:S08]  /*9dc0*/  HMMA.16816.F32 R136, R8.reuse, R16, R136 ;  /* 0x000000100888723c */ /* 0x040ff00000001888 */
[----:B------:R-:W-:Y:S01]  /*9dd0*/  HMMA.16816.F32 R64, R8, R18, R64 ;  /* 0x000000120840723c */ /* 0x000fe20000001840 */
[----:B------:R-:W-:Y:S02]  /*9de0*/  LDSM.16.M88.4 R16, [R203+0x9000] ;  /* 0x00900000cb10783b */ /* 0x000fe40000000200 */
[----:B------:R-:W-:-:S04]  /*9df0*/  FMUL.FTZ R166, R166, UR4 ;  /* 0x00000004a6a67c20 */ /* 0x000fc80008410000 */
[----:B------:R-:W-:Y:S01]  /*9e00*/  MUFU.TANH R169, R166 ;  /* 0x000000a600a97308 */ /* 0x000fe20000002400 */
[----:B------:R-:W-:Y:S01]  /*9e10*/  HMMA.16816.F32 R140, R160, R14, R140 ;  /* 0x0000000ea08c723c */ /* 0x000fe2000000188c */
[----:B------:R-:W3:Y:S07]  /*9e20*/  LDSM.16.M88.4 R12, [R134+0x9800] ;  /* 0x00980000860c783b */ /* 0x000eee0000000200 */
[C---:B----4-:R-:W-:Y:S08]  /*9e30*/  HMMA.16816.F32 R60, R20.reuse, R144, R60 ;  /* 0x00000090143c723c */ /* 0x050ff0000000183c */
[----:B------:R-:W-:Y:S01]  /*9e40*/  HMMA.16816.F32 R56, R20, R146, R56 ;  /* 0x000000921438723c */ /* 0x000fe20000001838 */
[----:B------:R-:W4:Y:S02]  /*9e50*/  LDSM.16.M88.4 R144, [R202+0x9000] ;  /* 0x00900000ca90783b */ /* 0x000f240000000200 */
[----:B------:R-:W-:Y:S01]  /*9e60*/  FMUL.FTZ R140, R140, UR4 ;  /* 0x000000048c8c7c20 */ /* 0x000fe20008410000 */
[----:B------:R-:W-:Y:S01]  /*9e70*/  FMUL.FTZ R141, R141, UR4 ;  /* 0x000000048d8d7c20 */ /* 0x000fe20008410000 */
[----:B------:R-:W-:Y:S01]  /*9e80*/  FMUL.FTZ R142, R142, UR4 ;  /* 0x000000048e8e7c20 */ /* 0x000fe20008410000 */
[----:B------:R-:W-:-:S02]  /*9e90*/  FMUL.FTZ R143, R143, UR4 ;  /* 0x000000048f8f7c20 */ /* 0x000fc40008410000 */
[C---:B-1----:R-:W-:Y:S02]  /*9ea0*/  HMMA.16816.F32 R136, R160.reuse, R4, R136 ;  /* 0x00000004a088723c */ /* 0x042fe40000001888 */
[----:B------:R-:W-:Y:S06]  /*9eb0*/  MUFU.TANH R171, R143 ;  /* 0x0000008f00ab7308 */ /* 0x000fec0000002400 */
[----:B------:R-:W-:Y:S01]  /*9ec0*/  HMMA.16816.F32 R64, R160, R6, R64 ;  /* 0x00000006a040723c */ /* 0x000fe20000001840 */
[----:B------:R-:W1:Y:S07]  /*9ed0*/  LDSM.16.M88.4 R4, [R202+0xb800] ;  /* 0x00b80000ca04783b */ /* 0x000e6e0000000200 */
[----:B------:R-:W-:Y:S01]  /*9ee0*/  HMMA.16816.F32 R44, R172, R156, R44 ;  /* 0x0000009cac2c723c */ /* 0x000fe2000000182c */
[----:B------:R-:W-:-:S02]  /*9ef0*/  FMUL.FTZ R157, R167, UR4 ;  /* 0x00000004a79d7c20 */ /* 0x000fc40008410000 */
[----:B------:R-:W-:Y:S01]  /*9f00*/  MUFU.TANH R167, R142 ;  /* 0x0000008e00a77308 */ /* 0x000fe20000002400 */
[----:B------:R-:W-:Y:S01]  /*9f10*/  FMUL.FTZ R136, R136, UR4 ;  /* 0x0000000488887c20 */ /* 0x000fe20008410000 */
[----:B------:R-:W-:Y:S01]  /*9f20*/  FMUL.FTZ R137, R137, UR4 ;  /* 0x0000000489897c20 */ /* 0x000fe20008410000 */
[----:B------:R-:W-:Y:S02]  /*9f30*/  FMUL.FTZ R185, R138, UR4 ;  /* 0x000000048ab97c20 */ /* 0x000fe40008410000 */
[C---:B------:R-:W-:Y:S01]  /*9f40*/  HMMA.16816.F32 R36, R172.reuse, R152, R36 ;  /* 0x00000098ac24723c */ /* 0x040fe20000001824 */
[----:B------:R-:W-:Y:S02]  /*9f50*/  FMUL.FTZ R153, R165, UR4 ;  /* 0x00000004a5997c20 */ /* 0x000fe40008410000 */
[----:B------:R-:W-:Y:S01]  /*9f60*/  MUFU.TANH R165, R140 ;  /* 0x0000008c00a57308 */ /* 0x000fe20000002400 */
[----:B------:R-:W-:Y:S01]  /*9f70*/  FMUL.FTZ R64, R64, UR4 ;  /* 0x0000000440407c20 */ /* 0x000fe20008410000 */
[----:B------:R-:W-:Y:S01]  /*9f80*/  FMUL.FTZ R66, R66, UR4 ;  /* 0x0000000442427c20 */ /* 0x000fe20008410000 */
[----:B------:R-:W-:Y:S01]  /*9f90*/  FMUL.FTZ R67, R67, UR4 ;  /* 0x0000000443437c20 */ /* 0x000fe20008410000 */
[----:B------:R-:W-:Y:S01]  /*9fa0*/  FMUL.FTZ R65, R65, UR4 ;  /* 0x0000000441417c20 */ /* 0x000fe20008410000 */
[----:B------:R-:W-:Y:S03]  /*9fb0*/  HMMA.16816.F32 R40, R172, R158, R40 ;  /* 0x0000009eac28723c */ /* 0x000fe60000001828 */
[----:B------:R5:W-:Y:S05]  /*9fc0*/  MUFU.TANH R159, R141 ;  /* 0x0000008d009f7308 */ /* 0x000bea0000002400 */
[----:B--2---:R-:W-:Y:S01]  /*9fd0*/  HMMA.16816.F32 R176, R20, R150, R176 ;  /* 0x0000009614b0723c */ /* 0x004fe200000018b0 */
[----:B------:R-:W-:-:S02]  /*9fe0*/  FMUL.FTZ R151, R139, UR4 ;  /* 0x000000048b977c20 */ /* 0x000fc40008410000 */
[----:B------:R-:W-:Y:S05]  /*9ff0*/  MUFU.TANH R153, R153 ;  /* 0x0000009900997308 */ /* 0x000fea0000002400 */
[C---:B---3--:R-:W-:Y:S03]  /*a000*/  HMMA.16816.F32 R52, R20.reuse, R12, R52 ;  /* 0x0000000c1434723c */ /* 0x048fe60000001834 */
[----:B------:R-:W-:Y:S01]  /*a010*/  MUFU.TANH R157, R157 ;  /* 0x0000009d009d7308 */ /* 0x000fe20000002400 */
[----:B-----5:R-:W2:Y:S04]  /*a020*/  LDSM.16.M88.4 R140, [R203+0xb800] ;  /* 0x00b80000cb8c783b */ /* 0x020ea80000000200 */
[----:B------:R-:W-:Y:S01]  /*a030*/  HMMA.16816.F32 R48, R20, R14, R48 ;  /* 0x0000000e1430723c */ /* 0x000fe20000001830 */
[----:B------:R-:W3:Y:S02]  /*a040*/  LDSM.16.M88.4 R12, [R134+0xa000] ;  /* 0x00a00000860c783b */ /* 0x000ee40000000200 */
[----:B------:R-:W-:Y:S05]  /*a050*/  MUFU.TANH R185, R185 ;  /* 0x000000b900b97308 */ /* 0x000fea0000002400 */
[----:B------:R-:W-:Y:S01]  /*a060*/  HMMA.16816.F32 R32, R172, R154, R32 ;  /* 0x0000009aac20723c */ /* 0x000fe20000001820 */
[----:B------:R-:W-:-:S02]  /*a070*/  FMUL.FTZ R155, R164, UR4 ;  /* 0x00000004a49b7c20 */ /* 0x000fc40008410000 */
[----:B------:R-:W-:Y:S05]  /*a080*/  MUFU.TANH R173, R136 ;  /* 0x0000008800ad7308 */ /* 0x000fea0000002400 */
[C---:B----4-:R-:W-:Y:S03]  /*a090*/  HMMA.16816.F32 R60, R8.reuse, R144, R60 ;  /* 0x00000090083c723c */ /* 0x050fe6000000183c */
[----:B------:R4:W-:Y:S05]  /*a0a0*/  MUFU.TANH R175, R137 ;  /* 0x0000008900af7308 */ /* 0x0009ea0000002400 */
[C---:B------:R-:W-:Y:S01]  /*a0b0*/  HMMA.16816.F32 R56, R8.reuse, R146, R56 ;  /* 0x000000920838723c */ /* 0x040fe20000001838 */
[----:B------:R-:W-:Y:S02]  /*a0c0*/  LDSM.16.M88.4 R144, [R134+0xa800] ;  /* 0x00a800008690783b */ /* 0x000fe40000000200 */
[----:B------:R-:W5:Y:S05]  /*a0d0*/  MUFU.TANH R155, R155 ;  /* 0x0000009b009b7308 */ /* 0x000f6a0000002400 */
[----:B-1----:R-:W-:Y:S03]  /*a0e0*/  HMMA.16816.F32 R176, R8, R6, R176 ;  /* 0x0000000608b0723c */ /* 0x002fe600000018b0 */
[----:B------:R-:W-:Y:S01]  /*a0f0*/  MUFU.TANH R151, R151 ;  /* 0x0000009700977308 */ /* 0x000fe20000002400 */
[----:B----4-:R-:W1:Y:S04]  /*a100*/  LDSM.16.M88.4 R136, [R202+0x9800] ;  /* 0x00980000ca88783b */ /* 0x010e680000000200 */
[C---:B------:R-:W-:Y:S03]  /*a110*/  HMMA.16816.F32 R60, R160.reuse, R16, R60 ;  /* 0x00000010a03c723c */ /* 0x040fe6000000183c */
[----:B------:R-:W-:Y:S05]  /*a120*/  MUFU.TANH R187, R64 ;  /* 0x0000004000bb7308 */ /* 0x000fea0000002400 */
[C---:B------:R-:W-:Y:S01]  /*a130*/  HMMA.16816.F32 R56, R160.reuse, R18, R56 ;  /* 0x00000012a038723c */ /* 0x040fe20000001838 */
[----:B------:R-:W4:Y:S02]  /*a140*/  LDSM.16.M88.4 R16, [R203+0x9800] ;  /* 0x00980000cb10783b */ /* 0x000f240000000200 */
[----:B------:R-:W-:Y:S05]  /*a150*/  MUFU.TANH R193, R66 ;  /* 0x0000004200c17308 */ /* 0x000fea0000002400 */
[----:B--2---:R-:W-:Y:S03]  /*a160*/  HMMA.16816.F32 R176, R160, R142, R176 ;  /* 0x0000008ea0b0723c */ /* 0x004fe600000018b0 */
[----:B------:R-:W-:Y:S01]  /*a170*/  FMUL.FTZ R7, R60, UR4 ;  /* 0x000000043c077c20 */ /* 0x000fe20008410000 */
[----:B------:R-:W-:Y:S01]  /*a180*/  FMUL.FTZ R63, R63, UR4 ;  /* 0x000000043f3f7c20 */ /* 0x000fe20008410000 */
[----:B------:R-:W-:Y:S01]  /*a190*/  FMUL.FTZ R62, R62, UR4 ;  /* 0x000000043e3e7c20 */ /* 0x000fe20008410000 */
[----:B------:R-:W-:Y:S01]  /*a1a0*/  FMUL.FTZ R61, R61, UR4 ;  /* 0x000000043d3d7c20 */ /* 0x000fe20008410000 */
[----:B------:R-:W-:Y:S01]  /*a1b0*/  MUFU.TANH R191, R67 ;  /* 0x0000004300bf7308 */ /* 0x000fe20000002400 */
[----:B---3--:R-:W-:Y:S03]  /*a1c0*/  HMMA.16816.F32 R44, R20, R12, R44 ;  /* 0x0000000c142c723c */ /* 0x008fe6000000182c */
[----:B------:R-:W-:Y:S01]  /*a1d0*/  FMUL.FTZ R143, R57, UR4 ;  /* 0x00000004398f7c20 */ /* 0x000fe20008410000 */
[----:B------:R-:W-:Y:S01]  /*a1e0*/  FMUL.FTZ R56, R56, UR4 ;  /* 0x0000000438387c20 */ /* 0x000fe20008410000 */
[----:B------:R-:W-:-:S02]  /*a1f0*/  FMUL.FTZ R58, R58, UR4 ;  /* 0x000000043a3a7c20 */ /* 0x000fc40008410000 */
[----:B------:R-:W-:Y:S01]  /*a200*/  MUFU.TANH R219, R63 ;  /* 0x0000003f00db7308 */ /* 0x000fe20000002400 */
[----:B------:R-:W-:Y:S01]  /*a210*/  HMMA.16816.F32 R40, R20, R14, R40 ;  /* 0x0000000e1428723c */ /* 0x000fe20000001828 */
[----:B------:R-:W2:Y:S02]  /*a220*/  LDSM.16.M88.4 R12, [R202+0xa000] ;  /* 0x00a00000ca0c783b */ /* 0x000ea40000000200 */
[----:B------:R-:W-:Y:S01]  /*a230*/  FMUL.FTZ R57, R176, UR4 ;  /* 0x00000004b0397c20 */ /* 0x000fe20008410000 */
[----:B------:R-:W-:-:S03]  /*a240*/  FMUL.FTZ R179, R179, UR4 ;  /* 0x00000004b3b37c20 */ /* 0x000fc60008410000 */
[----:B------:R3:W-:Y:S01]  /*a250*/  MUFU.TANH R223, R56 ;  /* 0x0000003800df7308 */ /* 0x0007e20000002400 */
[----:B-1----:R-:W-:Y:S01]  /*a260*/  HMMA.16816.F32 R52, R8, R136, R52 ;  /* 0x000000880834723c */ /* 0x002fe20000001834 */
[----:B------:R-:W-:-:S05]  /*a270*/  IMAD.SHL.U32 R136, R209, 0x2, RZ ;  /* 0x00000002d1887824 */ /* 0x000fca00078e00ff */
[----:B------:R-:W-:Y:S01]  /*a280*/  LOP3.LUT R136, R136, 0x6, RZ, 0xc0, !PT ;  /* 0x0000000688887812 */ /* 0x000fe200078ec0ff */
[----:B------:R-:W1:Y:S01]  /*a290*/  MUFU.TANH R57, R57 ;  /* 0x0000003900397308 */ /* 0x000e620000002400 */
[----:B------:R-:W-:Y:S03]  /*a2a0*/  HMMA.16816.F32 R48, R8, R138, R48 ;  /* 0x0000008a0830723c */ /* 0x000fe60000001830 */
[----:B------:R-:W-:-:S04]  /*a2b0*/  IMAD R60, R199, 0x80, R136 ;  /* 0x00000080c73c7824 */ /* 0x000fc800078e0288 */
[C---:B------:R-:W-:Y:S01]  /*a2c0*/  VIADD R6, R60.reuse, 0xffffff00 ;  /* 0xffffff003c067836 */ /* 0x040fe20000000000 */
[----:B------:R-:W-:Y:S01]  /*a2d0*/  HMMA.16816.F32 R36, R20, R144, R36 ;  /* 0x000000901424723c */ /* 0x000fe20000001824 */
[----:B---3--:R-:W-:Y:S01]  /*a2e0*/  VIADD R56, R60, 0xffffff78 ;  /* 0xffffff783c387836 */ /* 0x008fe20000000000 */
[----:B------:R3:W-:Y:S01]  /*a2f0*/  MUFU.TANH R211, R62 ;  /* 0x0000003e00d37308 */ /* 0x0007e20000002400 */
[----:B------:R-:W-:Y:S01]  /*a300*/  FMUL.FTZ R145, R59, UR4 ;  /* 0x000000043b917c20 */ /* 0x000fe20008410000 */
[CC--:B------:R-:W-:Y:S02]  /*a310*/  ISETP.GE.AND P2, PT, R6.reuse, R197.reuse, PT ;  /* 0x000000c50600720c */ /* 0x0c0fe40003f46270 */
[----:B------:R-:W-:Y:S02]  /*a320*/  ISETP.GE.AND P1, PT, R6, R196, PT ;  /* 0x000000c40600720c */ /* 0x000fe40003f26270 */
[----:B----4-:R-:W-:Y:S01]  /*a330*/  HMMA.16816.F32 R52, R160, R16, R52 ;  /* 0x00000010a034723c */ /* 0x010fe20000001834 */
[----:B------:R-:W-:Y:S01]  /*a340*/  I2FP.F32.U32 R16, R6 ;  /* 0x0000000600107245 */ /* 0x000fe20000201000 */
[----:B------:R-:W-:Y:S01]  /*a350*/  FMUL.FTZ R17, R178, UR4 ;  /* 0x00000004b2117c20 */ /* 0x000fe20008410000 */
[----:B------:R-:W-:Y:S01]  /*a360*/  I2FP.F32.U32 R6, R56 ;  /* 0x0000003800067245 */ /* 0x000fe20000201000 */
[----:B------:R-:W-:Y:S01]  /*a370*/  MUFU.TANH R195, R61 ;  /* 0x0000003d00c37308 */ /* 0x000fe20000002400 */
[----:B------:R-:W-:Y:S01]  /*a380*/  ISETP.GE.AND P5, PT, R56, R197, PT ;  /* 0x000000c53800720c */ /* 0x000fe20003fa6270 */
[----:B-----5:R-:W-:-:S02]  /*a390*/  FFMA.FTZ R63, R0, R16, R155 ;  /* 0x00000010003f7223 */ /* 0x020fc4000001009b */
[----:B-1----:R-:W-:Y:S01]  /*a3a0*/  FFMA.FTZ R57, R0, R6, R57 ;  /* 0x0000000600397223 */ /* 0x002fe20000010039 */
[----:B--2---:R-:W-:Y:S01]  /*a3b0*/  HMMA.16816.F32 R44, R8, R12, R44 ;  /* 0x0000000c082c723c */ /* 0x004fe2000000182c */
[----:B------:R-:W-:Y:S01]  /*a3c0*/  IADD3 R13, PT, PT, R60, -0xf0, RZ ;  /* 0xffffff103c0d7810 */ /* 0x000fe20007ffe0ff */
[----:B---3--:R-:W-:Y:S01]  /*a3d0*/  FFMA.FTZ R62, R0, R16, R169 ;  /* 0x00000010003e7223 */ /* 0x008fe200000100a9 */
[----:B------:R-:W1:Y:S01]  /*a3e0*/  MUFU.TANH R17, R17 ;  /* 0x0000001100117308 */ /* 0x000e620000002400 */
[----:B------:R-:W-:Y:S01]  /*a3f0*/  FSEL R63, R63, -INF , !P2 ;  /* 0xff8000003f3f7808 */ /* 0x000fe20005000000 */
[----:B------:R-:W-:Y:S01]  /*a400*/  VIADD R16, R60, 0xffffff01 ;  /* 0xffffff013c107836 */ /* 0x000fe20000000000 */
[----:B------:R-:W-:Y:S02]  /*a410*/  ISETP.GE.AND P2, PT, R56, R196, PT ;  /* 0x000000c43800720c */ /* 0x000fe40003f46270 */
[----:B------:R-:W-:Y:S01]  /*a420*/  FSEL R137, R57, -INF , !P5 ;  /* 0xff80000039897808 */ /* 0x000fe20006800000 */
[----:B------:R-:W-:Y:S01]  /*a430*/  HMMA.16816.F32 R48, R160, R18, R48 ;  /* 0x00000012a030723c */ /* 0x000fe20000001830 */
[----:B------:R-:W-:Y:S01]  /*a440*/  I2FP.F32.U32 R12, R16 ;  /* 0x00000010000c7245 */ /* 0x000fe20000201000 */
[----:B------:R2:W-:Y:S01]  /*a450*/  MUFU.TANH R155, R58 ;  /* 0x0000003a009b7308 */ /* 0x0005e20000002400 */
[----:B------:R-:W-:Y:S01]  /*a460*/  FSEL R62, R62, -INF , !P1 ;  /* 0xff8000003e3e7808 */ /* 0x000fe20004800000 */
[----:B------:R-:W-:Y:S01]  /*a470*/  FMUL.FTZ R139, R53, UR4 ;  /* 0x00000004358b7c20 */ /* 0x000fe20008410000 */
[-C--:B------:R-:W-:Y:S01]  /*a480*/  ISETP.GE.AND P1, PT, R16, R197.reuse, PT ;  /* 0x000000c51000720c */ /* 0x080fe20003f26270 */
[----:B------:R-:W-:Y:S01]  /*a490*/  FFMA.FTZ R153, R0, R12, R153 ;  /* 0x0000000c00997223 */ /* 0x000fe20000010099 */
[----:B------:R-:W-:Y:S01]  /*a4a0*/  ISETP.GE.AND P5, PT, R16, R196, PT ;  /* 0x000000c41000720c */ /* 0x000fe20003fa6270 */
[----:B------:R-:W-:Y:S01]  /*a4b0*/  FMUL.FTZ R169, R55, UR4 ;  /* 0x0000000437a97c20 */ /* 0x000fe20008410000 */
[----:B------:R-:W-:Y:S01]  /*a4c0*/  FMUL.FTZ R52, R52, UR4 ;  /* 0x0000000434347c20 */ /* 0x000fe20008410000 */
[C---:B------:R-:W-:Y:S01]  /*a4d0*/  FFMA.FTZ R157, R0.reuse, R12, R157 ;  /* 0x0000000c009d7223 */ /* 0x040fe2000001009d */
[----:B-1----:R-:W-:Y:S01]  /*a4e0*/  FFMA.FTZ R17, R0, R6, R17 ;  /* 0x0000000600117223 */ /* 0x002fe20000010011 */
[C---:B------:R-:W-:Y:S01]  /*a4f0*/  VIADD R6, R60.reuse, 0xffffff08 ;  /* 0xffffff083c067836 */ /* 0x040fe20000000000 */
[----:B------:R-:W-:Y:S01]  /*a500*/  FSEL R53, R153, -INF , !P1 ;  /* 0xff80000099357808 */ /* 0x000fe20004800000 */
[----:B------:R-:W-:Y:S01]  /*a510*/  VIADD R12, R60, 0xffffff09 ;  /* 0xffffff093c0c7836 */ /* 0x000fe20000000000 */
[----:B------:R-:W-:Y:S01]  /*a520*/  HMMA.16816.F32 R32, R20, R146, R32 ;  /* 0x000000921420723c */ /* 0x000fe20000001820 */
[----:B------:R-:W-:Y:S01]  /*a530*/  FSEL R138, R17, -INF , !P2 ;  /* 0xff800000118a7808 */ /* 0x000fe20005000000 */
[----:B------:R1:W-:Y:S01]  /*a540*/  MUFU.TANH R147, R52 ;  /* 0x0000003400937308 */ /* 0x0003e20000002400 */
[C---:B------:R-:W-:Y:S01]  /*a550*/  ISETP.GE.AND P2, PT, R6.reuse, R197, PT ;  /* 0x000000c50600720c */ /* 0x040fe20003f46270 */
[----:B--2---:R-:W2:Y:S01]  /*a560*/  LDSM.16.M88.4 R56, [R203+0xa000] ;  /* 0x00a00000cb38783b */ /* 0x004ea20000000200 */
[----:B------:R-:W-:Y:S01]  /*a570*/  ISETP.GE.AND P1, PT, R6, R196, PT ;  /* 0x000000c40600720c */ /* 0x000fe20003f26270 */
[----:B------:R-:W-:Y:S01]  /*a580*/  FMUL.FTZ R61, R54, UR4 ;  /* 0x00000004363d7c20 */ /* 0x000fe20008410000 */
[----:B------:R-:W-:Y:S01]  /*a590*/  I2FP.F32.U32 R6, R6 ;  /* 0x0000000600067245 */ /* 0x000fe20000201000 */
[----:B------:R-:W3:Y:S01]  /*a5a0*/  LDSM.16.M88.4 R16, [R202+0xa800] ;  /* 0x00a80000ca10783b */ /* 0x000ee20000000200 */
[----:B------:R-:W-:Y:S01]  /*a5b0*/  HMMA.16816.F32 R40, R8, R14, R40 ;  /* 0x0000000e0828723c */ /* 0x000fe20000001828 */
[----:B------:R-:W-:Y:S01]  /*a5c0*/  FMUL.FTZ R14, R48, UR4 ;  /* 0x00000004300e7c20 */ /* 0x000fe20008410000 */
[----:B------:R-:W-:-:S02]  /*a5d0*/  VIADD R48, R60, 0xffffff11 ;  /* 0xffffff113c307836 */ /* 0x000fc40000000000 */
[CC--:B------:R-:W-:Y:S01]  /*a5e0*/  FFMA.FTZ R55, R0.reuse, R6.reuse, R165 ;  /* 0x0000000600377223 */ /* 0x0c0fe200000100a5 */
[----:B------:R-:W-:Y:S01]  /*a5f0*/  FFMA.FTZ R54, R0, R6, R167 ;  /* 0x0000000600367223 */ /* 0x000fe200000100a7 */
[----:B------:R-:W-:Y:S01]  /*a600*/  I2FP.F32.U32 R6, R13 ;  /* 0x0000000d00067245 */ /* 0x000fe20000201000 */
[----:B------:R-:W4:Y:S01]  /*a610*/  MUFU.TANH R189, R65 ;  /* 0x0000004100bd7308 */ /* 0x000f220000002400 */
[----:B------:R-:W-:Y:S01]  /*a620*/  FMUL.FTZ R49, R49, UR4 ;  /* 0x0000000431317c20 */ /* 0x000fe20008410000 */
[----:B------:R-:W-:Y:S01]  /*a630*/  FSEL R55, R55, -INF , !P2 ;  /* 0xff80000037377808 */ /* 0x000fe20005000000 */
[----:B------:R-:W-:Y:S01]  /*a640*/  FMUL.FTZ R50, R50, UR4 ;  /* 0x0000000432327c20 */ /* 0x000fe20008410000 */
[----:B-1----:R-:W-:Y:S01]  /*a650*/  FSEL R52, R157, -INF , !P5 ;  /* 0xff8000009d347808 */ /* 0x002fe20006800000 */
[----:B------:R-:W-:Y:S01]  /*a660*/  FFMA.FTZ R66, R0, R6, R185 ;  /* 0x0000000600427223 */ /* 0x000fe200000100b9 */
[C---:B------:R-:W-:Y:S01]  /*a670*/  ISETP.GE.AND P5, PT, R12.reuse, R197, PT ;  /* 0x000000c50c00720c */ /* 0x040fe20003fa6270 */
[----:B------:R-:W-:Y:S01]  /*a680*/  HMMA.16816.F32 R180, R20, R148, R180 ;  /* 0x0000009414b4723c */ /* 0x000fe200000018b4 */
[----:B------:R-:W-:Y:S01]  /*a690*/  ISETP.GE.AND P2, PT, R12, R196, PT ;  /* 0x000000c40c00720c */ /* 0x000fe20003f46270 */
[----:B------:R1:W-:Y:S01]  /*a6a0*/  MUFU.TANH R157, R61 ;  /* 0x0000003d009d7308 */ /* 0x0003e20000002400 */
[----:B------:R-:W-:-:S02]  /*a6b0*/  I2FP.F32.U32 R12, R12 ;  /* 0x0000000c000c7245 */ /* 0x000fc40000201000 */
[----:B------:R-:W-:Y:S02]  /*a6c0*/  FSEL R54, R54, -INF , !P1 ;  /* 0xff80000036367808 */ /* 0x000fe40004800000 */
[----:B------:R-:W-:Y:S01]  /*a6d0*/  ISETP.GE.AND P1, PT, R13, R197, PT ;  /* 0x000000c50d00720c */ /* 0x000fe20003f26270 */
[CC--:B------:R-:W-:Y:S01]  /*a6e0*/  FFMA.FTZ R153, R0.reuse, R12.reuse, R159 ;  /* 0x0000000c00997223 */ /* 0x0c0fe2000001009f */
[----:B------:R-:W-:Y:S01]  /*a6f0*/  FFMA.FTZ R12, R0, R12, R171 ;  /* 0x0000000c000c7223 */ /* 0x000fe200000100ab */
[----:B------:R-:W5:Y:S03]  /*a700*/  MUFU.TANH R7, R7 ;  /* 0x0000000700077308 */ /* 0x000f660000002400 */
[----:B------:R-:W-:Y:S02]  /*a710*/  FSEL R153, R153, -INF , !P5 ;  /* 0xff80000099997808 */ /* 0x000fe40006800000 */
[----:B------:R-:W-:-:S03]  /*a720*/  ISETP.GE.AND P5, PT, R13, R196, PT ;  /* 0x000000c40d00720c */ /* 0x000fc60003fa6270 */
[----:B------:R4:W-:Y:S01]  /*a730*/  MUFU.TANH R171, R14 ;  /* 0x0000000e00ab7308 */ /* 0x0009e20000002400 */
[----:B-1----:R-:W-:Y:S01]  /*a740*/  FFMA.FTZ R61, R0, R6, R173 ;  /* 0x00000006003d7223 */ /* 0x002fe200000100ad */
[----:B------:R-:W-:Y:S01]  /*a750*/  VIADD R6, R60, 0xffffff18 ;  /* 0xffffff183c067836 */ /* 0x000fe20000000000 */
[----:B------:R-:W-:Y:S01]  /*a760*/  FSEL R66, R66, -INF , !P5 ;  /* 0xff80000042427808 */ /* 0x000fe20006800000 */
[----:B--2---:R-:W-:Y:S01]  /*a770*/  HMMA.16816.F32 R44, R160, R56, R44 ;  /* 0x00000038a02c723c */ /* 0x004fe2000000182c */
[----:B------:R-:W-:Y:S01]  /*a780*/  FSEL R56, R12, -INF , !P2 ;  /* 0xff8000000c387808 */ /* 0x000fe20005000000 */
[----:B------:R-:W-:Y:S01]  /*a790*/  FMUL.FTZ R57, R51, UR4 ;  /* 0x0000000433397c20 */ /* 0x000fe20008410000 */
[----:B------:R-:W-:Y:S01]  /*a7a0*/  FSEL R61, R61, -INF , !P1 ;  /* 0xff8000003d3d7808 */ /* 0x000fe20004800000 */
[----:B------:R-:W1:Y:S01]  /*a7b0*/  MUFU.TANH R143, R143 ;  /* 0x0000008f008f7308 */ /* 0x000e620000002400 */
[CC--:B------:R-:W-:Y:S02]  /*a7c0*/  ISETP.GE.AND P2, PT, R48.reuse, R197.reuse, PT ;  /* 0x000000c53000720c */ /* 0x0c0fe40003f46270 */
[----:B------:R-:W-:Y:S01]  /*a7d0*/  ISETP.GE.AND P1, PT, R48, R196, PT ;  /* 0x000000c43000720c */ /* 0x000fe20003f26270 */
[----:B---3--:R-:W-:Y:S01]  /*a7e0*/  HMMA.16816.F32 R36, R8, R16, R36 ;  /* 0x000000100824723c */ /* 0x008fe20000001824 */
[----:B------:R-:W-:Y:S01]  /*a7f0*/  I2FP.F32.U32 R48, R48 ;  /* 0x0000003000307245 */ /* 0x000fe20000201000 */
[----:B------:R-:W-:Y:S01]  /*a800*/  VIADD R16, R60, 0xffffff19 ;  /* 0xffffff193c107836 */ /* 0x000fe20000000000 */
[-C--:B------:R-:W-:Y:S01]  /*a810*/  ISETP.GE.AND P5, PT, R6, R197.reuse, PT ;  /* 0x000000c50600720c */ /* 0x080fe20003fa6270 */
[----:B------:R2:W-:Y:S01]  /*a820*/  MUFU.TANH R17, R57 ;  /* 0x0000003900117308 */ /* 0x0005e20000002400 */
[----:B----4-:R-:W3:Y:S01]  /*a830*/  LDSM.16.M88.4 R12, [R134+0xb000] ;  /* 0x00b00000860c783b */ /* 0x010ee20000000200 */
[CC--:B------:R-:W-:Y:S01]  /*a840*/  FFMA.FTZ R67, R0.reuse, R48.reuse, R175 ;  /* 0x0000003000437223 */ /* 0x0c0fe200000100af */
[----:B------:R-:W-:Y:S01]  /*a850*/  FFMA.FTZ R151, R0, R48, R151 ;  /* 0x0000003000977223 */ /* 0x000fe20000010097 */
[----:B------:R-:W-:Y:S03]  /*a860*/  HMMA.16816.F32 R40, R160, R58, R40 ;  /* 0x0000003aa028723c */ /* 0x000fe60000001828 */
[----:B------:R-:W-:Y:S01]  /*a870*/  FSEL R67, R67, -INF , !P2 ;  /* 0xff80000043437808 */ /* 0x000fe20005000000 */
[----:B------:R-:W-:Y:S01]  /*a880*/  FMUL.FTZ R44, R44, UR4 ;  /* 0x000000042c2c7c20 */ /* 0x000fe20008410000 */
[----:B------:R-:W-:Y:S01]  /*a890*/  ISETP.GE.AND P2, PT, R6, R196, PT ;  /* 0x000000c40600720c */ /* 0x000fe20003f46270 */
[----:B------:R-:W-:Y:S01]  /*a8a0*/  FMUL.FTZ R45, R45, UR4 ;  /* 0x000000042d2d7c20 */ /* 0x000fe20008410000 */
[----:B------:R-:W-:Y:S01]  /*a8b0*/  I2FP.F32.U32 R6, R6 ;  /* 0x0000000600067245 */ /* 0x000fe20000201000 */
[----:B------:R-:W-:Y:S01]  /*a8c0*/  FMUL.FTZ R46, R46, UR4 ;  /* 0x000000042e2e7c20 */ /* 0x000fe20008410000 */
[----:B------:R-:W-:Y:S01]  /*a8d0*/  FSEL R214, R151, -INF , !P1 ;  /* 0xff80000097d67808 */ /* 0x000fe20004800000 */
[----:B------:R-:W-:Y:S01]  /*a8e0*/  FMUL.FTZ R47, R47, UR4 ;  /* 0x000000042f2f7c20 */ /* 0x000fe20008410000 */
[-C--:B------:R-:W-:Y:S01]  /*a8f0*/  ISETP.GE.AND P1, PT, R16, R197.reuse, PT ;  /* 0x000000c51000720c */ /* 0x080fe20003f26270 */
[CC--:B------:R-:W-:Y:S01]  /*a900*/  FFMA.FTZ R65, R0.reuse, R6.reuse, R187 ;  /* 0x0000000600417223 */ /* 0x0c0fe200000100bb */
[----:B------:R-:W-:Y:S01]  /*a910*/  FFMA.FTZ R64, R0, R6, R193 ;  /* 0x0000000600407223 */ /* 0x000fe200000100c1 */
[C---:B------:R-:W-:Y:S01]  /*a920*/  VIADD R6, R60.reuse, 0xffffff20 ;  /* 0xffffff203c067836 */ /* 0x040fe20000000000 */
[----:B------:R-:W-:Y:S01]  /*a930*/  MUFU.TANH R151, R44 ;  /* 0x0000002c00977308 */ /* 0x000fe20000002400 */
[----:B------:R-:W-:Y:S01]  /*a940*/  HMMA.16816.F32 R32, R8, R18, R32 ;  /* 0x000000120820723c */ /* 0x000fe20000001820 */
[----:B------:R-:W-:Y:S01]  /*a950*/  FSEL R65, R65, -INF , !P5 ;  /* 0xff80000041417808 */ /* 0x000fe20006800000 */
[----:B------:R-:W-:Y:S01]  /*a960*/  VIADD R18, R60, 0xffffff40 ;  /* 0xffffff403c127836 */ /* 0x000fe20000000000 */
[----:B------:R-:W-:Y:S01]  /*a970*/  ISETP.GE.AND P5, PT, R16, R196, PT ;  /* 0x000000c41000720c */ /* 0x000fe20003fa6270 */
[----:B------:R-:W-:Y:S01]  /*a980*/  FMUL.FTZ R40, R40, UR4 ;  /* 0x0000000428287c20 */ /* 0x000fe20008410000 */
[----:B------:R-:W-:Y:S01]  /*a990*/  I2FP.F32.U32 R16, R16 ;  /* 0x0000001000107245 */ /* 0x000fe20000201000 */
[----:B------:R-:W-:Y:S01]  /*a9a0*/  FMUL.FTZ R41, R41, UR4 ;  /* 0x0000000429297c20 */ /* 0x000fe20008410000 */
[----:B------:R-:W-:Y:S01]  /*a9b0*/  I2FP.F32.U32 R168, R6 ;  /* 0x0000000600a87245 */ /* 0x000fe20000201000 */
[----:B------:R-:W-:Y:S01]  /*a9c0*/  MUFU.TANH R59, R45 ;  /* 0x0000002d003b7308 */ /* 0x000fe20000002400 */
[----:B------:R-:W-:Y:S01]  /*a9d0*/  FSEL R64, R64, -INF , !P2 ;  /* 0xff80000040407808 */ /* 0x000fe20005000000 */
[CC--:B--2---:R-:W-:Y:S01]  /*a9e0*/  FFMA.FTZ R57, R0.reuse, R16.reuse, R189 ;  /* 0x0000001000397223 */ /* 0x0c4fe200000100bd */
[----:B------:R-:W-:Y:S01]  /*a9f0*/  FFMA.FTZ R191, R0, R16, R191 ;  /* 0x0000001000bf7223 */ /* 0x000fe200000100bf */
[----:B------:R-:W-:Y:S01]  /*aa00*/  VIADD R16, R60, 0xffffff21 ;  /* 0xffffff213c107836 */ /* 0x000fe20000000000 */
[-C--:B------:R-:W-:Y:S01]  /*aa10*/  ISETP.GE.AND P2, PT, R6, R197.reuse, PT ;  /* 0x000000c50600720c */ /* 0x080fe20003f46270 */
[CC--:B-----5:R-:W-:Y:S01]  /*aa20*/  FFMA.FTZ R7, R0.reuse, R168.reuse, R7 ;  /* 0x000000a800077223 */ /* 0x0e0fe20000010007 */
[----:B------:R-:W-:Y:S01]  /*aa30*/  FSEL R57, R57, -INF , !P1 ;  /* 0xff80000039397808 */ /* 0x000fe20004800000 */
[----:B------:R-:W-:Y:S01]  /*aa40*/  FFMA.FTZ R168, R0, R168, R211 ;  /* 0x000000a800a87223 */ /* 0x000fe200000100d3 */
[----:B------:R-:W-:Y:S01]  /*aa50*/  ISETP.GE.AND P1, PT, R6, R196, PT ;  /* 0x000000c40600720c */ /* 0x000fe20003f26270 */
[----:B------:R-:W-:Y:S01]  /*aa60*/  MUFU.TANH R185, R46 ;  /* 0x0000002e00b97308 */ /* 0x000fe20000002400 */
[----:B------:R-:W-:Y:S01]  /*aa70*/  I2FP.F32.U32 R6, R16 ;  /* 0x0000001000067245 */ /* 0x000fe20000201000 */
[----:B------:R-:W-:Y:S01]  /*aa80*/  FMUL.FTZ R19, R43, UR4 ;  /* 0x000000042b137c20 */ /* 0x000fe20008410000 */
[----:B------:R-:W-:Y:S01]  /*aa90*/  FSEL R212, R191, -INF , !P5 ;  /* 0xff800000bfd47808 */ /* 0x000fe20006800000 */
[C---:B---3--:R-:W-:Y:S01]  /*aaa0*/  HMMA.16816.F32 R28, R20.reuse, R12, R28 ;  /* 0x0000000c141c723c */ /* 0x048fe2000000181c */
[----:B------:R-:W-:Y:S01]  /*aab0*/  FSEL R205, R7, -INF , !P2 ;  /* 0xff80000007cd7808 */ /* 0x000fe20005000000 */
[-C--:B------:R-:W-:Y:S01]  /*aac0*/  FFMA.FTZ R193, R0, R6.reuse, R195 ;  /* 0x0000000600c17223 */ /* 0x080fe200000100c3 */
[-C--:B------:R-:W-:Y:S01]  /*aad0*/  ISETP.GE.AND P5, PT, R16, R197.reuse, PT ;  /* 0x000000c51000720c */ /* 0x080fe20003fa6270 */
[----:B------:R-:W-:Y:S01]  /*aae0*/  FFMA.FTZ R166, R0, R6, R219 ;  /* 0x0000000600a67223 */ /* 0x000fe200000100db */
[-C--:B------:R-:W-:Y:S01]  /*aaf0*/  ISETP.GE.AND P2, PT, R16, R196.reuse, PT ;  /* 0x000000c41000720c */ /* 0x080fe20003f46270 */
[----:B------:R-:W-:Y:S01]  /*ab00*/  VIADD R16, R60, 0xffffff28 ;  /* 0xffffff283c107836 */ /* 0x000fe20000000000 */
[----:B------:R-:W-:Y:S01]  /*ab10*/  FSEL R168, R168, -INF , !P1 ;  /* 0xff800000a8a87808 */ /* 0x000fe20004800000 */
[----:B------:R-:W-:Y:S01]  /*ab20*/  VIADD R12, R60, 0xffffff29 ;  /* 0xffffff293c0c7836 */ /* 0x000fe20000000000 */
[----:B------:R-:W-:Y:S01]  /*ab30*/  FSEL R193, R193, -INF , !P5 ;  /* 0xff800000c1c17808 */ /* 0x000fe20006800000 */
[----:B------:R2:W-:Y:S01]  /*ab40*/  MUFU.TANH R7, R47 ;  /* 0x0000002f00077308 */ /* 0x0005e20000002400 */
[-C--:B------:R-:W-:Y:S01]  /*ab50*/  ISETP.GE.AND P1, PT, R16, R197.reuse, PT ;  /* 0x000000c51000720c */ /* 0x080fe20003f26270 */
[----:B------:R-:W-:Y:S01]  /*ab60*/  VIADD R6, R60, 0xffffff30 ;  /* 0xffffff303c067836 */ /* 0x000fe20000000000 */
[----:B------:R-:W-:Y:S01]  /*ab70*/  ISETP.GE.AND P5, PT, R16, R196, PT ;  /* 0x000000c41000720c */ /* 0x000fe20003fa6270 */
[----:B------:R-:W-:Y:S01]  /*ab80*/  HMMA.16816.F32 R24, R20, R14, R24 ;  /* 0x0000000e1418723c */ /* 0x000fe20000001818 */
[----:B------:R-:W-:Y:S01]  /*ab90*/  I2FP.F32.U32 R16, R16 ;  /* 0x0000001000107245 */ /* 0x000fe20000201000 */
[----:B------:R-:W-:Y:S01]  /*aba0*/  FMUL.FTZ R42, R42, UR4 ;  /* 0x000000042a2a7c20 */ /* 0x000fe20008410000 */
[----:B------:R-:W-:Y:S01]  /*abb0*/  FSEL R166, R166, -INF , !P2 ;  /* 0xff800000a6a67808 */ /* 0x000fe20005000000 */
[----:B------:R-:W3:Y:S01]  /*abc0*/  MUFU.TANH R145, R145 ;  /* 0x0000009100917308 */ /* 0x000ee20000002400 */
[----:B------:R-:W-:Y:S01]  /*abd0*/  ISETP.GE.AND P2, PT, R12, R197, PT ;  /* 0x000000c50c00720c */ /* 0x000fe20003f46270 */
[CC--:B------:R-:W-:Y:S01]  /*abe0*/  FFMA.FTZ R211, R0.reuse, R16.reuse, R223 ;  /* 0x0000001000d37223 */ /* 0x0c0fe200000100df */
[----:B------:R-:W-:Y:S01]  /*abf0*/  FFMA.FTZ R155, R0, R16, R155 ;  /* 0x00000010009b7223 */ /* 0x000fe2000001009b */
[----:B------:R-:W-:-:S03]  /*ac00*/  VIADD R16, R60, 0xffffff31 ;  /* 0xffffff313c107836 */ /* 0x000fc60000000000 */
[----:B------:R-:W-:Y:S01]  /*ac10*/  FSEL R211, R211, -INF , !P1 ;  /* 0xff800000d3d37808 */ /* 0x000fe20004800000 */
[----:B------:R-:W-:Y:S01]  /*ac20*/  MUFU.TANH R159, R49 ;  /* 0x00000031009f7308 */ /* 0x000fe20000002400 */
[----:B--2---:R-:W2:Y:S01]  /*ac30*/  LDSM.16.M88.4 R44, [R202+0xb000] ;  /* 0x00b00000ca2c783b */ /* 0x004ea20000000200 */
[----:B------:R-:W-:Y:S02]  /*ac40*/  ISETP.GE.AND P1, PT, R12, R196, PT ;  /* 0x000000c40c00720c */ /* 0x000fe40003f26270 */
[----:B------:R-:W-:Y:S02]  /*ac50*/  I2FP.F32.U32 R12, R12 ;  /* 0x0000000c000c7245 */ /* 0x000fe40000201000 */
[----:B------:R-:W-:Y:S02]  /*ac60*/  FSEL R204, R155, -INF , !P5 ;  /* 0xff8000009bcc7808 */ /* 0x000fe40006800000 */
[----:B------:R4:W-:Y:S01]  /*ac70*/  MUFU.TANH R173, R50 ;  /* 0x0000003200ad7308 */ /* 0x0009e20000002400 */
[-C--:B-1----:R-:W-:Y:S01]  /*ac80*/  FFMA.FTZ R143, R0, R12.reuse, R143 ;  /* 0x0000000c008f7223 */ /* 0x082fe2000001008f */
[----:B------:R-:W-:Y:S01]  /*ac90*/  ISETP.GE.AND P5, PT, R6, R197, PT ;  /* 0x000000c50600720c */ /* 0x000fe20003fa6270 */
[----:B---3--:R-:W-:-:S02]  /*aca0*/  FFMA.FTZ R145, R0, R12, R145 ;  /* 0x0000000c00917223 */ /* 0x008fc40000010091 */
[----:B------:R-:W1:Y:S01]  /*acb0*/  LDSM.16.M88.4 R12, [R203+0xb000] ;  /* 0x00b00000cb0c783b */ /* 0x000e620000000200 */
[----:B------:R-:W-:Y:S02]  /*acc0*/  FSEL R195, R143, -INF , !P2 ;  /* 0xff8000008fc37808 */ /* 0x000fe40005000000 */
[----:B------:R-:W-:Y:S01]  /*acd0*/  ISETP.GE.AND P2, PT, R6, R196, PT ;  /* 0x000000c40600720c */ /* 0x000fe20003f46270 */
[----:B------:R-:W3:Y:S01]  /*ace0*/  MUFU.TANH R139, R139 ;  /* 0x0000008b008b7308 */ /* 0x000ee20000002400 */
[----:B------:R-:W-:Y:S02]  /*acf0*/  I2FP.F32.U32 R6, R6 ;  /* 0x0000000600067245 */ /* 0x000fe40000201000 */
[----:B------:R-:W-:Y:S02]  /*ad00*/  FSEL R194, R145, -INF , !P1 ;  /* 0xff80000091c27808 */ /* 0x000fe40004800000 */
[----:B------:R-:W-:Y:S01]  /*ad10*/  ISETP.GE.AND P1, PT, R16, R197, PT ;  /* 0x000000c51000720c */ /* 0x000fe20003f26270 */
[CC--:B------:R-:W-:Y:S01]  /*ad20*/  FFMA.FTZ R147, R0.reuse, R6.reuse, R147 ;  /* 0x0000000600937223 */ /* 0x0c0fe20000010093 */
[----:B------:R-:W-:Y:S01]  /*ad30*/  FFMA.FTZ R157, R0, R6, R157 ;  /* 0x00000006009d7223 */ /* 0x000fe2000001009d */
[----:B----4-:R-:W4:Y:S01]  /*ad40*/  LDSM.16.M88.4 R48, [R203+0xa800] ;  /* 0x00a80000cb30783b */ /* 0x010f220000000200 */
[----:B------:R-:W5:Y:S01]  /*ad50*/  MUFU.TANH R169, R169 ;  /* 0x000000a900a97308 */ /* 0x000f620000002400 */
[----:B------:R-:W-:Y:S01]  /*ad60*/  VIADD R6, R60, 0xffffff38 ;  /* 0xffffff383c067836 */ /* 0x000fe20000000000 */
[----:B------:R-:W-:Y:S01]  /*ad70*/  FSEL R165, R147, -INF , !P5 ;  /* 0xff80000093a57808 */ /* 0x000fe20006800000 */
[----:B------:R-:W-:-:S04]  /*ad80*/  DEPBAR.LE SB0, 0x0 ;  /* 0x000080000000791a */ /* 0x000fc80000000000 */
[----:B------:R-:W-:Y:S01]  /*ad90*/  ISETP.GE.AND P5, PT, R16, R196, PT ;  /* 0x000000c41000720c */ /* 0x000fe20003fa6270 */
[----:B------:R-:W4:Y:S01]  /*ada0*/  MUFU.TANH R175, R40 ;  /* 0x0000002800af7308 */ /* 0x000f220000002400 */
[----:B------:R-:W-:Y:S02]  /*adb0*/  I2FP.F32.U32 R16, R16 ;  /* 0x0000001000107245 */ /* 0x000fe40000201000 */
[----:B------:R-:W-:Y:S02]  /*adc0*/  FSEL R190, R157, -INF , !P2 ;  /* 0xff8000009dbe7808 */ /* 0x000fe40005000000 */
[----:B------:R-:W-:Y:S01]  /*add0*/  ISETP.GE.AND P2, PT, R6, R197, PT ;  /* 0x000000c50600720c */ /* 0x000fe20003f46270 */
[CC--:B---3--:R-:W-:Y:S01]  /*ade0*/  FFMA.FTZ R139, R0.reuse, R16.reuse, R139 ;  /* 0x00000010008b7223 */ /* 0x0c8fe2000001008b */
[----:B--2---:R-:W-:Y:S01]  /*adf0*/  HMMA.16816.F32 R28, R8, R44, R28 ;  /* 0x0000002c081c723c */ /* 0x004fe2000000181c */
[----:B------:R-:W-:Y:S01]  /*ae00*/  MUFU.TANH R41, R41 ;  /* 0x0000002900297308 */ /* 0x000fe20000002400 */
[----:B-----5:R-:W-:Y:S01]  /*ae10*/  FFMA.FTZ R169, R0, R16, R169 ;  /* 0x0000001000a97223 */ /* 0x020fe200000100a9 */
[----:B------:R-:W-:Y:S01]  /*ae20*/  VIADD R16, R60, 0xffffff39 ;  /* 0xffffff393c107836 */ /* 0x000fe20000000000 */
[----:B------:R-:W-:-:S02]  /*ae30*/  FSEL R167, R139, -INF , !P1 ;  /* 0xff8000008ba77808 */ /* 0x000fc40004800000 */
[----:B------:R-:W-:Y:S02]  /*ae40*/  ISETP.GE.AND P1, PT, R6, R196, PT ;  /* 0x000000c40600720c */ /* 0x000fe40003f26270 */
[----:B------:R-:W-:Y:S01]  /*ae50*/  I2FP.F32.U32 R6, R6 ;  /* 0x0000000600067245 */ /* 0x000fe20000201000 */
[----:B------:R-:W-:Y:S01]  /*ae60*/  HMMA.16816.F32 R24, R8, R46, R24 ;  /* 0x0000002e0818723c */ /* 0x000fe20000001818 */
[----:B------:R-:W-:Y:S01]  /*ae70*/  FSEL R170, R169, -INF , !P5 ;  /* 0xff800000a9aa7808 */ /* 0x000fe20006800000 */
[----:B------:R-:W-:Y:S01]  /*ae80*/  MUFU.TANH R19, R19 ;  /* 0x0000001300137308 */ /* 0x000fe20000002400 */
[----:B------:R-:W-:Y:S01]  /*ae90*/  ISETP.GE.AND P5, PT, R16, R197, PT ;  /* 0x000000c51000720c */ /* 0x000fe20003fa6270 */
[CC--:B------:R-:W-:Y:S01]  /*aea0*/  FFMA.FTZ R171, R0.reuse, R6.reuse, R171 ;  /* 0x0000000600ab7223 */ /* 0x0c0fe200000100ab */
[----:B------:R-:W-:Y:S01]  /*aeb0*/  FFMA.FTZ R173, R0, R6, R173 ;  /* 0x0000000600ad7223 */ /* 0x000fe200000100ad */
[----:B------:R-:W-:-:S03]  /*aec0*/  I2FP.F32.U32 R6, R18 ;  /* 0x0000001200067245 */ /* 0x000fc60000201000 */
[----:B------:R-:W-:Y:S01]  /*aed0*/  FSEL R171, R171, -INF , !P2 ;  /* 0xff800000abab7808 */ /* 0x000fe20005000000 */
[----:B------:R-:W-:Y:S01]  /*aee0*/  MUFU.TANH R179, R179 ;  /* 0x000000b300b37308 */ /* 0x000fe20000002400 */
[----:B------:R-:W-:Y:S01]  /*aef0*/  ISETP.GE.AND P2, PT, R16, R196, PT ;  /* 0x000000c41000720c */ /* 0x000fe20003f46270 */
[C---:B-1----:R-:W-:Y:S01]  /*af00*/  HMMA.16816.F32 R28, R160.reuse, R12, R28 ;  /* 0x0000000ca01c723c */ /* 0x042fe2000000181c */
[----:B------:R-:W-:Y:S01]  /*af10*/  I2FP.F32.U32 R16, R16 ;  /* 0x0000001000107245 */ /* 0x000fe20000201000 */
[CC--:B------:R-:W-:Y:S01]  /*af20*/  FFMA.FTZ R185, R0.reuse, R6.reuse, R185 ;  /* 0x0000000600b97223 */ /* 0x0c0fe200000100b9 */
[----:B------:R-:W-:Y:S01]  /*af30*/  FFMA.FTZ R151, R0, R6, R151 ;  /* 0x0000000600977223 */ /* 0x000fe20000010097 */
[----:B------:R-:W-:Y:S02]  /*af40*/  IADD3 R6, PT, PT, R60, -0xb8, RZ ;  /* 0xffffff483c067810 */ /* 0x000fe40007ffe0ff */
[CC--:B------:R-:W-:Y:S01]  /*af50*/  FFMA.FTZ R159, R0.reuse, R16.reuse, R159 ;  /* 0x00000010009f7223 */ /* 0x0c0fe2000001009f */
[----:B------:R-:W-:Y:S01]  /*af60*/  FFMA.FTZ R172, R0, R16, R17 ;  /* 0x0000001000ac7223 */ /* 0x000fe20000010011 */
[----:B----4-:R-:W-:Y:S01]  /*af70*/  HMMA.16816.F32 R36, R160, R48, R36 ;  /* 0x00000030a024723c */ /* 0x010fe20000001824 */
[----:B------:R-:W-:Y:S01]  /*af80*/  VIADD R16, R60, 0xffffff41 ;  /* 0xffffff413c107836 */ /* 0x000fe20000000000 */
[----:B------:R-:W1:Y:S01]  /*af90*/  MUFU.TANH R49, R42 ;  /* 0x0000002a00317308 */ /* 0x000e620000002400 */
[----:B------:R-:W-:-:S02]  /*afa0*/  FSEL R169, R159, -INF , !P5 ;  /* 0xff8000009fa97808 */ /* 0x000fc40006800000 */
[----:B------:R-:W-:Y:S02]  /*afb0*/  FSEL R172, R172, -INF , !P2 ;  /* 0xff800000acac7808 */ /* 0x000fe40005000000 */
[----:B------:R-:W-:Y:S01]  /*afc0*/  I2FP.F32.U32 R12, R16 ;  /* 0x00000010000c7245 */ /* 0x000fe20000201000 */
[C---:B------:R-:W-:Y:S01]  /*afd0*/  HMMA.16816.F32 R32, R160.reuse, R50, R32 ;  /* 0x00000032a020723c */ /* 0x040fe20000001820 */
[----:B------:R-:W-:Y:S02]  /*afe0*/  ISETP.GE.AND P5, PT, R18, R196, PT ;  /* 0x000000c41200720c */ /* 0x000fe40003fa6270 */
[-C--:B------:R-:W-:Y:S01]  /*aff0*/  ISETP.GE.AND P2, PT, R16, R197.reuse, PT ;  /* 0x000000c51000720c */ /* 0x080fe20003f46270 */
[CC--:B------:R-:W-:Y:S01]  /*b000*/  FFMA.FTZ R59, R0.reuse, R12.reuse, R59 ;  /* 0x0000000c003b7223 */ /* 0x0c0fe2000001003b */
[----:B------:R-:W-:Y:S01]  /*b010*/  FSEL R188, R185, -INF , !P5 ;  /* 0xff800000b9bc7808 */ /* 0x000fe20006800000 */
[----:B------:R-:W-:Y:S01]  /*b020*/  FFMA.FTZ R7, R0, R12, R7 ;  /* 0x0000000c00077223 */ /* 0x000fe20000010007 */
[-C--:B------:R-:W-:Y:S01]  /*b030*/  ISETP.GE.AND P5, PT, R6, R197.reuse, PT ;  /* 0x000000c50600720c */ /* 0x080fe20003fa6270 */
[----:B------:R-:W-:Y:S01]  /*b040*/  HMMA.16816.F32 R24, R160, R14, R24 ;  /* 0x0000000ea018723c */ /* 0x000fe20000001818 */
[----:B------:R-:W-:Y:S01]  /*b050*/  FSEL R191, R59, -INF , !P2 ;  /* 0xff8000003bbf7808 */ /* 0x000fe20005000000 */
[----:B------:R-:W-:Y:S01]  /*b060*/  VIADD R14, R60, 0xffffff49 ;  /* 0xffffff493c0e7836 */ /* 0x000fe20000000000 */
[----:B------:R-:W-:Y:S01]  /*b070*/  ISETP.GE.AND P2, PT, R6, R196, PT ;  /* 0x000000c40600720c */ /* 0x000fe20003f46270 */
[----:B------:R-:W-:Y:S01]  /*b080*/  FMUL.FTZ R37, R37, UR4 ;  /* 0x0000000425257c20 */ /* 0x000fe20008410000 */
[----:B------:R-:W-:Y:S01]  /*b090*/  FSEL R192, R173, -INF , !P1 ;  /* 0xff800000adc07808 */ /* 0x000fe20004800000 */
[----:B------:R-:W-:Y:S01]  /*b0a0*/  FMUL.FTZ R36, R36, UR4 ;  /* 0x0000000424247c20 */ /* 0x000fe20008410000 */
[----:B------:R-:W-:Y:S01]  /*b0b0*/  I2FP.F32.U32 R6, R6 ;  /* 0x0000000600067245 */ /* 0x000fe20000201000 */
[----:B------:R-:W-:Y:S01]  /*b0c0*/  FMUL.FTZ R38, R38, UR4 ;  /* 0x0000000426267c20 */ /* 0x000fe20008410000 */
[-C--:B------:R-:W-:Y:S01]  /*b0d0*/  ISETP.GE.AND P1, PT, R18, R197.reuse, PT ;  /* 0x000000c51200720c */ /* 0x080fe20003f26270 */
[----:B------:R-:W2:Y:S01]  /*b0e0*/  MUFU.TANH R43, R36 ;  /* 0x00000024002b7308 */ /* 0x000ea20000002400 */
[----:B------:R-:W-:Y:S01]  /*b0f0*/  I2FP.F32.U32 R12, R14 ;  /* 0x0000000e000c7245 */ /* 0x000fe20000201000 */
[----:B------:R-:W-:Y:S01]  /*b100*/  FFMA.FTZ R175, R0, R6, R175 ;  /* 0x0000000600af7223 */ /* 0x000fe200000100af */
[----:B------:R-:W-:Y:S01]  /*b110*/  FSEL R187, R151, -INF , !P1 ;  /* 0xff80000097bb7808 */ /* 0x000fe20004800000 */
[----:B------:R-:W-:Y:S01]  /*b120*/  FMUL.FTZ R39, R39, UR4 ;  /* 0x0000000427277c20 */ /* 0x000fe20008410000 */
[----:B------:R-:W-:Y:S01]  /*b130*/  ISETP.GE.AND P1, PT, R16, R196, PT ;  /* 0x000000c41000720c */ /* 0x000fe20003f26270 */
[C---:B-1----:R-:W-:Y:S01]  /*b140*/  FFMA.FTZ R49, R0.reuse, R6, R49 ;  /* 0x0000000600317223 */ /* 0x042fe20000010031 */
[----:B------:R-:W-:Y:S01]  /*b150*/  FSEL R189, R175, -INF , !P5 ;  /* 0xff800000afbd7808 */ /* 0x000fe20006800000 */
[----:B------:R-:W-:Y:S01]  /*b160*/  MUFU.TANH R37, R37 ;  /* 0x0000002500257308 */ /* 0x000fe20000002400 */
[----:B------:R-:W-:Y:S01]  /*b170*/  FSEL R184, R7, -INF , !P1 ;  /* 0xff80000007b87808 */ /* 0x000fe20004800000 */
[----:B------:R-:W-:Y:S01]  /*b180*/  FFMA.FTZ R41, R0, R12, R41 ;  /* 0x0000000c00297223 */ /* 0x000fe20000010029 */
[----:B------:R-:W-:Y:S01]  /*b190*/  ISETP.GE.AND P1, PT, R14, R197, PT ;  /* 0x000000c50e00720c */ /* 0x000fe20003f26270 */
[----:B------:R-:W-:Y:S01]  /*b1a0*/  FMUL.FTZ R13, R34, UR4 ;  /* 0x00000004220d7c20 */ /* 0x000fe20008410000 */
[----:B------:R-:W-:Y:S01]  /*b1b0*/  ISETP.GE.AND P5, PT, R14, R196, PT ;  /* 0x000000c40e00720c */ /* 0x000fe20003fa6270 */
[----:B------:R-:W-:-:S02]  /*b1c0*/  VIADD R14, R60, 0xffffff50 ;  /* 0xffffff503c0e7836 */ /* 0x000fc40000000000 */
[----:B------:R-:W-:Y:S01]  /*b1d0*/  FFMA.FTZ R19, R0, R12, R19 ;  /* 0x0000000c00137223 */ /* 0x000fe20000010013 */
[----:B------:R-:W1:Y:S01]  /*b1e0*/  MUFU.TANH R51, R38 ;  /* 0x0000002600337308 */ /* 0x000e620000002400 */
[----:B------:R-:W-:Y:S02]  /*b1f0*/  VIADD R12, R60, 0xffffff51 ;  /* 0xffffff513c0c7836 */ /* 0x000fe40000000000 */
[----:B------:R-:W-:Y:S01]  /*b200*/  FMUL.FTZ R32, R32, UR4 ;  /* 0x0000000420207c20 */ /* 0x000fe20008410000 */
[----:B------:R-:W-:Y:S01]  /*b210*/  FSEL R186, R49, -INF , !P2 ;  /* 0xff80000031ba7808 */ /* 0x000fe20005000000 */
[----:B------:R-:W-:Y:S01]  /*b220*/  HMMA.16816.F32 R4, R8, R4, R180 ;  /* 0x000000040804723c */ /* 0x000fe200000018b4 */
[----:B------:R-:W-:Y:S01]  /*b230*/  FSEL R185, R41, -INF , !P1 ;  /* 0xff80000029b97808 */ /* 0x000fe20004800000 */
[----:B------:R-:W-:Y:S01]  /*b240*/  FMUL.FTZ R33, R33, UR4 ;  /* 0x0000000421217c20 */ /* 0x000fe20008410000 */
[CC--:B------:R-:W-:Y:S01]  /*b250*/  ISETP.GE.AND P2, PT, R14.reuse, R197.reuse, PT ;  /* 0x000000c50e00720c */ /* 0x0c0fe20003f46270 */
[----:B------:R-:W3:Y:S01]  /*b260*/  MUFU.TANH R39, R39 ;  /* 0x0000002700277308 */ /* 0x000ee20000002400 */
[----:B------:R-:W-:Y:S01]  /*b270*/  ISETP.GE.AND P1, PT, R14, R196, PT ;  /* 0x000000c40e00720c */ /* 0x000fe20003f26270 */
[----:B------:R-:W-:Y:S01]  /*b280*/  VIADD R8, R60, 0xffffff58 ;  /* 0xffffff583c087836 */ /* 0x000fe20000000000 */
[----:B------:R-:W-:Y:S01]  /*b290*/  I2FP.F32.U32 R14, R14 ;  /* 0x0000000e000e7245 */ /* 0x000fe20000201000 */
[----:B------:R-:W-:Y:S01]  /*b2a0*/  FMUL.FTZ R35, R35, UR4 ;  /* 0x0000000423237c20 */ /* 0x000fe20008410000 */
[----:B------:R-:W-:Y:S01]  /*b2b0*/  I2FP.F32.U32 R10, R12 ;  /* 0x0000000c000a7245 */ /* 0x000fe20000201000 */
[----:B------:R-:W-:Y:S01]  /*b2c0*/  FMUL.FTZ R28, R28, UR4 ;  /* 0x000000041c1c7c20 */ /* 0x000fe20008410000 */
[----:B------:R-:W-:Y:S01]  /*b2d0*/  FSEL R182, R19, -INF , !P5 ;  /* 0xff80000013b67808 */ /* 0x000fe20006800000 */
[----:B------:R-:W4:Y:S01]  /*b2e0*/  MUFU.TANH R45, R32 ;  /* 0x00000020002d7308 */ /* 0x000f220000002400 */
[CC--:B--2---:R-:W-:Y:S01]  /*b2f0*/  FFMA.FTZ R43, R0.reuse, R14.reuse, R43 ;  /* 0x0000000e002b7223 */ /* 0x0c4fe2000001002b */
[C---:B-1----:R-:W-:Y:S01]  /*b300*/  FFMA.FTZ R51, R0.reuse, R14, R51 ;  /* 0x0000000e00337223 */ /* 0x042fe20000010033 */
[-C--:B------:R-:W-:Y:S01]  /*b310*/  FFMA.FTZ R37, R0, R10.reuse, R37 ;  /* 0x0000000a00257223 */ /* 0x080fe20000010025 */
[-C--:B------:R-:W-:Y:S01]  /*b320*/  ISETP.GE.AND P5, PT, R12, R197.reuse, PT ;  /* 0x000000c50c00720c */ /* 0x080fe20003fa6270 */
[----:B------:R-:W-:Y:S01]  /*b330*/  FMUL.FTZ R9, R30, UR4 ;  /* 0x000000041e097c20 */ /* 0x000fe20008410000 */
[----:B------:R-:W-:Y:S01]  /*b340*/  FSEL R183, R43, -INF , !P2 ;  /* 0xff8000002bb77808 */ /* 0x000fe20005000000 */
[----:B------:R-:W-:Y:S01]  /*b350*/  FMUL.FTZ R11, R31, UR4 ;  /* 0x000000041f0b7c20 */ /* 0x000fe20008410000 */
[----:B------:R-:W1:Y:S01]  /*b360*/  MUFU.TANH R13, R13 ;  /* 0x0000000d000d7308 */ /* 0x000e620000002400 */
[----:B------:R-:W-:Y:S01]  /*b370*/  FSEL R180, R51, -INF , !P1 ;  /* 0xff80000033b47808 */ /* 0x000fe20004800000 */
[----:B---3--:R-:W-:Y:S01]  /*b380*/  FFMA.FTZ R39, R0, R10, R39 ;  /* 0x0000000a00277223 */ /* 0x008fe20000010027 */
[----:B------:R-:W-:Y:S01]  /*b390*/  FSEL R175, R37, -INF , !P5 ;  /* 0xff80000025af7808 */ /* 0x000fe20006800000 */
[----:B------:R-:W-:Y:S01]  /*b3a0*/  HMMA.16816.F32 R4, R160, R140, R4 ;  /* 0x0000008ca004723c */ /* 0x000fe20000001804 */
[-C--:B------:R-:W-:Y:S01]  /*b3b0*/  ISETP.GE.AND P2, PT, R12, R196.reuse, PT ;  /* 0x000000c40c00720c */ /* 0x080fe20003f46270 */
[----:B------:R-:W-:Y:S01]  /*b3c0*/  VIADD R12, R60, 0xffffff59 ;  /* 0xffffff593c0c7836 */ /* 0x000fe20000000000 */
[CC--:B------:R-:W-:Y:S01]  /*b3d0*/  ISETP.GE.AND P1, PT, R8.reuse, R197.reuse, PT ;  /* 0x000000c50800720c */ /* 0x0c0fe20003f26270 */
[----:B------:R-:W2:Y:S01]  /*b3e0*/  MUFU.TANH R17, R33 ;  /* 0x0000002100117308 */ /* 0x000ea20000002400 */
[----:B------:R-:W-:Y:S01]  /*b3f0*/  ISETP.GE.AND P5, PT, R8, R196, PT ;  /* 0x000000c40800720c */ /* 0x000fe20003fa6270 */
[----:B------:R-:W-:Y:S01]  /*b400*/  FMUL.FTZ R19, R24, UR4 ;  /* 0x0000000418137c20 */ /* 0x000fe20008410000 */
[----:B------:R-:W-:Y:S01]  /*b410*/  I2FP.F32.U32 R8, R8 ;  /* 0x0000000800087245 */ /* 0x000fe20000201000 */
[----:B------:R-:W-:Y:S01]  /*b420*/  FMUL.FTZ R23, R29, UR4 ;  /* 0x000000041d177c20 */ /* 0x000fe20008410000 */
[----:B------:R-:W-:Y:S01]  /*b430*/  I2FP.F32.U32 R10, R12 ;  /* 0x0000000c000a7245 */ /* 0x000fe20000201000 */
[----:B------:R-:W-:Y:S01]  /*b440*/  FMUL.FTZ R26, R26, UR4 ;  /* 0x000000041a1a7c20 */ /* 0x000fe20008410000 */
[----:B------:R-:W-:Y:S01]  /*b450*/  FSEL R178, R39, -INF , !P2 ;  /* 0xff80000027b27808 */ /* 0x000fe20005000000 */
[----:B------:R-:W3:Y:S01]  /*b460*/  MUFU.TANH R21, R35 ;  /* 0x0000002300157308 */ /* 0x000ee20000002400 */
[CC--:B----4-:R-:W-:Y:S01]  /*b470*/  FFMA.FTZ R45, R0.reuse, R8.reuse, R45 ;  /* 0x00000008002d7223 */ /* 0x0d0fe2000001002d */
[----:B-1----:R-:W-:Y:S01]  /*b480*/  FFMA.FTZ R176, R0, R8, R13 ;  /* 0x0000000800b07223 */ /* 0x002fe2000001000d */
[----:B------:R-:W-:Y:S01]  /*b490*/  VIADD R8, R60, 0xffffff60 ;  /* 0xffffff603c087836 */ /* 0x000fe20000000000 */
[----:B------:R-:W-:Y:S01]  /*b4a0*/  ISETP.GE.AND P2, PT, R12, R197, PT ;  /* 0x000000c50c00720c */ /* 0x000fe20003f46270 */
[----:B------:R-:W-:Y:S01]  /*b4b0*/  FMUL.FTZ R25, R25, UR4 ;  /* 0x0000000419197c20 */ /* 0x000fe20008410000 */
[----:B------:R-:W-:Y:S01]  /*b4c0*/  FSEL R181, R45, -INF , !P1 ;  /* 0xff8000002db57808 */ /* 0x000fe20004800000 */
[----:B------:R-:W-:Y:S01]  /*b4d0*/  FMUL.FTZ R7, R7, UR4 ;  /* 0x0000000407077c20 */ /* 0x000fe20008410000 */
[----:B------:R-:W1:Y:S01]  /*b4e0*/  MUFU.TANH R15, R28 ;  /* 0x0000001c000f7308 */ /* 0x000e620000002400 */
[----:B--2---:R-:W-:Y:S01]  /*b4f0*/  FFMA.FTZ R173, R0, R10, R17 ;  /* 0x0000000a00ad7223 */ /* 0x004fe20000010011 */
[----:B------:R-:W-:Y:S01]  /*b500*/  I2FP.F32.U32 R164, R8 ;  /* 0x0000000800a47245 */ /* 0x000fe20000201000 */
[----:B------:R-:W-:Y:S01]  /*b510*/  FMUL.FTZ R17, R27, UR4 ;  /* 0x000000041b117c20 */ /* 0x000fe20008410000 */
[----:B------:R-:W-:Y:S01]  /*b520*/  FSEL R176, R176, -INF , !P5 ;  /* 0xff800000b0b07808 */ /* 0x000fe20006800000 */
[----:B------:R-:W-:Y:S01]  /*b530*/  FMUL.FTZ R5, R5, UR4 ;  /* 0x0000000405057c20 */ /* 0x000fe20008410000 */
[----:B------:R-:W-:-:S02]  /*b540*/  FSEL R173, R173, -INF , !P2 ;  /* 0xff800000adad7808 */ /* 0x000fc40005000000 */
[----:B------:R-:W2:Y:S01]  /*b550*/  MUFU.TANH R9, R9 ;  /* 0x0000000900097308 */ /* 0x000ea20000002400 */
[----:B------:R-:W-:Y:S01]  /*b560*/  ISETP.GE.AND P5, PT, R8, R197, PT ;  /* 0x000000c50800720c */ /* 0x000fe20003fa6270 */
[----:B---3--:R-:W-:Y:S01]  /*b570*/  FFMA.FTZ R21, R0, R10, R21 ;  /* 0x0000000a00157223 */ /* 0x008fe20000010015 */
[-C--:B------:R-:W-:Y:S01]  /*b580*/  ISETP.GE.AND P2, PT, R8, R196.reuse, PT ;  /* 0x000000c40800720c */ /* 0x080fe20003f46270 */
[----:B------:R-:W-:Y:S01]  /*b590*/  VIADD R8, R60, 0xffffff61 ;  /* 0xffffff613c087836 */ /* 0x000fe20000000000 */
[----:B------:R-:W-:-:S03]  /*b5a0*/  ISETP.GE.AND P1, PT, R12, R196, PT ;  /* 0x000000c40c00720c */ /* 0x000fc60003f26270 */
[----:B------:R-:W3:Y:S01]  /*b5b0*/  MUFU.TANH R11, R11 ;  /* 0x0000000b000b7308 */ /* 0x000ee20000002400 */
[----:B-1----:R-:W-:Y:S01]  /*b5c0*/  FFMA.FTZ R15, R0, R164, R15 ;  /* 0x000000a4000f7223 */ /* 0x002fe2000001000f */
[----:B------:R-:W-:Y:S02]  /*b5d0*/  FSEL R174, R21, -INF , !P1 ;  /* 0xff80000015ae7808 */ /* 0x000fe40004800000 */
[----:B------:R-:W-:Y:S02]  /*b5e0*/  ISETP.GE.AND P1, PT, R8, R197, PT ;  /* 0x000000c50800720c */ /* 0x000fe40003f26270 */
[----:B------:R-:W-:Y:S02]  /*b5f0*/  FSEL R163, R15, -INF , !P5 ;  /* 0xff8000000fa37808 */ /* 0x000fe40006800000 */
[----:B------:R-:W1:Y:S01]  /*b600*/  MUFU.TANH R19, R19 ;  /* 0x0000001300137308 */ /* 0x000e620000002400 */
[----:B------:R-:W-:Y:S01]  /*b610*/  I2FP.F32.U32 R10, R8 ;  /* 0x00000008000a7245 */ /* 0x000fe20000201000 */
[----:B--2---:R-:W-:Y:S01]  /*b620*/  FFMA.FTZ R164, R0, R164, R9 ;  /* 0x000000a400a47223 */ /* 0x004fe20000010009 */
[----:B------:R-:W-:Y:S01]  /*b630*/  ISETP.GE.AND P5, PT, R8, R196, PT ;  /* 0x000000c40800720c */ /* 0x000fe20003fa6270 */
[----:B------:R-:W-:-:S02]  /*b640*/  VIADD R8, R60, 0xffffff68 ;  /* 0xffffff683c087836 */ /* 0x000fc40000000000 */
[----:B------:R-:W-:Y:S01]  /*b650*/  FMUL.FTZ R9, R4, UR4 ;  /* 0x0000000404097c20 */ /* 0x000fe20008410000 */
[----:B------:R-:W-:Y:S01]  /*b660*/  FSEL R164, R164, -INF , !P2 ;  /* 0xff800000a4a47808 */ /* 0x000fe20005000000 */
[----:B------:R-:W2:Y:S01]  /*b670*/  MUFU.TANH R23, R23 ;  /* 0x0000001700177308 */ /* 0x000ea20000002400 */
[----:B------:R-:W-:Y:S01]  /*b680*/  I2FP.F32.U32 R4, R8 ;  /* 0x0000000800047245 */ /* 0x000fe20000201000 */
[----:B---3--:R-:W-:Y:S01]  /*b690*/  FFMA.FTZ R162, R0, R10, R11 ;  /* 0x0000000a00a27223 */ /* 0x008fe2000001000b */
[----:B------:R-:W-:Y:S01]  /*b6a0*/  FMUL.FTZ R11, R6, UR4 ;  /* 0x00000004060b7c20 */ /* 0x000fe20008410000 */
[-C--:B------:R-:W-:Y:S01]  /*b6b0*/  ISETP.GE.AND P2, PT, R8, R197.reuse, PT ;  /* 0x000000c50800720c */ /* 0x080fe20003f46270 */
[----:B------:R-:W-:Y:S02]  /*b6c0*/  VIADD R6, R60, 0xffffff69 ;  /* 0xffffff693c067836 */ /* 0x000fe40000000000 */
[----:B------:R-:W-:Y:S01]  /*b6d0*/  FSEL R162, R162, -INF , !P5 ;  /* 0xff800000a2a27808 */ /* 0x000fe20006800000 */
[----:B------:R-:W3:Y:S01]  /*b6e0*/  MUFU.TANH R13, R26 ;  /* 0x0000001a000d7308 */ /* 0x000ee20000002400 */
[----:B-1----:R-:W-:Y:S01]  /*b6f0*/  FFMA.FTZ R19, R0, R4, R19 ;  /* 0x0000000400137223 */ /* 0x002fe20000010013 */
[----:B------:R-:W-:-:S04]  /*b700*/  ISETP.GE.AND P5, PT, R6, R197, PT ;  /* 0x000000c50600720c */ /* 0x000fc80003fa6270 */
[----:B------:R-:W-:Y:S02]  /*b710*/  FSEL R159, R19, -INF , !P2 ;  /* 0xff800000139f7808 */ /* 0x000fe40005000000 */
[----:B------:R-:W1:Y:S01]  /*b720*/  MUFU.TANH R25, R25 ;  /* 0x0000001900197308 */ /* 0x000e620000002400 */
[----:B--2---:R-:W-:Y:S01]  /*b730*/  FFMA.FTZ R23, R0, R10, R23 ;  /* 0x0000000a00177223 */ /* 0x004fe20000010017 */
[----:B------:R-:W-:Y:S02]  /*b740*/  ISETP.GE.AND P2, PT, R6, R196, PT ;  /* 0x000000c40600720c */ /* 0x000fe40003f46270 */
[----:B------:R-:W-:Y:S02]  /*b750*/  I2FP.F32.U32 R6, R6 ;  /* 0x0000000600067245 */ /* 0x000fe40000201000 */
[----:B------:R-:W-:Y:S02]  /*b760*/  FSEL R161, R23, -INF , !P1 ;  /* 0xff80000017a17808 */ /* 0x000fe40004800000 */
[----:B------:R-:W2:Y:S01]  /*b770*/  MUFU.TANH R17, R17 ;  /* 0x0000001100117308 */ /* 0x000ea20000002400 */
[----:B---3--:R-:W-:Y:S01]  /*b780*/  FFMA.FTZ R13, R0, R4, R13 ;  /* 0x00000004000d7223 */ /* 0x008fe2000001000d */
[----:B------:R-:W-:Y:S01]  /*b790*/  VIADD R4, R60, 0xffffff70 ;  /* 0xffffff703c047836 */ /* 0x000fe20000000000 */
[----:B------:R-:W-:Y:S01]  /*b7a0*/  BAR.SYNC.DEFER_BLOCKING 0x0 ;  /* 0x0000000000007b1d */ /* 0x000fe20000010000 */
[----:B------:R-:W-:-:S03]  /*b7b0*/  ISETP.GE.AND P1, PT, R8, R196, PT ;  /* 0x000000c40800720c */ /* 0x000fc60003f26270 */
[----:B------:R-:W-:Y:S02]  /*b7c0*/  I2FP.F32.U32 R8, R4 ;  /* 0x0000000400087245 */ /* 0x000fe40000201000 */
[----:B------:R-:W3:Y:S01]  /*b7d0*/  MUFU.TANH R9, R9 ;  /* 0x0000000900097308 */ /* 0x000ee20000002400 */
[----:B-1----:R-:W-:Y:S01]  /*b7e0*/  FFMA.FTZ R25, R0, R6, R25 ;  /* 0x0000000600197223 */ /* 0x002fe20000010019 */
[----:B------:R-:W-:Y:S01]  /*b7f0*/  FSEL R160, R13, -INF , !P1 ;  /* 0xff8000000da07808 */ /* 0x000fe20004800000 */
[----:B------:R-:W-:Y:S01]  /*b800*/  FMUL.FTZ R13, R177, UR4 ;  /* 0x00000004b10d7c20 */ /* 0x000fe20008410000 */
[C---:B------:R-:W-:Y:S02]  /*b810*/  ISETP.GE.AND P1, PT, R4.reuse, R197, PT ;  /* 0x000000c50400720c */ /* 0x040fe40003f26270 */
[----:B------:R-:W-:Y:S02]  /*b820*/  FSEL R157, R25, -INF , !P5 ;  /* 0xff800000199d7808 */ /* 0x000fe40006800000 */
[----:B------:R-:W1:Y:S01]  /*b830*/  MUFU.TANH R7, R7 ;  /* 0x0000000700077308 */ /* 0x000e620000002400 */
[----:B------:R-:W-:Y:S01]  /*b840*/  ISETP.GE.AND P5, PT, R4, R196, PT ;  /* 0x000000c40400720c */ /* 0x000fe20003fa6270 */
[----:B--2---:R-:W-:Y:S01]  /*b850*/  FFMA.FTZ R17, R0, R6, R17 ;  /* 0x0000000600117223 */ /* 0x004fe20000010011 */
[----:B------:R-:W-:-:S02]  /*b860*/  VIADD R4, R60, 0xffffff71 ;  /* 0xffffff713c047836 */ /* 0x000fc40000000000 */
[----:B------:R-:W-:Y:S02]  /*b870*/  VIADD R60, R60, 0xffffff79 ;  /* 0xffffff793c3c7836 */ /* 0x000fe40000000000 */
[----:B------:R-:W-:Y:S01]  /*b880*/  FSEL R158, R17, -INF , !P2 ;  /* 0xff800000119e7808 */ /* 0x000fe20005000000 */
[----:B------:R-:W2:Y:S01]  /*b890*/  MUFU.TANH R5, R5 ;  /* 0x0000000500057308 */ /* 0x000ea20000002400 */
[----:B---3--:R-:W-:Y:S01]  /*b8a0*/  FFMA.FTZ R9, R0, R8, R9 ;  /* 0x0000000800097223 */ /* 0x008fe20000010009 */
[----:B------:R-:W-:-:S04]  /*b8b0*/  ISETP.GE.AND P2, PT, R4, R197, PT ;  /* 0x000000c50400720c */ /* 0x000fc80003f46270 */
[----:B------:R-:W-:Y:S02]  /*b8c0*/  FSEL R139, R9, -INF , !P1 ;  /* 0xff800000098b7808 */ /* 0x000fe40004800000 */
[----:B------:R-:W3:Y:S01]  /*b8d0*/  MUFU.TANH R11, R11 ;  /* 0x0000000b000b7308 */ /* 0x000ee20000002400 */
[----:B------:R-:W-:Y:S02]  /*b8e0*/  ISETP.GE.AND P1, PT, R4, R196, PT ;  /* 0x000000c40400720c */ /* 0x000fe40003f26270 */
[----:B------:R-:W-:-:S05]  /*b8f0*/  I2FP.F32.U32 R4, R4 ;  /* 0x0000000400047245 */ /* 0x000fca0000201000 */
[----:B------:R-:W4:Y:S01]  /*b900*/  MUFU.TANH R13, R13 ;  /* 0x0000000d000d7308 */ /* 0x000f220000002400 */
[CC--:B-1----:R-:W-:Y:S01]  /*b910*/  FFMA.FTZ R7, R0.reuse, R4.reuse, R7 ;  /* 0x0000000400077223 */ /* 0x0c2fe20000010007 */
[----:B--2---:R-:W-:Y:S01]  /*b920*/  FFMA.FTZ R5, R0, R4, R5 ;  /* 0x0000000400057223 */ /* 0x004fe20000010005 */
[----:B------:R-:W-:-:S03]  /*b930*/  I2FP.F32.U32 R4, R60 ;  /* 0x0000003c00047245 */ /* 0x000fc60000201000 */
[----:B------:R-:W-:Y:S02]  /*b940*/  FSEL R143, R7, -INF , !P1 ;  /* 0xff800000078f7808 */ /* 0x000fe40004800000 */
[----:B------:R-:W-:Y:S01]  /*b950*/  ISETP.GE.U32.AND P1, PT, R199, 0x3, PT ;  /* 0x00000003c700780c */ /* 0x000fe20003f26070 */
[C---:B---3--:R-:W-:Y:S01]  /*b960*/  FFMA.FTZ R11, R0.reuse, R8, R11 ;  /* 0x00000008000b7223 */ /* 0x048fe2000001000b */
[----:B------:R-:W-:Y:S01]  /*b970*/  FSEL R140, R5, -INF , !P2 ;  /* 0xff800000058c7808 */ /* 0x000fe20005000000 */
[----:B------:R-:W-:Y:S01]  /*b980*/  FFMA.FTZ R141, R0, R4, R179 ;  /* 0x00000004008d7223 */ /* 0x000fe200000100b3 */
[C---:B------:R-:W-:Y:S02]  /*b990*/  ISETP.GE.AND P2, PT, R60.reuse, R196, PT ;  /* 0x000000c43c00720c */ /* 0x040fe40003f46270 */
[----:B------:R-:W-:Y:S02]  /*b9a0*/  FSEL R134, R11, -INF , !P5 ;  /* 0xff8000000b867808 */ /* 0x000fe40006800000 */
[----:B------:R-:W-:Y:S01]  /*b9b0*/  ISETP.GE.AND P5, PT, R60, R197, PT ;  /* 0x000000c53c00720c */ /* 0x000fe20003fa6270 */
[----:B----4-:R-:W-:Y:S01]  /*b9c0*/  FFMA.FTZ R13, R0, R4, R13 ;  /* 0x00000004000d7223 */ /* 0x010fe2000001000d */
[----:B------:R-:W-:-:S04]  /*b9d0*/  FSEL R141, R141, -INF , !P2 ;  /* 0xff8000008d8d7808 */ /* 0x000fc80005000000 */
        /* <DEDUP_REMOVED lines=64> */
.L_x_2170:
[----:B------:R-:W-:Y:S01]  /*bde0*/  UMOV UR4, URZ ;  /* 0x000000ff00047c82 */ /* 0x000fe20008000000 */
[----:B------:R-:W-:Y:S01]  /*bdf0*/  IMAD.SHL.U32 R4, R2, 0x80, RZ ;  /* 0x0000008002047824 */ /* 0x000fe200078e00ff */
[----:B------:R-:W-:-:S05]  /*be00*/  IADD3 R5, P1, PT, RZ, -UR4, RZ ;  /* 0x80000004ff057c10 */ /* 0x000fca000ff3e0ff */
[----:B------:R-:W-:-:S05]  /*be10*/  IMAD.X R4, RZ, RZ, ~R4, P1 ;  /* 0x000000ffff047224 */ /* 0x000fca00008e0e04 */
[----:B------:R-:W-:-:S04]  /*be20*/  SHF.R.S64 R5, R5, 0x1f, R4 ;  /* 0x0000001f05057819 */ /* 0x000fc80000001004 */
[----:B------:R-:W-:-:S04]  /*be30*/  IADD3 R216, P1, PT, R5, R216, RZ ;  /* 0x000000d805d87210 */ /* 0x000fc80007f3e0ff */
[----:B------:R-:W-:-:S09]  /*be40*/  LEA.HI.X.SX32 R215, R4, R215, 0x1, P1 ;  /* 0x000000d704d77211 */ /* 0x000fd200008f0eff */
.L_x_2171:
[C---:B------:R-:W-:Y:S01]  /*be50*/  LEA R6, P1, R2.reuse, R216, 0x5 ;  /* 0x000000d802067211 */ /* 0x040fe200078228ff */
[C---:B------:R-:W-:Y:S01]  /*be60*/  IMAD.SHL.U32 R4, R2.reuse, 0x20, RZ ;  /* 0x0000002002047824 */ /* 0x040fe200078e00ff */
[C-C-:B------:R-:W-:Y:S02]  /*be70*/  SHF.L.U64.HI R5, R2.reuse, 0x5, R3.reuse ;  /* 0x0000000502057819 */ /* 0x140fe40000010203 */
[----:B------:R-:W-:Y:S01]  /*be80*/  LEA.HI.X R7, R2, R215, R3, 0x5, P1 ;  /* 0x000000d702077211 */ /* 0x000fe200008f2c03 */
[----:B------:R-:W-:Y:S01]  /*be90*/  @!P4 IMAD.MOV.U32 R2, RZ, RZ, R216 ;  /* 0x000000ffff02c224 */ /* 0x000fe200078e00d8 */
[----:B------:R-:W-:Y:S01]  /*bea0*/  IADD3 R10, P1, PT, R6, R4, RZ ;  /* 0x00000004060a7210 */ /* 0x000fe20007f3e0ff */
[----:B------:R-:W-:-:S04]  /*beb0*/  @!P4 IMAD.MOV.U32 R3, RZ, RZ, R215 ;  /* 0x000000ffff03c224 */ /* 0x000fc800078e00d7 */
[----:B------:R-:W-:Y:S01]  /*bec0*/  IMAD.X R11, R7, 0x1, R5, P1 ;  /* 0x00000001070b7824 */ /* 0x000fe200008e0605 */
[----:B------:R-:W-:Y:S01]  /*bed0*/  @!PT LDS RZ, [RZ] ;  /* 0x00000000fffff984 */ /* 0x000fe20000000800 */
[----:B------:R-:W-:Y:S01]  /*bee0*/  @!PT LDS RZ, [RZ] ;  /* 0x00000000fffff984 */ /* 0x000fe20000000800 */
[----:B------:R-:W-:Y:S01]  /*bef0*/  @!PT LDS RZ, [RZ] ;  /* 0x00000000fffff984 */ /* 0x000fe20000000800 */
[----:B------:R1:W-:Y:S01]  /*bf00*/  @!P4 LDGSTS.E.BYPASS.LTC128B.128 [R231+0x4000], desc[UR14][R2.64] ;  /* 0x0400000002e7cfae */ /* 0x0003e2000b981a0e */
[----:B------:R-:W-:-:S03]  /*bf10*/  IADD3 R8, P1, PT, R10, R4, RZ ;  /* 0x000000040a087210 */ /* 0x000fc60007f3e0ff */
[----:B------:R2:W-:Y:S02]  /*bf20*/  @P4 STS.128 [R231+0x4000], RZ ;  /* 0x004000ffe7004388 */ /* 0x0005e40000000c00 */
[----:B------:R-:W-:Y:S01]  /*bf30*/  IMAD.X R9, R11, 0x1, R5, P1 ;  /* 0x000000010b097824 */ /* 0x000fe200008e0605 */
[----:B------:R-:W-:-:S05]  /*bf40*/  IADD3 R12, P1, PT, R8, R4, RZ ;  /* 0x00000004080c7210 */ /* 0x000fca0007f3e0ff */
[----:B------:R-:W-:Y:S01]  /*bf50*/  IMAD.X R13, R9, 0x1, R5, P1 ;  /* 0x00000001090d7824 */ /* 0x000fe200008e0605 */
[----:B------:R-:W-:-:S05]  /*bf60*/  IADD3 R14, P1, PT, R12, R4, RZ ;  /* 0x000000040c0e7210 */ /* 0x000fca0007f3e0ff */
[----:B------:R-:W-:Y:S01]  /*bf70*/  IMAD.X R15, R13, 0x1, R5, P1 ;  /* 0x000000010d0f7824 */ /* 0x000fe200008e0605 */
        /* <DEDUP_REMOVED lines=17> */
[----:B------:R1:W-:Y:S01]  /*c090*/  @!P3 LDGSTS.E.BYPASS.LTC128B.128 [R231+0x8800], desc[UR14][R2.64+0x80] ;  /* 0x0880008002e7bfae */ /* 0x0003e2000b981a0e */
[----:B---3--:R-:W-:-:S03]  /*c0a0*/  IADD3 R6, P2, PT, R14, R4, RZ ;  /* 0x000000040e067210 */ /* 0x008fc60007f5e0ff */
[----:B------:R2:W-:Y:S01]  /*c0b0*/  @P3 STS.128 [R231+0x8800], RZ ;  /* 0x008800ffe7003388 */ /* 0x0005e20000000c00 */
[----:B------:R-:W-:-:S03]  /*c0c0*/  IADD3.X R7, PT, PT, R15, R5, RZ, P2, !PT ;  /* 0x000000050f077210 */ /* 0x000fc600017fe4ff */
[----:B------:R-:W-:Y:S01]  /*c0d0*/  @!PT LDS RZ, [RZ] ;  /* 0x00000000fffff984 */ /* 0x000fe20000000800 */
[----:B------:R-:W-:Y:S01]  /*c0e0*/  @!PT LDS RZ, [RZ] ;  /* 0x00000000fffff984 */ /* 0x000fe20000000800 */
[----:B------:R-:W-:Y:S01]  /*c0f0*/  @!PT LDS RZ, [RZ] ;  /* 0x00000000fffff984 */ /* 0x000fe20000000800 */
[----:B------:R-:W-:Y:S01]  /*c100*/  @!P4 LDGSTS.E.BYPASS.LTC128B.128 [R231+0x5000], desc[UR14][R10.64] ;  /* 0x050000000ae7cfae */ /* 0x000fe2000b981a0e */
[----:B------:R-:W-:-:S03]  /*c110*/  IADD3 R4, P1, PT, R6, R4, RZ ;  /* 0x0000000406047210 */ /* 0x000fc60007f3e0ff */
[----:B------:R2:W-:Y:S01]  /*c120*/  @P4 STS.128 [R231+0x5000], RZ ;  /* 0x005000ffe7004388 */ /* 0x0005e20000000c00 */
        /* <DEDUP_REMOVED lines=34> */
[----:B-1----:R-:W-:-:S03]  /*c350*/  @!P3 IMAD.MOV.U32 R2, RZ, RZ, R14 ;  /* 0x000000ffff02b224 */ /* 0x002fc600078e000e */
[----:B------:R2:W-:Y:S01]  /*c360*/  @P4 STS.128 [R231+0x6800], RZ ;  /* 0x006800ffe7004388 */ /* 0x0005e20000000c00 */
        /* <DEDUP_REMOVED lines=29> */
.L_x_2169:
        /* <DEDUP_REMOVED lines=98> */
[----:B------:R-:W5:Y:S01]  /*cb60*/  MUFU.EX2 R146, R146 ;  /* 0x0000009200927308 */ /* 0x000f620000000800 */
[----:B----4-:R-:W-:Y:S01]  /*cb70*/  F2FP.F16.F32.PACK_AB R4, R148, R149 ;  /* 0x000000959404723e */ /* 0x010fe200000000ff */
        /* <DEDUP_REMOVED lines=12> */
[----:B------:R-:W-:-:S02]  /*cc40*/  FFMA.FTZ R141, R141, UR4, -R145 ;  /* 0x000000048d8d7c23 */ /* 0x000fc40008010891 */
[----:B------:R-:W4:Y:S01]  /*cc50*/  MUFU.EX2 R3, R3 ;  /* 0x0000000300037308 */ /* 0x000f220000000800 */
[----:B-----5:R-:W-:-:S07]  /*cc60*/  F2FP.F16.F32.PACK_AB R6, R146, R147 ;  /* 0x000000939206723e */ /* 0x020fce00000000ff */
[----:B------:R-:W-:Y:S08]  /*cc70*/  MUFU.EX2 R2, R2 ;  /* 0x0000000200027308 */ /* 0x000ff00000000800 */
[----:B------:R-:W5:Y:S01]  /*cc80*/  MUFU.EX2 R133, R133 ;  /* 0x0000008500857308 */ /* 0x000f620000000800 */
[----:B----4-:R-:W-:-:S07]  /*cc90*/  F2FP.F16.F32.PACK_AB R5, R3, R144 ;  /* 0x000000900305723e */ /* 0x010fce00000000ff */
        /* <DEDUP_REMOVED lines=34> */
[--C-:B------:R-:W-:Y:S01]  /*cec0*/  FFMA.FTZ R102, R57, UR4, -R150.reuse ;  /* 0x0000000439667c23 */ /* 0x100fe20008010896 */
        /* <DEDUP_REMOVED lines=69> */
[--C-:B------:R-:W-:Y:S01]  /*d320*/  FFMA.FTZ R168, R171, UR4, -R150.reuse ;  /* 0x00000004aba87c23 */ /* 0x100fe20008010896 */
[--C-:B------:R-:W-:Y:S01]  /*d330*/  FFMA.FTZ R167, R169, UR4, -R150.reuse ;  /* 0x00000004a9a77c23 */ /* 0x100fe20008010896 */
[----:B------:R-:W3:Y:S01]  /*d340*/  MUFU.EX2 R104, R104 ;  /* 0x0000006800687308 */ /* 0x000ee20000000800 */
[--C-:B------:R-:W-:Y:S01]  /*d350*/  FFMA.FTZ R169, R190, UR4, -R145.reuse ;  /* 0x00000004bea97c23 */ /* 0x100fe20008010891 */
[----:B------:R-:W-:Y:S01]  /*d360*/  FFMA.FTZ R171, R192, UR4, -R145 ;  /* 0x00000004c0ab7c23 */ /* 0x000fe20008010891 */
[C---:B-1----:R-:W-:Y:S01]  /*d370*/  HMMA.16816.F32 R56, R4.reuse, R60, R56 ;  /* 0x0000003c0438723c */ /* 0x042fe20000001838 */
[--C-:B------:R-:W-:Y:S01]  /*d380*/  FFMA.FTZ R190, R191, UR4, -R150.reuse ;  /* 0x00000004bfbe7c23 */ /* 0x100fe20008010896 */
[----:B------:R-:W-:Y:S01]  /*d390*/  FFMA.FTZ R192, R189, UR4, -R150 ;  /* 0x00000004bdc07c23 */ /* 0x000fe20008010896 */
[----:B------:R-:W-:Y:S01]  /*d3a0*/  FFMA.FTZ R149, R230, R155, R149 ;  /* 0x0000009be6957223 */ /* 0x000fe20000010095 */
[----:B------:R-:W-:Y:S01]  /*d3b0*/  FFMA.FTZ R144, R233, R153, R144 ;  /* 0x00000099e9907223 */ /* 0x000fe20000010090 */
[----:B------:R-:W-:Y:S01]  /*d3c0*/  MUFU.EX2 R113, R113 ;  /* 0x0000007100717308 */ /* 0x000fe20000000800 */
[----:B------:R-:W-:Y:S01]  /*d3d0*/  LDSM.16.MT88.4 R116, [R132+0xf800] ;  /* 0x00f800008474783b */ /* 0x000fe20000004200 */
[----:B------:R-:W-:Y:S01]  /*d3e0*/  FADD.FTZ R148, R148, R149 ;  /* 0x0000009594947221 */ /* 0x000fe20000010000 */
[----:B------:R-:W-:Y:S01]  /*d3f0*/  HMMA.16816.F32 R12, R4, R14, R124 ;  /* 0x0000000e040c723c */ /* 0x000fe2000000187c */
[----:B------:R-:W-:Y:S01]  /*d400*/  FADD.FTZ R3, R3, R144 ;  /* 0x0000009003037221 */ /* 0x000fe20000010000 */
[----:B------:R-:W-:Y:S01]  /*d410*/  LDSM.16.MT88.4 R124, [R154+0xf800] ;  /* 0x00f800009a7c783b */ /* 0x000fe20000004200 */
[----:B------:R-:W-:-:S02]  /*d420*/  FADD.FTZ R147, R147, R148 ;  /* 0x0000009493937221 */ /* 0x000fc40000010000 */
[----:B------:R-:W-:Y:S01]  /*d430*/  MUFU.EX2 R112, R112 ;  /* 0x0000007000707308 */ /* 0x000fe20000000800 */
[----:B------:R-:W-:Y:S01]  /*d440*/  FADD.FTZ R2, R2, R3 ;  /* 0x0000000302027221 */ /* 0x000fe20000010000 */
[----:B------:R-:W-:Y:S01]  /*d450*/  FADD.FTZ R146, R146, R147 ;  /* 0x0000009392927221 */ /* 0x000fe20000010000 */
[C---:B------:R-:W-:Y:S01]  /*d460*/  HMMA.16816.F32 R28, R4.reuse, R30, R108 ;  /* 0x0000001e041c723c */ /* 0x040fe2000000186c */
[--C-:B------:R-:W-:Y:S01]  /*d470*/  FFMA.FTZ R110, R205, UR4, -R150.reuse ;  /* 0x00000004cd6e7c23 */ /* 0x100fe20008010896 */
[--C-:B------:R-:W-:Y:S01]  /*d480*/  FFMA.FTZ R109, R193, UR4, -R150.reuse ;  /* 0x00000004c16d7c23 */ /* 0x100fe20008010896 */
[--C-:B------:R-:W-:Y:S01]  /*d490*/  FFMA.FTZ R111, R211, UR4, -R150.reuse ;  /* 0x00000004d36f7c23 */ /* 0x100fe20008010896 */
[----:B------:R-:W-:Y:S01]  /*d4a0*/  FFMA.FTZ R108, R195, UR4, -R150 ;  /* 0x00000004c36c7c23 */ /* 0x000fe20008010896 */
[----:B------:R-:W-:Y:S01]  /*d4b0*/  MUFU.EX2 R115, R115 ;  /* 0x0000007300737308 */ /* 0x000fe20000000800 */
[----:B------:R-:W-:Y:S01]  /*d4c0*/  FADD.FTZ R2, R133, R2 ;  /* 0x0000000285027221 */ /* 0x000fe20000010000 */
[----:B------:R-:W-:Y:S01]  /*d4d0*/  FFMA.FTZ R150, R134, UR4, -R145 ;  /* 0x0000000486967c23 */ /* 0x000fe20008010891 */
        /* <DEDUP_REMOVED lines=14> */
[----:B------:R-:W-:-:S03]  /*d5c0*/  FADD.FTZ R100, R100, R101 ;  /* 0x0000006564647221 */ /* 0x000fc60000010000 */
[----:B------:R-:W-:Y:S01]  /*d5d0*/  FADD.FTZ R106, R106, R107 ;  /* 0x0000006b6a6a7221 */ /* 0x000fe20000010000 */
[----:B------:R-:W-:Y:S01]  /*d5e0*/  FADD.FTZ R103, R103, R100 ;  /* 0x0000006467677221 */ /* 0x000fe20000010000 */
[----:B-----5:R-:W-:Y:S01]  /*d5f0*/  HMMA.16816.F32 R16, R68, R84, R16 ;  /* 0x000000544410723c */ /* 0x020fe20000001810 */
[----:B------:R-:W2:Y:S01]  /*d600*/  MUFU.EX2 R108, R108 ;  /* 0x0000006c006c7308 */ /* 0x000ea20000000800 */
[----:B------:R-:W-:Y:S01]  /*d610*/  FADD.FTZ R105, R105, R106 ;  /* 0x0000006a69697221 */ /* 0x000fe20000010000 */
[----:B------:R-:W-:-:S03]  /*d620*/  FADD.FTZ R103, R102, R103 ;  /* 0x0000006766677221 */ /* 0x000fc60000010000 */
        /* <DEDUP_REMOVED lines=237> */
[----:B------:R-:W2:Y:S04]  /*e500*/  LDSM.16.MT88.4 R84, [R132+0x13800] ;  /* 0x013800008454783b */ /* 0x000ea80000004200 */
[----:B------:R-:W-:Y:S03]  /*e510*/  LDSM.16.MT88.4 R132, [R135+0x7800] ;  /* 0x007800008784783b */ /* 0x000fe60000004200 */
[C---:B-1----:R-:W-:Y:S08]  /*e520*/  HMMA.16816.F32 R56, R68.reuse, R80, R56 ;  /* 0x000000504438723c */ /* 0x042ff00000001838 */
[C---:B------:R-:W-:Y:S08]  /*e530*/  HMMA.16816.F32 R60, R68.reuse, R82, R60 ;  /* 0x00000052443c723c */ /* 0x040ff0000000183c */
[C---:B---3--:R-:W-:Y:S08]  /*e540*/  HMMA.16816.F32 R64, R68.reuse, R72, R64 ;  /* 0x000000484440723c */ /* 0x048ff00000001840 */
        /* <DEDUP_REMOVED lines=11> */
[----:B------:R-:W-:Y:S01]  /*e600*/  HMMA.16816.F32 R128, R68, R124, R8 ;  /* 0x0000007c4480723c */ /* 0x000fe20000001808 */
[----:B------:R-:W1:Y:S01]  /*e610*/  LDSM.16.MT88.4 R8, [R156+0x3800] ;  /* 0x003800009c08783b */ /* 0x000e620000004200 */
[----:B------:R-:W-:Y:S01]  /*e620*/  FADD.FTZ R230, R142, R137 ;  /* 0x000000898ee67221 */ /* 0x000fe20000010000 */
[----:B------:R-:W-:-:S05]  /*e630*/  FADD.FTZ R233, R141, R138 ;  /* 0x0000008a8de97221 */ /* 0x000fca0000010000 */
[C---:B----4-:R-:W-:Y:S08]  /*e640*/  HMMA.16816.F32 R96, R68.reuse, R92, R40 ;  /* 0x0000005c4460723c */ /* 0x050ff00000001828 */
        /* <DEDUP_REMOVED lines=12> */
[----:B------:R-:W-:Y:S01]  /*e710*/  HMMA.16816.F32 R72, R68, R132, R64 ;  /* 0x000000844448723c */ /* 0x000fe20000001840 */
[----:B------:R-:W-:-:S02]  /*e720*/  MOV R132, R151 ;  /* 0x0000009700847202 */ /* 0x000fc40000000f00 */
[----:B------:R-:W-:-:S05]  /*e730*/  MOV R133, R152 ;  /* 0x0000009800857202 */ /* 0x000fca0000000f00 */
[----:B------:R-:W-:-:S15]  /*e740*/  HMMA.16816.F32 R68, R68, R134, R4 ;  /* 0x000000864444723c */ /* 0x000fde0000001804 */
[----:B------:R-:W-:-:S05]  /*e750*/  NOP ;  /* 0x0000000000007918 */ /* 0x000fca0000000000 */
.L_x_2166:
        /* <DEDUP_REMOVED lines=21> */
[----:B------:R-:W1:Y:S05]  /*e8b0*/  LDCU UR4, c[0x0][0x45c] ;  /* 0x00008b80ff0477ac */ /* 0x000e6a0008000800 */
[----:B------:R-:W-:Y:S01]  /*e8c0*/  LEA R205, R205, UR5, 0x1 ;  /* 0x00000005cdcd7c11 */ /* 0x000fe2000f8e08ff */
[----:B------:R-:W1:Y:S03]  /*e8d0*/  LDCU.64 UR6, c[0x0][0x3a0] ;  /* 0x00007400ff0677ac */ /* 0x000e660008000a00 */
[----:B------:R-:W-:Y:S01]  /*e8e0*/  IADD3 R204, PT, PT, R204, R205, RZ ;  /* 0x000000cdcccc7210 */ /* 0x000fe20007ffe0ff */
[C---:B------:R-:W-:Y:S01]  /*e8f0*/  VIADD R228, R205.reuse, 0xc000 ;  /* 0x0000c000cde47836 */ /* 0x040fe20000000000 */
[----:B------:R-:W-:Y:S01]  /*e900*/  IADD3 R227, PT, PT, R205, 0xc040, RZ ;  /* 0x0000c040cde37810 */ /* 0x000fe20007ffe0ff */
[----:B------:R-:W1:Y:S01]  /*e910*/  LDCU.64 UR8, c[0x0][0x3a8] ;  /* 0x00007500ff0877ac */ /* 0x000e620008000a00 */
[----:B--234-:R-:W-:-:S12]  /*e920*/  ULEA UR10, UR10, UR13, 0x18 ;  /* 0x0000000d0a0a7291 */ /* 0x01cfd8000f8ec0ff */
.L_x_2176:
        /* <DEDUP_REMOVED lines=91> */
.L_x_2173:
[----:B------:R-:W-:Y:S01]  /*eee0*/  UMOV UR5, UR10 ;  /* 0x0000000a00057c82 */ /* 0x000fe20008000000 */
[-C--:B------:R-:W-:Y:S02]  /*eef0*/  @!P2 MOV R219, R217.reuse ;  /* 0x000000d900dba202 */ /* 0x080fe40000000f00 */
[----:B------:R-:W-:Y:S02]  /*ef00*/  LEA R231, R231, UR5, 0x1 ;  /* 0x00000005e7e77c11 */ /* 0x000fe4000f8e08ff */
[C---:B------:R-:W-:Y:S02]  /*ef10*/  SHF.L.U32 R29, R28.reuse, 0x5, RZ ;  /* 0x000000051c1d7819 */ /* 0x040fe400000006ff */
[----:B------:R-:W-:Y:S01]  /*ef20*/  SHF.L.U64.HI R28, R28, 0x5, R31 ;  /* 0x000000051c1c7819 */ /* 0x000fe2000001021f */
[----:B------:R-:W-:Y:S01]  /*ef30*/  @!PT LDS RZ, [RZ] ;  /* 0x00000000fffff984 */ /* 0x000fe20000000800 */
[----:B------:R-:W-:Y:S01]  /*ef40*/  @!PT LDS RZ, [RZ] ;  /* 0x00000000fffff984 */ /* 0x000fe20000000800 */
[----:B------:R-:W-:Y:S01]  /*ef50*/  @!PT LDS RZ, [RZ] ;  /* 0x00000000fffff984 */ /* 0x000fe20000000800 */
[----:B------:R2:W-:Y:S01]  /*ef60*/  @!P2 LDGSTS.E.BYPASS.LTC128B.128 [R231+0xc000], desc[UR14][R218.64] ;  /* 0x0c000000dae7afae */ /* 0x0005e2000b981a0e */
[----:B------:R-:W-:Y:S02]  /*ef70*/  IADD3 R30, P0, PT, R29, R218, RZ ;  /* 0x000000da1d1e7210 */ /* 0x000fe40007f1e0ff */
[----:B------:R-:W-:Y:S03]  /*ef80*/  LOP3.LUT R189, R133, 0x400, RZ, 0xc0, !PT ;  /* 0x0000040085bd7812 */ /* 0x000fe600078ec0ff */
[----:B------:R-:W-:Y:S01]  /*ef90*/  @P2 STS.128 [R231+0xc000], RZ ;  /* 0x00c000ffe7002388 */ /* 0x000fe20000000c00 */
[----:B------:R-:W-:Y:S02]  /*efa0*/  IADD3.X R31, PT, PT, R28, R217, RZ, P0, !PT ;  /* 0x000000d91c1f7210 */ /* 0x000fe400007fe4ff */
[-C--:B------:R-:W-:Y:S02]  /*efb0*/  IADD3 R32, P0, PT, R30, R29.reuse, RZ ;  /* 0x0000001d1e207210 */ /* 0x080fe40007f1e0ff */
[----:B------:R-:W-:Y:S02]  /*efc0*/  LOP3.LUT R132, R132, 0x8, R209, 0x78, !PT ;  /* 0x0000000884847812 */ /* 0x000fe400078e78d1 */
[-C--:B------:R-:W-:Y:S02]  /*efd0*/  IADD3.X R33, PT, PT, R31, R28.reuse, RZ, P0, !PT ;  /* 0x0000001c1f217210 */ /* 0x080fe400007fe4ff */
[----:B------:R-:W-:Y:S02]  /*efe0*/  IADD3 R34, P0, PT, R32, R29, RZ ;  /* 0x0000001d20227210 */ /* 0x000fe40007f1e0ff */
[----:B------:R-:W-:Y:S02]  /*eff0*/  LEA R189, R132, R189, 0x1 ;  /* 0x000000bd84bd7211 */ /* 0x000fe400078e08ff */
[-C--:B------:R-:W-:Y:S02]  /*f000*/  IADD3.X R35, PT, PT, R33, R28.reuse, RZ, P0, !PT ;  /* 0x0000001c21237210 */ /* 0x080fe400007fe4ff */
[----:B------:R-:W-:Y:S02]  /*f010*/  IADD3 R36, P0, PT, R34, R29, RZ ;  /* 0x0000001d22247210 */ /* 0x000fe40007f1e0ff */
[----:B------:R-:W-:Y:S02]  /*f020*/  LEA R190, R190, UR5, 0x1 ;  /* 0x00000005bebe7c11 */ /* 0x000fe4000f8e08ff */
[-C--:B------:R-:W-:Y:S02]  /*f030*/  IADD3.X R37, PT, PT, R35, R28.reuse, RZ, P0, !PT ;  /* 0x0000001c23257210 */ /* 0x080fe400007fe4ff */
[----:B------:R-:W-:Y:S02]  /*f040*/  IADD3 R214, PT, PT, R189, UR5, RZ ;  /* 0x00000005bdd67c10 */ /* 0x000fe4000fffe0ff */
[----:B--2---:R-:W-:Y:S02]  /*f050*/  @!P1 MOV R219, R217 ;  /* 0x000000d900db9202 */ /* 0x004fe40000000f00 */
        /* <DEDUP_REMOVED lines=42> */
[-C--:B---3--:R-:W-:Y:S05]  /*f300*/  IADD3 R32, P0, PT, R30, R29.reuse, RZ ;  /* 0x0000001d1e207210 */ /* 0x088fea0007f1e0ff */
        /* <DEDUP_REMOVED lines=11> */
[----:B--2---:R-:W-:Y:S05]  /*f3c0*/  IADD3 R34, P0, PT, R32, R29, RZ ;  /* 0x0000001d20227210 */ /* 0x004fea0007f1e0ff */
        /* <DEDUP_REMOVED lines=33> */
[----:B------:R-:W4:Y:S06]  /*f5e0*/  LDSM.16.M88.4 R144, [R189+UR5+0x4000] ;  /* 0x00400005bd90783b */ /* 0x000f2c0008000200 */
[----:B------:R-:W5:Y:S06]  /*f5f0*/  LDSM.16.M88.4 R148, [R189+UR5+0x4800] ;  /* 0x00480005bd94783b */ /* 0x000f6c0008000200 */
[----:B------:R-:W1:Y:S06]  /*f600*/  LDSM.16.M88.4 R152, [R189+UR5+0x5000] ;  /* 0x00500005bd98783b */ /* 0x000e6c0008000200 */
[----:B------:R-:W0:Y:S06]  /*f610*/  LDGDEPBAR ;  /* 0x00000000000079af */ /* 0x000e2c0000000000 */
[----:B------:R-:W2:Y:S06]  /*f620*/  LDSM.16.M88.4 R156, [R189+UR5+0x5800] ;  /* 0x00580005bd9c783b */ /* 0x000eac0008000200 */
[----:B------:R-:W3:Y:S06]  /*f630*/  LDSM.16.M88.4 R160, [R189+UR5+0x6000] ;  /* 0x00600005bda0783b */ /* 0x000eec0008000200 */
[----:B------:R-:W3:Y:S01]  /*f640*/  LDSM.16.M88.4 R164, [R189+UR5+0x6800] ;  /* 0x00680005bda4783b */ /* 0x000ee20008000200 */
[C---:B----4-:R-:W-:Y:S05]  /*f650*/  HMMA.16816.F32 R4, R140.reuse, R144, RZ ;  /* 0x000000908c04723c */ /* 0x050fea00000018ff */
[----:B------:R-:W4:Y:S06]  /*f660*/  LDSM.16.M88.4 R168, [R189+UR5+0x7000] ;  /* 0x00700005bda8783b */ /* 0x000f2c0008000200 */
[----:B------:R-:W4:Y:S01]  /*f670*/  LDSM.16.M88.4 R172, [R189+UR5+0x7800] ;  /* 0x00780005bdac783b */ /* 0x000f220008000200 */
[C---:B------:R-:W-:Y:S05]  /*f680*/  HMMA.16816.F32 R8, R140.reuse, R146, RZ ;  /* 0x000000928c08723c */ /* 0x040fea00000018ff */
[----:B------:R-:W-:Y:S03]  /*f690*/  LDSM.16.M88.4 R176, [R188] ;  /* 0x00000000bcb0783b */ /* 0x000fe60000000200 */
[C---:B-----5:R-:W-:Y:S03]  /*f6a0*/  HMMA.16816.F32 R12, R140.reuse, R148, RZ ;  /* 0x000000948c0c723c */ /* 0x060fe600000018ff */
[----:B------:R-:W5:Y:S05]  /*f6b0*/  LDSM.16.M88.4 R180, [R196+0x4000] ;  /* 0x00400000c4b4783b */ /* 0x000f6a0000000200 */
[C---:B------:R-:W-:Y:S01]  /*f6c0*/  HMMA.16816.F32 R16, R140.reuse, R150, RZ ;  /* 0x000000968c10723c */ /* 0x040fe200000018ff */
[----:B------:R-:W5:Y:S06]  /*f6d0*/  LDSM.16.M88.4 R184, [R196+0x4800] ;  /* 0x00480000c4b8783b */ /* 0x000f6c0000000200 */
[----:B------:R-:W5:Y:S01]  /*f6e0*/  LDSM.16.M88.4 R132, [R196+0x5000] ;  /* 0x00500000c484783b */ /* 0x000f620000000200 */
[C---:B-1----:R-:W-:Y:S01]  /*f6f0*/  HMMA.16816.F32 R20, R140.reuse, R152, RZ ;  /* 0x000000988c14723c */ /* 0x042fe200000018ff */
[----:B------:R-:W-:Y:S04]  /*f700*/  MOV R152, 0x40 ;  /* 0x0000004000987802 */ /* 0x000fe80000000f00 */
[----:B------:R-:W1:Y:S01]  /*f710*/  LDSM.16.M88.4 R136, [R196+0x5800] ;  /* 0x00580000c488783b */ /* 0x000e620000000200 */
[----:B------:R-:W-:Y:S02]  /*f720*/  SEL R153, R152, 0xffffffc0, !P0 ;  /* 0xffffffc098997807 */ /* 0x000fe40004000000 */
[C---:B------:R-:W-:Y:S02]  /*f730*/  HMMA.16816.F32 R24, R140.reuse, R154, RZ ;  /* 0x0000009a8c18723c */ /* 0x040fe400000018ff */
[-C--:B------:R-:W-:Y:S01]  /*f740*/  IADD3 R198, PT, PT, R190, R153.reuse, RZ ;  /* 0x00000099bec67210 */ /* 0x080fe20007ffe0ff */
[----:B------:R-:W-:Y:S01]  /*f750*/  LDSM.16.M88.4 R144, [R196+0x6800] ;  /* 0x00680000c490783b */ /* 0x000fe20000000200 */
[----:B------:R-:W-:Y:S02]  /*f760*/  IADD3 R214, PT, PT, R214, R153, RZ ;  /* 0x00000099d6d67210 */ /* 0x000fe40007ffe0ff */
[C---:B------:R-:W-:Y:S02]  /*f770*/  IADD3 R197, PT, PT, R211.reuse, R198, RZ ;  /* 0x000000c6d3c57210 */ /* 0x040fe40007ffe0ff */
[C---:B--2---:R-:W-:Y:S01]  /*f780*/  HMMA.16816.F32 R28, R140.reuse, R156, RZ ;  /* 0x0000009c8c1c723c */ /* 0x044fe200000018ff */
[----:B------:R-:W-:Y:S01]  /*f790*/  LDSM.16.M88.4 R148, [R196+0x7000] ;  /* 0x00700000c494783b */ /* 0x000fe20000000200 */
[----:B------:R-:W-:Y:S05]  /*f7a0*/  IADD3 R212, PT, PT, R211, R214, RZ ;  /* 0x000000d6d3d47210 */ /* 0x000fea0007ffe0ff */
[----:B------:R-:W-:Y:S01]  /*f7b0*/  LDSM.16.M88.4 R152, [R196+0x7800] ;  /* 0x00780000c498783b */ /* 0x000fe20000000200 */
[C---:B---3--:R-:W-:Y:S05]  /*f7c0*/  HMMA.16816.F32 R32, R140.reuse, R158, RZ ;  /* 0x0000009e8c20723c */ /* 0x048fea00000018ff */
[----:B------:R-:W-:Y:S03]  /*f7d0*/  LDSM.16.M88.4 R156, [R198] ;  /* 0x00000000c69c783b */ /* 0x000fe60000000200 */
[C---:B------:R-:W-:Y:S03]  /*f7e0*/  HMMA.16816.F32 R36, R140.reuse, R160, RZ ;  /* 0x000000a08c24723c */ /* 0x040fe600000018ff */
[----:B------:R-:W-:Y:S05]  /*f7f0*/  LDSM.16.M88.4 R192, [R214+0xb000] ;  /* 0x00b00000d6c0783b */ /* 0x000fea0000000200 */
[C---:B------:R-:W-:Y:S01]  /*f800*/  HMMA.16816.F32 R40, R140.reuse, R162, RZ ;  /* 0x000000a28c28723c */ /* 0x040fe200000018ff */
[----:B------:R-:W-:Y:S06]  /*f810*/  LDSM.16.M88.4 R160, [R214+0x4000] ;  /* 0x00400000d6a0783b */ /* 0x000fec0000000200 */
[----:B------:R-:W-:Y:S01]  /*f820*/  LDSM.16.M88.4 R200, [R212+0x8000] ;  /* 0x00800000d4c8783b */ /* 0x000fe20000000200 */
[C---:B------:R-:W-:Y:S08]  /*f830*/  HMMA.16816.F32 R44, R140.reuse, R164, RZ ;  /* 0x000000a48c2c723c */ /* 0x040ff000000018ff */
[C---:B------:R-:W-:Y:S01]  /*f840*/  HMMA.16816.F32 R48, R140.reuse, R166, RZ ;  /* 0x000000a68c30723c */ /* 0x040fe200000018ff */
[----:B------:R-:W-:Y:S07]  /*f850*/  LDSM.16.M88.4 R164, [R214+0x4800] ;  /* 0x00480000d6a4783b */ /* 0x000fee0000000200 */
[C---:B----4-:R-:W-:Y:S08]  /*f860*/  HMMA.16816.F32 R52, R140.reuse, R168, RZ ;  /* 0x000000a88c34723c */ /* 0x050ff000000018ff */
[C---:B------:R-:W-:Y:S01]  /*f870*/  HMMA.16816.F32 R56, R140.reuse, R170, RZ ;  /* 0x000000aa8c38723c */ /* 0x040fe200000018ff */
[----:B------:R-:W-:Y:S07]  /*f880*/  LDSM.16.M88.4 R168, [R214+0x5000] ;  /* 0x00500000d6a8783b */ /* 0x000fee0000000200 */
[C---:B------:R-:W-:Y:S08]  /*f890*/  HMMA.16816.F32 R60, R140.reuse, R172, RZ ;  /* 0x000000ac8c3c723c */ /* 0x040ff000000018ff */
[----:B------:R-:W-:Y:S01]  /*f8a0*/  HMMA.16816.F32 R64, R140, R174, RZ ;  /* 0x000000ae8c40723c */ /* 0x000fe200000018ff */
[----:B------:R-:W2:Y:S06]  /*f8b0*/  LDSM.16.M88.4 R140, [R196+0x6000] ;  /* 0x00600000c48c783b */ /* 0x000eac0000000200 */
[----:B------:R-:W-:Y:S01]  /*f8c0*/  LDSM.16.M88.4 R172, [R189+UR5+0xb800] ;  /* 0x00b80005bdac783b */ /* 0x000fe20008000200 */
        /* <DEDUP_REMOVED lines=23> */
[----:B------:R-:W-:Y:S06]  /*fa40*/  LDSM.16.M88.4 R152, [R212+0x4800] ;  /* 0x00480000d498783b */ /* 0x000fec0000000200 */
[----:B------:R-:W-:Y:S01]  /*fa50*/  LDSM.16.M88.4 R176, [R214+0x9000] ;  /* 0x00900000d6b0783b */ /* 0x000fe20000000200 */
        /* <DEDUP_REMOVED lines=11> */
[----:B------:R-:W3:Y:S07]  /*fb10*/  LDSM.16.M88.4 R132, [R214+0x7800] ;  /* 0x00780000d684783b */ /* 0x000eee0000000200 */
[C---:B-1----:R-:W-:Y:S08]  /*fb20*/  HMMA.16816.F32 R36, R156.reuse, R136, R36 ;  /* 0x000000889c24723c */ /* 0x042ff00000001824 */
[C---:B------:R-:W-:Y:S01]  /*fb30*/  HMMA.16816.F32 R40, R156.reuse, R138, R40 ;  /* 0x0000008a9c28723c */ /* 0x040fe20000001828 */
[----:B------:R-:W1:Y:S07]  /*fb40*/  LDSM.16.M88.4 R136, [R197] ;  /* 0x00000000c588783b */ /* 0x000e6e0000000200 */
[C---:B--2---:R-:W-:Y:S08]  /*fb50*/  HMMA.16816.F32 R44, R156.reuse, R140, R44 ;  /* 0x0000008c9c2c723c */ /* 0x044ff0000000182c */
[C---:B------:R-:W-:Y:S01]  /*fb60*/  HMMA.16816.F32 R48, R156.reuse, R142, R48 ;  /* 0x0000008e9c30723c */ /* 0x040fe20000001830 */
[----:B------:R-:W2:Y:S07]  /*fb70*/  LDSM.16.M88.4 R140, [R212+0x6800] ;  /* 0x00680000d48c783b */ /* 0x000eae0000000200 */
[C---:B----4-:R-:W-:Y:S08]  /*fb80*/  HMMA.16816.F32 R52, R156.reuse, R144, R52 ;  /* 0x000000909c34723c */ /* 0x050ff00000001834 */
[C---:B------:R-:W-:Y:S01]  /*fb90*/  HMMA.16816.F32 R56, R156.reuse, R146, R56 ;  /* 0x000000929c38723c */ /* 0x040fe20000001838 */
[----:B------:R-:W4:Y:S07]  /*fba0*/  LDSM.16.M88.4 R144, [R212+0x7000] ;  /* 0x00700000d490783b */ /* 0x000f2e0000000200 */
[C---:B---3--:R-:W-:Y:S08]  /*fbb0*/  HMMA.16816.F32 R60, R156.reuse, R132, R60 ;  /* 0x000000849c3c723c */ /* 0x048ff0000000183c */
[----:B------:R-:W-:Y:S01]  /*fbc0*/  HMMA.16816.F32 R64, R156, R134, R64 ;  /* 0x000000869c40723c */ /* 0x000fe20000001840 */
[----:B------:R-:W3:Y:S06]  /*fbd0*/  LDSM.16.M88.4 R132, [R212+0x7800] ;  /* 0x00780000d484783b */ /* 0x000eec0000000200 */
        /* <DEDUP_REMOVED lines=19> */
[C---:B----4-:R-:W-:Y:S08]  /*fd10*/  HMMA.16816.F32 R52, R136.reuse, R144, R52 ;  /* 0x000000908834723c */ /* 0x050ff00000001834 */
[C---:B------:R-:W-:Y:S01]  /*fd20*/  HMMA.16816.F32 R56, R136.reuse, R146, R56 ;  /* 0x000000928838723c */ /* 0x040fe20000001838 */
[----:B------:R-:W4:Y:S07]  /*fd30*/  LDSM.16.M88.4 R144, [R189+UR5+0x9800] ;  /* 0x00980005bd90783b */ /* 0x000f2e0008000200 */
[C---:B---3--:R-:W-:Y:S08]  /*fd40*/  HMMA.16816.F32 R60, R136.reuse, R132, R60 ;  /* 0x00000084883c723c */ /* 0x048ff0000000183c */
[----:B------:R-:W-:Y:S01]  /*fd50*/  HMMA.16816.F32 R64, R136, R134, R64 ;  /* 0x000000868840723c */ /* 0x000fe20000001840 */
[----:B------:R-:W-:Y:S06]  /*fd60*/  LDSM.16.M88.4 R132, [R188+0x2000] ;  /* 0x00200000bc84783b */ /* 0x000fec0000000200 */
[----:B------:R-:W3:Y:S01]  /*fd70*/  LDSM.16.M88.4 R136, [R196+0x8000] ;  /* 0x00800000c488783b */ /* 0x000ee20000000200 */
[C---:B-1----:R-:W-:Y:S05]  /*fd80*/  HMMA.16816.F32 R4, R148.reuse, R152, R4 ;  /* 0x000000989404723c */ /* 0x042fea0000001804 */
[----:B------:R-:W-:Y:S03]  /*fd90*/  LDSM.16.M88.4 R188, [R214+0xa800] ;  /* 0x00a80000d6bc783b */ /* 0x000fe60000000200 */
[C---:B------:R-:W-:Y:S03]  /*fda0*/  HMMA.16816.F32 R8, R148.reuse, R154, R8 ;  /* 0x0000009a9408723c */ /* 0x040fe60000001808 */
[----:B------:R-:W1:Y:S05]  /*fdb0*/  LDSM.16.M88.4 R152, [R196+0x8800] ;  /* 0x00880000c498783b */ /* 0x000e6a0000000200 */
        /* <DEDUP_REMOVED lines=20> */
[----:B------:R-:W5:Y:S06]  /*ff00*/  LDSM.16.M88.4 R148, [R196+0xa000] ;  /* 0x00a00000c494783b */ /* 0x000f6c0000000200 */
[----:B------:R-:W5:Y:S01]  /*ff10*/  LDSM.16.M88.4 R172, [R214+0x8000] ;  /* 0x00800000d6ac783b */ /* 0x000f620000000200 */
[C---:B---3--:R-:W-:Y:S05]  /*ff20*/  HMMA.16816.F32 R4, R132.reuse, R136, R4 ;  /* 0x000000888404723c */ /* 0x048fea0000001804 */
[----:B------:R-:W-:Y:S03]  /*ff30*/  LDSM.16.M88.4 R196, [R197+0x2000] ;  /* 0x00200000c5c4783b */ /* 0x000fe60000000200 */
[C---:B------:R-:W-:Y:S03]  /*ff40*/  HMMA.16816.F32 R8, R132.reuse, R138, R8 ;  /* 0x0000008a8408723c */ /* 0x040fe60000001808 */
[----:B------:R-:W3:Y:S05]  /*ff50*/  LDSM.16.M88.4 R136, [R214+0x8800] ;  /* 0x00880000d688783b */ /* 0x000eea0000000200 */
[C---:B-1----:R-:W-:Y:S08]  /*ff60*/  HMMA.16816.F32 R12, R132.reuse, R152, R12 ;  /* 0x00000098840c723c */ /* 0x042ff0000000180c */
[C---:B------:R-:W-:Y:S01]  /*ff70*/  HMMA.16816.F32 R16, R132.reuse, R154, R16 ;  /* 0x0000009a8410723c */ /* 0x040fe20000001810 */
[----:B------:R-:W1:Y:S07]  /*ff80*/  LDSM.16.M88.4 R152, [R214+0xb800] ;  /* 0x00b80000d698783b */ /* 0x000e6e0000000200 */
[C---:B--2---:R-:W-:Y:S08]  /*ff90*/  HMMA.16816.F32 R20, R132.reuse, R140, R20 ;  /* 0x0000008c8414723c */ /* 0x044ff00000001814 */
        /* <DEDUP_REMOVED lines=12> */
[C---:B------:R-:W-:Y:S08]  /*10060*/  HMMA.16816.F32 R4, R168.reuse, R172, R4 ;  /* 0x000000aca804723c */ /* 0x040ff00000001804 */
[C---:B------:R-:W-:Y:S08]  /*10070*/  HMMA.16816.F32 R8, R168.reuse, R174, R8 ;  /* 0x000000aea808723c */ /* 0x040ff00000001808 */
[C---:B---3--:R-:W-:Y:S08]  /*10080*/  HMMA.16816.F32 R12, R168.reuse, R136, R12 ;  /* 0x00000088a80c723c */ /* 0x048ff0000000180c */
[C---:B------:R-:W-:Y:S01]  /*10090*/  HMMA.16816.F32 R16, R168.reuse, R138, R16 ;  /* 0x0000008aa810723c */ /* 0x040fe20000001810 */
[----:B------:R-:W3:Y:S07]  /*100a0*/  LDSM.16.M88.4 R136, [R212+0x9000] ;  /* 0x00900000d488783b */ /* 0x000eee0000000200 */
        /* <DEDUP_REMOVED lines=19> */
[C---:B------:R-:W-:Y:S01]  /*101e0*/  HMMA.16816.F32 R16, R196.reuse, R134, R16 ;  /* 0x00000086c410723c */ /* 0x040fe20000001810 */
[----:B------:R-:W1:Y:S01]  /*101f0*/  MUFU.TANH R195, R195 ;  /* 0x000000c300c37308 */ /* 0x000e620000002400 */
[----:B------:R-:W2:Y:S01]  /*10200*/  LDSM.16.M88.4 R132, [R212+0x9800] ;  /* 0x00980000d484783b */ /* 0x000ea20000000200 */
[----:B------:R-:W-:Y:S01]  /*10210*/  FMUL.FTZ R235, R8, UR11 ;  /* 0x0000000b08eb7c20 */ /* 0x000fe20008410000 */
[----:B------:R-:W-:Y:S01]  /*10220*/  FMUL.FTZ R237, R9, UR11 ;  /* 0x0000000b09ed7c20 */ /* 0x000fe20008410000 */
[----:B------:R-:W-:Y:S01]  /*10230*/  FMUL.FTZ R239, R10, UR11 ;  /* 0x0000000b0aef7c20 */ /* 0x000fe20008410000 */
[----:B------:R-:W-:Y:S02]  /*10240*/  FMUL.FTZ R241, R11, UR11 ;  /* 0x0000000b0bf17c20 */ /* 0x000fe40008410000 */
[C---:B---3--:R-:W-:Y:S03]  /*10250*/  HMMA.16816.F32 R20, R196.reuse, R136, R20 ;  /* 0x00000088c414723c */ /* 0x048fe60000001814 */
[----:B------:R-:W3:Y:S01]  /*10260*/  MUFU.TANH R201, R201 ;  /* 0x000000c900c97308 */ /* 0x000ee20000002400 */
[----:B------:R-:W-:Y:S01]  /*10270*/  FMUL.FTZ R247, R12, UR11 ;  /* 0x0000000b0cf77c20 */ /* 0x000fe20008410000 */
[----:B------:R-:W-:Y:S01]  /*10280*/  FMUL.FTZ R243, R13, UR11 ;  /* 0x0000000b0df37c20 */ /* 0x000fe20008410000 */
[----:B------:R-:W-:Y:S01]  /*10290*/  FMUL.FTZ R249, R14, UR11 ;  /* 0x0000000b0ef97c20 */ /* 0x000fe20008410000 */
[----:B------:R-:W-:Y:S01]  /*102a0*/  FMUL.FTZ R245, R15, UR11 ;  /* 0x0000000b0ff57c20 */ /* 0x000fe20008410000 */
[C---:B------:R-:W-:Y:S05]  /*102b0*/  HMMA.16816.F32 R24, R196.reuse, R138, R24 ;  /* 0x0000008ac418723c */ /* 0x040fea0000001818 */
[----:B------:R-:W4:Y:S01]  /*102c0*/  MUFU.TANH R203, R203 ;  /* 0x000000cb00cb7308 */ /* 0x000f220000002400 */
[----:B------:R-:W5:Y:S01]  /*102d0*/  LDSM.16.M88.4 R136, [R212+0xa000] ;  /* 0x00a00000d488783b */ /* 0x000f620000000200 */
[----:B------:R-:W-:Y:S01]  /*102e0*/  FMUL.FTZ R200, R16, UR11 ;  /* 0x0000000b10c87c20 */ /* 0x000fe20008410000 */
[----:B------:R-:W-:Y:S01]  /*102f0*/  FMUL.FTZ R251, R17, UR11 ;  /* 0x0000000b11fb7c20 */ /* 0x000fe20008410000 */
[----:B------:R-:W-:Y:S01]  /*10300*/  FMUL.FTZ R202, R18, UR11 ;  /* 0x0000000b12ca7c20 */ /* 0x000fe20008410000 */
[----:B------:R-:W-:Y:S05]  /*10310*/  FMUL.FTZ R194, R19, UR11 ;  /* 0x0000000b13c27c20 */ /* 0x000fea0008410000 */
[----:B------:R-:W1:Y:S01]  /*10320*/  MUFU.TANH R219, R219 ;  /* 0x000000db00db7308 */ /* 0x000e620000002400 */
[----:B------:R-:W-:Y:S01]  /*10330*/  FMUL.FTZ R191, R20, UR11 ;  /* 0x0000000b14bf7c20 */ /* 0x000fe20008410000 */
[----:B------:R-:W-:Y:S01]  /*10340*/  FMUL.FTZ R236, R23, UR11 ;  /* 0x0000000b17ec7c20 */ /* 0x000fe20008410000 */
[----:B------:R-:W-:Y:S01]  /*10350*/  FMUL.FTZ R193, R22, UR11 ;  /* 0x0000000b16c17c20 */ /* 0x000fe20008410000 */
[----:B------:R-:W-:Y:S06]  /*10360*/  FMUL.FTZ R232, R21, UR11 ;  /* 0x0000000b15e87c20 */ /* 0x000fec0008410000 */
[----:B------:R3:W1:Y:S01]  /*10370*/  MUFU.TANH R165, R191 ;  /* 0x000000bf00a57308 */ /* 0x0006620000002400 */
[----:B------:R-:W-:Y:S01]  /*10380*/  FMUL.FTZ R192, R24, UR11 ;  /* 0x0000000b18c07c20 */ /* 0x000fe20008410000 */
[----:B------:R-:W-:Y:S08]  /*10390*/  FMUL.FTZ R234, R25, UR11 ;  /* 0x0000000b19ea7c20 */ /* 0x000ff00008410000 */
[----:B------:R4:W1:Y:S01]  /*103a0*/  MUFU.TANH R162, R236 ;  /* 0x000000ec00a27308 */ /* 0x0008620000002400 */
[C---:B--2---:R-:W-:Y:S09]  /*103b0*/  HMMA.16816.F32 R28, R196.reuse, R132, R28 ;  /* 0x00000084c41c723c */ /* 0x044ff2000000181c */
[----:B------:R2:W1:Y:S01]  /*103c0*/  MUFU.TANH R169, R192 ;  /* 0x000000c000a97308 */ /* 0x0004620000002400 */
[C---:B------:R-:W-:Y:S09]  /*103d0*/  HMMA.16816.F32 R32, R196.reuse, R134, R32 ;  /* 0x00000086c420723c */ /* 0x040ff20000001820 */
[----:B------:R1:W1:Y:S01]  /*103e0*/  MUFU.TANH R164, R193 ;  /* 0x000000c100a47308 */ /* 0x0002620000002400 */
[C---:B-----5:R-:W-:Y:S03]  /*103f0*/  HMMA.16816.F32 R36, R196.reuse, R136, R36 ;  /* 0x00000088c424723c */ /* 0x060fe60000001824 */
[----:B---3--:R-:W-:Y:S01]  /*10400*/  FMUL.FTZ R191, R28, UR11 ;  /* 0x0000000b1cbf7c20 */ /* 0x008fe20008410000 */
[----:B----4-:R-:W-:Y:S01]  /*10410*/  FMUL.FTZ R236, R29, UR11 ;  /* 0x0000000b1dec7c20 */ /* 0x010fe20008410000 */
[----:B------:R-:W-:Y:S04]  /*10420*/  FMUL.FTZ R135, R31, UR11 ;  /* 0x0000000b1f877c20 */ /* 0x000fe80008410000 */
[----:B------:R3:W4:Y:S01]  /*10430*/  MUFU.TANH R181, R191 ;  /* 0x000000bf00b57308 */ /* 0x0007220000002400 */
[----:B--2---:R-:W-:Y:S01]  /*10440*/  FMUL.FTZ R192, R30, UR11 ;  /* 0x0000000b1ec07c20 */ /* 0x004fe20008410000 */
[C---:B------:R-:W-:Y:S01]  /*10450*/  HMMA.16816.F32 R40, R196.reuse, R138, R40 ;  /* 0x0000008ac428723c */ /* 0x040fe20000001828 */
[----:B------:R-:W2:Y:S02]  /*10460*/  LDSM.16.M88.4 R28, [R212+0xa800] ;  /* 0x00a80000d41c783b */ /* 0x000ea40000000200 */
[----:B------:R-:W-:Y:S01]  /*10470*/  FMUL.FTZ R33, R33, UR11 ;  /* 0x0000000b21217c20 */ /* 0x000fe20008410000 */
[----:B------:R-:W-:Y:S01]  /*10480*/  FMUL.FTZ R34, R34, UR11 ;  /* 0x0000000b22227c20 */ /* 0x000fe20008410000 */
[----:B------:R-:W-:Y:S03]  /*10490*/  FMUL.FTZ R35, R35, UR11 ;  /* 0x0000000b23237c20 */ /* 0x000fe60008410000 */
[----:B------:R5:W2:Y:S01]  /*104a0*/  MUFU.TANH R163, R232 ;  /* 0x000000e800a37308 */ /* 0x000aa20000002400 */
[----:B------:R-:W-:Y:S01]  /*104b0*/  FMUL.FTZ R134, R32, UR11 ;  /* 0x0000000b20867c20 */ /* 0x000fe20008410000 */
[----:B-1----:R-:W-:Y:S01]  /*104c0*/  FMUL.FTZ R193, R27, UR11 ;  /* 0x0000000b1bc17c20 */ /* 0x002fe20008410000 */
[----:B------:R-:W-:Y:S01]  /*104d0*/  FMUL.FTZ R36, R36, UR11 ;  /* 0x0000000b24247c20 */ /* 0x000fe20008410000 */
[----:B------:R-:W-:Y:S01]  /*104e0*/  FMUL.FTZ R38, R38, UR11 ;  /* 0x0000000b26267c20 */ /* 0x000fe20008410000 */
[----:B------:R-:W-:Y:S05]  /*104f0*/  FMUL.FTZ R39, R39, UR11 ;  /* 0x0000000b27277c20 */ /* 0x000fea0008410000 */
[----:B------:R-:W1:Y:S01]  /*10500*/  MUFU.TANH R183, R33 ;  /* 0x0000002100b77308 */ /* 0x000e620000002400 */
[----:B---3--:R-:W-:Y:S01]  /*10510*/  FMUL.FTZ R191, R37, UR11 ;  /* 0x0000000b25bf7c20 */ /* 0x008fe20008410000 */
[----:B------:R-:W-:Y:S01]  /*10520*/  FMUL.FTZ R37, R40, UR11 ;  /* 0x0000000b28257c20 */ /* 0x000fe20008410000 */
[----:B------:R-:W-:Y:S01]  /*10530*/  FMUL.FTZ R41, R41, UR11 ;  /* 0x0000000b29297c20 */ /* 0x000fe20008410000 */
[----:B------:R-:W-:Y:S06]  /*10540*/  FMUL.FTZ R42, R42, UR11 ;  /* 0x0000000b2a2a7c20 */ /* 0x000fec0008410000 */
[----:B------:R-:W3:Y:S01]  /*10550*/  MUFU.TANH R182, R34 ;  /* 0x0000002200b67308 */ /* 0x000ee20000002400 */
[----:B-----5:R-:W-:Y:S01]  /*10560*/  FMUL.FTZ R232, R26, UR11 ;  /* 0x0000000b1ae87c20 */ /* 0x020fe20008410000 */
[----:B------:R-:W-:Y:S08]  /*10570*/  FMUL.FTZ R43, R43, UR11 ;  /* 0x0000000b2b2b7c20 */ /* 0x000ff00008410000 */
[----:B------:R5:W1:Y:S10]  /*10580*/  MUFU.TANH R190, R35 ;  /* 0x0000002300be7308 */ /* 0x000a740000002400 */
[----:B------:R-:W1:Y:S01]  /*10590*/  MUFU.TANH R176, R193 ;  /* 0x000000c100b07308 */ /* 0x000e620000002400 */
[C---:B--2---:R-:W-:Y:S09]  /*105a0*/  HMMA.16816.F32 R44, R196.reuse, R28, R44 ;  /* 0x0000001cc42c723c */ /* 0x044ff2000000182c */
[----:B------:R2:W1:Y:S01]  /*105b0*/  MUFU.TANH R193, R36 ;  /* 0x0000002400c17308 */ /* 0x0004620000002400 */
[----:B-----5:R-:W5:Y:S01]  /*105c0*/  LDSM.16.M88.4 R32, [R212+0xb000] ;  /* 0x00b00000d420783b */ /* 0x020f620000000200 */
[C---:B------:R-:W-:Y:S05]  /*105d0*/  HMMA.16816.F32 R48, R196.reuse, R30, R48 ;  /* 0x0000001ec430723c */ /* 0x040fea0000001830 */
[----:B------:R-:W4:Y:S03]  /*105e0*/  LDSM.16.M88.4 R28, [R212+0xb800] ;  /* 0x00b80000d41c783b */ /* 0x000f260000000200 */
[----:B------:R-:W1:Y:S01]  /*105f0*/  MUFU.TANH R180, R192 ;  /* 0x000000c000b47308 */ /* 0x000e620000002400 */
[----:B------:R-:W-:Y:S04]  /*10600*/  DEPBAR.LE SB0, 0x0 ;  /* 0x000080000000791a */ /* 0x000fe80000000000 */
[----:B------:R-:W-:Y:S05]  /*10610*/  FMUL.FTZ R45, R45, UR11 ;  /* 0x0000000b2d2d7c20 */ /* 0x000fea0008410000 */
[----:B------:R-:W1:Y:S01]  /*10620*/  MUFU.TANH R178, R135 ;  /* 0x0000008700b27308 */ /* 0x000e620000002400 */
[----:B------:R-:W-:Y:S01]  /*10630*/  BAR.SYNC.DEFER_BLOCKING 0x0 ;  /* 0x0000000000007b1d */ /* 0x000fe20000010000 */
[----:B--2---:R-:W-:Y:S01]  /*10640*/  FMUL.FTZ R36, R44, UR11 ;  /* 0x0000000b2c247c20 */ /* 0x004fe20008410000 */
[----:B------:R-:W-:Y:S01]  /*10650*/  FMUL.FTZ R46, R46, UR11 ;  /* 0x0000000b2e2e7c20 */ /* 0x000fe20008410000 */
[----:B------:R-:W-:Y:S01]  /*10660*/  FMUL.FTZ R47, R47, UR11 ;  /* 0x0000000b2f2f7c20 */ /* 0x000fe20008410000 */
[----:B------:R-:W-:Y:S01]  /*10670*/  FMUL.FTZ R49, R49, UR11 ;  /* 0x0000000b31317c20 */ /* 0x000fe20008410000 */
[----:B------:R-:W-:Y:S04]  /*10680*/  FMUL.FTZ R50, R50, UR11 ;  /* 0x0000000b32327c20 */ /* 0x000fe80008410000 */
[----:B------:R-:W2:Y:S01]  /*10690*/  MUFU.TANH R185, R134 ;  /* 0x0000008600b97308 */ /* 0x000ea20000002400 */
[----:B------:R-:W-:Y:S09]  /*106a0*/  FMUL.FTZ R51, R51, UR11 ;  /* 0x0000000b33337c20 */ /* 0x000ff20008410000 */
[----:B------:R-:W1:Y:S10]  /*106b0*/  MUFU.TANH R235, R235 ;  /* 0x000000eb00eb7308 */ /* 0x000e740000002400 */
[----:B------:R-:W1:Y:S01]  /*106c0*/  MUFU.TANH R237, R237 ;  /* 0x000000ed00ed7308 */ /* 0x000e620000002400 */
[C---:B-----5:R-:W-:Y:S05]  /*106d0*/  HMMA.16816.F32 R52, R196.reuse, R32, R52 ;  /* 0x00000020c434723c */ /* 0x060fea0000001834 */
[----:B------:R-:W-:Y:S04]  /*106e0*/  FMUL.FTZ R32, R48, UR11 ;  /* 0x0000000b30207c20 */ /* 0x000fe80008410000 */
[----:B------:R-:W1:Y:S01]  /*106f0*/  MUFU.TANH R239, R239 ;  /* 0x000000ef00ef7308 */ /* 0x000e620000002400 */
[C---:B------:R-:W-:Y:S09]  /*10700*/  HMMA.16816.F32 R56, R196.reuse, R34, R56 ;  /* 0x00000022c438723c */ /* 0x040ff20000001838 */
[----:B------:R5:W1:Y:S01]  /*10710*/  MUFU.TANH R173, R32 ;  /* 0x0000002000ad7308 */ /* 0x000a620000002400 */
[C---:B----4-:R-:W-:Y:S03]  /*10720*/  HMMA.16816.F32 R60, R196.reuse, R28, R60 ;  /* 0x0000001cc43c723c */ /* 0x050fe6000000183c */
[----:B------:R-:W-:Y:S01]  /*10730*/  FMUL.FTZ R52, R52, UR11 ;  /* 0x0000000b34347c20 */ /* 0x000fe20008410000 */
[----:B------:R-:W-:Y:S01]  /*10740*/  FMUL.FTZ R53, R53, UR11 ;  /* 0x0000000b35357c20 */ /* 0x000fe20008410000 */
[----:B------:R-:W-:Y:S01]  /*10750*/  FMUL.FTZ R54, R54, UR11 ;  /* 0x0000000b36367c20 */ /* 0x000fe20008410000 */
[----:B------:R-:W-:Y:S03]  /*10760*/  FMUL.FTZ R55, R55, UR11 ;  /* 0x0000000b37377c20 */ /* 0x000fe60008410000 */
[----:B------:R-:W4:Y:S01]  /*10770*/  MUFU.TANH R241, R241 ;  /* 0x000000f100f17308 */ /* 0x000f220000002400 */
[----:B------:R-:W-:Y:S03]  /*10780*/  HMMA.16816.F32 R64, R196, R30, R64 ;  /* 0x0000001ec440723c */ /* 0x000fe60000001840 */
[----:B------:R-:W-:Y:S01]  /*10790*/  FMUL.FTZ R57, R57, UR11 ;  /* 0x0000000b39397c20 */ /* 0x000fe20008410000 */
[----:B------:R-:W-:Y:S01]  /*107a0*/  FMUL.FTZ R58, R58, UR11 ;  /* 0x0000000b3a3a7c20 */ /* 0x000fe20008410000 */
[----:B------:R-:W-:Y:S04]  /*107b0*/  FMUL.FTZ R59, R59, UR11 ;  /* 0x0000000b3b3b7c20 */ /* 0x000fe80008410000 */
[----:B------:R-:W1:Y:S01]  /*107c0*/  MUFU.TANH R247, R247 ;  /* 0x000000f700f77308 */ /* 0x000e620000002400 */
[----:B-----5:R-:W-:Y:S01]  /*107d0*/  FMUL.FTZ R32, R56, UR11 ;  /* 0x0000000b38207c20 */ /* 0x020fe20008410000 */
        /* <DEDUP_REMOVED lines=125> */
.L_x_2175:
        /* <DEDUP_REMOVED lines=18> */
[----:B------:R-:W-:Y:S02]  /*110d0*/  IMAD.X R17, R15, 0x1, R6, P4 ;  /* 0x000000010f117824 */ /* 0x000fe400020e0606 */
        /* <DEDUP_REMOVED lines=80> */
.L_x_2174:
[----:B---3--:R-:W-:Y:S01]  /*115e0*/  I2FP.F32.U32 R5, R223 ;  /* 0x000000df00057245 */ /* 0x008fe20000201000 */
[----:B------:R-:W-:Y:S01]  /*115f0*/  LDSM.16.MT88.4 R12, [R205+0xc000] ;  /* 0x00c00000cd0c783b */ /* 0x000fe20000004200 */
[C---:B------:R-:W-:Y:S02]  /*11600*/  IADD3 R6, PT, PT, R223.reuse, -0x38, RZ ;  /* 0xffffffc8df067810 */ /* 0x040fe40007ffe0ff */
[C---:B------:R-:W-:Y:S01]  /*11610*/  IADD3 R4, PT, PT, R223.reuse, -0x40, RZ ;  /* 0xffffffc0df047810 */ /* 0x040fe20007ffe0ff */
[CC--:B-1----:R-:W-:Y:S01]  /*11620*/  FFMA.FTZ R193, R0.reuse, R5.reuse, R193 ;  /* 0x0000000500c17223 */ /* 0x0c2fe200000100c1 */
[C---:B------:R-:W-:Y:S01]  /*11630*/  FFMA.FTZ R192, R0.reuse, R5, R192 ;  /* 0x0000000500c07223 */ /* 0x040fe200000100c0 */
[C---:B------:R-:W-:Y:S02]  /*11640*/  IADD3 R5, PT, PT, R223.reuse, -0x20, RZ ;  /* 0xffffffe0df057810 */ /* 0x040fe40007ffe0ff */
[----:B------:R-:W-:Y:S01]  /*11650*/  I2FP.F32.U32 R6, R6 ;  /* 0x0000000600067245 */ /* 0x000fe20000201000 */
[----:B------:R-:W-:Y:S01]  /*11660*/  LDSM.16.MT88.4 R20, [R204+0xc000] ;  /* 0x00c00000cc14783b */ /* 0x000fe20000004200 */
[----:B------:R-:W-:Y:S02]  /*11670*/  I2FP.F32.U32 R5, R5 ;  /* 0x0000000500057245 */ /* 0x000fe40000201000 */
[----:B------:R-:W-:Y:S01]  /*11680*/  I2FP.F32.U32 R4, R4 ;  /* 0x0000000400047245 */ /* 0x000fe20000201000 */
[CC--:B------:R-:W-:Y:S01]  /*11690*/  FFMA.FTZ R235, R0.reuse, R6.reuse, R235 ;  /* 0x0000000600eb7223 */ /* 0x0c0fe200000100eb */
[C---:B------:R-:W-:Y:S01]  /*116a0*/  FFMA.FTZ R239, R0.reuse, R6, R239 ;  /* 0x0000000600ef7223 */ /* 0x040fe200000100ef */
[CC--:B------:R-:W-:Y:S01]  /*116b0*/  FFMA.FTZ R165, R0.reuse, R5.reuse, R165 ;  /* 0x0000000500a57223 */ /* 0x0c0fe200000100a5 */
[C---:B------:R-:W-:Y:S01]  /*116c0*/  FFMA.FTZ R164, R0.reuse, R5, R164 ;  /* 0x0000000500a47223 */ /* 0x040fe200000100a4 */
[C---:B------:R-:W-:Y:S01]  /*116d0*/  IADD3 R5, PT, PT, R223.reuse, -0x17, RZ ;  /* 0xffffffe9df057810 */ /* 0x040fe20007ffe0ff */
[CC--:B------:R-:W-:Y:S01]  /*116e0*/  FFMA.FTZ R203, R0.reuse, R4.reuse, R203 ;  /* 0x0000000400cb7223 */ /* 0x0c0fe200000100cb */
[C---:B------:R-:W-:Y:S01]  /*116f0*/  IADD3 R6, PT, PT, R223.reuse, -0x18, RZ ;  /* 0xffffffe8df067810 */ /* 0x040fe20007ffe0ff */
[C---:B------:R-:W-:Y:S01]  /*11700*/  FFMA.FTZ R195, R0.reuse, R4, R195 ;  /* 0x0000000400c37223 */ /* 0x040fe200000100c3 */
[----:B------:R-:W-:Y:S01]  /*11710*/  I2FP.F32.U32 R5, R5 ;  /* 0x0000000500057245 */ /* 0x000fe20000201000 */
[----:B------:R-:W-:Y:S01]  /*11720*/  LDSM.16.MT88.4 R44, [R205+0x10000] ;  /* 0x01000000cd2c783b */ /* 0x000fe20000004200 */
[----:B------:R-:W-:Y:S02]  /*11730*/  I2FP.F32.U32 R6, R6 ;  /* 0x0000000600067245 */ /* 0x000fe40000201000 */
[C---:B------:R-:W-:Y:S01]  /*11740*/  IADD3 R4, PT, PT, R223.reuse, -0x37, RZ ;  /* 0xffffffc9df047810 */ /* 0x040fe20007ffe0ff */
[CC--:B------:R-:W-:Y:S01]  /*11750*/  FFMA.FTZ R167, R0.reuse, R5.reuse, R167 ;  /* 0x0000000500a77223 */ /* 0x0c0fe200000100a7 */
[C---:B------:R-:W-:Y:S01]  /*11760*/  FFMA.FTZ R176, R0.reuse, R5, R176 ;  /* 0x0000000500b07223 */ /* 0x040fe200000100b0 */
[C---:B------:R-:W-:Y:S01]  /*11770*/  IADD3 R5, PT, PT, R223.reuse, -0x8, RZ ;  /* 0xfffffff8df057810 */ /* 0x040fe20007ffe0ff */
[CC--:B------:R-:W-:Y:S01]  /*11780*/  FFMA.FTZ R169, R0.reuse, R6.reuse, R169 ;  /* 0x0000000600a97223 */ /* 0x0c0fe200000100a9 */
[C---:B------:R-:W-:Y:S01]  /*11790*/  FFMA.FTZ R166, R0.reuse, R6, R166 ;  /* 0x0000000600a67223 */ /* 0x040fe200000100a6 */
[C---:B------:R-:W-:Y:S01]  /*117a0*/  IADD3 R6, PT, PT, R223.reuse, -0xf, RZ ;  /* 0xfffffff1df067810 */ /* 0x040fe20007ffe0ff */
[----:B------:R-:W-:Y:S01]  /*117b0*/  LDSM.16.MT88.4 R52, [R204+0x10000] ;  /* 0x01000000cc34783b */ /* 0x000fe20000004200 */
[----:B------:R-:W-:Y:S02]  /*117c0*/  I2FP.F32.U32 R5, R5 ;  /* 0x0000000500057245 */ /* 0x000fe40000201000 */
[----:B------:R-:W-:Y:S02]  /*117d0*/  I2FP.F32.U32 R4, R4 ;  /* 0x0000000400047245 */ /* 0x000fe40000201000 */
[----:B------:R-:W-:Y:S01]  /*117e0*/  I2FP.F32.U32 R6, R6 ;  /* 0x0000000600067245 */ /* 0x000fe20000201000 */
[CC--:B------:R-:W-:Y:S01]  /*117f0*/  FFMA.FTZ R185, R0.reuse, R5.reuse, R185 ;  /* 0x0000000500b97223 */ /* 0x0c0fe200000100b9 */
[C---:B------:R-:W-:Y:S01]  /*11800*/  FFMA.FTZ R182, R0.reuse, R5, R182 ;  /* 0x0000000500b67223 */ /* 0x040fe200000100b6 */
[C---:B------:R-:W-:Y:S01]  /*11810*/  IADD3 R5, PT, PT, R223.reuse, 0x8, RZ ;  /* 0x00000008df057810 */ /* 0x040fe20007ffe0ff */
[CC--:B------:R-:W-:Y:S01]  /*11820*/  FFMA.FTZ R237, R0.reuse, R4.reuse, R237 ;  /* 0x0000000400ed7223 */ /* 0x0c0fe200000100ed */
[C---:B------:R-:W-:Y:S01]  /*11830*/  FFMA.FTZ R241, R0.reuse, R4, R241 ;  /* 0x0000000400f17223 */ /* 0x040fe200000100f1 */
[C---:B------:R-:W-:Y:S01]  /*11840*/  IADD3 R4, PT, PT, R223.reuse, -0x1f, RZ ;  /* 0xffffffe1df047810 */ /* 0x040fe20007ffe0ff */
[CC--:B------:R-:W-:Y:S01]  /*11850*/  FFMA.FTZ R179, R0.reuse, R6.reuse, R179 ;  /* 0x0000000600b37223 */ /* 0x0c0fe200000100b3 */
[----:B------:R-:W-:Y:S01]  /*11860*/  I2FP.F32.U32 R5, R5 ;  /* 0x0000000500057245 */ /* 0x000fe20000201000 */
[C---:B------:R-:W-:Y:S01]  /*11870*/  FFMA.FTZ R178, R0.reuse, R6, R178 ;  /* 0x0000000600b27223 */ /* 0x040fe200000100b2 */
[C---:B------:R-:W-:Y:S02]  /*11880*/  IADD3 R6, PT, PT, R223.reuse, 0x1, RZ ;  /* 0x00000001df067810 */ /* 0x040fe40007ffe0ff */
[C---:B------:R-:W-:Y:S01]  /*11890*/  IADD3 R8, PT, PT, R223.reuse, -0x3f, RZ ;  /* 0xffffffc1df087810 */ /* 0x040fe20007ffe0ff */
[CC--:B------:R-:W-:Y:S01]  /*118a0*/  FFMA.FTZ R189, R0.reuse, R5.reuse, R189 ;  /* 0x0000000500bd7223 */ /* 0x0c0fe200000100bd */
[----:B------:R-:W-:Y:S01]  /*118b0*/  I2FP.F32.U32 R4, R4 ;  /* 0x0000000400047245 */ /* 0x000fe20000201000 */
[C---:B------:R-:W-:Y:S01]  /*118c0*/  FFMA.FTZ R186, R0.reuse, R5, R186 ;  /* 0x0000000500ba7223 */ /* 0x040fe200000100ba */
[----:B------:R-:W-:Y:S02]  /*118d0*/  I2FP.F32.U32 R6, R6 ;  /* 0x0000000600067245 */ /* 0x000fe40000201000 */
[C---:B------:R-:W-:Y:S01]  /*118e0*/  IADD3 R5, PT, PT, R223.reuse, 0x11, RZ ;  /* 0x00000011df057810 */ /* 0x040fe20007ffe0ff */
[C---:B------:R-:W-:Y:S01]  /*118f0*/  FFMA.FTZ R163, R0.reuse, R4, R163 ;  /* 0x0000000400a37223 */ /* 0x040fe200000100a3 */
[----:B------:R-:W-:Y:S01]  /*11900*/  I2FP.F32.U32 R8, R8 ;  /* 0x0000000800087245 */ /* 0x000fe20000201000 */
[C---:B------:R-:W-:Y:S01]  /*11910*/  FFMA.FTZ R162, R0.reuse, R4, R162 ;  /* 0x0000000400a27223 */ /* 0x040fe200000100a2 */
[C---:B------:R-:W-:Y:S01]  /*11920*/  IADD3 R4, PT, PT, R223.reuse, -0x10, RZ ;  /* 0xfffffff0df047810 */ /* 0x040fe20007ffe0ff */
[CC--:B------:R-:W-:Y:S01]  /*11930*/  FFMA.FTZ R191, R0.reuse, R6.reuse, R191 ;  /* 0x0000000600bf7223 */ /* 0x0c0fe200000100bf */
[C---:B------:R-:W-:Y:S01]  /*11940*/  IADD3 R7, PT, PT, R223.reuse, -0x28, RZ ;  /* 0xffffffd8df077810 */ /* 0x040fe20007ffe0ff */
[C---:B------:R-:W-:Y:S01]  /*11950*/  FFMA.FTZ R188, R0.reuse, R6, R188 ;  /* 0x0000000600bc7223 */ /* 0x040fe200000100bc */
[----:B------:R-:W-:Y:S01]  /*11960*/  I2FP.F32.U32 R5, R5 ;  /* 0x0000000500057245 */ /* 0x000fe20000201000 */
[CC--:B------:R-:W-:Y:S01]  /*11970*/  FFMA.FTZ R201, R0.reuse, R8.reuse, R201 ;  /* 0x0000000800c97223 */ /* 0x0c0fe200000100c9 */
[C---:B------:R-:W-:Y:S01]  /*11980*/  IADD3 R58, PT, PT, R223.reuse, -0x30, RZ ;  /* 0xffffffd0df3a7810 */ /* 0x040fe20007ffe0ff */
[C---:B------:R-:W-:Y:S01]  /*11990*/  FFMA.FTZ R219, R0.reuse, R8, R219 ;  /* 0x0000000800db7223 */ /* 0x040fe200000100db */
[C---:B------:R-:W-:Y:S01]  /*119a0*/  IADD3 R56, PT, PT, R223.reuse, -0x2f, RZ ;  /* 0xffffffd1df387810 */ /* 0x040fe20007ffe0ff */
[CC--:B------:R-:W-:Y:S01]  /*119b0*/  FFMA.FTZ R175, R0.reuse, R5.reuse, R175 ;  /* 0x0000000500af7223 */ /* 0x0c0fe200000100af */
[C---:B------:R-:W-:Y:S01]  /*119c0*/  IADD3 R6, PT, PT, R223.reuse, 0x10, RZ ;  /* 0x00000010df067810 */ /* 0x040fe20007ffe0ff */
[C---:B------:R-:W-:Y:S01]  /*119d0*/  FFMA.FTZ R172, R0.reuse, R5, R172 ;  /* 0x0000000500ac7223 */ /* 0x040fe200000100ac */
[----:B------:R-:W-:Y:S02]  /*119e0*/  I2FP.F32.U32 R4, R4 ;  /* 0x0000000400047245 */ /* 0x000fe40000201000 */
[----:B------:R-:W-:Y:S02]  /*119f0*/  I2FP.F32.U32 R7, R7 ;  /* 0x0000000700077245 */ /* 0x000fe40000201000 */
[----:B------:R-:W-:Y:S01]  /*11a00*/  I2FP.F32.U32 R58, R58 ;  /* 0x0000003a003a7245 */ /* 0x000fe20000201000 */
[C---:B------:R-:W-:Y:S01]  /*11a10*/  FFMA.FTZ R181, R0.reuse, R4, R181 ;  /* 0x0000000400b57223 */ /* 0x040fe200000100b5 */
[----:B------:R-:W-:Y:S01]  /*11a20*/  I2FP.F32.U32 R56, R56 ;  /* 0x0000003800387245 */ /* 0x000fe20000201000 */
[C---:B------:R-:W-:Y:S01]  /*11a30*/  FFMA.FTZ R180, R0.reuse, R4, R180 ;  /* 0x0000000400b47223 */ /* 0x040fe200000100b4 */
[C---:B------:R-:W-:Y:S01]  /*11a40*/  IADD3 R64, PT, PT, R223.reuse, -0x27, RZ ;  /* 0xffffffd9df407810 */ /* 0x040fe20007ffe0ff */
[CC--:B------:R-:W-:Y:S01]  /*11a50*/  FFMA.FTZ R59, R0.reuse, R7.reuse, R200 ;  /* 0x00000007003b7223 */ /* 0x0c0fe200000100c8 */
[----:B------:R-:W-:Y:S01]  /*11a60*/  I2FP.F32.U32 R6, R6 ;  /* 0x0000000600067245 */ /* 0x000fe20000201000 */
[C---:B------:R-:W-:Y:S01]  /*11a70*/  FFMA.FTZ R66, R0.reuse, R7, R202 ;  /* 0x0000000700427223 */ /* 0x040fe200000100ca */
[C---:B------:R-:W-:Y:S01]  /*11a80*/  IADD3 R5, PT, PT, R223.reuse, 0x20, RZ ;  /* 0x00000020df057810 */ /* 0x040fe20007ffe0ff */
[----:B------:R-:W-:Y:S01]  /*11a90*/  FFMA.FTZ R51, R0, R58, R247 ;  /* 0x0000003a00337223 */ /* 0x000fe200000100f7 */
[----:B------:R-:W-:Y:S01]  /*11aa0*/  FMNMX3.FTZ R8, R2, R195, R201, !PT ;  /* 0x000000c302087276 */ /* 0x000fe200078100c9 */
[C---:B------:R-:W-:Y:S01]  /*11ab0*/  FFMA.FTZ R49, R0.reuse, R56, R243 ;  /* 0x0000003800317223 */ /* 0x040fe200000100f3 */
[----:B------:R-:W-:Y:S01]  /*11ac0*/  I2FP.F32.U32 R64, R64 ;  /* 0x0000004000407245 */ /* 0x000fe20000201000 */
[CC--:B------:R-:W-:Y:S01]  /*11ad0*/  FFMA.FTZ R177, R0.reuse, R6.reuse, R177 ;  /* 0x0000000600b17223 */ /* 0x0c0fe200000100b1 */
[C---:B------:R-:W-:Y:S01]  /*11ae0*/  IADD3 R4, PT, PT, R223.reuse, -0x7, RZ ;  /* 0xfffffff9df047810 */ /* 0x040fe20007ffe0ff */
[C---:B------:R-:W-:Y:S01]  /*11af0*/  FFMA.FTZ R174, R0.reuse, R6, R174 ;  /* 0x0000000600ae7223 */ /* 0x040fe200000100ae */
[----:B------:R-:W-:Y:S01]  /*11b00*/  IADD3 R7, PT, PT, R223, 0x19, RZ ;  /* 0x00000019df077810 */ /* 0x000fe20007ffe0ff */
[C---:B------:R-:W-:Y:S01]  /*11b10*/  FFMA.FTZ R57, R0.reuse, R64, R251 ;  /* 0x0000004000397223 */ /* 0x040fe200000100fb */
[----:B------:R-:W-:Y:S01]  /*11b20*/  I2FP.F32.U32 R5, R5 ;  /* 0x0000000500057245 */ /* 0x000fe20000201000 */
[----:B------:R-:W-:Y:S01]  /*11b30*/  FFMA.FTZ R58, R0, R58, R249 ;  /* 0x0000003a003a7223 */ /* 0x000fe200000100f9 */
[----:B------:R-:W-:Y:S01]  /*11b40*/  FMNMX3.FTZ R8, R8, R235, R237, !PT ;  /* 0x000000eb08087276 */ /* 0x000fe200078100ed */
[C---:B------:R-:W-:Y:S01]  /*11b50*/  FFMA.FTZ R56, R0.reuse, R56, R245 ;  /* 0x0000003800387223 */ /* 0x040fe200000100f5 */
[----:B------:R-:W-:Y:S01]  /*11b60*/  FMNMX3.FTZ R6, R3, R203, R219, !PT ;  /* 0x000000cb03067276 */ /* 0x000fe200078100db */
[CC--:B------:R-:W-:Y:S01]  /*11b70*/  FFMA.FTZ R161, R0.reuse, R5.reuse, R161 ;  /* 0x0000000500a17223 */ /* 0x0c0fe200000100a1 */
[----:B------:R-:W-:Y:S01]  /*11b80*/  I2FP.F32.U32 R4, R4 ;  /* 0x0000000400047245 */ /* 0x000fe20000201000 */
[C---:B------:R-:W-:Y:S01]  /*11b90*/  FFMA.FTZ R158, R0.reuse, R5, R158 ;  /* 0x00000005009e7223 */ /* 0x040fe2000001009e */
[----:B------:R-:W-:Y:S01]  /*11ba0*/  I2FP.F32.U32 R7, R7 ;  /* 0x0000000700077245 */ /* 0x000fe20000201000 */
[----:B------:R-:W-:Y:S01]  /*11bb0*/  FFMA.FTZ R64, R0, R64, R194 ;  /* 0x0000004000407223 */ /* 0x000fe200000100c2 */
[----:B------:R-:W-:Y:S01]  /*11bc0*/  FMNMX3.FTZ R8, R8, R51, R49, !PT ;  /* 0x0000003308087276 */ /* 0x000fe20007810031 */
[-C--:B------:R-:W-:Y:S01]  /*11bd0*/  FFMA.FTZ R183, R0, R4.reuse, R183 ;  /* 0x0000000400b77223 */ /* 0x080fe200000100b7 */
[----:B------:R-:W-:Y:S01]  /*11be0*/  FMNMX3.FTZ R5, R6, R239, R241, !PT ;  /* 0x000000ef06057276 */ /* 0x000fe200078100f1 */
[----:B------:R-:W-:Y:S01]  /*11bf0*/  FFMA.FTZ R190, R0, R4, R190 ;  /* 0x0000000400be7223 */ /* 0x000fe200000100be */
[----:B------:R-:W-:Y:S01]  /*11c00*/  FMNMX3.FTZ R6, R8, R59, R57, !PT ;  /* 0x0000003b08067276 */ /* 0x000fe20007810039 */
[CC--:B------:R-:W-:Y:S01]  /*11c10*/  FFMA.FTZ R171, R0.reuse, R7.reuse, R171 ;  /* 0x0000000700ab7223 */ /* 0x0c0fe200000100ab */
[----:B------:R-:W-:Y:S01]  /*11c20*/  FFMA.FTZ R168, R0, R7, R168 ;  /* 0x0000000700a87223 */ /* 0x000fe200000100a8 */
[----:B------:R-:W-:Y:S02]  /*11c30*/  IADD3 R4, PT, PT, R223, 0x9, RZ ;  /* 0x00000009df047810 */ /* 0x000fe40007ffe0ff */
[----:B------:R-:W-:Y:S02]  /*11c40*/  FMNMX3.FTZ R7, R5, R58, R56, !PT ;  /* 0x0000003a05077276 */ /* 0x000fe40007810038 */
[----:B------:R-:W-:Y:S02]  /*11c50*/  FMNMX3.FTZ R6, R6, R165, R163, !PT ;  /* 0x000000a506067276 */ /* 0x000fe400078100a3 */
[----:B------:R-:W-:Y:S02]  /*11c60*/  I2FP.F32.U32 R4, R4 ;  /* 0x0000000400047245 */ /* 0x000fe40000201000 */
[----:B------:R-:W-:Y:S02]  /*11c70*/  FMNMX3.FTZ R7, R7, R66, R64, !PT ;  /* 0x0000004207077276 */ /* 0x000fe40007810040 */
[----:B------:R-:W-:Y:S01]  /*11c80*/  FMNMX3.FTZ R6, R6, R169, R167, !PT ;  /* 0x000000a906067276 */ /* 0x000fe200078100a7 */
[CC--:B------:R-:W-:Y:S01]  /*11c90*/  FFMA.FTZ R187, R0.reuse, R4.reuse, R187 ;  /* 0x0000000400bb7223 */ /* 0x0c0fe200000100bb */
[----:B------:R-:W-:Y:S01]  /*11ca0*/  FFMA.FTZ R184, R0, R4, R184 ;  /* 0x0000000400b87223 */ /* 0x000fe200000100b8 */
[----:B------:R-:W-:Y:S02]  /*11cb0*/  FMNMX3.FTZ R7, R7, R164, R162, !PT ;  /* 0x000000a407077276 */ /* 0x000fe400078100a2 */
[----:B------:R-:W-:Y:S02]  /*11cc0*/  IADD3 R4, PT, PT, R223, 0x18, RZ ;  /* 0x00000018df047810 */ /* 0x000fe40007ffe0ff */
[----:B------:R-:W-:Y:S02]  /*11cd0*/  FMNMX3.FTZ R6, R6, R181, R179, !PT ;  /* 0x000000b506067276 */ /* 0x000fe400078100b3 */
[----:B------:R-:W-:Y:S02]  /*11ce0*/  FMNMX3.FTZ R7, R7, R166, R176, !PT ;  /* 0x000000a607077276 */ /* 0x000fe400078100b0 */
        /* <DEDUP_REMOVED lines=12> */
[----:B------:R-:W-:Y:S02]  /*11db0*/  I2FP.F32.U32 R4, R4 ;  /* 0x0000000400047245 */ /* 0x000fe40000201000 */
[----:B------:R-:W-:Y:S02]  /*11dc0*/  FMNMX3.FTZ R6, R6, R189, R187, !PT ;  /* 0x000000bd06067276 */ /* 0x000fe400078100bb */
[----:B------:R-:W-:Y:S01]  /*11dd0*/  IADD3 R5, PT, PT, R223, 0x29, RZ ;  /* 0x00000029df057810 */ /* 0x000fe20007ffe0ff */
[C---:B------:R-:W-:Y:S01]  /*11de0*/  FFMA.FTZ R156, R0.reuse, R4, R156 ;  /* 0x00000004009c7223 */ /* 0x040fe2000001009c */
[----:B------:R-:W-:Y:S01]  /*11df0*/  FMNMX3.FTZ R9, R7, R192, R188, !PT ;  /* 0x000000c007097276 */ /* 0x000fe200078100bc */
[----:B------:R-:W-:Y:S01]  /*11e00*/  FFMA.FTZ R159, R0, R4, R159 ;  /* 0x00000004009f7223 */ /* 0x000fe2000001009f */
[----:B------:R-:W-:Y:S02]  /*11e10*/  I2FP.F32.U32 R5, R5 ;  /* 0x0000000500057245 */ /* 0x000fe40000201000 */
[----:B------:R-:W-:Y:S02]  /*11e20*/  FMNMX3.FTZ R8, R6, R177, R175, !PT ;  /* 0x000000b106087276 */ /* 0x000fe400078100af */
[----:B------:R-:W-:Y:S01]  /*11e30*/  FMNMX3.FTZ R9, R9, R186, R184, !PT ;  /* 0x000000ba09097276 */ /* 0x000fe200078100b8 */
[CC--:B------:R-:W-:Y:S01]  /*11e40*/  FFMA.FTZ R155, R0.reuse, R5.reuse, R155 ;  /* 0x00000005009b7223 */ /* 0x0c0fe2000001009b */
[C---:B------:R-:W-:Y:S01]  /*11e50*/  IADD3 R4, PT, PT, R223.reuse, 0x30, RZ ;  /* 0x00000030df047810 */ /* 0x040fe20007ffe0ff */
[----:B------:R-:W-:Y:S01]  /*11e60*/  FFMA.FTZ R152, R0, R5, R152 ;  /* 0x0000000500987223 */ /* 0x000fe20000010098 */
[----:B------:R-:W-:Y:S02]  /*11e70*/  IADD3 R7, PT, PT, R223, 0x31, RZ ;  /* 0x00000031df077810 */ /* 0x000fe40007ffe0ff */
[----:B------:R-:W-:Y:S02]  /*11e80*/  FMNMX3.FTZ R8, R8, R173, R171, !PT ;  /* 0x000000ad08087276 */ /* 0x000fe400078100ab */
[----:B------:R-:W-:Y:S02]  /*11e90*/  FMNMX3.FTZ R9, R9, R174, R172, !PT ;  /* 0x000000ae09097276 */ /* 0x000fe400078100ac */
[----:B------:R-:W-:Y:S02]  /*11ea0*/  I2FP.F32.U32 R4, R4 ;  /* 0x0000000400047245 */ /* 0x000fe40000201000 */
[C---:B------:R-:W-:Y:S02]  /*11eb0*/  IADD3 R6, PT, PT, R223.reuse, 0x38, RZ ;  /* 0x00000038df067810 */ /* 0x040fe40007ffe0ff */
[----:B------:R-:W-:Y:S01]  /*11ec0*/  I2FP.F32.U32 R7, R7 ;  /* 0x0000000700077245 */ /* 0x000fe20000201000 */
[CC--:B------:R-:W-:Y:S01]  /*11ed0*/  FFMA.FTZ R153, R0.reuse, R4.reuse, R153 ;  /* 0x0000000400997223 */ /* 0x0c0fe20000010099 */
[----:B------:R-:W-:Y:S01]  /*11ee0*/  IADD3 R5, PT, PT, R223, 0x39, RZ ;  /* 0x00000039df057810 */ /* 0x000fe20007ffe0ff */
[----:B------:R-:W-:Y:S01]  /*11ef0*/  FFMA.FTZ R137, R0, R4, R137 ;  /* 0x0000000400897223 */ /* 0x000fe20000010089 */
[----:B------:R-:W-:Y:S01]  /*11f00*/  FMNMX3.FTZ R8, R8, R161, R159, !PT ;  /* 0x000000a108087276 */ /* 0x000fe2000781009f */
[CC--:B------:R-:W-:Y:S01]  /*11f10*/  FFMA.FTZ R151, R0.reuse, R7.reuse, R151 ;  /* 0x0000000700977223 */ /* 0x0c0fe20000010097 */
[----:B------:R-:W-:Y:S01]  /*11f20*/  FMNMX3.FTZ R9, R9, R170, R168, !PT ;  /* 0x000000aa09097276 */ /* 0x000fe200078100a8 */
[----:B------:R-:W-:Y:S01]  /*11f30*/  FFMA.FTZ R136, R0, R7, R136 ;  /* 0x0000000700887223 */ /* 0x000fe20000010088 */
[----:B------:R-:W-:Y:S02]  /*11f40*/  I2FP.F32.U32 R6, R6 ;  /* 0x0000000600067245 */ /* 0x000fe40000201000 */
[----:B------:R-:W-:Y:S02]  /*11f50*/  I2FP.F32.U32 R5, R5 ;  /* 0x0000000500057245 */ /* 0x000fe40000201000 */
[----:B------:R-:W-:Y:S01]  /*11f60*/  FMNMX3.FTZ R8, R8, R157, R155, !PT ;  /* 0x0000009d08087276 */ /* 0x000fe2000781009b */
[C---:B------:R-:W-:Y:S01]  /*11f70*/  FFMA.FTZ R148, R0.reuse, R6, R148 ;  /* 0x0000000600947223 */ /* 0x040fe20000010094 */
[----:B------:R-:W-:Y:S01]  /*11f80*/  FMNMX3.FTZ R9, R9, R158, R156, !PT ;  /* 0x0000009e09097276 */ /* 0x000fe2000781009c */
[----:B------:R-:W-:Y:S01]  /*11f90*/  FFMA.FTZ R147, R0, R5, R147 ;  /* 0x0000000500937223 */ /* 0x000fe20000010093 */
[----:B------:R-:W-:Y:S01]  /*11fa0*/  FMNMX3.FTZ R8, R8, R153, R151, !PT ;  /* 0x0000009908087276 */ /* 0x000fe20007810097 */
[C---:B------:R-:W-:Y:S01]  /*11fb0*/  FFMA.FTZ R135, R0.reuse, R6, R135 ;  /* 0x0000000600877223 */ /* 0x040fe20000010087 */
[----:B------:R-:W-:Y:S01]  /*11fc0*/  FMNMX3.FTZ R4, R9, R154, R152, !PT ;  /* 0x0000009a09047276 */ /* 0x000fe20007810098 */
[----:B------:R-:W-:Y:S01]  /*11fd0*/  FFMA.FTZ R134, R0, R5, R134 ;  /* 0x0000000500867223 */ /* 0x000fe20000010086 */
[----:B------:R-:W-:Y:S02]  /*11fe0*/  FMNMX3.FTZ R10, R8, R148, R147, !PT ;  /* 0x00000094080a7276 */ /* 0x000fe40007810093 */
[----:B------:R-:W-:Y:S02]  /*11ff0*/  FMNMX3.FTZ R4, R4, R137, R136, !PT ;  /* 0x0000008904047276 */ /* 0x000fe40007810088 */
[----:B------:R-:W-:Y:S01]  /*12000*/  MOV R138, R227 ;  /* 0x000000e3008a7202 */ /* 0x000fe20000000f00 */
[----:B------:R-:W1:Y:S01]  /*12010*/  SHFL.BFLY PT, R9, R10, 0x2, 0x1f ;  /* 0x0c401f000a097f89 */ /* 0x000e6200000e0000 */
[----:B------:R-:W-:Y:S02]  /*12020*/  FMNMX3.FTZ R7, R4, R135, R134, !PT ;  /* 0x0000008704077276 */ /* 0x000fe40007810086 */
[----:B------:R-:W-:Y:S02]  /*12030*/  @P0 IADD3 R138, PT, PT, R228, -0x40, RZ ;  /* 0xffffffc0e48a0810 */ /* 0x000fe40007ffe0ff */
[----:B------:R-:W-:Y:S03]  /*12040*/  IADD3 R222, PT, PT, R222, -0x1, RZ ;  /* 0xffffffffdede7810 */ /* 0x000fe60007ffe0ff */
[----:B------:R-:W2:Y:S01]  /*12050*/  SHFL.BFLY PT, R4, R7, 0x2, 0x1f ;  /* 0x0c401f0007047f89 */ /* 0x000ea200000e0000 */
[----:B------:R-:W-:Y:S02]  /*12060*/  IADD3 R211, PT, PT, R211, R138, RZ ;  /* 0x0000008ad3d37210 */ /* 0x000fe40007ffe0ff */
[----:B------:R-:W-:Y:S05]  /*12070*/  IADD3 R226, PT, PT, R226, -0x80, RZ ;  /* 0xffffff80e2e27810 */ /* 0x000fea0007ffe0ff */
[----:B------:R-:W-:Y:S01]  /*12080*/  LDSM.16.MT88.4 R28, [R138] ;  /* 0x000000008a1c783b */ /* 0x000fe20000004200 */
[----:B------:R-:W-:Y:S07]  /*12090*/  IADD3 R223, PT, PT, R223, -0x80, RZ ;  /* 0xffffff80dfdf7810 */ /* 0x000fee0007ffe0ff */
        /* <DEDUP_REMOVED lines=11> */
[----:B------:R-:W-:Y:S02]  /*12150*/  FMUL.FTZ R149, R132, UR4 ;  /* 0x0000000484957c20 */ /* 0x000fe40008410000 */
[----:B------:R-:W-:Y:S01]  /*12160*/  FSEL R150, R150, RZ, P1 ;  /* 0x000000ff96967208 */ /* 0x000fe20000800000 */
[----:B------:R-:W-:Y:S01]  /*12170*/  FMUL.FTZ R4, R2, UR4 ;  /* 0x0000000402047c20 */ /* 0x000fe20008410000 */
[C---:B------:R-:W-:Y:S01]  /*12180*/  FSETP.NEU.FTZ.AND P1, PT, R132.reuse, -INF , PT ;  /* 0xff8000008400780b */ /* 0x040fe20003f3d000 */
[----:B------:R-:W-:Y:S02]  /*12190*/  FADD.FTZ R2, -R132, R3 ;  /* 0x0000000384027221 */ /* 0x000fe40000010100 */
        /* <DEDUP_REMOVED lines=33> */
[C---:B------:R-:W-:Y:S03]  /*123b0*/  FMUL.FTZ R24, R3.reuse, R108 ;  /* 0x0000006c03187220 */ /* 0x040fe60000410000 */
[----:B------:R-:W1:Y:S01]  /*123c0*/  MUFU.EX2 R144, R144 ;  /* 0x0000009000907308 */ /* 0x000e620000000800 */
[C---:B--2---:R-:W-:Y:S01]  /*123d0*/  FMUL.FTZ R6, R2.reuse, R130 ;  /* 0x0000008202067220 */ /* 0x044fe20000410000 */
[C---:B------:R-:W-:Y:S01]  /*123e0*/  FMUL.FTZ R7, R2.reuse, R131 ;  /* 0x0000008302077220 */ /* 0x040fe20000410000 */
[C---:B------:R-:W-:Y:S01]  /*123f0*/  FMUL.FTZ R10, R2.reuse, R126 ;  /* 0x0000007e020a7220 */ /* 0x040fe20000410000 */
[C---:B------:R-:W-:Y:S01]  /*12400*/  FMUL.FTZ R11, R2.reuse, R127 ;  /* 0x0000007f020b7220 */ /* 0x040fe20000410000 */
[C---:B------:R-:W-:Y:S01]  /*12410*/  FMUL.FTZ R18, R2.reuse, R118 ;  /* 0x0000007602127220 */ /* 0x040fe20000410000 */
[C---:B------:R-:W-:Y:S01]  /*12420*/  FMUL.FTZ R19, R2.reuse, R119 ;  /* 0x0000007702137220 */ /* 0x040fe20000410000 */
[----:B------:R-:W-:Y:S03]  /*12430*/  LDSM.16.MT88.4 R124, [R205+0xf800] ;  /* 0x00f80000cd7c783b */ /* 0x000fe60000004200 */
[----:B------:R-:W-:Y:S01]  /*12440*/  MUFU.EX2 R145, R145 ;  /* 0x0000009100917308 */ /* 0x000fe20000000800 */
[C---:B------:R-:W-:Y:S01]  /*12450*/  FMUL.FTZ R25, R3.reuse, R109 ;  /* 0x0000006d03197220 */ /* 0x040fe20000410000 */
[C---:B------:R-:W-:Y:S01]  /*12460*/  FMUL.FTZ R26, R2.reuse, R110 ;  /* 0x0000006e021a7220 */ /* 0x040fe20000410000 */
[C---:B------:R-:W-:Y:S01]  /*12470*/  FMUL.FTZ R27, R2.reuse, R111 ;  /* 0x0000006f021b7220 */ /* 0x040fe20000410000 */
[C---:B------:R-:W-:Y:S01]  /*12480*/  FMUL.FTZ R32, R3.reuse, R100 ;  /* 0x0000006403207220 */ /* 0x040fe20000410000 */
[C---:B------:R-:W-:Y:S01]  /*12490*/  FMUL.FTZ R33, R3.reuse, R101 ;  /* 0x0000006503217220 */ /* 0x040fe20000410000 */
[----:B------:R-:W-:Y:S01]  /*124a0*/  FMUL.FTZ R34, R2, R102 ;  /* 0x0000006602227220 */ /* 0x000fe20000410000 */
[----:B------:R-:W-:Y:S03]  /*124b0*/  LDSM.16.MT88.4 R116, [R204+0xf800] ;  /* 0x00f80000cc74783b */ /* 0x000fe60000004200 */
[----:B------:R-:W2:Y:S01]  /*124c0*/  MUFU.EX2 R143, R143 ;  /* 0x0000008f008f7308 */ /* 0x000ea20000000800 */
[----:B-1----:R-:W-:Y:S01]  /*124d0*/  F2FP.F16.F32.PACK_AB R128, R144, R146 ;  /* 0x000000929080723e */ /* 0x002fe200000000ff */
        /* <DEDUP_REMOVED lines=9> */
[----:B------:R-:W-:Y:S01]  /*12570*/  FMUL.FTZ R65, R3, R69 ;  /* 0x0000004503417220 */ /* 0x000fe20000410000 */
[----:B------:R-:W-:Y:S01]  /*12580*/  FMUL.FTZ R67, R2, R71 ;  /* 0x0000004702437220 */ /* 0x000fe20000410000 */
[--C-:B------:R-:W-:Y:S01]  /*12590*/  FFMA.FTZ R182, R182, UR4, -R149.reuse ;  /* 0x00000004b6b67c23 */ /* 0x100fe20008010895 */
[--C-:B------:R-:W-:Y:S01]  /*125a0*/  FFMA.FTZ R185, R190, UR4, -R149.reuse ;  /* 0x00000004beb97c23 */ /* 0x100fe20008010895 */
[----:B------:R-:W-:Y:S03]  /*125b0*/  LDSM.16.MT88.4 R92, [R204+0xd000] ;  /* 0x00d00000cc5c783b */ /* 0x000fe60000004200 */
[----:B------:R-:W1:Y:S01]  /*125c0*/  MUFU.EX2 R141, R141 ;  /* 0x0000008d008d7308 */ /* 0x000e620000000800 */
[----:B--2---:R-:W-:Y:S01]  /*125d0*/  F2FP.F16.F32.PACK_AB R129, R143, R145 ;  /* 0x000000918f81723e */ /* 0x004fe200000000ff */
        /* <DEDUP_REMOVED lines=15> */
[----:B-1----:R-:W-:Y:S01]  /*126d0*/  F2FP.F16.F32.PACK_AB R130, R141, R142 ;  /* 0x0000008e8d82723e */ /* 0x002fe200000000ff */
[--C-:B------:R-:W-:Y:S01]  /*126e0*/  FFMA.FTZ R174, R174, UR4, -R149.reuse ;  /* 0x00000004aeae7c23 */ /* 0x100fe20008010895 */
[--C-:B------:R-:W-:Y:S01]  /*126f0*/  FFMA.FTZ R171, R171, UR4, -R150.reuse ;  /* 0x00000004abab7c23 */ /* 0x100fe20008010896 */
[--C-:B------:R-:W-:Y:S01]  /*12700*/  FFMA.FTZ R170, R170, UR4, -R149.reuse ;  /* 0x00000004aaaa7c23 */ /* 0x100fe20008010895 */
[--C-:B------:R-:W-:Y:S01]  /*12710*/  FFMA.FTZ R173, R168, UR4, -R149.reuse ;  /* 0x00000004a8ad7c23 */ /* 0x100fe20008010895 */
[--C-:B------:R-:W-:Y:S01]  /*12720*/  FFMA.FTZ R168, R159, UR4, -R150.reuse ;  /* 0x000000049fa87c23 */ /* 0x100fe20008010896 */
[--C-:B------:R-:W-:Y:S03]  /*12730*/  FFMA.FTZ R159, R156, UR4, -R149.reuse ;  /* 0x000000049c9f7c23 */ /* 0x100fe60008010895 */
        /* <DEDUP_REMOVED lines=9> */
[----:B--2---:R-:W-:Y:S01]  /*127d0*/  F2FP.F16.F32.PACK_AB R131, R139, R140 ;  /* 0x0000008c8b83723e */ /* 0x004fe200000000ff */
[--C-:B------:R-:W-:Y:S01]  /*127e0*/  FFMA.FTZ R151, R151, UR4, -R150.reuse ;  /* 0x0000000497977c23 */ /* 0x100fe20008010896 */
[--C-:B------:R-:W-:Y:S01]  /*127f0*/  FFMA.FTZ R137, R137, UR4, -R149.reuse ;  /* 0x0000000489897c23 */ /* 0x100fe20008010895 */
[--C-:B------:R-:W-:Y:S01]  /*12800*/  FFMA.FTZ R136, R136, UR4, -R149.reuse ;  /* 0x0000000488887c23 */ /* 0x100fe20008010895 */
[----:B------:R-:W-:Y:S01]  /*12810*/  FFMA.FTZ R148, R148, UR4, -R150 ;  /* 0x0000000494947c23 */ /* 0x000fe20008010896 */
[----:B------:R-:W-:Y:S01]  /*12820*/  FFMA.FTZ R135, R135, UR4, -R149 ;  /* 0x0000000487877c23 */ /* 0x000fe20008010895 */
[C---:B------:R-:W-:Y:S01]  /*12830*/  FFMA.FTZ R146, R3.reuse, R230, R146 ;  /* 0x000000e603927223 */ /* 0x040fe20000010092 */
[C---:B------:R-:W-:Y:S02]  /*12840*/  HMMA.16816.F32 R4, R128.reuse, R12, R4 ;  /* 0x0000000c8004723c */ /* 0x040fe40000001804 */
[----:B------:R-:W-:Y:S03]  /*12850*/  MUFU.EX2 R165, R165 ;  /* 0x000000a500a57308 */ /* 0x000fe60000000800 */
[C---:B------:R-:W-:Y:S01]  /*12860*/  FMUL.FTZ R12, R3.reuse, R120 ;  /* 0x00000078030c7220 */ /* 0x040fe20000410000 */
[----:B------:R-:W-:Y:S01]  /*12870*/  FMUL.FTZ R13, R3, R121 ;  /* 0x00000079030d7220 */ /* 0x000fe20000410000 */
[C---:B------:R-:W-:Y:S01]  /*12880*/  FFMA.FTZ R145, R2.reuse, R233, R145 ;  /* 0x000000e902917223 */ /* 0x040fe20000010091 */
[C---:B------:R-:W-:Y:S04]  /*12890*/  HMMA.16816.F32 R8, R128.reuse, R14, R8 ;  /* 0x0000000e8008723c */ /* 0x040fe80000001808 */
[----:B------:R-:W-:Y:S01]  /*128a0*/  MUFU.EX2 R164, R164 ;  /* 0x000000a400a47308 */ /* 0x000fe20000000800 */
[C---:B------:R-:W-:Y:S01]  /*128b0*/  FMUL.FTZ R14, R2.reuse, R122 ;  /* 0x0000007a020e7220 */ /* 0x040fe20000410000 */
[----:B------:R-:W-:Y:S01]  /*128c0*/  FMUL.FTZ R15, R2, R123 ;  /* 0x0000007b020f7220 */ /* 0x000fe20000410000 */
[----:B------:R-:W-:Y:S01]  /*128d0*/  FADD.FTZ R145, R143, R145 ;  /* 0x000000918f917221 */ /* 0x000fe20000010000 */
[----:B------:R-:W-:Y:S06]  /*128e0*/  ISETP.NE.AND P1, PT, R222, RZ, PT ;  /* 0x000000ffde00720c */ /* 0x000fec0003f25270 */
[----:B------:R-:W-:Y:S01]  /*128f0*/  MUFU.EX2 R162, R162 ;  /* 0x000000a200a27308 */ /* 0x000fe20000000800 */
[----:B------:R-:W-:Y:S01]  /*12900*/  FADD.FTZ R140, R140, R145 ;  /* 0x000000918c8c7221 */ /* 0x000fe20000010000 */
[C---:B------:R-:W-:Y:S03]  /*12910*/  HMMA.16816.F32 R12, R128.reuse, R20, R12 ;  /* 0x00000014800c723c */ /* 0x040fe6000000180c */
[C---:B------:R-:W-:Y:S01]  /*12920*/  FMUL.FTZ R20, R3.reuse, R112 ;  /* 0x0000007003147220 */ /* 0x040fe20000410000 */
[----:B------:R-:W-:Y:S01]  /*12930*/  FMUL.FTZ R21, R3, R113 ;  /* 0x0000007103157220 */ /* 0x000fe20000410000 */
[----:B------:R-:W-:Y:S03]  /*12940*/  FADD.FTZ R139, R139, R140 ;  /* 0x0000008c8b8b7221 */ /* 0x000fe60000010000 */
[----:B------:R-:W-:Y:S01]  /*12950*/  MUFU.EX2 R167, R167 ;  /* 0x000000a700a77308 */ /* 0x000fe20000000800 */
[C---:B------:R-:W-:Y:S03]  /*12960*/  HMMA.16816.F32 R16, R128.reuse, R22, R16 ;  /* 0x000000168010723c */ /* 0x040fe60000001810 */
[C---:B------:R-:W-:Y:S01]  /*12970*/  FMUL.FTZ R22, R2.reuse, R114 ;  /* 0x0000007202167220 */ /* 0x040fe20000410000 */
[----:B------:R-:W-:Y:S05]  /*12980*/  FMUL.FTZ R23, R2, R115 ;  /* 0x0000007302177220 */ /* 0x000fea0000410000 */
[----:B------:R-:W-:Y:S02]  /*12990*/  MUFU.EX2 R166, R166 ;  /* 0x000000a600a67308 */ /* 0x000fe40000000800 */
[C---:B------:R-:W-:Y:S03]  /*129a0*/  HMMA.16816.F32 R20, R128.reuse, R28, R20 ;  /* 0x0000001c8014723c */ /* 0x040fe60000001814 */
[----:B------:R-:W-:Y:S01]  /*129b0*/  FMUL.FTZ R28, R3, R104 ;  /* 0x00000068031c7220 */ /* 0x000fe20000410000 */
[--C-:B------:R-:W-:Y:S01]  /*129c0*/  FFMA.FTZ R104, R57, UR4, -R150.reuse ;  /* 0x0000000439687c23 */ /* 0x100fe20008010896 */
[C---:B------:R-:W-:Y:S01]  /*129d0*/  FMUL.FTZ R57, R3.reuse, R77 ;  /* 0x0000004d03397220 */ /* 0x040fe20000410000 */
[C---:B------:R-:W-:Y:S01]  /*129e0*/  FMUL.FTZ R29, R3.reuse, R105 ;  /* 0x00000069031d7220 */ /* 0x040fe20000410000 */
[--C-:B------:R-:W-:Y:S01]  /*129f0*/  FFMA.FTZ R105, R56, UR4, -R149.reuse ;  /* 0x0000000438697c23 */ /* 0x100fe20008010895 */
[C---:B------:R-:W-:Y:S01]  /*12a00*/  HMMA.16816.F32 R24, R128.reuse, R30, R24 ;  /* 0x0000001e8018723c */ /* 0x040fe20000001818 */
[----:B------:R-:W-:Y:S02]  /*12a10*/  MUFU.EX2 R169, R169 ;  /* 0x000000a900a97308 */ /* 0x000fe40000000800 */
[C---:B------:R-:W-:Y:S01]  /*12a20*/  FMUL.FTZ R30, R2.reuse, R106 ;  /* 0x0000006a021e7220 */ /* 0x040fe20000410000 */
[----:B------:R-:W-:Y:S01]  /*12a30*/  FMUL.FTZ R31, R2, R107 ;  /* 0x0000006b021f7220 */ /* 0x000fe20000410000 */
[C---:B------:R-:W-:Y:S01]  /*12a40*/  FMUL.FTZ R56, R3.reuse, R76 ;  /* 0x0000004c03387220 */ /* 0x040fe20000410000 */
[--C-:B------:R-:W-:Y:S01]  /*12a50*/  FFMA.FTZ R106, R66, UR4, -R149.reuse ;  /* 0x00000004426a7c23 */ /* 0x100fe20008010895 */
[----:B------:R-:W-:Y:S01]  /*12a60*/  FMUL.FTZ R66, R2, R70 ;  /* 0x0000004602427220 */ /* 0x000fe20000410000 */
[--C-:B------:R-:W-:Y:S01]  /*12a70*/  FFMA.FTZ R107, R64, UR4, -R149.reuse ;  /* 0x00000004406b7c23 */ /* 0x100fe20008010895 */
[C---:B------:R-:W-:Y:S02]  /*12a80*/  FMUL.FTZ R64, R3.reuse, R68 ;  /* 0x0000004403407220 */ /* 0x040fe40000410000 */
[----:B------:R-:W-:Y:S01]  /*12a90*/  MUFU.EX2 R105, R105 ;  /* 0x0000006900697308 */ /* 0x000fe20000000800 */
[C---:B------:R-:W-:Y:S03]  /*12aa0*/  HMMA.16816.F32 R28, R128.reuse, R36, R28 ;  /* 0x00000024801c723c */ /* 0x040fe6000000181c */
[----:B------:R-:W-:Y:S01]  /*12ab0*/  FMUL.FTZ R36, R3, R96 ;  /* 0x0000006003247220 */ /* 0x000fe20000410000 */
[--C-:B------:R-:W-:Y:S01]  /*12ac0*/  FFMA.FTZ R96, R51, UR4, -R150.reuse ;  /* 0x0000000433607c23 */ /* 0x100fe20008010896 */
[C---:B------:R-:W-:Y:S01]  /*12ad0*/  FMUL.FTZ R51, R2.reuse, R87 ;  /* 0x0000005702337220 */ /* 0x040fe20000410000 */
[----:B------:R-:W-:Y:S01]  /*12ae0*/  FMUL.FTZ R37, R3, R97 ;  /* 0x0000006103257220 */ /* 0x000fe20000410000 */
[--C-:B------:R-:W-:Y:S01]  /*12af0*/  FFMA.FTZ R97, R49, UR4, -R150.reuse ;  /* 0x0000000431617c23 */ /* 0x100fe20008010896 */
[C---:B------:R-:W-:Y:S01]  /*12b00*/  HMMA.16816.F32 R32, R128.reuse, R38, R32 ;  /* 0x000000268020723c */ /* 0x040fe20000001820 */
[----:B------:R-:W-:Y:S02]  /*12b10*/  MUFU.EX2 R104, R104 ;  /* 0x0000006800687308 */ /* 0x000fe40000000800 */
[C---:B------:R-:W-:Y:S01]  /*12b20*/  FMUL.FTZ R38, R2.reuse, R98 ;  /* 0x0000006202267220 */ /* 0x040fe20000410000 */
[----:B------:R-:W-:Y:S01]  /*12b30*/  FMUL.FTZ R39, R2, R99 ;  /* 0x0000006302277220 */ /* 0x000fe20000410000 */
[----:B------:R-:W-:Y:S01]  /*12b40*/  FMUL.FTZ R49, R3, R85 ;  /* 0x0000005503317220 */ /* 0x000fe20000410000 */
[--C-:B------:R-:W-:Y:S01]  /*12b50*/  FFMA.FTZ R98, R58, UR4, -R149.reuse ;  /* 0x000000043a627c23 */ /* 0x100fe20008010895 */
[----:B------:R-:W1:Y:S01]  /*12b60*/  LDSM.16.MT88.4 R84, [R211+0x4000] ;  /* 0x00400000d354783b */ /* 0x000e620000004200 */
[C---:B------:R-:W-:Y:S01]  /*12b70*/  FMUL.FTZ R58, R2.reuse, R78 ;  /* 0x0000004e023a7220 */ /* 0x040fe20000410000 */
[--C-:B------:R-:W-:Y:S01]  /*12b80*/  FFMA.FTZ R99, R59, UR4, -R150.reuse ;  /* 0x000000043b637c23 */ /* 0x100fe20008010896 */
[----:B------:R-:W-:Y:S01]  /*12b90*/  FMUL.FTZ R59, R2, R79 ;  /* 0x0000004f023b7220 */ /* 0x000fe20000410000 */
[C---:B------:R-:W-:Y:S01]  /*12ba0*/  HMMA.16816.F32 R36, R128.reuse, R44, R36 ;  /* 0x0000002c8024723c */ /* 0x040fe20000001824 */
[----:B------:R-:W-:Y:S02]  /*12bb0*/  MUFU.EX2 R96, R96 ;  /* 0x0000006000607308 */ /* 0x000fe40000000800 */
[C---:B------:R-:W-:Y:S01]  /*12bc0*/  FMUL.FTZ R44, R3.reuse, R88 ;  /* 0x00000058032c7220 */ /* 0x040fe20000410000 */
[----:B------:R-:W2:Y:S01]  /*12bd0*/  LDSM.16.MT88.4 R76, [R205+0xc800] ;  /* 0x00c80000cd4c783b */ /* 0x000ea20000004200 */
[----:B------:R-:W-:Y:S01]  /*12be0*/  FMUL.FTZ R45, R3, R89 ;  /* 0x00000059032d7220 */ /* 0x000fe20000410000 */
[----:B------:R-:W-:Y:S01]  /*12bf0*/  FFMA.FTZ R150, R147, UR4, -R150 ;  /* 0x0000000493967c23 */ /* 0x000fe20008010896 */
[----:B------:R-:W-:Y:S01]  /*12c00*/  FFMA.FTZ R149, R134, UR4, -R149 ;  /* 0x0000000486957c23 */ /* 0x000fe20008010895 */
[C---:B------:R-:W-:Y:S03]  /*12c10*/  HMMA.16816.F32 R40, R128.reuse, R46, R40 ;  /* 0x0000002e8028723c */ /* 0x040fe60000001828 */
[----:B------:R-:W3:Y:S01]  /*12c20*/  MUFU.EX2 R97, R97 ;  /* 0x0000006100617308 */ /* 0x000ee20000000800 */
[C---:B------:R-:W-:Y:S01]  /*12c30*/  FMUL.FTZ R46, R2.reuse, R90 ;  /* 0x0000005a022e7220 */ /* 0x040fe20000410000 */
[C---:B------:R-:W-:Y:S02]  /*12c40*/  FMUL.FTZ R47, R2.reuse, R91 ;  /* 0x0000005b022f7220 */ /* 0x040fe40000410000 */
[----:B------:R-:W-:Y:S06]  /*12c50*/  LDSM.16.MT88.4 R88, [R138+0x800] ;  /* 0x000800008a58783b */ /* 0x000fec0000004200 */
[----:B------:R-:W4:Y:S01]  /*12c60*/  MUFU.EX2 R98, R98 ;  /* 0x0000006200627308 */ /* 0x000f220000000800 */
[C---:B------:R-:W-:Y:S03]  /*12c70*/  HMMA.16816.F32 R44, R128.reuse, R52, R44 ;  /* 0x00000034802c723c */ /* 0x040fe6000000182c */
[C---:B------:R-:W-:Y:S01]  /*12c80*/  FMUL.FTZ R52, R3.reuse, R80 ;  /* 0x0000005003347220 */ /* 0x040fe20000410000 */
[----:B------:R-:W-:Y:S05]  /*12c90*/  FMUL.FTZ R53, R3, R81 ;  /* 0x0000005103357220 */ /* 0x000fea0000410000 */
[----:B------:R-:W5:Y:S01]  /*12ca0*/  MUFU.EX2 R99, R99 ;  /* 0x0000006300637308 */ /* 0x000f620000000800 */
[----:B---3--:R-:W-:Y:S01]  /*12cb0*/  F2FP.F16.F32.PACK_AB R68, R97, R96 ;  /* 0x000000606144723e */ /* 0x008fe200000000ff */
[C---:B------:R-:W-:Y:S03]  /*12cc0*/  HMMA.16816.F32 R48, R128.reuse, R54, R48 ;  /* 0x000000368030723c */ /* 0x040fe60000001830 */
[C---:B------:R-:W-:Y:S01]  /*12cd0*/  FMUL.FTZ R54, R2.reuse, R82 ;  /* 0x0000005202367220 */ /* 0x040fe20000410000 */
[----:B------:R-:W-:Y:S02]  /*12ce0*/  FMUL.FTZ R55, R2, R83 ;  /* 0x0000005302377220 */ /* 0x000fe40000410000 */
[----:B------:R-:W3:Y:S01]  /*12cf0*/  LDSM.16.MT88.4 R80, [R204+0xc800] ;  /* 0x00c80000cc50783b */ /* 0x000ee20000004200 */
[----:B----4-:R-:W-:Y:S01]  /*12d00*/  F2FP.F16.F32.PACK_AB R69, R105, R98 ;  /* 0x000000626945723e */ /* 0x010fe200000000ff */
[----:B------:R-:W-:Y:S01]  /*12d10*/  MUFU.EX2 R106, R106 ;  /* 0x0000006a006a7308 */ /* 0x000fe20000000800 */
[----:B------:R-:W-:Y:S02]  /*12d20*/  FADD.FTZ R98, R98, R139 ;  /* 0x0000008b62627221 */ /* 0x000fe40000010000 */
[C---:B------:R-:W-:Y:S03]  /*12d30*/  HMMA.16816.F32 R52, R128.reuse, R60, R52 ;  /* 0x0000003c8034723c */ /* 0x040fe60000001834 */
[C---:B------:R-:W-:Y:S01]  /*12d40*/  FMUL.FTZ R60, R3.reuse, R72 ;  /* 0x00000048033c7220 */ /* 0x040fe20000410000 */
[----:B------:R-:W-:Y:S01]  /*12d50*/  FMUL.FTZ R61, R3, R73 ;  /* 0x00000049033d7220 */ /* 0x000fe20000410000 */
[----:B-----5:R-:W-:Y:S02]  /*12d60*/  F2FP.F16.F32.PACK_AB R70, R104, R99 ;  /* 0x000000636846723e */ /* 0x020fe400000000ff */
[----:B------:R-:W4:Y:S01]  /*12d70*/  MUFU.EX2 R107, R107 ;  /* 0x0000006b006b7308 */ /* 0x000f220000000800 */
[----:B------:R-:W-:Y:S01]  /*12d80*/  FADD.FTZ R3, R144, R146 ;  /* 0x0000009290037221 */ /* 0x000fe20000010000 */
[C---:B------:R-:W-:Y:S03]  /*12d90*/  HMMA.16816.F32 R56, R128.reuse, R62, R56 ;  /* 0x0000003e8038723c */ /* 0x040fe60000001838 */
[C---:B------:R-:W-:Y:S01]  /*12da0*/  FMUL.FTZ R62, R2.reuse, R74 ;  /* 0x0000004a023e7220 */ /* 0x040fe20000410000 */
[----:B------:R-:W-:Y:S01]  /*12db0*/  FMUL.FTZ R63, R2, R75 ;  /* 0x0000004b023f7220 */ /* 0x000fe20000410000 */
[----:B------:R-:W-:Y:S01]  /*12dc0*/  FADD.FTZ R142, R142, R3 ;  /* 0x000000038e8e7221 */ /* 0x000fe20000010000 */
[----:B------:R-:W5:Y:S02]  /*12dd0*/  LDSM.16.MT88.4 R72, [R211+0x800] ;  /* 0x00080000d348783b */ /* 0x000f640000004200 */
[----:B------:R-:W-:Y:S01]  /*12de0*/  MUFU.EX2 R176, R176 ;  /* 0x000000b000b07308 */ /* 0x000fe20000000800 */
[----:B------:R-:W-:Y:S01]  /*12df0*/  FADD.FTZ R105, R105, R98 ;  /* 0x0000006269697221 */ /* 0x000fe20000010000 */
[----:B------:R-:W-:Y:S01]  /*12e00*/  FADD.FTZ R141, R141, R142 ;  /* 0x0000008e8d8d7221 */ /* 0x000fe20000010000 */
[C---:B-1----:R-:W-:Y:S03]  /*12e10*/  HMMA.16816.F32 R60, R128.reuse, R84, R60 ;  /* 0x00000054803c723c */ /* 0x042fe6000000183c */
[----:B------:R-:W-:Y:S01]  /*12e20*/  FADD.FTZ R2, R96, R141 ;  /* 0x0000008d60027221 */ /* 0x000fe20000010000 */
[----:B----4-:R-:W-:Y:S03]  /*12e30*/  F2FP.F16.F32.PACK_AB R71, R107, R106 ;  /* 0x0000006a6b47723e */ /* 0x010fe600000000ff */
[----:B------:R-:W-:Y:S01]  /*12e40*/  MUFU.EX2 R179, R179 ;  /* 0x000000b300b37308 */ /* 0x000fe20000000800 */
[----:B------:R-:W-:Y:S01]  /*12e50*/  FADD.FTZ R2, R97, R2 ;  /* 0x0000000261027221 */ /* 0x000fe20000010000 */
[----:B------:R-:W-:Y:S01]  /*12e60*/  HMMA.16816.F32 R64, R128, R86, R64 ;  /* 0x000000568040723c */ /* 0x000fe20000001840 */
[----:B------:R-:W-:Y:S02]  /*12e70*/  LDSM.16.MT88.4 R84, [R138+0x4800] ;  /* 0x004800008a54783b */ /* 0x000fe40000004200 */
[----:B------:R-:W-:Y:S01]  /*12e80*/  FADD.FTZ R3, R99, R2 ;  /* 0x0000000263037221 */ /* 0x000fe20000010000 */
[----:B------:R-:W-:Y:S04]  /*12e90*/  FADD.FTZ R2, R106, R105 ;  /* 0x000000696a027221 */ /* 0x000fe80000010000 */
[----:B------:R-:W1:Y:S01]  /*12ea0*/  MUFU.EX2 R181, R181 ;  /* 0x000000b500b57308 */ /* 0x000e620000000800 */
[----:B------:R-:W-:Y:S01]  /*12eb0*/  FADD.FTZ R3, R104, R3 ;  /* 0x0000000368037221 */ /* 0x000fe20000010000 */
[C---:B--2---:R-:W-:Y:S08]  /*12ec0*/  HMMA.16816.F32 R4, R68.reuse, R76, R4 ;  /* 0x0000004c4404723c */ /* 0x044ff00000001804 */
[----:B------:R-:W2:Y:S01]  /*12ed0*/  MUFU.EX2 R180, R180 ;  /* 0x000000b400b47308 */ /* 0x000ea20000000800 */
[----:B------:R-:W-:Y:S01]  /*12ee0*/  FADD.FTZ R2, R107, R2 ;  /* 0x000000026b027221 */ /* 0x000fe20000010000 */
[C---:B------:R-:W-:Y:S01]  /*12ef0*/  HMMA.16816.F32 R8, R68.reuse, R78, R8 ;  /* 0x0000004e4408723c */ /* 0x040fe20000001808 */
[----:B------:R-:W4:Y:S07]  /*12f00*/  LDSM.16.MT88.4 R76, [R205+0x10800] ;  /* 0x01080000cd4c783b */ /* 0x000f2e0000004200 */
[----:B------:R-:W-:Y:S01]  /*12f10*/  MUFU.EX2 R178, R178 ;  /* 0x000000b200b27308 */ /* 0x000fe20000000800 */
[C---:B---3--:R-:W-:Y:S09]  /*12f20*/  HMMA.16816.F32 R12, R68.reuse, R80, R12 ;  /* 0x00000050440c723c */ /* 0x048ff2000000180c */
[----:B------:R-:W3:Y:S01]  /*12f30*/  MUFU.EX2 R183, R183 ;  /* 0x000000b700b77308 */ /* 0x000ee20000000800 */
[C---:B------:R-:W-:Y:S01]  /*12f40*/  HMMA.16816.F32 R16, R68.reuse, R82, R16 ;  /* 0x000000524410723c */ /* 0x040fe20000001810 */
[----:B------:R-:W1:Y:S08]  /*12f50*/  LDSM.16.MT88.4 R80, [R204+0x10800] ;  /* 0x01080000cc50783b */ /* 0x000e700000004200 */
[----:B------:R-:W-:Y:S01]  /*12f60*/  MUFU.EX2 R182, R182 ;  /* 0x000000b600b67308 */ /* 0x000fe20000000800 */
[C---:B------:R-:W-:Y:S09]  /*12f70*/  HMMA.16816.F32 R20, R68.reuse, R88, R20 ;  /* 0x000000584414723c */ /* 0x040ff20000001814 */
[----:B------:R-:W3:Y:S01]  /*12f80*/  MUFU.EX2 R185, R185 ;  /* 0x000000b900b97308 */ /* 0x000ee20000000800 */
[C---:B------:R-:W-:Y:S01]  /*12f90*/  HMMA.16816.F32 R24, R68.reuse, R90, R24 ;  /* 0x0000005a4418723c */ /* 0x040fe20000001818 */
[----:B------:R-:W2:Y:S08]  /*12fa0*/  LDSM.16.MT88.4 R88, [R211+0x4800] ;  /* 0x00480000d358783b */ /* 0x000eb00000004200 */
[----:B------:R-:W-:Y:S01]  /*12fb0*/  MUFU.EX2 R190, R190 ;  /* 0x000000be00be7308 */ /* 0x000fe20000000800 */
[C---:B-----5:R-:W-:Y:S09]  /*12fc0*/  HMMA.16816.F32 R28, R68.reuse, R72, R28 ;  /* 0x00000048441c723c */ /* 0x060ff2000000181c */
[----:B------:R-:W5:Y:S01]  /*12fd0*/  MUFU.EX2 R191, R191 ;  /* 0x000000bf00bf7308 */ /* 0x000f620000000800 */
        /* <DEDUP_REMOVED lines=11> */
[----:B------:R-:W4:Y:S08]  /*13090*/  LDSM.16.MT88.4 R80, [R211+0x1000] ;  /* 0x00100000d350783b */ /* 0x000f300000004200 */
[----:B------:R-:W-:Y:S01]  /*130a0*/  MUFU.EX2 R186, R186 ;  /* 0x000000ba00ba7308 */ /* 0x000fe20000000800 */
[C---:B------:R-:W-:Y:S09]  /*130b0*/  HMMA.16816.F32 R52, R68.reuse, R84, R52 ;  /* 0x000000544434723c */ /* 0x040ff20000001834 */
[----:B------:R-:W1:Y:S01]  /*130c0*/  MUFU.EX2 R189, R189 ;  /* 0x000000bd00bd7308 */ /* 0x000e620000000800 */
[C---:B------:R-:W-:Y:S01]  /*130d0*/  HMMA.16816.F32 R56, R68.reuse, R86, R56 ;  /* 0x000000564438723c */ /* 0x040fe20000001838 */
[----:B------:R-:W-:Y:S08]  /*130e0*/  LDSM.16.MT88.4 R84, [R138+0x5000] ;  /* 0x005000008a54783b */ /* 0x000ff00000004200 */
[----:B------:R-:W1:Y:S01]  /*130f0*/  MUFU.EX2 R177, R177 ;  /* 0x000000b100b17308 */ /* 0x000e620000000800 */
[C---:B--2---:R-:W-:Y:S09]  /*13100*/  HMMA.16816.F32 R60, R68.reuse, R88, R60 ;  /* 0x00000058443c723c */ /* 0x044ff2000000183c */
[----:B------:R-:W2:Y:S01]  /*13110*/  MUFU.EX2 R184, R184 ;  /* 0x000000b800b87308 */ /* 0x000ea20000000800 */
[----:B------:R-:W-:Y:S01]  /*13120*/  HMMA.16816.F32 R64, R68, R90, R64 ;  /* 0x0000005a4440723c */ /* 0x000fe20000001840 */
[----:B------:R-:W-:Y:S02]  /*13130*/  LDSM.16.MT88.4 R88, [R211+0x5000] ;  /* 0x00500000d358783b */ /* 0x000fe40000004200 */
[----:B------:R-:W-:Y:S01]  /*13140*/  F2FP.F16.F32.PACK_AB R68, R163, R160 ;  /* 0x000000a0a344723e */ /* 0x000fe200000000ff */
[----:B------:R-:W-:Y:S01]  /*13150*/  FADD.FTZ R160, R160, R3 ;  /* 0x00000003a0a07221 */ /* 0x000fe20000010000 */
[C---:B------:R-:W-:Y:S04]  /*13160*/  F2FP.F16.F32.PACK_AB R69, R164.reuse, R165 ;  /* 0x000000a5a445723e */ /* 0x040fe800000000ff */
[----:B------:R-:W-:Y:S01]  /*13170*/  MUFU.EX2 R174, R174 ;  /* 0x000000ae00ae7308 */ /* 0x000fe20000000800 */
[----:B------:R-:W-:Y:S01]  /*13180*/  F2FP.F16.F32.PACK_AB R70, R167, R162 ;  /* 0x000000a2a746723e */ /* 0x000fe200000000ff */
[----:B------:R-:W-:Y:S01]  /*13190*/  FADD.FTZ R3, R165, R2 ;  /* 0x00000002a5037221 */ /* 0x000fe20000010000 */
[----:B------:R-:W-:Y:S01]  /*131a0*/  F2FP.F16.F32.PACK_AB R71, R169, R166 ;  /* 0x000000a6a947723e */ /* 0x000fe200000000ff */
[----:B------:R-:W-:Y:S02]  /*131b0*/  FADD.FTZ R163, R163, R160 ;  /* 0x000000a0a3a37221 */ /* 0x000fe40000010000 */
[----:B------:R-:W-:Y:S04]  /*131c0*/  FADD.FTZ R3, R164, R3 ;  /* 0x00000003a4037221 */ /* 0x000fe80000010000 */
[----:B------:R-:W-:Y:S01]  /*131d0*/  MUFU.EX2 R175, R175 ;  /* 0x000000af00af7308 */ /* 0x000fe20000000800 */
[----:B------:R-:W-:Y:S01]  /*131e0*/  FADD.FTZ R162, R162, R163 ;  /* 0x000000a3a2a27221 */ /* 0x000fe20000010000 */
[C---:B---3--:R-:W-:Y:S03]  /*131f0*/  HMMA.16816.F32 R4, R68.reuse, R72, R4 ;  /* 0x000000484404723c */ /* 0x048fe60000001804 */
[----:B------:R-:W-:Y:S01]  /*13200*/  FADD.FTZ R2, R166, R3 ;  /* 0x00000003a6027221 */ /* 0x000fe20000010000 */
[----:B------:R-:W-:Y:S04]  /*13210*/  FADD.FTZ R167, R167, R162 ;  /* 0x000000a2a7a77221 */ /* 0x000fe80000010000 */
[----:B------:R-:W3:Y:S01]  /*13220*/  MUFU.EX2 R172, R172 ;  /* 0x000000ac00ac7308 */ /* 0x000ee20000000800 */
[----:B------:R-:W-:Y:S01]  /*13230*/  FADD.FTZ R2, R169, R2 ;  /* 0x00000002a9027221 */ /* 0x000fe20000010000 */
[C---:B------:R-:W-:Y:S01]  /*13240*/  HMMA.16816.F32 R8, R68.reuse, R74, R8 ;  /* 0x0000004a4408723c */ /* 0x040fe20000001808 */
[----:B------:R-:W1:Y:S02]  /*13250*/  LDSM.16.MT88.4 R72, [R205+0x11000] ;  /* 0x01100000cd48783b */ /* 0x000e640000004200 */
[----:B------:R-:W-:Y:S05]  /*13260*/  FADD.FTZ R3, R181, R2 ;  /* 0x00000002b5037221 */ /* 0x000fea0000010000 */
[----:B------:R-:W3:Y:S01]  /*13270*/  MUFU.EX2 R171, R171 ;  /* 0x000000ab00ab7308 */ /* 0x000ee20000000800 */
[----:B------:R-:W-:Y:S01]  /*13280*/  FADD.FTZ R3, R180, R3 ;  /* 0x00000003b4037221 */ /* 0x000fe20000010000 */
[C---:B------:R-:W-:Y:S08]  /*13290*/  HMMA.16816.F32 R12, R68.reuse, R92, R12 ;  /* 0x0000005c440c723c */ /* 0x040ff0000000180c */
[----:B------:R-:W-:Y:S01]  /*132a0*/  MUFU.EX2 R170, R170 ;  /* 0x000000aa00aa7308 */ /* 0x000fe20000000800 */
[C---:B------:R-:W-:Y:S01]  /*132b0*/  HMMA.16816.F32 R16, R68.reuse, R94, R16 ;  /* 0x0000005e4410723c */ /* 0x040fe20000001810 */
[----:B------:R-:W-:Y:S08]  /*132c0*/  LDSM.16.MT88.4 R92, [R204+0xd800] ;  /* 0x00d80000cc5c783b */ /* 0x000ff00000004200 */
[----:B------:R-:W-:Y:S01]  /*132d0*/  MUFU.EX2 R173, R173 ;  /* 0x000000ad00ad7308 */ /* 0x000fe20000000800 */
[C---:B-----5:R-:W-:Y:S09]  /*132e0*/  HMMA.16816.F32 R20, R68.reuse, R76, R20 ;  /* 0x0000004c4414723c */ /* 0x060ff20000001814 */
[----:B------:R-:W5:Y:S01]  /*132f0*/  MUFU.EX2 R161, R161 ;  /* 0x000000a100a17308 */ /* 0x000f620000000800 */
[C---:B------:R-:W-:Y:S01]  /*13300*/  HMMA.16816.F32 R24, R68.reuse, R78, R24 ;  /* 0x0000004e4418723c */ /* 0x040fe20000001818 */
[----:B------:R-:W2:Y:S08]  /*13310*/  LDSM.16.MT88.4 R76, [R204+0x11000] ;  /* 0x01100000cc4c783b */ /* 0x000eb00000004200 */
[----:B------:R-:W5:Y:S01]  /*13320*/  MUFU.EX2 R168, R168 ;  /* 0x000000a800a87308 */ /* 0x000f620000000800 */
[C---:B----4-:R-:W-:Y:S09]  /*13330*/  HMMA.16816.F32 R28, R68.reuse, R80, R28 ;  /* 0x00000050441c723c */ /* 0x050ff2000000181c */
[----:B------:R-:W-:Y:S01]  /*13340*/  MUFU.EX2 R158, R158 ;  /* 0x0000009e009e7308 */ /* 0x000fe20000000800 */
[C---:B------:R-:W-:Y:S01]  /*13350*/  HMMA.16816.F32 R32, R68.reuse, R82, R32 ;  /* 0x000000524420723c */ /* 0x040fe20000001820 */
[----:B------:R-:W4:Y:S08]  /*13360*/  LDSM.16.MT88.4 R80, [R205+0xd800] ;  /* 0x00d80000cd50783b */ /* 0x000f300000004200 */
[----:B------:R-:W5:Y:S01]  /*13370*/  MUFU.EX2 R159, R159 ;  /* 0x0000009f009f7308 */ /* 0x000f620000000800 */
[C---:B-1----:R-:W-:Y:S09]  /*13380*/  HMMA.16816.F32 R36, R68.reuse, R72, R36 ;  /* 0x000000484424723c */ /* 0x042ff20000001824 */
[----:B------:R-:W-:Y:S01]  /*13390*/  MUFU.EX2 R156, R156 ;  /* 0x0000009c009c7308 */ /* 0x000fe20000000800 */
[C---:B------:R-:W-:Y:S01]  /*133a0*/  HMMA.16816.F32 R40, R68.reuse, R74, R40 ;  /* 0x0000004a4428723c */ /* 0x040fe20000001828 */
[----:B------:R-:W1:Y:S08]  /*133b0*/  LDSM.16.MT88.4 R72, [R138+0x1800] ;  /* 0x001800008a48783b */ /* 0x000e700000004200 */
[----:B------:R-:W5:Y:S01]  /*133c0*/  MUFU.EX2 R155, R155 ;  /* 0x0000009b009b7308 */ /* 0x000f620000000800 */
[C---:B--2---:R-:W-:Y:S09]  /*133d0*/  HMMA.16816.F32 R44, R68.reuse, R76, R44 ;  /* 0x0000004c442c723c */ /* 0x044ff2000000182c */
[----:B------:R-:W-:Y:S01]  /*133e0*/  MUFU.EX2 R154, R154 ;  /* 0x0000009a009a7308 */ /* 0x000fe20000000800 */
[C---:B------:R-:W-:Y:S01]  /*133f0*/  HMMA.16816.F32 R48, R68.reuse, R78, R48 ;  /* 0x0000004e4430723c */ /* 0x040fe20000001830 */
[----:B------:R-:W2:Y:S08]  /*13400*/  LDSM.16.MT88.4 R76, [R211+0x1800] ;  /* 0x00180000d34c783b */ /* 0x000eb00000004200 */
[----:B------:R-:W5:Y:S01]  /*13410*/  MUFU.EX2 R157, R157 ;  /* 0x0000009d009d7308 */ /* 0x000f620000000800 */
[C---:B------:R-:W-:Y:S09]  /*13420*/  HMMA.16816.F32 R52, R68.reuse, R84, R52 ;  /* 0x000000544434723c */ /* 0x040ff20000001834 */
[----:B------:R-:W-:Y:S01]  /*13430*/  MUFU.EX2 R152, R152 ;  /* 0x0000009800987308 */ /* 0x000fe20000000800 */
[C---:B------:R-:W-:Y:S01]  /*13440*/  HMMA.16816.F32 R56, R68.reuse, R86, R56 ;  /* 0x000000564438723c */ /* 0x040fe20000001838 */
[----:B------:R-:W-:Y:S08]  /*13450*/  LDSM.16.MT88.4 R84, [R138+0x5800] ;  /* 0x005800008a54783b */ /* 0x000ff00000004200 */
[----:B------:R-:W5:Y:S01]  /*13460*/  MUFU.EX2 R151, R151 ;  /* 0x0000009700977308 */ /* 0x000f620000000800 */
[C---:B------:R-:W-:Y:S09]  /*13470*/  HMMA.16816.F32 R60, R68.reuse, R88, R60 ;  /* 0x00000058443c723c */ /* 0x040ff2000000183c */
[----:B------:R-:W-:Y:S01]  /*13480*/  MUFU.EX2 R137, R137 ;  /* 0x0000008900897308 */ /* 0x000fe20000000800 */
[----:B------:R-:W-:Y:S01]  /*13490*/  HMMA.16816.F32 R64, R68, R90, R64 ;  /* 0x0000005a4440723c */ /* 0x000fe20000001840 */
[----:B------:R-:W-:Y:S02]  /*134a0*/  LDSM.16.MT88.4 R88, [R211+0x5800] ;  /* 0x00580000d358783b */ /* 0x000fe40000004200 */
[----:B------:R-:W-:Y:S01]  /*134b0*/  F2FP.F16.F32.PACK_AB R68, R179, R176 ;  /* 0x000000b0b344723e */ /* 0x000fe200000000ff */
[----:B------:R-:W-:Y:S01]  /*134c0*/  FADD.FTZ R176, R176, R167 ;  /* 0x000000a7b0b07221 */ /* 0x000fe20000010000 */
[----:B------:R-:W-:Y:S04]  /*134d0*/  F2FP.F16.F32.PACK_AB R69, R180, R181 ;  /* 0x000000b5b445723e */ /* 0x000fe800000000ff */
[----:B------:R-:W5:Y:S01]  /*134e0*/  MUFU.EX2 R136, R136 ;  /* 0x0000008800887308 */ /* 0x000f620000000800 */
[----:B------:R-:W-:Y:S01]  /*134f0*/  F2FP.F16.F32.PACK_AB R70, R183, R178 ;  /* 0x000000b2b746723e */ /* 0x000fe200000000ff */
[----:B------:R-:W-:Y:S01]  /*13500*/  FADD.FTZ R179, R179, R176 ;  /* 0x000000b0b3b37221 */ /* 0x000fe20000010000 */
[C---:B------:R-:W-:Y:S01]  /*13510*/  F2FP.F16.F32.PACK_AB R71, R185.reuse, R182 ;  /* 0x000000b6b947723e */ /* 0x040fe200000000ff */
[----:B------:R-:W-:Y:S02]  /*13520*/  FADD.FTZ R182, R182, R3 ;  /* 0x00000003b6b67221 */ /* 0x000fe40000010000 */
[----:B------:R-:W-:Y:S04]  /*13530*/  FADD.FTZ R178, R178, R179 ;  /* 0x000000b3b2b27221 */ /* 0x000fe80000010000 */
[----:B------:R-:W-:Y:S01]  /*13540*/  MUFU.EX2 R148, R148 ;  /* 0x0000009400947308 */ /* 0x000fe20000000800 */
[----:B------:R-:W-:Y:S01]  /*13550*/  FADD.FTZ R185, R185, R182 ;  /* 0x000000b6b9b97221 */ /* 0x000fe20000010000 */
[C---:B----4-:R-:W-:Y:S03]  /*13560*/  HMMA.16816.F32 R4, R68.reuse, R80, R4 ;  /* 0x000000504404723c */ /* 0x050fe60000001804 */
[----:B------:R-:W-:Y:S05]  /*13570*/  FADD.FTZ R183, R183, R178 ;  /* 0x000000b2b7b77221 */ /* 0x000fea0000010000 */
[----:B------:R-:W4:Y:S01]  /*13580*/  MUFU.EX2 R147, R150 ;  /* 0x0000009600937308 */ /* 0x000f220000000800 */
[C---:B------:R-:W-:Y:S01]  /*13590*/  HMMA.16816.F32 R8, R68.reuse, R82, R8 ;  /* 0x000000524408723c */ /* 0x040fe20000001808 */
[----:B------:R-:W3:Y:S08]  /*135a0*/  LDSM.16.MT88.4 R80, [R205+0x11800] ;  /* 0x01180000cd50783b */ /* 0x000ef00000004200 */
[----:B------:R-:W-:Y:S01]  /*135b0*/  MUFU.EX2 R135, R135 ;  /* 0x0000008700877308 */ /* 0x000fe20000000800 */
[C---:B------:R-:W-:Y:S09]  /*135c0*/  HMMA.16816.F32 R12, R68.reuse, R92, R12 ;  /* 0x0000005c440c723c */ /* 0x040ff2000000180c */
[----:B------:R-:W4:Y:S01]  /*135d0*/  MUFU.EX2 R134, R149 ;  /* 0x0000009500867308 */ /* 0x000f220000000800 */
        /* <DEDUP_REMOVED lines=39> */
[----:B------:R-:W-:Y:S04]  /*13850*/  FADD.FTZ R2, R171, R2 ;  /* 0x00000002ab027221 */ /* 0x000fe80000010000 */
[----:B-----5:R-:W-:Y:S01]  /*13860*/  FADD.FTZ R3, R161, R2 ;  /* 0x00000002a1037221 */ /* 0x020fe20000010000 */
[C---:B------:R-:W-:Y:S01]  /*13870*/  HMMA.16816.F32 R16, R68.reuse, R94, R16 ;  /* 0x0000005e4410723c */ /* 0x040fe20000001810 */
[----:B------:R-:W-:Y:S02]  /*13880*/  LDSM.16.MT88.4 R92, [R204+0xe800] ;  /* 0x00e80000cc5c783b */ /* 0x000fe40000004200 */
[----:B------:R-:W-:Y:S05]  /*13890*/  FADD.FTZ R3, R168, R3 ;  /* 0x00000003a8037221 */ /* 0x000fea0000010000 */
        /* <DEDUP_REMOVED lines=53> */
[----:B------:R-:W-:Y:S01]  /*13bf0*/  F2FP.F16.F32.PACK_AB R70, R155, R156 ;  /* 0x0000009c9b46723e */ /* 0x000fe200000000ff */
[----:B------:R-:W-:Y:S01]  /*13c00*/  FADD.FTZ R156, R156, R3 ;  /* 0x000000039c9c7221 */ /* 0x000fe20000010000 */
[----:B------:R-:W-:Y:S01]  /*13c10*/  F2FP.F16.F32.PACK_AB R71, R157, R154 ;  /* 0x0000009a9d47723e */ /* 0x000fe200000000ff */
[----:B------:R-:W-:Y:S01]  /*13c20*/  FADD.FTZ R159, R159, R158 ;  /* 0x0000009e9f9f7221 */ /* 0x000fe20000010000 */
[----:B------:R-:W-:Y:S01]  /*13c30*/  MOV R3, R132 ;  /* 0x0000008400037202 */ /* 0x000fe20000000f00 */
[----:B------:R-:W-:Y:S02]  /*13c40*/  FADD.FTZ R155, R155, R156 ;  /* 0x0000009c9b9b7221 */ /* 0x000fe40000010000 */
[----:B------:R-:W-:Y:S02]  /*13c50*/  FADD.FTZ R2, R154, R159 ;  /* 0x0000009f9a027221 */ /* 0x000fe40000010000 */
[C---:B---3--:R-:W-:Y:S03]  /*13c60*/  HMMA.16816.F32 R4, R68.reuse, R80, R4 ;  /* 0x000000504404723c */ /* 0x048fe60000001804 */
[----:B------:R-:W-:Y:S05]  /*13c70*/  FADD.FTZ R2, R157, R2 ;  /* 0x000000029d027221 */ /* 0x000fea0000010000 */
        /* <DEDUP_REMOVED lines=8> */
[C---:B--2---:R-:W-:Y:S08]  /*13d00*/  HMMA.16816.F32 R28, R68.reuse, R76, R28 ;  /* 0x0000004c441c723c */ /* 0x044ff0000000181c */
[C---:B------:R-:W-:Y:S01]  /*13d10*/  HMMA.16816.F32 R32, R68.reuse, R78, R32 ;  /* 0x0000004e4420723c */ /* 0x040fe20000001820 */
[----:B------:R-:W-:Y:S07]  /*13d20*/  LDSM.16.MT88.4 R76, [R138+0x7800] ;  /* 0x007800008a4c783b */ /* 0x000fee0000004200 */
[C---:B---3--:R-:W-:Y:S08]  /*13d30*/  HMMA.16816.F32 R36, R68.reuse, R80, R36 ;  /* 0x000000504424723c */ /* 0x048ff00000001824 */
[C---:B------:R-:W-:Y:S08]  /*13d40*/  HMMA.16816.F32 R40, R68.reuse, R82, R40 ;  /* 0x000000524428723c */ /* 0x040ff00000001828 */
[C---:B-1----:R-:W-:Y:S08]  /*13d50*/  HMMA.16816.F32 R44, R68.reuse, R72, R44 ;  /* 0x00000048442c723c */ /* 0x042ff0000000182c */
        /* <DEDUP_REMOVED lines=10> */
[----:B----4-:R-:W-:Y:S01]  /*13e00*/  F2FP.F16.F32.PACK_AB R70, R147, R148 ;  /* 0x000000949346723e */ /* 0x010fe200000000ff */
[----:B------:R-:W-:Y:S01]  /*13e10*/  FADD.FTZ R151, R151, R152 ;  /* 0x0000009897977221 */ /* 0x000fe20000010000 */
[----:B------:R-:W-:Y:S01]  /*13e20*/  F2FP.F16.F32.PACK_AB R71, R134, R135 ;  /* 0x000000878647723e */ /* 0x000fe200000000ff */
[----:B------:R-:W-:Y:S01]  /*13e30*/  FADD.FTZ R136, R136, R137 ;  /* 0x0000008988887221 */ /* 0x000fe20000010000 */
[----:B------:R-:W-:Y:S01]  /*13e40*/  MOV R2, R133 ;  /* 0x0000008500027202 */ /* 0x000fe20000000f00 */
        /* <DEDUP_REMOVED lines=23> */
.L_x_2172:
        /* <DEDUP_REMOVED lines=187> */
[----:B------:R3:W3:Y:S03]  /*14b70*/  LDS.128 R12, [R231+0x1800] ;  /* 0x00180000e70c7984 */ /* 0x0006e60000000c00 */
[----:B------:R-:W-:-:S02]  /*14b80*/  LOP3.LUT R208, R208, 0x7, R5, 0xf8, !PT ;  /* 0x00000007d0d07812 */ /* 0x000fc400078ef805 */
[----:B------:R-:W-:Y:S01]  /*14b90*/  MOV R5, 0x7f800000 ;  /* 0x7f80000000057802 */ /* 0x000fe20000000f00 */
[----:B------:R-:W-:Y:S01]  /*14ba0*/  @P2 FFMA.FTZ R5, R133, R16, R18 ;  /* 0x0000001085052223 */ /* 0x000fe20000010012 */
[C---:B----4-:R-:W-:Y:S02]  /*14bb0*/  @!P3 IMAD.WIDE.U32 R24, R4.reuse, R8, RZ ;  /* 0x000000080418b225 */ /* 0x050fe400078e00ff */
[----:B------:R-:W4:Y:S02]  /*14bc0*/  @P4 LDC R8, c[0x0][0x454] ;  /* 0x00011500ff084b82 */ /* 0x000f240000000800 */
[C---:B------:R-:W-:Y:S02]  /*14bd0*/  @!P3 IMAD R9, R4.reuse, R9, R25 ;  /* 0x000000090409b224 */ /* 0x040fe400078e0219 */
[----:B------:R-:W-:Y:S01]  /*14be0*/  @P3 IMAD R9, R221, R7, R21 ;  /* 0x00000007dd093224 */ /* 0x000fe200078e0215 */
[----:B------:R-:W-:Y:S01]  /*14bf0*/  MOV R7, 0x7f800000 ;  /* 0x7f80000000077802 */ /* 0x000fe20000000f00 */
[----:B------:R-:W-:-:S02]  /*14c00*/  @!P4 IMAD R6, R4, R23, R10 ;  /* 0x000000170406c224 */ /* 0x000fc400078e020a */
[----:B--2---:R-:W-:Y:S01]  /*14c10*/  @P1 FFMA.FTZ R7, R132, R17, R19 ;  /* 0x0000001184071223 */ /* 0x004fe20000010013 */
[-C--:B-1----:R-:W-:Y:S02]  /*14c20*/  @!P0 IMAD R221, R4, R11.reuse, RZ ;  /* 0x0000000b04dd8224 */ /* 0x082fe400078e02ff */
[----:B------:R-:W-:Y:S02]  /*14c30*/  @!P4 IMAD R6, R6, R11, RZ ;  /* 0x0000000b0606c224 */ /* 0x000fe400078e02ff */
        /* <DEDUP_REMOVED lines=13> */
.L_x_2178:
[----:B------:R-:W-:Y:S05]  /*14d10*/  BSYNC.RECONVERGENT B0 ;  /* 0x0000000000007941 */ /* 0x000fea0003800200 */
.L_x_2177:
[----:B------:R-:W2:Y:S01]  /*14d20*/  LDCU.64 UR4, c[0x0][0x410] ;  /* 0x00008200ff0477ac */ /* 0x000ea20008000a00 */
[----:B------:R-:W-:Y:S01]  /*14d30*/  IMAD.MOV.U32 R207, RZ, RZ, RZ ;  /* 0x000000ffffcf7224 */ /* 0x000fe200078e00ff */
[----:B------:R-:W-:Y:S01]  /*14d40*/  SHF.R.U32.HI R0, RZ, 0x3, R209 ;  /* 0x00000003ff007819 */ /* 0x000fe200000116d1 */
[----:B------:R-:W-:Y:S01]  /*14d50*/  @P3 IMAD.MOV.U32 R24, RZ, RZ, R20 ;  /* 0x000000ffff183224 */ /* 0x000fe200078e0014 */
[----:B------:R-:W-:Y:S01]  /*14d60*/  BSSY.RECONVERGENT B0, `(.L_x_2179) ;  /* 0x000001c000007945 */ /* 0x000fe20003800200 */
[----:B-1----:R-:W-:Y:S01]  /*14d70*/  IMAD.WIDE.U32 R6, R2, UR6, R206 ;  /* 0x0000000602067c25 */ /* 0x002fe2000f8e00ce */
[C---:B------:R-:W-:Y:S02]  /*14d80*/  IADD3 R8, PT, PT, R0.reuse, 0x10, RZ ;  /* 0x0000001000087810 */ /* 0x040fe40007ffe0ff */
[-C--:B------:R-:W-:Y:S01]  /*14d90*/  ISETP.GE.AND P3, PT, R0, R213.reuse, PT ;  /* 0x000000d50000720c */ /* 0x080fe20003f66270 */
[----:B------:R-:W-:Y:S01]  /*14da0*/  IMAD R4, R3, UR6, R7 ;  /* 0x0000000603047c24 */ /* 0x000fe2000f8e0207 */
[----:B------:R-:W-:Y:S01]  /*14db0*/  IADD3 R16, P0, PT, R24, R6, RZ ;  /* 0x0000000618107210 */ /* 0x000fe20007f1e0ff */
[----:B------:R-:W-:Y:S01]  /*14dc0*/  VIADD R6, R0, 0x20 ;  /* 0x0000002000067836 */ /* 0x000fe20000000000 */
[----:B------:R-:W-:-:S02]  /*14dd0*/  ISETP.GE.AND P2, PT, R8, R213, PT ;  /* 0x000000d50800720c */ /* 0x000fc40003f46270 */
[----:B------:R-:W-:Y:S01]  /*14de0*/  IADD3.X R17, PT, PT, R9, R4, RZ, P0, !PT ;  /* 0x0000000409117210 */ /* 0x000fe200007fe4ff */
[----:B------:R-:W-:Y:S01]  /*14df0*/  VIADD R4, R0, 0x30 ;  /* 0x0000003000047836 */ /* 0x000fe20000000000 */
[----:B------:R-:W-:Y:S01]  /*14e00*/  ISETP.GE.AND P1, PT, R6, R213, PT ;  /* 0x000000d50600720c */ /* 0x000fe20003f26270 */
[----:B--2---:R-:W-:-:S03]  /*14e10*/  IMAD.WIDE.U32 R16, R10, UR4, R16 ;  /* 0x000000040a107c25 */ /* 0x004fc6000f8e0010 */
[----:B------:R-:W-:Y:S02]  /*14e20*/  ISETP.GE.AND P0, PT, R4, R213, PT ;  /* 0x000000d50400720c */ /* 0x000fe40003f06270 */
[----:B------:R1:W2:Y:S01]  /*14e30*/  LDS.128 R4, [R231+0x2000] ;  /* 0x00200000e7047984 */ /* 0x0002a20000000c00 */
[----:B------:R-:W-:-:S03]  /*14e40*/  IMAD R21, R10, UR5, R17 ;  /* 0x000000050a157c24 */ /* 0x000fc6000f8e0211 */
[----:B------:R1:W3:Y:S01]  /*14e50*/  LDS.128 R8, [R231] ;  /* 0x00000000e7087984 */ /* 0x0002e20000000c00 */
[----:B------:R-:W-:Y:S06]  /*14e60*/  @P3 BRA `(.L_x_2180) ;  /* 0x00000000002c3947 */ /* 0x000fec0003800000 */
        /* <DEDUP_REMOVED lines=11> */
.L_x_2180:
[----:B------:R-:W-:Y:S05]  /*14f20*/  BSYNC.RECONVERGENT B0 ;  /* 0x0000000000007941 */ /* 0x000fea0003800200 */
.L_x_2179:
[----:B---34-:R3:W4:Y:S01]  /*14f30*/  LDS.128 R8, [R231+0x800] ;  /* 0x00080000e7087984 */ /* 0x0187220000000c00 */
[----:B------:R-:W-:Y:S03]  /*14f40*/  BSSY.RECONVERGENT B0, `(.L_x_2181) ;  /* 0x0000013000007945 */ /* 0x000fe60003800200 */
[----:B--2---:R3:W2:Y:S01]  /*14f50*/  LDS.128 R4, [R231+0x2800] ;  /* 0x00280000e7047984 */ /* 0x0046a20000000c00 */
        /* <DEDUP_REMOVED lines=16> */
[----:B--2---:R1:W-:Y:S02]  /*15060*/  @!P2 STG.E.128 desc[UR14][R24.64+0x80], R4 ;  /* 0x000080041800a986 */ /* 0x0043e4000c101d0e */
.L_x_2182:
[----:B------:R-:W-:Y:S05]  /*15070*/  BSYNC.RECONVERGENT B0 ;  /* 0x0000000000007941 */ /* 0x000fea0003800200 */
.L_x_2181:
[----:B-1--4-:R1:W4:Y:S01]  /*15080*/  LDS.128 R8, [R231+0x1000] ;  /* 0x00100000e7087984 */ /* 0x0123220000000c00 */
[----:B------:R-:W-:Y:S03]  /*15090*/  BSSY.RECONVERGENT B0, `(.L_x_2183) ;  /* 0x0000013000007945 */ /* 0x000fe60003800200 */
[----:B--2---:R1:W2:Y:S01]  /*150a0*/  LDS.128 R4, [R231+0x3000] ;  /* 0x00300000e7047984 */ /* 0x0042a20000000c00 */
[----:B------:R-:W-:Y:S05]  /*150b0*/  @P1 BRA `(.L_x_2184) ;  /* 0x0000000000401947 */ /* 0x000fea0003800000 */
[----:B------:R-:W5:Y:S01]  /*150c0*/  LDCU UR6, c[0x0][0x440] ;  /* 0x00008800ff0677ac */ /* 0x000f620008000800 */
[----:B------:R-:W-:Y:S01]  /*150d0*/  IADD3 R19, P1, PT, R0, 0x20, RZ ;  /* 0x0000002000137810 */ /* 0x000fe20007f3e0ff */
[----:B------:R-:W-:Y:S01]  /*150e0*/  IMAD.MOV.U32 R22, RZ, RZ, R16 ;  /* 0x000000ffff167224 */ /* 0x000fe200078e0010 */
[----:B------:R-:W3:Y:S03]  /*150f0*/  LDCU.64 UR4, c[0x0][0x3f0] ;  /* 0x00007e00ff0477ac */ /* 0x000ee60008000a00 */
        /* <DEDUP_REMOVED lines=8> */
[----:B---3--:R-:W-:-:S04]  /*15180*/  LEA R24, P3, R22, UR4, 0x1 ;  /* 0x0000000416187c11 */ /* 0x008fc8000f8608ff */
[----:B------:R-:W-:-:S05]  /*15190*/  LEA.HI.X R25, R22, UR5, R18, 0x1, P3 ;  /* 0x0000000516197c11 */ /* 0x000fca00098f0c12 */
[----:B----4-:R3:W-:Y:S04]  /*151a0*/  @!P2 STG.E.128 desc[UR14][R24.64], R8 ;  /* 0x000000081800a986 */ /* 0x0107e8000c101d0e */
[----:B--2---:R3:W-:Y:S02]  /*151b0*/  @!P1 STG.E.128 desc[UR14][R24.64+0x80], R4 ;  /* 0x0000800418009986 */ /* 0x0047e4000c101d0e */
.L_x_2184:
[----:B------:R-:W-:Y:S05]  /*151c0*/  BSYNC.RECONVERGENT B0 ;  /* 0x0000000000007941 */ /* 0x000fea0003800200 */
.L_x_2183:
[----:B------:R-:W-:Y:S05]  /*151d0*/  @P0 EXIT ;  /* 0x000000000000094d */ /* 0x000fea0003800000 */
[----:B--23--:R2:W3:Y:S01]  /*151e0*/  LDS.128 R4, [R231+0x3800] ;  /* 0x00380000e7047984 */ /* 0x00c4e20000000c00 */
[----:B------:R-:W5:Y:S01]  /*151f0*/  LDCU UR6, c[0x0][0x440] ;  /* 0x00008800ff0677ac */ /* 0x000f620008000800 */
[----:B----4-:R-:W-:Y:S01]  /*15200*/  IADD3 R9, P0, PT, R0, 0x30, RZ ;  /* 0x0000003000097810 */ /* 0x010fe20007f1e0ff */
[----:B------:R-:W-:Y:S01]  /*15210*/  IMAD.MOV.U32 R10, RZ, RZ, R16 ;  /* 0x000000ffff0a7224 */ /* 0x000fe200078e0010 */
        /* <DEDUP_REMOVED lines=15> */
.L_x_2185:
        /* <DEDUP_REMOVED lines=15> */
.L_x_7225:


//--------------------- .text._ZN5flash24flash_fwd_splitkv_kernelI23Flash_fwd_kernel_traitsILi128ELi64ELi128ELi4ELb0ELb0EN7cutlass6half_tE19Flash_kernel_traitsILi128ELi64ELi128ELi4ES3_EELb1ELb0ELb0ELb0ELb1ELb0ELb0ELb1EEEvNS_16Flash_fwd_paramsE --------------------------
	.section	.text._ZN5flash24flash_fwd_splitkv_kernelI23Flash_fwd_kernel_traitsILi128ELi64ELi128ELi4ELb0ELb0EN7cutlass6half_tE19Flash_kernel_traitsILi128ELi64ELi128ELi4ES3_EELb1ELb0ELb0ELb0ELb1ELb0ELb0ELb1EEEvNS_16Flash_fwd_paramsE,"ax",@progbits
	.align	128
        .global         _ZN5flash24flash_fwd_splitkv_kernelI23Flash_fwd_kernel_traitsILi128ELi64ELi128ELi4ELb0ELb0EN7cutlass6half_tE19Flash_kernel_traitsILi128ELi64ELi128ELi4ES3_EELb1ELb0ELb0ELb0ELb1ELb0ELb0ELb1EEEvNS_16Flash_fwd_paramsE
        .type           _ZN5flash24flash_fwd_splitkv_kernelI23Flash_fwd_kernel_traitsILi128ELi64ELi128ELi4ELb0ELb0EN7cutlass6half_tE19Flash_kernel_traitsILi128ELi64ELi128ELi4ES3_EELb1ELb0ELb0ELb0ELb1ELb0ELb0ELb1EEEvNS_16Flash_fwd_paramsE,@function
        .size           _ZN5flash24flash_fwd_splitkv_kernelI23Flash_fwd_kernel_traitsILi128ELi64ELi128ELi4ELb0ELb0EN7cutlass6half_tE19Flash_kernel_traitsILi128ELi64ELi128ELi4ES3_EELb1ELb0ELb0ELb0ELb1ELb0ELb0ELb1EEEvNS_16Flash_fwd_paramsE,(.L_x_7226 - _ZN5flash24flash_fwd_splitkv_kernelI23Flash_fwd_kernel_traitsILi128ELi64ELi128ELi4ELb0ELb0EN7cutlass6half_tE19Flash_kernel_traitsILi128ELi64ELi128ELi4ES3_EELb1ELb0ELb0ELb0ELb1ELb0ELb0ELb1EEEvNS_16Flash_fwd_paramsE)
        .other          _ZN5flash24flash_fwd_splitkv_kernelI23Flash_fwd_kernel_traitsILi128ELi64ELi128ELi4ELb0ELb0EN7cutlass6half_tE19Flash_kernel_traitsILi128ELi64ELi128ELi4ES3_EELb1ELb0ELb0ELb0ELb1ELb0ELb0ELb1EEEvNS_16Flash_fwd_paramsE,@"STO_CUDA_ENTRY STV_DEFAULT"
_ZN5flash24flash_fwd_splitkv_kernelI23Flash_fwd_kernel_traitsILi128ELi64ELi128ELi4ELb0ELb0EN7cutlass6half_tE19Flash_kernel_traitsILi128ELi64ELi128ELi4ES3_EELb1ELb0ELb0ELb0ELb1ELb0ELb0ELb1EEEvNS_16Flash_fwd_paramsE:
.text._ZN5flash24flash_fwd_splitkv_kernelI23Flash_fwd_kernel_traitsILi128ELi64ELi128ELi4ELb0ELb0EN7cutlass6half_tE19Flash_kernel_traitsILi128ELi64ELi128ELi4ES3_EELb1ELb0ELb0ELb0ELb1ELb0ELb0ELb1EEEvNS_16Flash_fwd_paramsE:
[----:B------:R-:W-:Y:S01]  /*0000*/  LDC R1, c[0x0][0x37c] ;  /* 0x0000df00ff017b82 */ /* 0x000fe20000000800 */
[----:B------:R-:W1:Y:S07]  /*0010*/  S2R R7, SR_CTAID.Y ;  /* 0x0000000000077919 */ /* 0x000e6e0000002600 */
[----:B------:R-:W2:Y:S01]  /*0020*/  LDC.64 R2, c[0x0][0x478] ;  /* 0x00011e00ff027b82 */ /* 0x000ea20000000a00 */
[----:B------:R-:W3:Y:S01]  /*0030*/  LDCU.64 UR8, c[0x0][0x460] ;  /* 0x00008c00ff0877ac */ /* 0x000ee20008000a00 */
[----:B------:R-:W-:Y:S01]  /*0040*/  IMAD.MOV.U32 R204, RZ, RZ, -0x1 ;  /* 0xffffffffffcc7424 */ /* 0x000fe200078e00ff */
[----:B------:R-:W4:Y:S05]  /*0050*/  LDCU.64 UR4, c[0x0][0x470] ;  /* 0x00008e00ff0477ac */ /* 0x000f2a0008000a00 */
[----:B------:R-:W1:Y:S01]  /*0060*/  LDC.64 R4, c[0x0][0x460] ;  /* 0x00011800ff047b82 */ /* 0x000e620000000a00 */
[----:B------:R-:W4:Y:S01]  /*0070*/  LDCU.64 UR6, c[0x0][0x358] ;  /* 0x00006b00ff0677ac */ /* 0x000f220008000a00 */
[----:B---3--:R-:W-:-:S02]  /*0080*/  ISETP.NE.U32.AND P1, PT, RZ, UR8, PT ;  /* 0x00000008ff007c0c */ /* 0x008fc4000bf25070 */
[----:B------:R-:W-:Y:S02]  /*0090*/  ISETP.NE.U32.AND P0, PT, RZ, UR8, PT ;  /* 0x00000008ff007c0c */ /* 0x000fe4000bf05070 */
[----:B------:R-:W-:Y:S02]  /*00a0*/  ISETP.NE.AND.EX P2, PT, RZ, UR9, PT, P1 ;  /* 0x00000009ff007c0c */ /* 0x000fe4000bf45310 */
[----:B------:R-:W-:Y:S02]  /*00b0*/  ISETP.NE.AND.EX P3, PT, RZ, UR9, PT, P0 ;  /* 0x00000009ff007c0c */ /* 0x000fe4000bf65300 */
[----:B--2---:R-:W-:-:S04]  /*00c0*/  ISETP.NE.U32.AND P0, PT, R2, RZ, PT ;  /* 0x000000ff0200720c */ /* 0x004fc80003f05070 */
[----:B------:R-:W-:Y:S01]  /*00d0*/  ISETP.NE.AND.EX P1, PT, R3, RZ, PT, P0 ;  /* 0x000000ff0300720c */ /* 0x000fe20003f25300 */
[----:B-1----:R-:W-:Y:S01]  /*00e0*/  IMAD.WIDE.U32 R4, R7, 0x4, R4 ;  /* 0x0000000407047825 */ /* 0x002fe200078e0004 */
[----:B----4-:R-:W-:-:S03]  /*00f0*/  ISETP.NE.U32.AND P0, PT, RZ, UR4, PT ;  /* 0x00000004ff007c0c */ /* 0x010fc6000bf05070 */
[----:B------:R-:W-:Y:S01]  /*0100*/  IMAD.SHL.U32 R13, R7, 0x4, RZ ;  /* 0x00000004070d7824 */ /* 0x000fe200078e00ff */
[----:B------:R-:W-:Y:S01]  /*0110*/  ISETP.NE.AND.EX P5, PT, RZ, UR5, PT, P0 ;  /* 0x00000005ff007c0c */ /* 0x000fe2000bfa5300 */
[----:B------:R-:W2:Y:S01]  /*0120*/  @P2 LDG.E R204, desc[UR6][R4.64] ;  /* 0x0000000604cc2981 */ /* 0x000ea2000c1e1900 */
[----:B------:R-:W-:Y:S02]  /*0130*/  SHF.R.U32.HI R8, RZ, 0x1e, R7 ;  /* 0x0000001eff087819 */ /* 0x000fe40000011607 */
[C---:B------:R-:W-:Y:S01]  /*0140*/  IADD3 R136, P2, PT, R13.reuse, UR4, RZ ;  /* 0x000000040d887c10 */ /* 0x040fe2000ff5e0ff */
[----:B------:R1:W2:Y:S01]  /*0150*/  @P3 LDG.E R17, desc[UR6][R4.64+0x4] ;  /* 0x0000040604113981 */ /* 0x0002a2000c1e1900 */
[----:B------:R-:W-:Y:S01]  /*0160*/  IMAD.MOV.U32 R6, RZ, RZ, RZ ;  /* 0x000000ffff067224 */ /* 0x000fe200078e00ff */
[----:B------:R-:W-:Y:S01]  /*0170*/  @P1 IADD3 R2, P0, PT, R13, R2, RZ ;  /* 0x000000020d021210 */ /* 0x000fe20007f1e0ff */
[----:B------:R-:W3:Y:S01]  /*0180*/  S2R R15, SR_CTAID.X ;  /* 0x00000000000f7919 */ /* 0x000ee20000002500 */
[C---:B------:R-:W-:Y:S01]  /*0190*/  IADD3.X R137, PT, PT, R8.reuse, UR5, RZ, P2, !PT ;  /* 0x0000000508897c10 */ /* 0x040fe200097fe4ff */
[----:B------:R-:W4:Y:S02]  /*01a0*/  LDCU.U8 UR4, c[0x0][0x532] ;  /* 0x0000a640ff0477ac */ /* 0x000f240008000000 */
[----:B------:R-:W-:Y:S01]  /*01b0*/  @P1 IMAD.X R3, R8, 0x1, R3, P0 ;  /* 0x0000000108031824 */ /* 0x000fe200000e0603 */
[----:B------:R-:W2:Y:S01]  /*01c0*/  @!P3 LDC R205, c[0x0][0x434] ;  /* 0x00010d00ffcdbb82 */ /* 0x000ea20000000800 */
[----:B------:R2:W5:Y:S04]  /*01d0*/  @P5 LDG.E R6, desc[UR6][R136.64] ;  /* 0x0000000688065981 */ /* 0x000568000c1e1900 */
[----:B------:R2:W5:Y:S03]  /*01e0*/  @P1 LDG.E R11, desc[UR6][R2.64] ;  /* 0x00000006020b1981 */ /* 0x000566000c1e1900 */
[----:B------:R-:W2:Y:S08]  /*01f0*/  @!P1 LDC R0, c[0x0][0x43c] ;  /* 0x00010f00ff009b82 */ /* 0x000eb00000000800 */
[----:B-1----:R-:W1:Y:S01]  /*0200*/  LDC.64 R4, c[0x0][0x468] ;  /* 0x00011a00ff047b82 */ /* 0x002e620000000a00 */
[----:B----4-:R-:W-:-:S07]  /*0210*/  ISETP.NE.AND P4, PT, RZ, UR4, PT ;  /* 0x00000004ff007c0c */ /* 0x010fce000bf85270 */
[----:B------:R-:W4:Y:S01]  /*0220*/  @!P1 LDC.64 R2, c[0x0][0x488] ;  /* 0x00012200ff029b82 */ /* 0x000f220000000a00 */
[----:B-1----:R-:W-:-:S04]  /*0230*/  ISETP.EQ.U32.AND P0, PT, R4, RZ, PT ;  /* 0x000000ff0400720c */ /* 0x002fc80003f02070 */
[----:B------:R-:W-:Y:S02]  /*0240*/  ISETP.EQ.OR.EX P2, PT, R5, RZ, !P4, P0 ;  /* 0x000000ff0500720c */ /* 0x000fe40006742700 */
[----:B------:R-:W-:-:S05]  /*0250*/  IADD3 R18, P0, PT, R13, R4, RZ ;  /* 0x000000040d127210 */ /* 0x000fca0007f1e0ff */
[----:B------:R-:W-:Y:S01]  /*0260*/  IMAD.X R19, R8, 0x1, R5, P0 ;  /* 0x0000000108137824 */ /* 0x000fe200000e0605 */
[----:B------:R-:W-:-:S04]  /*0270*/  ISETP.NE.U32.AND P0, PT, R4, RZ, PT ;  /* 0x000000ff0400720c */ /* 0x000fc80003f05070 */
[----:B------:R-:W-:-:S13]  /*0280*/  ISETP.NE.AND.EX P0, PT, R5, RZ, PT, P0 ;  /* 0x000000ff0500720c */ /* 0x000fda0003f05300 */
[----:B------:R-:W1:Y:S01]  /*0290*/  @!P0 LDC R5, c[0x0][0x438] ;  /* 0x00010e00ff058b82 */ /* 0x000e620000000800 */
[----:B------:R-:W-:Y:S02]  /*02a0*/  IMAD.MOV.U32 R9, RZ, RZ, -0x1 ;  /* 0xffffffffff097424 */ /* 0x000fe400078e00ff */
[----:B---3--:R-:W-:-:S04]  /*02b0*/  IMAD.SHL.U32 R78, R15, 0x40, RZ ;  /* 0x000000400f4e7824 */ /* 0x008fc800078e00ff */
[----:B------:R3:W5:Y:S01]  /*02c0*/  @!P2 LDG.E R9, desc[UR6][R18.64] ;  /* 0x000000061209a981 */ /* 0x000762000c1e1900 */
[----:B--2---:R-:W-:-:S05]  /*02d0*/  @P3 IMAD.IADD R205, R17, 0x1, -R204 ;  /* 0x0000000111cd3824 */ /* 0x004fca00078e0acc */
[----:B------:R-:W-:Y:S01]  /*02e0*/  ISETP.GT.AND P2, PT, R205, R78, PT ;  /* 0x0000004ecd00720c */ /* 0x000fe20003f44270 */
[----:B-1-34-:R-:W-:-:S12]  /*02f0*/  @!P0 BRA `(.L_x_2186) ;  /* 0x00000000000c8947 */ /* 0x01afd80003800000 */
[----:B------:R-:W2:Y:S02]  /*0300*/  @P4 LDG.E R4, desc[UR6][R18.64+0x4] ;  /* 0x0000040612044981 */ /* 0x000ea4000c1e1900 */
[----:B--2--5:R-:W-:-:S06]  /*0310*/  @P4 IADD3 R5, PT, PT, R4, -R9, RZ ;  /* 0x8000000904054210 */ /* 0x024fcc0007ffe0ff */
[----:B------:R1:W5:Y:S02]  /*0320*/  @!P4 LDG.E R5, desc[UR6][R18.64] ;  /* 0x000000061205c981 */ /* 0x000364000c1e1900 */
.L_x_2186:
[----:B------:R-:W-:Y:S01]  /*0330*/  @!P1 ISETP.NE.U32.AND P0, PT, R2, RZ, PT ;  /* 0x000000ff0200920c */ /* 0x000fe20003f05070 */
[----:B------:R-:W-:-:S12]  /*0340*/  @!P2 EXIT ;  /* 0x000000000000a94d */ /* 0x000fd80003800000 */
[----:B------:R-:W2:Y:S01]  /*0350*/  LDC R2, c[0x0][0x508] ;  /* 0x00014200ff027b82 */ /* 0x000ea20000000800 */
[----:B------:R-:W-:Y:S01]  /*0360*/  @!P1 ISETP.NE.AND.EX P0, PT, R3, RZ, PT, P0 ;  /* 0x000000ff0300920c */ /* 0x000fe20003f05300 */
[----:B------:R-:W3:Y:S01]  /*0370*/  LDCU UR5, c[0x0][0x438] ;  /* 0x00008700ff0577ac */ /* 0x000ee20008000800 */
[--C-:B-----5:R-:W-:Y:S01]  /*0380*/  IMAD.IADD R72, R5, 0x1, -R6.reuse ;  /* 0x0000000105487824 */ /* 0x120fe200078e0a06 */
[----:B------:R-:W4:Y:S01]  /*0390*/  S2R R75, SR_TID.X ;  /* 0x00000000004b7919 */ /* 0x000f220000002100 */
[----:B------:R-:W-:Y:S01]  /*03a0*/  @!P1 SEL R3, R0, RZ, P0 ;  /* 0x000000ff00039207 */ /* 0x000fe20000000000 */
[----:B------:R-:W-:Y:S01]  /*03b0*/  @P1 IMAD.IADD R70, R11, 0x1, -R6 ;  /* 0x000000010b461824 */ /* 0x000fe200078e0a06 */
[----:B------:R-:W1:Y:S01]  /*03c0*/  S2R R0, SR_CTAID.Z ;  /* 0x0000000000007919 */ /* 0x000e620000002700 */
[----:B------:R-:W-:Y:S02]  /*03d0*/  IMAD.MOV.U32 R11, RZ, RZ, R7 ;  /* 0x000000ffff0b7224 */ /* 0x000fe400078e0007 */
[----:B------:R-:W-:-:S04]  /*03e0*/  @!P1 IMAD.IADD R70, R72, 0x1, R3 ;  /* 0x0000000148469824 */ /* 0x000fc800078e0203 */
[----:B------:R-:W-:-:S05]  /*03f0*/  VIADD R5, R70, 0x7f ;  /* 0x0000007f46057836 */ /* 0x000fca0000000000 */
[----:B------:R-:W-:Y:S01]  /*0400*/  IADD3 R3, PT, PT, R5, R78, -R205 ;  /* 0x0000004e05037210 */ /* 0x000fe20007ffe8cd */
[----:B---3--:R-:W-:Y:S01]  /*0410*/  UIADD3 UR5, UPT, UPT, UR5, 0x7f, URZ ;  /* 0x0000007f05057890 */ /* 0x008fe2000fffe0ff */
[----:B------:R-:W-:Y:S02]  /*0420*/  SHF.R.S32.HI R4, RZ, 0x1f, R5 ;  /* 0x0000001fff047819 */ /* 0x000fe40000011405 */
[----:B--2---:R-:W-:Y:S01]  /*0430*/  IADD3 R3, PT, PT, R3, 0x40, R2 ;  /* 0x0000004003037810 */ /* 0x004fe20007ffe002 */
        /* <DEDUP_REMOVED lines=8> */
[----:B------:R-:W-:-:S04]  /*04c0*/  VIMNMX3 R133, R4, UR4, R133, PT ;  /* 0x0000000404857c0f */ /* 0x000fc8000b800185 */
[----:B------:R-:W-:-:S13]  /*04d0*/  ISETP.GT.AND P0, PT, R133, RZ, PT ;  /* 0x000000ff8500720c */ /* 0x000fda0003f04270 */
[----:B-1--4-:R-:W-:Y:S05]  /*04e0*/  @P0 BRA `(.L_x_2187) ;  /* 0x0000000400b40947 */ /* 0x012fea0003800000 */
        /* <DEDUP_REMOVED lines=8> */
[----:B------:R-:W5:Y:S02]  /*0570*/  @!P0 LDC.64 R4, c[0x0][0x400] ;  /* 0x00010000ff048b82 */ /* 0x000f640000000a00 */
[----:B-----5:R-:W-:Y:S01]  /*0580*/  @!P0 IMAD.WIDE.U32 R8, R7, R4, RZ ;  /* 0x0000000407088225 */ /* 0x020fe200078e00ff */
[----:B------:R-:W-:-:S03]  /*0590*/  SHF.L.U32 R4, R75, 0x3, RZ ;  /* 0x000000034b047819 */ /* 0x000fc600000006ff */
[----:B------:R-:W-:Y:S01]  /*05a0*/  @!P0 IMAD R5, R7, R5, R9 ;  /* 0x0000000507058224 */ /* 0x000fe200078e0209 */
[----:B------:R-:W-:Y:S01]  /*05b0*/  LOP3.LUT R12, R4, 0x38, RZ, 0xc0, !PT ;  /* 0x00000038040c7812 */ /* 0x000fe200078ec0ff */
[----:B-1----:R-:W-:Y:S01]  /*05c0*/  @P0 IMAD.WIDE.U32 R6, R204, R2, RZ ;  /* 0x00000002cc060225 */ /* 0x002fe200078e00ff */
[----:B------:R-:W-:-:S03]  /*05d0*/  SHF.R.U32.HI R4, RZ, 0x3, R75 ;  /* 0x00000003ff047819 */ /* 0x000fc6000001164b */
[----:B------:R-:W-:Y:S01]  /*05e0*/  IMAD.WIDE.U32 R12, R78, R2, R12 ;  /* 0x000000024e0c7225 */ /* 0x000fe200078e000c */
[----:B------:R-:W-:Y:S02]  /*05f0*/  @P0 MOV R8, R6 ;  /* 0x0000000600080202 */ /* 0x000fe40000000f00 */
[----:B------:R-:W-:Y:S01]  /*0600*/  IADD3 R10, PT, PT, R4, 0x10, RZ ;  /* 0x00000010040a7810 */ /* 0x000fe20007ffe0ff */
[-C--:B------:R-:W-:Y:S01]  /*0610*/  @P0 IMAD R5, R204, R3.reuse, R7 ;  /* 0x00000003cc050224 */ /* 0x080fe200078e0207 */
[----:B------:R-:W-:Y:S01]  /*0620*/  IADD3 R12, P0, PT, R8, R12, RZ ;  /* 0x0000000c080c7210 */ /* 0x000fe20007f1e0ff */
[----:B------:R-:W-:Y:S01]  /*0630*/  IMAD R6, R78, R3, R13 ;  /* 0x000000034e067224 */ /* 0x000fe200078e020d */
[-C--:B------:R-:W-:Y:S01]  /*0640*/  ISETP.GE.AND P1, PT, R10, R205.reuse, PT ;  /* 0x000000cd0a00720c */ /* 0x080fe20003f26270 */
[C---:B------:R-:W-:Y:S01]  /*0650*/  VIADD R8, R4.reuse, 0x20 ;  /* 0x0000002004087836 */ /* 0x040fe20000000000 */
[C---:B------:R-:W-:Y:S02]  /*0660*/  IADD3 R10, PT, PT, R4.reuse, 0x30, RZ ;  /* 0x00000030040a7810 */ /* 0x040fe40007ffe0ff */
[----:B------:R-:W-:Y:S01]  /*0670*/  IADD3.X R13, PT, PT, R5, R6, RZ, P0, !PT ;  /* 0x00000006050d7210 */ /* 0x000fe200007fe4ff */
[----:B--2---:R-:W-:Y:S01]  /*0680*/  IMAD R5, R11, UR9, R0 ;  /* 0x000000090b057c24 */ /* 0x004fe2000f8e0200 */
[----:B------:R-:W-:-:S02]  /*0690*/  ISETP.GE.AND P0, PT, R4, R205, PT ;  /* 0x000000cd0400720c */ /* 0x000fc40003f06270 */
[-C--:B------:R-:W-:Y:S01]  /*06a0*/  ISETP.GE.AND P3, PT, R8, R205.reuse, PT ;  /* 0x000000cd0800720c */ /* 0x080fe20003f66270 */
[----:B---3--:R-:W-:Y:S01]  /*06b0*/  IMAD.WIDE.U32 R12, R0, UR4, R12 ;  /* 0x00000004000c7c25 */ /* 0x008fe2000f8e000c */
[----:B------:R-:W-:-:S03]  /*06c0*/  ISETP.GE.AND P4, PT, R10, R205, PT ;  /* 0x000000cd0a00720c */ /* 0x000fc60003f86270 */
[----:B----4-:R-:W-:Y:S02]  /*06d0*/  IMAD R5, R5, UR8, R78 ;  /* 0x0000000805057c24 */ /* 0x010fe4000f8e024e */
[----:B------:R-:W-:-:S04]  /*06e0*/  IMAD R11, R0, UR5, R13 ;  /* 0x00000005000b7c24 */ /* 0x000fc8000f8e020d */
[----:B------:R-:W-:Y:S05]  /*06f0*/  @P0 BRA `(.L_x_2189) ;  /* 0x0000000000200947 */ /* 0x000fea0003800000 */
        /* <DEDUP_REMOVED lines=8> */
.L_x_2189:
[----:B------:R-:W-:Y:S05]  /*0780*/  BSYNC.RECONVERGENT B0 ;  /* 0x0000000000007941 */ /* 0x000fea0003800200 */
.L_x_2188:
        /* <DEDUP_REMOVED lines=15> */
.L_x_2191:
[----:B------:R-:W-:Y:S05]  /*0880*/  BSYNC.RECONVERGENT B0 ;  /* 0x0000000000007941 */ /* 0x000fea0003800200 */
.L_x_2190:
        /* <DEDUP_REMOVED lines=15> */
.L_x_2193:
[----:B------:R-:W-:Y:S05]  /*0980*/  BSYNC.RECONVERGENT B0 ;  /* 0x0000000000007941 */ /* 0x000fea0003800200 */
.L_x_2192:
        /* <DEDUP_REMOVED lines=14> */
.L_x_2195:
[----:B------:R-:W-:Y:S05]  /*0a70*/  BSYNC.RECONVERGENT B0 ;  /* 0x0000000000007941 */ /* 0x000fea0003800200 */
.L_x_2194:
        /* <DEDUP_REMOVED lines=20> */
.L_x_2187:
        /* <DEDUP_REMOVED lines=10> */
.L_x_2196:
[----:B------:R-:W-:Y:S05]  /*0c60*/  BRA.U !UP0, `(.L_x_2197) ;  /* 0x0000000508907547 */ /* 0x000fea000b800000 */
[----:B-----5:R-:W2:Y:S01]  /*0c70*/  LDC R11, c[0x0][0x4f0] ;  /* 0x00013c00ff0b7b82 */ /* 0x020ea20000000800 */
[----:B------:R-:W-:Y:S01]  /*0c80*/  LEA R6, R133, 0xffffff80, 0x7 ;  /* 0xffffff8085067811 */ /* 0x000fe200078e38ff */
[----:B------:R-:W3:Y:S03]  /*0c90*/  LDCU.64 UR4, c[0x0][0x4e8] ;  /* 0x00009d00ff0477ac */ /* 0x000ee60008000a00 */
[----:B-1----:R-:W-:Y:S01]  /*0ca0*/  IABS R2, R6 ;  /* 0x0000000600027213 */ /* 0x002fe20000000000 */
[----:B------:R-:W1:Y:S01]  /*0cb0*/  LDCU.64 UR8, c[0x0][0x3a0] ;  /* 0x00007400ff0877ac */ /* 0x000e620008000a00 */
[----:B------:R-:W4:Y:S01]  /*0cc0*/  LDCU.64 UR14, c[0x0][0x3b8] ;  /* 0x00007700ff0e77ac */ /* 0x000f220008000a00 */
[----:B--2---:R-:W-:Y:S02]  /*0cd0*/  IABS R4, R11 ;  /* 0x0000000b00047213 */ /* 0x004fe40000000000 */
[----:B------:R-:W-:-:S02]  /*0ce0*/  ISETP.NE.AND P3, PT, R11, RZ, PT ;  /* 0x000000ff0b00720c */ /* 0x000fc40003f65270 */
[----:B------:R-:W2:Y:S08]  /*0cf0*/  I2F.RP R5, R4 ;  /* 0x0000000400057306 */ /* 0x000eb00000209400 */
[----:B--2---:R-:W2:Y:S02]  /*0d00*/  MUFU.RCP R8, R5 ;  /* 0x0000000500087308 */ /* 0x004ea40000001000 */
[----:B--2---:R-:W-:-:S06]  /*0d10*/  IADD3 R8, PT, PT, R8, 0xffffffe, RZ ;  /* 0x0ffffffe08087810 */ /* 0x004fcc0007ffe0ff */
[----:B------:R-:W2:Y:S02]  /*0d20*/  F2I.FTZ.U32.TRUNC.NTZ R9, R8 ;  /* 0x0000000800097305 */ /* 0x000ea4000021f000 */
[----:B--2---:R-:W-:Y:S01]  /*0d30*/  IMAD.MOV R3, RZ, RZ, -R9 ;  /* 0x000000ffff037224 */ /* 0x004fe200078e0a09 */
        /* <DEDUP_REMOVED lines=9> */
[----:B------:R-:W-:Y:S01]  /*0dd0*/  @!P0 IADD3 R3, PT, PT, R3, -R4, RZ ;  /* 0x8000000403038210 */ /* 0x000fe20007ffe0ff */
[----:B------:R-:W-:-:S03]  /*0de0*/  @!P0 VIADD R5, R5, 0x1 ;  /* 0x0000000105058836 */ /* 0x000fc60000000000 */
[----:B------:R-:W-:Y:S01]  /*0df0*/  ISETP.GE.U32.AND P1, PT, R3, R4, PT ;  /* 0x000000040300720c */ /* 0x000fe20003f26070 */
[----:B---3--:R-:W-:-:S04]  /*0e00*/  IMAD.WIDE.U32 R2, R7, UR4, RZ ;  /* 0x0000000407027c25 */ /* 0x008fc8000f8e00ff */
[----:B------:R-:W-:Y:S01]  /*0e10*/  IMAD R211, R7, UR5, R3 ;  /* 0x0000000507d37c24 */ /* 0x000fe2000f8e0203 */
[C---:B------:R-:W-:Y:S01]  /*0e20*/  LEA R210, P0, R2.reuse, UR12, 0x2 ;  /* 0x0000000c02d27c11 */ /* 0x040fe2000f8010ff */
[----:B------:R-:W2:Y:S01]  /*0e30*/  LDC R3, c[0x0][0x3e8] ;  /* 0x0000fa00ff037b82 */ /* 0x000ea20000000800 */
[----:B------:R-:W3:Y:S02]  /*0e40*/  LDCU.64 UR4, c[0x0][0x3a8] ;  /* 0x00007500ff0477ac */ /* 0x000ee40008000a00 */
[----:B------:R-:W-:-:S03]  /*0e50*/  LEA.HI.X R211, R2, UR13, R211, 0x2, P0 ;  /* 0x0000000d02d37c11 */ /* 0x000fc600080f14d3 */
[----:B------:R-:W-:-:S05]  /*0e60*/  @P1 IADD3 R5, PT, PT, R5, 0x1, RZ ;  /* 0x0000000105051810 */ /* 0x000fca0007ffe0ff */
[----:B------:R-:W-:Y:S01]  /*0e70*/  @!P2 IMAD.MOV R5, RZ, RZ, -R5 ;  /* 0x000000ffff05a224 */ /* 0x000fe200078e0a05 */
[----:B------:R-:W-:-:S05]  /*0e80*/  @!P3 LOP3.LUT R5, RZ, R11, RZ, 0x33, !PT ;  /* 0x0000000bff05b212 */ /* 0x000fca00078e33ff */
[----:B------:R-:W-:-:S06]  /*0e90*/  IMAD.WIDE R12, R5, 0x4, R210 ;  /* 0x00000004050c7825 */ /* 0x000fcc00078e02d2 */
[----:B------:R1:W3:Y:S01]  /*0ea0*/  LDG.E R12, desc[UR6][R12.64] ;  /* 0x000000060c0c7981 */ /* 0x0002e2000c1e1900 */
[----:B--2---:R-:W-:Y:S02]  /*0eb0*/  IABS R2, R3 ;  /* 0x0000000300027213 */ /* 0x004fe40000000000 */
[----:B------:R-:W-:Y:S02]  /*0ec0*/  IADD3 R5, PT, PT, -R5, RZ, RZ ;  /* 0x000000ff05057210 */ /* 0x000fe40007ffe1ff */
[----:B------:R-:W2:Y:S01]  /*0ed0*/  I2F.RP R10, R2 ;  /* 0x00000002000a7306 */ /* 0x000ea20000209400 */
[----:B------:R-:W-:Y:S02]  /*0ee0*/  ISETP.NE.AND P2, PT, R3, RZ, PT ;  /* 0x000000ff0300720c */ /* 0x000fe40003f45270 */
[----:B------:R-:W-:Y:S01]  /*0ef0*/  IMAD R6, R11, R5, R6 ;  /* 0x000000050b067224 */ /* 0x000fe200078e0206 */
[----:B----4-:R-:W-:-:S04]  /*0f00*/  MOV R5, UR15 ;  /* 0x0000000f00057c02 */ /* 0x010fc80008000f00 */
[----:B------:R-:W-:Y:S01]  /*0f10*/  SHF.R.S32.HI R11, RZ, 0x1f, R6 ;  /* 0x0000001fff0b7819 */ /* 0x000fe20000011406 */
        /* <DEDUP_REMOVED lines=8> */
[----:B------:R-:W-:-:S05]  /*0fa0*/  LOP3.LUT R8, RZ, R3, RZ, 0x33, !PT ;  /* 0x00000003ff087212 */ /* 0x000fca00078e33ff */
[----:B------:R-:W-:-:S04]  /*0fb0*/  IMAD.HI.U32 R9, R9, R4, RZ ;  /* 0x0000000409097227 */ /* 0x000fc800078e00ff */
[----:B-1----:R-:W-:-:S04]  /*0fc0*/  IMAD.MOV R13, RZ, RZ, -R9 ;  /* 0x000000ffff0d7224 */ /* 0x002fc800078e0a09 */
[----:B------:R-:W-:Y:S01]  /*0fd0*/  IMAD R17, R2, R13, R4 ;  /* 0x0000000d02117224 */ /* 0x000fe200078e0204 */
[----:B------:R-:W-:-:S04]  /*0fe0*/  MOV R4, UR14 ;  /* 0x0000000e00047c02 */ /* 0x000fc80008000f00 */
[----:B------:R-:W-:Y:S01]  /*0ff0*/  ISETP.GT.U32.AND P0, PT, R2, R17, PT ;  /* 0x000000110200720c */ /* 0x000fe20003f04070 */
[----:B------:R-:W-:-:S04]  /*1000*/  IMAD R10, R11, R4, RZ ;  /* 0x000000040b0a7224 */ /* 0x000fc800078e02ff */
[----:B------:R-:W-:-:S08]  /*1010*/  IMAD R10, R6, R5, R10 ;  /* 0x00000005060a7224 */ /* 0x000fd000078e020a */
[----:B------:R-:W-:Y:S01]  /*1020*/  @!P0 IADD3 R17, PT, PT, R17, -R2, RZ ;  /* 0x8000000211118210 */ /* 0x000fe20007ffe0ff */
[----:B------:R-:W-:-:S03]  /*1030*/  @!P0 VIADD R9, R9, 0x1 ;  /* 0x0000000109098836 */ /* 0x000fc60000000000 */
[----:B------:R-:W-:Y:S02]  /*1040*/  ISETP.GE.U32.AND P1, PT, R17, R2, PT ;  /* 0x000000021100720c */ /* 0x000fe40003f26070 */
[----:B------:R-:W-:-:S04]  /*1050*/  LOP3.LUT R2, R0, R3, RZ, 0x3c, !PT ;  /* 0x0000000300027212 */ /* 0x000fc800078e3cff */
[----:B------:R-:W-:-:S07]  /*1060*/  ISETP.GE.AND P3, PT, R2, RZ, PT ;  /* 0x000000ff0200720c */ /* 0x000fce0003f66270 */
[----:B------:R-:W-:Y:S02]  /*1070*/  @P1 IADD3 R9, PT, PT, R9, 0x1, RZ ;  /* 0x0000000109091810 */ /* 0x000fe40007ffe0ff */
[----:B---3--:R-:W-:Y:S01]  /*1080*/  SHF.R.S32.HI R13, RZ, 0x1f, R12 ;  /* 0x0000001fff0d7819 */ /* 0x008fe2000001140c */
[----:B------:R-:W-:-:S04]  /*1090*/  IMAD.WIDE.U32 R20, R12, UR8, RZ ;  /* 0x000000080c147c25 */ /* 0x000fc8000f8e00ff */
[C---:B------:R-:W-:Y:S02]  /*10a0*/  IMAD R17, R13.reuse, UR8, RZ ;  /* 0x000000080d117c24 */ /* 0x040fe4000f8e02ff */
[----:B------:R-:W-:Y:S02]  /*10b0*/  IMAD R13, R13, UR4, RZ ;  /* 0x000000040d0d7c24 */ /* 0x000fe4000f8e02ff */
[C---:B------:R-:W-:Y:S01]  /*10c0*/  IMAD R18, R12.reuse, UR9, R17 ;  /* 0x000000090c127c24 */ /* 0x040fe2000f8e0211 */
[----:B------:R-:W1:Y:S01]  /*10d0*/  LDCU.128 UR8, c[0x0][0x3d0] ;  /* 0x00007a00ff0877ac */ /* 0x000e620008000c00 */
[C---:B------:R-:W-:Y:S02]  /*10e0*/  IMAD R16, R12.reuse, UR5, R13 ;  /* 0x000000050c107c24 */ /* 0x040fe4000f8e020d */
[----:B------:R-:W-:Y:S01]  /*10f0*/  IMAD.WIDE.U32 R12, R12, UR4, RZ ;  /* 0x000000040c0c7c25 */ /* 0x000fe2000f8e00ff */
[----:B------:R-:W2:Y:S01]  /*1100*/  LDCU.64 UR4, c[0x0][0x3c0] ;  /* 0x00007800ff0477ac */ /* 0x000ea20008000a00 */
[----:B------:R-:W-:-:S02]  /*1110*/  IADD3 R19, PT, PT, R21, R18, RZ ;  /* 0x0000001215137210 */ /* 0x000fc40007ffe0ff */
[----:B------:R-:W-:Y:S01]  /*1120*/  IMAD.IADD R17, R13, 0x1, R16 ;  /* 0x000000010d117824 */ /* 0x000fe200078e0210 */
[----:B------:R-:W-:Y:S01]  /*1130*/  MOV R18, R20 ;  /* 0x0000001400127202 */ /* 0x000fe20000000f00 */
[----:B------:R-:W-:Y:S02]  /*1140*/  IMAD.MOV.U32 R13, RZ, RZ, R9 ;  /* 0x000000ffff0d7224 */ /* 0x000fe400078e0009 */
[----:B------:R-:W-:Y:S02]  /*1150*/  IMAD.MOV.U32 R16, RZ, RZ, R12 ;  /* 0x000000ffff107224 */ /* 0x000fe400078e000c */
[----:B------:R-:W-:Y:S01]  /*1160*/  IMAD.WIDE.U32 R18, R6, R4, R18 ;  /* 0x0000000406127225 */ /* 0x000fe200078e0012 */
[----:B------:R-:W-:-:S04]  /*1170*/  @!P3 IADD3 R13, PT, PT, -R13, RZ, RZ ;  /* 0x000000ff0d0db210 */ /* 0x000fc80007ffe1ff */
[----:B------:R-:W-:Y:S02]  /*1180*/  SEL R12, R8, R13, !P2 ;  /* 0x0000000d080c7207 */ /* 0x000fe40005000000 */
[----:B------:R-:W-:Y:S02]  /*1190*/  IADD3 R19, PT, PT, R19, R10, RZ ;  /* 0x0000000a13137210 */ /* 0x000fe40007ffe0ff */
[----:B--2---:R-:W-:Y:S01]  /*11a0*/  MOV R2, UR4 ;  /* 0x0000000400027c02 */ /* 0x004fe20008000f00 */
[----:B------:R-:W-:Y:S02]  /*11b0*/  IMAD.U32 R3, RZ, RZ, UR5 ;  /* 0x00000005ff037e24 */ /* 0x000fe4000f8e00ff */
[----:B-1----:R-:W-:-:S04]  /*11c0*/  IMAD.WIDE.U32 R18, R12, UR8, R18 ;  /* 0x000000080c127c25 */ /* 0x002fc8000f8e0012 */
[----:B------:R-:W-:Y:S01]  /*11d0*/  IMAD R11, R11, R2, RZ ;  /* 0x000000020b0b7224 */ /* 0x000fe200078e02ff */
[----:B------:R-:W-:Y:S01]  /*11e0*/  MOV R14, R18 ;  /* 0x00000012000e7202 */ /* 0x000fe20000000f00 */
[----:B------:R-:W-:-:S04]  /*11f0*/  IMAD.WIDE.U32 R16, R6, R2, R16 ;  /* 0x0000000206107225 */ /* 0x000fc800078e0010 */
[----:B------:R-:W-:Y:S01]  /*1200*/  IMAD R11, R6, R3, R11 ;  /* 0x00000003060b7224 */ /* 0x000fe200078e020b */
[----:B------:R-:W-:-:S04]  /*1210*/  SHF.R.S32.HI R6, RZ, 0x1f, R12 ;  /* 0x0000001fff067819 */ /* 0x000fc8000001140c */
[----:B------:R-:W-:Y:S01]  /*1220*/  IADD3 R17, PT, PT, R17, R11, RZ ;  /* 0x0000000b11117210 */ /* 0x000fe20007ffe0ff */
[C---:B------:R-:W-:Y:S02]  /*1230*/  IMAD R13, R6.reuse, UR10, RZ ;  /* 0x0000000a060d7c24 */ /* 0x040fe4000f8e02ff */
[----:B------:R-:W-:Y:S02]  /*1240*/  IMAD R11, R6, UR8, RZ ;  /* 0x00000008060b7c24 */ /* 0x000fe4000f8e02ff */
[C---:B------:R-:W-:Y:S02]  /*1250*/  IMAD R6, R12.reuse, UR11, R13 ;  /* 0x0000000b0c067c24 */ /* 0x040fe4000f8e020d */
[----:B------:R-:W-:-:S04]  /*1260*/  IMAD.WIDE.U32 R16, R12, UR10, R16 ;  /* 0x0000000a0c107c25 */ /* 0x000fc8000f8e0010 */
[----:B------:R-:W-:Y:S01]  /*1270*/  IMAD R11, R12, UR9, R11 ;  /* 0x000000090c0b7c24 */ /* 0x000fe2000f8e020b */
[----:B------:R-:W-:-:S03]  /*1280*/  IADD3 R12, PT, PT, R17, R6, RZ ;  /* 0x00000006110c7210 */ /* 0x000fc60007ffe0ff */
[----:B------:R-:W-:Y:S01]  /*1290*/  IMAD.IADD R13, R19, 0x1, R11 ;  /* 0x00000001130d7824 */ /* 0x000fe200078e020b */
[----:B------:R-:W-:Y:S06]  /*12a0*/  BRA `(.L_x_2198) ;  /* 0x0000000400587947 */ /* 0x000fec0003800000 */
.L_x_2197:
        /* <DEDUP_REMOVED lines=15> */
.L_x_2199:
[----:B------:R-:W2:Y:S01]  /*13a0*/  LDC.64 R4, c[0x0][0x3b8] ;  /* 0x0000ee00ff047b82 */ /* 0x000ea20000000a00 */
[----:B-1----:R-:W-:-:S05]  /*13b0*/  IADD3 R2, PT, PT, R6, R9, RZ ;  /* 0x0000000906027210 */ /* 0x002fca0007ffe0ff */
[C---:B--2---:R-:W-:Y:S02]  /*13c0*/  IMAD R17, R2.reuse, R5, RZ ;  /* 0x0000000502117224 */ /* 0x044fe400078e02ff */
[----:B------:R-:W-:-:S05]  /*13d0*/  IMAD.WIDE.U32 R2, R2, R4, RZ ;  /* 0x0000000402027225 */ /* 0x000fca00078e00ff */
[----:B------:R-:W-:Y:S02]  /*13e0*/  IADD3 R17, PT, PT, R3, R17, RZ ;  /* 0x0000001103117210 */ /* 0x000fe40007ffe0ff */
[----:B------:R-:W-:Y:S02]  /*13f0*/  MOV R16, R2 ;  /* 0x0000000200107202 */ /* 0x000fe40000000f00 */
.L_x_2200:
        /* <DEDUP_REMOVED lines=14> */
.L_x_2201:
[----:B------:R-:W1:Y:S01]  /*14e0*/  LDC.64 R2, c[0x0][0x3c0] ;  /* 0x0000f000ff027b82 */ /* 0x000e620000000a00 */
[----:B------:R-:W-:-:S05]  /*14f0*/  IADD3 R6, PT, PT, R6, R9, RZ ;  /* 0x0000000906067210 */ /* 0x000fca0007ffe0ff */
[C---:B-1----:R-:W-:Y:S02]  /*1500*/  IMAD R19, R6.reuse, R3, RZ ;  /* 0x0000000306137224 */ /* 0x042fe400078e02ff */
[----:B------:R-:W-:-:S05]  /*1510*/  IMAD.WIDE.U32 R8, R6, R2, RZ ;  /* 0x0000000206087225 */ /* 0x000fca00078e00ff */
[----:B------:R-:W-:Y:S02]  /*1520*/  IADD3 R19, PT, PT, R9, R19, RZ ;  /* 0x0000001309137210 */ /* 0x000fe40007ffe0ff */
[----:B------:R-:W-:-:S07]  /*1530*/  MOV R18, R8 ;  /* 0x0000000800127202 */ /* 0x000fce0000000f00 */
.L_x_2202:
[----:B------:R-:W1:Y:S01]  /*1540*/  LDC R23, c[0x0][0x3e8] ;  /* 0x0000fa00ff177b82 */ /* 0x000e620000000800 */
[----:B------:R-:W-:Y:S02]  /*1550*/  CS2R R210, SRZ ;  /* 0x0000000000d27805 */ /* 0x000fe4000001ff00 */
[----:B-1----:R-:W-:Y:S02]  /*1560*/  IABS R6, R23 ;  /* 0x0000001700067213 */ /* 0x002fe40000000000 */
[----:B------:R-:W-:Y:S02]  /*1570*/  ISETP.NE.AND P2, PT, R23, RZ, PT ;  /* 0x000000ff1700720c */ /* 0x000fe40003f45270 */
[----:B------:R-:W1:Y:S08]  /*1580*/  I2F.RP R12, R6 ;  /* 0x00000006000c7306 */ /* 0x000e700000209400 */
[----:B-1----:R-:W1:Y:S02]  /*1590*/  MUFU.RCP R10, R12 ;  /* 0x0000000c000a7308 */ /* 0x002e640000001000 */
[----:B-1----:R-:W-:Y:S01]  /*15a0*/  IADD3 R10, PT, PT, R10, 0xffffffe, RZ ;  /* 0x0ffffffe0a0a7810 */ /* 0x002fe20007ffe0ff */
[----:B------:R-:W1:Y:S05]  /*15b0*/  LDC.64 R12, c[0x0][0x3d8] ;  /* 0x0000f600ff0c7b82 */ /* 0x000e6a0000000a00 */
[----:B-----5:R-:W2:Y:S02]  /*15c0*/  F2I.FTZ.U32.TRUNC.NTZ R11, R10 ;  /* 0x0000000a000b7305 */ /* 0x020ea4000021f000 */
[----:B--2---:R-:W-:Y:S01]  /*15d0*/  IMAD.MOV R8, RZ, RZ, -R11 ;  /* 0x000000ffff087224 */ /* 0x004fe200078e0a0b */
[----:B------:R-:W-:-:S03]  /*15e0*/  MOV R10, RZ ;  /* 0x000000ff000a7202 */ /* 0x000fc60000000f00 */
[----:B------:R-:W-:Y:S01]  /*15f0*/  IMAD R9, R8, R6, RZ ;  /* 0x0000000608097224 */ /* 0x000fe200078e02ff */
[----:B------:R-:W-:-:S03]  /*1600*/  IABS R8, R0 ;  /* 0x0000000000087213 */ /* 0x000fc60000000000 */
[----:B------:R-:W-:-:S06]  /*1610*/  IMAD.HI.U32 R9, R11, R9, R10 ;  /* 0x000000090b097227 */ /* 0x000fcc00078e000a */
[----:B------:R-:W-:-:S04]  /*1620*/  IMAD.HI.U32 R9, R9, R8, RZ ;  /* 0x0000000809097227 */ /* 0x000fc800078e00ff */
[----:B------:R-:W-:-:S04]  /*1630*/  IMAD.MOV R11, RZ, RZ, -R9 ;  /* 0x000000ffff0b7224 */ /* 0x000fc800078e0a09 */
[----:B------:R-:W-:Y:S01]  /*1640*/  IMAD R11, R6, R11, R8 ;  /* 0x0000000b060b7224 */ /* 0x000fe200078e0208 */
[----:B------:R-:W-:-:S04]  /*1650*/  LOP3.LUT R8, RZ, R23, RZ, 0x33, !PT ;  /* 0x00000017ff087212 */ /* 0x000fc800078e33ff */
[----:B------:R-:W-:-:S13]  /*1660*/  ISETP.GT.U32.AND P0, PT, R6, R11, PT ;  /* 0x0000000b0600720c */ /* 0x000fda0003f04070 */
[----:B------:R-:W-:Y:S01]  /*1670*/  @!P0 IADD3 R11, PT, PT, R11, -R6, RZ ;  /* 0x800000060b0b8210 */ /* 0x000fe20007ffe0ff */
[----:B------:R-:W-:-:S03]  /*1680*/  @!P0 VIADD R9, R9, 0x1 ;  /* 0x0000000109098836 */ /* 0x000fc60000000000 */
[----:B------:R-:W-:Y:S02]  /*1690*/  ISETP.GE.U32.AND P1, PT, R11, R6, PT ;  /* 0x000000060b00720c */ /* 0x000fe40003f26070 */
[----:B------:R-:W-:Y:S01]  /*16a0*/  LOP3.LUT R6, R0, R23, RZ, 0x3c, !PT ;  /* 0x0000001700067212 */ /* 0x000fe200078e3cff */
[----:B------:R-:W2:Y:S03]  /*16b0*/  LDC.64 R10, c[0x0][0x3d0] ;  /* 0x0000f400ff0a7b82 */ /* 0x000ea60000000a00 */
[----:B------:R-:W-:Y:S02]  /*16c0*/  ISETP.GE.AND P3, PT, R6, RZ, PT ;  /* 0x000000ff0600720c */ /* 0x000fe40003f66270 */
[----:B------:R-:W-:-:S05]  /*16d0*/  LEA R6, R133, 0xffffff80, 0x7 ;  /* 0xffffff8085067811 */ /* 0x000fca00078e38ff */
[----:B------:R-:W-:Y:S01]  /*16e0*/  @P1 IADD3 R9, PT, PT, R9, 0x1, RZ ;  /* 0x0000000109091810 */ /* 0x000fe20007ffe0ff */
[----:B------:R-:W-:-:S04]  /*16f0*/  IMAD.WIDE.U32 R18, R6, R2, R18 ;  /* 0x0000000206127225 */ /* 0x000fc800078e0012 */
[----:B------:R-:W-:Y:S02]  /*1700*/  IMAD.MOV.U32 R21, RZ, RZ, R9 ;  /* 0x000000ffff157224 */ /* 0x000fe400078e0009 */
[----:B------:R-:W-:-:S03]  /*1710*/  IMAD R19, R6, R3, R19 ;  /* 0x0000000306137224 */ /* 0x000fc600078e0213 */
[----:B------:R-:W-:-:S04]  /*1720*/  @!P3 IADD3 R21, PT, PT, -R21, RZ, RZ ;  /* 0x000000ff1515b210 */ /* 0x000fc80007ffe1ff */
[----:B------:R-:W-:Y:S01]  /*1730*/  SEL R14, R8, R21, !P2 ;  /* 0x00000015080e7207 */ /* 0x000fe20005000000 */
[----:B------:R-:W-:-:S03]  /*1740*/  IMAD.WIDE.U32 R20, R6, R4, R16 ;  /* 0x0000000406147225 */ /* 0x000fc600078e0010 */
[----:B------:R-:W-:Y:S01]  /*1750*/  SHF.R.S32.HI R17, RZ, 0x1f, R14 ;  /* 0x0000001fff117819 */ /* 0x000fe2000001140e */
[----:B------:R-:W-:Y:S02]  /*1760*/  IMAD R21, R6, R5, R21 ;  /* 0x0000000506157224 */ /* 0x000fe400078e0215 */
[----:B-1----:R-:W-:-:S04]  /*1770*/  IMAD.WIDE.U32 R18, R14, R12, R18 ;  /* 0x0000000c0e127225 */ /* 0x002fc800078e0012 */
[C---:B------:R-:W-:Y:S01]  /*1780*/  IMAD R6, R17.reuse, R12, RZ ;  /* 0x0000000c11067224 */ /* 0x040fe200078e02ff */
[----:B------:R-:W-:Y:S01]  /*1790*/  MOV R16, R18 ;  /* 0x0000001200107202 */ /* 0x000fe20000000f00 */
[-C--:B--2---:R-:W-:Y:S02]  /*17a0*/  IMAD R17, R17, R10.reuse, RZ ;  /* 0x0000000a11117224 */ /* 0x084fe400078e02ff */
[----:B------:R-:W-:-:S04]  /*17b0*/  IMAD.WIDE.U32 R20, R14, R10, R20 ;  /* 0x0000000a0e147225 */ /* 0x000fc800078e0014 */
[C---:B------:R-:W-:Y:S02]  /*17c0*/  IMAD R11, R14.reuse, R11, R17 ;  /* 0x0000000b0e0b7224 */ /* 0x040fe400078e0211 */
[----:B------:R-:W-:Y:S01]  /*17d0*/  IMAD R6, R14, R13, R6 ;  /* 0x0000000d0e067224 */ /* 0x000fe200078e0206 */
[----:B------:R-:W-:Y:S02]  /*17e0*/  MOV R14, R20 ;  /* 0x00000014000e7202 */ /* 0x000fe40000000f00 */
[----:B------:R-:W-:Y:S01]  /*17f0*/  IADD3 R13, PT, PT, R21, R11, RZ ;  /* 0x0000000b150d7210 */ /* 0x000fe20007ffe0ff */
[----:B------:R-:W-:-:S07]  /*1800*/  IMAD.IADD R12, R19, 0x1, R6 ;  /* 0x00000001130c7824 */ /* 0x000fce00078e0206 */
.L_x_2198:
[----:B------:R-:W-:Y:S01]  /*1810*/  IMAD.MOV.U32 R6, RZ, RZ, RZ ;  /* 0x000000ffff067224 */ /* 0x000fe200078e00ff */
[----:B------:R-:W-:Y:S01]  /*1820*/  ISETP.NE.AND P0, PT, R204, -0x1, PT ;  /* 0xffffffffcc00780c */ /* 0x000fe20003f05270 */
[----:B------:R-:W1:Y:S01]  /*1830*/  LDC.64 R128, c[0x0][0x3b0] ;  /* 0x0000ec00ff807b82 */ /* 0x000e620000000a00 */
[----:B------:R-:W-:Y:S01]  /*1840*/  IMAD.SHL.U32 R69, R75, 0x8, RZ ;  /* 0x000000084b457824 */ /* 0x000fe200078e00ff */
[----:B------:R-:W2:Y:S02]  /*1850*/  LDCU.64 UR4, c[0x0][0x3c8] ;  /* 0x00007900ff0477ac */ /* 0x000ea40008000a00 */
[----:B------:R3:W5:Y:S01]  /*1860*/  @P5 LDG.E R6, desc[UR6][R136.64] ;  /* 0x0000000688065981 */ /* 0x000762000c1e1900 */
[----:B------:R-:W-:Y:S01]  /*1870*/  SHF.R.U32.HI R130, RZ, 0x3, R75 ;  /* 0x00000003ff827819 */ /* 0x000fe2000001164b */
[----:B------:R-:W4:Y:S01]  /*1880*/  LDCU.64 UR8, c[0x0][0x388] ;  /* 0x00007100ff0877ac */ /* 0x000f220008000a00 */
[----:B------:R-:W-:Y:S01]  /*1890*/  LOP3.LUT R22, R69, 0x38, RZ, 0xc0, !PT ;  /* 0x0000003845167812 */ /* 0x000fe200078ec0ff */
[----:B------:R-:W2:Y:S01]  /*18a0*/  LDC R20, c[0x0][0x450] ;  /* 0x00011400ff147b82 */ /* 0x000ea20000000800 */
[----:B------:R-:W-:Y:S01]  /*18b0*/  MOV R131, RZ ;  /* 0x000000ff00837202 */ /* 0x000fe20000000f00 */
[----:B------:R-:W-:Y:S01]  /*18c0*/  IMAD.SHL.U32 R71, R4, 0x10, RZ ;  /* 0x0000001004477824 */ /* 0x000fe200078e00ff */
[----:B------:R-:W-:Y:S01]  /*18d0*/  IADD3 R24, P1, PT, R22, R14, RZ ;  /* 0x0000000e16187210 */ /* 0x000fe20007f3e0ff */
[----:B------:R-:W-:Y:S01]  /*18e0*/  IMAD.SHL.U32 R73, R2, 0x10, RZ ;  /* 0x0000001002497824 */ /* 0x000fe200078e00ff */
[----:B------:R-:W-:-:S02]  /*18f0*/  SHF.L.U64.HI R74, R4, 0x4, R5 ;  /* 0x00000004044a7819 */ /* 0x000fc40000010205 */
[----:B------:R-:W-:Y:S01]  /*1900*/  SHF.L.U32 R134, R133, 0x7, RZ ;  /* 0x0000000785867819 */ /* 0x000fe200000006ff */
[----:B------:R-:W4:Y:S01]  /*1910*/  @!P0 LDC.64 R10, c[0x0][0x398] ;  /* 0x0000e600ff0a8b82 */ /* 0x000f220000000a00 */
[----:B------:R-:W-:Y:S01]  /*1920*/  IMAD.X R25, RZ, RZ, R13, P1 ;  /* 0x000000ffff197224 */ /* 0x000fe200008e060d */
[----:B------:R-:W-:Y:S02]  /*1930*/  SHF.L.U64.HI R76, R2, 0x4, R3 ;  /* 0x00000004024c7819 */ /* 0x000fe40000010203 */
[----:B------:R-:W-:Y:S01]  /*1940*/  VIADD R83, R134, 0xffffff80 ;  /* 0xffffff8086537836 */ /* 0x000fe20000000000 */
[----:B--2---:R-:W-:-:S04]  /*1950*/  LEA.HI R20, R20, R20, RZ, 0x1 ;  /* 0x0000001414147211 */ /* 0x004fc800078f08ff */
[----:B------:R-:W-:Y:S01]  /*1960*/  SHF.R.S32.HI R20, RZ, 0x1, R20 ;  /* 0x00000001ff147819 */ /* 0x000fe20000011414 */
[----:B----4-:R-:W-:-:S04]  /*1970*/  @!P0 IMAD.WIDE.U32 R18, R7, R10, RZ ;  /* 0x0000000a07128225 */ /* 0x010fc800078e00ff */
[----:B------:R-:W-:Y:S01]  /*1980*/  @!P0 IMAD R11, R7, R11, R19 ;  /* 0x0000000b070b8224 */ /* 0x000fe200078e0213 */
[----:B------:R-:W-:Y:S01]  /*1990*/  @!P0 MOV R10, R18 ;  /* 0x00000012000a8202 */ /* 0x000fe20000000f00 */
[----:B-1----:R-:W-:-:S04]  /*19a0*/  @P0 IMAD.WIDE.U32 R18, R204, R128, RZ ;  /* 0x00000080cc120225 */ /* 0x002fc800078e00ff */
[----:B------:R-:W-:Y:S02]  /*19b0*/  @P0 IMAD R11, R204, R129, R19 ;  /* 0x00000081cc0b0224 */ /* 0x000fe400078e0213 */
[----:B------:R-:W-:Y:S01]  /*19c0*/  @P0 IMAD.MOV.U32 R10, RZ, RZ, R18 ;  /* 0x000000ffff0a0224 */ /* 0x000fe200078e0012 */
[----:B------:R-:W-:Y:S01]  /*19d0*/  IADD3 R18, P0, PT, R22, R16, RZ ;  /* 0x0000001016127210 */ /* 0x000fe20007f1e0ff */
[----:B------:R-:W-:-:S04]  /*19e0*/  IMAD.WIDE.U32 R16, R130, R4, R24 ;  /* 0x0000000482107225 */ /* 0x000fc800078e0018 */
[----:B------:R-:W-:Y:S01]  /*19f0*/  IMAD.X R19, RZ, RZ, R12, P0 ;  /* 0x000000ffff137224 */ /* 0x000fe200000e060c */
[----:B------:R-:W-:Y:S01]  /*1a00*/  IADD3 R10, P0, PT, R22, R10, RZ ;  /* 0x0000000a160a7210 */ /* 0x000fe20007f1e0ff */
[----:B------:R-:W-:Y:S01]  /*1a10*/  IMAD.WIDE.U32 R12, R15, 0x40, R130 ;  /* 0x000000400f0c7825 */ /* 0x000fe200078e0082 */
[----:B------:R-:W-:-:S03]  /*1a20*/  SHF.L.U32 R86, R16, 0x1, RZ ;  /* 0x0000000110567819 */ /* 0x000fc600000006ff */
[----:B------:R-:W-:Y:S01]  /*1a30*/  IMAD.X R11, RZ, RZ, R11, P0 ;  /* 0x000000ffff0b7224 */ /* 0x000fe200000e060b */
[----:B------:R-:W-:Y:S01]  /*1a40*/  IADD3 R86, P1, PT, R86, UR8, RZ ;  /* 0x0000000856567c10 */ /* 0x000fe2000ff3e0ff */
[----:B------:R-:W-:-:S03]  /*1a50*/  IMAD.WIDE.U32 R14, R130, R2, R18 ;  /* 0x00000002820e7225 */ /* 0x000fc600078e0012 */
[----:B------:R-:W-:Y:S01]  /*1a60*/  MOV R206, R86 ;  /* 0x0000005600ce7202 */ /* 0x000fe20000000f00 */
[----:B------:R-:W-:-:S04]  /*1a70*/  IMAD.WIDE.U32 R10, R0, UR4, R10 ;  /* 0x00000004000a7c25 */ /* 0x000fc8000f8e000a */
[----:B------:R-:W-:Y:S02]  /*1a80*/  IMAD R85, R130, R3, R15 ;  /* 0x0000000382557224 */ /* 0x000fe400078e020f */
[----:B------:R-:W-:Y:S01]  /*1a90*/  IMAD R15, R0, UR5, R11 ;  /* 0x00000005000f7c24 */ /* 0x000fe2000f8e020b */
[----:B------:R-:W1:Y:S01]  /*1aa0*/  LDCU.64 UR4, c[0x0][0x390] ;  /* 0x00007200ff0477ac */ /* 0x000e620008000a00 */
[----:B------:R-:W-:Y:S01]  /*1ab0*/  IMAD R0, R13, R128, RZ ;  /* 0x000000800d007224 */ /* 0x000fe200078e02ff */
[----:B------:R-:W-:Y:S01]  /*1ac0*/  SHF.R.S32.HI R13, RZ, 0x1f, R72 ;  /* 0x0000001fff0d7819 */ /* 0x000fe20000011448 */
[C---:B------:R-:W-:Y:S01]  /*1ad0*/  IMAD.SHL.U32 R84, R14.reuse, 0x2, RZ ;  /* 0x000000020e547824 */ /* 0x040fe200078e00ff */
[----:B------:R-:W-:Y:S01]  /*1ae0*/  SHF.L.U64.HI R85, R14, 0x1, R85 ;  /* 0x000000010e557819 */ /* 0x000fe20000010255 */
[----:B------:R-:W-:Y:S01]  /*1af0*/  IMAD R11, R12, R129, R0 ;  /* 0x000000810c0b7224 */ /* 0x000fe200078e0200 */
[----:B------:R-:W-:Y:S01]  /*1b00*/  LEA.HI R0, R13, R72, RZ, 0x7 ;  /* 0x000000480d007211 */ /* 0x000fe200078f38ff */
[----:B------:R-:W-:Y:S01]  /*1b10*/  IMAD R87, R130, R5, R17 ;  /* 0x0000000582577224 */ /* 0x000fe200078e0211 */
[----:B------:R-:W-:Y:S01]  /*1b20*/  SHF.L.U32 R5, R75, 0x2, RZ ;  /* 0x000000024b057819 */ /* 0x000fe200000006ff */
[----:B------:R-:W-:Y:S01]  /*1b30*/  IMAD.MOV.U32 R14, RZ, RZ, R10 ;  /* 0x000000ffff0e7224 */ /* 0x000fe200078e000a */
[----:B------:R-:W-:-:S02]  /*1b40*/  SHF.R.S32.HI R0, RZ, 0x7, R0 ;  /* 0x00000007ff007819 */ /* 0x000fc40000011400 */
[----:B------:R-:W-:Y:S01]  /*1b50*/  LOP3.LUT R5, R5, 0x1c, RZ, 0xc0, !PT ;  /* 0x0000001c05057812 */ /* 0x000fe200078ec0ff */
[----:B------:R-:W-:Y:S01]  /*1b60*/  IMAD.WIDE.U32 R128, R12, R128, R14 ;  /* 0x000000800c807225 */ /* 0x000fe200078e000e */
[----:B------:R-:W-:-:S03]  /*1b70*/  SHF.L.U64.HI R87, R16, 0x1, R87 ;  /* 0x0000000110577819 */ /* 0x000fc60000010257 */
[----:B------:R-:W-:Y:S01]  /*1b80*/  IMAD R122, R130, R20, R5 ;  /* 0x00000014827a7224 */ /* 0x000fe200078e0205 */
[----:B-1----:R-:W-:Y:S02]  /*1b90*/  IADD3 R84, P0, PT, R84, UR4, RZ ;  /* 0x0000000454547c10 */ /* 0x002fe4000ff1e0ff */
[----:B------:R-:W-:Y:S01]  /*1ba0*/  IADD3.X R87, PT, PT, R87, UR9, RZ, P1, !PT ;  /* 0x0000000957577c10 */ /* 0x000fe20008ffe4ff */
[----:B------:R-:W-:Y:S01]  /*1bb0*/  IMAD.IADD R120, R5, 0x1, R122 ;  /* 0x0000000105787824 */ /* 0x000fe200078e027a */
[----:B------:R-:W-:Y:S01]  /*1bc0*/  IADD3.X R85, PT, PT, R85, UR5, RZ, P0, !PT ;  /* 0x0000000555557c10 */ /* 0x000fe200087fe4ff */
[----:B------:R-:W-:Y:S01]  /*1bd0*/  IMAD.MOV.U32 R208, RZ, RZ, R84 ;  /* 0x000000ffffd07224 */ /* 0x000fe200078e0054 */
[----:B------:R-:W-:Y:S02]  /*1be0*/  ISETP.GE.AND P0, PT, R0, R133, PT ;  /* 0x000000850000720c */ /* 0x000fe40003f06270 */
[----:B------:R-:W-:Y:S01]  /*1bf0*/  SHF.R.S32.HI R108, RZ, 0x1f, R122 ;  /* 0x0000001fff6c7819 */ /* 0x000fe2000001147a */
[----:B------:R-:W-:Y:S01]  /*1c00*/  IMAD.MOV.U32 R209, RZ, RZ, R85 ;  /* 0x000000ffffd17224 */ /* 0x000fe200078e0055 */
[----:B------:R-:W-:-:S02]  /*1c10*/  SHF.R.S32.HI R107, RZ, 0x1f, R120 ;  /* 0x0000001fff6b7819 */ /* 0x000fc40000011478 */
[----:B------:R-:W-:Y:S02]  /*1c20*/  MOV R207, R87 ;  /* 0x0000005700cf7202 */ /* 0x000fe40000000f00 */
[----:B------:R-:W-:-:S05]  /*1c30*/  IADD3 R82, PT, PT, R129, R11, RZ ;  /* 0x0000000b81527210 */ /* 0x000fca0007ffe0ff */
[----:B---3--:R-:W-:Y:S05]  /*1c40*/  @P0 BRA `(.L_x_2203) ;  /* 0x000000b000180947 */ /* 0x008fea0003800000 */
[----:B------:R-:W1:Y:S01]  /*1c50*/  LDC.64 R4, c[0x0][0x4a0] ;  /* 0x00012800ff047b82 */ /* 0x000e620000000a00 */
[----:B------:R-:W2:Y:S01]  /*1c60*/  LDCU.128 UR16, c[0x0][0x4b0] ;  /* 0x00009600ff1077ac */ /* 0x000ea20008000c00 */
[----:B------:R-:W-:Y:S01]  /*1c70*/  IMAD.MOV.U32 R23, RZ, RZ, RZ ;  /* 0x000000ffff177224 */ /* 0x000fe200078e00ff */
[----:B------:R-:W-:Y:S01]  /*1c80*/  SHF.R.S32.HI R17, RZ, 0x1f, R72 ;  /* 0x0000001fff117819 */ /* 0x000fe20000011448 */
[----:B------:R-:W-:Y:S01]  /*1c90*/  @!P3 IMAD.MOV R9, RZ, RZ, -R9 ;  /* 0x000000ffff09b224 */ /* 0x000fe200078e0a09 */
[----:B------:R-:W3:Y:S01]  /*1ca0*/  LDCU.128 UR8, c[0x0][0x490] ;  /* 0x00009200ff0877ac */ /* 0x000ee20008000c00 */
[C---:B------:R-:W-:Y:S01]  /*1cb0*/  IMAD.SHL.U32 R127, R20.reuse, 0x10, RZ ;  /* 0x00000010147f7824 */ /* 0x040fe200078e00ff */
[----:B------:R-:W-:Y:S01]  /*1cc0*/  SHF.L.U32 R111, R20, 0x5, RZ ;  /* 0x00000005146f7819 */ /* 0x000fe200000006ff */
[----:B------:R-:W4:Y:S01]  /*1cd0*/  LDC.64 R2, c[0x0][0x4a8] ;  /* 0x00012a00ff027b82 */ /* 0x000f220000000a00 */
[----:B------:R-:W2:Y:S01]  /*1ce0*/  LDCU.128 UR12, c[0x0][0x4c0] ;  /* 0x00009800ff0c77ac */ /* 0x000ea20008000c00 */
[----:B------:R-:W-:Y:S01]  /*1cf0*/  SEL R12, R8, R9, !P2 ;  /* 0x00000009080c7207 */ /* 0x000fe20005000000 */
[C---:B------:R-:W-:Y:S01]  /*1d00*/  IMAD R118, R20.reuse, 0x30, RZ ;  /* 0x0000003014767824 */ /* 0x040fe200078e02ff */
[----:B------:R-:W-:Y:S01]  /*1d10*/  VIMNMX R81, PT, PT, RZ, R0, !PT ;  /* 0x00000000ff517248 */ /* 0x000fe20007fe0100 */
[----:B------:R-:W2:Y:S01]  /*1d20*/  LDCU.64 UR4, c[0x0][0x488] ;  /* 0x00009100ff0477ac */ /* 0x000ea20008000a00 */
[----:B------:R-:W-:Y:S01]  /*1d30*/  IMAD R117, R20, 0x50, RZ ;  /* 0x0000005014757824 */ /* 0x000fe200078e02ff */
[----:B------:R-:W-:Y:S01]  /*1d40*/  IADD3 R80, PT, PT, R130, 0x10, RZ ;  /* 0x0000001082507810 */ /* 0x000fe20007ffe0ff */
[----:B------:R-:W-:Y:S01]  /*1d50*/  IMAD R115, R20, 0x60, RZ ;  /* 0x0000006014737824 */ /* 0x000fe200078e02ff */
[----:B------:R-:W-:Y:S01]  /*1d60*/  IADD3 R125, PT, PT, R130, 0x40, RZ ;  /* 0x00000040827d7810 */ /* 0x000fe20007ffe0ff */
[----:B------:R-:W-:Y:S01]  /*1d70*/  IMAD R113, R20, 0x70, RZ ;  /* 0x0000007014717824 */ /* 0x000fe200078e02ff */
[----:B------:R-:W-:Y:S01]  /*1d80*/  IADD3 R121, PT, PT, R130, 0x60, RZ ;  /* 0x0000006082797810 */ /* 0x000fe20007ffe0ff */
[----:B------:R-:W-:Y:S01]  /*1d90*/  IMAD.SHL.U32 R109, R20, 0x40, RZ ;  /* 0x00000040146d7824 */ /* 0x000fe200078e00ff */
[----:B------:R-:W-:Y:S01]  /*1da0*/  LOP3.LUT R19, R22, 0x40, RZ, 0xfc, !PT ;  /* 0x0000004016137812 */ /* 0x000fe200078efcff */
[----:B------:R-:W-:Y:S01]  /*1db0*/  VIADD R79, R130, 0x20 ;  /* 0x00000020824f7836 */ /* 0x000fe20000000000 */
[----:B------:R-:W-:Y:S01]  /*1dc0*/  MOV R112, R83 ;  /* 0x0000005300707202 */ /* 0x000fe20000000f00 */
[----:B-1----:R-:W-:Y:S01]  /*1dd0*/  IMAD.WIDE.U32 R10, R7, R4, R22 ;  /* 0x00000004070a7225 */ /* 0x002fe200078e0016 */
[----:B------:R-:W-:-:S02]  /*1de0*/  SHF.R.S32.HI R106, RZ, 0x1f, R127 ;  /* 0x0000001fff6a7819 */ /* 0x000fc4000001147f */
[----:B------:R-:W-:Y:S01]  /*1df0*/  SHF.R.S32.HI R105, RZ, 0x1f, R111 ;  /* 0x0000001fff697819 */ /* 0x000fe2000001146f */
[C---:B------:R-:W-:Y:S01]  /*1e00*/  IMAD R11, R7.reuse, R5, R11 ;  /* 0x00000005070b7224 */ /* 0x040fe200078e020b */
[----:B------:R-:W-:Y:S01]  /*1e10*/  SHF.R.S32.HI R5, RZ, 0x1f, R12 ;  /* 0x0000001fff057819 */ /* 0x000fe2000001140c */
[----:B---3--:R-:W-:Y:S01]  /*1e20*/  IMAD.WIDE.U32 R14, R7, UR10, R22 ;  /* 0x0000000a070e7c25 */ /* 0x008fe2000f8e0016 */
[----:B------:R-:W-:Y:S02]  /*1e30*/  SHF.R.S32.HI R104, RZ, 0x1f, R118 ;  /* 0x0000001fff687819 */ /* 0x000fe40000011476 */
[C---:B----4-:R-:W-:Y:S01]  /*1e40*/  SHF.L.U64.HI R98, R2.reuse, 0x4, R3 ;  /* 0x0000000402627819 */ /* 0x050fe20000010203 */
[C---:B--2---:R-:W-:Y:S01]  /*1e50*/  IMAD.WIDE.U32 R10, R83.reuse, UR16, R10 ;  /* 0x00000010530a7c25 */ /* 0x044fe2000f8e000a */
[----:B------:R-:W-:Y:S02]  /*1e60*/  SHF.L.U32 R99, R2, 0x4, RZ ;  /* 0x0000000402637819 */ /* 0x000fe400000006ff */
[----:B------:R-:W-:Y:S01]  /*1e70*/  SHF.R.S32.HI R103, RZ, 0x1f, R109 ;  /* 0x0000001fff677819 */ /* 0x000fe2000001146d */
[----:B------:R-:W-:Y:S01]  /*1e80*/  IMAD R11, R83, UR17, R11 ;  /* 0x00000011530b7c24 */ /* 0x000fe2000f8e020b */
[----:B------:R-:W-:Y:S01]  /*1e90*/  SHF.R.S32.HI R102, RZ, 0x1f, R117 ;  /* 0x0000001fff667819 */ /* 0x000fe20000011475 */
[----:B------:R-:W-:Y:S01]  /*1ea0*/  IMAD R9, R5, UR12, RZ ;  /* 0x0000000c05097c24 */ /* 0x000fe2000f8e02ff */
[----:B------:R-:W-:Y:S01]  /*1eb0*/  SHF.R.S32.HI R101, RZ, 0x1f, R115 ;  /* 0x0000001fff657819 */ /* 0x000fe20000011473 */
[----:B------:R-:W-:Y:S01]  /*1ec0*/  IMAD R15, R7, UR11, R15 ;  /* 0x0000000b070f7c24 */ /* 0x000fe2000f8e020f */
[----:B------:R-:W1:Y:S01]  /*1ed0*/  LDCU.64 UR10, c[0x0][0x4d0] ;  /* 0x00009a00ff0a77ac */ /* 0x000e620008000a00 */
[----:B-----5:R-:W-:Y:S01]  /*1ee0*/  IMAD.IADD R7, R83, 0x1, R6 ;  /* 0x0000000153077824 */ /* 0x020fe200078e0206 */
[----:B------:R-:W-:Y:S01]  /*1ef0*/  IADD3 R6, P0, PT, -R72, R130, RZ ;  /* 0x0000008248067210 */ /* 0x000fe20007f1e1ff */
[C---:B------:R-:W-:Y:S01]  /*1f00*/  IMAD R8, R12.reuse, UR13, R9 ;  /* 0x0000000d0c087c24 */ /* 0x040fe2000f8e0209 */
[----:B------:R-:W-:Y:S01]  /*1f10*/  SHF.R.S32.HI R100, RZ, 0x1f, R113 ;  /* 0x0000001fff647819 */ /* 0x000fe20000011471 */
[----:B------:R-:W-:Y:S01]  /*1f20*/  IMAD.WIDE.U32 R10, R12, UR12, R10 ;  /* 0x0000000c0c0a7c25 */ /* 0x000fe2000f8e000a */
[----:B------:R-:W-:Y:S01]  /*1f30*/  IADD3.X R17, PT, PT, RZ, ~R17, RZ, P0, !PT ;  /* 0x80000011ff117210 */ /* 0x000fe200007fe4ff */
[----:B------:R-:W2:Y:S02]  /*1f40*/  LDCU.64 UR12, c[0x0][0x4e0] ;  /* 0x00009c00ff0c77ac */ /* 0x000ea40008000a00 */
[----:B------:R-:W-:Y:S01]  /*1f50*/  IMAD R5, R5, UR18, RZ ;  /* 0x0000001205057c24 */ /* 0x000fe2000f8e02ff */
[----:B------:R-:W-:Y:S01]  /*1f60*/  IADD3 R9, PT, PT, R11, R8, RZ ;  /* 0x000000080b097210 */ /* 0x000fe20007ffe0ff */
[----:B------:R-:W-:-:S02]  /*1f70*/  IMAD R7, R7, R20, RZ ;  /* 0x0000001407077224 */ /* 0x000fc400078e02ff */
[----:B------:R-:W-:Y:S02]  /*1f80*/  IMAD.MOV.U32 R8, RZ, RZ, R10 ;  /* 0x000000ffff087224 */ /* 0x000fe400078e000a */
[----:B------:R-:W-:Y:S01]  /*1f90*/  IMAD R10, R12, UR19, R5 ;  /* 0x000000130c0a7c24 */ /* 0x000fe2000f8e0205 */
[----:B------:R-:W-:Y:S01]  /*1fa0*/  SHF.R.S32.HI R5, RZ, 0x1f, R7 ;  /* 0x0000001fff057819 */ /* 0x000fe20000011407 */
[----:B------:R-:W-:Y:S01]  /*1fb0*/  IMAD.WIDE.U32 R14, R83, R2, R14 ;  /* 0x00000002530e7225 */ /* 0x000fe200078e000e */
[C---:B------:R-:W-:Y:S01]  /*1fc0*/  IADD3 R90, P0, PT, R7.reuse, R120, RZ ;  /* 0x00000078075a7210 */ /* 0x040fe20007f1e0ff */
[----:B------:R-:W-:Y:S01]  /*1fd0*/  UMOV UR19, URZ ;  /* 0x000000ff00137c82 */ /* 0x000fe20008000000 */
[----:B------:R-:W-:Y:S01]  /*1fe0*/  IADD3 R58, P1, PT, R7, R122, RZ ;  /* 0x0000007a073a7210 */ /* 0x000fe20007f3e0ff */
[----:B------:R-:W-:Y:S02]  /*1ff0*/  IMAD R15, R83, R3, R15 ;  /* 0x00000003530f7224 */ /* 0x000fe400078e020f */
[----:B------:R-:W-:-:S02]  /*2000*/  IMAD.X R91, R5, 0x1, R107, P0 ;  /* 0x00000001055b7824 */ /* 0x000fc400000e066b */
[----:B------:R-:W-:Y:S02]  /*2010*/  IMAD.X R5, R5, 0x1, R108, P1 ;  /* 0x0000000105057824 */ /* 0x000fe400008e066c */
[----:B------:R-:W-:Y:S01]  /*2020*/  IMAD.WIDE.U32 R12, R12, UR18, R14 ;  /* 0x000000120c0c7c25 */ /* 0x000fe2000f8e000e */
[----:B------:R-:W-:Y:S01]  /*2030*/  USHF.L.U32 UR18, UR16, 0x7, URZ ;  /* 0x0000000710127899 */ /* 0x000fe200080006ff */
[----:B------:R-:W-:Y:S02]  /*2040*/  SHF.L.U64.HI R91, R90, 0x1, R91 ;  /* 0x000000015a5b7819 */ /* 0x000fe4000001025b */
[C---:B------:R-:W-:Y:S01]  /*2050*/  SHF.L.U64.HI R4, R58.reuse, 0x1, R5 ;  /* 0x000000013a047819 */ /* 0x040fe20000010205 */
[----:B------:R-:W-:Y:S01]  /*2060*/  IMAD.SHL.U32 R58, R58, 0x2, RZ ;  /* 0x000000023a3a7824 */ /* 0x000fe200078e00ff */
[----:B------:R-:W-:Y:S01]  /*2070*/  IADD3 R11, PT, PT, R13, R10, RZ ;  /* 0x0000000a0d0b7210 */ /* 0x000fe20007ffe0ff */
[C---:B------:R-:W-:Y:S01]  /*2080*/  IMAD R89, R17.reuse, UR16, RZ ;  /* 0x0000001011597c24 */ /* 0x040fe2000f8e02ff */
[----:B------:R-:W-:Y:S01]  /*2090*/  MOV R10, R12 ;  /* 0x0000000c000a7202 */ /* 0x000fe20000000f00 */
[----:B------:R-:W-:Y:S01]  /*20a0*/  IMAD.WIDE.U32 R8, R6, UR16, R8 ;  /* 0x0000001006087c25 */ /* 0x000fe2000f8e0008 */
[----:B------:R-:W-:Y:S01]  /*20b0*/  IADD3 R24, P0, PT, R58, UR14, RZ ;  /* 0x0000000e3a187c10 */ /* 0x000fe2000ff1e0ff */
[----:B------:R-:W3:Y:S02]  /*20c0*/  LDCU UR16, c[0x0][0x450] ;  /* 0x00008a00ff1077ac */ /* 0x000ee40008000800 */
[----:B------:R-:W-:Y:S01]  /*20d0*/  IMAD R89, R6, UR17, R89 ;  /* 0x0000001106597c24 */ /* 0x000fe2000f8e0259 */
[----:B------:R-:W-:Y:S01]  /*20e0*/  IADD3.X R25, PT, PT, R4, UR15, RZ, P0, !PT ;  /* 0x0000000f04197c10 */ /* 0x000fe200087fe4ff */
[----:B------:R-:W4:Y:S01]  /*20f0*/  LDCU.U8 UR17, c[0x0][0x533] ;  /* 0x0000a660ff1177ac */ /* 0x000f220008000000 */
[----:B-1----:R-:W-:Y:S01]  /*2100*/  IADD3 R58, P0, PT, R58, UR10, RZ ;  /* 0x0000000a3a3a7c10 */ /* 0x002fe2000ff1e0ff */
[----:B------:R-:W-:Y:S01]  /*2110*/  IMAD.SHL.U32 R90, R90, 0x2, RZ ;  /* 0x000000025a5a7824 */ /* 0x000fe200078e00ff */
[----:B------:R-:W-:Y:S01]  /*2120*/  LEA R88, P3, R8, UR8, 0x1 ;  /* 0x0000000808587c11 */ /* 0x000fe2000f8608ff */
[-C--:B------:R-:W-:Y:S01]  /*2130*/  IMAD R17, R17, R2.reuse, RZ ;  /* 0x0000000211117224 */ /* 0x080fe200078e02ff */
[----:B------:R-:W-:Y:S01]  /*2140*/  IADD3.X R59, PT, PT, R4, UR11, RZ, P0, !PT ;  /* 0x0000000b043b7c10 */ /* 0x000fe200087fe4ff */
[----:B------:R-:W-:Y:S01]  /*2150*/  IMAD.SHL.U32 R96, R2, 0x80, RZ ;  /* 0x0000008002607824 */ /* 0x000fe200078e00ff */
[----:B------:R-:W-:Y:S01]  /*2160*/  IADD3 R97, P0, PT, RZ, -UR19, RZ ;  /* 0x80000013ff617c10 */ /* 0x000fe2000ff1e0ff */
[----:B------:R-:W-:Y:S01]  /*2170*/  IMAD R17, R6, R3, R17 ;  /* 0x0000000306117224 */ /* 0x000fe200078e0211 */
[----:B------:R-:W-:Y:S01]  /*2180*/  IADD3 R92, P1, PT, R90, UR14, RZ ;  /* 0x0000000e5a5c7c10 */ /* 0x000fe2000ff3e0ff */
[----:B------:R-:W-:Y:S01]  /*2190*/  IMAD.WIDE.U32 R6, R6, R2, R10 ;  /* 0x0000000206067225 */ /* 0x000fe200078e000a */
[----:B------:R-:W-:-:S02]  /*21a0*/  IADD3.X R94, PT, PT, RZ, ~UR18, RZ, P0, !PT ;  /* 0x80000012ff5e7c10 */ /* 0x000fc400087fe4ff */
[----:B------:R-:W-:Y:S01]  /*21b0*/  IADD3.X R93, PT, PT, R91, UR15, RZ, P1, !PT ;  /* 0x0000000f5b5d7c10 */ /* 0x000fe20008ffe4ff */
[----:B------:R-:W-:Y:S01]  /*21c0*/  IMAD.X R96, RZ, RZ, ~R96, P0 ;  /* 0x000000ffff607224 */ /* 0x000fe200000e0e60 */
[----:B------:R-:W-:Y:S01]  /*21d0*/  LEA R18, P2, R6, UR4, 0x1 ;  /* 0x0000000406127c11 */ /* 0x000fe2000f8408ff */
[----:B------:R-:W-:Y:S01]  /*21e0*/  IMAD.IADD R89, R9, 0x1, R89 ;  /* 0x0000000109597824 */ /* 0x000fe200078e0259 */
[----:B------:R-:W-:Y:S01]  /*21f0*/  IADD3 R90, P1, PT, R90, UR10, RZ ;  /* 0x0000000a5a5a7c10 */ /* 0x000fe2000ff3e0ff */
[----:B------:R-:W-:Y:S01]  /*2200*/  IMAD.IADD R17, R7, 0x1, R17 ;  /* 0x0000000107117824 */ /* 0x000fe200078e0211 */
[C---:B------:R-:W-:Y:S01]  /*2210*/  SHF.R.S64 R95, R97.reuse, 0x1f, R94 ;  /* 0x0000001f615f7819 */ /* 0x040fe2000000105e */
[C---:B------:R-:W-:Y:S01]  /*2220*/  VIADD R77, R130.reuse, 0x30 ;  /* 0x00000030824d7836 */ /* 0x040fe20000000000 */
[----:B------:R-:W-:Y:S01]  /*2230*/  SHF.R.S64 R97, R97, 0x1f, R96 ;  /* 0x0000001f61617819 */ /* 0x000fe20000001060 */
[C---:B------:R-:W-:Y:S01]  /*2240*/  VIADD R123, R130.reuse, 0x50 ;  /* 0x00000050827b7836 */ /* 0x040fe20000000000 */
[----:B---3--:R-:W-:Y:S01]  /*2250*/  MOV R21, UR16 ;  /* 0x0000001000157c02 */ /* 0x008fe20008000f00 */
[----:B------:R-:W-:Y:S01]  /*2260*/  VIADD R119, R130, 0x70 ;  /* 0x0000007082777836 */ /* 0x000fe20000000000 */
[----:B------:R-:W-:Y:S01]  /*2270*/  SHF.R.S32.HI R94, RZ, 0x1f, R94 ;  /* 0x0000001fff5e7819 */ /* 0x000fe2000001145e */
[C---:B------:R-:W-:Y:S01]  /*2280*/  IMAD R116, R133.reuse, -0x80, R72 ;  /* 0xffffff8085747824 */ /* 0x040fe200078e0248 */
[----:B------:R-:W-:Y:S01]  /*2290*/  SHF.R.S32.HI R96, RZ, 0x1f, R96 ;  /* 0x0000001fff607819 */ /* 0x000fe20000011460 */
[----:B------:R-:W-:Y:S01]  /*22a0*/  IMAD R114, R133, -0x80, R70 ;  /* 0xffffff8085727824 */ /* 0x000fe200078e0246 */
[----:B------:R-:W-:Y:S01]  /*22b0*/  LEA.HI.X R89, R8, UR9, R89, 0x1, P3 ;  /* 0x0000000908597c11 */ /* 0x000fe200098f0c59 */
[----:B------:R-:W-:Y:S01]  /*22c0*/  IMAD.MOV.U32 R110, RZ, RZ, R133 ;  /* 0x000000ffff6e7224 */ /* 0x000fe200078e0085 */
[----:B------:R-:W-:Y:S01]  /*22d0*/  LEA.HI.X R17, R6, UR5, R17, 0x1, P2 ;  /* 0x0000000506117c11 */ /* 0x000fe200090f0c11 */
[----:B------:R-:W1:Y:S01]  /*22e0*/  LDCU.64 UR4, c[0x0][0x3b8] ;  /* 0x00007700ff0477ac */ /* 0x000e620008000a00 */
[----:B------:R-:W-:Y:S01]  /*22f0*/  IADD3.X R91, PT, PT, R91, UR11, RZ, P1, !PT ;  /* 0x0000000b5b5b7c10 */ /* 0x000fe20008ffe4ff */
[----:B------:R-:W3:Y:S01]  /*2300*/  LDCU.64 UR14, c[0x0][0x3c0] ;  /* 0x00007800ff0e77ac */ /* 0x000ee20008000a00 */
[----:B------:R-:W1:Y:S01]  /*2310*/  LDCU.128 UR8, c[0x0][0x3a0] ;  /* 0x00007400ff0877ac */ /* 0x000e620008000c00 */
[----:B--2-4-:R-:W-:-:S11]  /*2320*/  UISETP.NE.AND UP0, UPT, UR17, URZ, UPT ;  /* 0x000000ff1100728c */ /* 0x014fd6000bf05270 */
.L_x_2241:
[----:B------:R-:W-:Y:S01]  /*2330*/  VIADD R114, R114, 0x80 ;  /* 0x0000008072727836 */ /* 0x000fe20000000000 */
[----:B------:R-:W-:Y:S01]  /*2340*/  BSSY.RECONVERGENT B1, `(.L_x_2204) ;  /* 0x0000a36000017945 */ /* 0x000fe20003800200 */
[----:B------:R-:W-:Y:S02]  /*2350*/  VIADD R116, R116, 0x80 ;  /* 0x0000008074747836 */ /* 0x000fe40000000000 */
[----:B------:R-:W-:Y:S01]  /*2360*/  VIADD R110, R110, 0xffffffff ;  /* 0xffffffff6e6e7836 */ /* 0x000fe20000000000 */
[----:B------:R-:W-:Y:S01]  /*2370*/  ISETP.GE.AND P0, PT, R130, R114, PT ;  /* 0x000000728200720c */ /* 0x000fe20003f06270 */
[----:B------:R-:W-:Y:S02]  /*2380*/  IMAD.MOV.U32 R126, RZ, RZ, R112 ;  /* 0x000000ffff7e7224 */ /* 0x000fe400078e0070 */
[----:B------:R-:W-:Y:S01]  /*2390*/  VIADD R112, R112, 0xffffff80 ;  /* 0xffffff8070707836 */ /* 0x000fe20000000000 */
[----:B------:R-:W-:Y:S02]  /*23a0*/  ISETP.GE.AND P2, PT, R130, R116, !P0 ;  /* 0x000000748200720c */ /* 0x000fe40004746270 */
[C---:B------:R-:W-:Y:S02]  /*23b0*/  ISETP.GE.AND P0, PT, R80.reuse, R114, PT ;  /* 0x000000725000720c */ /* 0x040fe40003f06270 */
[----:B------:R-:W-:Y:S02]  /*23c0*/  P2R R0, PR, RZ, 0x4 ;  /* 0x00000004ff007803 */ /* 0x000fe40000000000 */
[----:B------:R-:W-:Y:S07]  /*23d0*/  ISETP.LT.OR P3, PT, R80, R116, P0 ;  /* 0x000000745000720c */ /* 0x000fee0000761670 */
[----:B------:R-:W2:Y:S06]  /*23e0*/  @P2 LDG.E.128 R8, desc[UR6][R88.64] ;  /* 0x0000000658082981 */ /* 0x000eac000c1e1d00 */
[----:B------:R-:W4:Y:S01]  /*23f0*/  @!P3 LDC.64 R2, c[0x0][0x4b0] ;  /* 0x00012c00ff02bb82 */ /* 0x000f220000000a00 */
[----:B--2---:R2:W-:Y:S01]  /*2400*/  @P2 STG.E.128 desc[UR6][R84.64], R8 ;  /* 0x0000000854002986 */ /* 0x0045e2000c101d06 */
[C---:B----4-:R-:W-:Y:S03]  /*2410*/  @!P3 LEA R36, P0, R2.reuse, R88, 0x5 ;  /* 0x000000580224b211 */ /* 0x050fe600078028ff */
[----:B------:R-:W4:Y:S01]  /*2420*/  @P2 LDG.E.128 R4, desc[UR6][R88.64+0x80] ;  /* 0x0000800658042981 */ /* 0x000f22000c1e1d00 */
[----:B------:R-:W-:Y:S02]  /*2430*/  @!P3 LEA.HI.X R37, R2, R89, R3, 0x5, P0 ;  /* 0x000000590225b211 */ /* 0x000fe400000f2c03 */
[C---:B------:R-:W-:Y:S04]  /*2440*/  @!P3 LEA R32, P0, R73.reuse, R84, 0x1 ;  /* 0x000000544920b211 */ /* 0x040fe800078008ff */
[----:B------:R-:W-:Y:S02]  /*2450*/  @!P3 LEA.HI.X R33, R73, R85, R76, 0x1, P0 ;  /* 0x000000554921b211 */ /* 0x000fe400000f0c4c */
[C---:B------:R-:W-:Y:S04]  /*2460*/  ISETP.GE.AND P0, PT, R79.reuse, R114, PT ;  /* 0x000000724f00720c */ /* 0x040fe80003f06270 */
[----:B------:R-:W-:Y:S11]  /*2470*/  ISETP.LT.OR P1, PT, R79, R116, P0 ;  /* 0x000000744f00720c */ /* 0x000ff60000721670 */
[----:B------:R-:W-:Y:S02]  /*2480*/  @!UPT UIADD3 URZ, UPT, UPT, URZ, URZ, URZ ;  /* 0x000000fffffff290 */ /* 0x000fe4000fffe0ff */
[----:B------:R-:W5:Y:S02]  /*2490*/  @!P1 LDC.64 R2, c[0x0][0x4b0] ;  /* 0x00012c00ff029b82 */ /* 0x000f640000000a00 */
[C---:B-----5:R-:W-:Y:S04]  /*24a0*/  @!P1 LEA R34, P0, R2.reuse, R88, 0x6 ;  /* 0x0000005802229211 */ /* 0x060fe800078030ff */
[----:B------:R-:W-:Y:S02]  /*24b0*/  @!P1 LEA.HI.X R35, R2, R89, R3, 0x6, P0 ;  /* 0x0000005902239211 */ /* 0x000fe400000f3403 */
[----:B------:R-:W5:Y:S02]  /*24c0*/  @!P1 LDC.64 R2, c[0x0][0x3c0] ;  /* 0x0000f000ff029b82 */ /* 0x000f640000000a00 */
[C---:B-----5:R-:W-:Y:S04]  /*24d0*/  @!P1 LEA R26, P0, R2.reuse, R84, 0x6 ;  /* 0x00000054021a9211 */ /* 0x060fe800078030ff */
[----:B------:R-:W-:Y:S02]  /*24e0*/  @!P1 LEA.HI.X R27, R2, R85, R3, 0x6, P0 ;  /* 0x00000055021b9211 */ /* 0x000fe400000f3403 */
[C---:B------:R-:W-:Y:S04]  /*24f0*/  ISETP.GE.AND P0, PT, R77.reuse, R114, PT ;  /* 0x000000724d00720c */ /* 0x040fe80003f06270 */
[----:B------:R-:W-:Y:S02]  /*2500*/  ISETP.GE.AND P4, PT, R77, R116, !P0 ;  /* 0x000000744d00720c */ /* 0x000fe40004786270 */
[C---:B------:R-:W-:Y:S04]  /*2510*/  ISETP.GE.AND P0, PT, R125.reuse, R114, PT ;  /* 0x000000727d00720c */ /* 0x040fe80003f06270 */
[----:B------:R-:W-:Y:S04]  /*2520*/  ISETP.LT.OR P6, PT, R125, R116, P0 ;  /* 0x000000747d00720c */ /* 0x000fe800007c1670 */
[----:B------:R-:W-:Y:S03]  /*2530*/  P2R R139, PR, RZ, 0x40 ;  /* 0x00000040ff8b7803 */ /* 0x000fe60000000000 */
[----:B------:R-:W5:Y:S02]  /*2540*/  @P4 LDC.64 R2, c[0x0][0x4b0] ;  /* 0x00012c00ff024b82 */ /* 0x000f640000000a00 */
[----:B-----5:R-:W-:Y:S01]  /*2550*/  @P4 IMAD R3, R3, 0x60, RZ ;  /* 0x0000006003034824 */ /* 0x020fe200078e02ff */
[----:B----4-:R-:W-:Y:S04]  /*2560*/  @P2 STG.E.128 desc[UR6][R84.64+0x80], R4 ;  /* 0x0000800454002986 */ /* 0x010fe8000c101d06 */
[----:B------:R-:W4:Y:S04]  /*2570*/  @!P3 LDG.E.128 R28, desc[UR6][R36.64] ;  /* 0x00000006241cb981 */ /* 0x000f28000c1e1d00 */
[----:B----4-:R-:W-:Y:S04]  /*2580*/  @!P3 STG.E.128 desc[UR6][R32.64], R28 ;  /* 0x0000001c2000b986 */ /* 0x010fe8000c101d06 */
[----:B------:R-:W4:Y:S04]  /*2590*/  @!P3 LDG.E.128 R12, desc[UR6][R36.64+0x80] ;  /* 0x00008006240cb981 */ /* 0x000f28000c1e1d00 */
[----:B----4-:R4:W-:Y:S04]  /*25a0*/  @!P3 STG.E.128 desc[UR6][R32.64+0x80], R12 ;  /* 0x0000800c2000b986 */ /* 0x0109e8000c101d06 */
[----:B--2---:R-:W2:Y:S01]  /*25b0*/  @!P1 LDG.E.128 R8, desc[UR6][R34.64] ;  /* 0x0000000622089981 */ /* 0x004ea2000c1e1d00 */
[----:B----4-:R-:W-:Y:S04]  /*25c0*/  @P4 IMAD.WIDE.U32 R32, R2, 0x60, R88 ;  /* 0x0000006002204825 */ /* 0x010fe800078e0058 */
[----:B------:R-:W-:Y:S02]  /*25d0*/  @P4 IMAD.IADD R33, R33, 0x1, R3 ;  /* 0x0000000121214824 */ /* 0x000fe400078e0203 */
[----:B------:R-:W4:Y:S02]  /*25e0*/  @P4 LDC.64 R2, c[0x0][0x3c0] ;  /* 0x0000f000ff024b82 */ /* 0x000f240000000a00 */
[----:B----4-:R-:W-:Y:S02]  /*25f0*/  @P4 IMAD R3, R3, 0x60, RZ ;  /* 0x0000006003034824 */ /* 0x010fe400078e02ff */
[----:B------:R-:W-:Y:S04]  /*2600*/  @P4 IMAD.WIDE.U32 R28, R2, 0x60, R84 ;  /* 0x00000060021c4825 */ /* 0x000fe800078e0054 */
[----:B------:R-:W-:Y:S02]  /*2610*/  @P4 IMAD.IADD R29, R29, 0x1, R3 ;  /* 0x000000011d1d4824 */ /* 0x000fe400078e0203 */
[----:B------:R-:W4:Y:S02]  /*2620*/  @!P6 LDC.64 R2, c[0x0][0x4b0] ;  /* 0x00012c00ff02eb82 */ /* 0x000f240000000a00 */
[C---:B----4-:R-:W-:Y:S04]  /*2630*/  @!P6 LEA R30, P0, R2.reuse, R88, 0x7 ;  /* 0x00000058021ee211 */ /* 0x050fe800078038ff */
[----:B------:R-:W-:Y:S02]  /*2640*/  @!P6 LEA.HI.X R31, R2, R89, R3, 0x7, P0 ;  /* 0x00000059021fe211 */ /* 0x000fe400000f3c03 */
[----:B------:R-:W4:Y:S01]  /*2650*/  @!P6 LDC.64 R2, c[0x0][0x3c0] ;  /* 0x0000f000ff02eb82 */ /* 0x000f220000000a00 */
[----:B--2---:R2:W-:Y:S04]  /*2660*/  @!P1 STG.E.128 desc[UR6][R26.64], R8 ;  /* 0x000000081a009986 */ /* 0x0045e8000c101d06 */
[----:B------:R-:W5:Y:S04]  /*2670*/  @!P1 LDG.E.128 R4, desc[UR6][R34.64+0x80] ;  /* 0x0000800622049981 */ /* 0x000f68000c1e1d00 */
[----:B-----5:R4:W-:Y:S04]  /*2680*/  @!P1 STG.E.128 desc[UR6][R26.64+0x80], R4 ;  /* 0x000080041a009986 */ /* 0x0209e8000c101d06 */
[----:B--2---:R-:W2:Y:S01]  /*2690*/  @P4 LDG.E.128 R8, desc[UR6][R32.64] ;  /* 0x0000000620084981 */ /* 0x004ea2000c1e1d00 */
[C---:B----4-:R-:W-:Y:S04]  /*26a0*/  @!P6 LEA R26, P0, R2.reuse, R84, 0x7 ;  /* 0x00000054021ae211 */ /* 0x050fe800078038ff */
[----:B------:R-:W-:Y:S02]  /*26b0*/  @!P6 LEA.HI.X R27, R2, R85, R3, 0x7, P0 ;  /* 0x00000055021be211 */ /* 0x000fe400000f3c03 */
[C---:B------:R-:W-:Y:S04]  /*26c0*/  ISETP.GE.AND P0, PT, R123.reuse, R114, PT ;  /* 0x000000727b00720c */ /* 0x040fe80003f06270 */
[----:B------:R-:W-:Y:S02]  /*26d0*/  ISETP.GE.AND P5, PT, R123, R116, !P0 ;  /* 0x000000747b00720c */ /* 0x000fe400047a6270 */
[----:B------:R-:W-:Y:S11]  /*26e0*/  ISETP.GE.AND P0, PT, R121, R114, PT ;  /* 0x000000727900720c */ /* 0x000ff60003f06270 */
[----:B------:R-:W4:Y:S02]  /*26f0*/  @P5 LDC.64 R2, c[0x0][0x4b0] ;  /* 0x00012c00ff025b82 */ /* 0x000f240000000a00 */
[----:B----4-:R-:W-:Y:S01]  /*2700*/  @P5 IMAD R3, R3, 0xa0, RZ ;  /* 0x000000a003035824 */ /* 0x010fe200078e02ff */
[----:B--2---:R-:W-:Y:S04]  /*2710*/  @P4 STG.E.128 desc[UR6][R28.64], R8 ;  /* 0x000000081c004986 */ /* 0x004fe8000c101d06 */
[----:B------:R-:W2:Y:S04]  /*2720*/  @P4 LDG.E.128 R12, desc[UR6][R32.64+0x80] ;  /* 0x00008006200c4981 */ /* 0x000ea8000c1e1d00 */
[----:B--2---:R2:W-:Y:S04]  /*2730*/  @P4 STG.E.128 desc[UR6][R28.64+0x80], R12 ;  /* 0x0000800c1c004986 */ /* 0x0045e8000c101d06 */
[----:B------:R-:W4:Y:S01]  /*2740*/  @!P6 LDG.E.128 R4, desc[UR6][R30.64] ;  /* 0x000000061e04e981 */ /* 0x000f22000c1e1d00 */
[----:B--2---:R-:W-:Y:S04]  /*2750*/  @P5 IMAD.WIDE.U32 R28, R2, 0xa0, R88 ;  /* 0x000000a0021c5825 */ /* 0x004fe800078e0058 */
[----:B------:R-:W-:Y:S02]  /*2760*/  @P5 IMAD.IADD R29, R29, 0x1, R3 ;  /* 0x000000011d1d5824 */ /* 0x000fe400078e0203 */
[----:B------:R-:W2:Y:S02]  /*2770*/  @P5 LDC.64 R2, c[0x0][0x3c0] ;  /* 0x0000f000ff025b82 */ /* 0x000ea40000000a00 */
[----:B--2---:R-:W-:Y:S02]  /*2780*/  @P5 IMAD R3, R3, 0xa0, RZ ;  /* 0x000000a003035824 */ /* 0x004fe400078e02ff */
[----:B------:R-:W-:Y:S04]  /*2790*/  @P5 IMAD.WIDE.U32 R32, R2, 0xa0, R84 ;  /* 0x000000a002205825 */ /* 0x000fe800078e0054 */
[----:B------:R-:W-:Y:S01]  /*27a0*/  @P5 IMAD.IADD R33, R33, 0x1, R3 ;  /* 0x0000000121215824 */ /* 0x000fe200078e0203 */
[----:B----4-:R2:W-:Y:S04]  /*27b0*/  @!P6 STG.E.128 desc[UR6][R26.64], R4 ;  /* 0x000000041a00e986 */ /* 0x0105e8000c101d06 */
[----:B------:R-:W4:Y:S04]  /*27c0*/  @!P6 LDG.E.128 R8, desc[UR6][R30.64+0x80] ;  /* 0x000080061e08e981 */ /* 0x000f28000c1e1d00 */
[----:B----4-:R4:W-:Y:S01]  /*27d0*/  @!P6 STG.E.128 desc[UR6][R26.64+0x80], R8 ;  /* 0x000080081a00e986 */ /* 0x0109e2000c101d06 */
[----:B------:R-:W-:Y:S02]  /*27e0*/  ISETP.GE.AND P6, PT, R121, R116, !P0 ;  /* 0x000000747900720c */ /* 0x000fe400047c6270 */
[C---:B------:R-:W-:Y:S01]  /*27f0*/  ISETP.GE.AND P0, PT, R119.reuse, R114, PT ;  /* 0x000000727700720c */ /* 0x040fe20003f06270 */
[----:B--2---:R-:W2:Y:S03]  /*2800*/  @P5 LDG.E.128 R4, desc[UR6][R28.64] ;  /* 0x000000061c045981 */ /* 0x004ea6000c1e1d00 */
[----:B------:R-:W-:Y:S02]  /*2810*/  ISETP.GE.AND P2, PT, R119, R116, !P0 ;  /* 0x000000747700720c */ /* 0x000fe40004746270 */
[----:B------:R-:W-:Y:S02]  /*2820*/  ISETP.NE.AND P0, PT, R21, RZ, PT ;  /* 0x000000ff1500720c */ /* 0x000fe40003f05270 */
[----:B------:R-:W-:Y:S03]  /*2830*/  P2R R132, PR, RZ, 0x4 ;  /* 0x00000004ff847803 */ /* 0x000fe60000000000 */
[----:B------:R-:W5:Y:S02]  /*2840*/  @P6 LDC.64 R2, c[0x0][0x4b0] ;  /* 0x00012c00ff026b82 */ /* 0x000f640000000a00 */
[----:B-----5:R-:W-:Y:S02]  /*2850*/  @P6 IMAD R3, R3, 0xc0, RZ ;  /* 0x000000c003036824 */ /* 0x020fe400078e02ff */
[----:B------:R-:W-:Y:S04]  /*2860*/  @P6 IMAD.WIDE.U32 R30, R2, 0xc0, R88 ;  /* 0x000000c0021e6825 */ /* 0x000fe800078e0058 */
[----:B------:R-:W-:Y:S02]  /*2870*/  @P6 IMAD.IADD R31, R31, 0x1, R3 ;  /* 0x000000011f1f6824 */ /* 0x000fe400078e0203 */
[----:B------:R-:W5:Y:S02]  /*2880*/  @P6 LDC.64 R2, c[0x0][0x3c0] ;  /* 0x0000f000ff026b82 */ /* 0x000f640000000a00 */
[----:B-----5:R-:W-:Y:S01]  /*2890*/  @P6 IMAD R3, R3, 0xc0, RZ ;  /* 0x000000c003036824 */ /* 0x020fe200078e02ff */
[----:B--2---:R2:W-:Y:S04]  /*28a0*/  @P5 STG.E.128 desc[UR6][R32.64], R4 ;  /* 0x0000000420005986 */ /* 0x0045e8000c101d06 */
[----:B------:R5:W3:Y:S02]  /*28b0*/  @P5 LDG.E.128 R12, desc[UR6][R28.64+0x80] ;  /* 0x000080061c0c5981 */ /* 0x000ae4000c1e1d00 */
[----:B-----5:R-:W-:Y:S04]  /*28c0*/  @P6 IMAD.WIDE.U32 R28, R2, 0xc0, R84 ;  /* 0x000000c0021c6825 */ /* 0x020fe800078e0054 */
[----:B------:R-:W-:Y:S02]  /*28d0*/  @P6 IMAD.IADD R29, R29, 0x1, R3 ;  /* 0x000000011d1d6824 */ /* 0x000fe400078e0203 */
[----:B------:R-:W5:Y:S02]  /*28e0*/  @P2 LDC.64 R2, c[0x0][0x4b0] ;  /* 0x00012c00ff022b82 */ /* 0x000f640000000a00 */
[----:B-----5:R-:W-:Y:S02]  /*28f0*/  @P2 IMAD R3, R3, 0xe0, RZ ;  /* 0x000000e003032824 */ /* 0x020fe400078e02ff */
[----:B----4-:R-:W-:Y:S04]  /*2900*/  @P2 IMAD.WIDE.U32 R26, R2, 0xe0, R88 ;  /* 0x000000e0021a2825 */ /* 0x010fe800078e0058 */
[----:B------:R-:W-:Y:S02]  /*2910*/  @P2 IMAD.IADD R27, R27, 0x1, R3 ;  /* 0x000000011b1b2824 */ /* 0x000fe400078e0203 */
[----:B------:R-:W4:Y:S02]  /*2920*/  @P2 LDC.64 R2, c[0x0][0x3c0] ;  /* 0x0000f000ff022b82 */ /* 0x000f240000000a00 */
[----:B----4-:R-:W-:Y:S01]  /*2930*/  @P2 IMAD R3, R3, 0xe0, RZ ;  /* 0x000000e003032824 */ /* 0x010fe200078e02ff */
[----:B---3--:R-:W-:Y:S04]  /*2940*/  @P5 STG.E.128 desc[UR6][R32.64+0x80], R12 ;  /* 0x0000800c20005986 */ /* 0x008fe8000c101d06 */
[----:B--2---:R-:W2:Y:S04]  /*2950*/  @P6 LDG.E.128 R4, desc[UR6][R30.64] ;  /* 0x000000061e046981 */ /* 0x004ea8000c1e1d00 */
[----:B--2---:R2:W-:Y:S04]  /*2960*/  @P6 STG.E.128 desc[UR6][R28.64], R4 ;  /* 0x000000041c006986 */ /* 0x0045e8000c101d06 */
[----:B------:R3:W4:Y:S02]  /*2970*/  @P6 LDG.E.128 R8, desc[UR6][R30.64+0x80] ;  /* 0x000080061e086981 */ /* 0x000724000c1e1d00 */
[----:B---3--:R-:W-:Y:S04]  /*2980*/  @P2 IMAD.WIDE.U32 R30, R2, 0xe0, R84 ;  /* 0x000000e0021e2825 */ /* 0x008fe800078e0054 */
[----:B------:R-:W-:Y:S01]  /*2990*/  @P2 IMAD.IADD R31, R31, 0x1, R3 ;  /* 0x000000011f1f2824 */ /* 0x000fe200078e0203 */
[----:B----4-:R3:W-:Y:S04]  /*29a0*/  @P6 STG.E.128 desc[UR6][R28.64+0x80], R8 ;  /* 0x000080081c006986 */ /* 0x0107e8000c101d06 */
[----:B--2---:R-:W2:Y:S04]  /*29b0*/  @P2 LDG.E.128 R4, desc[UR6][R26.64] ;  /* 0x000000061a042981 */ /* 0x004ea8000c1e1d00 */
[----:B--2---:R3:W-:Y:S04]  /*29c0*/  @P2 STG.E.128 desc[UR6][R30.64], R4 ;  /* 0x000000041e002986 */ /* 0x0047e8000c101d06 */
[----:B------:R-:W2:Y:S04]  /*29d0*/  @P2 LDG.E.128 R12, desc[UR6][R26.64+0x80] ;  /* 0x000080061a0c2981 */ /* 0x000ea8000c1e1d00 */
[----:B--2---:R3:W-:Y:S01]  /*29e0*/  @P2 STG.E.128 desc[UR6][R30.64+0x80], R12 ;  /* 0x0000800c1e002986 */ /* 0x0047e2000c101d06 */
[----:B------:R-:W-:Y:S04]  /*29f0*/  ISETP.GT.AND P2, PT, R110, R81, PT ;  /* 0x000000516e00720c */ /* 0x000fe80003f44270 */
[----:B------:R-:W-:Y:S02]  /*2a00*/  P2R R124, PR, RZ, 0x4 ;  /* 0x00000004ff7c7803 */ /* 0x000fe40000000000 */
[----:B------:R-:W-:Y:S01]  /*2a10*/  ISETP.NE.AND P2, PT, R0, RZ, PT ;  /* 0x000000ff0000720c */ /* 0x000fe20003f45270 */
[----:B------:R-:W-:Y:S01]  /*2a20*/  @!UPT UIADD3 URZ, UPT, UPT, URZ, URZ, URZ ;  /* 0x000000fffffff290 */ /* 0x000fe2000fffe0ff */
[----:B------:R-:W-:Y:S11]  /*2a30*/  @P0 BRA `(.L_x_2205) ;  /* 0x0000000400680947 */ /* 0x000ff60003800000 */
[----:B------:R-:W-:Y:S01]  /*2a40*/  @P2 IMAD.MOV.U32 R16, RZ, RZ, R18 ;  /* 0x000000ffff102224 */ /* 0x000fe200078e0012 */
[----:B------:R-:W2:Y:S01]  /*2a50*/  @!P1 LDC.64 R2, c[0x0][0x4a8] ;  /* 0x00012a00ff029b82 */ /* 0x000ea20000000a00 */
[----:B------:R-:W-:Y:S03]  /*2a60*/  IMAD.MOV.U32 R21, RZ, RZ, RZ ;  /* 0x000000ffff157224 */ /* 0x000fe600078e00ff */
[----:B---3--:R-:W3:Y:S04]  /*2a70*/  @P2 LDG.E.128 R8, desc[UR6][R16.64] ;  /* 0x0000000610082981 */ /* 0x008ee8000c1e1d00 */
[----:B---3--:R3:W-:Y:S01]  /*2a80*/  @P2 STG.E.128 desc[UR6][R86.64], R8 ;  /* 0x0000000856002986 */ /* 0x0087e2000c101d06 */
[CC--:B--2---:R-:W-:Y:S03]  /*2a90*/  @!P1 LEA R36, P0, R2.reuse, R18.reuse, 0x6 ;  /* 0x0000001202249211 */ /* 0x0c4fe600078030ff */
[----:B------:R2:W4:Y:S01]  /*2aa0*/  @P2 LDG.E.128 R4, desc[UR6][R16.64+0x80] ;  /* 0x0000800610042981 */ /* 0x000522000c1e1d00 */
[----:B------:R-:W-:Y:S02]  /*2ab0*/  @!P1 LEA.HI.X R37, R2, R17, R3, 0x6, P0 ;  /* 0x0000001102259211 */ /* 0x000fe400000f3403 */
[----:B------:R-:W5:Y:S01]  /*2ac0*/  @!P1 LDC.64 R2, c[0x0][0x3b8] ;  /* 0x0000ee00ff029b82 */ /* 0x000f620000000a00 */
[----:B--2---:R-:W-:Y:S02]  /*2ad0*/  @P4 MOV R16, R18 ;  /* 0x0000001200104202 */ /* 0x004fe40000000f00 */
[C---:B-----5:R-:W-:Y:S04]  /*2ae0*/  @!P1 LEA R26, P0, R2.reuse, R86, 0x6 ;  /* 0x00000056021a9211 */ /* 0x060fe800078030ff */
[----:B------:R-:W-:Y:S02]  /*2af0*/  @!P1 LEA.HI.X R27, R2, R87, R3, 0x6, P0 ;  /* 0x00000057021b9211 */ /* 0x000fe400000f3403 */
[C---:B------:R-:W-:Y:S01]  /*2b00*/  @!P3 LEA R42, P0, R99.reuse, R18, 0x1 ;  /* 0x00000012632ab211 */ /* 0x040fe200078008ff */
[----:B------:R-:W2:Y:S03]  /*2b10*/  @P4 LDC.64 R2, c[0x0][0x4a8] ;  /* 0x00012a00ff024b82 */ /* 0x000ea60000000a00 */
[----:B------:R-:W-:Y:S02]  /*2b20*/  @!P3 LEA.HI.X R43, R99, R17, R98, 0x1, P0 ;  /* 0x00000011632bb211 */ /* 0x000fe400000f0c62 */
[C---:B------:R-:W-:Y:S04]  /*2b30*/  @!P3 LEA R40, P0, R71.reuse, R86, 0x1 ;  /* 0x000000564728b211 */ /* 0x040fe800078008ff */
[----:B------:R-:W-:Y:S01]  /*2b40*/  @!P3 LEA.HI.X R41, R71, R87, R74, 0x1, P0 ;  /* 0x000000574729b211 */ /* 0x000fe200000f0c4a */
[----:B--2---:R-:W-:Y:S04]  /*2b50*/  @P4 IMAD.WIDE.U32 R38, R2, 0x60, R16 ;  /* 0x0000006002264825 */ /* 0x004fe800078e0010 */
[----:B------:R-:W-:Y:S02]  /*2b60*/  @P4 IMAD R3, R3, 0x60, RZ ;  /* 0x0000006003034824 */ /* 0x000fe400078e02ff */
[----:B------:R-:W-:Y:S02]  /*2b70*/  @P5 IMAD.MOV.U32 R16, RZ, RZ, R18 ;  /* 0x000000ffff105224 */ /* 0x000fe400078e0012 */
[----:B------:R-:W-:Y:S02]  /*2b80*/  @P4 IMAD.IADD R39, R39, 0x1, R3 ;  /* 0x0000000127274824 */ /* 0x000fe400078e0203 */
[----:B------:R-:W2:Y:S02]  /*2b90*/  @P4 LDC.64 R2, c[0x0][0x3b8] ;  /* 0x0000ee00ff024b82 */ /* 0x000ea40000000a00 */
[----:B--2---:R-:W-:Y:S01]  /*2ba0*/  @P4 IMAD R3, R3, 0x60, RZ ;  /* 0x0000006003034824 */ /* 0x004fe200078e02ff */
[----:B----4-:R-:W-:Y:S01]  /*2bb0*/  @P2 STG.E.128 desc[UR6][R86.64+0x80], R4 ;  /* 0x0000800456002986 */ /* 0x010fe2000c101d06 */
[----:B------:R-:W-:Y:S03]  /*2bc0*/  ISETP.NE.AND P2, PT, R132, RZ, PT ;  /* 0x000000ff8400720c */ /* 0x000fe60003f45270 */
[----:B------:R-:W2:Y:S04]  /*2bd0*/  @!P3 LDG.E.128 R28, desc[UR6][R42.64] ;  /* 0x000000062a1cb981 */ /* 0x000ea8000c1e1d00 */
[----:B--2---:R-:W-:Y:S04]  /*2be0*/  @!P3 STG.E.128 desc[UR6][R40.64], R28 ;  /* 0x0000001c2800b986 */ /* 0x004fe8000c101d06 */
[----:B------:R-:W2:Y:S04]  /*2bf0*/  @!P3 LDG.E.128 R12, desc[UR6][R42.64+0x80] ;  /* 0x000080062a0cb981 */ /* 0x000ea8000c1e1d00 */
[----:B--2---:R-:W-:Y:S01]  /*2c00*/  @!P3 STG.E.128 desc[UR6][R40.64+0x80], R12 ;  /* 0x0000800c2800b986 */ /* 0x004fe2000c101d06 */
[----:B------:R-:W-:Y:S03]  /*2c10*/  ISETP.NE.AND P3, PT, R139, RZ, PT ;  /* 0x000000ff8b00720c */ /* 0x000fe60003f65270 */
[----:B------:R-:W2:Y:S04]  /*2c20*/  @!P1 LDG.E.128 R32, desc[UR6][R36.64] ;  /* 0x0000000624209981 */ /* 0x000ea8000c1e1d00 */
[----:B--2---:R2:W-:Y:S04]  /*2c30*/  @!P1 STG.E.128 desc[UR6][R26.64], R32 ;  /* 0x000000201a009986 */ /* 0x0045e8000c101d06 */
[----:B---3--:R-:W3:Y:S01]  /*2c40*/  @!P1 LDG.E.128 R8, desc[UR6][R36.64+0x80] ;  /* 0x0000800624089981 */ /* 0x008ee2000c1e1d00 */
[----:B--2---:R-:W-:Y:S05]  /*2c50*/  @P4 IMAD.WIDE.U32 R32, R2, 0x60, R86 ;  /* 0x0000006002204825 */ /* 0x004fea00078e0056 */
[----:B------:R-:W-:Y:S02]  /*2c60*/  @P4 IADD3 R33, PT, PT, R33, R3, RZ ;  /* 0x0000000321214210 */ /* 0x000fe40007ffe0ff */
[----:B------:R-:W2:Y:S02]  /*2c70*/  @!P3 LDC.64 R2, c[0x0][0x4a8] ;  /* 0x00012a00ff02bb82 */ /* 0x000ea40000000a00 */
[C---:B--2---:R-:W-:Y:S04]  /*2c80*/  @!P3 LEA R28, P0, R2.reuse, R18, 0x7 ;  /* 0x00000012021cb211 */ /* 0x044fe800078038ff */
[----:B------:R-:W-:Y:S02]  /*2c90*/  @!P3 LEA.HI.X R29, R2, R17, R3, 0x7, P0 ;  /* 0x00000011021db211 */ /* 0x000fe400000f3c03 */
[----:B------:R-:W2:Y:S01]  /*2ca0*/  @!P3 LDC.64 R2, c[0x0][0x3b8] ;  /* 0x0000ee00ff02bb82 */ /* 0x000ea20000000a00 */
[----:B---3--:R2:W-:Y:S04]  /*2cb0*/  @!P1 STG.E.128 desc[UR6][R26.64+0x80], R8 ;  /* 0x000080081a009986 */ /* 0x0085e8000c101d06 */
[----:B------:R-:W3:Y:S01]  /*2cc0*/  @P4 LDG.E.128 R4, desc[UR6][R38.64] ;  /* 0x0000000626044981 */ /* 0x000ee2000c1e1d00 */
[C---:B--2---:R-:W-:Y:S04]  /*2cd0*/  @!P3 LEA R26, P0, R2.reuse, R86, 0x7 ;  /* 0x00000056021ab211 */ /* 0x044fe800078038ff */
[----:B------:R-:W-:Y:S02]  /*2ce0*/  @!P3 LEA.HI.X R27, R2, R87, R3, 0x7, P0 ;  /* 0x00000057021bb211 */ /* 0x000fe400000f3c03 */
[----:B------:R-:W2:Y:S02]  /*2cf0*/  @P5 LDC.64 R2, c[0x0][0x4a8] ;  /* 0x00012a00ff025b82 */ /* 0x000ea40000000a00 */
[----:B--2---:R-:W-:Y:S01]  /*2d00*/  @P5 IMAD.WIDE.U32 R30, R2, 0xa0, R16 ;  /* 0x000000a0021e5825 */ /* 0x004fe200078e0010 */
[----:B------:R-:W-:Y:S03]  /*2d10*/  @P6 MOV R16, R18 ;  /* 0x0000001200106202 */ /* 0x000fe60000000f00 */
[----:B------:R-:W-:Y:S05]  /*2d20*/  @P5 IMAD R3, R3, 0xa0, RZ ;  /* 0x000000a003035824 */ /* 0x000fea00078e02ff */
[----:B------:R-:W-:Y:S02]  /*2d30*/  @P5 IADD3 R31, PT, PT, R31, R3, RZ ;  /* 0x000000031f1f5210 */ /* 0x000fe40007ffe0ff */
[----:B------:R-:W2:Y:S02]  /*2d40*/  @P5 LDC.64 R2, c[0x0][0x3b8] ;  /* 0x0000ee00ff025b82 */ /* 0x000ea40000000a00 */
[----:B--2---:R-:W-:Y:S01]  /*2d50*/  @P5 IMAD R3, R3, 0xa0, RZ ;  /* 0x000000a003035824 */ /* 0x004fe200078e02ff */
[----:B---3--:R2:W-:Y:S04]  /*2d60*/  @P4 STG.E.128 desc[UR6][R32.64], R4 ;  /* 0x0000000420004986 */ /* 0x0085e8000c101d06 */
[----:B------:R-:W3:Y:S04]  /*2d70*/  @P4 LDG.E.128 R12, desc[UR6][R38.64+0x80] ;  /* 0x00008006260c4981 */ /* 0x000ee8000c1e1d00 */
[----:B---3--:R3:W-:Y:S04]  /*2d80*/  @P4 STG.E.128 desc[UR6][R32.64+0x80], R12 ;  /* 0x0000800c20004986 */ /* 0x0087e8000c101d06 */
[----:B------:R-:W4:Y:S04]  /*2d90*/  @!P3 LDG.E.128 R8, desc[UR6][R28.64] ;  /* 0x000000061c08b981 */ /* 0x000f28000c1e1d00 */
[----:B----4-:R-:W-:Y:S04]  /*2da0*/  @!P3 STG.E.128 desc[UR6][R26.64], R8 ;  /* 0x000000081a00b986 */ /* 0x010fe8000c101d06 */
[----:B--2---:R2:W4:Y:S02]  /*2db0*/  @!P3 LDG.E.128 R4, desc[UR6][R28.64+0x80] ;  /* 0x000080061c04b981 */ /* 0x004524000c1e1d00 */
[----:B--2---:R-:W-:Y:S04]  /*2dc0*/  @P5 IMAD.WIDE.U32 R28, R2, 0xa0, R86 ;  /* 0x000000a0021c5825 */ /* 0x004fe800078e0056 */
[----:B------:R-:W-:Y:S02]  /*2dd0*/  @P5 IMAD.IADD R29, R29, 0x1, R3 ;  /* 0x000000011d1d5824 */ /* 0x000fe400078e0203 */
[----:B------:R-:W2:Y:S02]  /*2de0*/  @P6 LDC.64 R2, c[0x0][0x4a8] ;  /* 0x00012a00ff026b82 */ /* 0x000ea40000000a00 */
[----:B--2---:R-:W-:Y:S01]  /*2df0*/  @P6 IMAD R3, R3, 0xc0, RZ ;  /* 0x000000c003036824 */ /* 0x004fe200078e02ff */
[----:B----4-:R2:W-:Y:S04]  /*2e00*/  @!P3 STG.E.128 desc[UR6][R26.64+0x80], R4 ;  /* 0x000080041a00b986 */ /* 0x0105e8000c101d06 */
[----:B---3--:R-:W3:Y:S01]  /*2e10*/  @P5 LDG.E.128 R12, desc[UR6][R30.64] ;  /* 0x000000061e0c5981 */ /* 0x008ee2000c1e1d00 */
[----:B--2---:R-:W-:Y:S04]  /*2e20*/  @P6 IMAD.WIDE.U32 R26, R2, 0xc0, R16 ;  /* 0x000000c0021a6825 */ /* 0x004fe800078e0010 */
[----:B------:R-:W-:Y:S02]  /*2e30*/  @P6 IMAD.IADD R27, R27, 0x1, R3 ;  /* 0x000000011b1b6824 */ /* 0x000fe400078e0203 */
[----:B------:R-:W2:Y:S02]  /*2e40*/  @P6 LDC.64 R2, c[0x0][0x3b8] ;  /* 0x0000ee00ff026b82 */ /* 0x000ea40000000a00 */
[----:B--2---:R-:W-:Y:S01]  /*2e50*/  @P6 IMAD R3, R3, 0xc0, RZ ;  /* 0x000000c003036824 */ /* 0x004fe200078e02ff */
[----:B---3--:R2:W-:Y:S04]  /*2e60*/  @P5 STG.E.128 desc[UR6][R28.64], R12 ;  /* 0x0000000c1c005986 */ /* 0x0085e8000c101d06 */
[----:B------:R3:W4:Y:S02]  /*2e70*/  @P5 LDG.E.128 R8, desc[UR6][R30.64+0x80] ;  /* 0x000080061e085981 */ /* 0x000724000c1e1d00 */
[----:B---3--:R-:W-:Y:S05]  /*2e80*/  @P6 IMAD.WIDE.U32 R30, R2, 0xc0, R86 ;  /* 0x000000c0021e6825 */ /* 0x008fea00078e0056 */
[----:B------:R-:W-:Y:S01]  /*2e90*/  @P6 IADD3 R31, PT, PT, R31, R3, RZ ;  /* 0x000000031f1f6210 */ /* 0x000fe20007ffe0ff */
[----:B----4-:R3:W-:Y:S04]  /*2ea0*/  @P5 STG.E.128 desc[UR6][R28.64+0x80], R8 ;  /* 0x000080081c005986 */ /* 0x0107e8000c101d06 */
[----:B------:R-:W4:Y:S04]  /*2eb0*/  @P6 LDG.E.128 R4, desc[UR6][R26.64] ;  /* 0x000000061a046981 */ /* 0x000f28000c1e1d00 */
[----:B----4-:R3:W-:Y:S04]  /*2ec0*/  @P6 STG.E.128 desc[UR6][R30.64], R4 ;  /* 0x000000041e006986 */ /* 0x0107e8000c101d06 */
[----:B--2---:R-:W2:Y:S04]  /*2ed0*/  @P6 LDG.E.128 R12, desc[UR6][R26.64+0x80] ;  /* 0x000080061a0c6981 */ /* 0x004ea8000c1e1d00 */
[----:B--2---:R3:W-:Y:S01]  /*2ee0*/  @P6 STG.E.128 desc[UR6][R30.64+0x80], R12 ;  /* 0x0000800c1e006986 */ /* 0x0047e2000c101d06 */
[----:B------:R-:W-:Y:S05]  /*2ef0*/  @!P2 BRA `(.L_x_2206) ;  /* 0x0000009400e8a947 */ /* 0x000fea0003800000 */
[----:B------:R-:W3:Y:S01]  /*2f00*/  LDC.64 R2, c[0x0][0x4a8] ;  /* 0x00012a00ff027b82 */ /* 0x000ee20000000a00 */
[----:B------:R-:W-:Y:S05]  /*2f10*/  MOV R16, R18 ;  /* 0x0000001200107202 */ /* 0x000fea0000000f00 */
[----:B---3--:R-:W-:Y:S04]  /*2f20*/  IMAD.WIDE.U32 R12, R2, 0xe0, R16 ;  /* 0x000000e0020c7825 */ /* 0x008fe800078e0010 */
[----:B------:R-:W-:Y:S05]  /*2f30*/  IMAD R3, R3, 0xe0, RZ ;  /* 0x000000e003037824 */ /* 0x000fea00078e02ff */
[----:B------:R-:W-:Y:S02]  /*2f40*/  IADD3 R13, PT, PT, R13, R3, RZ ;  /* 0x000000030d0d7210 */ /* 0x000fe40007ffe0ff */
[----:B------:R-:W2:Y:S03]  /*2f50*/  LDC.64 R2, c[0x0][0x3b8] ;  /* 0x0000ee00ff027b82 */ /* 0x000ea60000000a00 */
[----:B------:R-:W3:Y:S01]  /*2f60*/  LDG.E.128 R4, desc[UR6][R12.64] ;  /* 0x000000060c047981 */ /* 0x000ee2000c1e1d00 */
[----:B--2---:R-:W-:Y:S04]  /*2f70*/  IMAD.WIDE.U32 R14, R2, 0xe0, R86 ;  /* 0x000000e0020e7825 */ /* 0x004fe800078e0056 */
[----:B------:R-:W-:Y:S05]  /*2f80*/  IMAD R3, R3, 0xe0, RZ ;  /* 0x000000e003037824 */ /* 0x000fea00078e02ff */
[----:B------:R-:W-:Y:S05]  /*2f90*/  IADD3 R15, PT, PT, R15, R3, RZ ;  /* 0x000000030f0f7210 */ /* 0x000fea0007ffe0ff */
[----:B---3--:R2:W-:Y:S04]  /*2fa0*/  STG.E.128 desc[UR6][R14.64], R4 ;  /* 0x000000040e007986 */ /* 0x0085e8000c101d06 */
[----:B------:R-:W3:Y:S04]  /*2fb0*/  LDG.E.128 R8, desc[UR6][R12.64+0x80] ;  /* 0x000080060c087981 */ /* 0x000ee8000c1e1d00 */
[----:B---3--:R2:W-:Y:S01]  /*2fc0*/  STG.E.128 desc[UR6][R14.64+0x80], R8 ;  /* 0x000080080e007986 */ /* 0x0085e2000c101d06 */
[----:B------:R-:W-:Y:S05]  /*2fd0*/  BRA `(.L_x_2206) ;  /* 0x0000009400b07947 */ /* 0x000fea0003800000 */
.L_x_2205:
[C---:B------:R-:W-:Y:S04]  /*2fe0*/  ISETP.GE.AND P0, PT, R79.reuse, R114, PT ;  /* 0x000000724f00720c */ /* 0x040fe80003f06270 */
[----:B------:R-:W-:Y:S04]  /*2ff0*/  ISETP.GE.AND P1, PT, R79, R116, !P0 ;  /* 0x000000744f00720c */ /* 0x000fe80004726270 */
[----:B------:R-:W-:Y:S01]  /*3000*/  P2R R144, PR, RZ, 0x2 ;  /* 0x00000002ff907803 */ /* 0x000fe20000000000 */
[----:B------:R-:W-:Y:S08]  /*3010*/  BRA.U !UP0, `(.L_x_2207) ;  /* 0x00000039081c7547 */ /* 0x000ff0000b800000 */
[C---:B------:R-:W-:Y:S01]  /*3020*/  SHF.L.U64.HI R3, R127.reuse, 0x1, R106 ;  /* 0x000000017f037819 */ /* 0x040fe2000001026a */
[----:B---3--:R-:W-:Y:S01]  /*3030*/  IMAD.SHL.U32 R5, R127, 0x2, RZ ;  /* 0x000000027f057824 */ /* 0x008fe200078e00ff */
[----:B------:R-:W2:Y:S01]  /*3040*/  LDC R50, c[0x0][0x450] ;  /* 0x00011400ff327b82 */ /* 0x000ea20000000800 */
[----:B------:R-:W-:Y:S03]  /*3050*/  BSSY.RECONVERGENT B0, `(.L_x_2208) ;  /* 0x0000069000007945 */ /* 0x000fe60003800200 */
[-C--:B------:R-:W-:Y:S05]  /*3060*/  IADD3 R10, P0, PT, R24, R5.reuse, RZ ;  /* 0x00000005180a7210 */ /* 0x080fea0007f1e0ff */
[--C-:B------:R-:W-:Y:S01]  /*3070*/  IMAD.X R11, R25, 0x1, R3.reuse, P0 ;  /* 0x00000001190b7824 */ /* 0x100fe200000e0603 */
[----:B------:R-:W-:Y:S05]  /*3080*/  IADD3 R46, P0, PT, R58, R5, RZ ;  /* 0x000000053a2e7210 */ /* 0x000fea0007f1e0ff */
[----:B------:R-:W-:Y:S01]  /*3090*/  IMAD.X R47, R59, 0x1, R3, P0 ;  /* 0x000000013b2f7824 */ /* 0x000fe200000e0603 */
[----:B------:R-:W-:Y:S07]  /*30a0*/  @!P2 BRA `(.L_x_2209) ;  /* 0x00000004008ca947 */ /* 0x000fee0003800000 */
[----:B------:R-:W-:Y:S02]  /*30b0*/  ISETP.GE.AND P0, PT, R22, R21, PT ;  /* 0x000000151600720c */ /* 0x000fe40003f06270 */
[----:B------:R-:W-:Y:S05]  /*30c0*/  MOV R16, R18 ;  /* 0x0000001200107202 */ /* 0x000fea0000000f00 */
[----:B------:R-:W3:Y:S08]  /*30d0*/  LDG.E.128 R32, desc[UR6][R16.64] ;  /* 0x0000000610207981 */ /* 0x000ef0000c1e1d00 */
[----:B------:R-:W4:Y:S06]  /*30e0*/  @!P0 LDG.E.64 R40, desc[UR6][R58.64] ;  /* 0x000000063a288981 */ /* 0x000f2c000c1e1b00 */
[----:B------:R-:W5:Y:S01]  /*30f0*/  @!P0 LDG.E.64 R12, desc[UR6][R24.64] ;  /* 0x00000006180c8981 */ /* 0x000f62000c1e1b00 */
[--C-:B----4-:R-:W-:Y:S01]  /*3100*/  @!P0 HADD2.F32 R37, -RZ, R40.reuse.H0_H0 ;  /* 0x20000028ff258230 */ /* 0x110fe20000004100 */
[----:B---3--:R-:W-:Y:S01]  /*3110*/  @!P0 MOV R26, R32 ;  /* 0x00000020001a8202 */ /* 0x008fe20000000f00 */
[----:B------:R-:W-:Y:S01]  /*3120*/  @!P0 HADD2.F32 R39, -RZ, R40.H1_H1 ;  /* 0x30000028ff278230 */ /* 0x000fe20000004100 */
[----:B------:R-:W-:Y:S01]  /*3130*/  @!P0 MOV R14, R33 ;  /* 0x00000021000e8202 */ /* 0x000fe20000000f00 */
[----:B------:R-:W-:Y:S02]  /*3140*/  @!P0 HADD2.F32 R40, -RZ, R41.H0_H0 ;  /* 0x20000029ff288230 */ /* 0x000fe40000004100 */
[----:B------:R-:W-:Y:S02]  /*3150*/  @!P0 HADD2.F32 R28, -RZ, R26.H1_H1 ;  /* 0x3000001aff1c8230 */ /* 0x000fe40000004100 */
[----:B-----5:R-:W-:Y:S02]  /*3160*/  @!P0 HADD2.F32 R15, -RZ, R12.H0_H0 ;  /* 0x2000000cff0f8230 */ /* 0x020fe40000004100 */
[----:B------:R-:W-:Y:S02]  /*3170*/  @!P0 HADD2.F32 R38, -RZ, R26.H0_H0 ;  /* 0x2000001aff268230 */ /* 0x000fe40000004100 */
[C---:B------:R-:W-:Y:S01]  /*3180*/  @!P0 FMUL.FTZ R43, R28.reuse, R37 ;  /* 0x000000251c2b8220 */ /* 0x040fe20000410000 */
[----:B------:R-:W-:Y:S02]  /*3190*/  @!P0 HADD2.F32 R12, -RZ, R12.H1_H1 ;  /* 0x3000000cff0c8230 */ /* 0x000fe40000004100 */
[-C--:B------:R-:W-:Y:S01]  /*31a0*/  @!P0 FMUL.FTZ R0, R28, R15.reuse ;  /* 0x0000000f1c008220 */ /* 0x080fe20000410000 */
[----:B------:R-:W-:Y:S02]  /*31b0*/  @!P0 HADD2.F32 R27, -RZ, R14.H1_H1 ;  /* 0x3000000eff1b8230 */ /* 0x000fe40000004100 */
[----:B------:R-:W-:Y:S01]  /*31c0*/  @!P0 FFMA.FTZ R43, R38, R15, -R43 ;  /* 0x0000000f262b8223 */ /* 0x000fe2000001082b */
[--C-:B------:R-:W-:Y:S01]  /*31d0*/  @!P0 HADD2.F32 R9, -RZ, R13.reuse.H0_H0 ;  /* 0x2000000dff098230 */ /* 0x100fe20000004100 */
[----:B------:R-:W-:Y:S01]  /*31e0*/  @!P0 MOV R26, R34 ;  /* 0x00000022001a8202 */ /* 0x000fe20000000f00 */
[----:B------:R-:W-:Y:S01]  /*31f0*/  @!P0 HADD2.F32 R13, -RZ, R13.H1_H1 ;  /* 0x3000000dff0d8230 */ /* 0x000fe20000004100 */
[----:B------:R-:W-:Y:S01]  /*3200*/  @!P0 MOV R15, R35 ;  /* 0x00000023000f8202 */ /* 0x000fe20000000f00 */
[----:B------:R-:W-:Y:S02]  /*3210*/  @!P0 HADD2.F32 R41, -RZ, R41.H1_H1 ;  /* 0x30000029ff298230 */ /* 0x000fe40000004100 */
[----:B------:R-:W-:Y:S01]  /*3220*/  @!P0 FFMA.FTZ R0, R37, R38, R0 ;  /* 0x0000002625008223 */ /* 0x000fe20000010000 */
[----:B------:R-:W-:Y:S02]  /*3230*/  @!P0 HADD2.F32 R28, -RZ, R26.H1_H1 ;  /* 0x3000001aff1c8230 */ /* 0x000fe40000004100 */
[C---:B------:R-:W-:Y:S01]  /*3240*/  @!P0 FMUL.FTZ R2, R27.reuse, R12 ;  /* 0x0000000c1b028220 */ /* 0x040fe20000410000 */
[----:B------:R-:W-:Y:S02]  /*3250*/  @!P0 HADD2.F32 R37, -RZ, R14.H0_H0 ;  /* 0x2000000eff258230 */ /* 0x000fe40000004100 */
[----:B------:R-:W-:Y:S01]  /*3260*/  @!P0 FMUL.FTZ R45, R27, R39 ;  /* 0x000000271b2d8220 */ /* 0x000fe20000410000 */
[----:B------:R-:W-:Y:S01]  /*3270*/  @!P0 F2FP.F16.F32.PACK_AB R43, R0, R43 ;  /* 0x0000002b002b823e */ /* 0x000fe200000000ff */
[--C-:B------:R-:W-:Y:S02]  /*3280*/  @!P0 HADD2.F32 R14, -RZ, R15.reuse.H1_H1 ;  /* 0x3000000fff0e8230 */ /* 0x100fe40000004100 */
[C---:B------:R-:W-:Y:S01]  /*3290*/  @!P0 FMUL.FTZ R3, R28.reuse, R9 ;  /* 0x000000091c038220 */ /* 0x040fe20000410000 */
[----:B------:R-:W-:Y:S01]  /*32a0*/  @!P0 HADD2.F32 R38, -RZ, R26.H0_H0 ;  /* 0x2000001aff268230 */ /* 0x000fe20000004100 */
[----:B------:R-:W-:Y:S01]  /*32b0*/  @!P0 MOV R32, R43 ;  /* 0x0000002b00208202 */ /* 0x000fe20000000f00 */
[----:B------:R-:W-:Y:S02]  /*32c0*/  @!P0 HADD2.F32 R42, -RZ, R15.H0_H0 ;  /* 0x2000000fff2a8230 */ /* 0x000fe40000004100 */
[----:B------:R-:W-:Y:S01]  /*32d0*/  @!P0 FMUL.FTZ R44, R28, R40 ;  /* 0x000000281c2c8220 */ /* 0x000fe20000410000 */
[C---:B------:R-:W-:Y:S01]  /*32e0*/  @!P0 FMUL.FTZ R49, R14.reuse, R41 ;  /* 0x000000290e318220 */ /* 0x040fe20000410000 */
[----:B------:R-:W-:Y:S01]  /*32f0*/  @!P0 FMUL.FTZ R4, R14, R13 ;  /* 0x0000000d0e048220 */ /* 0x000fe20000410000 */
[----:B------:R-:W-:Y:S01]  /*3300*/  @!P0 FFMA.FTZ R2, R39, R37, R2 ;  /* 0x0000002527028223 */ /* 0x000fe20000010002 */
[----:B------:R-:W-:Y:S01]  /*3310*/  @!P0 FFMA.FTZ R3, R40, R38, R3 ;  /* 0x0000002628038223 */ /* 0x000fe20000010003 */
[----:B------:R-:W-:Y:S01]  /*3320*/  @!P0 FFMA.FTZ R45, R37, R12, -R45 ;  /* 0x0000000c252d8223 */ /* 0x000fe2000001082d */
[----:B------:R-:W-:Y:S01]  /*3330*/  @!P0 FFMA.FTZ R49, R42, R13, -R49 ;  /* 0x0000000d2a318223 */ /* 0x000fe20000010831 */
[----:B------:R-:W-:Y:S01]  /*3340*/  @!P0 FFMA.FTZ R4, R41, R42, R4 ;  /* 0x0000002a29048223 */ /* 0x000fe20000010004 */
[----:B------:R-:W-:Y:S02]  /*3350*/  @!P0 FFMA.FTZ R44, R38, R9, -R44 ;  /* 0x00000009262c8223 */ /* 0x000fe4000001082c */
[----:B------:R-:W-:Y:S02]  /*3360*/  @!P0 F2FP.F16.F32.PACK_AB R48, R2, R45 ;  /* 0x0000002d0230823e */ /* 0x000fe400000000ff */
[----:B------:R-:W-:Y:S02]  /*3370*/  @!P0 F2FP.F16.F32.PACK_AB R49, R4, R49 ;  /* 0x000000310431823e */ /* 0x000fe400000000ff */
[----:B------:R-:W-:Y:S02]  /*3380*/  @!P0 F2FP.F16.F32.PACK_AB R44, R3, R44 ;  /* 0x0000002c032c823e */ /* 0x000fe400000000ff */
[----:B------:R-:W-:Y:S02]  /*3390*/  @!P0 MOV R33, R48 ;  /* 0x0000003000218202 */ /* 0x000fe40000000f00 */
[----:B------:R-:W-:Y:S02]  /*33a0*/  @!P0 MOV R34, R44 ;  /* 0x0000002c00228202 */ /* 0x000fe40000000f00 */
[----:B------:R-:W-:Y:S02]  /*33b0*/  @!P0 MOV R35, R49 ;  /* 0x0000003100238202 */ /* 0x000fe40000000f00 */
[----:B------:R-:W-:Y:S03]  /*33c0*/  ISETP.GE.AND P0, PT, R19, R21, PT ;  /* 0x000000151300720c */ /* 0x000fe60003f06270 */
[----:B------:R3:W-:Y:S08]  /*33d0*/  STG.E.128 desc[UR6][R86.64], R32 ;  /* 0x0000002056007986 */ /* 0x0007f0000c101d06 */
[----:B------:R-:W4:Y:S08]  /*33e0*/  LDG.E.128 R28, desc[UR6][R16.64+0x80] ;  /* 0x00008006101c7981 */ /* 0x000f30000c1e1d00 */
[----:B------:R-:W5:Y:S06]  /*33f0*/  @!P0 LDG.E.64 R40, desc[UR6][R58.64+0x40] ;  /* 0x000040063a288981 */ /* 0x000f6c000c1e1b00 */
[----:B------:R-:W2:Y:S01]  /*3400*/  @!P0 LDG.E.64 R12, desc[UR6][R24.64+0x40] ;  /* 0x00004006180c8981 */ /* 0x000ea2000c1e1b00 */
[----:B----4-:R-:W-:Y:S02]  /*3410*/  @!P0 MOV R26, R28 ;  /* 0x0000001c001a8202 */ /* 0x010fe40000000f00 */
[----:B------:R-:W-:Y:S03]  /*3420*/  @!P0 MOV R14, R29 ;  /* 0x0000001d000e8202 */ /* 0x000fe60000000f00 */
[----:B------:R-:W-:Y:S02]  /*3430*/  @!P0 HADD2.F32 R36, -RZ, R26.H1_H1 ;  /* 0x3000001aff248230 */ /* 0x000fe40000004100 */
[----:B------:R-:W-:Y:S02]  /*3440*/  @!P0 HADD2.F32 R27, -RZ, R14.H1_H1 ;  /* 0x3000000eff1b8230 */ /* 0x000fe40000004100 */
[--C-:B-----5:R-:W-:Y:S02]  /*3450*/  @!P0 HADD2.F32 R38, -RZ, R40.reuse.H0_H0 ;  /* 0x20000028ff268230 */ /* 0x120fe40000004100 */
[----:B------:R-:W-:Y:S02]  /*3460*/  @!P0 HADD2.F32 R37, -RZ, R40.H1_H1 ;  /* 0x30000028ff258230 */ /* 0x000fe40000004100 */
[----:B------:R-:W-:Y:S01]  /*3470*/  @!P0 HADD2.F32 R40, -RZ, R26.H0_H0 ;  /* 0x2000001aff288230 */ /* 0x000fe20000004100 */
[----:B------:R-:W-:Y:S01]  /*3480*/  @!P0 MOV R26, R30 ;  /* 0x0000001e001a8202 */ /* 0x000fe20000000f00 */
[--C-:B--2---:R-:W-:Y:S02]  /*3490*/  @!P0 HADD2.F32 R15, -RZ, R12.reuse.H0_H0 ;  /* 0x2000000cff0f8230 */ /* 0x104fe40000004100 */
[C---:B------:R-:W-:Y:S01]  /*34a0*/  @!P0 FMUL.FTZ R16, R36.reuse, R38 ;  /* 0x0000002624108220 */ /* 0x040fe20000410000 */
[----:B------:R-:W-:Y:S02]  /*34b0*/  @!P0 HADD2.F32 R12, -RZ, R12.H1_H1 ;  /* 0x3000000cff0c8230 */ /* 0x000fe40000004100 */
[C---:B------:R-:W-:Y:S01]  /*34c0*/  @!P0 FMUL.FTZ R43, R27.reuse, R37 ;  /* 0x000000251b2b8220 */ /* 0x040fe20000410000 */
[----:B------:R-:W-:Y:S02]  /*34d0*/  @!P0 HADD2.F32 R9, -RZ, R13.H0_H0 ;  /* 0x2000000dff098230 */ /* 0x000fe40000004100 */
[-C--:B------:R-:W-:Y:S01]  /*34e0*/  @!P0 FMUL.FTZ R5, R36, R15.reuse ;  /* 0x0000000f24058220 */ /* 0x080fe20000410000 */
[----:B------:R-:W-:Y:S01]  /*34f0*/  @!P0 FFMA.FTZ R16, R40, R15, -R16 ;  /* 0x0000000f28108223 */ /* 0x000fe20000010810 */
[----:B------:R-:W-:Y:S01]  /*3500*/  @!P0 MOV R15, R31 ;  /* 0x0000001f000f8202 */ /* 0x000fe20000000f00 */
[----:B------:R-:W-:Y:S02]  /*3510*/  @!P0 HADD2.F32 R42, -RZ, R41.H0_H0 ;  /* 0x20000029ff2a8230 */ /* 0x000fe40000004100 */
[----:B------:R-:W-:Y:S01]  /*3520*/  @!P0 FFMA.FTZ R5, R38, R40, R5 ;  /* 0x0000002826058223 */ /* 0x000fe20000010005 */
[----:B------:R-:W-:Y:S02]  /*3530*/  @!P0 HADD2.F32 R39, -RZ, R14.H0_H0 ;  /* 0x2000000eff278230 */ /* 0x000fe40000004100 */
[----:B------:R-:W-:Y:S01]  /*3540*/  @!P0 FMUL.FTZ R6, R27, R12 ;  /* 0x0000000c1b068220 */ /* 0x000fe20000410000 */
[--C-:B---3--:R-:W-:Y:S01]  /*3550*/  @!P0 HADD2.F32 R32, -RZ, R26.reuse.H1_H1 ;  /* 0x3000001aff208230 */ /* 0x108fe20000004100 */
[----:B------:R-:W-:Y:S01]  /*3560*/  @!P0 F2FP.F16.F32.PACK_AB R16, R5, R16 ;  /* 0x000000100510823e */ /* 0x000fe200000000ff */
[----:B------:R-:W-:Y:S02]  /*3570*/  @!P0 HADD2.F32 R13, -RZ, R13.H1_H1 ;  /* 0x3000000dff0d8230 */ /* 0x000fe40000004100 */
[----:B------:R-:W-:Y:S01]  /*3580*/  @!P0 FFMA.FTZ R6, R37, R39, R6 ;  /* 0x0000002725068223 */ /* 0x000fe20000010006 */
[----:B------:R-:W-:Y:S01]  /*3590*/  @!P0 HADD2.F32 R41, -RZ, R41.H1_H1 ;  /* 0x30000029ff298230 */ /* 0x000fe20000004100 */
[----:B------:R-:W-:Y:S01]  /*35a0*/  @!P0 MOV R28, R16 ;  /* 0x00000010001c8202 */ /* 0x000fe20000000f00 */
[--C-:B------:R-:W-:Y:S02]  /*35b0*/  @!P0 HADD2.F32 R14, -RZ, R15.reuse.H1_H1 ;  /* 0x3000000fff0e8230 */ /* 0x100fe40000004100 */
[C---:B------:R-:W-:Y:S01]  /*35c0*/  @!P0 FMUL.FTZ R7, R32.reuse, R9 ;  /* 0x0000000920078220 */ /* 0x040fe20000410000 */
[----:B------:R-:W-:Y:S02]  /*35d0*/  @!P0 HADD2.F32 R38, -RZ, R26.H0_H0 ;  /* 0x2000001aff268230 */ /* 0x000fe40000004100 */
[----:B------:R-:W-:Y:S01]  /*35e0*/  @!P0 FMUL.FTZ R44, R32, R42 ;  /* 0x0000002a202c8220 */ /* 0x000fe20000410000 */
        /* <DEDUP_REMOVED lines=15> */
.L_x_2209:
[----:B-1----:R-:W-:Y:S05]  /*36e0*/  BSYNC.RECONVERGENT B0 ;  /* 0x0000000000007941 */ /* 0x002fea0003800200 */
.L_x_2208:
[----:B------:R-:W-:Y:S04]  /*36f0*/  BSSY.RECONVERGENT B0, `(.L_x_2210) ;  /* 0x0000069000007945 */ /* 0x000fe80003800200 */
[----:B------:R-:W-:Y:S05]  /*3700*/  @P3 BRA `(.L_x_2211) ;  /* 0x00000004009c3947 */ /* 0x000fea0003800000 */
[C---:B------:R-:W-:Y:S04]  /*3710*/  LEA R48, P0, R99.reuse, R18, 0x1 ;  /* 0x0000001263307211 */ /* 0x040fe800078008ff */
[----:B------:R-:W-:Y:S02]  /*3720*/  LEA.HI.X R49, R99, R17, R98, 0x1, P0 ;  /* 0x0000001163317211 */ /* 0x000fe400000f0c62 */
[C---:B------:R-:W-:Y:S03]  /*3730*/  LEA R42, P0, R71.reuse, R86, 0x1 ;  /* 0x00000056472a7211 */ /* 0x040fe600078008ff */
[----:B------:R-:W4:Y:S01]  /*3740*/  LDG.E.128 R32, desc[UR6][R48.64] ;  /* 0x0000000630207981 */ /* 0x000f22000c1e1d00 */
[----:B------:R-:W-:Y:S02]  /*3750*/  LEA.HI.X R43, R71, R87, R74, 0x1, P0 ;  /* 0x00000057472b7211 */ /* 0x000fe400000f0c4a */
[----:B------:R-:W-:Y:S11]  /*3760*/  ISETP.GE.AND P0, PT, R22, R21, PT ;  /* 0x000000151600720c */ /* 0x000ff60003f06270 */
[----:B------:R-:W-:Y:S02]  /*3770*/  @!UPT UIADD3 URZ, UPT, UPT, URZ, URZ, URZ ;  /* 0x000000fffffff290 */ /* 0x000fe4000fffe0ff */
[----:B------:R-:W5:Y:S06]  /*3780*/  @!P0 LDG.E.64 R40, desc[UR6][R46.64] ;  /* 0x000000062e288981 */ /* 0x000f6c000c1e1b00 */
[----:B------:R-:W2:Y:S01]  /*3790*/  @!P0 LDG.E.64 R12, desc[UR6][R10.64] ;  /* 0x000000060a0c8981 */ /* 0x000ea2000c1e1b00 */
[--C-:B-----5:R-:W-:Y:S01]  /*37a0*/  @!P0 HADD2.F32 R37, -RZ, R40.reuse.H0_H0 ;  /* 0x20000028ff258230 */ /* 0x120fe20000004100 */
[----:B----4-:R-:W-:Y:S01]  /*37b0*/  @!P0 MOV R16, R32 ;  /* 0x0000002000108202 */ /* 0x010fe20000000f00 */
[----:B------:R-:W-:Y:S01]  /*37c0*/  @!P0 HADD2.F32 R38, -RZ, R41.H0_H0 ;  /* 0x20000029ff268230 */ /* 0x000fe20000004100 */
[----:B------:R-:W-:Y:S01]  /*37d0*/  @!P0 MOV R14, R33 ;  /* 0x00000021000e8202 */ /* 0x000fe20000000f00 */
[----:B------:R-:W-:Y:S02]  /*37e0*/  @!P0 HADD2.F32 R39, -RZ, R40.H1_H1 ;  /* 0x30000028ff278230 */ /* 0x000fe40000004100 */
[----:B------:R-:W-:Y:S02]  /*37f0*/  @!P0 HADD2.F32 R26, -RZ, R16.H1_H1 ;  /* 0x30000010ff1a8230 */ /* 0x000fe40000004100 */
[----:B--2---:R-:W-:Y:S02]  /*3800*/  @!P0 HADD2.F32 R15, -RZ, R12.H0_H0 ;  /* 0x2000000cff0f8230 */ /* 0x004fe40000004100 */
[----:B------:R-:W-:Y:S02]  /*3810*/  @!P0 HADD2.F32 R36, -RZ, R16.H0_H0 ;  /* 0x20000010ff248230 */ /* 0x000fe40000004100 */
[C---:B------:R-:W-:Y:S01]  /*3820*/  @!P0 FMUL.FTZ R45, R26.reuse, R37 ;  /* 0x000000251a2d8220 */ /* 0x040fe20000410000 */
[----:B------:R-:W-:Y:S02]  /*3830*/  @!P0 HADD2.F32 R12, -RZ, R12.H1_H1 ;  /* 0x3000000cff0c8230 */ /* 0x000fe40000004100 */
[-C--:B------:R-:W-:Y:S01]  /*3840*/  @!P0 FMUL.FTZ R0, R26, R15.reuse ;  /* 0x0000000f1a008220 */ /* 0x080fe20000410000 */
[--C-:B------:R-:W-:Y:S02]  /*3850*/  @!P0 HADD2.F32 R27, -RZ, R14.reuse.H1_H1 ;  /* 0x3000000eff1b8230 */ /* 0x100fe40000004100 */
[----:B------:R-:W-:Y:S01]  /*3860*/  @!P0 FFMA.FTZ R45, R36, R15, -R45 ;  /* 0x0000000f242d8223 */ /* 0x000fe2000001082d */
[--C-:B------:R-:W-:Y:S01]  /*3870*/  @!P0 HADD2.F32 R9, -RZ, R13.reuse.H0_H0 ;  /* 0x2000000dff098230 */ /* 0x100fe20000004100 */
[----:B------:R-:W-:Y:S01]  /*3880*/  @!P0 MOV R16, R34 ;  /* 0x0000002200108202 */ /* 0x000fe20000000f00 */
[----:B------:R-:W-:Y:S01]  /*3890*/  @!P0 HADD2.F32 R13, -RZ, R13.H1_H1 ;  /* 0x3000000dff0d8230 */ /* 0x000fe20000004100 */
[----:B------:R-:W-:Y:S01]  /*38a0*/  @!P0 MOV R15, R35 ;  /* 0x00000023000f8202 */ /* 0x000fe20000000f00 */
[----:B------:R-:W-:Y:S02]  /*38b0*/  @!P0 HADD2.F32 R41, -RZ, R41.H1_H1 ;  /* 0x30000029ff298230 */ /* 0x000fe40000004100 */
[----:B------:R-:W-:Y:S01]  /*38c0*/  @!P0 FFMA.FTZ R0, R37, R36, R0 ;  /* 0x0000002425008223 */ /* 0x000fe20000010000 */
[----:B------:R-:W-:Y:S02]  /*38d0*/  @!P0 HADD2.F32 R37, -RZ, R14.H0_H0 ;  /* 0x2000000eff258230 */ /* 0x000fe40000004100 */
[C---:B------:R-:W-:Y:S01]  /*38e0*/  @!P0 FMUL.FTZ R2, R27.reuse, R12 ;  /* 0x0000000c1b028220 */ /* 0x040fe20000410000 */
[--C-:B------:R-:W-:Y:S02]  /*38f0*/  @!P0 HADD2.F32 R26, -RZ, R16.reuse.H1_H1 ;  /* 0x30000010ff1a8230 */ /* 0x100fe40000004100 */
[----:B------:R-:W-:Y:S01]  /*3900*/  @!P0 FMUL.FTZ R51, R27, R39 ;  /* 0x000000271b338220 */ /* 0x000fe20000410000 */
[----:B------:R-:W-:Y:S01]  /*3910*/  @!P0 F2FP.F16.F32.PACK_AB R45, R0, R45 ;  /* 0x0000002d002d823e */ /* 0x000fe200000000ff */
[--C-:B------:R-:W-:Y:S02]  /*3920*/  @!P0 HADD2.F32 R14, -RZ, R15.reuse.H1_H1 ;  /* 0x3000000fff0e8230 */ /* 0x100fe40000004100 */
[----:B------:R-:W-:Y:S01]  /*3930*/  @!P0 FFMA.FTZ R2, R39, R37, R2 ;  /* 0x0000002527028223 */ /* 0x000fe20000010002 */
[----:B------:R-:W-:Y:S01]  /*3940*/  @!P0 HADD2.F32 R36, -RZ, R16.H0_H0 ;  /* 0x20000010ff248230 */ /* 0x000fe20000004100 */
[----:B------:R-:W-:Y:S01]  /*3950*/  @!P0 MOV R32, R45 ;  /* 0x0000002d00208202 */ /* 0x000fe20000000f00 */
[----:B------:R-:W-:Y:S02]  /*3960*/  @!P0 HADD2.F32 R40, -RZ, R15.H0_H0 ;  /* 0x2000000fff288230 */ /* 0x000fe40000004100 */
[----:B------:R-:W-:Y:S01]  /*3970*/  @!P0 FMUL.FTZ R3, R26, R9 ;  /* 0x000000091a038220 */ /* 0x000fe20000410000 */
[C---:B------:R-:W-:Y:S01]  /*3980*/  @!P0 FMUL.FTZ R53, R14.reuse, R41 ;  /* 0x000000290e358220 */ /* 0x040fe20000410000 */
[-C--:B------:R-:W-:Y:S01]  /*3990*/  @!P0 FMUL.FTZ R4, R14, R13.reuse ;  /* 0x0000000d0e048220 */ /* 0x080fe20000410000 */
[----:B------:R-:W-:Y:S01]  /*39a0*/  @!P0 FMUL.FTZ R44, R26, R38 ;  /* 0x000000261a2c8220 */ /* 0x000fe20000410000 */
        /* <DEDUP_REMOVED lines=13> */
[----:B---3--:R-:W2:Y:S08]  /*3a80*/  LDG.E.128 R28, desc[UR6][R48.64+0x80] ;  /* 0x00008006301c7981 */ /* 0x008eb0000c1e1d00 */
[----:B------:R-:W3:Y:S06]  /*3a90*/  @!P0 LDG.E.64 R40, desc[UR6][R46.64+0x40] ;  /* 0x000040062e288981 */ /* 0x000eec000c1e1b00 */
[----:B------:R-:W4:Y:S01]  /*3aa0*/  @!P0 LDG.E.64 R12, desc[UR6][R10.64+0x40] ;  /* 0x000040060a0c8981 */ /* 0x000f22000c1e1b00 */
[----:B--2---:R-:W-:Y:S02]  /*3ab0*/  @!P0 MOV R16, R28 ;  /* 0x0000001c00108202 */ /* 0x004fe40000000f00 */
[----:B------:R-:W-:Y:S03]  /*3ac0*/  @!P0 MOV R14, R29 ;  /* 0x0000001d000e8202 */ /* 0x000fe60000000f00 */
[--C-:B------:R-:W-:Y:S02]  /*3ad0*/  @!P0 HADD2.F32 R26, -RZ, R16.reuse.H1_H1 ;  /* 0x30000010ff1a8230 */ /* 0x100fe40000004100 */
[----:B------:R-:W-:Y:S01]  /*3ae0*/  @!P0 HADD2.F32 R38, -RZ, R16.H0_H0 ;  /* 0x20000010ff268230 */ /* 0x000fe20000004100 */
[----:B------:R-:W-:Y:S01]  /*3af0*/  @!P0 MOV R16, R30 ;  /* 0x0000001e00108202 */ /* 0x000fe20000000f00 */
[--C-:B---3--:R-:W-:Y:S02]  /*3b00*/  @!P0 HADD2.F32 R36, -RZ, R40.reuse.H0_H0 ;  /* 0x20000028ff248230 */ /* 0x108fe40000004100 */
[----:B------:R-:W-:Y:S02]  /*3b10*/  @!P0 HADD2.F32 R37, -RZ, R40.H1_H1 ;  /* 0x30000028ff258230 */ /* 0x000fe40000004100 */
[----:B------:R-:W-:Y:S02]  /*3b20*/  @!P0 HADD2.F32 R27, -RZ, R14.H1_H1 ;  /* 0x3000000eff1b8230 */ /* 0x000fe40000004100 */
[C---:B------:R-:W-:Y:S01]  /*3b30*/  @!P0 FMUL.FTZ R44, R26.reuse, R36 ;  /* 0x000000241a2c8220 */ /* 0x040fe20000410000 */
[--C-:B----4-:R-:W-:Y:S02]  /*3b40*/  @!P0 HADD2.F32 R15, -RZ, R12.reuse.H0_H0 ;  /* 0x2000000cff0f8230 */ /* 0x110fe40000004100 */
        /* <DEDUP_REMOVED lines=10> */
[--C-:B------:R-:W-:Y:S01]  /*3bf0*/  @!P0 HADD2.F32 R26, -RZ, R16.reuse.H1_H1 ;  /* 0x30000010ff1a8230 */ /* 0x100fe20000004100 */
        /* <DEDUP_REMOVED lines=24> */
.L_x_2211:
[----:B------:R-:W-:Y:S05]  /*3d80*/  BSYNC.RECONVERGENT B0 ;  /* 0x0000000000007941 */ /* 0x000fea0003800200 */
.L_x_2210:
[----:B------:R-:W-:Y:S04]  /*3d90*/  BSSY.RECONVERGENT B0, `(.L_x_2212) ;  /* 0x000006f000007945 */ /* 0x000fe80003800200 */
[----:B------:R-:W-:Y:S05]  /*3da0*/  @!P1 BRA `(.L_x_2213) ;  /* 0x0000000400b49947 */ /* 0x000fea0003800000 */
[C---:B------:R-:W-:Y:S01]  /*3db0*/  LEA R14, P0, R20.reuse, R10, 0x5 ;  /* 0x0000000a140e7211 */ /* 0x040fe200078028ff */
[----:B------:R-:W4:Y:S03]  /*3dc0*/  LDC.64 R54, c[0x0][0x4a8] ;  /* 0x00012a00ff367b82 */ /* 0x000f260000000a00 */
[----:B------:R-:W-:Y:S05]  /*3dd0*/  LEA.HI.X.SX32 R15, R20, R11, 0x5, P0 ;  /* 0x0000000b140f7211 */ /* 0x000fea00000f2eff */
[----:B------:R-:W5:Y:S01]  /*3de0*/  LDC.64 R52, c[0x0][0x3b8] ;  /* 0x0000ee00ff347b82 */ /* 0x000f620000000a00 */
[C---:B----4-:R-:W-:Y:S04]  /*3df0*/  LEA R56, P0, R54.reuse, R18, 0x6 ;  /* 0x0000001236387211 */ /* 0x050fe800078030ff */
[----:B------:R-:W-:Y:S02]  /*3e00*/  LEA.HI.X R57, R54, R17, R55, 0x6, P0 ;  /* 0x0000001136397211 */ /* 0x000fe400000f3437 */
[C---:B-----5:R-:W-:Y:S03]  /*3e10*/  LEA R54, P0, R52.reuse, R86, 0x6 ;  /* 0x0000005634367211 */ /* 0x060fe600078030ff */
[----:B-1----:R-:W4:Y:S01]  /*3e20*/  LDG.E.128 R32, desc[UR6][R56.64] ;  /* 0x0000000638207981 */ /* 0x002f22000c1e1d00 */
[----:B------:R-:W-:Y:S02]  /*3e30*/  LEA.HI.X R55, R52, R87, R53, 0x6, P0 ;  /* 0x0000005734377211 */ /* 0x000fe400000f3435 */
[C---:B------:R-:W-:Y:S04]  /*3e40*/  LEA R48, P0, R20.reuse, R46, 0x5 ;  /* 0x0000002e14307211 */ /* 0x040fe800078028ff */
[----:B------:R-:W-:Y:S02]  /*3e50*/  LEA.HI.X.SX32 R49, R20, R47, 0x5, P0 ;  /* 0x0000002f14317211 */ /* 0x000fe400000f2eff */
[----:B------:R-:W-:Y:S11]  /*3e60*/  ISETP.GE.AND P0, PT, R22, R21, PT ;  /* 0x000000151600720c */ /* 0x000ff60003f06270 */
[----:B------:R-:W-:Y:S02]  /*3e70*/  @!UPT UIADD3 URZ, UPT, UPT, URZ, URZ, URZ ;  /* 0x000000fffffff290 */ /* 0x000fe4000fffe0ff */
[----:B------:R-:W5:Y:S06]  /*3e80*/  @!P0 LDG.E.64 R44, desc[UR6][R48.64] ;  /* 0x00000006302c8981 */ /* 0x000f6c000c1e1b00 */
[----:B------:R-:W2:Y:S01]  /*3e90*/  @!P0 LDG.E.64 R12, desc[UR6][R14.64] ;  /* 0x000000060e0c8981 */ /* 0x000ea2000c1e1b00 */
[----:B----4-:R-:W-:Y:S02]  /*3ea0*/  @!P0 MOV R27, R32 ;  /* 0x00000020001b8202 */ /* 0x010fe40000000f00 */
[----:B------:R-:W-:Y:S03]  /*3eb0*/  @!P0 MOV R16, R33 ;  /* 0x0000002100108202 */ /* 0x000fe60000000f00 */
[--C-:B---3--:R-:W-:Y:S02]  /*3ec0*/  @!P0 HADD2.F32 R29, -RZ, R27.reuse.H1_H1 ;  /* 0x3000001bff1d8230 */ /* 0x108fe40000004100 */
[----:B------:R-:W-:Y:S01]  /*3ed0*/  @!P0 HADD2.F32 R41, -RZ, R27.H0_H0 ;  /* 0x2000001bff298230 */ /* 0x000fe20000004100 */
[----:B------:R-:W-:Y:S05]  /*3ee0*/  @!P0 MOV R27, R34 ;  /* 0x00000022001b8202 */ /* 0x000fea0000000f00 */
[--C-:B------:R-:W-:Y:S02]  /*3ef0*/  @!P0 HADD2.F32 R28, -RZ, R27.reuse.H1_H1 ;  /* 0x3000001bff1c8230 */ /* 0x100fe40000004100 */
[----:B------:R-:W-:Y:S02]  /*3f00*/  @!P0 HADD2.F32 R38, -RZ, R27.H0_H0 ;  /* 0x2000001bff268230 */ /* 0x000fe40000004100 */
[--C-:B-----5:R-:W-:Y:S02]  /*3f10*/  @!P0 HADD2.F32 R39, -RZ, R44.reuse.H0_H0 ;  /* 0x2000002cff278230 */ /* 0x120fe40000004100 */
[----:B------:R-:W-:Y:S02]  /*3f20*/  @!P0 HADD2.F32 R36, -RZ, R45.H0_H0 ;  /* 0x2000002dff248230 */ /* 0x000fe40000004100 */
[----:B------:R-:W-:Y:S02]  /*3f30*/  @!P0 HADD2.F32 R43, -RZ, R44.H1_H1 ;  /* 0x3000002cff2b8230 */ /* 0x000fe40000004100 */
[C---:B------:R-:W-:Y:S01]  /*3f40*/  @!P0 FMUL.FTZ R51, R29.reuse, R39 ;  /* 0x000000271d338220 */ /* 0x040fe20000410000 */
[--C-:B--2---:R-:W-:Y:S02]  /*3f50*/  @!P0 HADD2.F32 R26, -RZ, R12.reuse.H0_H0 ;  /* 0x2000000cff1a8230 */ /* 0x104fe40000004100 */
[C---:B------:R-:W-:Y:S01]  /*3f60*/  @!P0 FMUL.FTZ R52, R28.reuse, R36 ;  /* 0x000000241c348220 */ /* 0x040fe20000410000 */
[----:B------:R-:W-:Y:S02]  /*3f70*/  @!P0 HADD2.F32 R12, -RZ, R12.H1_H1 ;  /* 0x3000000cff0c8230 */ /* 0x000fe40000004100 */
[--C-:B------:R-:W-:Y:S02]  /*3f80*/  @!P0 HADD2.F32 R9, -RZ, R13.reuse.H0_H0 ;  /* 0x2000000dff098230 */ /* 0x100fe40000004100 */
[-C--:B------:R-:W-:Y:S01]  /*3f90*/  @!P0 FMUL.FTZ R0, R29, R26.reuse ;  /* 0x0000001a1d008220 */ /* 0x080fe20000410000 */
[----:B------:R-:W-:Y:S01]  /*3fa0*/  @!P0 FFMA.FTZ R51, R41, R26, -R51 ;  /* 0x0000001a29338223 */ /* 0x000fe20000010833 */
[----:B------:R-:W-:Y:S01]  /*3fb0*/  @!P0 MOV R26, R35 ;  /* 0x00000023001a8202 */ /* 0x000fe20000000f00 */
[--C-:B------:R-:W-:Y:S02]  /*3fc0*/  @!P0 HADD2.F32 R29, -RZ, R16.reuse.H1_H1 ;  /* 0x30000010ff1d8230 */ /* 0x100fe40000004100 */
[----:B------:R-:W-:Y:S01]  /*3fd0*/  @!P0 FFMA.FTZ R0, R39, R41, R0 ;  /* 0x0000002927008223 */ /* 0x000fe20000010000 */
[----:B------:R-:W-:Y:S02]  /*3fe0*/  @!P0 HADD2.F32 R39, -RZ, R16.H0_H0 ;  /* 0x20000010ff278230 */ /* 0x000fe40000004100 */
[----:B------:R-:W-:Y:S01]  /*3ff0*/  @!P0 FMUL.FTZ R3, R28, R9 ;  /* 0x000000091c038220 */ /* 0x000fe20000410000 */
[----:B------:R-:W-:Y:S02]  /*4000*/  @!P0 HADD2.F32 R13, -RZ, R13.H1_H1 ;  /* 0x3000000dff0d8230 */ /* 0x000fe40000004100 */
[C---:B------:R-:W-:Y:S01]  /*4010*/  @!P0 FMUL.FTZ R2, R29.reuse, R12 ;  /* 0x0000000c1d028220 */ /* 0x040fe20000410000 */
[----:B------:R-:W-:Y:S01]  /*4020*/  @!P0 F2FP.F16.F32.PACK_AB R51, R0, R51 ;  /* 0x000000330033823e */ /* 0x000fe200000000ff */
[----:B------:R-:W-:Y:S02]  /*4030*/  @!P0 HADD2.F32 R45, -RZ, R45.H1_H1 ;  /* 0x3000002dff2d8230 */ /* 0x000fe40000004100 */
[----:B------:R-:W-:Y:S01]  /*4040*/  @!P0 FMUL.FTZ R53, R29, R43 ;  /* 0x0000002b1d358220 */ /* 0x000fe20000410000 */
[--C-:B------:R-:W-:Y:S01]  /*4050*/  @!P0 HADD2.F32 R16, -RZ, R26.reuse.H1_H1 ;  /* 0x3000001aff108230 */ /* 0x100fe20000004100 */
[----:B------:R-:W-:Y:S01]  /*4060*/  @!P0 MOV R32, R51 ;  /* 0x0000003300208202 */ /* 0x000fe20000000f00 */
[----:B------:R-:W-:Y:S02]  /*4070*/  @!P0 HADD2.F32 R40, -RZ, R26.H0_H0 ;  /* 0x2000001aff288230 */ /* 0x000fe40000004100 */
[----:B------:R-:W-:Y:S01]  /*4080*/  @!P0 FFMA.FTZ R2, R43, R39, R2 ;  /* 0x000000272b028223 */ /* 0x000fe20000010002 */
[----:B------:R-:W-:Y:S01]  /*4090*/  @!P0 FFMA.FTZ R3, R36, R38, R3 ;  /* 0x0000002624038223 */ /* 0x000fe20000010003 */
[C---:B------:R-:W-:Y:S01]  /*40a0*/  @!P0 FMUL.FTZ R4, R16.reuse, R13 ;  /* 0x0000000d10048220 */ /* 0x040fe20000410000 */
[----:B------:R-:W-:Y:S01]  /*40b0*/  @!P0 FMUL.FTZ R61, R16, R45 ;  /* 0x0000002d103d8220 */ /* 0x000fe20000410000 */
        /* <DEDUP_REMOVED lines=12> */
[----:B------:R-:W2:Y:S08]  /*4180*/  LDG.E.128 R28, desc[UR6][R56.64+0x80] ;  /* 0x00008006381c7981 */ /* 0x000eb0000c1e1d00 */
[----:B------:R-:W3:Y:S06]  /*4190*/  @!P0 LDG.E.64 R42, desc[UR6][R48.64+0x40] ;  /* 0x00004006302a8981 */ /* 0x000eec000c1e1b00 */
[----:B------:R1:W5:Y:S01]  /*41a0*/  @!P0 LDG.E.64 R12, desc[UR6][R14.64+0x40] ;  /* 0x000040060e0c8981 */ /* 0x000362000c1e1b00 */
[----:B--2---:R-:W-:Y:S02]  /*41b0*/  @!P0 MOV R27, R28 ;  /* 0x0000001c001b8202 */ /* 0x004fe40000000f00 */
[----:B------:R-:W-:Y:S02]  /*41c0*/  @!P0 MOV R26, R29 ;  /* 0x0000001d001a8202 */ /* 0x000fe40000000f00 */
[----:B-1----:R-:W-:Y:S01]  /*41d0*/  @!P0 MOV R15, R31 ;  /* 0x0000001f000f8202 */ /* 0x002fe20000000f00 */
[--C-:B------:R-:W-:Y:S02]  /*41e0*/  @!P0 HADD2.F32 R37, -RZ, R27.reuse.H1_H1 ;  /* 0x3000001bff258230 */ /* 0x100fe40000004100 */
[----:B------:R-:W-:Y:S02]  /*41f0*/  @!P0 HADD2.F32 R39, -RZ, R27.H0_H0 ;  /* 0x2000001bff278230 */ /* 0x000fe40000004100 */
[----:B---3--:R-:W-:Y:S02]  /*4200*/  @!P0 HADD2.F32 R36, -RZ, R42.H0_H0 ;  /* 0x2000002aff248230 */ /* 0x008fe40000004100 */
[----:B------:R-:W-:Y:S02]  /*4210*/  @!P0 HADD2.F32 R27, -RZ, R26.H1_H1 ;  /* 0x3000001aff1b8230 */ /* 0x000fe40000004100 */
[----:B------:R-:W-:Y:S02]  /*4220*/  @!P0 HADD2.F32 R38, -RZ, R43.H0_H0 ;  /* 0x2000002bff268230 */ /* 0x000fe40000004100 */
[C---:B------:R-:W-:Y:S01]  /*4230*/  @!P0 FMUL.FTZ R52, R37.reuse, R36 ;  /* 0x0000002425348220 */ /* 0x040fe20000410000 */
[--C-:B-----5:R-:W-:Y:S02]  /*4240*/  @!P0 HADD2.F32 R16, -RZ, R12.reuse.H0_H0 ;  /* 0x2000000cff108230 */ /* 0x120fe40000004100 */
[----:B------:R-:W-:Y:S02]  /*4250*/  @!P0 HADD2.F32 R12, -RZ, R12.H1_H1 ;  /* 0x3000000cff0c8230 */ /* 0x000fe40000004100 */
[--C-:B------:R-:W-:Y:S02]  /*4260*/  @!P0 HADD2.F32 R9, -RZ, R13.reuse.H0_H0 ;  /* 0x2000000dff098230 */ /* 0x100fe40000004100 */
[-C--:B------:R-:W-:Y:S01]  /*4270*/  @!P0 FMUL.FTZ R5, R37, R16.reuse ;  /* 0x0000001025058220 */ /* 0x080fe20000410000 */
[----:B------:R-:W-:Y:S01]  /*4280*/  @!P0 FFMA.FTZ R52, R39, R16, -R52 ;  /* 0x0000001027348223 */ /* 0x000fe20000010834 */
[----:B------:R-:W-:Y:S01]  /*4290*/  @!P0 MOV R16, R30 ;  /* 0x0000001e00108202 */ /* 0x000fe20000000f00 */
[----:B------:R-:W-:Y:S02]  /*42a0*/  @!P0 HADD2.F32 R13, -RZ, R13.H1_H1 ;  /* 0x3000000dff0d8230 */ /* 0x000fe40000004100 */
[----:B------:R-:W-:Y:S01]  /*42b0*/  @!P0 FFMA.FTZ R5, R36, R39, R5 ;  /* 0x0000002724058223 */ /* 0x000fe20000010005 */
[----:B------:R-:W-:Y:S02]  /*42c0*/  @!P0 HADD2.F32 R39, -RZ, R26.H0_H0 ;  /* 0x2000001aff278230 */ /* 0x000fe40000004100 */
[----:B------:R-:W-:Y:S01]  /*42d0*/  @!P0 FMUL.FTZ R6, R27, R12 ;  /* 0x0000000c1b068220 */ /* 0x000fe20000410000 */
[----:B------:R-:W-:Y:S01]  /*42e0*/  @!P0 HADD2.F32 R26, -RZ, R16.H1_H1 ;  /* 0x30000010ff1a8230 */ /* 0x000fe20000004100 */
[----:B------:R-:W-:Y:S01]  /*42f0*/  @!P0 F2FP.F16.F32.PACK_AB R52, R5, R52 ;  /* 0x000000340534823e */ /* 0x000fe200000000ff */
[----:B------:R-:W-:Y:S02]  /*4300*/  @!P0 HADD2.F32 R41, -RZ, R42.H1_H1 ;  /* 0x3000002aff298230 */ /* 0x000fe40000004100 */
[----:B------:R-:W-:Y:S01]  /*4310*/  @!P0 HADD2.F32 R43, -RZ, R43.H1_H1 ;  /* 0x3000002bff2b8230 */ /* 0x000fe20000004100 */
[----:B------:R-:W-:Y:S01]  /*4320*/  @!P0 MOV R28, R52 ;  /* 0x00000034001c8202 */ /* 0x000fe20000000f00 */
[--C-:B------:R-:W-:Y:S02]  /*4330*/  @!P0 HADD2.F32 R14, -RZ, R15.reuse.H1_H1 ;  /* 0x3000000fff0e8230 */ /* 0x100fe40000004100 */
[C---:B------:R-:W-:Y:S01]  /*4340*/  @!P0 FMUL.FTZ R7, R26.reuse, R9 ;  /* 0x000000091a078220 */ /* 0x040fe20000410000 */
[----:B------:R-:W-:Y:S02]  /*4350*/  @!P0 HADD2.F32 R36, -RZ, R16.H0_H0 ;  /* 0x20000010ff248230 */ /* 0x000fe40000004100 */
[----:B------:R-:W-:Y:S01]  /*4360*/  @!P0 FMUL.FTZ R51, R27, R41 ;  /* 0x000000291b338220 */ /* 0x000fe20000410000 */
        /* <DEDUP_REMOVED lines=17> */
.L_x_2213:
[----:B------:R-:W-:Y:S05]  /*4480*/  BSYNC.RECONVERGENT B0 ;  /* 0x0000000000007941 */ /* 0x000fea0003800200 */
.L_x_2212:
[----:B------:R-:W-:Y:S04]  /*4490*/  BSSY.RECONVERGENT B0, `(.L_x_2214) ;  /* 0x0000072000007945 */ /* 0x000fe80003800200 */
[----:B------:R-:W-:Y:S05]  /*44a0*/  @!P4 BRA `(.L_x_2215) ;  /* 0x0000000400c0c947 */ /* 0x000fea0003800000 */
[----:B------:R-:W4:Y:S01]  /*44b0*/  LDC.64 R48, c[0x0][0x4a8] ;  /* 0x00012a00ff307b82 */ /* 0x000f220000000a00 */
[----:B------:R-:W-:Y:S02]  /*44c0*/  MOV R16, R18 ;  /* 0x0000001200107202 */ /* 0x000fe40000000f00 */
[----:B------:R-:W-:Y:S02]  /*44d0*/  LEA R14, P1, R20, R10, 0x6 ;  /* 0x0000000a140e7211 */ /* 0x000fe400078230ff */
[----:B------:R-:W-:Y:S02]  /*44e0*/  ISETP.GE.AND P0, PT, R22, R21, PT ;  /* 0x000000151600720c */ /* 0x000fe40003f06270 */
[C---:B------:R-:W-:Y:S02]  /*44f0*/  LEA.HI.X.SX32 R15, R20.reuse, R11, 0x6, P1 ;  /* 0x0000000b140f7211 */ /* 0x040fe400008f36ff */
[C---:B------:R-:W-:Y:S04]  /*4500*/  LEA R44, P1, R20.reuse, R46, 0x6 ;  /* 0x0000002e142c7211 */ /* 0x040fe800078230ff */
[----:B------:R-:W-:Y:S02]  /*4510*/  LEA.HI.X.SX32 R45, R20, R47, 0x6, P1 ;  /* 0x0000002f142d7211 */ /* 0x000fe400008f36ff */
[----:B------:R-:W-:Y:S03]  /*4520*/  ISETP.GE.AND P1, PT, R19, R21, PT ;  /* 0x000000151300720c */ /* 0x000fe60003f26270 */
[----:B-1----:R-:W5:Y:S01]  /*4530*/  @!P0 LDG.E.64 R42, desc[UR6][R44.64] ;  /* 0x000000062c2a8981 */ /* 0x002f62000c1e1b00 */
[----:B----4-:R-:W-:Y:S05]  /*4540*/  IMAD.WIDE.U32 R54, R48, 0x60, R16 ;  /* 0x0000006030367825 */ /* 0x010fea00078e0010 */
[----:B------:R-:W4:Y:S01]  /*4550*/  @!P0 LDG.E.64 R12, desc[UR6][R14.64] ;  /* 0x000000060e0c8981 */ /* 0x000f22000c1e1b00 */
[----:B------:R-:W-:Y:S05]  /*4560*/  IMAD R49, R49, 0x60, RZ ;  /* 0x0000006031317824 */ /* 0x000fea00078e02ff */
[----:B------:R-:W-:Y:S02]  /*4570*/  IADD3 R55, PT, PT, R55, R49, RZ ;  /* 0x0000003137377210 */ /* 0x000fe40007ffe0ff */
[----:B------:R-:W1:Y:S03]  /*4580*/  LDC.64 R48, c[0x0][0x3b8] ;  /* 0x0000ee00ff307b82 */ /* 0x000e660000000a00 */
[----:B------:R-:W3:Y:S01]  /*4590*/  LDG.E.128 R32, desc[UR6][R54.64] ;  /* 0x0000000636207981 */ /* 0x000ee2000c1e1d00 */
[----:B-1----:R-:W-:Y:S04]  /*45a0*/  IMAD.WIDE.U32 R60, R48, 0x60, R86 ;  /* 0x00000060303c7825 */ /* 0x002fe800078e0056 */
[----:B------:R-:W-:Y:S01]  /*45b0*/  IMAD R52, R49, 0x60, RZ ;  /* 0x0000006031347824 */ /* 0x000fe200078e02ff */
[----:B------:R-:W-:Y:S04]  /*45c0*/  MOV R48, R60 ;  /* 0x0000003c00307202 */ /* 0x000fe80000000f00 */
[----:B------:R-:W-:Y:S01]  /*45d0*/  IADD3 R49, PT, PT, R61, R52, RZ ;  /* 0x000000343d317210 */ /* 0x000fe20007ffe0ff */
[--C-:B-----5:R-:W-:Y:S02]  /*45e0*/  @!P0 HADD2.F32 R39, -RZ, R42.reuse.H0_H0 ;  /* 0x2000002aff278230 */ /* 0x120fe40000004100 */
[--C-:B------:R-:W-:Y:S02]  /*45f0*/  @!P0 HADD2.F32 R38, -RZ, R43.reuse.H0_H0 ;  /* 0x2000002bff268230 */ /* 0x100fe40000004100 */
[----:B------:R-:W-:Y:S02]  /*4600*/  @!P0 HADD2.F32 R41, -RZ, R42.H1_H1 ;  /* 0x3000002aff298230 */ /* 0x000fe40000004100 */
[----:B------:R-:W-:Y:S02]  /*4610*/  @!P0 HADD2.F32 R43, -RZ, R43.H1_H1 ;  /* 0x3000002bff2b8230 */ /* 0x000fe40000004100 */
[--C-:B----4-:R-:W-:Y:S02]  /*4620*/  @!P0 HADD2.F32 R27, -RZ, R12.reuse.H0_H0 ;  /* 0x2000000cff1b8230 */ /* 0x110fe40000004100 */
[----:B------:R-:W-:Y:S02]  /*4630*/  @!P0 HADD2.F32 R12, -RZ, R12.H1_H1 ;  /* 0x3000000cff0c8230 */ /* 0x000fe40000004100 */
[--C-:B------:R-:W-:Y:S02]  /*4640*/  @!P0 HADD2.F32 R9, -RZ, R13.reuse.H0_H0 ;  /* 0x2000000dff098230 */ /* 0x100fe40000004100 */
[----:B------:R-:W-:Y:S01]  /*4650*/  @!P0 HADD2.F32 R13, -RZ, R13.H1_H1 ;  /* 0x3000000dff0d8230 */ /* 0x000fe20000004100 */
[----:B---3--:R-:W-:Y:S02]  /*4660*/  @!P0 MOV R28, R32 ;  /* 0x00000020001c8202 */ /* 0x008fe40000000f00 */
[----:B------:R-:W-:Y:S03]  /*4670*/  @!P0 MOV R26, R33 ;  /* 0x00000021001a8202 */ /* 0x000fe60000000f00 */
[--C-:B------:R-:W-:Y:S02]  /*4680*/  @!P0 HADD2.F32 R30, -RZ, R28.reuse.H1_H1 ;  /* 0x3000001cff1e8230 */ /* 0x100fe40000004100 */
[----:B------:R-:W-:Y:S01]  /*4690*/  @!P0 HADD2.F32 R36, -RZ, R28.H0_H0 ;  /* 0x2000001cff248230 */ /* 0x000fe20000004100 */
[----:B------:R-:W-:Y:S01]  /*46a0*/  @!P0 MOV R28, R34 ;  /* 0x00000022001c8202 */ /* 0x000fe20000000f00 */
[----:B------:R-:W-:Y:S02]  /*46b0*/  @!P0 HADD2.F32 R29, -RZ, R26.H1_H1 ;  /* 0x3000001aff1d8230 */ /* 0x000fe40000004100 */
[C---:B------:R-:W-:Y:S01]  /*46c0*/  @!P0 FMUL.FTZ R51, R30.reuse, R39 ;  /* 0x000000271e338220 */ /* 0x040fe20000410000 */
[-C--:B------:R-:W-:Y:S01]  /*46d0*/  @!P0 FMUL.FTZ R0, R30, R27.reuse ;  /* 0x0000001b1e008220 */ /* 0x080fe20000410000 */
[----:B------:R-:W-:Y:S02]  /*46e0*/  @!P0 HADD2.F32 R30, -RZ, R28.H1_H1 ;  /* 0x3000001cff1e8230 */ /* 0x000fe40000004100 */
        /* <DEDUP_REMOVED lines=8> */
[--C-:B------:R-:W-:Y:S02]  /*4770*/  @!P0 HADD2.F32 R26, -RZ, R27.reuse.H1_H1 ;  /* 0x3000001bff1a8230 */ /* 0x100fe40000004100 */
[----:B------:R-:W-:Y:S01]  /*4780*/  @!P0 FMUL.FTZ R53, R29, R41 ;  /* 0x000000291d358220 */ /* 0x000fe20000410000 */
[----:B------:R-:W-:Y:S01]  /*4790*/  @!P0 HADD2.F32 R40, -RZ, R27.H0_H0 ;  /* 0x2000001bff288230 */ /* 0x000fe20000004100 */
[----:B------:R-:W-:Y:S01]  /*47a0*/  @!P0 MOV R32, R51 ;  /* 0x0000003300208202 */ /* 0x000fe20000000f00 */
        /* <DEDUP_REMOVED lines=14> */
[----:B------:R-:W-:Y:S05]  /*4890*/  @!P0 MOV R35, R57 ;  /* 0x0000003900238202 */ /* 0x000fea0000000f00 */
[----:B------:R1:W-:Y:S08]  /*48a0*/  STG.E.128 desc[UR6][R48.64], R32 ;  /* 0x0000002030007986 */ /* 0x0003f0000c101d06 */
[----:B------:R-:W3:Y:S08]  /*48b0*/  LDG.E.128 R28, desc[UR6][R54.64+0x80] ;  /* 0x00008006361c7981 */ /* 0x000ef0000c1e1d00 */
[----:B------:R-:W4:Y:S06]  /*48c0*/  @!P1 LDG.E.64 R42, desc[UR6][R44.64+0x40] ;  /* 0x000040062c2a9981 */ /* 0x000f2c000c1e1b00 */
[----:B------:R5:W2:Y:S01]  /*48d0*/  @!P1 LDG.E.64 R12, desc[UR6][R14.64+0x40] ;  /* 0x000040060e0c9981 */ /* 0x000aa2000c1e1b00 */
[----:B---3--:R-:W-:Y:S02]  /*48e0*/  @!P1 MOV R27, R28 ;  /* 0x0000001c001b9202 */ /* 0x008fe40000000f00 */
[----:B-1----:R-:W-:Y:S02]  /*48f0*/  @!P1 MOV R32, R29 ;  /* 0x0000001d00209202 */ /* 0x002fe40000000f00 */
[----:B-----5:R-:W-:Y:S01]  /*4900*/  @!P1 MOV R15, R31 ;  /* 0x0000001f000f9202 */ /* 0x020fe20000000f00 */
[--C-:B------:R-:W-:Y:S02]  /*4910*/  @!P1 HADD2.F32 R37, -RZ, R27.reuse.H1_H1 ;  /* 0x3000001bff259230 */ /* 0x100fe40000004100 */
[----:B------:R-:W-:Y:S02]  /*4920*/  @!P1 HADD2.F32 R39, -RZ, R27.H0_H0 ;  /* 0x2000001bff279230 */ /* 0x000fe40000004100 */
[----:B----4-:R-:W-:Y:S02]  /*4930*/  @!P1 HADD2.F32 R36, -RZ, R42.H0_H0 ;  /* 0x2000002aff249230 */ /* 0x010fe40000004100 */
[----:B------:R-:W-:Y:S02]  /*4940*/  @!P1 HADD2.F32 R27, -RZ, R32.H1_H1 ;  /* 0x30000020ff1b9230 */ /* 0x000fe40000004100 */
[----:B------:R-:W-:Y:S02]  /*4950*/  @!P1 HADD2.F32 R38, -RZ, R43.H0_H0 ;  /* 0x2000002bff269230 */ /* 0x000fe40000004100 */
[C---:B------:R-:W-:Y:S01]  /*4960*/  @!P1 FMUL.FTZ R16, R37.reuse, R36 ;  /* 0x0000002425109220 */ /* 0x040fe20000410000 */
[--C-:B--2---:R-:W-:Y:S02]  /*4970*/  @!P1 HADD2.F32 R26, -RZ, R12.reuse.H0_H0 ;  /* 0x2000000cff1a9230 */ /* 0x104fe40000004100 */
        /* <DEDUP_REMOVED lines=35> */
.L_x_2215:
[----:B------:R-:W-:Y:S05]  /*4bb0*/  BSYNC.RECONVERGENT B0 ;  /* 0x0000000000007941 */ /* 0x000fea0003800200 */
.L_x_2214:
[----:B------:R-:W-:Y:S01]  /*4bc0*/  ISETP.NE.AND P0, PT, R139, RZ, PT ;  /* 0x000000ff8b00720c */ /* 0x000fe20003f05270 */
[----:B------:R-:W-:Y:S11]  /*4bd0*/  BSSY.RECONVERGENT B0, `(.L_x_2216) ;  /* 0x000006d000007945 */ /* 0x000ff60003800200 */
[----:B------:R-:W-:Y:S01]  /*4be0*/  @!UPT UIADD3 URZ, UPT, UPT, URZ, URZ, URZ ;  /* 0x000000fffffff290 */ /* 0x000fe2000fffe0ff */
[----:B------:R-:W-:Y:S05]  /*4bf0*/  @P0 BRA `(.L_x_2217) ;  /* 0x0000000400a80947 */ /* 0x000fea0003800000 */
[----:B-1----:R-:W-:Y:S01]  /*4c00*/  IMAD.WIDE R48, R20, 0x60, R46 ;  /* 0x0000006014307825 */ /* 0x002fe200078e022e */
[----:B------:R-:W1:Y:S01]  /*4c10*/  LDC.64 R52, c[0x0][0x4a8] ;  /* 0x00012a00ff347b82 */ /* 0x000e620000000a00 */
[----:B------:R-:W-:Y:S02]  /*4c20*/  ISETP.GE.AND P0, PT, R22, R21, PT ;  /* 0x000000151600720c */ /* 0x000fe40003f06270 */
[----:B------:R-:W-:Y:S11]  /*4c30*/  IMAD.WIDE R14, R20, 0x60, R10 ;  /* 0x00000060140e7825 */ /* 0x000ff600078e020a */
[----:B------:R-:W5:Y:S06]  /*4c40*/  @!P0 LDG.E.64 R44, desc[UR6][R48.64] ;  /* 0x00000006302c8981 */ /* 0x000f6c000c1e1b00 */
[----:B------:R-:W2:Y:S01]  /*4c50*/  @!P0 LDG.E.64 R12, desc[UR6][R14.64] ;  /* 0x000000060e0c8981 */ /* 0x000ea2000c1e1b00 */
[--C-:B-----5:R-:W-:Y:S01]  /*4c60*/  @!P0 HADD2.F32 R39, -RZ, R44.reuse.H0_H0 ;  /* 0x2000002cff278230 */ /* 0x120fe20000004100 */
[C---:B-1----:R-:W-:Y:S01]  /*4c70*/  LEA R56, P1, R52.reuse, R18, 0x7 ;  /* 0x0000001234387211 */ /* 0x042fe200078238ff */
[----:B------:R-:W-:Y:S02]  /*4c80*/  @!P0 HADD2.F32 R36, -RZ, R45.H0_H0 ;  /* 0x2000002dff248230 */ /* 0x000fe40000004100 */
[----:B------:R-:W-:Y:S01]  /*4c90*/  @!P0 HADD2.F32 R43, -RZ, R44.H1_H1 ;  /* 0x3000002cff2b8230 */ /* 0x000fe20000004100 */
[----:B------:R-:W-:Y:S01]  /*4ca0*/  LEA.HI.X R57, R52, R17, R53, 0x7, P1 ;  /* 0x0000001134397211 */ /* 0x000fe200008f3c35 */
[--C-:B--2---:R-:W-:Y:S01]  /*4cb0*/  @!P0 HADD2.F32 R26, -RZ, R12.reuse.H0_H0 ;  /* 0x2000000cff1a8230 */ /* 0x104fe20000004100 */
[----:B------:R-:W1:Y:S01]  /*4cc0*/  LDC.64 R52, c[0x0][0x3b8] ;  /* 0x0000ee00ff347b82 */ /* 0x000e620000000a00 */
[----:B------:R-:W-:Y:S01]  /*4cd0*/  @!P0 HADD2.F32 R12, -RZ, R12.H1_H1 ;  /* 0x3000000cff0c8230 */ /* 0x000fe20000004100 */
[----:B------:R-:W-:Y:S01]  /*4ce0*/  ISETP.GE.AND P1, PT, R19, R21, PT ;  /* 0x000000151300720c */ /* 0x000fe20003f26270 */
[--C-:B------:R-:W-:Y:S01]  /*4cf0*/  @!P0 HADD2.F32 R9, -RZ, R13.reuse.H0_H0 ;  /* 0x2000000dff098230 */ /* 0x100fe20000004100 */
[----:B----4-:R-:W2:Y:S01]  /*4d00*/  LDG.E.128 R32, desc[UR6][R56.64] ;  /* 0x0000000638207981 */ /* 0x010ea2000c1e1d00 */
[----:B------:R-:W-:Y:S02]  /*4d10*/  @!P0 HADD2.F32 R13, -RZ, R13.H1_H1 ;  /* 0x3000000dff0d8230 */ /* 0x000fe40000004100 */
[----:B------:R-:W-:Y:S01]  /*4d20*/  @!P0 HADD2.F32 R45, -RZ, R45.H1_H1 ;  /* 0x3000002dff2d8230 */ /* 0x000fe20000004100 */
[----:B-1----:R-:W-:Y:S02]  /*4d30*/  LEA R54, P2, R52, R86, 0x7 ;  /* 0x0000005634367211 */ /* 0x002fe400078438ff */
[----:B--2---:R-:W-:Y:S05]  /*4d40*/  @!P0 MOV R16, R32 ;  /* 0x0000002000108202 */ /* 0x004fea0000000f00 */
[--C-:B------:R-:W-:Y:S02]  /*4d50*/  @!P0 HADD2.F32 R27, -RZ, R16.reuse.H1_H1 ;  /* 0x30000010ff1b8230 */ /* 0x100fe40000004100 */
[----:B------:R-:W-:Y:S01]  /*4d60*/  @!P0 HADD2.F32 R41, -RZ, R16.H0_H0 ;  /* 0x20000010ff298230 */ /* 0x000fe20000004100 */
[----:B------:R-:W-:Y:S02]  /*4d70*/  @!P0 MOV R16, R33 ;  /* 0x0000002100108202 */ /* 0x000fe40000000f00 */
[C---:B------:R-:W-:Y:S01]  /*4d80*/  @!P0 FMUL.FTZ R51, R27.reuse, R39 ;  /* 0x000000271b338220 */ /* 0x040fe20000410000 */
[----:B------:R-:W-:Y:S01]  /*4d90*/  @!P0 FMUL.FTZ R0, R27, R26 ;  /* 0x0000001a1b008220 */ /* 0x000fe20000410000 */
[----:B------:R-:W-:Y:S01]  /*4da0*/  @!P0 MOV R27, R34 ;  /* 0x00000022001b8202 */ /* 0x000fe20000000f00 */
[--C-:B---3--:R-:W-:Y:S02]  /*4db0*/  @!P0 HADD2.F32 R29, -RZ, R16.reuse.H1_H1 ;  /* 0x30000010ff1d8230 */ /* 0x108fe40000004100 */
[----:B------:R-:W-:Y:S01]  /*4dc0*/  @!P0 FFMA.FTZ R51, R41, R26, -R51 ;  /* 0x0000001a29338223 */ /* 0x000fe20000010833 */
[----:B------:R-:W-:Y:S01]  /*4dd0*/  @!P0 MOV R26, R35 ;  /* 0x00000023001a8202 */ /* 0x000fe20000000f00 */
[----:B------:R-:W-:Y:S01]  /*4de0*/  @!P0 FFMA.FTZ R0, R39, R41, R0 ;  /* 0x0000002927008223 */ /* 0x000fe20000010000 */
[--C-:B------:R-:W-:Y:S02]  /*4df0*/  @!P0 HADD2.F32 R28, -RZ, R27.reuse.H1_H1 ;  /* 0x3000001bff1c8230 */ /* 0x100fe40000004100 */
        /* <DEDUP_REMOVED lines=21> */
[----:B------:R-:W-:Y:S02]  /*4f50*/  LEA.HI.X R55, R52, R87, R53, 0x7, P2 ;  /* 0x0000005734377211 */ /* 0x000fe400010f3c35 */
[----:B------:R-:W-:Y:S02]  /*4f60*/  @!P0 MOV R33, R62 ;  /* 0x0000003e00218202 */ /* 0x000fe40000000f00 */
[----:B------:R-:W-:Y:S02]  /*4f70*/  @!P0 MOV R34, R60 ;  /* 0x0000003c00228202 */ /* 0x000fe40000000f00 */
[----:B------:R-:W-:Y:S05]  /*4f80*/  @!P0 MOV R35, R61 ;  /* 0x0000003d00238202 */ /* 0x000fea0000000f00 */
[----:B------:R1:W-:Y:S08]  /*4f90*/  STG.E.128 desc[UR6][R54.64], R32 ;  /* 0x0000002036007986 */ /* 0x0003f0000c101d06 */
[----:B------:R-:W2:Y:S08]  /*4fa0*/  LDG.E.128 R28, desc[UR6][R56.64+0x80] ;  /* 0x00008006381c7981 */ /* 0x000eb0000c1e1d00 */
[----:B------:R-:W3:Y:S06]  /*4fb0*/  @!P1 LDG.E.64 R42, desc[UR6][R48.64+0x40] ;  /* 0x00004006302a9981 */ /* 0x000eec000c1e1b00 */
[----:B------:R4:W5:Y:S01]  /*4fc0*/  @!P1 LDG.E.64 R12, desc[UR6][R14.64+0x40] ;  /* 0x000040060e0c9981 */ /* 0x000962000c1e1b00 */
[----:B--2---:R-:W-:Y:S02]  /*4fd0*/  @!P1 MOV R27, R28 ;  /* 0x0000001c001b9202 */ /* 0x004fe40000000f00 */
[----:B------:R-:W-:Y:S02]  /*4fe0*/  @!P1 MOV R26, R29 ;  /* 0x0000001d001a9202 */ /* 0x000fe40000000f00 */
[----:B----4-:R-:W-:Y:S01]  /*4ff0*/  @!P1 MOV R15, R31 ;  /* 0x0000001f000f9202 */ /* 0x010fe20000000f00 */
        /* <DEDUP_REMOVED lines=42> */
.L_x_2217:
[----:B------:R-:W-:Y:S05]  /*52a0*/  BSYNC.RECONVERGENT B0 ;  /* 0x0000000000007941 */ /* 0x000fea0003800200 */
.L_x_2216:
[----:B------:R-:W-:Y:S04]  /*52b0*/  BSSY.RECONVERGENT B0, `(.L_x_2218) ;  /* 0x0000072000007945 */ /* 0x000fe80003800200 */
[----:B------:R-:W-:Y:S05]  /*52c0*/  @!P5 BRA `(.L_x_2219) ;  /* 0x0000000400c0d947 */ /* 0x000fea0003800000 */
[----:B-1----:R-:W4:Y:S01]  /*52d0*/  LDC.64 R48, c[0x0][0x4a8] ;  /* 0x00012a00ff307b82 */ /* 0x002f220000000a00 */
[----:B------:R-:W-:Y:S02]  /*52e0*/  MOV R16, R18 ;  /* 0x0000001200107202 */ /* 0x000fe40000000f00 */
[----:B------:R-:W-:Y:S02]  /*52f0*/  ISETP.GE.AND P0, PT, R22, R21, PT ;  /* 0x000000151600720c */ /* 0x000fe40003f06270 */
[C---:B------:R-:W-:Y:S02]  /*5300*/  LEA R44, P1, R20.reuse, R46, 0x7 ;  /* 0x0000002e142c7211 */ /* 0x040fe400078238ff */
[C---:B------:R-:W-:Y:S02]  /*5310*/  LEA R14, P2, R20.reuse, R10, 0x7 ;  /* 0x0000000a140e7211 */ /* 0x040fe400078438ff */
[C---:B------:R-:W-:Y:S02]  /*5320*/  LEA.HI.X.SX32 R45, R20.reuse, R47, 0x7, P1 ;  /* 0x0000002f142d7211 */ /* 0x040fe400008f3eff */
[----:B------:R-:W-:Y:S02]  /*5330*/  LEA.HI.X.SX32 R15, R20, R11, 0x7, P2 ;  /* 0x0000000b140f7211 */ /* 0x000fe400010f3eff */
[----:B------:R-:W-:Y:S03]  /*5340*/  ISETP.GE.AND P1, PT, R19, R21, PT ;  /* 0x000000151300720c */ /* 0x000fe60003f26270 */
[----:B------:R-:W5:Y:S06]  /*5350*/  @!P0 LDG.E.64 R42, desc[UR6][R44.64] ;  /* 0x000000062c2a8981 */ /* 0x000f6c000c1e1b00 */
[----:B------:R-:W2:Y:S01]  /*5360*/  @!P0 LDG.E.64 R12, desc[UR6][R14.64] ;  /* 0x000000060e0c8981 */ /* 0x000ea2000c1e1b00 */
[----:B----4-:R-:W-:Y:S04]  /*5370*/  IMAD.WIDE.U32 R54, R48, 0xa0, R16 ;  /* 0x000000a030367825 */ /* 0x010fe800078e0010 */
        /* <DEDUP_REMOVED lines=9> */
[----:B------:R-:W-:Y:S02]  /*5410*/  @!P0 HADD2.F32 R38, -RZ, R43.H0_H0 ;  /* 0x2000002bff268230 */ /* 0x000fe40000004100 */
[----:B------:R-:W-:Y:S02]  /*5420*/  @!P0 HADD2.F32 R41, -RZ, R42.H1_H1 ;  /* 0x3000002aff298230 */ /* 0x000fe40000004100 */
[--C-:B--2---:R-:W-:Y:S02]  /*5430*/  @!P0 HADD2.F32 R27, -RZ, R12.reuse.H0_H0 ;  /* 0x2000000cff1b8230 */ /* 0x104fe40000004100 */
[----:B------:R-:W-:Y:S02]  /*5440*/  @!P0 HADD2.F32 R12, -RZ, R12.H1_H1 ;  /* 0x3000000cff0c8230 */ /* 0x000fe40000004100 */
[--C-:B------:R-:W-:Y:S02]  /*5450*/  @!P0 HADD2.F32 R9, -RZ, R13.reuse.H0_H0 ;  /* 0x2000000dff098230 */ /* 0x100fe40000004100 */
[----:B------:R-:W-:Y:S02]  /*5460*/  @!P0 HADD2.F32 R13, -RZ, R13.H1_H1 ;  /* 0x3000000dff0d8230 */ /* 0x000fe40000004100 */
        /* <DEDUP_REMOVED lines=42> */
[----:B-1----:R-:W-:Y:S02]  /*5710*/  @!P1 MOV R32, R29 ;  /* 0x0000001d00209202 */ /* 0x002fe40000000f00 */
        /* <DEDUP_REMOVED lines=43> */
.L_x_2219:
[----:B------:R-:W-:Y:S05]  /*59d0*/  BSYNC.RECONVERGENT B0 ;  /* 0x0000000000007941 */ /* 0x000fea0003800200 */
.L_x_2218:
[----:B------:R-:W-:Y:S04]  /*59e0*/  BSSY.RECONVERGENT B0, `(.L_x_2220) ;  /* 0x0000070000007945 */ /* 0x000fe80003800200 */
[----:B------:R-:W-:Y:S05]  /*59f0*/  @!P6 BRA `(.L_x_2221) ;  /* 0x0000000400b8e947 */ /* 0x000fea0003800000 */
[----:B------:R-:W-:Y:S01]  /*5a00*/  IMAD.WIDE R44, R20, 0xa0, R46 ;  /* 0x000000a0142c7825 */ /* 0x000fe200078e022e */
[----:B-1----:R-:W4:Y:S01]  /*5a10*/  LDC.64 R48, c[0x0][0x4a8] ;  /* 0x00012a00ff307b82 */ /* 0x002f220000000a00 */
[-C--:B------:R-:W-:Y:S02]  /*5a20*/  ISETP.GE.AND P0, PT, R22, R21.reuse, PT ;  /* 0x000000151600720c */ /* 0x080fe40003f06270 */
[----:B------:R-:W-:Y:S01]  /*5a30*/  IMAD.WIDE R14, R20, 0xa0, R10 ;  /* 0x000000a0140e7825 */ /* 0x000fe200078e020a */
[----:B------:R-:W-:Y:S02]  /*5a40*/  MOV R16, R18 ;  /* 0x0000001200107202 */ /* 0x000fe40000000f00 */
[----:B------:R-:W-:Y:S08]  /*5a50*/  ISETP.GE.AND P1, PT, R19, R21, PT ;  /* 0x000000151300720c */ /* 0x000ff00003f26270 */
        /* <DEDUP_REMOVED lines=104> */
.L_x_2221:
[----:B------:R-:W-:Y:S05]  /*60e0*/  BSYNC.RECONVERGENT B0 ;  /* 0x0000000000007941 */ /* 0x000fea0003800200 */
.L_x_2220:
[----:B------:R-:W-:Y:S01]  /*60f0*/  ISETP.NE.AND P0, PT, R132, RZ, PT ;  /* 0x000000ff8400720c */ /* 0x000fe20003f05270 */
[----:B------:R-:W-:Y:S11]  /*6100*/  BSSY.RECONVERGENT B0, `(.L_x_2222) ;  /* 0x0000071000007945 */ /* 0x000ff60003800200 */
[----:B------:R-:W-:Y:S01]  /*6110*/  @!UPT UIADD3 URZ, UPT, UPT, URZ, URZ, URZ ;  /* 0x000000fffffff290 */ /* 0x000fe2000fffe0ff */
[----:B------:R-:W-:Y:S05]  /*6120*/  @!P0 BRA `(.L_x_2223) ;  /* 0x0000000400b88947 */ /* 0x000fea0003800000 */
[----:B------:R-:W-:Y:S01]  /*6130*/  IMAD.WIDE R46, R20, 0xc0, R46 ;  /* 0x000000c0142e7825 */ /* 0x000fe200078e022e */
[----:B-1----:R-:W1:Y:S01]  /*6140*/  LDC.64 R42, c[0x0][0x4a8] ;  /* 0x00012a00ff2a7b82 */ /* 0x002e620000000a00 */
[-C--:B------:R-:W-:Y:S02]  /*6150*/  ISETP.GE.AND P0, PT, R22, R21.reuse, PT ;  /* 0x000000151600720c */ /* 0x080fe40003f06270 */
[----:B------:R-:W-:Y:S01]  /*6160*/  IMAD.WIDE R10, R20, 0xc0, R10 ;  /* 0x000000c0140a7825 */ /* 0x000fe200078e020a */
[----:B------:R-:W-:Y:S02]  /*6170*/  MOV R16, R18 ;  /* 0x0000001200107202 */ /* 0x000fe40000000f00 */
[----:B------:R-:W-:Y:S08]  /*6180*/  ISETP.GE.AND P1, PT, R19, R21, PT ;  /* 0x000000151300720c */ /* 0x000ff00003f26270 */
[----:B------:R-:W5:Y:S06]  /*6190*/  @!P0 LDG.E.64 R36, desc[UR6][R46.64] ;  /* 0x000000062e248981 */ /* 0x000f6c000c1e1b00 */
[----:B------:R-:W2:Y:S01]  /*61a0*/  @!P0 LDG.E.64 R12, desc[UR6][R10.64] ;  /* 0x000000060a0c8981 */ /* 0x000ea2000c1e1b00 */
[----:B-1----:R-:W-:Y:S04]  /*61b0*/  IMAD.WIDE.U32 R44, R42, 0xe0, R16 ;  /* 0x000000e02a2c7825 */ /* 0x002fe800078e0010 */
[----:B------:R-:W-:Y:S05]  /*61c0*/  IMAD R43, R43, 0xe0, RZ ;  /* 0x000000e02b2b7824 */ /* 0x000fea00078e02ff */
[----:B------:R-:W-:Y:S02]  /*61d0*/  IADD3 R45, PT, PT, R45, R43, RZ ;  /* 0x0000002b2d2d7210 */ /* 0x000fe40007ffe0ff */
[----:B------:R-:W1:Y:S03]  /*61e0*/  LDC.64 R42, c[0x0][0x3b8] ;  /* 0x0000ee00ff2a7b82 */ /* 0x000e660000000a00 */
[----:B---34-:R-:W3:Y:S01]  /*61f0*/  LDG.E.128 R28, desc[UR6][R44.64] ;  /* 0x000000062c1c7981 */ /* 0x018ee2000c1e1d00 */
[----:B-1----:R-:W-:Y:S04]  /*6200*/  IMAD.WIDE.U32 R54, R42, 0xe0, R86 ;  /* 0x000000e02a367825 */ /* 0x002fe800078e0056 */
[----:B------:R-:W-:Y:S01]  /*6210*/  IMAD R48, R43, 0xe0, RZ ;  /* 0x000000e02b307824 */ /* 0x000fe200078e02ff */
[----:B------:R-:W-:Y:S04]  /*6220*/  MOV R42, R54 ;  /* 0x00000036002a7202 */ /* 0x000fe80000000f00 */
[----:B------:R-:W-:Y:S01]  /*6230*/  IADD3 R43, PT, PT, R55, R48, RZ ;  /* 0x00000030372b7210 */ /* 0x000fe20007ffe0ff */
[--C-:B-----5:R-:W-:Y:S02]  /*6240*/  @!P0 HADD2.F32 R33, -RZ, R36.reuse.H0_H0 ;  /* 0x20000024ff218230 */ /* 0x120fe40000004100 */
[----:B------:R-:W-:Y:S02]  /*6250*/  @!P0 HADD2.F32 R35, -RZ, R36.H1_H1 ;  /* 0x30000024ff238230 */ /* 0x000fe40000004100 */
[----:B------:R-:W-:Y:S02]  /*6260*/  @!P0 HADD2.F32 R38, -RZ, R37.H0_H0 ;  /* 0x20000025ff268230 */ /* 0x000fe40000004100 */
        /* <DEDUP_REMOVED lines=10> */
[--C-:B------:R-:W-:Y:S02]  /*6310*/  @!P0 HADD2.F32 R27, -RZ, R14.reuse.H1_H1 ;  /* 0x3000000eff1b8230 */ /* 0x100fe40000004100 */
        /* <DEDUP_REMOVED lines=33> */
[----:B------:R-:W4:Y:S01]  /*6530*/  @!P1 LDG.E.64 R10, desc[UR6][R10.64+0x40] ;  /* 0x000040060a0a9981 */ /* 0x000f22000c1e1b00 */
[----:B--2---:R-:W-:Y:S02]  /*6540*/  @!P1 MOV R32, R12 ;  /* 0x0000000c00209202 */ /* 0x004fe40000000f00 */
[----:B-1----:R-:W-:Y:S03]  /*6550*/  @!P1 MOV R28, R13 ;  /* 0x0000000d001c9202 */ /* 0x002fe60000000f00 */
[--C-:B------:R-:W-:Y:S02]  /*6560*/  @!P1 HADD2.F32 R34, -RZ, R32.reuse.H1_H1 ;  /* 0x30000020ff229230 */ /* 0x100fe40000004100 */
[----:B------:R-:W-:Y:S02]  /*6570*/  @!P1 HADD2.F32 R38, -RZ, R32.H0_H0 ;  /* 0x20000020ff269230 */ /* 0x000fe40000004100 */
[----:B---3--:R-:W-:Y:S02]  /*6580*/  @!P1 HADD2.F32 R36, -RZ, R46.H0_H0 ;  /* 0x2000002eff249230 */ /* 0x008fe40000004100 */
[--C-:B------:R-:W-:Y:S02]  /*6590*/  @!P1 HADD2.F32 R29, -RZ, R28.reuse.H1_H1 ;  /* 0x3000001cff1d9230 */ /* 0x100fe40000004100 */
[----:B------:R-:W-:Y:S02]  /*65a0*/  @!P1 HADD2.F32 R35, -RZ, R28.H0_H0 ;  /* 0x2000001cff239230 */ /* 0x000fe40000004100 */
[C---:B------:R-:W-:Y:S01]  /*65b0*/  @!P1 FMUL.FTZ R16, R34.reuse, R36 ;  /* 0x0000002422109220 */ /* 0x040fe20000410000 */
[--C-:B----4-:R-:W-:Y:S02]  /*65c0*/  @!P1 HADD2.F32 R27, -RZ, R10.reuse.H0_H0 ;  /* 0x2000000aff1b9230 */ /* 0x110fe40000004100 */
[--C-:B------:R-:W-:Y:S02]  /*65d0*/  @!P1 HADD2.F32 R21, -RZ, R11.reuse.H0_H0 ;  /* 0x2000000bff159230 */ /* 0x100fe40000004100 */
[----:B------:R-:W-:Y:S01]  /*65e0*/  @!P1 HADD2.F32 R9, -RZ, R11.H1_H1 ;  /* 0x3000000bff099230 */ /* 0x000fe20000004100 */
[----:B------:R-:W-:Y:S01]  /*65f0*/  @!P1 MOV R11, R15 ;  /* 0x0000000f000b9202 */ /* 0x000fe20000000f00 */
[-C--:B------:R-:W-:Y:S01]  /*6600*/  @!P1 FMUL.FTZ R5, R34, R27.reuse ;  /* 0x0000001b22059220 */ /* 0x080fe20000410000 */
[----:B------:R-:W-:Y:S01]  /*6610*/  @!P1 FFMA.FTZ R16, R38, R27, -R16 ;  /* 0x0000001b26109223 */ /* 0x000fe20000010810 */
[----:B------:R-:W-:Y:S01]  /*6620*/  @!P1 MOV R27, R14 ;  /* 0x0000000e001b9202 */ /* 0x000fe20000000f00 */
[----:B------:R-:W-:Y:S02]  /*6630*/  @!P1 HADD2.F32 R26, -RZ, R10.H1_H1 ;  /* 0x3000000aff1a9230 */ /* 0x000fe40000004100 */
[----:B------:R-:W-:Y:S01]  /*6640*/  @!P1 FFMA.FTZ R5, R36, R38, R5 ;  /* 0x0000002624059223 */ /* 0x000fe20000010005 */
[----:B------:R-:W-:Y:S02]  /*6650*/  @!P1 HADD2.F32 R33, -RZ, R46.H1_H1 ;  /* 0x3000002eff219230 */ /* 0x000fe40000004100 */
[----:B------:R-:W-:Y:S02]  /*6660*/  @!P1 HADD2.F32 R28, -RZ, R27.H1_H1 ;  /* 0x3000001bff1c9230 */ /* 0x000fe40000004100 */
[----:B------:R-:W-:Y:S01]  /*6670*/  @!P1 FMUL.FTZ R6, R29, R26 ;  /* 0x0000001a1d069220 */ /* 0x000fe20000410000 */
[----:B------:R-:W-:Y:S01]  /*6680*/  @!P1 F2FP.F16.F32.PACK_AB R16, R5, R16 ;  /* 0x000000100510923e */ /* 0x000fe200000000ff */
[--C-:B------:R-:W-:Y:S02]  /*6690*/  @!P1 HADD2.F32 R40, -RZ, R47.reuse.H0_H0 ;  /* 0x2000002fff289230 */ /* 0x100fe40000004100 */
[----:B------:R-:W-:Y:S01]  /*66a0*/  @!P1 FMUL.FTZ R39, R29, R33 ;  /* 0x000000211d279220 */ /* 0x000fe20000410000 */
[----:B------:R-:W-:Y:S01]  /*66b0*/  @!P1 HADD2.F32 R37, -RZ, R47.H1_H1 ;  /* 0x3000002fff259230 */ /* 0x000fe20000004100 */
[----:B------:R-:W-:Y:S01]  /*66c0*/  @!P1 MOV R12, R16 ;  /* 0x00000010000c9202 */ /* 0x000fe20000000f00 */
[----:B------:R-:W-:Y:S02]  /*66d0*/  @!P1 HADD2.F32 R10, -RZ, R11.H1_H1 ;  /* 0x3000000bff0a9230 */ /* 0x000fe40000004100 */
[C---:B------:R-:W-:Y:S01]  /*66e0*/  @!P1 FMUL.FTZ R7, R28.reuse, R21 ;  /* 0x000000151c079220 */ /* 0x040fe20000410000 */
        /* <DEDUP_REMOVED lines=18> */
.L_x_2223:
[----:B------:R-:W-:Y:S05]  /*6810*/  BSYNC.RECONVERGENT B0 ;  /* 0x0000000000007941 */ /* 0x000fea0003800200 */
.L_x_2222:
[----:B------:R-:W1:Y:S01]  /*6820*/  LDC R21, c[0x0][0x450] ;  /* 0x00011400ff157b82 */ /* 0x000e620000000800 */
[----:B--2---:R-:W-:Y:S05]  /*6830*/  IMAD.U32 R3, R50, -0x40, RZ ;  /* 0xffffffc032037824 */ /* 0x004fea00078e00ff */
[C---:B------:R-:W-:Y:S02]  /*6840*/  LEA R24, P1, R3.reuse, R24, 0x1 ;  /* 0x0000001803187211 */ /* 0x040fe400078208ff */
[C---:B------:R-:W-:Y:S02]  /*6850*/  LEA R58, P0, R3.reuse, R58, 0x1 ;  /* 0x0000003a033a7211 */ /* 0x040fe400078008ff */
[C---:B------:R-:W-:Y:S02]  /*6860*/  LEA.HI.X.SX32 R25, R3.reuse, R25, 0x1, P1 ;  /* 0x0000001903197211 */ /* 0x040fe400008f0eff */
[----:B------:R-:W-:Y:S01]  /*6870*/  LEA.HI.X.SX32 R59, R3, R59, 0x1, P0 ;  /* 0x0000003b033b7211 */ /* 0x000fe200000f0eff */
[----:B------:R-:W-:Y:S05]  /*6880*/  BRA `(.L_x_2206) ;  /* 0x0000005c00847947 */ /* 0x000fea0003800000 */
.L_x_2207:
[----:B------:R-:W-:Y:S01]  /*6890*/  LEA.HI R27, R21, R21, RZ, 0x1 ;  /* 0x00000015151b7211 */ /* 0x000fe200078f08ff */
[----:B------:R-:W2:Y:S01]  /*68a0*/  LDC R135, c[0x0][0x450] ;  /* 0x00011400ff877b82 */ /* 0x000ea20000000800 */
[----:B------:R-:W-:Y:S01]  /*68b0*/  SHF.R.U32.HI R26, RZ, 0x1, R21 ;  /* 0x00000001ff1a7819 */ /* 0x000fe20000011615 */
[----:B------:R-:W-:Y:S01]  /*68c0*/  BSSY.RECONVERGENT B0, `(.L_x_2224) ;  /* 0x00000b4000007945 */ /* 0x000fe20003800200 */
[----:B------:R-:W-:Y:S05]  /*68d0*/  SHF.R.S32.HI R27, RZ, 0x1, R27 ;  /* 0x00000001ff1b7819 */ /* 0x000fea000001141b */
[----:B------:R-:W-:Y:S05]  /*68e0*/  IMAD.MOV R27, RZ, RZ, -R27 ;  /* 0x000000ffff1b7224 */ /* 0x000fea00078e0a1b */
[----:B------:R-:W-:Y:S01]  /*68f0*/  SHF.R.S32.HI R138, RZ, 0x1f, R27 ;  /* 0x0000001fff8a7819 */ /* 0x000fe2000001141b */
[----:B------:R-:W-:Y:S06]  /*6900*/  @!P2 BRA `(.L_x_2225) ;  /* 0x0000000800bca947 */ /* 0x000fec0003800000 */
[C---:B------:R-:W-:Y:S02]  /*6910*/  ISETP.GE.AND P0, PT, R22.reuse, R21, PT ;  /* 0x000000151600720c */ /* 0x040fe40003f06270 */
[----:B------:R-:W-:Y:S05]  /*6920*/  MOV R16, R18 ;  /* 0x0000001200107202 */ /* 0x000fea0000000f00 */
[----:B------:R-:W4:Y:S06]  /*6930*/  LDG.E.128 R64, desc[UR6][R16.64] ;  /* 0x0000000610407981 */ /* 0x000f2c000c1e1d00 */
[----:B------:R-:W-:Y:S04]  /*6940*/  @!P0 ISETP.GE.U32.AND P1, PT, R22, R26, PT ;  /* 0x0000001a1600820c */ /* 0x000fe80003f26070 */
[----:B---3--:R-:W-:Y:S02]  /*6950*/  @!P0 SEL R29, R26, R27, !P1 ;  /* 0x0000001b1a1d8207 */ /* 0x008fe40004800000 */
[----:B------:R-:W-:Y:S02]  /*6960*/  @!P0 SEL R143, R27, RZ, P1 ;  /* 0x000000ff1b8f8207 */ /* 0x000fe40000800000 */
[----:B------:R-:W-:Y:S01]  /*6970*/  @!P0 SEL R140, R138, RZ, P1 ;  /* 0x000000ff8a8c8207 */ /* 0x000fe20000800000 */
[----:B------:R-:W-:Y:S01]  /*6980*/  @!P0 IMAD.WIDE R46, R29, 0x2, R16 ;  /* 0x000000021d2e8825 */ /* 0x000fe200078e0210 */
[----:B------:R-:W-:Y:S02]  /*6990*/  ISETP.GE.AND P1, PT, R19, R21, PT ;  /* 0x000000151300720c */ /* 0x000fe40003f26270 */
[C---:B------:R-:W-:Y:S02]  /*69a0*/  @!P0 SHF.L.U32 R141, R143.reuse, 0x1, RZ ;  /* 0x000000018f8d8819 */ /* 0x040fe400000006ff */
[----:B------:R-:W-:Y:S01]  /*69b0*/  @!P0 SHF.L.U64.HI R140, R143, 0x1, R140 ;  /* 0x000000018f8c8819 */ /* 0x000fe2000001028c */
[----:B------:R-:W3:Y:S08]  /*69c0*/  @!P0 LDG.E.128 R28, desc[UR6][R46.64] ;  /* 0x000000062e1c8981 */ /* 0x000ef0000c1e1d00 */
[----:B------:R-:W-:Y:S04]  /*69d0*/  @!P1 IADD3 R146, P2, PT, R27, 0x40, RZ ;  /* 0x000000401b929810 */ /* 0x000fe80007f5e0ff */
[----:B------:R-:W-:Y:S02]  /*69e0*/  @!P1 IADD3.X R145, PT, PT, RZ, R138, RZ, P2, !PT ;  /* 0x0000008aff919210 */ /* 0x000fe400017fe4ff */
[C---:B------:R-:W-:Y:S04]  /*69f0*/  @!P0 IADD3 R142, P2, PT, R141.reuse, R90, RZ ;  /* 0x0000005a8d8e8210 */ /* 0x040fe80007f5e0ff */
[C---:B------:R-:W-:Y:S02]  /*6a00*/  @!P0 IADD3.X R143, PT, PT, R140.reuse, R91, RZ, P2, !PT ;  /* 0x0000005b8c8f8210 */ /* 0x040fe400017fe4ff */
[----:B------:R-:W-:Y:S04]  /*6a10*/  @!P0 IADD3 R48, P2, PT, R141, R92, RZ ;  /* 0x0000005c8d308210 */ /* 0x000fe80007f5e0ff */
[----:B------:R-:W-:Y:S02]  /*6a20*/  @!P0 IADD3.X R49, PT, PT, R140, R93, RZ, P2, !PT ;  /* 0x0000005d8c318210 */ /* 0x000fe400017fe4ff */
[----:B------:R-:W5:Y:S01]  /*6a30*/  @!P0 LDG.E.128 R140, desc[UR6][R142.64] ;  /* 0x000000068e8c8981 */ /* 0x000f62000c1e1d00 */
[----:B------:R-:W-:Y:S07]  /*6a40*/  ISETP.GE.U32.OR P2, PT, R22, R26, P0 ;  /* 0x0000001a1600720c */ /* 0x000fee0000746470 */
[----:B------:R4:W2:Y:S01]  /*6a50*/  @!P0 LDG.E.128 R60, desc[UR6][R48.64] ;  /* 0x00000006303c8981 */ /* 0x0008a2000c1e1d00 */
[--C-:B---3--:R-:W-:Y:S01]  /*6a60*/  @!P0 HADD2.F32 R43, -RZ, R28.reuse.H0_H0 ;  /* 0x2000001cff2b8230 */ /* 0x108fe20000004100 */
[----:B----4-:R-:W-:Y:S01]  /*6a70*/  @!P0 MOV R48, R64 ;  /* 0x0000004000308202 */ /* 0x010fe20000000f00 */
[----:B------:R-:W-:Y:S01]  /*6a80*/  @!P0 HADD2.F32 R44, -RZ, R28.H1_H1 ;  /* 0x3000001cff2c8230 */ /* 0x000fe20000004100 */
[----:B------:R-:W-:Y:S01]  /*6a90*/  @!P0 MOV R68, R65 ;  /* 0x0000004100448202 */ /* 0x000fe20000000f00 */
[--C-:B------:R-:W-:Y:S02]  /*6aa0*/  @!P0 HADD2.F32 R40, -RZ, R29.reuse.H0_H0 ;  /* 0x2000001dff288230 */ /* 0x100fe40000004100 */
[--C-:B------:R-:W-:Y:S02]  /*6ab0*/  @!P0 HADD2.F32 R45, -RZ, R48.reuse.H0_H0 ;  /* 0x20000030ff2d8230 */ /* 0x100fe40000004100 */
[----:B------:R-:W-:Y:S02]  /*6ac0*/  @!P0 HADD2.F32 R49, -RZ, R48.H1_H1 ;  /* 0x30000030ff318230 */ /* 0x000fe40000004100 */
[----:B------:R-:W-:Y:S02]  /*6ad0*/  @!P0 HADD2.F32 R41, -RZ, R29.H1_H1 ;  /* 0x3000001dff298230 */ /* 0x000fe40000004100 */
[--C-:B------:R-:W-:Y:S02]  /*6ae0*/  @!P0 HADD2.F32 R38, -RZ, R30.reuse.H0_H0 ;  /* 0x2000001eff268230 */ /* 0x100fe40000004100 */
[----:B------:R-:W-:Y:S02]  /*6af0*/  @!P0 HADD2.F32 R29, -RZ, R30.H1_H1 ;  /* 0x3000001eff1d8230 */ /* 0x000fe40000004100 */
[----:B------:R-:W-:Y:S02]  /*6b00*/  @!P0 HADD2.F32 R52, -RZ, R68.H0_H0 ;  /* 0x20000044ff348230 */ /* 0x000fe40000004100 */
[--C-:B------:R-:W-:Y:S02]  /*6b10*/  @!P0 HADD2.F32 R28, -RZ, R31.reuse.H0_H0 ;  /* 0x2000001fff1c8230 */ /* 0x100fe40000004100 */
[----:B------:R-:W-:Y:S02]  /*6b20*/  @!P0 HADD2.F32 R31, -RZ, R31.H1_H1 ;  /* 0x3000001fff1f8230 */ /* 0x000fe40000004100 */
        /* <DEDUP_REMOVED lines=10> */
[--C-:B--2---:R-:W-:Y:S02]  /*6bd0*/  @!P0 HADD2.F32 R48, -RZ, R60.reuse.H0_H0 ;  /* 0x2000003cff308230 */ /* 0x104fe40000004100 */
[----:B------:R-:W-:Y:S01]  /*6be0*/  @!P2 FADD.FTZ R37, -R37, -RZ ;  /* 0x800000ff2525a221 */ /* 0x000fe20000010100 */
[--C-:B------:R-:W-:Y:S02]  /*6bf0*/  @!P0 HADD2.F32 R33, -RZ, R143.reuse.H0_H0 ;  /* 0x2000008fff218230 */ /* 0x100fe40000004100 */
[----:B------:R-:W-:Y:S01]  /*6c00*/  @!P2 FADD.FTZ R34, -R34, -RZ ;  /* 0x800000ff2222a221 */ /* 0x000fe20000010100 */
[----:B------:R-:W-:Y:S01]  /*6c10*/  @!P0 HADD2.F32 R50, -RZ, R60.H1_H1 ;  /* 0x3000003cff328230 */ /* 0x000fe20000004100 */
[----:B------:R-:W-:Y:S01]  /*6c20*/  @!P0 MOV R60, R66 ;  /* 0x00000042003c8202 */ /* 0x000fe20000000f00 */
[----:B------:R-:W-:Y:S02]  /*6c30*/  @!P0 HADD2.F32 R32, -RZ, R143.H1_H1 ;  /* 0x3000008fff208230 */ /* 0x000fe40000004100 */
[----:B------:R-:W-:Y:S01]  /*6c40*/  @!P0 FFMA.FTZ R0, R45, R48, R0 ;  /* 0x000000302d008223 */ /* 0x000fe20000010000 */
[--C-:B------:R-:W-:Y:S02]  /*6c50*/  @!P0 HADD2.F32 R51, -RZ, R61.reuse.H0_H0 ;  /* 0x2000003dff338230 */ /* 0x100fe40000004100 */
[----:B------:R-:W-:Y:S01]  /*6c60*/  @!P2 FADD.FTZ R33, -R33, -RZ ;  /* 0x800000ff2121a221 */ /* 0x000fe20000010100 */
[----:B------:R-:W-:Y:S02]  /*6c70*/  @!P0 HADD2.F32 R53, -RZ, R61.H1_H1 ;  /* 0x3000003dff358230 */ /* 0x000fe40000004100 */
[----:B------:R-:W-:Y:S01]  /*6c80*/  @!P2 FADD.FTZ R36, -R36, -RZ ;  /* 0x800000ff2424a221 */ /* 0x000fe20000010100 */
[----:B------:R-:W-:Y:S01]  /*6c90*/  @!P0 HADD2.F32 R45, -RZ, R68.H1_H1 ;  /* 0x30000044ff2d8230 */ /* 0x000fe20000004100 */
[----:B------:R-:W-:Y:S01]  /*6ca0*/  @!P0 MOV R61, R67 ;  /* 0x00000043003d8202 */ /* 0x000fe20000000f00 */
[----:B------:R-:W-:Y:S02]  /*6cb0*/  @!P0 HADD2.F32 R54, -RZ, R62.H0_H0 ;  /* 0x2000003eff368230 */ /* 0x000fe40000004100 */
[----:B------:R-:W-:Y:S01]  /*6cc0*/  @!P2 FADD.FTZ R35, -R35, -RZ ;  /* 0x800000ff2323a221 */ /* 0x000fe20000010100 */
[----:B------:R-:W-:Y:S02]  /*6cd0*/  @!P0 HADD2.F32 R48, -RZ, R60.H0_H0 ;  /* 0x2000003cff308230 */ /* 0x000fe40000004100 */
[----:B------:R-:W-:Y:S01]  /*6ce0*/  @!P0 FMUL.FTZ R3, R40, R37 ;  /* 0x0000002528038220 */ /* 0x000fe20000410000 */
[----:B------:R-:W-:Y:S02]  /*6cf0*/  @!P0 HADD2.F32 R55, -RZ, R62.H1_H1 ;  /* 0x3000003eff378230 */ /* 0x000fe40000004100 */
[----:B------:R-:W-:Y:S01]  /*6d00*/  @!P2 FADD.FTZ R32, -R32, -RZ ;  /* 0x800000ff2020a221 */ /* 0x000fe20000010100 */
[----:B------:R-:W-:Y:S02]  /*6d10*/  @!P0 HADD2.F32 R56, -RZ, R63.H0_H0 ;  /* 0x2000003fff388230 */ /* 0x000fe40000004100 */
[----:B------:R-:W-:Y:S01]  /*6d20*/  @!P0 FFMA.FTZ R2, R49, R50, R2 ;  /* 0x0000003231028223 */ /* 0x000fe20000010002 */
[----:B------:R-:W-:Y:S02]  /*6d30*/  @!P0 HADD2.F32 R49, -RZ, R60.H1_H1 ;  /* 0x3000003cff318230 */ /* 0x000fe40000004100 */
[----:B------:R-:W-:Y:S01]  /*6d40*/  @!P0 FMUL.FTZ R4, R41, R36 ;  /* 0x0000002429048220 */ /* 0x000fe20000410000 */
[----:B------:R-:W-:Y:S02]  /*6d50*/  @!P0 HADD2.F32 R50, -RZ, R61.H0_H0 ;  /* 0x2000003dff328230 */ /* 0x000fe40000004100 */
[----:B------:R-:W-:Y:S01]  /*6d60*/  @!P0 FMUL.FTZ R5, R38, R35 ;  /* 0x0000002326058220 */ /* 0x000fe20000410000 */
[----:B------:R-:W-:Y:S02]  /*6d70*/  @!P0 HADD2.F32 R57, -RZ, R63.H1_H1 ;  /* 0x3000003fff398230 */ /* 0x000fe40000004100 */
[----:B------:R-:W-:Y:S01]  /*6d80*/  @!P0 FMUL.FTZ R6, R29, R34 ;  /* 0x000000221d068220 */ /* 0x000fe20000410000 */
[----:B------:R-:W-:Y:S01]  /*6d90*/  @!P0 FFMA.FTZ R3, R52, R51, R3 ;  /* 0x0000003334038223 */ /* 0x000fe20000010003 */
[----:B------:R-:W-:Y:S02]  /*6da0*/  @!P0 HADD2.F32 R51, -RZ, R61.H1_H1 ;  /* 0x3000003dff338230 */ /* 0x000fe40000004100 */
[----:B------:R-:W-:Y:S01]  /*6db0*/  @!P0 FMUL.FTZ R7, R28, R33 ;  /* 0x000000211c078220 */ /* 0x000fe20000410000 */
[----:B------:R-:W-:Y:S01]  /*6dc0*/  @!P0 FMUL.FTZ R8, R31, R32 ;  /* 0x000000201f088220 */ /* 0x000fe20000410000 */
[----:B------:R-:W-:Y:S01]  /*6dd0*/  @!P0 FFMA.FTZ R4, R45, R53, R4 ;  /* 0x000000352d048223 */ /* 0x000fe20000010004 */
[----:B------:R-:W-:Y:S01]  /*6de0*/  @!P0 FFMA.FTZ R5, R48, R54, R5 ;  /* 0x0000003630058223 */ /* 0x000fe20000010005 */
[----:B------:R-:W-:Y:S01]  /*6df0*/  @!P0 FFMA.FTZ R6, R49, R55, R6 ;  /* 0x0000003731068223 */ /* 0x000fe20000010006 */
[----:B------:R-:W-:Y:S01]  /*6e00*/  @!P0 FFMA.FTZ R7, R50, R56, R7 ;  /* 0x0000003832078223 */ /* 0x000fe20000010007 */
[----:B------:R-:W-:Y:S01]  /*6e10*/  @!P0 FFMA.FTZ R8, R51, R57, R8 ;  /* 0x0000003933088223 */ /* 0x000fe20000010008 */
[----:B------:R-:W-:Y:S02]  /*6e20*/  @!P0 F2FP.F16.F32.PACK_AB R140, R2, R0 ;  /* 0x00000000028c823e */ /* 0x000fe400000000ff */
[----:B------:R-:W-:Y:S02]  /*6e30*/  @!P0 F2FP.F16.F32.PACK_AB R141, R4, R3 ;  /* 0x00000003048d823e */ /* 0x000fe400000000ff */
[----:B------:R-:W-:Y:S02]  /*6e40*/  @!P0 F2FP.F16.F32.PACK_AB R142, R6, R5 ;  /* 0x00000005068e823e */ /* 0x000fe400000000ff */
[----:B------:R-:W-:Y:S02]  /*6e50*/  @!P0 F2FP.F16.F32.PACK_AB R143, R8, R7 ;  /* 0x00000007088f823e */ /* 0x000fe400000000ff */
[----:B------:R-:W-:Y:S02]  /*6e60*/  @!P0 MOV R64, R140 ;  /* 0x0000008c00408202 */ /* 0x000fe40000000f00 */
[----:B------:R-:W-:Y:S02]  /*6e70*/  @!P0 MOV R65, R141 ;  /* 0x0000008d00418202 */ /* 0x000fe40000000f00 */
[----:B------:R-:W-:Y:S02]  /*6e80*/  @!P0 MOV R66, R142 ;  /* 0x0000008e00428202 */ /* 0x000fe40000000f00 */
[----:B------:R-:W-:Y:S02]  /*6e90*/  @!P0 MOV R67, R143 ;  /* 0x0000008f00438202 */ /* 0x000fe40000000f00 */
[----:B------:R-:W-:Y:S03]  /*6ea0*/  @!P1 ISETP.GE.U32.AND P0, PT, R19, R26, PT ;  /* 0x0000001a1300920c */ /* 0x000fe60003f06070 */
[----:B------:R2:W-:Y:S01]  /*6eb0*/  STG.E.128 desc[UR6][R86.64], R64 ;  /* 0x0000004056007986 */ /* 0x0005e2000c101d06 */
[----:B------:R-:W-:Y:S02]  /*6ec0*/  @!P1 SEL R146, R146, 0x40, P0 ;  /* 0x0000004092929807 */ /* 0x000fe40000000000 */
[----:B------:R-:W-:Y:S02]  /*6ed0*/  @!P1 SEL R145, R145, RZ, P0 ;  /* 0x000000ff91919207 */ /* 0x000fe40000000000 */
[----:B------:R-:W-:Y:S02]  /*6ee0*/  @!P1 SHF.L.U32 R141, R146, 0x1, RZ ;  /* 0x00000001928d9819 */ /* 0x000fe400000006ff */
[----:B------:R-:W-:Y:S02]  /*6ef0*/  @!P1 SEL R29, R26, R27, !P0 ;  /* 0x0000001b1a1d9207 */ /* 0x000fe40004000000 */
        /* <DEDUP_REMOVED lines=9> */
[----:B--2---:R-:W2:Y:S08]  /*6f90*/  LDG.E.128 R64, desc[UR6][R16.64+0x80] ;  /* 0x0000800610407981 */ /* 0x004eb0000c1e1d00 */
[----:B------:R2:W5:Y:S01]  /*6fa0*/  @!P1 LDG.E.128 R60, desc[UR6][R48.64] ;  /* 0x00000006303c9981 */ /* 0x000562000c1e1d00 */
[--C-:B---3--:R-:W-:Y:S02]  /*6fb0*/  @!P1 HADD2.F32 R44, -RZ, R28.reuse.H0_H0 ;  /* 0x2000001cff2c9230 */ /* 0x108fe40000004100 */
        /* <DEDUP_REMOVED lines=9> */
[--C-:B------:R-:W-:Y:S01]  /*7050*/  @!P1 HADD2.F32 R35, -RZ, R142.reuse.H0_H0 ;  /* 0x2000008eff239230 */ /* 0x100fe20000004100 */
[----:B--2---:R-:W-:Y:S01]  /*7060*/  @!P1 MOV R49, R64 ;  /* 0x0000004000319202 */ /* 0x004fe20000000f00 */
[----:B------:R-:W-:Y:S01]  /*7070*/  @!P1 HADD2.F32 R34, -RZ, R142.H1_H1 ;  /* 0x3000008eff229230 */ /* 0x000fe20000004100 */
[----:B------:R-:W-:Y:S01]  /*7080*/  @!P1 MOV R68, R65 ;  /* 0x0000004100449202 */ /* 0x000fe20000000f00 */
[----:B------:R-:W-:Y:S02]  /*7090*/  @!P1 HADD2.F32 R33, -RZ, R143.H0_H0 ;  /* 0x2000008fff219230 */ /* 0x000fe40000004100 */
[----:B------:R-:W-:Y:S01]  /*70a0*/  @!P1 FMUL.FTZ R9, R44, R39 ;  /* 0x000000272c099220 */ /* 0x000fe20000410000 */
[----:B------:R-:W-:Y:S02]  /*70b0*/  @!P1 HADD2.F32 R48, -RZ, R49.H0_H0 ;  /* 0x20000031ff309230 */ /* 0x000fe40000004100 */
[----:B------:R-:W-:Y:S01]  /*70c0*/  @!P1 FMUL.FTZ R10, R43, R38 ;  /* 0x000000262b0a9220 */ /* 0x000fe20000410000 */
[--C-:B-----5:R-:W-:Y:S02]  /*70d0*/  @!P1 HADD2.F32 R45, -RZ, R60.reuse.H0_H0 ;  /* 0x2000003cff2d9230 */ /* 0x120fe40000004100 */
[----:B------:R-:W-:Y:S01]  /*70e0*/  @!P0 FADD.FTZ R37, -R37, -RZ ;  /* 0x800000ff25258221 */ /* 0x000fe20000010100 */
[----:B------:R-:W-:Y:S01]  /*70f0*/  @!P1 HADD2.F32 R50, -RZ, R60.H1_H1 ;  /* 0x3000003cff329230 */ /* 0x000fe20000004100 */
[----:B------:R-:W-:Y:S01]  /*7100*/  @!P1 MOV R60, R66 ;  /* 0x00000042003c9202 */ /* 0x000fe20000000f00 */
[----:B------:R-:W-:Y:S02]  /*7110*/  @!P1 HADD2.F32 R32, -RZ, R143.H1_H1 ;  /* 0x3000008fff209230 */ /* 0x000fe40000004100 */
[----:B------:R-:W-:Y:S01]  /*7120*/  @!P1 FFMA.FTZ R9, R48, R45, R9 ;  /* 0x0000002d30099223 */ /* 0x000fe20000010009 */
[----:B------:R-:W-:Y:S02]  /*7130*/  @!P1 HADD2.F32 R49, -RZ, R49.H1_H1 ;  /* 0x30000031ff319230 */ /* 0x000fe40000004100 */
[----:B------:R-:W-:Y:S01]  /*7140*/  @!P1 FMUL.FTZ R11, R42, R37 ;  /* 0x000000252a0b9220 */ /* 0x000fe20000410000 */
[--C-:B------:R-:W-:Y:S02]  /*7150*/  @!P1 HADD2.F32 R40, -RZ, R30.reuse.H0_H0 ;  /* 0x2000001eff289230 */ /* 0x100fe40000004100 */
[----:B------:R-:W-:Y:S01]  /*7160*/  @!P0 FADD.FTZ R36, -R36, -RZ ;  /* 0x800000ff24248221 */ /* 0x000fe20000010100 */
[--C-:B------:R-:W-:Y:S02]  /*7170*/  @!P1 HADD2.F32 R51, -RZ, R61.reuse.H0_H0 ;  /* 0x2000003dff339230 */ /* 0x100fe40000004100 */
[----:B------:R-:W-:Y:S01]  /*7180*/  @!P1 FFMA.FTZ R10, R49, R50, R10 ;  /* 0x00000032310a9223 */ /* 0x000fe2000001000a */
[----:B------:R-:W-:Y:S01]  /*7190*/  @!P1 HADD2.F32 R53, -RZ, R61.H1_H1 ;  /* 0x3000003dff359230 */ /* 0x000fe20000004100 */
[----:B------:R-:W-:Y:S01]  /*71a0*/  @!P1 MOV R61, R67 ;  /* 0x00000043003d9202 */ /* 0x000fe20000000f00 */
[----:B------:R-:W-:Y:S02]  /*71b0*/  @!P1 HADD2.F32 R29, -RZ, R30.H1_H1 ;  /* 0x3000001eff1d9230 */ /* 0x000fe40000004100 */
[----:B------:R-:W-:Y:S01]  /*71c0*/  @!P1 FMUL.FTZ R12, R41, R36 ;  /* 0x00000024290c9220 */ /* 0x000fe20000410000 */
[--C-:B------:R-:W-:Y:S02]  /*71d0*/  @!P1 HADD2.F32 R52, -RZ, R68.reuse.H0_H0 ;  /* 0x20000044ff349230 */ /* 0x100fe40000004100 */
[----:B------:R-:W-:Y:S01]  /*71e0*/  @!P0 FADD.FTZ R35, -R35, -RZ ;  /* 0x800000ff23238221 */ /* 0x000fe20000010100 */
[--C-:B------:R-:W-:Y:S02]  /*71f0*/  @!P1 HADD2.F32 R28, -RZ, R31.reuse.H0_H0 ;  /* 0x2000001fff1c9230 */ /* 0x100fe40000004100 */
[----:B------:R-:W-:Y:S01]  /*7200*/  @!P0 FADD.FTZ R34, -R34, -RZ ;  /* 0x800000ff22228221 */ /* 0x000fe20000010100 */
[----:B------:R-:W-:Y:S01]  /*7210*/  @!P1 HADD2.F32 R31, -RZ, R31.H1_H1 ;  /* 0x3000001fff1f9230 */ /* 0x000fe20000004100 */
[----:B------:R-:W-:Y:S01]  /*7220*/  @!P1 F2FP.F16.F32.PACK_AB R140, R10, R9 ;  /* 0x000000090a8c923e */ /* 0x000fe200000000ff */
[----:B------:R-:W-:Y:S02]  /*7230*/  @!P1 HADD2.F32 R45, -RZ, R68.H1_H1 ;  /* 0x30000044ff2d9230 */ /* 0x000fe40000004100 */
[----:B------:R-:W-:Y:S01]  /*7240*/  @!P0 FADD.FTZ R33, -R33, -RZ ;  /* 0x800000ff21218221 */ /* 0x000fe20000010100 */
[----:B------:R-:W-:Y:S01]  /*7250*/  @!P1 HADD2.F32 R54, -RZ, R62.H0_H0 ;  /* 0x2000003eff369230 */ /* 0x000fe20000004100 */
[----:B------:R-:W-:Y:S01]  /*7260*/  @!P1 MOV R64, R140 ;  /* 0x0000008c00409202 */ /* 0x000fe20000000f00 */
[----:B------:R-:W-:Y:S02]  /*7270*/  @!P1 HADD2.F32 R48, -RZ, R60.H0_H0 ;  /* 0x2000003cff309230 */ /* 0x000fe40000004100 */
[----:B------:R-:W-:Y:S01]  /*7280*/  @!P0 FADD.FTZ R32, -R32, -RZ ;  /* 0x800000ff20208221 */ /* 0x000fe20000010100 */
[----:B------:R-:W-:Y:S01]  /*7290*/  @!P1 FMUL.FTZ R13, R40, R35 ;  /* 0x00000023280d9220 */ /* 0x000fe20000410000 */
[----:B------:R-:W-:Y:S02]  /*72a0*/  @!P1 HADD2.F32 R55, -RZ, R62.H1_H1 ;  /* 0x3000003eff379230 */ /* 0x000fe40000004100 */
[----:B------:R-:W-:Y:S01]  /*72b0*/  @!P1 FFMA.FTZ R11, R52, R51, R11 ;  /* 0x00000033340b9223 */ /* 0x000fe2000001000b */
[----:B------:R-:W-:Y:S02]  /*72c0*/  @!P1 HADD2.F32 R49, -RZ, R60.H1_H1 ;  /* 0x3000003cff319230 */ /* 0x000fe40000004100 */
[----:B------:R-:W-:Y:S01]  /*72d0*/  @!P1 FMUL.FTZ R14, R29, R34 ;  /* 0x000000221d0e9220 */ /* 0x000fe20000410000 */
[----:B------:R-:W-:Y:S02]  /*72e0*/  @!P1 HADD2.F32 R56, -RZ, R63.H0_H0 ;  /* 0x2000003fff389230 */ /* 0x000fe40000004100 */
[----:B------:R-:W-:Y:S01]  /*72f0*/  @!P1 FMUL.FTZ R15, R28, R33 ;  /* 0x000000211c0f9220 */ /* 0x000fe20000410000 */
[----:B------:R-:W-:Y:S02]  /*7300*/  @!P1 HADD2.F32 R50, -RZ, R61.H0_H0 ;  /* 0x2000003dff329230 */ /* 0x000fe40000004100 */
        /* <DEDUP_REMOVED lines=15> */
.L_x_2225:
[----:B-1----:R-:W-:Y:S05]  /*7400*/  BSYNC.RECONVERGENT B0 ;  /* 0x0000000000007941 */ /* 0x002fea0003800200 */
.L_x_2224:
[----:B------:R-:W-:Y:S04]  /*7410*/  BSSY.RECONVERGENT B0, `(.L_x_2226) ;  /* 0x00000b7000007945 */ /* 0x000fe80003800200 */
[----:B------:R-:W-:Y:S05]  /*7420*/  @P3 BRA `(.L_x_2227) ;  /* 0x0000000800d43947 */ /* 0x000fea0003800000 */
[C---:B---3--:R-:W-:Y:S04]  /*7430*/  LEA R10, P0, R99.reuse, R18, 0x1 ;  /* 0x00000012630a7211 */ /* 0x048fe800078008ff */
[----:B------:R-:W-:Y:S02]  /*7440*/  LEA.HI.X R11, R99, R17, R98, 0x1, P0 ;  /* 0x00000011630b7211 */ /* 0x000fe400000f0c62 */
[C---:B----4-:R-:W-:Y:S03]  /*7450*/  LEA R64, P0, R71.reuse, R86, 0x1 ;  /* 0x0000005647407211 */ /* 0x050fe600078008ff */
[----:B------:R-:W3:Y:S01]  /*7460*/  LDG.E.128 R52, desc[UR6][R10.64] ;  /* 0x000000060a347981 */ /* 0x000ee2000c1e1d00 */
[----:B------:R-:W-:Y:S02]  /*7470*/  LEA.HI.X R65, R71, R87, R74, 0x1, P0 ;  /* 0x0000005747417211 */ /* 0x000fe400000f0c4a */
[C---:B------:R-:W-:Y:S11]  /*7480*/  ISETP.GE.AND P0, PT, R22.reuse, R21, PT ;  /* 0x000000151600720c */ /* 0x040ff60003f06270 */
[----:B------:R-:W-:Y:S02]  /*7490*/  @!UPT UIADD3 URZ, UPT, UPT, URZ, URZ, URZ ;  /* 0x000000fffffff290 */ /* 0x000fe4000fffe0ff */
        /* <DEDUP_REMOVED lines=8> */
[----:B------:R-:W4:Y:S01]  /*7520*/  @!P0 LDG.E.128 R12, desc[UR6][R14.64] ;  /* 0x000000060e0c8981 */ /* 0x000f22000c1e1d00 */
[----:B------:R-:W-:Y:S02]  /*7530*/  @!P0 SHF.L.U64.HI R44, R57, 0x1, R44 ;  /* 0x00000001392c8819 */ /* 0x000fe4000001022c */
[C---:B------:R-:W-:Y:S04]  /*7540*/  @!P0 IADD3 R60, P1, PT, R47.reuse, R90, RZ ;  /* 0x0000005a2f3c8210 */ /* 0x040fe80007f3e0ff */
[C---:B------:R-:W-:Y:S02]  /*7550*/  @!P0 IADD3.X R61, PT, PT, R44.reuse, R91, RZ, P1, !PT ;  /* 0x0000005b2c3d8210 */ /* 0x040fe40000ffe4ff */
[----:B------:R-:W-:Y:S04]  /*7560*/  @!P0 IADD3 R40, P1, PT, R47, R92, RZ ;  /* 0x0000005c2f288210 */ /* 0x000fe80007f3e0ff */
[----:B------:R-:W5:Y:S01]  /*7570*/  @!P0 LDG.E.128 R60, desc[UR6][R60.64] ;  /* 0x000000063c3c8981 */ /* 0x000f62000c1e1d00 */
[----:B------:R-:W-:Y:S02]  /*7580*/  @!P0 IADD3.X R41, PT, PT, R44, R93, RZ, P1, !PT ;  /* 0x0000005d2c298210 */ /* 0x000fe40000ffe4ff */
[----:B------:R-:W-:Y:S05]  /*7590*/  ISETP.GE.U32.OR P1, PT, R22, R26, P0 ;  /* 0x0000001a1600720c */ /* 0x000fea0000726470 */
[----:B------:R3:W2:Y:S01]  /*75a0*/  @!P0 LDG.E.128 R48, desc[UR6][R40.64] ;  /* 0x0000000628308981 */ /* 0x0006a2000c1e1d00 */
[--C-:B----4-:R-:W-:Y:S01]  /*75b0*/  @!P0 HADD2.F32 R38, -RZ, R12.reuse.H0_H0 ;  /* 0x2000000cff268230 */ /* 0x110fe20000004100 */
[----:B---3--:R-:W-:Y:S01]  /*75c0*/  @!P0 MOV R40, R52 ;  /* 0x0000003400288202 */ /* 0x008fe20000000f00 */
[----:B------:R-:W-:Y:S01]  /*75d0*/  @!P0 HADD2.F32 R39, -RZ, R12.H1_H1 ;  /* 0x3000000cff278230 */ /* 0x000fe20000004100 */
[----:B------:R-:W-:Y:S01]  /*75e0*/  @!P0 MOV R56, R53 ;  /* 0x0000003500388202 */ /* 0x000fe20000000f00 */
[--C-:B------:R-:W-:Y:S01]  /*75f0*/  @!P0 HADD2.F32 R36, -RZ, R13.reuse.H0_H0 ;  /* 0x2000000dff248230 */ /* 0x100fe20000004100 */
[----:B------:R-:W-:Y:S01]  /*7600*/  @!P0 MOV R57, R55 ;  /* 0x0000003700398202 */ /* 0x000fe20000000f00 */
[--C-:B------:R-:W-:Y:S02]  /*7610*/  @!P0 HADD2.F32 R41, -RZ, R40.reuse.H0_H0 ;  /* 0x20000028ff298230 */ /* 0x100fe40000004100 */
[----:B------:R-:W-:Y:S02]  /*7620*/  @!P0 HADD2.F32 R43, -RZ, R40.H1_H1 ;  /* 0x30000028ff2b8230 */ /* 0x000fe40000004100 */
[----:B------:R-:W-:Y:S02]  /*7630*/  @!P0 HADD2.F32 R35, -RZ, R13.H1_H1 ;  /* 0x3000000dff238230 */ /* 0x000fe40000004100 */
[----:B------:R-:W-:Y:S02]  /*7640*/  @!P0 HADD2.F32 R32, -RZ, R14.H0_H0 ;  /* 0x2000000eff208230 */ /* 0x000fe40000004100 */
[--C-:B-----5:R-:W-:Y:S02]  /*7650*/  @!P0 HADD2.F32 R37, -RZ, R60.reuse.H0_H0 ;  /* 0x2000003cff258230 */ /* 0x120fe40000004100 */
[----:B------:R-:W-:Y:S02]  /*7660*/  @!P0 HADD2.F32 R34, -RZ, R60.H1_H1 ;  /* 0x3000003cff228230 */ /* 0x000fe40000004100 */
[--C-:B------:R-:W-:Y:S02]  /*7670*/  @!P0 HADD2.F32 R31, -RZ, R61.reuse.H0_H0 ;  /* 0x2000003dff1f8230 */ /* 0x100fe40000004100 */
[----:B------:R-:W-:Y:S01]  /*7680*/  @!P1 FADD.FTZ R37, -R37, -RZ ;  /* 0x800000ff25259221 */ /* 0x000fe20000010100 */
[----:B------:R-:W-:Y:S02]  /*7690*/  @!P0 HADD2.F32 R30, -RZ, R61.H1_H1 ;  /* 0x3000003dff1e8230 */ /* 0x000fe40000004100 */
[----:B------:R-:W-:Y:S01]  /*76a0*/  @!P1 FADD.FTZ R34, -R34, -RZ ;  /* 0x800000ff22229221 */ /* 0x000fe20000010100 */
[----:B------:R-:W-:Y:S02]  /*76b0*/  @!P0 HADD2.F32 R29, -RZ, R62.H0_H0 ;  /* 0x2000003eff1d8230 */ /* 0x000fe40000004100 */
[----:B------:R-:W-:Y:S01]  /*76c0*/  @!P0 FMUL.FTZ R0, R38, R37 ;  /* 0x0000002526008220 */ /* 0x000fe20000410000 */
[--C-:B--2---:R-:W-:Y:S02]  /*76d0*/  @!P0 HADD2.F32 R40, -RZ, R48.reuse.H0_H0 ;  /* 0x20000030ff288230 */ /* 0x104fe40000004100 */
[----:B------:R-:W-:Y:S01]  /*76e0*/  @!P0 FMUL.FTZ R2, R39, R34 ;  /* 0x0000002227028220 */ /* 0x000fe20000410000 */
[----:B------:R-:W-:Y:S02]  /*76f0*/  @!P0 HADD2.F32 R42, -RZ, R48.H1_H1 ;  /* 0x30000030ff2a8230 */ /* 0x000fe40000004100 */
[----:B------:R-:W-:Y:S01]  /*7700*/  @!P1 FADD.FTZ R31, -R31, -RZ ;  /* 0x800000ff1f1f9221 */ /* 0x000fe20000010100 */
[----:B------:R-:W-:Y:S02]  /*7710*/  @!P0 HADD2.F32 R28, -RZ, R62.H1_H1 ;  /* 0x3000003eff1c8230 */ /* 0x000fe40000004100 */
[----:B------:R-:W-:Y:S01]  /*7720*/  @!P0 FFMA.FTZ R0, R41, R40, R0 ;  /* 0x0000002829008223 */ /* 0x000fe20000010000 */
[--C-:B------:R-:W-:Y:S02]  /*7730*/  @!P0 HADD2.F32 R45, -RZ, R49.reuse.H0_H0 ;  /* 0x20000031ff2d8230 */ /* 0x100fe40000004100 */
[----:B------:R-:W-:Y:S01]  /*7740*/  @!P0 FMUL.FTZ R3, R36, R31 ;  /* 0x0000001f24038220 */ /* 0x000fe20000410000 */
[----:B------:R-:W-:Y:S02]  /*7750*/  @!P0 HADD2.F32 R46, -RZ, R49.H1_H1 ;  /* 0x30000031ff2e8230 */ /* 0x000fe40000004100 */
[----:B------:R-:W-:Y:S01]  /*7760*/  @!P0 FFMA.FTZ R2, R43, R42, R2 ;  /* 0x0000002a2b028223 */ /* 0x000fe20000010002 */
        /* <DEDUP_REMOVED lines=8> */
[----:B------:R-:W-:Y:S01]  /*77f0*/  @!P0 HADD2.F32 R50, -RZ, R51.H1_H1 ;  /* 0x30000033ff328230 */ /* 0x000fe20000004100 */
[----:B------:R-:W-:Y:S01]  /*7800*/  @!P0 MOV R51, R54 ;  /* 0x0000003600338202 */ /* 0x000fe20000000f00 */
[----:B------:R-:W-:Y:S02]  /*7810*/  @!P0 HADD2.F32 R9, -RZ, R63.H1_H1 ;  /* 0x3000003fff098230 */ /* 0x000fe40000004100 */
[----:B------:R-:W-:Y:S01]  /*7820*/  @!P1 FADD.FTZ R28, -R28, -RZ ;  /* 0x800000ff1c1c9221 */ /* 0x000fe20000010100 */
[----:B------:R-:W-:Y:S02]  /*7830*/  @!P0 HADD2.F32 R33, -RZ, R14.H1_H1 ;  /* 0x3000000eff218230 */ /* 0x000fe40000004100 */
[----:B------:R-:W-:Y:S01]  /*7840*/  @!P1 FADD.FTZ R16, -R16, -RZ ;  /* 0x800000ff10109221 */ /* 0x000fe20000010100 */
[--C-:B------:R-:W-:Y:S02]  /*7850*/  @!P0 HADD2.F32 R44, -RZ, R56.reuse.H0_H0 ;  /* 0x20000038ff2c8230 */ /* 0x100fe40000004100 */
[----:B------:R-:W-:Y:S01]  /*7860*/  @!P1 FADD.FTZ R9, -R9, -RZ ;  /* 0x800000ff09099221 */ /* 0x000fe20000010100 */
[--C-:B------:R-:W-:Y:S02]  /*7870*/  @!P0 HADD2.F32 R13, -RZ, R15.reuse.H0_H0 ;  /* 0x2000000fff0d8230 */ /* 0x100fe40000004100 */
[----:B------:R-:W-:Y:S01]  /*7880*/  @!P0 FMUL.FTZ R6, R33, R28 ;  /* 0x0000001c21068220 */ /* 0x000fe20000410000 */
        /* <DEDUP_REMOVED lines=9> */
[----:B------:R-:W-:Y:S01]  /*7920*/  @!P0 FFMA.FTZ R5, R40, R47, R5 ;  /* 0x0000002f28058223 */ /* 0x000fe20000010005 */
[----:B------:R-:W-:Y:S01]  /*7930*/  @!P0 HADD2.F32 R45, -RZ, R57.H1_H1 ;  /* 0x30000039ff2d8230 */ /* 0x000fe20000004100 */
[----:B------:R-:W-:Y:S01]  /*7940*/  @!P0 F2FP.F16.F32.PACK_AB R44, R2, R0 ;  /* 0x00000000022c823e */ /* 0x000fe200000000ff */
[----:B------:R-:W-:Y:S01]  /*7950*/  @!P0 FFMA.FTZ R6, R43, R48, R6 ;  /* 0x000000302b068223 */ /* 0x000fe20000010006 */
[----:B------:R-:W-:Y:S01]  /*7960*/  @!P0 FFMA.FTZ R7, R42, R49, R7 ;  /* 0x000000312a078223 */ /* 0x000fe20000010007 */
[----:B------:R-:W-:Y:S01]  /*7970*/  @!P0 F2FP.F16.F32.PACK_AB R47, R4, R3 ;  /* 0x00000003042f823e */ /* 0x000fe200000000ff */
[----:B------:R-:W-:Y:S01]  /*7980*/  @!P0 FFMA.FTZ R8, R45, R50, R8 ;  /* 0x000000322d088223 */ /* 0x000fe20000010008 */
[----:B------:R-:W-:Y:S02]  /*7990*/  @!P0 MOV R52, R44 ;  /* 0x0000002c00348202 */ /* 0x000fe40000000f00 */
[----:B------:R-:W-:Y:S02]  /*79a0*/  @!P0 F2FP.F16.F32.PACK_AB R46, R6, R5 ;  /* 0x00000005062e823e */ /* 0x000fe400000000ff */
[----:B------:R-:W-:Y:S02]  /*79b0*/  @!P0 F2FP.F16.F32.PACK_AB R57, R8, R7 ;  /* 0x000000070839823e */ /* 0x000fe400000000ff */
[----:B------:R-:W-:Y:S02]  /*79c0*/  @!P0 MOV R53, R47 ;  /* 0x0000002f00358202 */ /* 0x000fe40000000f00 */
[----:B------:R-:W-:Y:S02]  /*79d0*/  @!P0 MOV R54, R46 ;  /* 0x0000002e00368202 */ /* 0x000fe40000000f00 */
[----:B------:R-:W-:Y:S02]  /*79e0*/  @!P0 MOV R55, R57 ;  /* 0x0000003900378202 */ /* 0x000fe40000000f00 */
[C---:B------:R-:W-:Y:S03]  /*79f0*/  ISETP.GE.AND P0, PT, R19.reuse, R21, PT ;  /* 0x000000151300720c */ /* 0x040fe60003f06270 */
[----:B------:R1:W-:Y:S10]  /*7a00*/  STG.E.128 desc[UR6][R64.64], R52 ;  /* 0x0000003440007986 */ /* 0x0003f4000c101d06 */
        /* <DEDUP_REMOVED lines=8> */
[----:B------:R-:W2:Y:S01]  /*7a90*/  @!P0 LDG.E.128 R4, desc[UR6][R6.64+0x80] ;  /* 0x0000800606048981 */ /* 0x000ea2000c1e1d00 */
[----:B------:R-:W-:Y:S02]  /*7aa0*/  @!P0 SHF.L.U64.HI R44, R57, 0x1, R44 ;  /* 0x00000001392c8819 */ /* 0x000fe4000001022c */
[C---:B------:R-:W-:Y:S04]  /*7ab0*/  @!P0 IADD3 R60, P1, PT, R47.reuse, R90, RZ ;  /* 0x0000005a2f3c8210 */ /* 0x040fe80007f3e0ff */
[C---:B------:R-:W-:Y:S01]  /*7ac0*/  @!P0 IADD3.X R61, PT, PT, R44.reuse, R91, RZ, P1, !PT ;  /* 0x0000005b2c3d8210 */ /* 0x040fe20000ffe4ff */
[----:B-1----:R-:W3:Y:S01]  /*7ad0*/  LDG.E.128 R52, desc[UR6][R10.64+0x80] ;  /* 0x000080060a347981 */ /* 0x002ee2000c1e1d00 */
[----:B------:R-:W-:Y:S04]  /*7ae0*/  @!P0 IADD3 R40, P1, PT, R47, R92, RZ ;  /* 0x0000005c2f288210 */ /* 0x000fe80007f3e0ff */
[----:B------:R-:W-:Y:S02]  /*7af0*/  @!P0 IADD3.X R41, PT, PT, R44, R93, RZ, P1, !PT ;  /* 0x0000005d2c298210 */ /* 0x000fe40000ffe4ff */
[----:B------:R-:W-:Y:S01]  /*7b00*/  ISETP.GE.U32.OR P1, PT, R19, R26, P0 ;  /* 0x0000001a1300720c */ /* 0x000fe20000726470 */
[----:B------:R-:W4:Y:S08]  /*7b10*/  @!P0 LDG.E.128 R60, desc[UR6][R60.64+0x80] ;  /* 0x000080063c3c8981 */ /* 0x000f30000c1e1d00 */
[----:B------:R1:W5:Y:S01]  /*7b20*/  @!P0 LDG.E.128 R48, desc[UR6][R40.64+0x80] ;  /* 0x0000800628308981 */ /* 0x000362000c1e1d00 */
[--C-:B--2---:R-:W-:Y:S02]  /*7b30*/  @!P0 HADD2.F32 R33, -RZ, R4.reuse.H0_H0 ;  /* 0x20000004ff218230 */ /* 0x104fe40000004100 */
[----:B------:R-:W-:Y:S02]  /*7b40*/  @!P0 HADD2.F32 R31, -RZ, R4.H1_H1 ;  /* 0x30000004ff1f8230 */ /* 0x000fe40000004100 */
[--C-:B------:R-:W-:Y:S02]  /*7b50*/  @!P0 HADD2.F32 R4, -RZ, R5.reuse.H0_H0 ;  /* 0x20000005ff048230 */ /* 0x100fe40000004100 */
[----:B------:R-:W-:Y:S02]  /*7b60*/  @!P0 HADD2.F32 R5, -RZ, R5.H1_H1 ;  /* 0x30000005ff058230 */ /* 0x000fe40000004100 */
[--C-:B------:R-:W-:Y:S01]  /*7b70*/  @!P0 HADD2.F32 R28, -RZ, R6.reuse.H0_H0 ;  /* 0x20000006ff1c8230 */ /* 0x100fe20000004100 */
[----:B---3--:R-:W-:Y:S01]  /*7b80*/  @!P0 MOV R43, R52 ;  /* 0x00000034002b8202 */ /* 0x008fe20000000f00 */
[----:B------:R-:W-:Y:S01]  /*7b90*/  @!P0 HADD2.F32 R29, -RZ, R6.H1_H1 ;  /* 0x30000006ff1d8230 */ /* 0x000fe20000004100 */
[----:B------:R-:W-:Y:S01]  /*7ba0*/  @!P0 MOV R56, R53 ;  /* 0x0000003500388202 */ /* 0x000fe20000000f00 */
[----:B------:R-:W-:Y:S01]  /*7bb0*/  @!P0 HADD2.F32 R16, -RZ, R7.H0_H0 ;  /* 0x20000007ff108230 */ /* 0x000fe20000004100 */
[----:B------:R-:W-:Y:S01]  /*7bc0*/  @!P0 MOV R57, R55 ;  /* 0x0000003700398202 */ /* 0x000fe20000000f00 */
[----:B-1----:R-:W-:Y:S02]  /*7bd0*/  @!P0 HADD2.F32 R41, -RZ, R43.H0_H0 ;  /* 0x2000002bff298230 */ /* 0x002fe40000004100 */
        /* <DEDUP_REMOVED lines=17> */
[----:B------:R-:W-:Y:S01]  /*7cf0*/  @!P1 FADD.FTZ R14, -R14, -RZ ;  /* 0x800000ff0e0e9221 */ /* 0x000fe20000010100 */
[--C-:B------:R-:W-:Y:S02]  /*7d00*/  @!P0 HADD2.F32 R47, -RZ, R50.reuse.H0_H0 ;  /* 0x20000032ff2f8230 */ /* 0x100fe40000004100 */
[----:B------:R-:W-:Y:S01]  /*7d10*/  @!P1 FADD.FTZ R13, -R13, -RZ ;  /* 0x800000ff0d0d9221 */ /* 0x000fe20000010100 */
[----:B------:R-:W-:Y:S02]  /*7d20*/  @!P0 HADD2.F32 R48, -RZ, R50.H1_H1 ;  /* 0x30000032ff308230 */ /* 0x000fe40000004100 */
[----:B------:R-:W-:Y:S01]  /*7d30*/  @!P0 FMUL.FTZ R4, R5, R14 ;  /* 0x0000000e05048220 */ /* 0x000fe20000410000 */
[----:B------:R-:W-:Y:S02]  /*7d40*/  @!P0 HADD2.F32 R9, -RZ, R63.H0_H0 ;  /* 0x2000003fff098230 */ /* 0x000fe40000004100 */
[----:B------:R-:W-:Y:S01]  /*7d50*/  @!P0 FMUL.FTZ R5, R28, R13 ;  /* 0x0000000d1c058220 */ /* 0x000fe20000410000 */
[--C-:B------:R-:W-:Y:S02]  /*7d60*/  @!P0 HADD2.F32 R49, -RZ, R51.reuse.H0_H0 ;  /* 0x20000033ff318230 */ /* 0x100fe40000004100 */
[----:B------:R-:W-:Y:S01]  /*7d70*/  @!P1 FADD.FTZ R12, -R12, -RZ ;  /* 0x800000ff0c0c9221 */ /* 0x000fe20000010100 */
[----:B------:R-:W-:Y:S01]  /*7d80*/  @!P0 HADD2.F32 R50, -RZ, R51.H1_H1 ;  /* 0x30000033ff328230 */ /* 0x000fe20000004100 */
[----:B------:R-:W-:Y:S01]  /*7d90*/  @!P0 MOV R51, R54 ;  /* 0x0000003600338202 */ /* 0x000fe20000000f00 */
[----:B------:R-:W-:Y:S02]  /*7da0*/  @!P0 HADD2.F32 R8, -RZ, R63.H1_H1 ;  /* 0x3000003fff088230 */ /* 0x000fe40000004100 */
[----:B------:R-:W-:Y:S01]  /*7db0*/  @!P1 FADD.FTZ R9, -R9, -RZ ;  /* 0x800000ff09099221 */ /* 0x000fe20000010100 */
[----:B------:R-:W-:Y:S02]  /*7dc0*/  @!P0 HADD2.F32 R43, -RZ, R43.H1_H1 ;  /* 0x3000002bff2b8230 */ /* 0x000fe40000004100 */
[----:B------:R-:W-:Y:S01]  /*7dd0*/  @!P0 FMUL.FTZ R6, R29, R12 ;  /* 0x0000000c1d068220 */ /* 0x000fe20000410000 */
[--C-:B------:R-:W-:Y:S02]  /*7de0*/  @!P0 HADD2.F32 R44, -RZ, R56.reuse.H0_H0 ;  /* 0x20000038ff2c8230 */ /* 0x100fe40000004100 */
[----:B------:R-:W-:Y:S01]  /*7df0*/  @!P1 FADD.FTZ R8, -R8, -RZ ;  /* 0x800000ff08089221 */ /* 0x000fe20000010100 */
[----:B------:R-:W-:Y:S02]  /*7e00*/  @!P0 HADD2.F32 R41, -RZ, R56.H1_H1 ;  /* 0x30000038ff298230 */ /* 0x000fe40000004100 */
[----:B------:R-:W-:Y:S01]  /*7e10*/  @!P0 FFMA.FTZ R2, R43, R42, R2 ;  /* 0x0000002a2b028223 */ /* 0x000fe20000010002 */
[----:B------:R-:W-:Y:S02]  /*7e20*/  @!P0 HADD2.F32 R15, -RZ, R7.H1_H1 ;  /* 0x30000007ff0f8230 */ /* 0x000fe40000004100 */
[----:B------:R-:W-:Y:S01]  /*7e30*/  @!P0 FFMA.FTZ R3, R44, R45, R3 ;  /* 0x0000002d2c038223 */ /* 0x000fe20000010003 */
[--C-:B------:R-:W-:Y:S02]  /*7e40*/  @!P0 HADD2.F32 R40, -RZ, R51.reuse.H0_H0 ;  /* 0x20000033ff288230 */ /* 0x100fe40000004100 */
[----:B------:R-:W-:Y:S01]  /*7e50*/  @!P0 FMUL.FTZ R7, R16, R9 ;  /* 0x0000000910078220 */ /* 0x000fe20000410000 */
[----:B------:R-:W-:Y:S01]  /*7e60*/  @!P0 F2FP.F16.F32.PACK_AB R44, R2, R0 ;  /* 0x00000000022c823e */ /* 0x000fe200000000ff */
[----:B------:R-:W-:Y:S02]  /*7e70*/  @!P0 HADD2.F32 R43, -RZ, R51.H1_H1 ;  /* 0x30000033ff2b8230 */ /* 0x000fe40000004100 */
[----:B------:R-:W-:Y:S01]  /*7e80*/  @!P0 FFMA.FTZ R4, R41, R46, R4 ;  /* 0x0000002e29048223 */ /* 0x000fe20000010004 */
[--C-:B------:R-:W-:Y:S01]  /*7e90*/  @!P0 HADD2.F32 R42, -RZ, R57.reuse.H0_H0 ;  /* 0x20000039ff2a8230 */ /* 0x100fe20000004100 */
[----:B------:R-:W-:Y:S01]  /*7ea0*/  @!P0 MOV R52, R44 ;  /* 0x0000002c00348202 */ /* 0x000fe20000000f00 */
[----:B------:R-:W-:Y:S02]  /*7eb0*/  @!P0 HADD2.F32 R45, -RZ, R57.H1_H1 ;  /* 0x30000039ff2d8230 */ /* 0x000fe40000004100 */
[----:B------:R-:W-:Y:S01]  /*7ec0*/  @!P0 FMUL.FTZ R8, R15, R8 ;  /* 0x000000080f088220 */ /* 0x000fe20000410000 */
        /* <DEDUP_REMOVED lines=11> */
.L_x_2227:
[----:B------:R-:W-:Y:S05]  /*7f80*/  BSYNC.RECONVERGENT B0 ;  /* 0x0000000000007941 */ /* 0x000fea0003800200 */
.L_x_2226:
[----:B------:R-:W-:Y:S01]  /*7f90*/  ISETP.NE.AND P0, PT, R144, RZ, PT ;  /* 0x000000ff9000720c */ /* 0x000fe20003f05270 */
[----:B------:R-:W-:Y:S11]  /*7fa0*/  BSSY.RECONVERGENT B0, `(.L_x_2228) ;  /* 0x00000ba000007945 */ /* 0x000ff60003800200 */
[----:B------:R-:W-:Y:S01]  /*7fb0*/  @!UPT UIADD3 URZ, UPT, UPT, URZ, URZ, URZ ;  /* 0x000000fffffff290 */ /* 0x000fe2000fffe0ff */
[----:B------:R-:W-:Y:S05]  /*7fc0*/  @!P0 BRA `(.L_x_2229) ;  /* 0x0000000800dc8947 */ /* 0x000fea0003800000 */
[----:B---3--:R-:W3:Y:S08]  /*7fd0*/  LDC.64 R4, c[0x0][0x4a8] ;  /* 0x00012a00ff047b82 */ /* 0x008ef00000000a00 */
[----:B------:R-:W5:Y:S01]  /*7fe0*/  LDC.64 R2, c[0x0][0x3b8] ;  /* 0x0000ee00ff027b82 */ /* 0x000f620000000a00 */
[C---:B---3--:R-:W-:Y:S04]  /*7ff0*/  LEA R10, P0, R4.reuse, R18, 0x6 ;  /* 0x00000012040a7211 */ /* 0x048fe800078030ff */
[----:B------:R-:W-:Y:S02]  /*8000*/  LEA.HI.X R11, R4, R17, R5, 0x6, P0 ;  /* 0x00000011040b7211 */ /* 0x000fe400000f3405 */
[C---:B-----5:R-:W-:Y:S03]  /*8010*/  LEA R44, P0, R2.reuse, R86, 0x6 ;  /* 0x00000056022c7211 */ /* 0x060fe600078030ff */
        /* <DEDUP_REMOVED lines=12> */
[----:B------:R-:W5:Y:S01]  /*80e0*/  @!P0 LDG.E.128 R4, desc[UR6][R6.64] ;  /* 0x0000000606048981 */ /* 0x000f62000c1e1d00 */
[----:B------:R-:W-:Y:S02]  /*80f0*/  @!P0 SHF.L.U64.HI R0, R3, 0x1, R0 ;  /* 0x0000000103008819 */ /* 0x000fe40000010200 */
[C---:B------:R-:W-:Y:S04]  /*8100*/  @!P0 IADD3 R28, P1, PT, R35.reuse, R90, RZ ;  /* 0x0000005a231c8210 */ /* 0x040fe80007f3e0ff */
[C---:B------:R-:W-:Y:S02]  /*8110*/  @!P0 IADD3.X R29, PT, PT, R0.reuse, R91, RZ, P1, !PT ;  /* 0x0000005b001d8210 */ /* 0x040fe40000ffe4ff */
[----:B------:R-:W-:Y:S04]  /*8120*/  @!P0 IADD3 R34, P1, PT, R35, R92, RZ ;  /* 0x0000005c23228210 */ /* 0x000fe80007f3e0ff */
[----:B------:R-:W2:Y:S01]  /*8130*/  @!P0 LDG.E.128 R28, desc[UR6][R28.64] ;  /* 0x000000061c1c8981 */ /* 0x000ea2000c1e1d00 */
[----:B------:R-:W-:Y:S02]  /*8140*/  @!P0 IADD3.X R35, PT, PT, R0, R93, RZ, P1, !PT ;  /* 0x0000005d00238210 */ /* 0x000fe40000ffe4ff */
[----:B------:R-:W-:Y:S05]  /*8150*/  ISETP.GE.U32.OR P1, PT, R22, R26, P0 ;  /* 0x0000001a1600720c */ /* 0x000fea0000726470 */
[----:B------:R3:W4:Y:S02]  /*8160*/  @!P0 LDG.E.128 R36, desc[UR6][R34.64] ;  /* 0x0000000622248981 */ /* 0x000724000c1e1d00 */
[----:B---3--:R-:W-:Y:S02]  /*8170*/  @!P0 MOV R34, R42 ;  /* 0x0000002a00228202 */ /* 0x008fe40000000f00 */
[----:B------:R-:W-:Y:S01]  /*8180*/  @!P0 MOV R35, R43 ;  /* 0x0000002b00238202 */ /* 0x000fe20000000f00 */
[----:B-----5:R-:W-:Y:S02]  /*8190*/  @!P0 HADD2.F32 R33, -RZ, R4.H0_H0 ;  /* 0x20000004ff218230 */ /* 0x020fe40000004100 */
[--C-:B------:R-:W-:Y:S02]  /*81a0*/  @!P0 HADD2.F32 R16, -RZ, R7.reuse.H0_H0 ;  /* 0x20000007ff108230 */ /* 0x100fe40000004100 */
[----:B------:R-:W-:Y:S02]  /*81b0*/  @!P0 HADD2.F32 R15, -RZ, R7.H1_H1 ;  /* 0x30000007ff0f8230 */ /* 0x000fe40000004100 */
[--C-:B--2---:R-:W-:Y:S02]  /*81c0*/  @!P0 HADD2.F32 R3, -RZ, R29.reuse.H0_H0 ;  /* 0x2000001dff038230 */ /* 0x104fe40000004100 */
[----:B------:R-:W-:Y:S02]  /*81d0*/  @!P0 HADD2.F32 R14, -RZ, R29.H1_H1 ;  /* 0x3000001dff0e8230 */ /* 0x000fe40000004100 */
[----:B------:R-:W-:Y:S02]  /*81e0*/  @!P0 HADD2.F32 R13, -RZ, R30.H0_H0 ;  /* 0x2000001eff0d8230 */ /* 0x000fe40000004100 */
[----:B------:R-:W-:Y:S01]  /*81f0*/  @!P1 FADD.FTZ R3, -R3, -RZ ;  /* 0x800000ff03039221 */ /* 0x000fe20000010100 */
[--C-:B------:R-:W-:Y:S02]  /*8200*/  @!P0 HADD2.F32 R9, -RZ, R31.reuse.H0_H0 ;  /* 0x2000001fff098230 */ /* 0x100fe40000004100 */
[----:B------:R-:W-:Y:S01]  /*8210*/  @!P1 FADD.FTZ R14, -R14, -RZ ;  /* 0x800000ff0e0e9221 */ /* 0x000fe20000010100 */
        /* <DEDUP_REMOVED lines=9> */
[----:B------:R-:W-:Y:S01]  /*82b0*/  @!P0 FMUL.FTZ R3, R4, R3 ;  /* 0x0000000304038220 */ /* 0x000fe20000410000 */
[----:B------:R-:W-:Y:S02]  /*82c0*/  @!P0 HADD2.F32 R5, -RZ, R5.H1_H1 ;  /* 0x30000005ff058230 */ /* 0x000fe40000004100 */
[----:B------:R-:W-:Y:S01]  /*82d0*/  @!P0 FMUL.FTZ R8, R15, R8 ;  /* 0x000000080f088220 */ /* 0x000fe20000410000 */
[----:B------:R-:W-:Y:S02]  /*82e0*/  @!P0 HADD2.F32 R28, -RZ, R6.H0_H0 ;  /* 0x20000006ff1c8230 */ /* 0x000fe40000004100 */
[----:B------:R-:W-:Y:S01]  /*82f0*/  @!P1 FADD.FTZ R0, -R0, -RZ ;  /* 0x800000ff00009221 */ /* 0x000fe20000010100 */
[----:B------:R-:W-:Y:S02]  /*8300*/  @!P0 HADD2.F32 R12, -RZ, R30.H1_H1 ;  /* 0x3000001eff0c8230 */ /* 0x000fe40000004100 */
[----:B------:R-:W-:Y:S01]  /*8310*/  @!P0 FMUL.FTZ R4, R5, R14 ;  /* 0x0000000e05048220 */ /* 0x000fe20000410000 */
[----:B------:R-:W-:Y:S02]  /*8320*/  @!P0 HADD2.F32 R29, -RZ, R6.H1_H1 ;  /* 0x30000006ff1d8230 */ /* 0x000fe40000004100 */
[----:B------:R-:W-:Y:S01]  /*8330*/  @!P0 FMUL.FTZ R5, R28, R13 ;  /* 0x0000000d1c058220 */ /* 0x000fe20000410000 */
[----:B----4-:R-:W-:Y:S02]  /*8340*/  @!P0 HADD2.F32 R14, -RZ, R36.H1_H1 ;  /* 0x30000024ff0e8230 */ /* 0x010fe40000004100 */
[----:B------:R-:W-:Y:S01]  /*8350*/  @!P1 FADD.FTZ R12, -R12, -RZ ;  /* 0x800000ff0c0c9221 */ /* 0x000fe20000010100 */
[--C-:B------:R-:W-:Y:S01]  /*8360*/  @!P0 HADD2.F32 R15, -RZ, R37.reuse.H0_H0 ;  /* 0x20000025ff0f8230 */ /* 0x100fe20000004100 */
[----:B------:R-:W-:Y:S01]  /*8370*/  @!P0 MOV R13, R40 ;  /* 0x00000028000d8202 */ /* 0x000fe20000000f00 */
[----:B------:R-:W-:Y:S02]  /*8380*/  @!P0 HADD2.F32 R28, -RZ, R37.H1_H1 ;  /* 0x30000025ff1c8230 */ /* 0x000fe40000004100 */
[----:B------:R-:W-:Y:S01]  /*8390*/  @!P0 FMUL.FTZ R0, R33, R0 ;  /* 0x0000000021008220 */ /* 0x000fe20000410000 */
[----:B------:R-:W-:Y:S02]  /*83a0*/  @!P0 HADD2.F32 R30, -RZ, R38.H1_H1 ;  /* 0x30000026ff1e8230 */ /* 0x000fe40000004100 */
[----:B------:R-:W-:Y:S01]  /*83b0*/  @!P0 FMUL.FTZ R6, R29, R12 ;  /* 0x0000000c1d068220 */ /* 0x000fe20000410000 */
[--C-:B------:R-:W-:Y:S01]  /*83c0*/  @!P0 HADD2.F32 R9, -RZ, R13.reuse.H0_H0 ;  /* 0x2000000dff098230 */ /* 0x100fe20000004100 */
[----:B------:R-:W-:Y:S01]  /*83d0*/  @!P0 MOV R33, R41 ;  /* 0x0000002900218202 */ /* 0x000fe20000000f00 */
[----:B------:R-:W-:Y:S02]  /*83e0*/  @!P0 HADD2.F32 R12, -RZ, R36.H0_H0 ;  /* 0x20000024ff0c8230 */ /* 0x000fe40000004100 */
[----:B------:R-:W-:Y:S01]  /*83f0*/  @!P1 FADD.FTZ R2, -R2, -RZ ;  /* 0x800000ff02029221 */ /* 0x000fe20000010100 */
[----:B------:R-:W-:Y:S02]  /*8400*/  @!P0 HADD2.F32 R13, -RZ, R13.H1_H1 ;  /* 0x3000000dff0d8230 */ /* 0x000fe40000004100 */
[--C-:B------:R-:W-:Y:S02]  /*8410*/  @!P0 HADD2.F32 R16, -RZ, R33.reuse.H0_H0 ;  /* 0x20000021ff108230 */ /* 0x100fe40000004100 */
[----:B------:R-:W-:Y:S01]  /*8420*/  @!P0 FMUL.FTZ R2, R31, R2 ;  /* 0x000000021f028220 */ /* 0x000fe20000410000 */
[----:B------:R-:W-:Y:S02]  /*8430*/  @!P0 HADD2.F32 R29, -RZ, R38.H0_H0 ;  /* 0x20000026ff1d8230 */ /* 0x000fe40000004100 */
[----:B------:R-:W-:Y:S01]  /*8440*/  @!P0 FFMA.FTZ R0, R9, R12, R0 ;  /* 0x0000000c09008223 */ /* 0x000fe20000010000 */
[----:B------:R-:W-:Y:S02]  /*8450*/  @!P0 HADD2.F32 R9, -RZ, R33.H1_H1 ;  /* 0x30000021ff098230 */ /* 0x000fe40000004100 */
[----:B------:R-:W-:Y:S01]  /*8460*/  @!P0 FFMA.FTZ R2, R13, R14, R2 ;  /* 0x0000000e0d028223 */ /* 0x000fe20000010002 */
[--C-:B------:R-:W-:Y:S02]  /*8470*/  @!P0 HADD2.F32 R12, -RZ, R34.reuse.H0_H0 ;  /* 0x20000022ff0c8230 */ /* 0x100fe40000004100 */
[----:B------:R-:W-:Y:S01]  /*8480*/  @!P0 FFMA.FTZ R3, R16, R15, R3 ;  /* 0x0000000f10038223 */ /* 0x000fe20000010003 */
[----:B------:R-:W-:Y:S02]  /*8490*/  @!P0 HADD2.F32 R13, -RZ, R34.H1_H1 ;  /* 0x30000022ff0d8230 */ /* 0x000fe40000004100 */
[----:B------:R-:W-:Y:S01]  /*84a0*/  @!P0 FFMA.FTZ R4, R9, R28, R4 ;  /* 0x0000001c09048223 */ /* 0x000fe20000010004 */
[----:B------:R-:W-:Y:S02]  /*84b0*/  @!P0 HADD2.F32 R31, -RZ, R39.H0_H0 ;  /* 0x20000027ff1f8230 */ /* 0x000fe40000004100 */
[----:B------:R-:W-:Y:S01]  /*84c0*/  @!P0 FFMA.FTZ R5, R12, R29, R5 ;  /* 0x0000001d0c058223 */ /* 0x000fe20000010005 */
[----:B------:R-:W-:Y:S02]  /*84d0*/  @!P0 HADD2.F32 R14, -RZ, R35.H0_H0 ;  /* 0x20000023ff0e8230 */ /* 0x000fe40000004100 */
[----:B------:R-:W-:Y:S01]  /*84e0*/  @!P0 FFMA.FTZ R6, R13, R30, R6 ;  /* 0x0000001e0d068223 */ /* 0x000fe20000010006 */
[----:B------:R-:W-:Y:S01]  /*84f0*/  @!P0 HADD2.F32 R32, -RZ, R39.H1_H1 ;  /* 0x30000027ff208230 */ /* 0x000fe20000004100 */
[----:B------:R-:W-:Y:S01]  /*8500*/  @!P0 F2FP.F16.F32.PACK_AB R3, R4, R3 ;  /* 0x000000030403823e */ /* 0x000fe200000000ff */
[----:B------:R-:W-:Y:S02]  /*8510*/  @!P0 HADD2.F32 R15, -RZ, R35.H1_H1 ;  /* 0x30000023ff0f8230 */ /* 0x000fe40000004100 */
[----:B------:R-:W-:Y:S01]  /*8520*/  @!P0 FFMA.FTZ R7, R14, R31, R7 ;  /* 0x0000001f0e078223 */ /* 0x000fe20000010007 */
[----:B------:R-:W-:Y:S02]  /*8530*/  @!P0 F2FP.F16.F32.PACK_AB R0, R2, R0 ;  /* 0x000000000200823e */ /* 0x000fe400000000ff */
[----:B------:R-:W-:Y:S01]  /*8540*/  @!P0 F2FP.F16.F32.PACK_AB R5, R6, R5 ;  /* 0x000000050605823e */ /* 0x000fe200000000ff */
[----:B------:R-:W-:Y:S01]  /*8550*/  @!P0 FFMA.FTZ R8, R15, R32, R8 ;  /* 0x000000200f088223 */ /* 0x000fe20000010008 */
[----:B------:R-:W-:Y:S02]  /*8560*/  @!P0 MOV R40, R0 ;  /* 0x0000000000288202 */ /* 0x000fe40000000f00 */
[----:B------:R-:W-:Y:S02]  /*8570*/  @!P0 MOV R41, R3 ;  /* 0x0000000300298202 */ /* 0x000fe40000000f00 */
[----:B------:R-:W-:Y:S02]  /*8580*/  @!P0 F2FP.F16.F32.PACK_AB R8, R8, R7 ;  /* 0x000000070808823e */ /* 0x000fe400000000ff */
        /* <DEDUP_REMOVED lines=15> */
[C---:B------:R-:W-:Y:S01]  /*8680*/  @!P0 IADD3.X R29, PT, PT, R0.reuse, R91, RZ, P1, !PT ;  /* 0x0000005b001d8210 */ /* 0x040fe20000ffe4ff */
[----:B--2---:R-:W2:Y:S01]  /*8690*/  LDG.E.128 R40, desc[UR6][R10.64+0x80] ;  /* 0x000080060a287981 */ /* 0x004ea2000c1e1d00 */
[----:B------:R-:W-:Y:S04]  /*86a0*/  @!P0 IADD3 R34, P1, PT, R35, R92, RZ ;  /* 0x0000005c23228210 */ /* 0x000fe80007f3e0ff */
[----:B------:R-:W-:Y:S02]  /*86b0*/  @!P0 IADD3.X R35, PT, PT, R0, R93, RZ, P1, !PT ;  /* 0x0000005d00238210 */ /* 0x000fe40000ffe4ff */
[----:B------:R-:W-:Y:S01]  /*86c0*/  ISETP.GE.U32.OR P1, PT, R19, R26, P0 ;  /* 0x0000001a1300720c */ /* 0x000fe20000726470 */
[----:B------:R-:W4:Y:S08]  /*86d0*/  @!P0 LDG.E.128 R28, desc[UR6][R28.64+0x80] ;  /* 0x000080061c1c8981 */ /* 0x000f30000c1e1d00 */
[----:B------:R-:W5:Y:S01]  /*86e0*/  @!P0 LDG.E.128 R36, desc[UR6][R34.64+0x80] ;  /* 0x0000800622248981 */ /* 0x000f62000c1e1d00 */
[--C-:B---3--:R-:W-:Y:S02]  /*86f0*/  @!P0 HADD2.F32 R16, -RZ, R7.reuse.H0_H0 ;  /* 0x20000007ff108230 */ /* 0x108fe40000004100 */
[----:B------:R-:W-:Y:S02]  /*8700*/  @!P0 HADD2.F32 R33, -RZ, R4.H0_H0 ;  /* 0x20000004ff218230 */ /* 0x000fe40000004100 */
[----:B------:R-:W-:Y:S01]  /*8710*/  @!P0 HADD2.F32 R15, -RZ, R7.H1_H1 ;  /* 0x30000007ff0f8230 */ /* 0x000fe20000004100 */
[----:B--2---:R-:W-:Y:S02]  /*8720*/  @!P0 MOV R11, R40 ;  /* 0x00000028000b8202 */ /* 0x004fe40000000f00 */
[----:B------:R-:W-:Y:S01]  /*8730*/  @!P0 MOV R32, R42 ;  /* 0x0000002a00208202 */ /* 0x000fe20000000f00 */
[--C-:B----4-:R-:W-:Y:S02]  /*8740*/  @!P0 HADD2.F32 R2, -RZ, R28.reuse.H1_H1 ;  /* 0x3000001cff028230 */ /* 0x110fe40000004100 */
[----:B------:R-:W-:Y:S02]  /*8750*/  @!P0 HADD2.F32 R9, -RZ, R31.H0_H0 ;  /* 0x2000001fff098230 */ /* 0x000fe40000004100 */
[----:B------:R-:W-:Y:S02]  /*8760*/  @!P0 HADD2.F32 R0, -RZ, R28.H0_H0 ;  /* 0x2000001cff008230 */ /* 0x000fe40000004100 */
[----:B------:R-:W-:Y:S01]  /*8770*/  @!P1 FADD.FTZ R2, -R2, -RZ ;  /* 0x800000ff02029221 */ /* 0x000fe20000010100 */
[----:B------:R-:W-:Y:S02]  /*8780*/  @!P0 HADD2.F32 R3, -RZ, R29.H0_H0 ;  /* 0x2000001dff038230 */ /* 0x000fe40000004100 */
[----:B------:R-:W-:Y:S01]  /*8790*/  @!P1 FADD.FTZ R9, -R9, -RZ ;  /* 0x800000ff09099221 */ /* 0x000fe20000010100 */
[----:B------:R-:W-:Y:S02]  /*87a0*/  @!P0 HADD2.F32 R12, -RZ, R30.H1_H1 ;  /* 0x3000001eff0c8230 */ /* 0x000fe40000004100 */
[----:B------:R-:W-:Y:S01]  /*87b0*/  @!P1 FADD.FTZ R0, -R0, -RZ ;  /* 0x800000ff00009221 */ /* 0x000fe20000010100 */
[----:B------:R-:W-:Y:S02]  /*87c0*/  @!P0 HADD2.F32 R8, -RZ, R31.H1_H1 ;  /* 0x3000001fff088230 */ /* 0x000fe40000004100 */
[----:B------:R-:W-:Y:S01]  /*87d0*/  @!P0 FMUL.FTZ R7, R16, R9 ;  /* 0x0000000910078220 */ /* 0x000fe20000410000 */
[----:B------:R-:W-:Y:S02]  /*87e0*/  @!P0 HADD2.F32 R14, -RZ, R29.H1_H1 ;  /* 0x3000001dff0e8230 */ /* 0x000fe40000004100 */
[----:B------:R-:W-:Y:S01]  /*87f0*/  @!P0 FMUL.FTZ R0, R33, R0 ;  /* 0x0000000021008220 */ /* 0x000fe20000410000 */
[----:B------:R-:W-:Y:S01]  /*8800*/  @!P0 HADD2.F32 R31, -RZ, R4.H1_H1 ;  /* 0x30000004ff1f8230 */ /* 0x000fe20000004100 */
[----:B------:R-:W-:Y:S01]  /*8810*/  @!P0 MOV R33, R43 ;  /* 0x0000002b00218202 */ /* 0x000fe20000000f00 */
[----:B------:R-:W-:Y:S02]  /*8820*/  @!P0 HADD2.F32 R13, -RZ, R30.H0_H0 ;  /* 0x2000001eff0d8230 */ /* 0x000fe40000004100 */
[----:B------:R-:W-:Y:S01]  /*8830*/  @!P1 FADD.FTZ R3, -R3, -RZ ;  /* 0x800000ff03039221 */ /* 0x000fe20000010100 */
[--C-:B------:R-:W-:Y:S02]  /*8840*/  @!P0 HADD2.F32 R4, -RZ, R5.reuse.H0_H0 ;  /* 0x20000005ff048230 */ /* 0x100fe40000004100 */
[----:B------:R-:W-:Y:S01]  /*8850*/  @!P0 FMUL.FTZ R2, R31, R2 ;  /* 0x000000021f028220 */ /* 0x000fe20000410000 */
[--C-:B------:R-:W-:Y:S01]  /*8860*/  @!P0 HADD2.F32 R29, -RZ, R6.reuse.H1_H1 ;  /* 0x30000006ff1d8230 */ /* 0x100fe20000004100 */
[----:B------:R-:W-:Y:S01]  /*8870*/  @!P0 MOV R31, R41 ;  /* 0x00000029001f8202 */ /* 0x000fe20000000f00 */
[----:B------:R-:W-:Y:S02]  /*8880*/  @!P0 HADD2.F32 R5, -RZ, R5.H1_H1 ;  /* 0x30000005ff058230 */ /* 0x000fe40000004100 */
[----:B------:R-:W-:Y:S01]  /*8890*/  @!P1 FADD.FTZ R12, -R12, -RZ ;  /* 0x800000ff0c0c9221 */ /* 0x000fe20000010100 */
[----:B------:R-:W-:Y:S02]  /*88a0*/  @!P0 HADD2.F32 R28, -RZ, R6.H0_H0 ;  /* 0x20000006ff1c8230 */ /* 0x000fe40000004100 */
[----:B------:R-:W-:Y:S01]  /*88b0*/  @!P1 FADD.FTZ R14, -R14, -RZ ;  /* 0x800000ff0e0e9221 */ /* 0x000fe20000010100 */
[--C-:B-----5:R-:W-:Y:S02]  /*88c0*/  @!P0 HADD2.F32 R10, -RZ, R36.reuse.H0_H0 ;  /* 0x20000024ff0a8230 */ /* 0x120fe40000004100 */
[----:B------:R-:W-:Y:S01]  /*88d0*/  @!P1 FADD.FTZ R13, -R13, -RZ ;  /* 0x800000ff0d0d9221 */ /* 0x000fe20000010100 */
[--C-:B------:R-:W-:Y:S02]  /*88e0*/  @!P0 HADD2.F32 R9, -RZ, R11.reuse.H0_H0 ;  /* 0x2000000bff098230 */ /* 0x100fe40000004100 */
[----:B------:R-:W-:Y:S01]  /*88f0*/  @!P0 FMUL.FTZ R3, R4, R3 ;  /* 0x0000000304038220 */ /* 0x000fe20000410000 */
[----:B------:R-:W-:Y:S02]  /*8900*/  @!P0 HADD2.F32 R11, -RZ, R11.H1_H1 ;  /* 0x3000000bff0b8230 */ /* 0x000fe40000004100 */
[----:B------:R-:W-:Y:S01]  /*8910*/  @!P0 FMUL.FTZ R6, R29, R12 ;  /* 0x0000000c1d068220 */ /* 0x000fe20000410000 */
[----:B------:R-:W-:Y:S02]  /*8920*/  @!P0 HADD2.F32 R12, -RZ, R36.H1_H1 ;  /* 0x30000024ff0c8230 */ /* 0x000fe40000004100 */
[----:B------:R-:W-:Y:S01]  /*8930*/  @!P1 FADD.FTZ R8, -R8, -RZ ;  /* 0x800000ff08089221 */ /* 0x000fe20000010100 */
[----:B------:R-:W-:Y:S02]  /*8940*/  @!P0 HADD2.F32 R16, -RZ, R38.H0_H0 ;  /* 0x20000026ff108230 */ /* 0x000fe40000004100 */
        /* <DEDUP_REMOVED lines=9> */
[----:B------:R-:W-:Y:S02]  /*89e0*/  @!P0 HADD2.F32 R10, -RZ, R32.H0_H0 ;  /* 0x20000020ff0a8230 */ /* 0x000fe40000004100 */
[----:B------:R-:W-:Y:S01]  /*89f0*/  @!P0 FFMA.FTZ R3, R14, R13, R3 ;  /* 0x0000000d0e038223 */ /* 0x000fe20000010003 */
[----:B------:R-:W-:Y:S02]  /*8a00*/  @!P0 HADD2.F32 R28, -RZ, R38.H1_H1 ;  /* 0x30000026ff1c8230 */ /* 0x000fe40000004100 */
[----:B------:R-:W-:Y:S01]  /*8a10*/  @!P0 FFMA.FTZ R4, R9, R15, R4 ;  /* 0x0000000f09048223 */ /* 0x000fe20000010004 */
[----:B------:R-:W-:Y:S01]  /*8a20*/  @!P0 F2FP.F16.F32.PACK_AB R0, R2, R0 ;  /* 0x000000000200823e */ /* 0x000fe200000000ff */
[----:B------:R-:W-:Y:S02]  /*8a30*/  @!P0 HADD2.F32 R11, -RZ, R32.H1_H1 ;  /* 0x30000020ff0b8230 */ /* 0x000fe40000004100 */
[----:B------:R-:W-:Y:S01]  /*8a40*/  @!P0 FFMA.FTZ R5, R10, R16, R5 ;  /* 0x000000100a058223 */ /* 0x000fe20000010005 */
[----:B------:R-:W-:Y:S01]  /*8a50*/  @!P0 HADD2.F32 R29, -RZ, R39.H0_H0 ;  /* 0x20000027ff1d8230 */ /* 0x000fe20000004100 */
[----:B------:R-:W-:Y:S01]  /*8a60*/  @!P0 F2FP.F16.F32.PACK_AB R3, R4, R3 ;  /* 0x000000030403823e */ /* 0x000fe200000000ff */
[----:B------:R-:W-:Y:S01]  /*8a70*/  @!P0 HADD2.F32 R12, -RZ, R33.H0_H0 ;  /* 0x20000021ff0c8230 */ /* 0x000fe20000004100 */
[----:B------:R-:W-:Y:S01]  /*8a80*/  @!P0 MOV R40, R0 ;  /* 0x0000000000288202 */ /* 0x000fe20000000f00 */
[----:B------:R-:W-:Y:S01]  /*8a90*/  @!P0 HADD2.F32 R30, -RZ, R39.H1_H1 ;  /* 0x30000027ff1e8230 */ /* 0x000fe20000004100 */
[----:B------:R-:W-:Y:S01]  /*8aa0*/  @!P0 MOV R41, R3 ;  /* 0x0000000300298202 */ /* 0x000fe20000000f00 */
[----:B------:R-:W-:Y:S02]  /*8ab0*/  @!P0 HADD2.F32 R13, -RZ, R33.H1_H1 ;  /* 0x30000021ff0d8230 */ /* 0x000fe40000004100 */
        /* <DEDUP_REMOVED lines=8> */
.L_x_2229:
[----:B------:R-:W-:Y:S05]  /*8b40*/  BSYNC.RECONVERGENT B0 ;  /* 0x0000000000007941 */ /* 0x000fea0003800200 */
.L_x_2228:
[----:B------:R-:W-:Y:S04]  /*8b50*/  BSSY.RECONVERGENT B0, `(.L_x_2230) ;  /* 0x00000bc000007945 */ /* 0x000fe80003800200 */
[----:B------:R-:W-:Y:S05]  /*8b60*/  @!P4 BRA `(.L_x_2231) ;  /* 0x0000000800e8c947 */ /* 0x000fea0003800000 */
[C---:B------:R-:W-:Y:S02]  /*8b70*/  ISETP.GE.AND P0, PT, R22.reuse, R21, PT ;  /* 0x000000151600720c */ /* 0x040fe40003f06270 */
[----:B------:R-:W-:Y:S11]  /*8b80*/  MOV R16, R18 ;  /* 0x0000001200107202 */ /* 0x000ff60000000f00 */
[-C--:B------:R-:W-:Y:S04]  /*8b90*/  @!P0 ISETP.GE.U32.AND P1, PT, R22, R26.reuse, PT ;  /* 0x0000001a1600820c */ /* 0x080fe80003f26070 */
[----:B---3--:R-:W-:Y:S02]  /*8ba0*/  @!P0 SEL R5, R26, R27, !P1 ;  /* 0x0000001b1a058207 */ /* 0x008fe40004800000 */
[----:B------:R-:W-:Y:S02]  /*8bb0*/  @!P0 SEL R3, R27, RZ, P1 ;  /* 0x000000ff1b038207 */ /* 0x000fe40000800000 */
[C---:B------:R-:W-:Y:S02]  /*8bc0*/  @!P0 SEL R11, R138.reuse, RZ, P1 ;  /* 0x000000ff8a0b8207 */ /* 0x040fe40000800000 */
[C---:B------:R-:W-:Y:S11]  /*8bd0*/  ISETP.GE.AND P1, PT, R19.reuse, R21, PT ;  /* 0x000000151300720c */ /* 0x040ff60003f26270 */
[----:B------:R-:W-:Y:S02]  /*8be0*/  @!UPT UIADD3 URZ, UPT, UPT, URZ, URZ, URZ ;  /* 0x000000fffffff290 */ /* 0x000fe4000fffe0ff */
[----:B------:R-:W-:Y:S04]  /*8bf0*/  @!P1 ISETP.GE.U32.AND P2, PT, R19, R26, PT ;  /* 0x0000001a1300920c */ /* 0x000fe80003f46070 */
[----:B------:R-:W-:Y:S02]  /*8c00*/  @!P1 SEL R7, R138, RZ, P2 ;  /* 0x000000ff8a079207 */ /* 0x000fe40001000000 */
[----:B------:R-:W-:Y:S02]  /*8c10*/  @!P1 SEL R9, R26, R27, !P2 ;  /* 0x0000001b1a099207 */ /* 0x000fe40005000000 */
[----:B------:R-:W-:Y:S02]  /*8c20*/  @!P1 SEL R49, R27, RZ, P2 ;  /* 0x000000ff1b319207 */ /* 0x000fe40001000000 */
[----:B------:R-:W-:Y:S04]  /*8c30*/  @!P0 IADD3 R3, P2, PT, R118, R3, RZ ;  /* 0x0000000376038210 */ /* 0x000fe80007f5e0ff */
[----:B------:R-:W-:Y:S02]  /*8c40*/  @!P0 IADD3.X R0, PT, PT, R104, R11, RZ, P2, !PT ;  /* 0x0000000b68008210 */ /* 0x000fe400017fe4ff */
[----:B------:R-:W-:Y:S02]  /*8c50*/  @!P1 IADD3 R49, P2, PT, R118, R49, RZ ;  /* 0x0000003176319210 */ /* 0x000fe40007f5e0ff */
[----:B------:R-:W-:Y:S02]  /*8c60*/  @!P0 SHF.L.U32 R39, R3, 0x1, RZ ;  /* 0x0000000103278819 */ /* 0x000fe400000006ff */
[----:B------:R-:W-:Y:S02]  /*8c70*/  @!P1 IADD3.X R48, PT, PT, R104, R7, RZ, P2, !PT ;  /* 0x0000000768309210 */ /* 0x000fe400017fe4ff */
[----:B------:R-:W3:Y:S01]  /*8c80*/  LDC.64 R6, c[0x0][0x4a8] ;  /* 0x00012a00ff067b82 */ /* 0x000ee20000000a00 */
[----:B------:R-:W-:Y:S02]  /*8c90*/  @!P0 IADD3 R28, P2, PT, R39, R90, RZ ;  /* 0x0000005a271c8210 */ /* 0x000fe40007f5e0ff */
[----:B------:R-:W-:Y:S02]  /*8ca0*/  @!P0 SHF.L.U64.HI R0, R3, 0x1, R0 ;  /* 0x0000000103008819 */ /* 0x000fe40000010200 */
[----:B------:R-:W-:Y:S02]  /*8cb0*/  @!P1 SHF.L.U64.HI R48, R49, 0x1, R48 ;  /* 0x0000000131309819 */ /* 0x000fe40000010230 */
[C---:B------:R-:W-:Y:S02]  /*8cc0*/  @!P0 IADD3.X R29, PT, PT, R0.reuse, R91, RZ, P2, !PT ;  /* 0x0000005b001d8210 */ /* 0x040fe400017fe4ff */
[----:B------:R-:W-:Y:S04]  /*8cd0*/  @!P0 IADD3 R38, P2, PT, R39, R92, RZ ;  /* 0x0000005c27268210 */ /* 0x000fe80007f5e0ff */
[----:B------:R-:W5:Y:S01]  /*8ce0*/  @!P0 LDG.E.128 R28, desc[UR6][R28.64] ;  /* 0x000000061c1c8981 */ /* 0x000f62000c1e1d00 */
[----:B------:R-:W-:Y:S02]  /*8cf0*/  @!P0 IADD3.X R39, PT, PT, R0, R93, RZ, P2, !PT ;  /* 0x0000005d00278210 */ /* 0x000fe400017fe4ff */
[----:B------:R-:W-:Y:S05]  /*8d00*/  ISETP.GE.U32.OR P2, PT, R22, R26, P0 ;  /* 0x0000001a1600720c */ /* 0x000fea0000746470 */
[----:B--2---:R-:W2:Y:S01]  /*8d10*/  @!P0 LDG.E.128 R40, desc[UR6][R38.64] ;  /* 0x0000000626288981 */ /* 0x004ea2000c1e1d00 */
[----:B---3--:R-:W-:Y:S04]  /*8d20*/  IMAD.WIDE.U32 R10, R6, 0x60, R16 ;  /* 0x00000060060a7825 */ /* 0x008fe800078e0010 */
[----:B------:R-:W-:Y:S05]  /*8d30*/  IMAD R7, R7, 0x60, RZ ;  /* 0x0000006007077824 */ /* 0x000fea00078e02ff */
[----:B------:R-:W-:Y:S03]  /*8d40*/  IADD3 R11, PT, PT, R11, R7, RZ ;  /* 0x000000070b0b7210 */ /* 0x000fe60007ffe0ff */
[----:B------:R-:W-:Y:S02]  /*8d50*/  @!P0 IMAD.WIDE R36, R5, 0x2, R10 ;  /* 0x0000000205248825 */ /* 0x000fe400078e020a */
[----:B------:R-:W3:Y:S08]  /*8d60*/  LDG.E.128 R44, desc[UR6][R10.64] ;  /* 0x000000060a2c7981 */ /* 0x000ef0000c1e1d00 */
[----:B------:R1:W4:Y:S02]  /*8d70*/  @!P0 LDG.E.128 R4, desc[UR6][R36.64] ;  /* 0x0000000624048981 */ /* 0x000324000c1e1d00 */
[----:B-1----:R-:W1:Y:S02]  /*8d80*/  LDC.64 R36, c[0x0][0x3b8] ;  /* 0x0000ee00ff247b82 */ /* 0x002e640000000a00 */
[----:B-1----:R-:W-:Y:S04]  /*8d90*/  IMAD.WIDE.U32 R50, R36, 0x60, R86 ;  /* 0x0000006024327825 */ /* 0x002fe800078e0056 */
[----:B------:R-:W-:Y:S05]  /*8da0*/  IMAD R37, R37, 0x60, RZ ;  /* 0x0000006025257824 */ /* 0x000fea00078e02ff */
[----:B------:R-:W-:Y:S01]  /*8db0*/  IADD3 R51, PT, PT, R51, R37, RZ ;  /* 0x0000002533337210 */ /* 0x000fe20007ffe0ff */
[--C-:B-----5:R-:W-:Y:S02]  /*8dc0*/  @!P0 HADD2.F32 R14, -RZ, R30.reuse.H0_H0 ;  /* 0x2000001eff0e8230 */ /* 0x120fe40000004100 */
[----:B------:R-:W-:Y:S02]  /*8dd0*/  @!P0 HADD2.F32 R15, -RZ, R29.H1_H1 ;  /* 0x3000001dff0f8230 */ /* 0x000fe40000004100 */
[----:B------:R-:W-:Y:S02]  /*8de0*/  @!P0 HADD2.F32 R13, -RZ, R30.H1_H1 ;  /* 0x3000001eff0d8230 */ /* 0x000fe40000004100 */
[----:B------:R-:W-:Y:S01]  /*8df0*/  @!P2 FADD.FTZ R14, -R14, -RZ ;  /* 0x800000ff0e0ea221 */ /* 0x000fe20000010100 */
[--C-:B------:R-:W-:Y:S02]  /*8e00*/  @!P0 HADD2.F32 R12, -RZ, R31.reuse.H0_H0 ;  /* 0x2000001fff0c8230 */ /* 0x100fe40000004100 */
[----:B------:R-:W-:Y:S01]  /*8e10*/  @!P2 FADD.FTZ R15, -R15, -RZ ;  /* 0x800000ff0f0fa221 */ /* 0x000fe20000010100 */
[--C-:B------:R-:W-:Y:S02]  /*8e20*/  @!P0 HADD2.F32 R0, -RZ, R28.reuse.H0_H0 ;  /* 0x2000001cff008230 */ /* 0x100fe40000004100 */
[----:B------:R-:W-:Y:S01]  /*8e30*/  @!P2 FADD.FTZ R13, -R13, -RZ ;  /* 0x800000ff0d0da221 */ /* 0x000fe20000010100 */
[----:B------:R-:W-:Y:S02]  /*8e40*/  @!P0 HADD2.F32 R2, -RZ, R28.H1_H1 ;  /* 0x3000001cff028230 */ /* 0x000fe40000004100 */
[----:B------:R-:W-:Y:S01]  /*8e50*/  @!P2 FADD.FTZ R12, -R12, -RZ ;  /* 0x800000ff0c0ca221 */ /* 0x000fe20000010100 */
[----:B------:R-:W-:Y:S02]  /*8e60*/  @!P0 HADD2.F32 R8, -RZ, R31.H1_H1 ;  /* 0x3000001fff088230 */ /* 0x000fe40000004100 */
[----:B------:R-:W-:Y:S01]  /*8e70*/  @!P2 FADD.FTZ R0, -R0, -RZ ;  /* 0x800000ff0000a221 */ /* 0x000fe20000010100 */
[----:B------:R-:W-:Y:S02]  /*8e80*/  @!P0 HADD2.F32 R3, -RZ, R29.H0_H0 ;  /* 0x2000001dff038230 */ /* 0x000fe40000004100 */
[----:B------:R-:W-:Y:S01]  /*8e90*/  @!P2 FADD.FTZ R2, -R2, -RZ ;  /* 0x800000ff0202a221 */ /* 0x000fe20000010100 */
[----:B--2---:R-:W-:Y:S02]  /*8ea0*/  @!P0 HADD2.F32 R28, -RZ, R41.H0_H0 ;  /* 0x20000029ff1c8230 */ /* 0x004fe40000004100 */
[----:B------:R-:W-:Y:S01]  /*8eb0*/  @!P2 FADD.FTZ R8, -R8, -RZ ;  /* 0x800000ff0808a221 */ /* 0x000fe20000010100 */
[----:B------:R-:W-:Y:S02]  /*8ec0*/  @!P0 HADD2.F32 R30, -RZ, R42.H0_H0 ;  /* 0x2000002aff1e8230 */ /* 0x000fe40000004100 */
[----:B------:R-:W-:Y:S01]  /*8ed0*/  @!P2 FADD.FTZ R3, -R3, -RZ ;  /* 0x800000ff0303a221 */ /* 0x000fe20000010100 */
[----:B------:R-:W-:Y:S01]  /*8ee0*/  @!P0 HADD2.F32 R32, -RZ, R43.H0_H0 ;  /* 0x2000002bff208230 */ /* 0x000fe20000004100 */
[----:B---3--:R-:W-:Y:S01]  /*8ef0*/  @!P0 MOV R34, R45 ;  /* 0x0000002d00228202 */ /* 0x008fe20000000f00 */
[--C-:B----4-:R-:W-:Y:S02]  /*8f00*/  @!P0 HADD2.F32 R35, -RZ, R4.reuse.H0_H0 ;  /* 0x20000004ff238230 */ /* 0x110fe40000004100 */
[----:B------:R-:W-:Y:S02]  /*8f10*/  @!P0 HADD2.F32 R33, -RZ, R4.H1_H1 ;  /* 0x30000004ff218230 */ /* 0x000fe40000004100 */
[--C-:B------:R-:W-:Y:S02]  /*8f20*/  @!P0 HADD2.F32 R16, -RZ, R5.reuse.H0_H0 ;  /* 0x20000005ff108230 */ /* 0x100fe40000004100 */
[----:B------:R-:W-:Y:S01]  /*8f30*/  @!P0 FMUL.FTZ R0, R35, R0 ;  /* 0x0000000023008220 */ /* 0x000fe20000410000 */
[----:B------:R-:W-:Y:S02]  /*8f40*/  @!P0 HADD2.F32 R4, -RZ, R5.H1_H1 ;  /* 0x30000005ff048230 */ /* 0x000fe40000004100 */
[----:B------:R-:W-:Y:S01]  /*8f50*/  @!P0 FMUL.FTZ R2, R33, R2 ;  /* 0x0000000221028220 */ /* 0x000fe20000410000 */
[--C-:B------:R-:W-:Y:S02]  /*8f60*/  @!P0 HADD2.F32 R5, -RZ, R6.reuse.H0_H0 ;  /* 0x20000006ff058230 */ /* 0x100fe40000004100 */
[----:B------:R-:W-:Y:S01]  /*8f70*/  @!P0 FMUL.FTZ R3, R16, R3 ;  /* 0x0000000310038220 */ /* 0x000fe20000410000 */
[----:B------:R-:W-:Y:S02]  /*8f80*/  @!P0 HADD2.F32 R6, -RZ, R6.H1_H1 ;  /* 0x30000006ff068230 */ /* 0x000fe40000004100 */
[----:B------:R-:W-:Y:S01]  /*8f90*/  @!P0 FMUL.FTZ R4, R4, R15 ;  /* 0x0000000f04048220 */ /* 0x000fe20000410000 */
[--C-:B------:R-:W-:Y:S02]  /*8fa0*/  @!P0 HADD2.F32 R31, -RZ, R7.reuse.H0_H0 ;  /* 0x20000007ff1f8230 */ /* 0x100fe40000004100 */
[----:B------:R-:W-:Y:S01]  /*8fb0*/  @!P0 FMUL.FTZ R5, R5, R14 ;  /* 0x0000000e05058220 */ /* 0x000fe20000410000 */
[----:B------:R-:W-:Y:S01]  /*8fc0*/  @!P0 HADD2.F32 R29, -RZ, R7.H1_H1 ;  /* 0x30000007ff1d8230 */ /* 0x000fe20000004100 */
[----:B------:R-:W-:Y:S01]  /*8fd0*/  @!P0 MOV R14, R44 ;  /* 0x0000002c000e8202 */ /* 0x000fe20000000f00 */
[----:B------:R-:W-:Y:S02]  /*8fe0*/  @!P0 HADD2.F32 R16, -RZ, R34.H0_H0 ;  /* 0x20000022ff108230 */ /* 0x000fe40000004100 */
[----:B------:R-:W-:Y:S01]  /*8ff0*/  @!P0 FMUL.FTZ R6, R6, R13 ;  /* 0x0000000d06068220 */ /* 0x000fe20000410000 */
[----:B------:R-:W-:Y:S02]  /*9000*/  @!P0 HADD2.F32 R33, -RZ, R43.H1_H1 ;  /* 0x3000002bff218230 */ /* 0x000fe40000004100 */
[----:B------:R-:W-:Y:S01]  /*9010*/  @!P0 FMUL.FTZ R7, R31, R12 ;  /* 0x0000000c1f078220 */ /* 0x000fe20000410000 */
[--C-:B------:R-:W-:Y:S02]  /*9020*/  @!P0 HADD2.F32 R13, -RZ, R14.reuse.H0_H0 ;  /* 0x2000000eff0d8230 */ /* 0x100fe40000004100 */
[----:B------:R-:W-:Y:S01]  /*9030*/  @!P0 FMUL.FTZ R8, R29, R8 ;  /* 0x000000081d088220 */ /* 0x000fe20000410000 */
[----:B------:R-:W-:Y:S02]  /*9040*/  @!P0 HADD2.F32 R15, -RZ, R14.H1_H1 ;  /* 0x3000000eff0f8230 */ /* 0x000fe40000004100 */
[--C-:B------:R-:W-:Y:S02]  /*9050*/  @!P0 HADD2.F32 R12, -RZ, R40.reuse.H0_H0 ;  /* 0x20000028ff0c8230 */ /* 0x100fe40000004100 */
[----:B------:R-:W-:Y:S02]  /*9060*/  @!P0 HADD2.F32 R14, -RZ, R40.H1_H1 ;  /* 0x30000028ff0e8230 */ /* 0x000fe40000004100 */
[----:B------:R-:W-:Y:S02]  /*9070*/  @!P0 HADD2.F32 R29, -RZ, R41.H1_H1 ;  /* 0x30000029ff1d8230 */ /* 0x000fe40000004100 */
[----:B------:R-:W-:Y:S01]  /*9080*/  @!P0 FFMA.FTZ R0, R13, R12, R0 ;  /* 0x0000000c0d008223 */ /* 0x000fe20000010000 */
[----:B------:R-:W-:Y:S02]  /*9090*/  @!P0 HADD2.F32 R13, -RZ, R34.H1_H1 ;  /* 0x30000022ff0d8230 */ /* 0x000fe40000004100 */
[----:B------:R-:W-:Y:S01]  /*90a0*/  @!P0 FFMA.FTZ R2, R15, R14, R2 ;  /* 0x0000000e0f028223 */ /* 0x000fe20000010002 */
[----:B------:R-:W-:Y:S01]  /*90b0*/  @!P0 HADD2.F32 R31, -RZ, R42.H1_H1 ;  /* 0x3000002aff1f8230 */ /* 0x000fe20000004100 */
[----:B------:R-:W-:Y:S01]  /*90c0*/  @!P0 MOV R12, R46 ;  /* 0x0000002e000c8202 */ /* 0x000fe20000000f00 */
[----:B------:R-:W-:Y:S01]  /*90d0*/  @!P0 FFMA.FTZ R3, R16, R28, R3 ;  /* 0x0000001c10038223 */ /* 0x000fe20000010003 */
[----:B------:R-:W-:Y:S01]  /*90e0*/  @!P0 MOV R14, R47 ;  /* 0x0000002f000e8202 */ /* 0x000fe20000000f00 */
[----:B------:R-:W-:Y:S01]  /*90f0*/  @!P0 FFMA.FTZ R4, R13, R29, R4 ;  /* 0x0000001d0d048223 */ /* 0x000fe20000010004 */
[----:B------:R-:W-:Y:S01]  /*9100*/  @!P0 F2FP.F16.F32.PACK_AB R16, R2, R0 ;  /* 0x000000000210823e */ /* 0x000fe200000000ff */
[--C-:B------:R-:W-:Y:S02]  /*9110*/  @!P0 HADD2.F32 R0, -RZ, R12.reuse.H0_H0 ;  /* 0x2000000cff008230 */ /* 0x100fe40000004100 */
[----:B------:R-:W-:Y:S01]  /*9120*/  @!P0 HADD2.F32 R13, -RZ, R12.H1_H1 ;  /* 0x3000000cff0d8230 */ /* 0x000fe20000004100 */
[----:B------:R-:W-:Y:S01]  /*9130*/  @!P0 MOV R44, R16 ;  /* 0x00000010002c8202 */ /* 0x000fe20000000f00 */
[--C-:B------:R-:W-:Y:S02]  /*9140*/  @!P0 HADD2.F32 R2, -RZ, R14.reuse.H0_H0 ;  /* 0x2000000eff028230 */ /* 0x100fe40000004100 */
[----:B------:R-:W-:Y:S01]  /*9150*/  @!P0 FFMA.FTZ R5, R0, R30, R5 ;  /* 0x0000001e00058223 */ /* 0x000fe20000010005 */
[----:B------:R-:W-:Y:S02]  /*9160*/  @!P0 HADD2.F32 R15, -RZ, R14.H1_H1 ;  /* 0x3000000eff0f8230 */ /* 0x000fe40000004100 */
[----:B------:R-:W-:Y:S01]  /*9170*/  @!P0 FFMA.FTZ R6, R13, R31, R6 ;  /* 0x0000001f0d068223 */ /* 0x000fe20000010006 */
[----:B------:R-:W-:Y:S01]  /*9180*/  @!P0 F2FP.F16.F32.PACK_AB R3, R4, R3 ;  /* 0x000000030403823e */ /* 0x000fe200000000ff */
[----:B------:R-:W-:Y:S01]  /*9190*/  @!P0 FFMA.FTZ R7, R2, R32, R7 ;  /* 0x0000002002078223 */ /* 0x000fe20000010007 */
[----:B------:R-:W-:Y:S02]  /*91a0*/  @!P0 FFMA.FTZ R8, R15, R33, R8 ;  /* 0x000000210f088223 */ /* 0x000fe40000010008 */
[----:B------:R-:W-:Y:S01]  /*91b0*/  @!P0 F2FP.F16.F32.PACK_AB R6, R6, R5 ;  /* 0x000000050606823e */ /* 0x000fe200000000ff */
[----:B------:R-:W-:Y:S01]  /*91c0*/  @!P1 IMAD.WIDE R4, R9, 0x2, R10 ;  /* 0x0000000209049825 */ /* 0x000fe200078e020a */
[----:B------:R-:W-:Y:S02]  /*91d0*/  @!P1 SHF.L.U32 R15, R49, 0x1, RZ ;  /* 0x00000001310f9819 */ /* 0x000fe400000006ff */
[----:B------:R-:W-:Y:S02]  /*91e0*/  @!P0 F2FP.F16.F32.PACK_AB R7, R8, R7 ;  /* 0x000000070807823e */ /* 0x000fe400000000ff */
[----:B------:R-:W-:Y:S02]  /*91f0*/  @!P0 MOV R45, R3 ;  /* 0x00000003002d8202 */ /* 0x000fe40000000f00 */
[----:B------:R-:W-:Y:S02]  /*9200*/  @!P0 MOV R46, R6 ;  /* 0x00000006002e8202 */ /* 0x000fe40000000f00 */
[----:B------:R-:W-:Y:S02]  /*9210*/  @!P0 MOV R47, R7 ;  /* 0x00000007002f8202 */ /* 0x000fe40000000f00 */
[C---:B------:R-:W-:Y:S03]  /*9220*/  @!P1 IADD3 R40, P0, PT, R15.reuse, R90, RZ ;  /* 0x0000005a0f289210 */ /* 0x040fe60007f1e0ff */
[----:B------:R1:W-:Y:S01]  /*9230*/  STG.E.128 desc[UR6][R50.64], R44 ;  /* 0x0000002c32007986 */ /* 0x0003e2000c101d06 */
[C---:B------:R-:W-:Y:S02]  /*9240*/  @!P1 IADD3.X R41, PT, PT, R48.reuse, R91, RZ, P0, !PT ;  /* 0x0000005b30299210 */ /* 0x040fe400007fe4ff */
[----:B------:R-:W-:Y:S04]  /*9250*/  @!P1 IADD3 R14, P0, PT, R15, R92, RZ ;  /* 0x0000005c0f0e9210 */ /* 0x000fe80007f1e0ff */
[----:B------:R-:W-:Y:S01]  /*9260*/  @!P1 IADD3.X R15, PT, PT, R48, R93, RZ, P0, !PT ;  /* 0x0000005d300f9210 */ /* 0x000fe200007fe4ff */
[----:B------:R-:W2:Y:S01]  /*9270*/  @!P1 LDG.E.128 R40, desc[UR6][R40.64+0x80] ;  /* 0x0000800628289981 */ /* 0x000ea2000c1e1d00 */
[----:B------:R-:W-:Y:S07]  /*9280*/  ISETP.GE.U32.OR P0, PT, R19, R26, P1 ;  /* 0x0000001a1300720c */ /* 0x000fee0000f06470 */
[----:B------:R-:W3:Y:S08]  /*9290*/  @!P1 LDG.E.128 R4, desc[UR6][R4.64+0x80] ;  /* 0x0000800604049981 */ /* 0x000ef0000c1e1d00 */
[----:B------:R2:W4:Y:S08]  /*92a0*/  LDG.E.128 R36, desc[UR6][R10.64+0x80] ;  /* 0x000080060a247981 */ /* 0x000530000c1e1d00 */
[----:B------:R5:W5:Y:S01]  /*92b0*/  @!P1 LDG.E.128 R32, desc[UR6][R14.64+0x80] ;  /* 0x000080060e209981 */ /* 0x000b62000c1e1d00 */
[--C-:B--2---:R-:W-:Y:S02]  /*92c0*/  @!P1 HADD2.F32 R11, -RZ, R42.reuse.H1_H1 ;  /* 0x3000002aff0b9230 */ /* 0x104fe40000004100 */
[----:B------:R-:W-:Y:S02]  /*92d0*/  @!P1 HADD2.F32 R10, -RZ, R42.H0_H0 ;  /* 0x2000002aff0a9230 */ /* 0x000fe40000004100 */
[----:B------:R-:W-:Y:S02]  /*92e0*/  @!P1 HADD2.F32 R8, -RZ, R43.H1_H1 ;  /* 0x3000002bff089230 */ /* 0x000fe40000004100 */
[----:B------:R-:W-:Y:S01]  /*92f0*/  @!P0 FADD.FTZ R11, -R11, -RZ ;  /* 0x800000ff0b0b8221 */ /* 0x000fe20000010100 */
[----:B------:R-:W-:Y:S02]  /*9300*/  @!P1 HADD2.F32 R29, -RZ, R40.H0_H0 ;  /* 0x20000028ff1d9230 */ /* 0x000fe40000004100 */
[----:B------:R-:W-:Y:S01]  /*9310*/  @!P0 FADD.FTZ R10, -R10, -RZ ;  /* 0x800000ff0a0a8221 */ /* 0x000fe20000010100 */
[--C-:B---3--:R-:W-:Y:S02]  /*9320*/  @!P1 HADD2.F32 R0, -RZ, R4.reuse.H0_H0 ;  /* 0x20000004ff009230 */ /* 0x108fe40000004100 */
[----:B------:R-:W-:Y:S01]  /*9330*/  @!P0 FADD.FTZ R8, -R8, -RZ ;  /* 0x800000ff08088221 */ /* 0x000fe20000010100 */
[----:B------:R-:W-:Y:S02]  /*9340*/  @!P1 HADD2.F32 R2, -RZ, R4.H1_H1 ;  /* 0x30000004ff029230 */ /* 0x000fe40000004100 */
[----:B------:R-:W-:Y:S01]  /*9350*/  @!P0 FADD.FTZ R29, -R29, -RZ ;  /* 0x800000ff1d1d8221 */ /* 0x000fe20000010100 */
[--C-:B------:R-:W-:Y:S02]  /*9360*/  @!P1 HADD2.F32 R3, -RZ, R5.reuse.H0_H0 ;  /* 0x20000005ff039230 */ /* 0x100fe40000004100 */
[----:B------:R-:W-:Y:S02]  /*9370*/  @!P1 HADD2.F32 R4, -RZ, R5.H1_H1 ;  /* 0x30000005ff049230 */ /* 0x000fe40000004100 */
[----:B------:R-:W-:Y:S01]  /*9380*/  @!P1 FMUL.FTZ R0, R0, R29 ;  /* 0x0000001d00009220 */ /* 0x000fe20000410000 */
[--C-:B------:R-:W-:Y:S01]  /*9390*/  @!P1 HADD2.F32 R5, -RZ, R6.reuse.H0_H0 ;  /* 0x20000006ff059230 */ /* 0x100fe20000004100 */
[----:B----4-:R-:W-:Y:S01]  /*93a0*/  @!P1 MOV R31, R37 ;  /* 0x00000025001f9202 */ /* 0x010fe20000000f00 */
[----:B------:R-:W-:Y:S02]  /*93b0*/  @!P1 HADD2.F32 R6, -RZ, R6.H1_H1 ;  /* 0x30000006ff069230 */ /* 0x000fe40000004100 */
[--C-:B------:R-:W-:Y:S02]  /*93c0*/  @!P1 HADD2.F32 R12, -RZ, R7.reuse.H0_H0 ;  /* 0x20000007ff0c9230 */ /* 0x100fe40000004100 */
[----:B------:R-:W-:Y:S01]  /*93d0*/  @!P1 FMUL.FTZ R5, R5, R10 ;  /* 0x0000000a05059220 */ /* 0x000fe20000410000 */
[----:B------:R-:W-:Y:S02]  /*93e0*/  @!P1 HADD2.F32 R9, -RZ, R7.H1_H1 ;  /* 0x30000007ff099230 */ /* 0x000fe40000004100 */
[----:B------:R-:W-:Y:S01]  /*93f0*/  @!P1 FMUL.FTZ R6, R6, R11 ;  /* 0x0000000b06069220 */ /* 0x000fe20000410000 */
[----:B------:R-:W-:Y:S01]  /*9400*/  @!P1 HADD2.F32 R7, -RZ, R43.H0_H0 ;  /* 0x2000002bff079230 */ /* 0x000fe20000004100 */
[----:B------:R-:W-:Y:S01]  /*9410*/  @!P1 MOV R11, R36 ;  /* 0x00000024000b9202 */ /* 0x000fe20000000f00 */
[----:B-----5:R-:W-:Y:S02]  /*9420*/  @!P1 HADD2.F32 R15, -RZ, R40.H1_H1 ;  /* 0x30000028ff0f9230 */ /* 0x020fe40000004100 */
[----:B------:R-:W-:Y:S01]  /*9430*/  @!P1 FMUL.FTZ R8, R9, R8 ;  /* 0x0000000809089220 */ /* 0x000fe20000410000 */
[--C-:B------:R-:W-:Y:S02]  /*9440*/  @!P1 HADD2.F32 R13, -RZ, R41.reuse.H1_H1 ;  /* 0x30000029ff0d9230 */ /* 0x100fe40000004100 */
[----:B------:R-:W-:Y:S01]  /*9450*/  @!P0 FADD.FTZ R7, -R7, -RZ ;  /* 0x800000ff07078221 */ /* 0x000fe20000010100 */
[----:B------:R-:W-:Y:S02]  /*9460*/  @!P1 HADD2.F32 R14, -RZ, R41.H0_H0 ;  /* 0x20000029ff0e9230 */ /* 0x000fe40000004100 */
[----:B------:R-:W-:Y:S01]  /*9470*/  @!P0 FADD.FTZ R15, -R15, -RZ ;  /* 0x800000ff0f0f8221 */ /* 0x000fe20000010100 */
[--C-:B------:R-:W-:Y:S02]  /*9480*/  @!P1 HADD2.F32 R10, -RZ, R32.reuse.H0_H0 ;  /* 0x20000020ff0a9230 */ /* 0x100fe40000004100 */
[----:B------:R-:W-:Y:S01]  /*9490*/  @!P0 FADD.FTZ R13, -R13, -RZ ;  /* 0x800000ff0d0d8221 */ /* 0x000fe20000010100 */
[--C-:B------:R-:W-:Y:S02]  /*94a0*/  @!P1 HADD2.F32 R9, -RZ, R11.reuse.H0_H0 ;  /* 0x2000000bff099230 */ /* 0x100fe40000004100 */
[----:B------:R-:W-:Y:S01]  /*94b0*/  @!P0 FADD.FTZ R14, -R14, -RZ ;  /* 0x800000ff0e0e8221 */ /* 0x000fe20000010100 */
[----:B------:R-:W-:Y:S02]  /*94c0*/  @!P1 HADD2.F32 R11, -RZ, R11.H1_H1 ;  /* 0x3000000bff0b9230 */ /* 0x000fe40000004100 */
[----:B------:R-:W-:Y:S01]  /*94d0*/  @!P1 FMUL.FTZ R7, R12, R7 ;  /* 0x000000070c079220 */ /* 0x000fe20000410000 */
[----:B------:R-:W-:Y:S01]  /*94e0*/  @!P1 HADD2.F32 R12, -RZ, R32.H1_H1 ;  /* 0x30000020ff0c9230 */ /* 0x000fe20000004100 */
[----:B------:R-:W-:Y:S01]  /*94f0*/  @!P1 MOV R32, R38 ;  /* 0x0000002600209202 */ /* 0x000fe20000000f00 */
[--C-:B------:R-:W-:Y:S02]  /*9500*/  @!P1 HADD2.F32 R16, -RZ, R34.reuse.H0_H0 ;  /* 0x20000022ff109230 */ /* 0x100fe40000004100 */
[----:B------:R-:W-:Y:S01]  /*9510*/  @!P1 FMUL.FTZ R2, R2, R15 ;  /* 0x0000000f02029220 */ /* 0x000fe20000410000 */
[--C-:B------:R-:W-:Y:S02]  /*9520*/  @!P1 HADD2.F32 R15, -RZ, R33.reuse.H1_H1 ;  /* 0x30000021ff0f9230 */ /* 0x100fe40000004100 */
[----:B------:R-:W-:Y:S01]  /*9530*/  @!P1 FMUL.FTZ R4, R4, R13 ;  /* 0x0000000d04049220 */ /* 0x000fe20000410000 */
[----:B------:R-:W-:Y:S01]  /*9540*/  @!P1 HADD2.F32 R13, -RZ, R33.H0_H0 ;  /* 0x20000021ff0d9230 */ /* 0x000fe20000004100 */
[----:B------:R-:W-:Y:S01]  /*9550*/  @!P1 MOV R33, R39 ;  /* 0x0000002700219202 */ /* 0x000fe20000000f00 */
[----:B------:R-:W-:Y:S02]  /*9560*/  @!P1 HADD2.F32 R28, -RZ, R34.H1_H1 ;  /* 0x30000022ff1c9230 */ /* 0x000fe40000004100 */
        /* <DEDUP_REMOVED lines=10> */
[----:B------:R-:W-:Y:S02]  /*9610*/  @!P1 HADD2.F32 R29, -RZ, R35.H0_H0 ;  /* 0x20000023ff1d9230 */ /* 0x000fe40000004100 */
[----:B------:R-:W-:Y:S01]  /*9620*/  @!P1 FFMA.FTZ R5, R10, R16, R5 ;  /* 0x000000100a059223 */ /* 0x000fe20000010005 */
[----:B------:R-:W-:Y:S01]  /*9630*/  @!P1 HADD2.F32 R12, -RZ, R33.H0_H0 ;  /* 0x20000021ff0c9230 */ /* 0x000fe20000004100 */
        /* <DEDUP_REMOVED lines=13> */
.L_x_2231:
[----:B------:R-:W-:Y:S05]  /*9710*/  BSYNC.RECONVERGENT B0 ;  /* 0x0000000000007941 */ /* 0x000fea0003800200 */
.L_x_2230:
[----:B------:R-:W-:Y:S01]  /*9720*/  ISETP.NE.AND P0, PT, R139, RZ, PT ;  /* 0x000000ff8b00720c */ /* 0x000fe20003f05270 */
[----:B------:R-:W-:Y:S11]  /*9730*/  BSSY.RECONVERGENT B0, `(.L_x_2232) ;  /* 0x00000ba000007945 */ /* 0x000ff60003800200 */
[----:B------:R-:W-:Y:S01]  /*9740*/  @!UPT UIADD3 URZ, UPT, UPT, URZ, URZ, URZ ;  /* 0x000000fffffff290 */ /* 0x000fe2000fffe0ff */
[----:B------:R-:W-:Y:S05]  /*9750*/  @P0 BRA `(.L_x_2233) ;  /* 0x0000000800dc0947 */ /* 0x000fea0003800000 */
[----:B------:R-:W5:Y:S01]  /*9760*/  LDC.64 R2, c[0x0][0x4a8] ;  /* 0x00012a00ff027b82 */ /* 0x000f620000000a00 */
[C---:B------:R-:W-:Y:S11]  /*9770*/  ISETP.GE.AND P0, PT, R22.reuse, R21, PT ;  /* 0x000000151600720c */ /* 0x040ff60003f06270 */
[----:B------:R-:W-:Y:S02]  /*9780*/  @!UPT UIADD3 URZ, UPT, UPT, URZ, URZ, URZ ;  /* 0x000000fffffff290 */ /* 0x000fe4000fffe0ff */
[----:B------:R-:W-:Y:S04]  /*9790*/  @!P0 ISETP.GE.U32.AND P1, PT, R22, R26, PT ;  /* 0x0000001a1600820c */ /* 0x000fe80003f26070 */
[----:B---3--:R-:W-:Y:S02]  /*97a0*/  @!P0 SEL R6, R27, RZ, P1 ;  /* 0x000000ff1b068207 */ /* 0x008fe40000800000 */
[----:B------:R-:W-:Y:S02]  /*97b0*/  @!P0 SEL R0, R138, RZ, P1 ;  /* 0x000000ff8a008207 */ /* 0x000fe40000800000 */
[C---:B-----5:R-:W-:Y:S04]  /*97c0*/  LEA R10, P2, R2.reuse, R18, 0x7 ;  /* 0x00000012020a7211 */ /* 0x060fe800078438ff */
[----:B------:R-:W-:Y:S02]  /*97d0*/  LEA.HI.X R11, R2, R17, R3, 0x7, P2 ;  /* 0x00000011020b7211 */ /* 0x000fe400010f3c03 */
[----:B------:R-:W-:Y:S02]  /*97e0*/  @!P0 IADD3 R7, P2, PT, R109, R6, RZ ;  /* 0x000000066d078210 */ /* 0x000fe40007f5e0ff */
[----:B------:R-:W-:Y:S01]  /*97f0*/  @!P0 SEL R3, R26, R27, !P1 ;  /* 0x0000001b1a038207 */ /* 0x000fe20004800000 */
[----:B-1----:R-:W3:Y:S01]  /*9800*/  LDG.E.128 R36, desc[UR6][R10.64] ;  /* 0x000000060a247981 */ /* 0x002ee2000c1e1d00 */
        /* <DEDUP_REMOVED lines=9> */
[----:B------:R-:W5:Y:S01]  /*98a0*/  @!P0 LDG.E.128 R40, desc[UR6][R40.64] ;  /* 0x0000000628288981 */ /* 0x000f62000c1e1d00 */
[----:B------:R-:W-:Y:S07]  /*98b0*/  ISETP.GE.U32.OR P1, PT, R22, R26, P0 ;  /* 0x0000001a1600720c */ /* 0x000fee0000726470 */
[----:B------:R5:W4:Y:S01]  /*98c0*/  @!P0 LDG.E.128 R32, desc[UR6][R14.64] ;  /* 0x000000060e208981 */ /* 0x000b22000c1e1d00 */
[----:B---3--:R-:W-:Y:S01]  /*98d0*/  @!P0 MOV R28, R36 ;  /* 0x00000024001c8202 */ /* 0x008fe20000000f00 */
[--C-:B--2---:R-:W-:Y:S02]  /*98e0*/  @!P0 HADD2.F32 R0, -RZ, R4.reuse.H0_H0 ;  /* 0x20000004ff008230 */ /* 0x104fe40000004100 */
[----:B------:R-:W-:Y:S02]  /*98f0*/  @!P0 HADD2.F32 R2, -RZ, R4.H1_H1 ;  /* 0x30000004ff028230 */ /* 0x000fe40000004100 */
[--C-:B------:R-:W-:Y:S02]  /*9900*/  @!P0 HADD2.F32 R3, -RZ, R5.reuse.H0_H0 ;  /* 0x20000005ff038230 */ /* 0x100fe40000004100 */
[----:B------:R-:W-:Y:S02]  /*9910*/  @!P0 HADD2.F32 R4, -RZ, R5.H1_H1 ;  /* 0x30000005ff048230 */ /* 0x000fe40000004100 */
[--C-:B-----5:R-:W-:Y:S02]  /*9920*/  @!P0 HADD2.F32 R14, -RZ, R42.reuse.H0_H0 ;  /* 0x2000002aff0e8230 */ /* 0x120fe40000004100 */
[----:B------:R-:W-:Y:S02]  /*9930*/  @!P0 HADD2.F32 R13, -RZ, R42.H1_H1 ;  /* 0x3000002aff0d8230 */ /* 0x000fe40000004100 */
[----:B------:R-:W-:Y:S02]  /*9940*/  @!P0 HADD2.F32 R8, -RZ, R43.H1_H1 ;  /* 0x3000002bff088230 */ /* 0x000fe40000004100 */
        /* <DEDUP_REMOVED lines=17> */
[----:B------:R-:W-:Y:S01]  /*9a60*/  @!P0 HADD2.F32 R7, -RZ, R43.H0_H0 ;  /* 0x2000002bff078230 */ /* 0x000fe20000004100 */
[----:B------:R-:W1:Y:S01]  /*9a70*/  LDC.64 R40, c[0x0][0x3b8] ;  /* 0x0000ee00ff287b82 */ /* 0x000e620000000a00 */
[----:B------:R-:W-:Y:S02]  /*9a80*/  @!P0 HADD2.F32 R13, -RZ, R28.H0_H0 ;  /* 0x2000001cff0d8230 */ /* 0x000fe40000004100 */
[----:B------:R-:W-:Y:S01]  /*9a90*/  @!P1 FADD.FTZ R29, -R29, -RZ ;  /* 0x800000ff1d1d9221 */ /* 0x000fe20000010100 */
[--C-:B----4-:R-:W-:Y:S02]  /*9aa0*/  @!P0 HADD2.F32 R14, -RZ, R32.reuse.H0_H0 ;  /* 0x20000020ff0e8230 */ /* 0x110fe40000004100 */
[----:B------:R-:W-:Y:S01]  /*9ab0*/  @!P0 FMUL.FTZ R8, R9, R8 ;  /* 0x0000000809088220 */ /* 0x000fe20000410000 */
[--C-:B------:R-:W-:Y:S02]  /*9ac0*/  @!P0 HADD2.F32 R30, -RZ, R35.reuse.H1_H1 ;  /* 0x30000023ff1e8230 */ /* 0x100fe40000004100 */
[----:B------:R-:W-:Y:S01]  /*9ad0*/  @!P1 FADD.FTZ R7, -R7, -RZ ;  /* 0x800000ff07079221 */ /* 0x000fe20000010100 */
[----:B------:R-:W-:Y:S01]  /*9ae0*/  @!P0 MOV R9, R37 ;  /* 0x0000002500098202 */ /* 0x000fe20000000f00 */
[----:B------:R-:W-:Y:S01]  /*9af0*/  @!P0 FMUL.FTZ R3, R3, R16 ;  /* 0x0000001003038220 */ /* 0x000fe20000410000 */
[----:B------:R-:W-:Y:S02]  /*9b00*/  @!P0 HADD2.F32 R16, -RZ, R32.H1_H1 ;  /* 0x30000020ff108230 */ /* 0x000fe40000004100 */
[----:B------:R-:W-:Y:S01]  /*9b10*/  @!P0 FMUL.FTZ R4, R4, R15 ;  /* 0x0000000f04048220 */ /* 0x000fe20000410000 */
[----:B------:R-:W-:Y:S01]  /*9b20*/  @!P0 HADD2.F32 R15, -RZ, R28.H1_H1 ;  /* 0x3000001cff0f8230 */ /* 0x000fe20000004100 */
[----:B------:R-:W-:Y:S01]  /*9b30*/  ISETP.GE.AND P1, PT, R19, R21, PT ;  /* 0x000000151300720c */ /* 0x000fe20003f26270 */
[--C-:B------:R-:W-:Y:S02]  /*9b40*/  @!P0 HADD2.F32 R28, -RZ, R34.reuse.H1_H1 ;  /* 0x30000022ff1c8230 */ /* 0x100fe40000004100 */
[----:B------:R-:W-:Y:S01]  /*9b50*/  @!P0 FMUL.FTZ R2, R2, R29 ;  /* 0x0000001d02028220 */ /* 0x000fe20000410000 */
[----:B------:R-:W-:Y:S02]  /*9b60*/  @!P0 HADD2.F32 R29, -RZ, R35.H0_H0 ;  /* 0x20000023ff1d8230 */ /* 0x000fe40000004100 */
[----:B------:R-:W-:Y:S01]  /*9b70*/  @!P0 FMUL.FTZ R7, R12, R7 ;  /* 0x000000070c078220 */ /* 0x000fe20000410000 */
[--C-:B------:R-:W-:Y:S02]  /*9b80*/  @!P0 HADD2.F32 R12, -RZ, R9.reuse.H0_H0 ;  /* 0x20000009ff0c8230 */ /* 0x100fe40000004100 */
[----:B------:R-:W-:Y:S01]  /*9b90*/  @!P0 FFMA.FTZ R0, R13, R14, R0 ;  /* 0x0000000e0d008223 */ /* 0x000fe20000010000 */
[----:B------:R-:W-:Y:S02]  /*9ba0*/  @!P0 HADD2.F32 R13, -RZ, R9.H1_H1 ;  /* 0x30000009ff0d8230 */ /* 0x000fe40000004100 */
[----:B------:R-:W-:Y:S01]  /*9bb0*/  @!P0 FFMA.FTZ R2, R15, R16, R2 ;  /* 0x000000100f028223 */ /* 0x000fe20000010002 */
[--C-:B------:R-:W-:Y:S01]  /*9bc0*/  @!P0 HADD2.F32 R9, -RZ, R33.reuse.H0_H0 ;  /* 0x20000021ff098230 */ /* 0x100fe20000004100 */
[----:B------:R-:W-:Y:S01]  /*9bd0*/  @!P0 MOV R31, R38 ;  /* 0x00000026001f8202 */ /* 0x000fe20000000f00 */
[----:B------:R-:W-:Y:S02]  /*9be0*/  @!P0 HADD2.F32 R14, -RZ, R33.H1_H1 ;  /* 0x30000021ff0e8230 */ /* 0x000fe40000004100 */
[----:B------:R-:W-:Y:S02]  /*9bf0*/  @!P0 HADD2.F32 R15, -RZ, R34.H0_H0 ;  /* 0x20000022ff0f8230 */ /* 0x000fe40000004100 */
[----:B------:R-:W-:Y:S01]  /*9c00*/  @!P0 FFMA.FTZ R3, R12, R9, R3 ;  /* 0x000000090c038223 */ /* 0x000fe20000010003 */
[--C-:B------:R-:W-:Y:S01]  /*9c10*/  @!P0 HADD2.F32 R16, -RZ, R31.reuse.H0_H0 ;  /* 0x2000001fff108230 */ /* 0x100fe20000004100 */
[----:B------:R-:W-:Y:S01]  /*9c20*/  @!P0 F2FP.F16.F32.PACK_AB R12, R2, R0 ;  /* 0x00000000020c823e */ /* 0x000fe200000000ff */
[----:B------:R-:W-:Y:S01]  /*9c30*/  @!P0 HADD2.F32 R9, -RZ, R31.H1_H1 ;  /* 0x3000001fff098230 */ /* 0x000fe20000004100 */
[----:B------:R-:W-:Y:S01]  /*9c40*/  @!P0 MOV R2, R39 ;  /* 0x0000002700028202 */ /* 0x000fe20000000f00 */
[----:B------:R-:W-:Y:S01]  /*9c50*/  @!P0 FFMA.FTZ R4, R13, R14, R4 ;  /* 0x0000000e0d048223 */ /* 0x000fe20000010004 */
[----:B------:R-:W-:Y:S01]  /*9c60*/  @!P1 ISETP.GE.U32.AND P2, PT, R19, R26, PT ;  /* 0x0000001a1300920c */ /* 0x000fe20003f46070 */
[----:B------:R-:W-:Y:S01]  /*9c70*/  @!P0 FFMA.FTZ R5, R16, R15, R5 ;  /* 0x0000000f10058223 */ /* 0x000fe20000010005 */
[----:B------:R-:W-:Y:S01]  /*9c80*/  @!P0 MOV R36, R12 ;  /* 0x0000000c00248202 */ /* 0x000fe20000000f00 */
[--C-:B------:R-:W-:Y:S01]  /*9c90*/  @!P0 HADD2.F32 R0, -RZ, R2.reuse.H0_H0 ;  /* 0x20000002ff008230 */ /* 0x100fe20000004100 */
[----:B------:R-:W-:Y:S01]  /*9ca0*/  @!P1 SEL R14, R27, RZ, P2 ;  /* 0x000000ff1b0e9207 */ /* 0x000fe20001000000 */
[----:B------:R-:W-:Y:S01]  /*9cb0*/  @!P0 HADD2.F32 R13, -RZ, R2.H1_H1 ;  /* 0x30000002ff0d8230 */ /* 0x000fe20000004100 */
[----:B------:R-:W-:Y:S01]  /*9cc0*/  @!P0 F2FP.F16.F32.PACK_AB R15, R4, R3 ;  /* 0x00000003040f823e */ /* 0x000fe200000000ff */
[----:B------:R-:W-:Y:S01]  /*9cd0*/  @!P0 FFMA.FTZ R6, R9, R28, R6 ;  /* 0x0000001c09068223 */ /* 0x000fe20000010006 */
[----:B------:R-:W-:Y:S01]  /*9ce0*/  @!P1 SEL R4, R138, RZ, P2 ;  /* 0x000000ff8a049207 */ /* 0x000fe20001000000 */
[----:B------:R-:W-:Y:S01]  /*9cf0*/  @!P0 FFMA.FTZ R7, R0, R29, R7 ;  /* 0x0000001d00078223 */ /* 0x000fe20000010007 */
[----:B------:R-:W-:Y:S01]  /*9d00*/  @!P1 SEL R3, R26, R27, !P2 ;  /* 0x0000001b1a039207 */ /* 0x000fe20005000000 */
[----:B------:R-:W-:Y:S01]  /*9d10*/  @!P0 FFMA.FTZ R8, R13, R30, R8 ;  /* 0x0000001e0d088223 */ /* 0x000fe20000010008 */
[----:B------:R-:W-:Y:S02]  /*9d20*/  @!P1 IADD3 R2, P2, PT, R109, R14, RZ ;  /* 0x0000000e6d029210 */ /* 0x000fe40007f5e0ff */
[----:B------:R-:W-:Y:S02]  /*9d30*/  @!P0 F2FP.F16.F32.PACK_AB R6, R6, R5 ;  /* 0x000000050606823e */ /* 0x000fe400000000ff */
[----:B------:R-:W-:Y:S01]  /*9d40*/  @!P1 IADD3.X R9, PT, PT, R103, R4, RZ, P2, !PT ;  /* 0x0000000467099210 */ /* 0x000fe200017fe4ff */
[----:B------:R-:W-:Y:S01]  /*9d50*/  @!P1 IMAD.WIDE R4, R3, 0x2, R10 ;  /* 0x0000000203049825 */ /* 0x000fe200078e020a */
[----:B-1----:R-:W-:Y:S02]  /*9d60*/  LEA R48, P2, R40, R86, 0x7 ;  /* 0x0000005628307211 */ /* 0x002fe400078438ff */
[----:B------:R-:W-:Y:S02]  /*9d70*/  @!P0 F2FP.F16.F32.PACK_AB R7, R8, R7 ;  /* 0x000000070807823e */ /* 0x000fe400000000ff */
[----:B------:R-:W-:Y:S02]  /*9d80*/  @!P0 MOV R37, R15 ;  /* 0x0000000f00258202 */ /* 0x000fe40000000f00 */
[----:B------:R-:W-:Y:S02]  /*9d90*/  @!P1 SHF.L.U32 R15, R2, 0x1, RZ ;  /* 0x00000001020f9819 */ /* 0x000fe400000006ff */
[----:B------:R-:W-:Y:S02]  /*9da0*/  LEA.HI.X R49, R40, R87, R41, 0x7, P2 ;  /* 0x0000005728317211 */ /* 0x000fe400010f3c29 */
[----:B------:R-:W-:Y:S02]  /*9db0*/  @!P0 MOV R38, R6 ;  /* 0x0000000600268202 */ /* 0x000fe40000000f00 */
[----:B------:R-:W-:Y:S02]  /*9dc0*/  @!P0 MOV R39, R7 ;  /* 0x0000000700278202 */ /* 0x000fe40000000f00 */
[C---:B------:R-:W-:Y:S02]  /*9dd0*/  @!P1 IADD3 R44, P0, PT, R15.reuse, R90, RZ ;  /* 0x0000005a0f2c9210 */ /* 0x040fe40007f1e0ff */
[----:B------:R-:W-:Y:S01]  /*9de0*/  @!P1 SHF.L.U64.HI R0, R2, 0x1, R9 ;  /* 0x0000000102009819 */ /* 0x000fe20000010209 */
[----:B------:R1:W-:Y:S03]  /*9df0*/  STG.E.128 desc[UR6][R48.64], R36 ;  /* 0x0000002430007986 */ /* 0x0003e6000c101d06 */
[C---:B------:R-:W-:Y:S02]  /*9e00*/  @!P1 IADD3.X R45, PT, PT, R0.reuse, R91, RZ, P0, !PT ;  /* 0x0000005b002d9210 */ /* 0x040fe400007fe4ff */
[----:B------:R-:W-:Y:S03]  /*9e10*/  @!P1 IADD3 R14, P0, PT, R15, R92, RZ ;  /* 0x0000005c0f0e9210 */ /* 0x000fe60007f1e0ff */
[----:B------:R-:W2:Y:S01]  /*9e20*/  @!P1 LDG.E.128 R4, desc[UR6][R4.64+0x80] ;  /* 0x0000800604049981 */ /* 0x000ea2000c1e1d00 */
[----:B------:R-:W-:Y:S02]  /*9e30*/  @!P1 IADD3.X R15, PT, PT, R0, R93, RZ, P0, !PT ;  /* 0x0000005d000f9210 */ /* 0x000fe400007fe4ff */
[----:B------:R-:W-:Y:S05]  /*9e40*/  ISETP.GE.U32.OR P0, PT, R19, R26, P1 ;  /* 0x0000001a1300720c */ /* 0x000fea0000f06470 */
[----:B------:R-:W3:Y:S08]  /*9e50*/  @!P1 LDG.E.128 R44, desc[UR6][R44.64+0x80] ;  /* 0x000080062c2c9981 */ /* 0x000ef0000c1e1d00 */
[----:B------:R3:W4:Y:S08]  /*9e60*/  LDG.E.128 R40, desc[UR6][R10.64+0x80] ;  /* 0x000080060a287981 */ /* 0x000730000c1e1d00 */
[----:B------:R5:W5:Y:S01]  /*9e70*/  @!P1 LDG.E.128 R32, desc[UR6][R14.64+0x80] ;  /* 0x000080060e209981 */ /* 0x000b62000c1e1d00 */
[--C-:B--2---:R-:W-:Y:S02]  /*9e80*/  @!P1 HADD2.F32 R0, -RZ, R4.reuse.H0_H0 ;  /* 0x20000004ff009230 */ /* 0x104fe40000004100 */
[----:B------:R-:W-:Y:S02]  /*9e90*/  @!P1 HADD2.F32 R2, -RZ, R4.H1_H1 ;  /* 0x30000004ff029230 */ /* 0x000fe40000004100 */
[--C-:B------:R-:W-:Y:S02]  /*9ea0*/  @!P1 HADD2.F32 R3, -RZ, R5.reuse.H0_H0 ;  /* 0x20000005ff039230 */ /* 0x100fe40000004100 */
[----:B------:R-:W-:Y:S02]  /*9eb0*/  @!P1 HADD2.F32 R4, -RZ, R5.H1_H1 ;  /* 0x30000005ff049230 */ /* 0x000fe40000004100 */
[----:B---3--:R-:W-:Y:S02]  /*9ec0*/  @!P1 HADD2.F32 R11, -RZ, R46.H1_H1 ;  /* 0x3000002eff0b9230 */ /* 0x008fe40000004100 */
[--C-:B------:R-:W-:Y:S02]  /*9ed0*/  @!P1 HADD2.F32 R5, -RZ, R6.reuse.H0_H0 ;  /* 0x20000006ff059230 */ /* 0x100fe40000004100 */
[----:B------:R-:W-:Y:S02]  /*9ee0*/  @!P1 HADD2.F32 R6, -RZ, R6.H1_H1 ;  /* 0x30000006ff069230 */ /* 0x000fe40000004100 */
[----:B------:R-:W-:Y:S01]  /*9ef0*/  @!P0 FADD.FTZ R11, -R11, -RZ ;  /* 0x800000ff0b0b8221 */ /* 0x000fe20000010100 */
[--C-:B------:R-:W-:Y:S02]  /*9f00*/  @!P1 HADD2.F32 R12, -RZ, R7.reuse.H0_H0 ;  /* 0x20000007ff0c9230 */ /* 0x100fe40000004100 */
[----:B------:R-:W-:Y:S01]  /*9f10*/  @!P1 HADD2.F32 R9, -RZ, R7.H1_H1 ;  /* 0x30000007ff099230 */ /* 0x000fe20000004100 */
[----:B----4-:R-:W-:Y:S01]  /*9f20*/  @!P1 MOV R31, R41 ;  /* 0x00000029001f9202 */ /* 0x010fe20000000f00 */
[----:B------:R-:W-:Y:S02]  /*9f30*/  @!P1 HADD2.F32 R10, -RZ, R46.H0_H0 ;  /* 0x2000002eff0a9230 */ /* 0x000fe40000004100 */
[----:B------:R-:W-:Y:S01]  /*9f40*/  @!P1 FMUL.FTZ R6, R6, R11 ;  /* 0x0000000b06069220 */ /* 0x000fe20000410000 */
[--C-:B------:R-:W-:Y:S01]  /*9f50*/  @!P1 HADD2.F32 R8, -RZ, R47.reuse.H1_H1 ;  /* 0x3000002fff089230 */ /* 0x100fe20000004100 */
[----:B------:R-:W-:Y:S01]  /*9f60*/  @!P1 MOV R11, R40 ;  /* 0x00000028000b9202 */ /* 0x000fe20000000f00 */
[----:B------:R-:W-:Y:S02]  /*9f70*/  @!P1 HADD2.F32 R7, -RZ, R47.H0_H0 ;  /* 0x2000002fff079230 */ /* 0x000fe40000004100 */
[----:B------:R-:W-:Y:S01]  /*9f80*/  @!P0 FADD.FTZ R10, -R10, -RZ ;  /* 0x800000ff0a0a8221 */ /* 0x000fe20000010100 */
[--C-:B------:R-:W-:Y:S02]  /*9f90*/  @!P1 HADD2.F32 R29, -RZ, R44.reuse.H0_H0 ;  /* 0x2000002cff1d9230 */ /* 0x100fe40000004100 */
[----:B------:R-:W-:Y:S01]  /*9fa0*/  @!P0 FADD.FTZ R8, -R8, -RZ ;  /* 0x800000ff08088221 */ /* 0x000fe20000010100 */
[----:B-----5:R-:W-:Y:S02]  /*9fb0*/  @!P1 HADD2.F32 R15, -RZ, R44.H1_H1 ;  /* 0x3000002cff0f9230 */ /* 0x020fe40000004100 */
[----:B------:R-:W-:Y:S01]  /*9fc0*/  @!P1 FMUL.FTZ R5, R5, R10 ;  /* 0x0000000a05059220 */ /* 0x000fe20000410000 */
[--C-:B------:R-:W-:Y:S02]  /*9fd0*/  @!P1 HADD2.F32 R13, -RZ, R45.reuse.H1_H1 ;  /* 0x3000002dff0d9230 */ /* 0x100fe40000004100 */
[----:B------:R-:W-:Y:S01]  /*9fe0*/  @!P1 FMUL.FTZ R8, R9, R8 ;  /* 0x0000000809089220 */ /* 0x000fe20000410000 */
[----:B------:R-:W-:Y:S02]  /*9ff0*/  @!P1 HADD2.F32 R14, -RZ, R45.H0_H0 ;  /* 0x2000002dff0e9230 */ /* 0x000fe40000004100 */
[----:B------:R-:W-:Y:S01]  /*a000*/  @!P0 FADD.FTZ R7, -R7, -RZ ;  /* 0x800000ff07078221 */ /* 0x000fe20000010100 */
        /* <DEDUP_REMOVED lines=10> */
[----:B------:R-:W-:Y:S01]  /*a0b0*/  @!P1 HADD2.F32 R12, -RZ, R32.H1_H1 ;  /* 0x30000020ff0c9230 */ /* 0x000fe20000004100 */
[----:B------:R-:W-:Y:S01]  /*a0c0*/  @!P1 MOV R32, R42 ;  /* 0x0000002a00209202 */ /* 0x000fe20000000f00 */
[----:B------:R-:W-:Y:S02]  /*a0d0*/  @!P1 HADD2.F32 R30, -RZ, R35.H1_H1 ;  /* 0x30000023ff1e9230 */ /* 0x000fe40000004100 */
[----:B------:R-:W-:Y:S01]  /*a0e0*/  @!P1 FMUL.FTZ R0, R0, R29 ;  /* 0x0000001d00009220 */ /* 0x000fe20000410000 */
[----:B------:R-:W-:Y:S01]  /*a0f0*/  @!P1 FMUL.FTZ R2, R2, R15 ;  /* 0x0000000f02029220 */ /* 0x000fe20000410000 */
[----:B------:R-:W-:Y:S01]  /*a100*/  @!P1 FMUL.FTZ R4, R4, R13 ;  /* 0x0000000d04049220 */ /* 0x000fe20000410000 */
[--C-:B------:R-:W-:Y:S02]  /*a110*/  @!P1 HADD2.F32 R13, -RZ, R33.reuse.H0_H0 ;  /* 0x20000021ff0d9230 */ /* 0x100fe40000004100 */
[----:B------:R-:W-:Y:S01]  /*a120*/  @!P1 FMUL.FTZ R3, R3, R14 ;  /* 0x0000000e03039220 */ /* 0x000fe20000410000 */
[----:B------:R-:W-:Y:S01]  /*a130*/  @!P1 HADD2.F32 R15, -RZ, R33.H1_H1 ;  /* 0x30000021ff0f9230 */ /* 0x000fe20000004100 */
[----:B------:R-:W-:Y:S01]  /*a140*/  @!P1 MOV R33, R43 ;  /* 0x0000002b00219202 */ /* 0x000fe20000000f00 */
        /* <DEDUP_REMOVED lines=11> */
[--C-:B------:R-:W-:Y:S01]  /*a200*/  @!P1 HADD2.F32 R12, -RZ, R33.reuse.H0_H0 ;  /* 0x20000021ff0c9230 */ /* 0x100fe20000004100 */
[----:B------:R-:W-:Y:S01]  /*a210*/  @!P1 F2FP.F16.F32.PACK_AB R3, R4, R3 ;  /* 0x000000030403923e */ /* 0x000fe200000000ff */
[----:B------:R-:W-:Y:S01]  /*a220*/  @!P1 HADD2.F32 R13, -RZ, R33.H1_H1 ;  /* 0x30000021ff0d9230 */ /* 0x000fe20000004100 */
[----:B------:R-:W-:Y:S01]  /*a230*/  @!P1 MOV R40, R0 ;  /* 0x0000000000289202 */ /* 0x000fe20000000f00 */
        /* <DEDUP_REMOVED lines=9> */
.L_x_2233:
[----:B------:R-:W-:Y:S05]  /*a2d0*/  BSYNC.RECONVERGENT B0 ;  /* 0x0000000000007941 */ /* 0x000fea0003800200 */
.L_x_2232:
[----:B------:R-:W-:Y:S04]  /*a2e0*/  BSSY.RECONVERGENT B0, `(.L_x_2234) ;  /* 0x00000bb000007945 */ /* 0x000fe80003800200 */
[----:B------:R-:W-:Y:S05]  /*a2f0*/  @!P5 BRA `(.L_x_2235) ;  /* 0x0000000800e4d947 */ /* 0x000fea0003800000 */
[----:B------:R-:W5:Y:S01]  /*a300*/  LDC.64 R2, c[0x0][0x4a8] ;  /* 0x00012a00ff027b82 */ /* 0x000f620000000a00 */
[C---:B------:R-:W-:Y:S02]  /*a310*/  ISETP.GE.AND P0, PT, R22.reuse, R21, PT ;  /* 0x000000151600720c */ /* 0x040fe40003f06270 */
[----:B------:R-:W-:Y:S11]  /*a320*/  MOV R16, R18 ;  /* 0x0000001200107202 */ /* 0x000ff60000000f00 */
[----:B------:R-:W-:Y:S04]  /*a330*/  @!P0 ISETP.GE.U32.AND P1, PT, R22, R26, PT ;  /* 0x0000001a1600820c */ /* 0x000fe80003f26070 */
[----:B------:R-:W-:Y:S02]  /*a340*/  @!P0 SEL R0, R27, RZ, P1 ;  /* 0x000000ff1b008207 */ /* 0x000fe40000800000 */
[----:B---3--:R-:W-:Y:S02]  /*a350*/  @!P0 SEL R9, R138, RZ, P1 ;  /* 0x000000ff8a098207 */ /* 0x008fe40000800000 */
[----:B------:R-:W-:Y:S01]  /*a360*/  @!P0 IADD3 R7, P2, PT, R117, R0, RZ ;  /* 0x0000000075078210 */ /* 0x000fe20007f5e0ff */
[----:B-----5:R-:W-:Y:S03]  /*a370*/  IMAD.WIDE.U32 R10, R2, 0xa0, R16 ;  /* 0x000000a0020a7825 */ /* 0x020fe600078e0010 */
[----:B------:R-:W-:Y:S01]  /*a380*/  @!P0 IADD3.X R0, PT, PT, R102, R9, RZ, P2, !PT ;  /* 0x0000000966008210 */ /* 0x000fe200017fe4ff */
[----:B------:R-:W-:Y:S01]  /*a390*/  IMAD R3, R3, 0xa0, RZ ;  /* 0x000000a003037824 */ /* 0x000fe200078e02ff */
[C---:B------:R-:W-:Y:S02]  /*a3a0*/  @!P0 SHF.L.U32 R9, R7.reuse, 0x1, RZ ;  /* 0x0000000107098819 */ /* 0x040fe400000006ff */
[----:B------:R-:W-:Y:S02]  /*a3b0*/  @!P0 SHF.L.U64.HI R0, R7, 0x1, R0 ;  /* 0x0000000107008819 */ /* 0x000fe40000010200 */
[----:B------:R-:W-:Y:S02]  /*a3c0*/  IADD3 R11, PT, PT, R11, R3, RZ ;  /* 0x000000030b0b7210 */ /* 0x000fe40007ffe0ff */
[----:B------:R-:W-:Y:S02]  /*a3d0*/  @!P0 SEL R3, R26, R27, !P1 ;  /* 0x0000001b1a038207 */ /* 0x000fe40004800000 */
[----:B-12---:R-:W-:Y:S01]  /*a3e0*/  @!P0 IADD3 R40, P1, PT, R9, R90, RZ ;  /* 0x0000005a09288210 */ /* 0x006fe20007f3e0ff */
[----:B------:R-:W2:Y:S02]  /*a3f0*/  LDG.E.128 R36, desc[UR6][R10.64] ;  /* 0x000000060a247981 */ /* 0x000ea4000c1e1d00 */
[----:B------:R-:W-:Y:S01]  /*a400*/  @!P0 IMAD.WIDE R4, R3, 0x2, R10 ;  /* 0x0000000203048825 */ /* 0x000fe200078e020a */
[C---:B------:R-:W-:Y:S02]  /*a410*/  @!P0 IADD3.X R41, PT, PT, R0.reuse, R91, RZ, P1, !PT ;  /* 0x0000005b00298210 */ /* 0x040fe40000ffe4ff */
[----:B------:R-:W-:Y:S03]  /*a420*/  @!P0 IADD3 R14, P1, PT, R9, R92, RZ ;  /* 0x0000005c090e8210 */ /* 0x000fe60007f3e0ff */
[----:B------:R-:W3:Y:S01]  /*a430*/  @!P0 LDG.E.128 R4, desc[UR6][R4.64] ;  /* 0x0000000604048981 */ /* 0x000ee2000c1e1d00 */
[----:B------:R-:W-:Y:S02]  /*a440*/  @!P0 IADD3.X R15, PT, PT, R0, R93, RZ, P1, !PT ;  /* 0x0000005d000f8210 */ /* 0x000fe40000ffe4ff */
[----:B------:R-:W-:Y:S05]  /*a450*/  ISETP.GE.U32.OR P1, PT, R22, R26, P0 ;  /* 0x0000001a1600720c */ /* 0x000fea0000726470 */
[----:B------:R-:W5:Y:S08]  /*a460*/  @!P0 LDG.E.128 R40, desc[UR6][R40.64] ;  /* 0x0000000628288981 */ /* 0x000f70000c1e1d00 */
[----:B------:R1:W4:Y:S01]  /*a470*/  @!P0 LDG.E.128 R32, desc[UR6][R14.64] ;  /* 0x000000060e208981 */ /* 0x000322000c1e1d00 */
[--C-:B---3--:R-:W-:Y:S02]  /*a480*/  @!P0 HADD2.F32 R0, -RZ, R4.reuse.H0_H0 ;  /* 0x20000004ff008230 */ /* 0x108fe40000004100 */
[----:B------:R-:W-:Y:S02]  /*a490*/  @!P0 HADD2.F32 R2, -RZ, R4.H1_H1 ;  /* 0x30000004ff028230 */ /* 0x000fe40000004100 */
[--C-:B------:R-:W-:Y:S02]  /*a4a0*/  @!P0 HADD2.F32 R3, -RZ, R5.reuse.H0_H0 ;  /* 0x20000005ff038230 */ /* 0x100fe40000004100 */
[----:B------:R-:W-:Y:S02]  /*a4b0*/  @!P0 HADD2.F32 R4, -RZ, R5.H1_H1 ;  /* 0x30000005ff048230 */ /* 0x000fe40000004100 */
[----:B-----5:R-:W-:Y:S02]  /*a4c0*/  @!P0 HADD2.F32 R13, -RZ, R42.H1_H1 ;  /* 0x3000002aff0d8230 */ /* 0x020fe40000004100 */
[--C-:B------:R-:W-:Y:S02]  /*a4d0*/  @!P0 HADD2.F32 R5, -RZ, R6.reuse.H0_H0 ;  /* 0x20000006ff058230 */ /* 0x100fe40000004100 */
[----:B------:R-:W-:Y:S02]  /*a4e0*/  @!P0 HADD2.F32 R6, -RZ, R6.H1_H1 ;  /* 0x30000006ff068230 */ /* 0x000fe40000004100 */
[----:B------:R-:W-:Y:S01]  /*a4f0*/  @!P1 FADD.FTZ R13, -R13, -RZ ;  /* 0x800000ff0d0d9221 */ /* 0x000fe20000010100 */
[--C-:B------:R-:W-:Y:S02]  /*a500*/  @!P0 HADD2.F32 R12, -RZ, R7.reuse.H0_H0 ;  /* 0x20000007ff0c8230 */ /* 0x100fe40000004100 */
[----:B------:R-:W-:Y:S02]  /*a510*/  @!P0 HADD2.F32 R9, -RZ, R7.H1_H1 ;  /* 0x30000007ff098230 */ /* 0x000fe40000004100 */
[----:B------:R-:W-:Y:S01]  /*a520*/  @!P0 FMUL.FTZ R6, R6, R13 ;  /* 0x0000000d06068220 */ /* 0x000fe20000410000 */
[----:B------:R-:W-:Y:S01]  /*a530*/  @!P0 HADD2.F32 R29, -RZ, R40.H1_H1 ;  /* 0x30000028ff1d8230 */ /* 0x000fe20000004100 */
[----:B--2---:R-:W-:Y:S01]  /*a540*/  @!P0 MOV R13, R36 ;  /* 0x00000024000d8202 */ /* 0x004fe20000000f00 */
[--C-:B------:R-:W-:Y:S02]  /*a550*/  @!P0 HADD2.F32 R7, -RZ, R43.reuse.H0_H0 ;  /* 0x2000002bff078230 */ /* 0x100fe40000004100 */
[----:B------:R-:W-:Y:S02]  /*a560*/  @!P0 HADD2.F32 R8, -RZ, R43.H1_H1 ;  /* 0x3000002bff088230 */ /* 0x000fe40000004100 */
[----:B------:R-:W-:Y:S01]  /*a570*/  @!P1 FADD.FTZ R29, -R29, -RZ ;  /* 0x800000ff1d1d9221 */ /* 0x000fe20000010100 */
[----:B-1----:R-:W-:Y:S02]  /*a580*/  @!P0 HADD2.F32 R14, -RZ, R42.H0_H0 ;  /* 0x2000002aff0e8230 */ /* 0x002fe40000004100 */
[----:B------:R-:W-:Y:S01]  /*a590*/  @!P1 FADD.FTZ R7, -R7, -RZ ;  /* 0x800000ff07079221 */ /* 0x000fe20000010100 */
[----:B------:R-:W-:Y:S02]  /*a5a0*/  @!P0 HADD2.F32 R31, -RZ, R40.H0_H0 ;  /* 0x20000028ff1f8230 */ /* 0x000fe40000004100 */
[----:B------:R-:W-:Y:S01]  /*a5b0*/  @!P1 FADD.FTZ R8, -R8, -RZ ;  /* 0x800000ff08089221 */ /* 0x000fe20000010100 */
[--C-:B------:R-:W-:Y:S02]  /*a5c0*/  @!P0 HADD2.F32 R16, -RZ, R41.reuse.H0_H0 ;  /* 0x20000029ff108230 */ /* 0x100fe40000004100 */
[----:B------:R-:W-:Y:S01]  /*a5d0*/  @!P1 FADD.FTZ R14, -R14, -RZ ;  /* 0x800000ff0e0e9221 */ /* 0x000fe20000010100 */
[----:B------:R-:W-:Y:S02]  /*a5e0*/  @!P0 HADD2.F32 R15, -RZ, R41.H1_H1 ;  /* 0x30000029ff0f8230 */ /* 0x000fe40000004100 */
[----:B------:R-:W-:Y:S01]  /*a5f0*/  @!P1 FADD.FTZ R31, -R31, -RZ ;  /* 0x800000ff1f1f9221 */ /* 0x000fe20000010100 */
[----:B----4-:R-:W-:Y:S02]  /*a600*/  @!P0 HADD2.F32 R30, -RZ, R34.H0_H0 ;  /* 0x20000022ff1e8230 */ /* 0x010fe40000004100 */
[----:B------:R-:W-:Y:S01]  /*a610*/  @!P0 FMUL.FTZ R2, R2, R29 ;  /* 0x0000001d02028220 */ /* 0x000fe20000410000 */
[----:B------:R-:W-:Y:S02]  /*a620*/  @!P0 HADD2.F32 R28, -RZ, R33.H1_H1 ;  /* 0x30000021ff1c8230 */ /* 0x000fe40000004100 */
[----:B------:R-:W-:Y:S01]  /*a630*/  @!P1 FADD.FTZ R16, -R16, -RZ ;  /* 0x800000ff10109221 */ /* 0x000fe20000010100 */
[----:B------:R-:W-:Y:S01]  /*a640*/  @!P1 FADD.FTZ R15, -R15, -RZ ;  /* 0x800000ff0f0f9221 */ /* 0x000fe20000010100 */
[----:B------:R-:W-:Y:S01]  /*a650*/  @!P0 FMUL.FTZ R7, R12, R7 ;  /* 0x000000070c078220 */ /* 0x000fe20000410000 */
[--C-:B------:R-:W-:Y:S02]  /*a660*/  @!P0 HADD2.F32 R12, -RZ, R32.reuse.H0_H0 ;  /* 0x20000020ff0c8230 */ /* 0x100fe40000004100 */
[----:B------:R-:W-:Y:S01]  /*a670*/  @!P0 FMUL.FTZ R8, R9, R8 ;  /* 0x0000000809088220 */ /* 0x000fe20000410000 */
[--C-:B------:R-:W-:Y:S01]  /*a680*/  @!P0 HADD2.F32 R9, -RZ, R13.reuse.H0_H0 ;  /* 0x2000000dff098230 */ /* 0x100fe20000004100 */
[----:B------:R-:W-:Y:S01]  /*a690*/  @!P0 MOV R29, R37 ;  /* 0x00000025001d8202 */ /* 0x000fe20000000f00 */
[----:B------:R-:W-:Y:S02]  /*a6a0*/  @!P0 HADD2.F32 R13, -RZ, R13.H1_H1 ;  /* 0x3000000dff0d8230 */ /* 0x000fe40000004100 */
[----:B------:R-:W-:Y:S01]  /*a6b0*/  @!P0 FMUL.FTZ R5, R5, R14 ;  /* 0x0000000e05058220 */ /* 0x000fe20000410000 */
[----:B------:R-:W-:Y:S01]  /*a6c0*/  @!P0 HADD2.F32 R14, -RZ, R32.H1_H1 ;  /* 0x30000020ff0e8230 */ /* 0x000fe20000004100 */
[----:B------:R-:W-:Y:S01]  /*a6d0*/  ISETP.GE.AND P1, PT, R19, R21, PT ;  /* 0x000000151300720c */ /* 0x000fe20003f26270 */
[----:B------:R-:W-:Y:S02]  /*a6e0*/  @!P0 HADD2.F32 R32, -RZ, R35.H0_H0 ;  /* 0x20000023ff208230 */ /* 0x000fe40000004100 */
[----:B------:R-:W-:Y:S01]  /*a6f0*/  @!P0 FMUL.FTZ R0, R0, R31 ;  /* 0x0000001f00008220 */ /* 0x000fe20000410000 */
[----:B------:R-:W-:Y:S01]  /*a700*/  @!P0 HADD2.F32 R31, -RZ, R34.H1_H1 ;  /* 0x30000022ff1f8230 */ /* 0x000fe20000004100 */
[----:B------:R-:W1:Y:S01]  /*a710*/  LDC.64 R40, c[0x0][0x3b8] ;  /* 0x0000ee00ff287b82 */ /* 0x000e620000000a00 */
[----:B------:R-:W-:Y:S01]  /*a720*/  @!P0 FMUL.FTZ R3, R3, R16 ;  /* 0x0000001003038220 */ /* 0x000fe20000410000 */
[----:B------:R-:W-:Y:S02]  /*a730*/  @!P0 HADD2.F32 R16, -RZ, R29.H0_H0 ;  /* 0x2000001dff108230 */ /* 0x000fe40000004100 */
[----:B------:R-:W-:Y:S01]  /*a740*/  @!P0 FMUL.FTZ R4, R4, R15 ;  /* 0x0000000f04048220 */ /* 0x000fe20000410000 */
[----:B------:R-:W-:Y:S01]  /*a750*/  @!P0 HADD2.F32 R15, -RZ, R33.H0_H0 ;  /* 0x20000021ff0f8230 */ /* 0x000fe20000004100 */
[----:B------:R-:W-:Y:S01]  /*a760*/  @!P0 MOV R34, R38 ;  /* 0x0000002600228202 */ /* 0x000fe20000000f00 */
[----:B------:R-:W-:Y:S02]  /*a770*/  @!P0 HADD2.F32 R29, -RZ, R29.H1_H1 ;  /* 0x3000001dff1d8230 */ /* 0x000fe40000004100 */
[----:B------:R-:W-:Y:S01]  /*a780*/  @!P0 FFMA.FTZ R0, R9, R12, R0 ;  /* 0x0000000c09008223 */ /* 0x000fe20000010000 */
[----:B------:R-:W-:Y:S02]  /*a790*/  @!P0 HADD2.F32 R33, -RZ, R35.H1_H1 ;  /* 0x30000023ff218230 */ /* 0x000fe40000004100 */
[----:B------:R-:W-:Y:S01]  /*a7a0*/  @!P0 FFMA.FTZ R2, R13, R14, R2 ;  /* 0x0000000e0d028223 */ /* 0x000fe20000010002 */
[--C-:B------:R-:W-:Y:S01]  /*a7b0*/  @!P0 HADD2.F32 R12, -RZ, R34.reuse.H0_H0 ;  /* 0x20000022ff0c8230 */ /* 0x100fe20000004100 */
[----:B------:R-:W-:Y:S01]  /*a7c0*/  @!P0 MOV R13, R39 ;  /* 0x00000027000d8202 */ /* 0x000fe20000000f00 */
[----:B------:R-:W-:Y:S02]  /*a7d0*/  @!P0 HADD2.F32 R9, -RZ, R34.H1_H1 ;  /* 0x30000022ff098230 */ /* 0x000fe40000004100 */
[----:B------:R-:W-:Y:S01]  /*a7e0*/  @!P0 FFMA.FTZ R3, R16, R15, R3 ;  /* 0x0000000f10038223 */ /* 0x000fe20000010003 */
[----:B------:R-:W-:Y:S01]  /*a7f0*/  @!P0 FFMA.FTZ R4, R29, R28, R4 ;  /* 0x0000001c1d048223 */ /* 0x000fe20000010004 */
[----:B------:R-:W-:Y:S01]  /*a800*/  @!P0 F2FP.F16.F32.PACK_AB R2, R2, R0 ;  /* 0x000000000202823e */ /* 0x000fe200000000ff */
[--C-:B------:R-:W-:Y:S01]  /*a810*/  @!P0 HADD2.F32 R0, -RZ, R13.reuse.H0_H0 ;  /* 0x2000000dff008230 */ /* 0x100fe20000004100 */
[----:B------:R-:W-:Y:S01]  /*a820*/  @!P1 ISETP.GE.U32.AND P2, PT, R19, R26, PT ;  /* 0x0000001a1300920c */ /* 0x000fe20003f46070 */
[----:B------:R-:W-:Y:S01]  /*a830*/  @!P0 FFMA.FTZ R5, R12, R30, R5 ;  /* 0x0000001e0c058223 */ /* 0x000fe20000010005 */
[----:B------:R-:W-:Y:S01]  /*a840*/  @!P0 F2FP.F16.F32.PACK_AB R15, R4, R3 ;  /* 0x00000003040f823e */ /* 0x000fe200000000ff */
[----:B------:R-:W-:Y:S02]  /*a850*/  @!P0 HADD2.F32 R3, -RZ, R13.H1_H1 ;  /* 0x3000000dff038230 */ /* 0x000fe40000004100 */
[----:B------:R-:W-:Y:S01]  /*a860*/  @!P0 FFMA.FTZ R6, R9, R31, R6 ;  /* 0x0000001f09068223 */ /* 0x000fe20000010006 */
[----:B------:R-:W-:Y:S01]  /*a870*/  @!P0 FFMA.FTZ R7, R0, R32, R7 ;  /* 0x0000002000078223 */ /* 0x000fe20000010007 */
[----:B------:R-:W-:Y:S01]  /*a880*/  @!P1 SEL R0, R27, RZ, P2 ;  /* 0x000000ff1b009207 */ /* 0x000fe20001000000 */
[----:B-1----:R-:W-:Y:S01]  /*a890*/  IMAD.WIDE.U32 R48, R40, 0xa0, R86 ;  /* 0x000000a028307825 */ /* 0x002fe200078e0056 */
[----:B------:R-:W-:Y:S03]  /*a8a0*/  @!P0 MOV R37, R15 ;  /* 0x0000000f00258202 */ /* 0x000fe60000000f00 */
[----:B------:R-:W-:Y:S01]  /*a8b0*/  @!P0 FFMA.FTZ R8, R3, R33, R8 ;  /* 0x0000002103088223 */ /* 0x000fe20000010008 */
[----:B------:R-:W-:Y:S01]  /*a8c0*/  IMAD R41, R41, 0xa0, RZ ;  /* 0x000000a029297824 */ /* 0x000fe200078e02ff */
[----:B------:R-:W-:Y:S02]  /*a8d0*/  @!P1 SEL R3, R138, RZ, P2 ;  /* 0x000000ff8a039207 */ /* 0x000fe40001000000 */
[----:B------:R-:W-:Y:S02]  /*a8e0*/  @!P1 IADD3 R15, P3, PT, R117, R0, RZ ;  /* 0x00000000750f9210 */ /* 0x000fe40007f7e0ff */
[----:B------:R-:W-:Y:S02]  /*a8f0*/  @!P0 F2FP.F16.F32.PACK_AB R6, R6, R5 ;  /* 0x000000050606823e */ /* 0x000fe400000000ff */
[----:B------:R-:W-:Y:S02]  /*a900*/  @!P1 IADD3.X R0, PT, PT, R102, R3, RZ, P3, !PT ;  /* 0x0000000366009210 */ /* 0x000fe40001ffe4ff */
[----:B------:R-:W-:Y:S02]  /*a910*/  @!P0 F2FP.F16.F32.PACK_AB R7, R8, R7 ;  /* 0x000000070807823e */ /* 0x000fe400000000ff */
[C---:B------:R-:W-:Y:S02]  /*a920*/  @!P1 SHF.L.U64.HI R0, R15.reuse, 0x1, R0 ;  /* 0x000000010f009819 */ /* 0x040fe40000010200 */
[----:B------:R-:W-:Y:S02]  /*a930*/  @!P1 SHF.L.U32 R15, R15, 0x1, RZ ;  /* 0x000000010f0f9819 */ /* 0x000fe400000006ff */
[----:B------:R-:W-:Y:S02]  /*a940*/  @!P0 MOV R36, R2 ;  /* 0x0000000200248202 */ /* 0x000fe40000000f00 */
[----:B------:R-:W-:Y:S02]  /*a950*/  IADD3 R49, PT, PT, R49, R41, RZ ;  /* 0x0000002931317210 */ /* 0x000fe40007ffe0ff */
[----:B------:R-:W-:Y:S02]  /*a960*/  @!P0 MOV R38, R6 ;  /* 0x0000000600268202 */ /* 0x000fe40000000f00 */
[----:B------:R-:W-:Y:S02]  /*a970*/  @!P0 MOV R39, R7 ;  /* 0x0000000700278202 */ /* 0x000fe40000000f00 */
[C---:B------:R-:W-:Y:S02]  /*a980*/  @!P1 IADD3 R44, P0, PT, R15.reuse, R90, RZ ;  /* 0x0000005a0f2c9210 */ /* 0x040fe40007f1e0ff */
[----:B------:R-:W-:Y:S01]  /*a990*/  @!P1 SEL R3, R26, R27, !P2 ;  /* 0x0000001b1a039207 */ /* 0x000fe20005000000 */
[----:B------:R1:W-:Y:S01]  /*a9a0*/  STG.E.128 desc[UR6][R48.64], R36 ;  /* 0x0000002430007986 */ /* 0x0003e2000c101d06 */
[C---:B------:R-:W-:Y:S02]  /*a9b0*/  @!P1 IADD3.X R45, PT, PT, R0.reuse, R91, RZ, P0, !PT ;  /* 0x0000005b002d9210 */ /* 0x040fe400007fe4ff */
[----:B------:R-:W-:Y:S01]  /*a9c0*/  @!P1 IADD3 R14, P0, PT, R15, R92, RZ ;  /* 0x0000005c0f0e9210 */ /* 0x000fe20007f1e0ff */
[----:B------:R-:W-:Y:S03]  /*a9d0*/  @!P1 IMAD.WIDE R4, R3, 0x2, R10 ;  /* 0x0000000203049825 */ /* 0x000fe600078e020a */
        /* <DEDUP_REMOVED lines=75> */
.L_x_2235:
[----:B------:R-:W-:Y:S05]  /*ae90*/  BSYNC.RECONVERGENT B0 ;  /* 0x0000000000007941 */ /* 0x000fea0003800200 */
.L_x_2234:
[----:B------:R-:W-:Y:S04]  /*aea0*/  BSSY.RECONVERGENT B0, `(.L_x_2236) ;  /* 0x00000bb000007945 */ /* 0x000fe80003800200 */
[----:B------:R-:W-:Y:S05]  /*aeb0*/  @!P6 BRA `(.L_x_2237) ;  /* 0x0000000800e4e947 */ /* 0x000fea0003800000 */
[----:B------:R-:W3:Y:S01]  /*aec0*/  LDC.64 R2, c[0x0][0x4a8] ;  /* 0x00012a00ff027b82 */ /* 0x000ee20000000a00 */
[C---:B------:R-:W-:Y:S02]  /*aed0*/  ISETP.GE.AND P0, PT, R22.reuse, R21, PT ;  /* 0x000000151600720c */ /* 0x040fe40003f06270 */
[----:B------:R-:W-:Y:S11]  /*aee0*/  MOV R16, R18 ;  /* 0x0000001200107202 */ /* 0x000ff60000000f00 */
[----:B------:R-:W-:Y:S04]  /*aef0*/  @!P0 ISETP.GE.U32.AND P1, PT, R22, R26, PT ;  /* 0x0000001a1600820c */ /* 0x000fe80003f26070 */
[----:B------:R-:W-:Y:S01]  /*af00*/  @!P0 SEL R0, R138, RZ, P1 ;  /* 0x000000ff8a008207 */ /* 0x000fe20000800000 */
[----:B---3--:R-:W-:Y:S01]  /*af10*/  IMAD.WIDE.U32 R10, R2, 0xc0, R16 ;  /* 0x000000c0020a7825 */ /* 0x008fe200078e0010 */
[----:B------:R-:W-:Y:S03]  /*af20*/  @!P0 SEL R2, R27, RZ, P1 ;  /* 0x000000ff1b028207 */ /* 0x000fe60000800000 */
[----:B------:R-:W-:Y:S01]  /*af30*/  IMAD R3, R3, 0xc0, RZ ;  /* 0x000000c003037824 */ /* 0x000fe200078e02ff */
[----:B------:R-:W-:Y:S04]  /*af40*/  @!P0 IADD3 R7, P2, PT, R115, R2, RZ ;  /* 0x0000000273078210 */ /* 0x000fe80007f5e0ff */
[----:B------:R-:W-:Y:S02]  /*af50*/  @!P0 SHF.L.U32 R9, R7, 0x1, RZ ;  /* 0x0000000107098819 */ /* 0x000fe400000006ff */
[----:B------:R-:W-:Y:S02]  /*af60*/  @!P0 IADD3.X R0, PT, PT, R101, R0, RZ, P2, !PT ;  /* 0x0000000065008210 */ /* 0x000fe400017fe4ff */
[----:B------:R-:W-:Y:S02]  /*af70*/  IADD3 R11, PT, PT, R11, R3, RZ ;  /* 0x000000030b0b7210 */ /* 0x000fe40007ffe0ff */
[----:B------:R-:W-:Y:S02]  /*af80*/  @!P0 SEL R3, R26, R27, !P1 ;  /* 0x0000001b1a038207 */ /* 0x000fe40004800000 */
[----:B------:R-:W-:Y:S01]  /*af90*/  @!P0 SHF.L.U64.HI R0, R7, 0x1, R0 ;  /* 0x0000000107008819 */ /* 0x000fe20000010200 */
[----:B-1----:R-:W3:Y:S01]  /*afa0*/  LDG.E.128 R36, desc[UR6][R10.64] ;  /* 0x000000060a247981 */ /* 0x002ee2000c1e1d00 */
[----:B--2---:R-:W-:Y:S01]  /*afb0*/  @!P0 IADD3 R40, P1, PT, R9, R90, RZ ;  /* 0x0000005a09288210 */ /* 0x004fe20007f3e0ff */
[----:B------:R-:W-:Y:S03]  /*afc0*/  @!P0 IMAD.WIDE R4, R3, 0x2, R10 ;  /* 0x0000000203048825 */ /* 0x000fe600078e020a */
[C---:B------:R-:W-:Y:S02]  /*afd0*/  @!P0 IADD3.X R41, PT, PT, R0.reuse, R91, RZ, P1, !PT ;  /* 0x0000005b00298210 */ /* 0x040fe40000ffe4ff */
[----:B------:R-:W-:Y:S01]  /*afe0*/  @!P0 IADD3 R14, P1, PT, R9, R92, RZ ;  /* 0x0000005c090e8210 */ /* 0x000fe20007f3e0ff */
[----:B------:R-:W2:Y:S03]  /*aff0*/  @!P0 LDG.E.128 R4, desc[UR6][R4.64] ;  /* 0x0000000604048981 */ /* 0x000ea6000c1e1d00 */
[----:B------:R-:W-:Y:S02]  /*b000*/  @!P0 IADD3.X R15, PT, PT, R0, R93, RZ, P1, !PT ;  /* 0x0000005d000f8210 */ /* 0x000fe40000ffe4ff */
[----:B------:R-:W-:Y:S03]  /*b010*/  ISETP.GE.U32.OR P1, PT, R22, R26, P0 ;  /* 0x0000001a1600720c */ /* 0x000fe60000726470 */
[----:B------:R-:W5:Y:S08]  /*b020*/  @!P0 LDG.E.128 R40, desc[UR6][R40.64] ;  /* 0x0000000628288981 */ /* 0x000f70000c1e1d00 */
[----:B------:R1:W4:Y:S01]  /*b030*/  @!P0 LDG.E.128 R32, desc[UR6][R14.64] ;  /* 0x000000060e208981 */ /* 0x000322000c1e1d00 */
[--C-:B--2---:R-:W-:Y:S02]  /*b040*/  @!P0 HADD2.F32 R0, -RZ, R4.reuse.H0_H0 ;  /* 0x20000004ff008230 */ /* 0x104fe40000004100 */
        /* <DEDUP_REMOVED lines=10> */
[--C-:B------:R-:W-:Y:S01]  /*b0f0*/  @!P0 HADD2.F32 R7, -RZ, R43.reuse.H0_H0 ;  /* 0x2000002bff078230 */ /* 0x100fe20000004100 */
[----:B---3--:R-:W-:Y:S01]  /*b100*/  @!P0 MOV R13, R36 ;  /* 0x00000024000d8202 */ /* 0x008fe20000000f00 */
[----:B------:R-:W-:Y:S02]  /*b110*/  @!P0 HADD2.F32 R8, -RZ, R43.H1_H1 ;  /* 0x3000002bff088230 */ /* 0x000fe40000004100 */
        /* <DEDUP_REMOVED lines=12> */
[--C-:B------:R-:W-:Y:S02]  /*b1e0*/  @!P0 HADD2.F32 R12, -RZ, R32.reuse.H0_H0 ;  /* 0x20000020ff0c8230 */ /* 0x100fe40000004100 */
[----:B------:R-:W-:Y:S01]  /*b1f0*/  @!P0 FMUL.FTZ R8, R9, R8 ;  /* 0x0000000809088220 */ /* 0x000fe20000410000 */
[--C-:B------:R-:W-:Y:S02]  /*b200*/  @!P0 HADD2.F32 R9, -RZ, R13.reuse.H0_H0 ;  /* 0x2000000dff098230 */ /* 0x100fe40000004100 */
[----:B------:R-:W-:Y:S01]  /*b210*/  @!P1 FADD.FTZ R16, -R16, -RZ ;  /* 0x800000ff10109221 */ /* 0x000fe20000010100 */
[----:B------:R-:W-:Y:S02]  /*b220*/  @!P0 HADD2.F32 R13, -RZ, R13.H1_H1 ;  /* 0x3000000dff0d8230 */ /* 0x000fe40000004100 */
[----:B------:R-:W-:Y:S01]  /*b230*/  @!P1 FADD.FTZ R15, -R15, -RZ ;  /* 0x800000ff0f0f9221 */ /* 0x000fe20000010100 */
[----:B------:R-:W-:Y:S02]  /*b240*/  @!P0 HADD2.F32 R28, -RZ, R33.H1_H1 ;  /* 0x30000021ff1c8230 */ /* 0x000fe40000004100 */
[----:B------:R-:W-:Y:S01]  /*b250*/  @!P0 FMUL.FTZ R2, R2, R29 ;  /* 0x0000001d02028220 */ /* 0x000fe20000410000 */
[----:B------:R-:W-:Y:S01]  /*b260*/  @!P0 FMUL.FTZ R5, R5, R14 ;  /* 0x0000000e05058220 */ /* 0x000fe20000410000 */
[----:B------:R-:W-:Y:S01]  /*b270*/  @!P0 HADD2.F32 R14, -RZ, R32.H1_H1 ;  /* 0x30000020ff0e8230 */ /* 0x000fe20000004100 */
[----:B------:R-:W-:Y:S01]  /*b280*/  ISETP.GE.AND P1, PT, R19, R21, PT ;  /* 0x000000151300720c */ /* 0x000fe20003f26270 */
[----:B------:R-:W-:Y:S02]  /*b290*/  @!P0 HADD2.F32 R32, -RZ, R35.H0_H0 ;  /* 0x20000023ff208230 */ /* 0x000fe40000004100 */
[----:B------:R-:W-:Y:S01]  /*b2a0*/  @!P0 FMUL.FTZ R0, R0, R31 ;  /* 0x0000001f00008220 */ /* 0x000fe20000410000 */
[----:B------:R-:W-:Y:S01]  /*b2b0*/  @!P0 HADD2.F32 R31, -RZ, R34.H1_H1 ;  /* 0x30000022ff1f8230 */ /* 0x000fe20000004100 */
[----:B------:R-:W-:Y:S01]  /*b2c0*/  @!P0 MOV R29, R37 ;  /* 0x00000025001d8202 */ /* 0x000fe20000000f00 */
[----:B------:R-:W1:Y:S01]  /*b2d0*/  LDC.64 R40, c[0x0][0x3b8] ;  /* 0x0000ee00ff287b82 */ /* 0x000e620000000a00 */
[----:B------:R-:W-:Y:S01]  /*b2e0*/  @!P0 MOV R34, R38 ;  /* 0x0000002600228202 */ /* 0x000fe20000000f00 */
[----:B------:R-:W-:Y:S01]  /*b2f0*/  @!P0 FMUL.FTZ R3, R3, R16 ;  /* 0x0000001003038220 */ /* 0x000fe20000410000 */
[----:B------:R-:W-:Y:S01]  /*b300*/  @!P0 FMUL.FTZ R4, R4, R15 ;  /* 0x0000000f04048220 */ /* 0x000fe20000410000 */
[----:B------:R-:W-:Y:S02]  /*b310*/  @!P0 HADD2.F32 R15, -RZ, R33.H0_H0 ;  /* 0x20000021ff0f8230 */ /* 0x000fe40000004100 */
[----:B------:R-:W-:Y:S01]  /*b320*/  @!P0 FFMA.FTZ R0, R9, R12, R0 ;  /* 0x0000000c09008223 */ /* 0x000fe20000010000 */
[--C-:B------:R-:W-:Y:S02]  /*b330*/  @!P0 HADD2.F32 R16, -RZ, R29.reuse.H0_H0 ;  /* 0x2000001dff108230 */ /* 0x100fe40000004100 */
[----:B------:R-:W-:Y:S01]  /*b340*/  @!P0 FFMA.FTZ R2, R13, R14, R2 ;  /* 0x0000000e0d028223 */ /* 0x000fe20000010002 */
[----:B------:R-:W-:Y:S01]  /*b350*/  @!P0 HADD2.F32 R29, -RZ, R29.H1_H1 ;  /* 0x3000001dff1d8230 */ /* 0x000fe20000004100 */
[----:B------:R-:W-:Y:S01]  /*b360*/  @!P0 MOV R13, R39 ;  /* 0x00000027000d8202 */ /* 0x000fe20000000f00 */
[--C-:B------:R-:W-:Y:S02]  /*b370*/  @!P0 HADD2.F32 R12, -RZ, R34.reuse.H0_H0 ;  /* 0x20000022ff0c8230 */ /* 0x100fe40000004100 */
[----:B------:R-:W-:Y:S01]  /*b380*/  @!P0 FFMA.FTZ R3, R16, R15, R3 ;  /* 0x0000000f10038223 */ /* 0x000fe20000010003 */
[----:B------:R-:W-:Y:S01]  /*b390*/  @!P0 HADD2.F32 R9, -RZ, R34.H1_H1 ;  /* 0x30000022ff098230 */ /* 0x000fe20000004100 */
[----:B------:R-:W-:Y:S01]  /*b3a0*/  @!P0 F2FP.F16.F32.PACK_AB R2, R2, R0 ;  /* 0x000000000202823e */ /* 0x000fe200000000ff */
[----:B------:R-:W-:Y:S02]  /*b3b0*/  @!P0 HADD2.F32 R0, -RZ, R13.H0_H0 ;  /* 0x2000000dff008230 */ /* 0x000fe40000004100 */
[----:B------:R-:W-:Y:S01]  /*b3c0*/  @!P0 FFMA.FTZ R4, R29, R28, R4 ;  /* 0x0000001c1d048223 */ /* 0x000fe20000010004 */
[----:B------:R-:W-:Y:S01]  /*b3d0*/  @!P0 HADD2.F32 R33, -RZ, R35.H1_H1 ;  /* 0x30000023ff218230 */ /* 0x000fe20000004100 */
[----:B------:R-:W-:Y:S01]  /*b3e0*/  @!P1 ISETP.GE.U32.AND P2, PT, R19, R26, PT ;  /* 0x0000001a1300920c */ /* 0x000fe20003f46070 */
[----:B------:R-:W-:Y:S01]  /*b3f0*/  @!P0 FFMA.FTZ R5, R12, R30, R5 ;  /* 0x0000001e0c058223 */ /* 0x000fe20000010005 */
[----:B------:R-:W-:Y:S01]  /*b400*/  @!P0 FFMA.FTZ R6, R9, R31, R6 ;  /* 0x0000001f09068223 */ /* 0x000fe20000010006 */
[----:B------:R-:W-:Y:S01]  /*b410*/  @!P0 FFMA.FTZ R7, R0, R32, R7 ;  /* 0x0000002000078223 */ /* 0x000fe20000010007 */
[----:B------:R-:W-:Y:S01]  /*b420*/  @!P0 F2FP.F16.F32.PACK_AB R15, R4, R3 ;  /* 0x00000003040f823e */ /* 0x000fe200000000ff */
[----:B------:R-:W-:Y:S01]  /*b430*/  @!P0 HADD2.F32 R3, -RZ, R13.H1_H1 ;  /* 0x3000000dff038230 */ /* 0x000fe20000004100 */
[----:B------:R-:W-:Y:S01]  /*b440*/  @!P1 SEL R0, R27, RZ, P2 ;  /* 0x000000ff1b009207 */ /* 0x000fe20001000000 */
[----:B-1----:R-:W-:Y:S01]  /*b450*/  IMAD.WIDE.U32 R48, R40, 0xc0, R86 ;  /* 0x000000c028307825 */ /* 0x002fe200078e0056 */
[----:B------:R-:W-:Y:S02]  /*b460*/  @!P0 MOV R36, R2 ;  /* 0x0000000200248202 */ /* 0x000fe40000000f00 */
[----:B------:R-:W-:Y:S01]  /*b470*/  @!P0 MOV R37, R15 ;  /* 0x0000000f00258202 */ /* 0x000fe20000000f00 */
[----:B------:R-:W-:Y:S01]  /*b480*/  IMAD R41, R41, 0xc0, RZ ;  /* 0x000000c029297824 */ /* 0x000fe200078e02ff */
[----:B------:R-:W-:Y:S01]  /*b490*/  @!P1 IADD3 R15, P3, PT, R115, R0, RZ ;  /* 0x00000000730f9210 */ /* 0x000fe20007f7e0ff */
[----:B------:R-:W-:Y:S01]  /*b4a0*/  @!P0 FFMA.FTZ R8, R3, R33, R8 ;  /* 0x0000002103088223 */ /* 0x000fe20000010008 */
[----:B------:R-:W-:Y:S02]  /*b4b0*/  @!P1 SEL R2, R138, RZ, P2 ;  /* 0x000000ff8a029207 */ /* 0x000fe40001000000 */
[----:B------:R-:W-:Y:S02]  /*b4c0*/  @!P0 F2FP.F16.F32.PACK_AB R6, R6, R5 ;  /* 0x000000050606823e */ /* 0x000fe400000000ff */
[----:B------:R-:W-:Y:S02]  /*b4d0*/  @!P1 IADD3.X R0, PT, PT, R101, R2, RZ, P3, !PT ;  /* 0x0000000265009210 */ /* 0x000fe40001ffe4ff */
[----:B------:R-:W-:Y:S02]  /*b4e0*/  @!P0 F2FP.F16.F32.PACK_AB R7, R8, R7 ;  /* 0x000000070807823e */ /* 0x000fe400000000ff */
[C---:B------:R-:W-:Y:S02]  /*b4f0*/  @!P1 SHF.L.U64.HI R0, R15.reuse, 0x1, R0 ;  /* 0x000000010f009819 */ /* 0x040fe40000010200 */
[----:B------:R-:W-:Y:S02]  /*b500*/  @!P1 SHF.L.U32 R15, R15, 0x1, RZ ;  /* 0x000000010f0f9819 */ /* 0x000fe400000006ff */
        /* <DEDUP_REMOVED lines=84> */
.L_x_2237:
[----:B------:R-:W-:Y:S05]  /*ba50*/  BSYNC.RECONVERGENT B0 ;  /* 0x0000000000007941 */ /* 0x000fea0003800200 */
.L_x_2236:
[----:B------:R-:W-:Y:S01]  /*ba60*/  ISETP.NE.AND P0, PT, R132, RZ, PT ;  /* 0x000000ff8400720c */ /* 0x000fe20003f05270 */
[----:B------:R-:W-:Y:S11]  /*ba70*/  BSSY.RECONVERGENT B0, `(.L_x_2238) ;  /* 0x00000bc000007945 */ /* 0x000ff60003800200 */
[----:B------:R-:W-:Y:S01]  /*ba80*/  @!UPT UIADD3 URZ, UPT, UPT, URZ, URZ, URZ ;  /* 0x000000fffffff290 */ /* 0x000fe2000fffe0ff */
        /* <DEDUP_REMOVED lines=16> */
[----:B------:R-:W2:Y:S01]  /*bb90*/  LDG.E.128 R36, desc[UR6][R10.64] ;  /* 0x000000060a247981 */ /* 0x000ea2000c1e1d00 */
[----:B------:R-:W-:Y:S01]  /*bba0*/  ISETP.GE.U32.OR P2, PT, R22, R26, P0 ;  /* 0x0000001a1600720c */ /* 0x000fe20000746470 */
[----:B------:R-:W-:Y:S01]  /*bbb0*/  @!P0 IMAD.WIDE R4, R3, 0x2, R10 ;  /* 0x0000000203048825 */ /* 0x000fe200078e020a */
[C---:B------:R-:W-:Y:S02]  /*bbc0*/  @!P0 IADD3.X R41, PT, PT, R0.reuse, R91, RZ, P1, !PT ;  /* 0x0000005b00298210 */ /* 0x040fe40000ffe4ff */
[----:B------:R-:W-:Y:S03]  /*bbd0*/  @!P0 IADD3 R14, P1, PT, R9, R92, RZ ;  /* 0x0000005c090e8210 */ /* 0x000fe60007f3e0ff */
[----:B------:R-:W3:Y:S01]  /*bbe0*/  @!P0 LDG.E.128 R4, desc[UR6][R4.64] ;  /* 0x0000000604048981 */ /* 0x000ee2000c1e1d00 */
[----:B------:R-:W-:Y:S02]  /*bbf0*/  @!P0 IADD3.X R15, PT, PT, R0, R93, RZ, P1, !PT ;  /* 0x0000005d000f8210 */ /* 0x000fe40000ffe4ff */
[----:B------:R-:W-:Y:S05]  /*bc00*/  ISETP.GE.AND P1, PT, R19, R21, PT ;  /* 0x000000151300720c */ /* 0x000fea0003f26270 */
        /* <DEDUP_REMOVED lines=15> */
[----:B-1----:R-:W-:Y:S02]  /*bd00*/  @!P0 HADD2.F32 R14, -RZ, R42.H0_H0 ;  /* 0x2000002aff0e8230 */ /* 0x002fe40000004100 */
        /* <DEDUP_REMOVED lines=10> */
[----:B----4-:R-:W-:Y:S02]  /*bdb0*/  @!P0 HADD2.F32 R14, -RZ, R32.H1_H1 ;  /* 0x30000020ff0e8230 */ /* 0x010fe40000004100 */
[----:B------:R-:W-:Y:S01]  /*bdc0*/  @!P2 FADD.FTZ R8, -R8, -RZ ;  /* 0x800000ff0808a221 */ /* 0x000fe20000010100 */
[----:B------:R-:W-:Y:S02]  /*bdd0*/  @!P0 HADD2.F32 R30, -RZ, R34.H1_H1 ;  /* 0x30000022ff1e8230 */ /* 0x000fe40000004100 */
[----:B------:R-:W-:Y:S01]  /*bde0*/  @!P2 FADD.FTZ R29, -R29, -RZ ;  /* 0x800000ff1d1da221 */ /* 0x000fe20000010100 */
[----:B------:R-:W-:Y:S02]  /*bdf0*/  @!P0 HADD2.F32 R31, -RZ, R35.H0_H0 ;  /* 0x20000023ff1f8230 */ /* 0x000fe40000004100 */
[----:B------:R-:W-:Y:S01]  /*be00*/  @!P0 FMUL.FTZ R7, R12, R7 ;  /* 0x000000070c078220 */ /* 0x000fe20000410000 */
[----:B------:R-:W-:Y:S02]  /*be10*/  @!P0 HADD2.F32 R12, -RZ, R32.H0_H0 ;  /* 0x20000020ff0c8230 */ /* 0x000fe40000004100 */
[----:B------:R-:W-:Y:S01]  /*be20*/  @!P0 FMUL.FTZ R8, R9, R8 ;  /* 0x0000000809088220 */ /* 0x000fe20000410000 */
[----:B------:R-:W-:Y:S01]  /*be30*/  @!P0 HADD2.F32 R9, -RZ, R13.H0_H0 ;  /* 0x2000000dff098230 */ /* 0x000fe20000004100 */
[----:B------:R-:W-:Y:S01]  /*be40*/  @!P0 MOV R21, R37 ;  /* 0x0000002500158202 */ /* 0x000fe20000000f00 */
[----:B------:R-:W-:Y:S02]  /*be50*/  @!P0 HADD2.F32 R32, -RZ, R35.H1_H1 ;  /* 0x30000023ff208230 */ /* 0x000fe40000004100 */
[----:B------:R-:W-:Y:S01]  /*be60*/  @!P2 FADD.FTZ R16, -R16, -RZ ;  /* 0x800000ff1010a221 */ /* 0x000fe20000010100 */
[----:B------:R-:W-:Y:S02]  /*be70*/  @!P0 HADD2.F32 R13, -RZ, R13.H1_H1 ;  /* 0x3000000dff0d8230 */ /* 0x000fe40000004100 */
[----:B------:R-:W-:Y:S01]  /*be80*/  @!P2 FADD.FTZ R15, -R15, -RZ ;  /* 0x800000ff0f0fa221 */ /* 0x000fe20000010100 */
[----:B------:R-:W-:Y:S02]  /*be90*/  @!P0 HADD2.F32 R28, -RZ, R33.H1_H1 ;  /* 0x30000021ff1c8230 */ /* 0x000fe40000004100 */
[----:B------:R-:W-:Y:S01]  /*bea0*/  @!P0 FMUL.FTZ R0, R0, R29 ;  /* 0x0000001d00008220 */ /* 0x000fe20000410000 */
[----:B------:R-:W-:Y:S02]  /*beb0*/  @!P0 HADD2.F32 R29, -RZ, R34.H0_H0 ;  /* 0x20000022ff1d8230 */ /* 0x000fe40000004100 */
[----:B------:R-:W-:Y:S01]  /*bec0*/  @!P0 FMUL.FTZ R3, R3, R16 ;  /* 0x0000001003038220 */ /* 0x000fe20000410000 */
[--C-:B------:R-:W-:Y:S01]  /*bed0*/  @!P0 HADD2.F32 R16, -RZ, R21.reuse.H0_H0 ;  /* 0x20000015ff108230 */ /* 0x100fe20000004100 */
[----:B------:R-:W1:Y:S01]  /*bee0*/  LDC.64 R34, c[0x0][0x3b8] ;  /* 0x0000ee00ff227b82 */ /* 0x000e620000000a00 */
[----:B------:R-:W-:Y:S02]  /*bef0*/  @!P0 HADD2.F32 R21, -RZ, R21.H1_H1 ;  /* 0x30000015ff158230 */ /* 0x000fe40000004100 */
[----:B------:R-:W-:Y:S01]  /*bf00*/  @!P0 FMUL.FTZ R4, R4, R15 ;  /* 0x0000000f04048220 */ /* 0x000fe20000410000 */
[----:B------:R-:W-:Y:S01]  /*bf10*/  @!P0 HADD2.F32 R15, -RZ, R33.H0_H0 ;  /* 0x20000021ff0f8230 */ /* 0x000fe20000004100 */
[----:B------:R-:W-:Y:S01]  /*bf20*/  @!P0 MOV R33, R38 ;  /* 0x0000002600218202 */ /* 0x000fe20000000f00 */
[----:B------:R-:W-:Y:S01]  /*bf30*/  @!P0 FFMA.FTZ R0, R9, R12, R0 ;  /* 0x0000000c09008223 */ /* 0x000fe20000010000 */
[----:B------:R-:W-:Y:S01]  /*bf40*/  @!P0 FFMA.FTZ R2, R13, R14, R2 ;  /* 0x0000000e0d028223 */ /* 0x000fe20000010002 */
[----:B------:R-:W-:Y:S01]  /*bf50*/  @!P0 MOV R13, R39 ;  /* 0x00000027000d8202 */ /* 0x000fe20000000f00 */
[----:B------:R-:W-:Y:S01]  /*bf60*/  @!P0 FFMA.FTZ R3, R16, R15, R3 ;  /* 0x0000000f10038223 */ /* 0x000fe20000010003 */
[--C-:B------:R-:W-:Y:S02]  /*bf70*/  @!P0 HADD2.F32 R12, -RZ, R33.reuse.H0_H0 ;  /* 0x20000021ff0c8230 */ /* 0x100fe40000004100 */
[----:B------:R-:W-:Y:S01]  /*bf80*/  @!P0 FFMA.FTZ R4, R21, R28, R4 ;  /* 0x0000001c15048223 */ /* 0x000fe20000010004 */
[----:B------:R-:W-:Y:S01]  /*bf90*/  @!P0 HADD2.F32 R9, -RZ, R33.H1_H1 ;  /* 0x30000021ff098230 */ /* 0x000fe20000004100 */
        /* <DEDUP_REMOVED lines=8> */
[----:B------:R-:W-:Y:S02]  /*c020*/  @!P1 SEL R0, R27, RZ, P2 ;  /* 0x000000ff1b009207 */ /* 0x000fe40001000000 */
[----:B------:R-:W-:Y:S01]  /*c030*/  @!P0 MOV R37, R15 ;  /* 0x0000000f00258202 */ /* 0x000fe20000000f00 */
[----:B------:R-:W-:Y:S01]  /*c040*/  @!P0 FFMA.FTZ R8, R3, R32, R8 ;  /* 0x0000002003088223 */ /* 0x000fe20000010008 */
[----:B-1----:R-:W-:Y:S01]  /*c050*/  IMAD.WIDE.U32 R44, R34, 0xe0, R86 ;  /* 0x000000e0222c7825 */ /* 0x002fe200078e0056 */
[----:B------:R-:W-:Y:S02]  /*c060*/  @!P1 SEL R3, R138, RZ, P2 ;  /* 0x000000ff8a039207 */ /* 0x000fe40001000000 */
[----:B------:R-:W-:Y:S01]  /*c070*/  @!P1 IADD3 R15, P3, PT, R113, R0, RZ ;  /* 0x00000000710f9210 */ /* 0x000fe20007f7e0ff */
[----:B------:R-:W-:Y:S01]  /*c080*/  IMAD R35, R35, 0xe0, RZ ;  /* 0x000000e023237824 */ /* 0x000fe200078e02ff */
        /* <DEDUP_REMOVED lines=19> */
[----:B------:R2:W1:Y:S08]  /*c1c0*/  LDG.E.128 R32, desc[UR6][R10.64+0x80] ;  /* 0x000080060a207981 */ /* 0x000470000c1e1d00 */
        /* <DEDUP_REMOVED lines=15> */
[----:B-1----:R-:W-:Y:S01]  /*c2c0*/  @!P1 MOV R36, R33 ;  /* 0x0000002100249202 */ /* 0x002fe20000000f00 */
[----:B------:R-:W-:Y:S02]  /*c2d0*/  @!P1 HADD2.F32 R6, -RZ, R6.H1_H1 ;  /* 0x30000006ff069230 */ /* 0x000fe40000004100 */
[--C-:B------:R-:W-:Y:S02]  /*c2e0*/  @!P1 HADD2.F32 R12, -RZ, R7.reuse.H0_H0 ;  /* 0x20000007ff0c9230 */ /* 0x100fe40000004100 */
[----:B------:R-:W-:Y:S01]  /*c2f0*/  @!P1 FMUL.FTZ R5, R5, R10 ;  /* 0x0000000a05059220 */ /* 0x000fe20000410000 */
[----:B------:R-:W-:Y:S02]  /*c300*/  @!P1 HADD2.F32 R9, -RZ, R7.H1_H1 ;  /* 0x30000007ff099230 */ /* 0x000fe40000004100 */
[----:B------:R-:W-:Y:S01]  /*c310*/  @!P1 FMUL.FTZ R6, R6, R11 ;  /* 0x0000000b06069220 */ /* 0x000fe20000410000 */
[----:B------:R-:W-:Y:S01]  /*c320*/  @!P1 HADD2.F32 R7, -RZ, R43.H0_H0 ;  /* 0x2000002bff079230 */ /* 0x000fe20000004100 */
[----:B------:R-:W-:Y:S01]  /*c330*/  @!P1 MOV R11, R32 ;  /* 0x00000020000b9202 */ /* 0x000fe20000000f00 */
[----:B----4-:R-:W-:Y:S02]  /*c340*/  @!P1 HADD2.F32 R15, -RZ, R40.H1_H1 ;  /* 0x30000028ff0f9230 */ /* 0x010fe40000004100 */
[----:B------:R-:W-:Y:S01]  /*c350*/  @!P1 FMUL.FTZ R8, R9, R8 ;  /* 0x0000000809089220 */ /* 0x000fe20000410000 */
[--C-:B------:R-:W-:Y:S02]  /*c360*/  @!P1 HADD2.F32 R13, -RZ, R41.reuse.H1_H1 ;  /* 0x30000029ff0d9230 */ /* 0x100fe40000004100 */
[----:B------:R-:W-:Y:S01]  /*c370*/  @!P0 FADD.FTZ R7, -R7, -RZ ;  /* 0x800000ff07078221 */ /* 0x000fe20000010100 */
[----:B------:R-:W-:Y:S02]  /*c380*/  @!P1 HADD2.F32 R14, -RZ, R41.H0_H0 ;  /* 0x20000029ff0e9230 */ /* 0x000fe40000004100 */
[----:B------:R-:W-:Y:S01]  /*c390*/  @!P0 FADD.FTZ R15, -R15, -RZ ;  /* 0x800000ff0f0f8221 */ /* 0x000fe20000010100 */
[--C-:B-----5:R-:W-:Y:S02]  /*c3a0*/  @!P1 HADD2.F32 R10, -RZ, R28.reuse.H0_H0 ;  /* 0x2000001cff0a9230 */ /* 0x120fe40000004100 */
        /* <DEDUP_REMOVED lines=40> */
.L_x_2239:
[----:B------:R-:W-:Y:S05]  /*c630*/  BSYNC.RECONVERGENT B0 ;  /* 0x0000000000007941 */ /* 0x000fea0003800200 */
.L_x_2238:
[----:B------:R-:W1:Y:S01]  /*c640*/  LDC R21, c[0x0][0x450] ;  /* 0x00011400ff157b82 */ /* 0x000e620000000800 */
[----:B--2---:R-:W-:Y:S05]  /*c650*/  IMAD.U32 R135, R135, -0x40, RZ ;  /* 0xffffffc087877824 */ /* 0x004fea00078e00ff */
[C---:B------:R-:W-:Y:S02]  /*c660*/  LEA R92, P1, R135.reuse, R92, 0x1 ;  /* 0x0000005c875c7211 */ /* 0x040fe400078208ff */
[C---:B------:R-:W-:Y:S02]  /*c670*/  LEA R90, P0, R135.reuse, R90, 0x1 ;  /* 0x0000005a875a7211 */ /* 0x040fe400078008ff */
[C---:B------:R-:W-:Y:S02]  /*c680*/  LEA.HI.X.SX32 R93, R135.reuse, R93, 0x1, P1 ;  /* 0x0000005d875d7211 */ /* 0x040fe400008f0eff */
[----:B------:R-:W-:Y:S09]  /*c690*/  LEA.HI.X.SX32 R91, R135, R91, 0x1, P0 ;  /* 0x0000005b875b7211 */ /* 0x000ff200000f0eff */
.L_x_2206:
[----:B-1----:R-:W-:Y:S05]  /*c6a0*/  BSYNC.RECONVERGENT B1 ;  /* 0x0000000000017941 */ /* 0x002fea0003800200 */
.L_x_2204:
[----:B------:R-:W-:Y:S04]  /*c6b0*/  ISETP.NE.U32.AND P0, PT, RZ, UR12, PT ;  /* 0x0000000cff007c0c */ /* 0x000fe8000bf05070 */
[----:B------:R-:W-:Y:S11]  /*c6c0*/  ISETP.NE.AND.EX P0, PT, RZ, UR13, PT, P0 ;  /* 0x0000000dff007c0c */ /* 0x000ff6000bf05300 */
[----:B------:R-:W-:Y:S02]  /*c6d0*/  @!UPT UIADD3 URZ, UPT, UPT, URZ, URZ, URZ ;  /* 0x000000fffffff290 */ /* 0x000fe4000fffe0ff */
[----:B------:R-:W1:Y:S01]  /*c6e0*/  @!P0 LDC R2, c[0x0][0x3c0] ;  /* 0x0000f000ff028b82 */ /* 0x000e620000000800 */
[----:B------:R-:W-:Y:S07]  /*c6f0*/  @!P0 IMAD.MOV.U32 R3, RZ, RZ, RZ ;  /* 0x000000ffff038224 */ /* 0x000fee00078e00ff */
[----:B------:R-:W5:Y:S01]  /*c700*/  @!P0 LDC R0, c[0x0][0x3b8] ;  /* 0x0000ee00ff008b82 */ /* 0x000f620000000800 */
[----:B------:R-:W-:Y:S01]  /*c710*/  @!P0 IADD3 R3, P1, PT, RZ, -R3, RZ ;  /* 0x80000003ff038210 */ /* 0x000fe20007f3e0ff */
[----:B-----5:R-:W-:Y:S02]  /*c720*/  @!P0 IMAD.SHL.U32 R0, R0, 0x80, RZ ;  /* 0x0000008000008824 */ /* 0x020fe400078e00ff */
[----:B-1----:R-:W-:Y:S02]  /*c730*/  @!P0 IMAD.SHL.U32 R2, R2, 0x80, RZ ;  /* 0x0000008002028824 */ /* 0x002fe400078e00ff */
[----:B------:R-:W-:Y:S02]  /*c740*/  @!P0 IMAD.X R0, RZ, RZ, ~R0, P1 ;  /* 0x000000ffff008224 */ /* 0x000fe400008e0e00 */
[----:B------:R-:W-:Y:S05]  /*c750*/  @!P0 IMAD.X R2, RZ, RZ, ~R2, P1 ;  /* 0x000000ffff028224 */ /* 0x000fea00008e0e02 */
[C---:B--23--:R-:W-:Y:S02]  /*c760*/  @!P0 SHF.R.S64 R5, R3.reuse, 0x1f, R2 ;  /* 0x0000001f03058819 */ /* 0x04cfe40000001002 */
[----:B------:R-:W-:Y:S02]  /*c770*/  @!P0 SHF.R.S64 R3, R3, 0x1f, R0 ;  /* 0x0000001f03038819 */ /* 0x000fe40000001000 */
[----:B------:R-:W-:Y:S02]  /*c780*/  @!P0 IADD3 R84, P2, PT, R5, R84, RZ ;  /* 0x0000005405548210 */ /* 0x000fe40007f5e0ff */
[----:B----4-:R-:W-:Y:S02]  /*c790*/  @!P0 IADD3 R86, P1, PT, R3, R86, RZ ;  /* 0x0000005603568210 */ /* 0x010fe40007f3e0ff */
        /* <DEDUP_REMOVED lines=75> */
.L_x_2240:
[----:B------:R-:W-:Y:S02]  /*cc50*/  ISETP.NE.AND P2, PT, R124, RZ, PT ;  /* 0x000000ff7c00720c */ /* 0x000fe40003f45270 */
[----:B------:R-:W-:Y:S02]  /*cc60*/  IADD3 R88, P1, PT, R88, R95, RZ ;  /* 0x0000005f58587210 */ /* 0x000fe40007f3e0ff */
[----:B------:R-:W-:Y:S03]  /*cc70*/  IADD3 R18, P0, PT, R18, R97, RZ ;  /* 0x0000006112127210 */ /* 0x000fe60007f1e0ff */
[----:B------:R-:W-:Y:S02]  /*cc80*/  IMAD.X R89, R89, 0x1, R94, P1 ;  /* 0x0000000159597824 */ /* 0x000fe400008e065e */
[----:B------:R-:W-:Y:S04]  /*cc90*/  IMAD.X R17, R17, 0x1, R96, P0 ;  /* 0x0000000111117824 */ /* 0x000fe800000e0660 */
[----:B------:R-:W-:Y:S05]  /*cca0*/  @P2 BRA `(.L_x_2241) ;  /* 0xffffff5400a02947 */ /* 0x000fea000383ffff */
.L_x_2203:
        /* <DEDUP_REMOVED lines=22> */
[----:B------:R-:W-:Y:S02]  /*ce10*/  ISETP.GE.AND P0, PT, R24, R5, PT ;  /* 0x000000051800720c */ /* 0x000fe40003f06270 */
[----:B-1---5:R-:W-:-:S04]  /*ce20*/  LEA R6, P1, R128, UR8, 0x1 ;  /* 0x0000000880067c11 */ /* 0x022fc8000f8208ff */
[----:B------:R-:W-:-:S07]  /*ce30*/  LEA.HI.X R7, R128, UR9, R82, 0x1, P1 ;  /* 0x0000000980077c11 */ /* 0x000fce00088f0c52 */
[C---:B------:R-:W-:Y:S01]  /*ce40*/  @!P0 LEA R8, P1, R41.reuse, R6, 0x1 ;  /* 0x0000000629088211 */ /* 0x040fe200078208ff */
[----:B------:R-:W-:Y:S01]  /*ce50*/  @!PT LDS RZ, [RZ] ;  /* 0x00000000fffff984 */ /* 0x000fe20000000800 */
[----:B------:R-:W-:Y:S01]  /*ce60*/  @!PT LDS RZ, [RZ] ;  /* 0x00000000fffff984 */ /* 0x000fe20000000800 */
[----:B------:R-:W-:Y:S01]  /*ce70*/  @!PT LDS RZ, [RZ] ;  /* 0x00000000fffff984 */ /* 0x000fe20000000800 */
[----:B------:R1:W-:Y:S03]  /*ce80*/  @!P2 LDGSTS.E.BYPASS.LTC128B.128 [R213], desc[UR6][R6.64] ;  /* 0x0000000006d5afae */ /* 0x0003e6000b981a06 */
[----:B------:R-:W-:Y:S02]  /*ce90*/  @!P0 LEA.HI.X R9, R41, R7, R39, 0x1, P1 ;  /* 0x0000000729098211 */ /* 0x000fe400008f0c27 */
[-C--:B------:R-:W-:Y:S01]  /*cea0*/  ISETP.GE.AND P1, PT, R34, R5.reuse, PT ;  /* 0x000000052200720c */ /* 0x080fe20003f26270 */
[----:B------:R1:W-:Y:S04]  /*ceb0*/  @!P2 LDGSTS.E.BYPASS.LTC128B.128 [R213+0x2000], desc[UR6][R6.64+0x80] ;  /* 0x0200008006d5afae */ /* 0x0003e8000b981a06 */
[----:B------:R1:W-:Y:S04]  /*cec0*/  @!P0 LDGSTS.E.BYPASS.LTC128B.128 [R213+0x800], desc[UR6][R8.64] ;  /* 0x0080000008d58fae */ /* 0x0003e8000b981a06 */
[----:B------:R1:W-:Y:S01]  /*ced0*/  @!P0 LDGSTS.E.BYPASS.LTC128B.128 [R213+0x2800], desc[UR6][R8.64+0x80] ;  /* 0x0280008008d58fae */ /* 0x0003e2000b981a06 */
[----:B------:R-:W-:-:S13]  /*cee0*/  ISETP.GE.AND P0, PT, R32, R5, PT ;  /* 0x000000052000720c */ /* 0x000fda0003f06270 */
[----:B------:R-:W-:Y:S05]  /*cef0*/  @P0 BRA `(.L_x_2245) ;  /* 0x00000000001c0947 */ /* 0x000fea0003800000 */
[----:B------:R-:W-:-:S04]  /*cf00*/  LEA R4, P0, R2, R6, 0x6 ;  /* 0x0000000602047211 */ /* 0x000fc800078030ff */
[----:B------:R-:W-:-:S05]  /*cf10*/  LEA.HI.X R5, R2, R7, R3, 0x6, P0 ;  /* 0x0000000702057211 */ /* 0x000fca00000f3403 */
[----:B------:R-:W-:Y:S01]  /*cf20*/  @!PT LDS RZ, [RZ] ;  /* 0x00000000fffff984 */ /* 0x000fe20000000800 */
[----:B------:R-:W-:Y:S01]  /*cf30*/  @!PT LDS RZ, [RZ] ;  /* 0x00000000fffff984 */ /* 0x000fe20000000800 */
[----:B------:R-:W-:Y:S01]  /*cf40*/  @!PT LDS RZ, [RZ] ;  /* 0x00000000fffff984 */ /* 0x000fe20000000800 */
[----:B------:R2:W-:Y:S04]  /*cf50*/  LDGSTS.E.BYPASS.LTC128B.128 [R213+0x1000], desc[UR6][R4.64] ;  /* 0x0100000004d57fae */ /* 0x0005e8000b981a06 */
[----:B------:R2:W-:Y:S02]  /*cf60*/  LDGSTS.E.BYPASS.LTC128B.128 [R213+0x3000], desc[UR6][R4.64+0x80] ;  /* 0x0300008004d57fae */ /* 0x0005e4000b981a06 */
.L_x_2245:
[----:B------:R-:W-:Y:S05]  /*cf70*/  BSYNC.RECONVERGENT B0 ;  /* 0x0000000000007941 */ /* 0x000fea0003800200 */
.L_x_2244:
[----:B------:R-:W-:Y:S05]  /*cf80*/  @P1 BRA `(.L_x_2246) ;  /* 0x0000004800e01947 */ /* 0x000fea0003800000 */
[----:B------:R-:W-:Y:S02]  /*cf90*/  IMAD R3, R3, 0x60, RZ ;  /* 0x0000006003037824 */ /* 0x000fe400078e02ff */
[----:B-1----:R-:W-:-:S05]  /*cfa0*/  IMAD.WIDE.U32 R6, R2, 0x60, R6 ;  /* 0x0000006002067825 */ /* 0x002fca00078e0006 */
[----:B------:R-:W-:-:S05]  /*cfb0*/  IADD3 R7, PT, PT, R7, R3, RZ ;  /* 0x0000000307077210 */ /* 0x000fca0007ffe0ff */
[----:B------:R-:W-:Y:S01]  /*cfc0*/  @!PT LDS RZ, [RZ] ;  /* 0x00000000fffff984 */ /* 0x000fe20000000800 */
[----:B------:R-:W-:Y:S01]  /*cfd0*/  @!PT LDS RZ, [RZ] ;  /* 0x00000000fffff984 */ /* 0x000fe20000000800 */
[----:B------:R-:W-:Y:S01]  /*cfe0*/  @!PT LDS RZ, [RZ] ;  /* 0x00000000fffff984 */ /* 0x000fe20000000800 */
[----:B------:R3:W-:Y:S04]  /*cff0*/  LDGSTS.E.BYPASS.LTC128B.128 [R213+0x1800], desc[UR6][R6.64] ;  /* 0x0180000006d57fae */ /* 0x0007e8000b981a06 */
[----:B------:R3:W-:Y:S01]  /*d000*/  LDGSTS.E.BYPASS.LTC128B.128 [R213+0x3800], desc[UR6][R6.64+0x80] ;  /* 0x0380008006d57fae */ /* 0x0007e2000b981a06 */
[----:B------:R-:W-:Y:S05]  /*d010*/  BRA `(.L_x_2246) ;  /* 0x0000004800bc7947 */ /* 0x000fea0003800000 */
.L_x_2243:
        /* <DEDUP_REMOVED lines=23> */
[----:B------:R1:W5:Y:S01]  /*d190*/  LDG.E.128 R8, desc[UR6][R26.64+0x80] ;  /* 0x000080061a087981 */ /* 0x000362000c1e1d00 */
[----:B------:R-:W2:Y:S03]  /*d1a0*/  LDCU.64 UR10, c[0x0][0x4c8] ;  /* 0x00009900ff0a77ac */ /* 0x000ea60008000a00 */
[----:B------:R1:W5:Y:S01]  /*d1b0*/  LDG.E.128 R28, desc[UR6][R26.64] ;  /* 0x000000061a1c7981 */ /* 0x000362000c1e1d00 */
[----:B------:R-:W3:Y:S01]  /*d1c0*/  LDCU.64 UR8, c[0x0][0x4d0] ;  /* 0x00009a00ff0877ac */ /* 0x000ee20008000a00 */
[----:B------:R-:W-:Y:S01]  /*d1d0*/  ISETP.GE.AND P2, PT, R22, R17, PT ;  /* 0x000000111600720c */ /* 0x000fe20003f46270 */
[C---:B------:R-:W-:Y:S01]  /*d1e0*/  IMAD.SHL.U32 R44, R12.reuse, 0x2, RZ ;  /* 0x000000020c2c7824 */ /* 0x040fe200078e00ff */
[----:B------:R-:W-:Y:S01]  /*d1f0*/  SHF.L.U64.HI R0, R12, 0x1, R14 ;  /* 0x000000010c007819 */ /* 0x000fe2000001020e */
[----:B------:R-:W-:Y:S03]  /*d200*/  BSSY.RECONVERGENT B0, `(.L_x_2250) ;  /* 0x000002d000007945 */ /* 0x000fe60003800200 */
[----:B--2---:R-:W-:-:S02]  /*d210*/  IADD3 R42, P1, PT, R44, UR10, RZ ;  /* 0x0000000a2c2a7c10 */ /* 0x004fc4000ff3e0ff */
[----:B---3--:R-:W-:Y:S02]  /*d220*/  IADD3 R44, P0, PT, R44, UR8, RZ ;  /* 0x000000082c2c7c10 */ /* 0x008fe4000ff1e0ff */
[C---:B------:R-:W-:Y:S02]  /*d230*/  IADD3.X R43, PT, PT, R0.reuse, UR11, RZ, P1, !PT ;  /* 0x0000000b002b7c10 */ /* 0x040fe40008ffe4ff */
[----:B------:R-:W-:Y:S01]  /*d240*/  IADD3.X R45, PT, PT, R0, UR9, RZ, P0, !PT ;  /* 0x00000009002d7c10 */ /* 0x000fe200087fe4ff */
[----:B------:R-:W-:Y:S08]  /*d250*/  @P2 BRA `(.L_x_2251) ;  /* 0x00000000009c2947 */ /* 0x000ff00003800000 */
[----:B------:R-:W2:Y:S04]  /*d260*/  LDG.E.64 R4, desc[UR6][R44.64] ;  /* 0x000000062c047981 */ /* 0x000ea8000c1e1b00 */
[----:B-----5:R-:W3:Y:S01]  /*d270*/  LDG.E.64 R6, desc[UR6][R42.64] ;  /* 0x000000062a067981 */ /* 0x020ee2000c1e1b00 */
[----:B------:R-:W-:Y:S02]  /*d280*/  HADD2.F32 R19, -RZ, R31.H1_H1 ;  /* 0x3000001fff137230 */ /* 0x000fe40000004100 */
[----:B------:R-:W-:Y:S02]  /*d290*/  HADD2.F32 R24, -RZ, R29.H1_H1 ;  /* 0x3000001dff187230 */ /* 0x000fe40000004100 */
        /* <DEDUP_REMOVED lines=12> */
[----:B------:R-:W-:Y:S02]  /*d360*/  HADD2.F32 R4, -RZ, R4.H0_H0 ;  /* 0x20000004ff047230 */ /* 0x000fe40000004100 */
[----:B------:R-:W-:Y:S01]  /*d370*/  FFMA.FTZ R0, R34, R0, R19 ;  /* 0x0000000022007223 */ /* 0x000fe20000010013 */
[----:B------:R-:W-:Y:S02]  /*d380*/  HADD2.F32 R19, -RZ, R28.H1_H1 ;  /* 0x3000001cff137230 */ /* 0x000fe40000004100 */
        /* <DEDUP_REMOVED lines=20> */
.L_x_2251:
[----:B------:R-:W-:Y:S05]  /*d4d0*/  BSYNC.RECONVERGENT B0 ;  /* 0x0000000000007941 */ /* 0x000fea0003800200 */
.L_x_2250:
[----:B-----5:R2:W-:Y:S01]  /*d4e0*/  STS.128 [R213], R28 ;  /* 0x0000001cd5007388 */ /* 0x0205e20000000c00 */
[----:B------:R-:W-:Y:S01]  /*d4f0*/  LOP3.LUT R0, R22, 0x40, RZ, 0xfc, !PT ;  /* 0x0000004016007812 */ /* 0x000fe200078efcff */
[----:B------:R-:W-:Y:S03]  /*d500*/  BSSY.RECONVERGENT B0, `(.L_x_2252) ;  /* 0x000002b000007945 */ /* 0x000fe60003800200 */
[----:B------:R-:W-:-:S13]  /*d510*/  ISETP.GE.AND P0, PT, R0, R17, PT ;  /* 0x000000110000720c */ /* 0x000fda0003f06270 */
[----:B------:R-:W-:Y:S05]  /*d520*/  @P0 BRA `(.L_x_2253) ;  /* 0x0000000000a00947 */ /* 0x000fea0003800000 */
[----:B------:R-:W3:Y:S04]  /*d530*/  LDG.E.64 R4, desc[UR6][R44.64+0x40] ;  /* 0x000040062c047981 */ /* 0x000ee8000c1e1b00 */
[----:B------:R-:W4:Y:S01]  /*d540*/  LDG.E.64 R6, desc[UR6][R42.64+0x40] ;  /* 0x000040062a067981 */ /* 0x000f22000c1e1b00 */
[--C-:B------:R-:W-:Y:S01]  /*d550*/  HADD2.F32 R18, -RZ, R9.reuse.H0_H0 ;  /* 0x20000009ff127230 */ /* 0x100fe20000004100 */
[----:B------:R-:W-:Y:S01]  /*d560*/  MOV R16, R10 ;  /* 0x0000000a00107202 */ /* 0x000fe20000000f00 */
[----:B------:R-:W-:Y:S02]  /*d570*/  HADD2.F32 R24, -RZ, R9.H1_H1 ;  /* 0x30000009ff187230 */ /* 0x000fe40000004100 */
[--C-:B------:R-:W-:Y:S02]  /*d580*/  HADD2.F32 R19, -RZ, R11.reuse.H1_H1 ;  /* 0x3000000bff137230 */ /* 0x100fe40000004100 */
[----:B--2---:R-:W-:-:S02]  /*d590*/  HADD2.F32 R28, -RZ, R11.H0_H0 ;  /* 0x2000000bff1c7230 */ /* 0x004fc40000004100 */
        /* <DEDUP_REMOVED lines=33> */
.L_x_2253:
[----:B------:R-:W-:Y:S05]  /*d7b0*/  BSYNC.RECONVERGENT B0 ;  /* 0x0000000000007941 */ /* 0x000fea0003800200 */
.L_x_2252:
[----:B------:R3:W-:Y:S02]  /*d7c0*/  STS.128 [R213+0x2000], R8 ;  /* 0x00200008d5007388 */ /* 0x0007e40000000c00 */
.L_x_2249:
[----:B------:R-:W-:Y:S05]  /*d7d0*/  BSYNC.RECONVERGENT B1 ;  /* 0x0000000000017941 */ /* 0x000fea0003800200 */
.L_x_2248:
[----:B------:R-:W-:Y:S01]  /*d7e0*/  IADD3 R24, PT, PT, R130, 0x10, RZ ;  /* 0x0000001082187810 */ /* 0x000fe20007ffe0ff */
[----:B------:R-:W-:Y:S03]  /*d7f0*/  BSSY.RECONVERGENT B1, `(.L_x_2254) ;  /* 0x0000075000017945 */ /* 0x000fe60003800200 */
[----:B------:R-:W-:-:S13]  /*d800*/  ISETP.GE.AND P0, PT, R24, R13, PT ;  /* 0x0000000d1800720c */ /* 0x000fda0003f06270 */
[----:B------:R-:W-:Y:S05]  /*d810*/  @P0 BRA `(.L_x_2255) ;  /* 0x0000000400c80947 */ /* 0x000fea0003800000 */
[----:B------:R-:W-:-:S04]  /*d820*/  LEA R4, P0, R41, R26, 0x1 ;  /* 0x0000001a29047211 */ /* 0x000fc800078008ff */
[----:B------:R-:W-:-:S05]  /*d830*/  LEA.HI.X R5, R41, R27, R39, 0x1, P0 ;  /* 0x0000001b29057211 */ /* 0x000fca00000f0c27 */
[----:B---3--:R3:W5:Y:S04]  /*d840*/  LDG.E.128 R8, desc[UR6][R4.64+0x80] ;  /* 0x0000800604087981 */ /* 0x008768000c1e1d00 */
[----:B--2---:R3:W5:Y:S01]  /*d850*/  LDG.E.128 R28, desc[UR6][R4.64] ;  /* 0x00000006041c7981 */ /* 0x004762000c1e1d00 */
[----:B------:R-:W-:Y:S01]  /*d860*/  ISETP.GE.AND P0, PT, R22, R17, PT ;  /* 0x000000111600720c */ /* 0x000fe20003f06270 */
[----:B------:R-:W-:-:S12]  /*d870*/  BSSY.RECONVERGENT B0, `(.L_x_2256) ;  /* 0x0000033000007945 */ /* 0x000fd80003800200 */
[----:B------:R-:W-:Y:S05]  /*d880*/  @P0 BRA `(.L_x_2257) ;  /* 0x0000000000c40947 */ /* 0x000fea0003800000 */
[----:B------:R-:W2:Y:S01]  /*d890*/  LDCU.64 UR10, c[0x0][0x4c8] ;  /* 0x00009900ff0a77ac */ /* 0x000ea20008000a00 */
[----:B---3--:R-:W-:Y:S01]  /*d8a0*/  IADD3 R5, P0, PT, R37, R12, RZ ;  /* 0x0000000c25057210 */ /* 0x008fe20007f1e0ff */
[----:B------:R-:W3:Y:S03]  /*d8b0*/  LDCU.64 UR8, c[0x0][0x4d0] ;  /* 0x00009a00ff0877ac */ /* 0x000ee60008000a00 */
[----:B------:R-:W-:Y:S02]  /*d8c0*/  SHF.L.U32 R4, R5, 0x1, RZ ;  /* 0x0000000105047819 */ /* 0x000fe400000006ff */
[----:B------:R-:W-:-:S04]  /*d8d0*/  LEA.HI.X.SX32 R0, R37, R14, 0x1, P0 ;  /* 0x0000000e25007211 */ /* 0x000fc800000f0eff */
[----:B------:R-:W-:Y:S02]  /*d8e0*/  SHF.L.U64.HI R0, R5, 0x1, R0 ;  /* 0x0000000105007819 */ /* 0x000fe40000010200 */
[C---:B--2--5:R-:W-:Y:S02]  /*d8f0*/  IADD3 R6, P1, PT, R4.reuse, UR10, RZ ;  /* 0x0000000a04067c10 */ /* 0x064fe4000ff3e0ff */
[----:B---3--:R-:W-:Y:S02]  /*d900*/  IADD3 R4, P0, PT, R4, UR8, RZ ;  /* 0x0000000804047c10 */ /* 0x008fe4000ff1e0ff */
[C---:B------:R-:W-:Y:S02]  /*d910*/  IADD3.X R7, PT, PT, R0.reuse, UR11, RZ, P1, !PT ;  /* 0x0000000b00077c10 */ /* 0x040fe40008ffe4ff */
[----:B------:R-:W-:-:S04]  /*d920*/  IADD3.X R5, PT, PT, R0, UR9, RZ, P0, !PT ;  /* 0x0000000900057c10 */ /* 0x000fc800087fe4ff */
[----:B------:R-:W2:Y:S04]  /*d930*/  LDG.E.64 R6, desc[UR6][R6.64] ;  /* 0x0000000606067981 */ /* 0x000ea8000c1e1b00 */
[----:B------:R-:W3:Y:S01]  /*d940*/  LDG.E.64 R4, desc[UR6][R4.64] ;  /* 0x0000000604047981 */ /* 0x000ee2000c1e1b00 */
[----:B------:R-:W-:Y:S02]  /*d950*/  HADD2.F32 R19, -RZ, R31.H1_H1 ;  /* 0x3000001fff137230 */ /* 0x000fe40000004100 */
[----:B------:R-:W-:Y:S02]  /*d960*/  HADD2.F32 R32, -RZ, R29.H1_H1 ;  /* 0x3000001dff207230 */ /* 0x000fe40000004100 */
[----:B------:R-:W-:Y:S02]  /*d970*/  HADD2.F32 R36, -RZ, R31.H0_H0 ;  /* 0x2000001fff247230 */ /* 0x000fe40000004100 */
[----:B------:R-:W-:-:S02]  /*d980*/  HADD2.F32 R21, -RZ, R29.H0_H0 ;  /* 0x2000001dff157230 */ /* 0x000fc40000004100 */
[----:B--2---:R-:W-:Y:S02]  /*d990*/  HADD2.F32 R16, -RZ, R7.H1_H1 ;  /* 0x30000007ff107230 */ /* 0x004fe40000004100 */
[----:B---3--:R-:W-:Y:S02]  /*d9a0*/  HADD2.F32 R0, -RZ, R5.H1_H1 ;  /* 0x30000005ff007230 */ /* 0x008fe40000004100 */
[----:B------:R-:W-:Y:S02]  /*d9b0*/  HADD2.F32 R15, -RZ, R4.H1_H1 ;  /* 0x30000004ff0f7230 */ /* 0x000fe40000004100 */
[--C-:B------:R-:W-:Y:S02]  /*d9c0*/  HADD2.F32 R18, -RZ, R6.reuse.H1_H1 ;  /* 0x30000006ff127230 */ /* 0x100fe40000004100 */
[C---:B------:R-:W-:Y:S01]  /*d9d0*/  FMUL.FTZ R25, R19.reuse, R0 ;  /* 0x0000000013197220 */ /* 0x040fe20000410000 */
[----:B------:R-:W-:Y:S01]  /*d9e0*/  FMUL.FTZ R19, R19, R16 ;  /* 0x0000001013137220 */ /* 0x000fe20000410000 */
[----:B------:R-:W-:Y:S01]  /*d9f0*/  FMUL.FTZ R34, R32, R15 ;  /* 0x0000000f20227220 */ /* 0x000fe20000410000 */
[----:B------:R-:W-:-:S02]  /*da00*/  HADD2.F32 R6, -RZ, R6.H0_H0 ;  /* 0x20000006ff067230 */ /* 0x000fc40000004100 */
[----:B------:R-:W-:Y:S01]  /*da10*/  FMUL.FTZ R32, R32, R18 ;  /* 0x0000001220207220 */ /* 0x000fe20000410000 */
[C---:B------:R-:W-:Y:S01]  /*da20*/  FFMA.FTZ R0, R36.reuse, R0, R19 ;  /* 0x0000000024007223 */ /* 0x040fe20000010013 */
[----:B------:R-:W-:Y:S01]  /*da30*/  FFMA.FTZ R25, R36, R16, -R25 ;  /* 0x0000001024197223 */ /* 0x000fe20000010819 */
[----:B------:R-:W-:Y:S02]  /*da40*/  HADD2.F32 R19, -RZ, R28.H1_H1 ;  /* 0x3000001cff137230 */ /* 0x000fe40000004100 */
[----:B------:R-:W-:Y:S02]  /*da50*/  HADD2.F32 R4, -RZ, R4.H0_H0 ;  /* 0x20000004ff047230 */ /* 0x000fe40000004100 */
[----:B------:R-:W-:Y:S02]  /*da60*/  HADD2.F32 R5, -RZ, R5.H0_H0 ;  /* 0x20000005ff057230 */ /* 0x000fe40000004100 */
[----:B------:R-:W-:Y:S02]  /*da70*/  HADD2.F32 R16, -RZ, R30.H1_H1 ;  /* 0x3000001eff107230 */ /* 0x000fe40000004100 */
[----:B------:R-:W-:-:S02]  /*da80*/  HADD2.F32 R7, -RZ, R7.H0_H0 ;  /* 0x20000007ff077230 */ /* 0x000fc40000004100 */
[C---:B------:R-:W-:Y:S01]  /*da90*/  FFMA.FTZ R34, R21.reuse, R18, -R34 ;  /* 0x0000001215227223 */ /* 0x040fe20000010822 */
        /* <DEDUP_REMOVED lines=16> */
.L_x_2257:
[----:B------:R-:W-:Y:S05]  /*dba0*/  BSYNC.RECONVERGENT B0 ;  /* 0x0000000000007941 */ /* 0x000fea0003800200 */
.L_x_2256:
[----:B-----5:R2:W-:Y:S01]  /*dbb0*/  STS.128 [R213+0x800], R28 ;  /* 0x0008001cd5007388 */ /* 0x0205e20000000c00 */
[----:B------:R-:W-:Y:S01]  /*dbc0*/  LOP3.LUT R0, R22, 0x40, RZ, 0xfc, !PT ;  /* 0x0000004016007812 */ /* 0x000fe200078efcff */
[----:B------:R-:W-:Y:S03]  /*dbd0*/  BSSY.RECONVERGENT B0, `(.L_x_2258) ;  /* 0x0000035000007945 */ /* 0x000fe60003800200 */
[----:B------:R-:W-:-:S13]  /*dbe0*/  ISETP.GE.AND P0, PT, R0, R17, PT ;  /* 0x000000110000720c */ /* 0x000fda0003f06270 */
[----:B------:R-:W-:Y:S05]  /*dbf0*/  @P0 BRA `(.L_x_2259) ;  /* 0x0000000000c80947 */ /* 0x000fea0003800000 */
[----:B------:R-:W4:Y:S01]  /*dc00*/  LDCU.64 UR10, c[0x0][0x4c8] ;  /* 0x00009900ff0a77ac */ /* 0x000f220008000a00 */
[C---:B------:R-:W-:Y:S01]  /*dc10*/  IADD3 R0, P0, PT, R37.reuse, R12, RZ ;  /* 0x0000000c25007210 */ /* 0x040fe20007f1e0ff */
[----:B------:R-:W5:Y:S03]  /*dc20*/  LDCU.64 UR8, c[0x0][0x4d0] ;  /* 0x00009a00ff0877ac */ /* 0x000f660008000a00 */
[----:B---3--:R-:W-:Y:S02]  /*dc30*/  SHF.L.U32 R4, R0, 0x1, RZ ;  /* 0x0000000100047819 */ /* 0x008fe400000006ff */
[----:B------:R-:W-:-:S04]  /*dc40*/  LEA.HI.X.SX32 R37, R37, R14, 0x1, P0 ;  /* 0x0000000e25257211 */ /* 0x000fc800000f0eff */
[----:B------:R-:W-:Y:S02]  /*dc50*/  SHF.L.U64.HI R37, R0, 0x1, R37 ;  /* 0x0000000100257819 */ /* 0x000fe40000010225 */
[C---:B----4-:R-:W-:Y:S02]  /*dc60*/  IADD3 R6, P1, PT, R4.reuse, UR10, RZ ;  /* 0x0000000a04067c10 */ /* 0x050fe4000ff3e0ff */
[----:B-----5:R-:W-:Y:S02]  /*dc70*/  IADD3 R4, P0, PT, R4, UR8, RZ ;  /* 0x0000000804047c10 */ /* 0x020fe4000ff1e0ff */
[C---:B------:R-:W-:Y:S02]  /*dc80*/  IADD3.X R7, PT, PT, R37.reuse, UR11, RZ, P1, !PT ;  /* 0x0000000b25077c10 */ /* 0x040fe40008ffe4ff */
[----:B------:R-:W-:-:S04]  /*dc90*/  IADD3.X R5, PT, PT, R37, UR9, RZ, P0, !PT ;  /* 0x0000000925057c10 */ /* 0x000fc800087fe4ff */
[----:B------:R-:W3:Y:S04]  /*dca0*/  LDG.E.64 R6, desc[UR6][R6.64+0x40] ;  /* 0x0000400606067981 */ /* 0x000ee8000c1e1b00 */
[----:B------:R-:W4:Y:S01]  /*dcb0*/  LDG.E.64 R4, desc[UR6][R4.64+0x40] ;  /* 0x0000400604047981 */ /* 0x000f22000c1e1b00 */
[--C-:B------:R-:W-:Y:S02]  /*dcc0*/  HADD2.F32 R18, -RZ, R9.reuse.H0_H0 ;  /* 0x20000009ff127230 */ /* 0x100fe40000004100 */
[----:B--2---:R-:W-:Y:S02]  /*dcd0*/  HADD2.F32 R28, -RZ, R9.H1_H1 ;  /* 0x30000009ff1c7230 */ /* 0x004fe40000004100 */
[--C-:B------:R-:W-:Y:S01]  /*dce0*/  HADD2.F32 R19, -RZ, R11.reuse.H1_H1 ;  /* 0x3000000bff137230 */ /* 0x100fe20000004100 */
[----:B------:R-:W-:Y:S01]  /*dcf0*/  MOV R16, R10 ;  /* 0x0000000a00107202 */ /* 0x000fe20000000f00 */
[----:B------:R-:W-:-:S02]  /*dd00*/  HADD2.F32 R30, -RZ, R11.H0_H0 ;  /* 0x2000000bff1e7230 */ /* 0x000fc40000004100 */
[----:B---3--:R-:W-:Y:S02]  /*dd10*/  HADD2.F32 R15, -RZ, R6.H1_H1 ;  /* 0x30000006ff0f7230 */ /* 0x008fe40000004100 */
        /* <DEDUP_REMOVED lines=32> */
.L_x_2259:
[----:B------:R-:W-:Y:S05]  /*df20*/  BSYNC.RECONVERGENT B0 ;  /* 0x0000000000007941 */ /* 0x000fea0003800200 */
.L_x_2258:
[----:B------:R4:W-:Y:S02]  /*df30*/  STS.128 [R213+0x2800], R8 ;  /* 0x00280008d5007388 */ /* 0x0009e40000000c00 */
.L_x_2255:
[----:B------:R-:W-:Y:S05]  /*df40*/  BSYNC.RECONVERGENT B1 ;  /* 0x0000000000017941 */ /* 0x000fea0003800200 */
.L_x_2254:
[----:B------:R-:W-:Y:S01]  /*df50*/  IADD3 R32, PT, PT, R130, 0x20, RZ ;  /* 0x0000002082207810 */ /* 0x000fe20007ffe0ff */
[----:B------:R-:W-:Y:S03]  /*df60*/  BSSY.RECONVERGENT B1, `(.L_x_2260) ;  /* 0x0000076000017945 */ /* 0x000fe60003800200 */
[----:B------:R-:W-:-:S13]  /*df70*/  ISETP.GE.AND P0, PT, R32, R13, PT ;  /* 0x0000000d2000720c */ /* 0x000fda0003f06270 */
[----:B------:R-:W-:Y:S05]  /*df80*/  @P0 BRA `(.L_x_2261) ;  /* 0x0000000400cc0947 */ /* 0x000fea0003800000 */
[----:B---3--:R-:W-:-:S04]  /*df90*/  LEA R4, P0, R2, R26, 0x6 ;  /* 0x0000001a02047211 */ /* 0x008fc800078030ff */
[----:B------:R-:W-:-:S05]  /*dfa0*/  LEA.HI.X R5, R2, R27, R3, 0x6, P0 ;  /* 0x0000001b02057211 */ /* 0x000fca00000f3403 */
[----:B----4-:R3:W5:Y:S04]  /*dfb0*/  LDG.E.128 R8, desc[UR6][R4.64+0x80] ;  /* 0x0000800604087981 */ /* 0x010768000c1e1d00 */
[----:B--2---:R3:W5:Y:S01]  /*dfc0*/  LDG.E.128 R28, desc[UR6][R4.64] ;  /* 0x00000006041c7981 */ /* 0x004762000c1e1d00 */
[----:B------:R-:W-:Y:S01]  /*dfd0*/  ISETP.GE.AND P0, PT, R22, R17, PT ;  /* 0x000000111600720c */ /* 0x000fe20003f06270 */
[----:B------:R-:W-:Y:S01]  /*dfe0*/  BSSY.RECONVERGENT B0, `(.L_x_2262) ;  /* 0x0000034000007945 */ /* 0x000fe20003800200 */
[----:B------:R-:W-:-:S11]  /*dff0*/  IMAD.SHL.U32 R15, R20, 0x20, RZ ;  /* 0x00000020140f7824 */ /* 0x000fd600078e00ff */
        /* <DEDUP_REMOVED lines=13> */
[--C-:B------:R-:W-:Y:S02]  /*e0d0*/  HADD2.F32 R25, -RZ, R29.reuse.H0_H0 ;  /* 0x2000001dff197230 */ /* 0x100fe40000004100 */
[----:B------:R-:W-:Y:S02]  /*e0e0*/  HADD2.F32 R29, -RZ, R29.H1_H1 ;  /* 0x3000001dff1d7230 */ /* 0x000fe40000004100 */
[--C-:B------:R-:W-:Y:S02]  /*e0f0*/  HADD2.F32 R21, -RZ, R31.reuse.H1_H1 ;  /* 0x3000001fff157230 */ /* 0x100fe40000004100 */
[----:B------:R-:W-:-:S02]  /*e100*/  HADD2.F32 R36, -RZ, R31.H0_H0 ;  /* 0x2000001fff247230 */ /* 0x000fc40000004100 */
[----:B--2---:R-:W-:Y:S02]  /*e110*/  HADD2.F32 R19, -RZ, R6.H1_H1 ;  /* 0x30000006ff137230 */ /* 0x004fe40000004100 */
[----:B---3--:R-:W-:-:S03]  /*e120*/  HADD2.F32 R16, -RZ, R4.H1_H1 ;  /* 0x30000004ff107230 */ /* 0x008fc60000004100 */
[CC--:B------:R-:W-:Y:S01]  /*e130*/  FMUL.FTZ R31, R29.reuse, R19.reuse ;  /* 0x000000131d1f7220 */ /* 0x0c0fe20000410000 */
[----:B------:R-:W-:Y:S02]  /*e140*/  HADD2.F32 R0, -RZ, R5.H1_H1 ;  /* 0x30000005ff007230 */ /* 0x000fe40000004100 */
[----:B------:R-:W-:Y:S02]  /*e150*/  HADD2.F32 R18, -RZ, R7.H1_H1 ;  /* 0x30000007ff127230 */ /* 0x000fe40000004100 */
[-C--:B------:R-:W-:Y:S01]  /*e160*/  FMUL.FTZ R34, R29, R16.reuse ;  /* 0x000000101d227220 */ /* 0x080fe20000410000 */
[----:B------:R-:W-:Y:S01]  /*e170*/  FFMA.FTZ R31, R25, R16, R31 ;  /* 0x00000010191f7223 */ /* 0x000fe2000001001f */
[----:B------:R-:W-:Y:S01]  /*e180*/  FMUL.FTZ R29, R21, R0 ;  /* 0x00000000151d7220 */ /* 0x000fe20000410000 */
[----:B------:R-:W-:Y:S02]  /*e190*/  HADD2.F32 R6, -RZ, R6.H0_H0 ;  /* 0x20000006ff067230 */ /* 0x000fe40000004100 */
[----:B------:R-:W-:Y:S01]  /*e1a0*/  FFMA.FTZ R34, R25, R19, -R34 ;  /* 0x0000001319227223 */ /* 0x000fe20000010822 */
[----:B------:R-:W-:-:S02]  /*e1b0*/  HADD2.F32 R19, -RZ, R28.H1_H1 ;  /* 0x3000001cff137230 */ /* 0x000fc40000004100 */
[-C--:B------:R-:W-:Y:S01]  /*e1c0*/  FMUL.FTZ R21, R21, R18.reuse ;  /* 0x0000001215157220 */ /* 0x080fe20000410000 */
[----:B------:R-:W-:Y:S02]  /*e1d0*/  HADD2.F32 R4, -RZ, R4.H0_H0 ;  /* 0x20000004ff047230 */ /* 0x000fe40000004100 */
[----:B------:R-:W-:Y:S02]  /*e1e0*/  HADD2.F32 R5, -RZ, R5.H0_H0 ;  /* 0x20000005ff057230 */ /* 0x000fe40000004100 */
[----:B------:R-:W-:Y:S02]  /*e1f0*/  HADD2.F32 R16, -RZ, R30.H1_H1 ;  /* 0x3000001eff107230 */ /* 0x000fe40000004100 */
[----:B------:R-:W-:Y:S02]  /*e200*/  HADD2.F32 R7, -RZ, R7.H0_H0 ;  /* 0x20000007ff077230 */ /* 0x000fe40000004100 */
[C---:B------:R-:W-:Y:S01]  /*e210*/  FFMA.FTZ R29, R36.reuse, R18, -R29 ;  /* 0x00000012241d7223 */ /* 0x040fe2000001081d */
[----:B------:R-:W-:Y:S01]  /*e220*/  FFMA.FTZ R0, R36, R0, R21 ;  /* 0x0000000024007223 */ /* 0x000fe20000010015 */
[C---:B------:R-:W-:Y:S01]  /*e230*/  FMUL.FTZ R18, R19.reuse, R4 ;  /* 0x0000000413127220 */ /* 0x040fe20000410000 */
[----:B------:R-:W-:Y:S01]  /*e240*/  FMUL.FTZ R25, R19, R6 ;  /* 0x0000000613197220 */ /* 0x000fe20000410000 */
[----:B------:R-:W-:-:S02]  /*e250*/  HADD2.F32 R21, -RZ, R28.H0_H0 ;  /* 0x2000001cff157230 */ /* 0x000fc40000004100 */
        /* <DEDUP_REMOVED lines=8> */
[----:B------:R-:W-:Y:S02]  /*e2e0*/  F2FP.F16.F32.PACK_AB R31, R0, R29 ;  /* 0x0000001d001f723e */ /* 0x000fe400000000ff */
[----:B------:R-:W-:-:S02]  /*e2f0*/  F2FP.F16.F32.PACK_AB R28, R25, R18 ;  /* 0x00000012191c723e */ /* 0x000fc400000000ff */
[----:B------:R-:W-:Y:S02]  /*e300*/  F2FP.F16.F32.PACK_AB R30, R16, R19 ;  /* 0x00000013101e723e */ /* 0x000fe400000000ff */
[----:B------:R-:W-:Y:S02]  /*e310*/  MOV R29, R34 ;  /* 0x00000022001d7202 */ /* 0x000fe40000000f00 */
.L_x_2263:
[----:B------:R-:W-:Y:S05]  /*e320*/  BSYNC.RECONVERGENT B0 ;  /* 0x0000000000007941 */ /* 0x000fea0003800200 */
.L_x_2262:
        /* <DEDUP_REMOVED lines=55> */
.L_x_2265:
[----:B------:R-:W-:Y:S05]  /*e6a0*/  BSYNC.RECONVERGENT B0 ;  /* 0x0000000000007941 */ /* 0x000fea0003800200 */
.L_x_2264:
[----:B------:R4:W-:Y:S02]  /*e6b0*/  STS.128 [R213+0x3000], R8 ;  /* 0x00300008d5007388 */ /* 0x0009e40000000c00 */
.L_x_2261:
[----:B------:R-:W-:Y:S05]  /*e6c0*/  BSYNC.RECONVERGENT B1 ;  /* 0x0000000000017941 */ /* 0x000fea0003800200 */
.L_x_2260:
[----:B------:R-:W-:-:S04]  /*e6d0*/  IADD3 R34, PT, PT, R130, 0x30, RZ ;  /* 0x0000003082227810 */ /* 0x000fc80007ffe0ff */
[----:B------:R-:W-:-:S13]  /*e6e0*/  ISETP.GE.AND P0, PT, R34, R13, PT ;  /* 0x0000000d2200720c */ /* 0x000fda0003f06270 */
[----:B------:R-:W-:Y:S05]  /*e6f0*/  @P0 BRA `(.L_x_2246) ;  /* 0x0000003400040947 */ /* 0x000fea0003800000 */
[----:B------:R-:W-:Y:S02]  /*e700*/  IMAD R3, R3, 0x60, RZ ;  /* 0x0000006003037824 */ /* 0x000fe400078e02ff */
[----:B-1----:R-:W-:-:S05]  /*e710*/  IMAD.WIDE.U32 R26, R2, 0x60, R26 ;  /* 0x00000060021a7825 */ /* 0x002fca00078e001a */
[----:B------:R-:W-:Y:S02]  /*e720*/  IADD3 R3, PT, PT, R3, R27, RZ ;  /* 0x0000001b03037210 */ /* 0x000fe40007ffe0ff */
[----:B------:R-:W-:-:S05]  /*e730*/  MOV R2, R26 ;  /* 0x0000001a00027202 */ /* 0x000fca0000000f00 */
[----:B---34-:R1:W5:Y:S04]  /*e740*/  LDG.E.128 R8, desc[UR6][R2.64+0x80] ;  /* 0x0000800602087981 */ /* 0x018368000c1e1d00 */
[----:B--2---:R1:W5:Y:S01]  /*e750*/  LDG.E.128 R28, desc[UR6][R2.64] ;  /* 0x00000006021c7981 */ /* 0x004362000c1e1d00 */
[----:B------:R-:W-:Y:S01]  /*e760*/  ISETP.GE.AND P0, PT, R22, R17, PT ;  /* 0x000000111600720c */ /* 0x000fe20003f06270 */
[----:B------:R-:W-:Y:S01]  /*e770*/  BSSY.RECONVERGENT B0, `(.L_x_2266) ;  /* 0x0000033000007945 */ /* 0x000fe20003800200 */
[----:B------:R-:W-:-:S11]  /*e780*/  IMAD R7, R20, 0x30, RZ ;  /* 0x0000003014077824 */ /* 0x000fd600078e02ff */
[----:B------:R-:W-:Y:S05]  /*e790*/  @P0 BRA `(.L_x_2267) ;  /* 0x0000000000c00947 */ /* 0x000fea0003800000 */
[----:B------:R-:W2:Y:S01]  /*e7a0*/  LDCU.64 UR10, c[0x0][0x4c8] ;  /* 0x00009900ff0a77ac */ /* 0x000ea20008000a00 */
[----:B-1----:R-:W-:Y:S01]  /*e7b0*/  IADD3 R3, P0, PT, R7, R12, RZ ;  /* 0x0000000c07037210 */ /* 0x002fe20007f1e0ff */
[----:B------:R-:W1:Y:S03]  /*e7c0*/  LDCU.64 UR8, c[0x0][0x4d0] ;  /* 0x00009a00ff0877ac */ /* 0x000e660008000a00 */
[----:B------:R-:W-:Y:S02]  /*e7d0*/  SHF.L.U32 R2, R3, 0x1, RZ ;  /* 0x0000000103027819 */ /* 0x000fe400000006ff */
[----:B------:R-:W-:-:S04]  /*e7e0*/  LEA.HI.X.SX32 R0, R7, R14, 0x1, P0 ;  /* 0x0000000e07007211 */ /* 0x000fc800000f0eff */
[----:B------:R-:W-:Y:S02]  /*e7f0*/  SHF.L.U64.HI R0, R3, 0x1, R0 ;  /* 0x0000000103007819 */ /* 0x000fe40000010200 */
[C---:B--2---:R-:W-:Y:S02]  /*e800*/  IADD3 R4, P1, PT, R2.reuse, UR10, RZ ;  /* 0x0000000a02047c10 */ /* 0x044fe4000ff3e0ff */
[----:B-1----:R-:W-:Y:S02]  /*e810*/  IADD3 R2, P0, PT, R2, UR8, RZ ;  /* 0x0000000802027c10 */ /* 0x002fe4000ff1e0ff */
[C---:B------:R-:W-:Y:S02]  /*e820*/  IADD3.X R5, PT, PT, R0.reuse, UR11, RZ, P1, !PT ;  /* 0x0000000b00057c10 */ /* 0x040fe40008ffe4ff */
[----:B------:R-:W-:-:S04]  /*e830*/  IADD3.X R3, PT, PT, R0, UR9, RZ, P0, !PT ;  /* 0x0000000900037c10 */ /* 0x000fc800087fe4ff */
[----:B------:R-:W2:Y:S04]  /*e840*/  LDG.E.64 R4, desc[UR6][R4.64] ;  /* 0x0000000604047981 */ /* 0x000ea8000c1e1b00 */
[----:B------:R-:W3:Y:S01]  /*e850*/  LDG.E.64 R2, desc[UR6][R2.64] ;  /* 0x0000000602027981 */ /* 0x000ee2000c1e1b00 */
[----:B-----5:R-:W-:Y:S02]  /*e860*/  HADD2.F32 R16, -RZ, R31.H1_H1 ;  /* 0x3000001fff107230 */ /* 0x020fe40000004100 */
[----:B------:R-:W-:Y:S02]  /*e870*/  HADD2.F32 R19, -RZ, R29.H1_H1 ;  /* 0x3000001dff137230 */ /* 0x000fe40000004100 */
[----:B------:R-:W-:Y:S02]  /*e880*/  HADD2.F32 R31, -RZ, R31.H0_H0 ;  /* 0x2000001fff1f7230 */ /* 0x000fe40000004100 */
[----:B------:R-:W-:-:S02]  /*e890*/  HADD2.F32 R18, -RZ, R29.H0_H0 ;  /* 0x2000001dff127230 */ /* 0x000fc40000004100 */
[----:B--2---:R-:W-:Y:S02]  /*e8a0*/  HADD2.F32 R13, -RZ, R5.H1_H1 ;  /* 0x30000005ff0d7230 */ /* 0x004fe40000004100 */
[----:B---3--:R-:W-:Y:S02]  /*e8b0*/  HADD2.F32 R0, -RZ, R3.H1_H1 ;  /* 0x30000003ff007230 */ /* 0x008fe40000004100 */
[----:B------:R-:W-:Y:S02]  /*e8c0*/  HADD2.F32 R6, -RZ, R2.H1_H1 ;  /* 0x30000002ff067230 */ /* 0x000fe40000004100 */
[C---:B------:R-:W-:Y:S01]  /*e8d0*/  FMUL.FTZ R25, R16.reuse, R13 ;  /* 0x0000000d10197220 */ /* 0x040fe20000410000 */
[--C-:B------:R-:W-:Y:S02]  /*e8e0*/  HADD2.F32 R15, -RZ, R4.reuse.H1_H1 ;  /* 0x30000004ff0f7230 */ /* 0x100fe40000004100 */
[----:B------:R-:W-:Y:S01]  /*e8f0*/  FMUL.FTZ R20, R16, R0 ;  /* 0x0000000010147220 */ /* 0x000fe20000410000 */
[----:B------:R-:W-:-:S02]  /*e900*/  HADD2.F32 R4, -RZ, R4.H0_H0 ;  /* 0x20000004ff047230 */ /* 0x000fc40000004100 */
[----:B------:R-:W-:Y:S01]  /*e910*/  FMUL.FTZ R21, R19, R6 ;  /* 0x0000000613157220 */ /* 0x000fe20000410000 */
[C---:B------:R-:W-:Y:S01]  /*e920*/  FFMA.FTZ R25, R31.reuse, R0, R25 ;  /* 0x000000001f197223 */ /* 0x040fe20000010019 */
[----:B------:R-:W-:Y:S01]  /*e930*/  FFMA.FTZ R20, R31, R13, -R20 ;  /* 0x0000000d1f147223 */ /* 0x000fe20000010814 */
[----:B------:R-:W-:Y:S01]  /*e940*/  FMUL.FTZ R19, R19, R15 ;  /* 0x0000000f13137220 */ /* 0x000fe20000410000 */
[----:B------:R-:W-:Y:S02]  /*e950*/  HADD2.F32 R13, -RZ, R28.H1_H1 ;  /* 0x3000001cff0d7230 */ /* 0x000fe40000004100 */
[----:B------:R-:W-:Y:S02]  /*e960*/  HADD2.F32 R2, -RZ, R2.H0_H0 ;  /* 0x20000002ff027230 */ /* 0x000fe40000004100 */
[----:B------:R-:W-:Y:S02]  /*e970*/  HADD2.F32 R3, -RZ, R3.H0_H0 ;  /* 0x20000003ff037230 */ /* 0x000fe40000004100 */
[----:B------:R-:W-:-:S02]  /*e980*/  HADD2.F32 R0, -RZ, R30.H1_H1 ;  /* 0x3000001eff007230 */ /* 0x000fc40000004100 */
[----:B------:R-:W-:Y:S02]  /*e990*/  HADD2.F32 R5, -RZ, R5.H0_H0 ;  /* 0x20000005ff057230 */ /* 0x000fe40000004100 */
[C---:B------:R-:W-:Y:S01]  /*e9a0*/  FFMA.FTZ R6, R18.reuse, R6, R19 ;  /* 0x0000000612067223 */ /* 0x040fe20000010013 */
[----:B------:R-:W-:Y:S01]  /*e9b0*/  FFMA.FTZ R21, R18, R15, -R21 ;  /* 0x0000000f12157223 */ /* 0x000fe20000010815 */
[C---:B------:R-:W-:Y:S01]  /*e9c0*/  FMUL.FTZ R16, R13.reuse, R2 ;  /* 0x000000020d107220 */ /* 0x040fe20000410000 */
[-C--:B------:R-:W-:Y:S01]  /*e9d0*/  FMUL.FTZ R19, R13, R4.reuse ;  /* 0x000000040d137220 */ /* 0x080fe20000410000 */
[----:B------:R-:W-:Y:S02]  /*e9e0*/  HADD2.F32 R15, -RZ, R28.H0_H0 ;  /* 0x2000001cff0f7230 */ /* 0x000fe40000004100 */
[C---:B------:R-:W-:Y:S01]  /*e9f0*/  FMUL.FTZ R13, R0.reuse, R3 ;  /* 0x00000003000d7220 */ /* 0x040fe20000410000 */
[----:B------:R-:W-:Y:S02]  /*ea00*/  HADD2.F32 R30, -RZ, R30.H0_H0 ;  /* 0x2000001eff1e7230 */ /* 0x000fe40000004100 */
        /* <DEDUP_REMOVED lines=9> */
.L_x_2267:
[----:B------:R-:W-:Y:S05]  /*eaa0*/  BSYNC.RECONVERGENT B0 ;  /* 0x0000000000007941 */ /* 0x000fea0003800200 */
.L_x_2266:
[----:B-----5:R2:W-:Y:S01]  /*eab0*/  STS.128 [R213+0x1800], R28 ;  /* 0x0018001cd5007388 */ /* 0x0205e20000000c00 */
[----:B------:R-:W-:Y:S01]  /*eac0*/  LOP3.LUT R22, R22, 0x40, RZ, 0xfc, !PT ;  /* 0x0000004016167812 */ /* 0x000fe200078efcff */
[----:B------:R-:W-:Y:S03]  /*ead0*/  BSSY.RECONVERGENT B0, `(.L_x_2268) ;  /* 0x0000034000007945 */ /* 0x000fe60003800200 */
[----:B------:R-:W-:-:S13]  /*eae0*/  ISETP.GE.AND P0, PT, R22, R17, PT ;  /* 0x000000111600720c */ /* 0x000fda0003f06270 */
        /* <DEDUP_REMOVED lines=10> */
[----:B------:R-:W-:-:S04]  /*eb90*/  IADD3.X R3, PT, PT, R7, UR9, RZ, P0, !PT ;  /* 0x0000000907037c10 */ /* 0x000fc800087fe4ff */
[----:B------:R-:W3:Y:S04]  /*eba0*/  LDG.E.64 R4, desc[UR6][R4.64+0x40] ;  /* 0x0000400604047981 */ /* 0x000ee8000c1e1b00 */
[----:B------:R-:W4:Y:S01]  /*ebb0*/  LDG.E.64 R2, desc[UR6][R2.64+0x40] ;  /* 0x0000400602027981 */ /* 0x000f22000c1e1b00 */
[--C-:B------:R-:W-:Y:S01]  /*ebc0*/  HADD2.F32 R13, -RZ, R9.reuse.H0_H0 ;  /* 0x20000009ff0d7230 */ /* 0x100fe20000004100 */
[----:B------:R-:W-:Y:S01]  /*ebd0*/  MOV R12, R10 ;  /* 0x0000000a000c7202 */ /* 0x000fe20000000f00 */
[----:B------:R-:W-:Y:S02]  /*ebe0*/  HADD2.F32 R14, -RZ, R9.H1_H1 ;  /* 0x30000009ff0e7230 */ /* 0x000fe40000004100 */
[--C-:B------:R-:W-:Y:S02]  /*ebf0*/  HADD2.F32 R10, -RZ, R11.reuse.H1_H1 ;  /* 0x3000000bff0a7230 */ /* 0x100fe40000004100 */
[----:B------:R-:W-:-:S02]  /*ec00*/  HADD2.F32 R15, -RZ, R11.H0_H0 ;  /* 0x2000000bff0f7230 */ /* 0x000fc40000004100 */
[----:B---3--:R-:W-:Y:S02]  /*ec10*/  HADD2.F32 R9, -RZ, R4.H1_H1 ;  /* 0x30000004ff097230 */ /* 0x008fe40000004100 */
[----:B------:R-:W-:Y:S02]  /*ec20*/  HADD2.F32 R7, -RZ, R5.H1_H1 ;  /* 0x30000005ff077230 */ /* 0x000fe40000004100 */
[----:B----4-:R-:W-:Y:S02]  /*ec30*/  HADD2.F32 R6, -RZ, R2.H1_H1 ;  /* 0x30000002ff067230 */ /* 0x010fe40000004100 */
[----:B------:R-:W-:Y:S02]  /*ec40*/  HADD2.F32 R0, -RZ, R3.H1_H1 ;  /* 0x30000003ff007230 */ /* 0x000fe40000004100 */
[C---:B------:R-:W-:Y:S01]  /*ec50*/  FMUL.FTZ R11, R14.reuse, R9 ;  /* 0x000000090e0b7220 */ /* 0x040fe20000410000 */
[----:B------:R-:W-:Y:S01]  /*ec60*/  FMUL.FTZ R16, R14, R6 ;  /* 0x000000060e107220 */ /* 0x000fe20000410000 */
[C---:B------:R-:W-:Y:S01]  /*ec70*/  FMUL.FTZ R17, R10.reuse, R7 ;  /* 0x000000070a117220 */ /* 0x040fe20000410000 */
[----:B------:R-:W-:Y:S01]  /*ec80*/  FMUL.FTZ R14, R10, R0 ;  /* 0x000000000a0e7220 */ /* 0x000fe20000410000 */
[----:B------:R-:W-:-:S02]  /*ec90*/  HADD2.F32 R4, -RZ, R4.H0_H0 ;  /* 0x20000004ff047230 */ /* 0x000fc40000004100 */
        /* <DEDUP_REMOVED lines=23> */
.L_x_2269:
[----:B------:R-:W-:Y:S05]  /*ee10*/  BSYNC.RECONVERGENT B0 ;  /* 0x0000000000007941 */ /* 0x000fea0003800200 */
.L_x_2268:
[----:B------:R3:W-:Y:S01]  /*ee20*/  STS.128 [R213+0x3800], R8 ;  /* 0x00380008d5007388 */ /* 0x0007e20000000c00 */
[----:B------:R-:W-:Y:S05]  /*ee30*/  BRA `(.L_x_2246) ;  /* 0x0000002c00347947 */ /* 0x000fea0003800000 */
.L_x_2247:
        /* <DEDUP_REMOVED lines=9> */
[----:B------:R1:W5:Y:S04]  /*eed0*/  LDG.E.128 R28, desc[UR6][R26.64+0x80] ;  /* 0x000080061a1c7981 */ /* 0x000368000c1e1d00 */
        /* <DEDUP_REMOVED lines=11> */
[----:B------:R-:W-:Y:S01]  /*ef90*/  SHF.L.U32 R9, R5, 0x1, RZ ;  /* 0x0000000105097819 */ /* 0x000fe200000006ff */
[----:B------:R-:W-:Y:S01]  /*efa0*/  IMAD.WIDE R12, R7, 0x2, R26 ;  /* 0x00000002070c7825 */ /* 0x000fe200078e021a */
[----:B------:R-:W-:-:S02]  /*efb0*/  SHF.L.U64.HI R8, R5, 0x1, R8 ;  /* 0x0000000105087819 */ /* 0x000fc40000010208 */
[----:B--2---:R-:W-:-:S03]  /*efc0*/  IADD3 R4, P1, PT, R9, UR8, RZ ;  /* 0x0000000809047c10 */ /* 0x004fc6000ff3e0ff */
[----:B------:R-:W2:Y:S01]  /*efd0*/  LDG.E.128 R12, desc[UR6][R12.64] ;  /* 0x000000060c0c7981 */ /* 0x000ea2000c1e1d00 */
[----:B------:R-:W-:Y:S01]  /*efe0*/  IADD3.X R5, PT, PT, R8, UR9, RZ, P1, !PT ;  /* 0x0000000908057c10 */ /* 0x000fe20008ffe4ff */
[----:B------:R-:W3:Y:S05]  /*eff0*/  LDCU.64 UR8, c[0x0][0x4c8] ;  /* 0x00009900ff0877ac */ /* 0x000eea0008000a00 */
[----:B-----5:R-:W4:Y:S01]  /*f000*/  LDG.E.128 R4, desc[UR6][R4.64] ;  /* 0x0000000604047981 */ /* 0x020f22000c1e1d00 */
        /* <DEDUP_REMOVED lines=28> */
[----:B------:R-:W-:Y:S02]  /*f1d0*/  HADD2.F32 R5, -RZ, R32.H0_H0 ;  /* 0x20000020ff057230 */ /* 0x000fe40000004100 */
        /* <DEDUP_REMOVED lines=34> */
.L_x_2273:
[----:B------:R-:W-:Y:S05]  /*f400*/  BSYNC.RECONVERGENT B0 ;  /* 0x0000000000007941 */ /* 0x000fea0003800200 */
.L_x_2272:
[----:B-----5:R2:W-:Y:S01]  /*f410*/  STS.128 [R213], R32 ;  /* 0x00000020d5007388 */ /* 0x0205e20000000c00 */
[----:B------:R-:W-:Y:S01]  /*f420*/  LOP3.LUT R4, R22, 0x40, RZ, 0xfc, !PT ;  /* 0x0000004016047812 */ /* 0x000fe200078efcff */
[----:B------:R-:W-:Y:S03]  /*f430*/  BSSY.RECONVERGENT B0, `(.L_x_2274) ;  /* 0x0000051000007945 */ /* 0x000fe60003800200 */
[----:B------:R-:W-:-:S13]  /*f440*/  ISETP.GE.AND P0, PT, R4, R17, PT ;  /* 0x000000110400720c */ /* 0x000fda0003f06270 */
        /* <DEDUP_REMOVED lines=15> */
[----:B------:R-:W5:Y:S01]  /*f540*/  LDG.E.128 R4, desc[UR6][R4.64+0x80] ;  /* 0x0000800604047981 */ /* 0x000f62000c1e1d00 */
[----:B----4-:R-:W-:-:S04]  /*f550*/  IADD3 R8, P1, PT, R8, UR8, RZ ;  /* 0x0000000808087c10 */ /* 0x010fc8000ff3e0ff */
[----:B------:R-:W-:-:S06]  /*f560*/  IADD3.X R9, PT, PT, R9, UR9, RZ, P1, !PT ;  /* 0x0000000909097c10 */ /* 0x000fcc0008ffe4ff */
[----:B------:R-:W4:Y:S01]  /*f570*/  LDG.E.128 R8, desc[UR6][R8.64+0x80] ;  /* 0x0000800608087981 */ /* 0x000f22000c1e1d00 */
[--C-:B---3--:R-:W-:Y:S02]  /*f580*/  HADD2.F32 R24, -RZ, R12.reuse.H0_H0 ;  /* 0x2000000cff187230 */ /* 0x108fe40000004100 */
[----:B--2---:R-:W-:Y:S02]  /*f590*/  HADD2.F32 R32, -RZ, R12.H1_H1 ;  /* 0x3000000cff207230 */ /* 0x004fe40000004100 */
[--C-:B------:R-:W-:Y:S02]  /*f5a0*/  HADD2.F32 R12, -RZ, R13.reuse.H0_H0 ;  /* 0x2000000dff0c7230 */ /* 0x100fe40000004100 */
[----:B------:R-:W-:Y:S02]  /*f5b0*/  HADD2.F32 R33, -RZ, R13.H1_H1 ;  /* 0x3000000dff217230 */ /* 0x000fe40000004100 */
[--C-:B------:R-:W-:Y:S02]  /*f5c0*/  HADD2.F32 R13, -RZ, R14.reuse.H0_H0 ;  /* 0x2000000eff0d7230 */ /* 0x100fe40000004100 */
[----:B------:R-:W-:-:S02]  /*f5d0*/  HADD2.F32 R34, -RZ, R14.H1_H1 ;  /* 0x3000000eff227230 */ /* 0x000fc40000004100 */
[--C-:B------:R-:W-:Y:S02]  /*f5e0*/  HADD2.F32 R14, -RZ, R15.reuse.H0_H0 ;  /* 0x2000000fff0e7230 */ /* 0x100fe40000004100 */
[----:B------:R-:W-:Y:S02]  /*f5f0*/  HADD2.F32 R35, -RZ, R15.H1_H1 ;  /* 0x3000000fff237230 */ /* 0x000fe40000004100 */
[--C-:B-----5:R-:W-:Y:S02]  /*f600*/  HADD2.F32 R15, -RZ, R4.reuse.H0_H0 ;  /* 0x20000004ff0f7230 */ /* 0x120fe40000004100 */
[----:B------:R-:W-:Y:S02]  /*f610*/  HADD2.F32 R45, -RZ, R4.H1_H1 ;  /* 0x30000004ff2d7230 */ /* 0x000fe40000004100 */
[--C-:B------:R-:W-:Y:S02]  /*f620*/  HADD2.F32 R43, -RZ, R5.reuse.H0_H0 ;  /* 0x20000005ff2b7230 */ /* 0x100fe40000004100 */
[----:B------:R-:W-:Y:S01]  /*f630*/  @!P0 FADD.FTZ R15, -R15, -RZ ;  /* 0x800000ff0f0f8221 */ /* 0x000fe20000010100 */
[----:B------:R-:W-:-:S02]  /*f640*/  HADD2.F32 R36, -RZ, R5.H1_H1 ;  /* 0x30000005ff247230 */ /* 0x000fc40000004100 */
[----:B------:R-:W-:Y:S01]  /*f650*/  @!P0 FADD.FTZ R45, -R45, -RZ ;  /* 0x800000ff2d2d8221 */ /* 0x000fe20000010100 */
[--C-:B------:R-:W-:Y:S02]  /*f660*/  HADD2.F32 R4, -RZ, R6.reuse.H0_H0 ;  /* 0x20000006ff047230 */ /* 0x100fe40000004100 */
[----:B------:R-:W-:Y:S01]  /*f670*/  @!P0 FADD.FTZ R43, -R43, -RZ ;  /* 0x800000ff2b2b8221 */ /* 0x000fe20000010100 */
[----:B------:R-:W-:Y:S02]  /*f680*/  HADD2.F32 R47, -RZ, R6.H1_H1 ;  /* 0x30000006ff2f7230 */ /* 0x000fe40000004100 */
[----:B------:R-:W-:Y:S01]  /*f690*/  FMUL.FTZ R24, R24, R15 ;  /* 0x0000000f18187220 */ /* 0x000fe20000410000 */
[--C-:B------:R-:W-:Y:S02]  /*f6a0*/  HADD2.F32 R5, -RZ, R7.reuse.H0_H0 ;  /* 0x20000007ff057230 */ /* 0x100fe40000004100 */
[----:B------:R-:W-:Y:S01]  /*f6b0*/  @!P0 FADD.FTZ R4, -R4, -RZ ;  /* 0x800000ff04048221 */ /* 0x000fe20000010100 */
[----:B------:R-:W-:-:S02]  /*f6c0*/  HADD2.F32 R6, -RZ, R7.H1_H1 ;  /* 0x30000007ff067230 */ /* 0x000fc40000004100 */
[----:B------:R-:W-:Y:S01]  /*f6d0*/  @!P0 FADD.FTZ R36, -R36, -RZ ;  /* 0x800000ff24248221 */ /* 0x000fe20000010100 */
[----:B------:R-:W-:Y:S02]  /*f6e0*/  HADD2.F32 R15, -RZ, R28.H1_H1 ;  /* 0x3000001cff0f7230 */ /* 0x000fe40000004100 */
[----:B------:R-:W-:Y:S01]  /*f6f0*/  @!P0 FADD.FTZ R5, -R5, -RZ ;  /* 0x800000ff05058221 */ /* 0x000fe20000010100 */
[----:B------:R-:W-:Y:S01]  /*f700*/  FMUL.FTZ R13, R13, R4 ;  /* 0x000000040d0d7220 */ /* 0x000fe20000410000 */
[----:B------:R-:W-:Y:S01]  /*f710*/  @!P0 FADD.FTZ R6, -R6, -RZ ;  /* 0x800000ff06068221 */ /* 0x000fe20000010100 */
[----:B----4-:R-:W-:Y:S02]  /*f720*/  HADD2.F32 R4, -RZ, R8.H0_H0 ;  /* 0x20000008ff047230 */ /* 0x010fe40000004100 */
[----:B------:R-:W-:Y:S01]  /*f730*/  FMUL.FTZ R14, R14, R5 ;  /* 0x000000050e0e7220 */ /* 0x000fe20000410000 */
[----:B------:R-:W-:Y:S02]  /*f740*/  HADD2.F32 R5, -RZ, R28.H0_H0 ;  /* 0x2000001cff057230 */ /* 0x000fe40000004100 */
[----:B------:R-:W-:Y:S01]  /*f750*/  FMUL.FTZ R35, R35, R6 ;  /* 0x0000000623237220 */ /* 0x000fe20000410000 */
[----:B------:R-:W-:-:S02]  /*f760*/  HADD2.F32 R7, -RZ, R29.H0_H0 ;  /* 0x2000001dff077230 */ /* 0x000fc40000004100 */
[----:B------:R-:W-:Y:S01]  /*f770*/  FMUL.FTZ R32, R32, R45 ;  /* 0x0000002d20207220 */ /* 0x000fe20000410000 */
[----:B------:R-:W-:Y:S02]  /*f780*/  HADD2.F32 R8, -RZ, R8.H1_H1 ;  /* 0x30000008ff087230 */ /* 0x000fe40000004100 */
[----:B------:R-:W-:Y:S01]  /*f790*/  FMUL.FTZ R12, R12, R43 ;  /* 0x0000002b0c0c7220 */ /* 0x000fe20000410000 */
[--C-:B------:R-:W-:Y:S02]  /*f7a0*/  HADD2.F32 R6, -RZ, R9.reuse.H0_H0 ;  /* 0x20000009ff067230 */ /* 0x100fe40000004100 */
[----:B------:R-:W-:Y:S01]  /*f7b0*/  @!P0 FADD.FTZ R47, -R47, -RZ ;  /* 0x800000ff2f2f8221 */ /* 0x000fe20000010100 */
[----:B------:R-:W-:Y:S01]  /*f7c0*/  FMUL.FTZ R33, R33, R36 ;  /* 0x0000002421217220 */ /* 0x000fe20000410000 */
[----:B------:R-:W-:Y:S02]  /*f7d0*/  HADD2.F32 R36, -RZ, R9.H1_H1 ;  /* 0x30000009ff247230 */ /* 0x000fe40000004100 */
[----:B------:R-:W-:Y:S01]  /*f7e0*/  FFMA.FTZ R4, R5, R4, R24 ;  /* 0x0000000405047223 */ /* 0x000fe20000010018 */
[----:B------:R-:W-:-:S02]  /*f7f0*/  HADD2.F32 R28, -RZ, R10.H0_H0 ;  /* 0x2000000aff1c7230 */ /* 0x000fc40000004100 */
[----:B------:R-:W-:Y:S01]  /*f800*/  FFMA.FTZ R15, R15, R8, R32 ;  /* 0x000000080f0f7223 */ /* 0x000fe20000010020 */
[----:B------:R-:W-:Y:S02]  /*f810*/  HADD2.F32 R43, -RZ, R10.H1_H1 ;  /* 0x3000000aff2b7230 */ /* 0x000fe40000004100 */
[----:B------:R-:W-:Y:S01]  /*f820*/  FFMA.FTZ R6, R7, R6, R12 ;  /* 0x0000000607067223 */ /* 0x000fe2000001000c */
[--C-:B------:R-:W-:Y:S02]  /*f830*/  HADD2.F32 R9, -RZ, R11.reuse.H0_H0 ;  /* 0x2000000bff097230 */ /* 0x100fe40000004100 */
[----:B------:R-:W-:Y:S01]  /*f840*/  FMUL.FTZ R34, R34, R47 ;  /* 0x0000002f22227220 */ /* 0x000fe20000410000 */
[----:B------:R-:W-:Y:S02]  /*f850*/  HADD2.F32 R10, -RZ, R11.H1_H1 ;  /* 0x3000000bff0a7230 */ /* 0x000fe40000004100 */
[----:B------:R-:W-:Y:S02]  /*f860*/  HADD2.F32 R12, -RZ, R29.H1_H1 ;  /* 0x3000001dff0c7230 */ /* 0x000fe40000004100 */
[----:B------:R-:W-:-:S02]  /*f870*/  HADD2.F32 R8, -RZ, R30.H0_H0 ;  /* 0x2000001eff087230 */ /* 0x000fc40000004100 */
        /* <DEDUP_REMOVED lines=12> */
.L_x_2275:
[----:B------:R-:W-:Y:S05]  /*f940*/  BSYNC.RECONVERGENT B0 ;  /* 0x0000000000007941 */ /* 0x000fea0003800200 */
.L_x_2274:
[----:B------:R3:W-:Y:S02]  /*f950*/  STS.128 [R213+0x2000], R28 ;  /* 0x0020001cd5007388 */ /* 0x0007e40000000c00 */
.L_x_2271:
[----:B------:R-:W-:Y:S05]  /*f960*/  BSYNC.RECONVERGENT B1 ;  /* 0x0000000000017941 */ /* 0x000fea0003800200 */
.L_x_2270:
        /* <DEDUP_REMOVED lines=25> */
[----:B------:R-:W4:Y:S05]  /*fb00*/  LDCU.64 UR8, c[0x0][0x4c8] ;  /* 0x00009900ff0877ac */ /* 0x000f2a0008000a00 */
[----:B-----5:R-:W3:Y:S01]  /*fb10*/  LDG.E.128 R4, desc[UR6][R4.64] ;  /* 0x0000000604047981 */ /* 0x020ee2000c1e1d00 */
[----:B----4-:R-:W-:-:S04]  /*fb20*/  IADD3 R10, P1, PT, R9, UR8, RZ ;  /* 0x00000008090a7c10 */ /* 0x010fc8000ff3e0ff */
[----:B------:R-:W-:-:S06]  /*fb30*/  IADD3.X R11, PT, PT, R8, UR9, RZ, P1, !PT ;  /* 0x00000009080b7c10 */ /* 0x000fcc0008ffe4ff */
[----:B------:R-:W4:Y:S01]  /*fb40*/  LDG.E.128 R8, desc[UR6][R10.64] ;  /* 0x000000060a087981 */ /* 0x000f22000c1e1d00 */
[----:B------:R-:W-:Y:S01]  /*fb50*/  MOV R36, R34 ;  /* 0x0000002200247202 */ /* 0x000fe20000000f00 */
        /* <DEDUP_REMOVED lines=24> */
[----:B------:R-:W-:Y:S01]  /*fce0*/  FMUL.FTZ R13, R13, R4 ;  /* 0x000000040d0d7220 */ /* 0x000fe20000410000 */
[----:B------:R-:W-:Y:S01]  /*fcf0*/  @!P0 FADD.FTZ R6, -R6, -RZ ;  /* 0x800000ff06068221 */ /* 0x000fe20000010100 */
[----:B----4-:R-:W-:Y:S02]  /*fd00*/  HADD2.F32 R4, -RZ, R8.H0_H0 ;  /* 0x20000008ff047230 */ /* 0x010fe40000004100 */
[----:B------:R-:W-:Y:S01]  /*fd10*/  FMUL.FTZ R14, R14, R5 ;  /* 0x000000050e0e7220 */ /* 0x000fe20000410000 */
[----:B------:R-:W-:-:S02]  /*fd20*/  HADD2.F32 R5, -RZ, R32.H0_H0 ;  /* 0x20000020ff057230 */ /* 0x000fc40000004100 */
[----:B------:R-:W-:Y:S01]  /*fd30*/  FMUL.FTZ R43, R43, R6 ;  /* 0x000000062b2b7220 */ /* 0x000fe20000410000 */
[----:B------:R-:W-:Y:S02]  /*fd40*/  HADD2.F32 R7, -RZ, R33.H0_H0 ;  /* 0x20000021ff077230 */ /* 0x000fe40000004100 */
[----:B------:R-:W-:Y:S01]  /*fd50*/  FMUL.FTZ R38, R38, R47 ;  /* 0x0000002f26267220 */ /* 0x000fe20000410000 */
[----:B------:R-:W-:Y:S02]  /*fd60*/  HADD2.F32 R8, -RZ, R8.H1_H1 ;  /* 0x30000008ff087230 */ /* 0x000fe40000004100 */
[----:B------:R-:W-:Y:S01]  /*fd70*/  FMUL.FTZ R12, R12, R45 ;  /* 0x0000002d0c0c7220 */ /* 0x000fe20000410000 */
[--C-:B------:R-:W-:Y:S02]  /*fd80*/  HADD2.F32 R6, -RZ, R9.reuse.H0_H0 ;  /* 0x20000009ff067230 */ /* 0x100fe40000004100 */
[----:B------:R-:W-:Y:S01]  /*fd90*/  @!P0 FADD.FTZ R49, -R49, -RZ ;  /* 0x800000ff31318221 */ /* 0x000fe20000010100 */
[----:B------:R-:W-:Y:S01]  /*fda0*/  FMUL.FTZ R39, R39, R44 ;  /* 0x0000002c27277220 */ /* 0x000fe20000410000 */
[----:B------:R-:W-:-:S02]  /*fdb0*/  HADD2.F32 R44, -RZ, R9.H1_H1 ;  /* 0x30000009ff2c7230 */ /* 0x000fc40000004100 */
[----:B------:R-:W-:Y:S01]  /*fdc0*/  FFMA.FTZ R4, R5, R4, R34 ;  /* 0x0000000405047223 */ /* 0x000fe20000010022 */
[--C-:B------:R-:W-:Y:S02]  /*fdd0*/  HADD2.F32 R32, -RZ, R10.reuse.H0_H0 ;  /* 0x2000000aff207230 */ /* 0x100fe40000004100 */
[----:B------:R-:W-:Y:S01]  /*fde0*/  FFMA.FTZ R15, R15, R8, R38 ;  /* 0x000000080f0f7223 */ /* 0x000fe20000010026 */
[----:B------:R-:W-:Y:S02]  /*fdf0*/  HADD2.F32 R45, -RZ, R10.H1_H1 ;  /* 0x3000000aff2d7230 */ /* 0x000fe40000004100 */
[----:B------:R-:W-:Y:S01]  /*fe00*/  FFMA.FTZ R6, R7, R6, R12 ;  /* 0x0000000607067223 */ /* 0x000fe2000001000c */
[--C-:B------:R-:W-:Y:S02]  /*fe10*/  HADD2.F32 R9, -RZ, R11.reuse.H0_H0 ;  /* 0x2000000bff097230 */ /* 0x100fe40000004100 */
[----:B------:R-:W-:Y:S01]  /*fe20*/  FMUL.FTZ R42, R42, R49 ;  /* 0x000000312a2a7220 */ /* 0x000fe20000410000 */
[----:B------:R-:W-:-:S02]  /*fe30*/  HADD2.F32 R10, -RZ, R11.H1_H1 ;  /* 0x3000000bff0a7230 */ /* 0x000fc40000004100 */
[----:B------:R-:W-:Y:S02]  /*fe40*/  HADD2.F32 R12, -RZ, R33.H1_H1 ;  /* 0x30000021ff0c7230 */ /* 0x000fe40000004100 */
[--C-:B------:R-:W-:Y:S02]  /*fe50*/  HADD2.F32 R8, -RZ, R36.reuse.H0_H0 ;  /* 0x20000024ff087230 */ /* 0x100fe40000004100 */
[----:B------:R-:W-:Y:S02]  /*fe60*/  HADD2.F32 R7, -RZ, R36.H1_H1 ;  /* 0x30000024ff077230 */ /* 0x000fe40000004100 */
[----:B------:R-:W-:Y:S01]  /*fe70*/  FFMA.FTZ R39, R12, R44, R39 ;  /* 0x0000002c0c277223 */ /* 0x000fe20000010027 */
[--C-:B------:R-:W-:Y:S02]  /*fe80*/  HADD2.F32 R5, -RZ, R35.reuse.H0_H0 ;  /* 0x20000023ff057230 */ /* 0x100fe40000004100 */
[----:B------:R-:W-:Y:S01]  /*fe90*/  FFMA.FTZ R8, R8, R32, R13 ;  /* 0x0000002008087223 */ /* 0x000fe2000001000d */
[----:B------:R-:W-:-:S02]  /*fea0*/  HADD2.F32 R34, -RZ, R35.H1_H1 ;  /* 0x30000023ff227230 */ /* 0x000fc40000004100 */
[----:B------:R-:W-:Y:S01]  /*feb0*/  FFMA.FTZ R7, R7, R45, R42 ;  /* 0x0000002d07077223 */ /* 0x000fe2000001002a */
[----:B------:R-:W-:Y:S01]  /*fec0*/  F2FP.F16.F32.PACK_AB R32, R15, R4 ;  /* 0x000000040f20723e */ /* 0x000fe200000000ff */
[----:B------:R-:W-:Y:S01]  /*fed0*/  FFMA.FTZ R5, R5, R9, R14 ;  /* 0x0000000905057223 */ /* 0x000fe2000001000e */
[----:B------:R-:W-:Y:S01]  /*fee0*/  F2FP.F16.F32.PACK_AB R33, R39, R6 ;  /* 0x000000062721723e */ /* 0x000fe200000000ff */
[----:B------:R-:W-:Y:S01]  /*fef0*/  FFMA.FTZ R10, R34, R10, R43 ;  /* 0x0000000a220a7223 */ /* 0x000fe2000001002b */
[----:B------:R-:W-:-:S04]  /*ff00*/  F2FP.F16.F32.PACK_AB R34, R7, R8 ;  /* 0x000000080722723e */ /* 0x000fc800000000ff */
[----:B------:R-:W-:Y:S02]  /*ff10*/  F2FP.F16.F32.PACK_AB R35, R10, R5 ;  /* 0x000000050a23723e */ /* 0x000fe400000000ff */
.L_x_2279:
[----:B------:R-:W-:Y:S05]  /*ff20*/  BSYNC.RECONVERGENT B0 ;  /* 0x0000000000007941 */ /* 0x000fea0003800200 */
.L_x_2278:
[----:B-----5:R2:W-:Y:S01]  /*ff30*/  STS.128 [R213+0x800], R32 ;  /* 0x00080020d5007388 */ /* 0x0205e20000000c00 */
[----:B------:R-:W-:Y:S01]  /*ff40*/  LOP3.LUT R4, R22, 0x40, RZ, 0xfc, !PT ;  /* 0x0000004016047812 */ /* 0x000fe200078efcff */
[----:B------:R-:W-:Y:S03]  /*ff50*/  BSSY.RECONVERGENT B0, `(.L_x_2280) ;  /* 0x0000053000007945 */ /* 0x000fe60003800200 */
[----:B------:R-:W-:-:S13]  /*ff60*/  ISETP.GE.AND P0, PT, R4, R17, PT ;  /* 0x000000110400720c */ /* 0x000fda0003f06270 */
        /* <DEDUP_REMOVED lines=15> */
[----:B------:R-:W5:Y:S05]  /*10060*/  LDCU.64 UR8, c[0x0][0x4c8] ;  /* 0x00009900ff0877ac */ /* 0x000f6a0008000a00 */
[----:B------:R-:W3:Y:S01]  /*10070*/  LDG.E.128 R4, desc[UR6][R4.64+0x80] ;  /* 0x0000800604047981 */ /* 0x000ee2000c1e1d00 */
[----:B-----5:R-:W-:-:S04]  /*10080*/  IADD3 R8, P1, PT, R8, UR8, RZ ;  /* 0x0000000808087c10 */ /* 0x020fc8000ff3e0ff */
[----:B------:R-:W-:-:S06]  /*10090*/  IADD3.X R9, PT, PT, R9, UR9, RZ, P1, !PT ;  /* 0x0000000909097c10 */ /* 0x000fcc0008ffe4ff */
[----:B------:R-:W5:Y:S01]  /*100a0*/  LDG.E.128 R8, desc[UR6][R8.64+0x80] ;  /* 0x0000800608087981 */ /* 0x000f62000c1e1d00 */
[----:B--2---:R-:W-:Y:S01]  /*100b0*/  MOV R32, R30 ;  /* 0x0000001e00207202 */ /* 0x004fe20000000f00 */
        /* <DEDUP_REMOVED lines=24> */
[----:B-----5:R-:W-:Y:S02]  /*10240*/  HADD2.F32 R4, -RZ, R8.H0_H0 ;  /* 0x20000008ff047230 */ /* 0x020fe40000004100 */
        /* <DEDUP_REMOVED lines=35> */
.L_x_2281:
[----:B------:R-:W-:Y:S05]  /*10480*/  BSYNC.RECONVERGENT B0 ;  /* 0x0000000000007941 */ /* 0x000fea0003800200 */
.L_x_2280:
[----:B------:R4:W-:Y:S02]  /*10490*/  STS.128 [R213+0x2800], R28 ;  /* 0x0028001cd5007388 */ /* 0x0009e40000000c00 */
.L_x_2277:
[----:B------:R-:W-:Y:S05]  /*104a0*/  BSYNC.RECONVERGENT B1 ;  /* 0x0000000000017941 */ /* 0x000fea0003800200 */
.L_x_2276:
[----:B--2---:R-:W-:Y:S01]  /*104b0*/  IADD3 R32, PT, PT, R130, 0x20, RZ ;  /* 0x0000002082207810 */ /* 0x004fe20007ffe0ff */
[----:B------:R-:W-:Y:S03]  /*104c0*/  BSSY.RECONVERGENT B1, `(.L_x_2282) ;  /* 0x00000b2000017945 */ /* 0x000fe60003800200 */
[----:B------:R-:W-:-:S13]  /*104d0*/  ISETP.GE.AND P0, PT, R32, R25, PT ;  /* 0x000000192000720c */ /* 0x000fda0003f06270 */
[----:B------:R-:W-:Y:S05]  /*104e0*/  @P0 BRA `(.L_x_2283) ;  /* 0x0000000800bc0947 */ /* 0x000fea0003800000 */
[----:B------:R-:W-:-:S04]  /*104f0*/  LEA R44, P0, R2, R26, 0x6 ;  /* 0x0000001a022c7211 */ /* 0x000fc800078030ff */
[----:B------:R-:W-:-:S05]  /*10500*/  LEA.HI.X R45, R2, R27, R3, 0x6, P0 ;  /* 0x0000001b022d7211 */ /* 0x000fca00000f3403 */
[----:B---34-:R2:W5:Y:S04]  /*10510*/  LDG.E.128 R28, desc[UR6][R44.64+0x80] ;  /* 0x000080062c1c7981 */ /* 0x018568000c1e1d00 */
[----:B------:R2:W5:Y:S01]  /*10520*/  LDG.E.128 R36, desc[UR6][R44.64] ;  /* 0x000000062c247981 */ /* 0x000562000c1e1d00 */
[----:B------:R-:W-:Y:S01]  /*10530*/  ISETP.GE.AND P0, PT, R22, R17, PT ;  /* 0x000000111600720c */ /* 0x000fe20003f06270 */
[----:B------:R-:W-:Y:S01]  /*10540*/  BSSY.RECONVERGENT B0, `(.L_x_2284) ;  /* 0x0000052000007945 */ /* 0x000fe20003800200 */
[----:B------:R-:W-:-:S11]  /*10550*/  IMAD.SHL.U32 R33, R20, 0x20, RZ ;  /* 0x0000002014217824 */ /* 0x000fd600078e00ff */
[----:B------:R-:W-:Y:S05]  /*10560*/  @P0 BRA `(.L_x_2285) ;  /* 0x00000004003c0947 */ /* 0x000fea0003800000 */
[----:B------:R-:W3:Y:S01]  /*10570*/  LDCU.64 UR8, c[0x0][0x4d0] ;  /* 0x00009a00ff0877ac */ /* 0x000ee20008000a00 */
        /* <DEDUP_REMOVED lines=11> */
[----:B------:R-:W3:Y:S01]  /*10630*/  LDG.E.128 R12, desc[UR6][R12.64] ;  /* 0x000000060c0c7981 */ /* 0x000ee2000c1e1d00 */
[----:B------:R-:W-:Y:S01]  /*10640*/  IADD3.X R5, PT, PT, R8, UR9, RZ, P1, !PT ;  /* 0x0000000908057c10 */ /* 0x000fe20008ffe4ff */
[----:B------:R-:W4:Y:S05]  /*10650*/  LDCU.64 UR8, c[0x0][0x4c8] ;  /* 0x00009900ff0877ac */ /* 0x000f2a0008000a00 */
[----:B-----5:R-:W2:Y:S01]  /*10660*/  LDG.E.128 R4, desc[UR6][R4.64] ;  /* 0x0000000604047981 */ /* 0x020ea2000c1e1d00 */
[----:B----4-:R-:W-:-:S04]  /*10670*/  IADD3 R10, P1, PT, R9, UR8, RZ ;  /* 0x00000008090a7c10 */ /* 0x010fc8000ff3e0ff */
[----:B------:R-:W-:-:S06]  /*10680*/  IADD3.X R11, PT, PT, R8, UR9, RZ, P1, !PT ;  /* 0x00000009080b7c10 */ /* 0x000fcc0008ffe4ff */
[----:B------:R-:W4:Y:S01]  /*10690*/  LDG.E.128 R8, desc[UR6][R10.64] ;  /* 0x000000060a087981 */ /* 0x000f22000c1e1d00 */
[--C-:B---3--:R-:W-:Y:S02]  /*106a0*/  HADD2.F32 R34, -RZ, R12.reuse.H0_H0 ;  /* 0x2000000cff227230 */ /* 0x108fe40000004100 */
[----:B------:R-:W-:Y:S02]  /*106b0*/  HADD2.F32 R35, -RZ, R12.H1_H1 ;  /* 0x3000000cff237230 */ /* 0x000fe40000004100 */
[--C-:B------:R-:W-:Y:S02]  /*106c0*/  HADD2.F32 R12, -RZ, R13.reuse.H0_H0 ;  /* 0x2000000dff0c7230 */ /* 0x100fe40000004100 */
[----:B------:R-:W-:Y:S02]  /*106d0*/  HADD2.F32 R40, -RZ, R13.H1_H1 ;  /* 0x3000000dff287230 */ /* 0x000fe40000004100 */
[--C-:B------:R-:W-:Y:S02]  /*106e0*/  HADD2.F32 R13, -RZ, R14.reuse.H0_H0 ;  /* 0x2000000eff0d7230 */ /* 0x100fe40000004100 */
[----:B------:R-:W-:-:S02]  /*106f0*/  HADD2.F32 R41, -RZ, R14.H1_H1 ;  /* 0x3000000eff297230 */ /* 0x000fc40000004100 */
[--C-:B------:R-:W-:Y:S02]  /*10700*/  HADD2.F32 R14, -RZ, R15.reuse.H0_H0 ;  /* 0x2000000fff0e7230 */ /* 0x100fe40000004100 */
[----:B------:R-:W-:Y:S02]  /*10710*/  HADD2.F32 R42, -RZ, R15.H1_H1 ;  /* 0x3000000fff2a7230 */ /* 0x000fe40000004100 */
[--C-:B--2---:R-:W-:Y:S02]  /*10720*/  HADD2.F32 R15, -RZ, R4.reuse.H0_H0 ;  /* 0x20000004ff0f7230 */ /* 0x104fe40000004100 */
        /* <DEDUP_REMOVED lines=13> */
[----:B------:R-:W-:Y:S02]  /*10800*/  HADD2.F32 R5, -RZ, R36.H0_H0 ;  /* 0x20000024ff057230 */ /* 0x000fe40000004100 */
[----:B------:R-:W-:Y:S01]  /*10810*/  FMUL.FTZ R34, R34, R15 ;  /* 0x0000000f22227220 */ /* 0x000fe20000410000 */
[----:B----4-:R-:W-:Y:S02]  /*10820*/  HADD2.F32 R4, -RZ, R8.H0_H0 ;  /* 0x20000008ff047230 */ /* 0x010fe40000004100 */
        /* <DEDUP_REMOVED lines=35> */
.L_x_2285:
[----:B------:R-:W-:Y:S05]  /*10a60*/  BSYNC.RECONVERGENT B0 ;  /* 0x0000000000007941 */ /* 0x000fea0003800200 */
.L_x_2284:
        /* <DEDUP_REMOVED lines=20> */
[----:B------:R-:W2:Y:S01]  /*10bb0*/  LDG.E.128 R4, desc[UR6][R4.64+0x80] ;  /* 0x0000800604047981 */ /* 0x000ea2000c1e1d00 */
[----:B-----5:R-:W-:-:S04]  /*10bc0*/  IADD3 R8, P1, PT, R8, UR8, RZ ;  /* 0x0000000808087c10 */ /* 0x020fc8000ff3e0ff */
[----:B------:R-:W-:-:S06]  /*10bd0*/  IADD3.X R9, PT, PT, R9, UR9, RZ, P1, !PT ;  /* 0x0000000909097c10 */ /* 0x000fcc0008ffe4ff */
[----:B------:R-:W5:Y:S01]  /*10be0*/  LDG.E.128 R8, desc[UR6][R8.64+0x80] ;  /* 0x0000800608087981 */ /* 0x000f62000c1e1d00 */
[----:B------:R-:W-:Y:S01]  /*10bf0*/  MOV R33, R30 ;  /* 0x0000001e00217202 */ /* 0x000fe20000000f00 */
[--C-:B----4-:R-:W-:Y:S02]  /*10c00*/  HADD2.F32 R30, -RZ, R12.reuse.H0_H0 ;  /* 0x2000000cff1e7230 */ /* 0x110fe40000004100 */
[----:B------:R-:W-:Y:S02]  /*10c10*/  HADD2.F32 R34, -RZ, R12.H1_H1 ;  /* 0x3000000cff227230 */ /* 0x000fe40000004100 */
[--C-:B------:R-:W-:Y:S02]  /*10c20*/  HADD2.F32 R12, -RZ, R13.reuse.H0_H0 ;  /* 0x2000000dff0c7230 */ /* 0x100fe40000004100 */
[----:B------:R-:W-:Y:S02]  /*10c30*/  HADD2.F32 R35, -RZ, R13.H1_H1 ;  /* 0x3000000dff237230 */ /* 0x000fe40000004100 */
[----:B------:R-:W-:-:S02]  /*10c40*/  HADD2.F32 R13, -RZ, R14.H0_H0 ;  /* 0x2000000eff0d7230 */ /* 0x000fc40000004100 */
[----:B---3--:R-:W-:Y:S02]  /*10c50*/  HADD2.F32 R36, -RZ, R14.H1_H1 ;  /* 0x3000000eff247230 */ /* 0x008fe40000004100 */
[--C-:B------:R-:W-:Y:S02]  /*10c60*/  HADD2.F32 R14, -RZ, R15.reuse.H0_H0 ;  /* 0x2000000fff0e7230 */ /* 0x100fe40000004100 */
[----:B------:R-:W-:Y:S02]  /*10c70*/  HADD2.F32 R37, -RZ, R15.H1_H1 ;  /* 0x3000000fff257230 */ /* 0x000fe40000004100 */
[--C-:B--2---:R-:W-:Y:S02]  /*10c80*/  HADD2.F32 R15, -RZ, R4.reuse.H0_H0 ;  /* 0x20000004ff0f7230 */ /* 0x104fe40000004100 */
        /* <DEDUP_REMOVED lines=51> */
.L_x_2287:
[----:B------:R-:W-:Y:S05]  /*10fc0*/  BSYNC.RECONVERGENT B0 ;  /* 0x0000000000007941 */ /* 0x000fea0003800200 */
.L_x_2286:
[----:B------:R4:W-:Y:S02]  /*10fd0*/  STS.128 [R213+0x3000], R28 ;  /* 0x0030001cd5007388 */ /* 0x0009e40000000c00 */
.L_x_2283:
[----:B------:R-:W-:Y:S05]  /*10fe0*/  BSYNC.RECONVERGENT B1 ;  /* 0x0000000000017941 */ /* 0x000fea0003800200 */
.L_x_2282:
[----:B------:R-:W-:-:S04]  /*10ff0*/  IADD3 R34, PT, PT, R130, 0x30, RZ ;  /* 0x0000003082227810 */ /* 0x000fc80007ffe0ff */
[----:B------:R-:W-:-:S13]  /*11000*/  ISETP.GE.AND P0, PT, R34, R25, PT ;  /* 0x000000192200720c */ /* 0x000fda0003f06270 */
[----:B------:R-:W-:Y:S05]  /*11010*/  @P0 BRA `(.L_x_2246) ;  /* 0x0000000800bc0947 */ /* 0x000fea0003800000 */
[----:B------:R-:W-:Y:S02]  /*11020*/  IMAD R3, R3, 0x60, RZ ;  /* 0x0000006003037824 */ /* 0x000fe400078e02ff */
[----:B-1----:R-:W-:-:S05]  /*11030*/  IMAD.WIDE.U32 R26, R2, 0x60, R26 ;  /* 0x00000060021a7825 */ /* 0x002fca00078e001a */
[----:B------:R-:W-:-:S05]  /*11040*/  IADD3 R27, PT, PT, R3, R27, RZ ;  /* 0x0000001b031b7210 */ /* 0x000fca0007ffe0ff */
[----:B---34-:R1:W5:Y:S04]  /*11050*/  LDG.E.128 R28, desc[UR6][R26.64+0x80] ;  /* 0x000080061a1c7981 */ /* 0x018368000c1e1d00 */
[----:B------:R1:W5:Y:S01]  /*11060*/  LDG.E.128 R36, desc[UR6][R26.64] ;  /* 0x000000061a247981 */ /* 0x000362000c1e1d00 */
[----:B------:R-:W-:Y:S01]  /*11070*/  ISETP.GE.AND P0, PT, R22, R17, PT ;  /* 0x000000111600720c */ /* 0x000fe20003f06270 */
[----:B------:R-:W-:Y:S01]  /*11080*/  BSSY.RECONVERGENT B0, `(.L_x_2288) ;  /* 0x0000052000007945 */ /* 0x000fe20003800200 */
[----:B------:R-:W-:-:S11]  /*11090*/  IMAD R3, R20, 0x30, RZ ;  /* 0x0000003014037824 */ /* 0x000fd600078e02ff */
        /* <DEDUP_REMOVED lines=37> */
[----:B------:R-:W-:Y:S01]  /*112f0*/  FMUL.FTZ R2, R2, R15 ;  /* 0x0000000f02027220 */ /* 0x000fe20000410000 */
[----:B------:R-:W-:Y:S02]  /*11300*/  HADD2.F32 R6, -RZ, R6.H1_H1 ;  /* 0x30000006ff067230 */ /* 0x000fe40000004100 */
[----:B------:R-:W-:Y:S01]  /*11310*/  @!P0 FADD.FTZ R4, -R4, -RZ ;  /* 0x800000ff04048221 */ /* 0x000fe20000010100 */
[----:B------:R-:W-:-:S02]  /*11320*/  HADD2.F32 R42, -RZ, R7.H1_H1 ;  /* 0x30000007ff2a7230 */ /* 0x000fc40000004100 */
[----:B------:R-:W-:Y:S01]  /*11330*/  @!P0 FADD.FTZ R5, -R5, -RZ ;  /* 0x800000ff05058221 */ /* 0x000fe20000010100 */
[----:B------:R-:W-:Y:S01]  /*11340*/  @!P0 FADD.FTZ R40, -R40, -RZ ;  /* 0x800000ff28288221 */ /* 0x000fe20000010100 */
[----:B------:R-:W-:Y:S01]  /*11350*/  @!P0 FADD.FTZ R6, -R6, -RZ ;  /* 0x800000ff06068221 */ /* 0x000fe20000010100 */
[----:B------:R-:W-:Y:S01]  /*11360*/  FMUL.FTZ R13, R13, R4 ;  /* 0x000000040d0d7220 */ /* 0x000fe20000410000 */
[----:B------:R-:W-:Y:S01]  /*11370*/  FMUL.FTZ R14, R14, R5 ;  /* 0x000000050e0e7220 */ /* 0x000fe20000410000 */
[----:B------:R-:W-:Y:S02]  /*11380*/  HADD2.F32 R5, -RZ, R36.H0_H0 ;  /* 0x20000024ff057230 */ /* 0x000fe40000004100 */
[----:B------:R-:W-:Y:S01]  /*11390*/  FMUL.FTZ R33, R33, R6 ;  /* 0x0000000621217220 */ /* 0x000fe20000410000 */
[----:B----4-:R-:W-:Y:S02]  /*113a0*/  HADD2.F32 R4, -RZ, R8.H0_H0 ;  /* 0x20000008ff047230 */ /* 0x010fe40000004100 */
[----:B------:R-:W-:Y:S01]  /*113b0*/  FMUL.FTZ R20, R20, R43 ;  /* 0x0000002b14147220 */ /* 0x000fe20000410000 */
[----:B------:R-:W-:-:S02]  /*113c0*/  HADD2.F32 R15, -RZ, R36.H1_H1 ;  /* 0x30000024ff0f7230 */ /* 0x000fc40000004100 */
[----:B------:R-:W-:Y:S01]  /*113d0*/  FMUL.FTZ R12, R12, R41 ;  /* 0x000000290c0c7220 */ /* 0x000fe20000410000 */
[----:B------:R-:W-:Y:S02]  /*113e0*/  HADD2.F32 R7, -RZ, R37.H0_H0 ;  /* 0x20000025ff077230 */ /* 0x000fe40000004100 */
[----:B------:R-:W-:Y:S01]  /*113f0*/  @!P0 FADD.FTZ R42, -R42, -RZ ;  /* 0x800000ff2a2a8221 */ /* 0x000fe20000010100 */
[----:B------:R-:W-:Y:S02]  /*11400*/  HADD2.F32 R8, -RZ, R8.H1_H1 ;  /* 0x30000008ff087230 */ /* 0x000fe40000004100 */
[----:B------:R-:W-:Y:S01]  /*11410*/  FMUL.FTZ R25, R25, R40 ;  /* 0x0000002819197220 */ /* 0x000fe20000410000 */
[--C-:B------:R-:W-:Y:S02]  /*11420*/  HADD2.F32 R6, -RZ, R9.reuse.H0_H0 ;  /* 0x20000009ff067230 */ /* 0x100fe40000004100 */
[----:B------:R-:W-:Y:S01]  /*11430*/  FFMA.FTZ R2, R5, R4, R2 ;  /* 0x0000000405027223 */ /* 0x000fe20000010002 */
[----:B------:R-:W-:Y:S01]  /*11440*/  FMUL.FTZ R35, R35, R42 ;  /* 0x0000002a23237220 */ /* 0x000fe20000410000 */
[----:B------:R-:W-:-:S02]  /*11450*/  HADD2.F32 R40, -RZ, R9.H1_H1 ;  /* 0x30000009ff287230 */ /* 0x000fc40000004100 */
[----:B------:R-:W-:Y:S01]  /*11460*/  FFMA.FTZ R15, R15, R8, R20 ;  /* 0x000000080f0f7223 */ /* 0x000fe20000010014 */
[----:B------:R-:W-:Y:S02]  /*11470*/  HADD2.F32 R36, -RZ, R10.H0_H0 ;  /* 0x2000000aff247230 */ /* 0x000fe40000004100 */
[----:B------:R-:W-:Y:S01]  /*11480*/  FFMA.FTZ R6, R7, R6, R12 ;  /* 0x0000000607067223 */ /* 0x000fe2000001000c */
[----:B------:R-:W-:Y:S02]  /*11490*/  HADD2.F32 R4, -RZ, R38.H0_H0 ;  /* 0x20000026ff047230 */ /* 0x000fe40000004100 */
[----:B------:R-:W-:Y:S02]  /*114a0*/  HADD2.F32 R10, -RZ, R10.H1_H1 ;  /* 0x3000000aff0a7230 */ /* 0x000fe40000004100 */
[--C-:B------:R-:W-:Y:S02]  /*114b0*/  HADD2.F32 R9, -RZ, R11.reuse.H0_H0 ;  /* 0x2000000bff097230 */ /* 0x100fe40000004100 */
[----:B------:R-:W-:Y:S01]  /*114c0*/  FFMA.FTZ R4, R4, R36, R13 ;  /* 0x0000002404047223 */ /* 0x000fe2000001000d */
[----:B------:R-:W-:Y:S01]  /*114d0*/  HADD2.F32 R42, -RZ, R11.H1_H1 ;  /* 0x3000000bff2a7230 */ /* 0x000fe20000004100 */
[----:B------:R-:W-:Y:S01]  /*114e0*/  F2FP.F16.F32.PACK_AB R36, R15, R2 ;  /* 0x000000020f24723e */ /* 0x000fe200000000ff */
[----:B------:R-:W-:-:S02]  /*114f0*/  HADD2.F32 R8, -RZ, R37.H1_H1 ;  /* 0x30000025ff087230 */ /* 0x000fc40000004100 */
[----:B------:R-:W-:Y:S02]  /*11500*/  HADD2.F32 R38, -RZ, R38.H1_H1 ;  /* 0x30000026ff267230 */ /* 0x000fe40000004100 */
[--C-:B------:R-:W-:Y:S02]  /*11510*/  HADD2.F32 R5, -RZ, R39.reuse.H0_H0 ;  /* 0x20000027ff057230 */ /* 0x100fe40000004100 */
[----:B------:R-:W-:Y:S01]  /*11520*/  FFMA.FTZ R25, R8, R40, R25 ;  /* 0x0000002808197223 */ /* 0x000fe20000010019 */
[----:B------:R-:W-:Y:S02]  /*11530*/  HADD2.F32 R12, -RZ, R39.H1_H1 ;  /* 0x30000027ff0c7230 */ /* 0x000fe40000004100 */
[----:B------:R-:W-:Y:S01]  /*11540*/  FFMA.FTZ R33, R38, R10, R33 ;  /* 0x0000000a26217223 */ /* 0x000fe20000010021 */
[----:B------:R-:W-:Y:S01]  /*11550*/  FFMA.FTZ R5, R5, R9, R14 ;  /* 0x0000000905057223 */ /* 0x000fe2000001000e */
[----:B------:R-:W-:Y:S01]  /*11560*/  F2FP.F16.F32.PACK_AB R37, R25, R6 ;  /* 0x000000061925723e */ /* 0x000fe200000000ff */
[----:B------:R-:W-:-:S02]  /*11570*/  FFMA.FTZ R12, R12, R42, R35 ;  /* 0x0000002a0c0c7223 */ /* 0x000fc40000010023 */
[----:B------:R-:W-:-:S03]  /*11580*/  F2FP.F16.F32.PACK_AB R38, R33, R4 ;  /* 0x000000042126723e */ /* 0x000fc600000000ff */
[----:B------:R-:W-:-:S03]  /*11590*/  F2FP.F16.F32.PACK_AB R39, R12, R5 ;  /* 0x000000050c27723e */ /* 0x000fc600000000ff */
.L_x_2289:
[----:B------:R-:W-:Y:S05]  /*115a0*/  BSYNC.RECONVERGENT B0 ;  /* 0x0000000000007941 */ /* 0x000fea0003800200 */
.L_x_2288:
        /* <DEDUP_REMOVED lines=24> */
[--C-:B----4-:R-:W-:Y:S02]  /*11730*/  HADD2.F32 R3, -RZ, R14.reuse.H0_H0 ;  /* 0x2000000eff037230 */ /* 0x110fe40000004100 */
        /* <DEDUP_REMOVED lines=13> */
[----:B------:R-:W-:-:S02]  /*11810*/  HADD2.F32 R5, -RZ, R7.H0_H0 ;  /* 0x20000007ff057230 */ /* 0x000fc40000004100 */
        /* <DEDUP_REMOVED lines=11> */
[----:B------:R-:W-:Y:S01]  /*118d0*/  FMUL.FTZ R14, R14, R5 ;  /* 0x000000050e0e7220 */ /* 0x000fe20000410000 */
[----:B------:R-:W-:Y:S01]  /*118e0*/  FMUL.FTZ R17, R17, R6 ;  /* 0x0000000611117220 */ /* 0x000fe20000410000 */
[----:B-----5:R-:W-:Y:S02]  /*118f0*/  HADD2.F32 R4, -RZ, R8.H0_H0 ;  /* 0x20000008ff047230 */ /* 0x020fe40000004100 */
[----:B------:R-:W-:Y:S01]  /*11900*/  FMUL.FTZ R12, R12, R21 ;  /* 0x000000150c0c7220 */ /* 0x000fe20000410000 */
[--C-:B------:R-:W-:Y:S02]  /*11910*/  HADD2.F32 R5, -RZ, R28.reuse.H0_H0 ;  /* 0x2000001cff057230 */ /* 0x100fe40000004100 */
[----:B------:R-:W-:Y:S01]  /*11920*/  FMUL.FTZ R2, R2, R19 ;  /* 0x0000001302027220 */ /* 0x000fe20000410000 */
[----:B------:R-:W-:-:S02]  /*11930*/  HADD2.F32 R15, -RZ, R28.H1_H1 ;  /* 0x3000001cff0f7230 */ /* 0x000fc40000004100 */
[----:B------:R-:W-:Y:S01]  /*11940*/  FMUL.FTZ R13, R13, R18 ;  /* 0x000000120d0d7220 */ /* 0x000fe20000410000 */
[----:B------:R-:W-:Y:S02]  /*11950*/  HADD2.F32 R7, -RZ, R29.H0_H0 ;  /* 0x2000001dff077230 */ /* 0x000fe40000004100 */
[----:B------:R-:W-:Y:S01]  /*11960*/  FFMA.FTZ R0, R5, R4, R0 ;  /* 0x0000000405007223 */ /* 0x000fe20000010000 */
[----:B------:R-:W-:Y:S02]  /*11970*/  HADD2.F32 R8, -RZ, R8.H1_H1 ;  /* 0x30000008ff087230 */ /* 0x000fe40000004100 */
[----:B------:R-:W-:Y:S01]  /*11980*/  FMUL.FTZ R16, R16, R23 ;  /* 0x0000001710107220 */ /* 0x000fe20000410000 */
[--C-:B------:R-:W-:Y:S02]  /*11990*/  HADD2.F32 R6, -RZ, R9.reuse.H0_H0 ;  /* 0x20000009ff067230 */ /* 0x100fe40000004100 */
[----:B------:R-:W-:Y:S02]  /*119a0*/  HADD2.F32 R20, -RZ, R9.H1_H1 ;  /* 0x30000009ff147230 */ /* 0x000fe40000004100 */
[----:B------:R-:W-:Y:S01]  /*119b0*/  FFMA.FTZ R15, R15, R8, R12 ;  /* 0x000000080f0f7223 */ /* 0x000fe2000001000c */
[----:B------:R-:W-:-:S02]  /*119c0*/  HADD2.F32 R18, -RZ, R10.H0_H0 ;  /* 0x2000000aff127230 */ /* 0x000fc40000004100 */
[----:B------:R-:W-:Y:S01]  /*119d0*/  FFMA.FTZ R2, R7, R6, R2 ;  /* 0x0000000607027223 */ /* 0x000fe20000010002 */
[----:B------:R-:W-:Y:S02]  /*119e0*/  HADD2.F32 R19, -RZ, R10.H1_H1 ;  /* 0x3000000aff137230 */ /* 0x000fe40000004100 */
[--C-:B------:R-:W-:Y:S01]  /*119f0*/  HADD2.F32 R9, -RZ, R11.reuse.H0_H0 ;  /* 0x2000000bff097230 */ /* 0x100fe20000004100 */
[----:B------:R-:W-:Y:S01]  /*11a00*/  F2FP.F16.F32.PACK_AB R28, R15, R0 ;  /* 0x000000000f1c723e */ /* 0x000fe200000000ff */
        /* <DEDUP_REMOVED lines=14> */
.L_x_2291:
[----:B------:R-:W-:Y:S05]  /*11af0*/  BSYNC.RECONVERGENT B0 ;  /* 0x0000000000007941 */ /* 0x000fea0003800200 */
.L_x_2290:
[----:B------:R4:W-:Y:S02]  /*11b00*/  STS.128 [R213+0x3800], R28 ;  /* 0x0038001cd5007388 */ /* 0x0009e40000000c00 */
.L_x_2246:
[----:B------:R-:W-:Y:S05]  /*11b10*/  BSYNC.RECONVERGENT B2 ;  /* 0x0000000000027941 */ /* 0x000fea0003800200 */
.L_x_2242:
[----:B------:R-:W-:Y:S01]  /*11b20*/  IMAD.IADD R83, R70, 0x1, -R83 ;  /* 0x0000000146537824 */ /* 0x000fe200078e0a53 */
[----:B------:R-:W2:Y:S01]  /*11b30*/  S2R R197, SR_TID.X ;  /* 0x0000000000c57919 */ /* 0x000ea20000002100 */
[----:B------:R-:W-:Y:S01]  /*11b40*/  VIADD R16, R130, 0x40 ;  /* 0x0000004082107836 */ /* 0x000fe20000000000 */
[----:B------:R-:W-:Y:S01]  /*11b50*/  LOP3.LUT R0, R0, 0xfffffffd, RZ, 0xc0, !PT ;  /* 0xfffffffd00007812 */ /* 0x000fe200078ec0ff */
[----:B------:R-:W-:Y:S01]  /*11b60*/  VIADD R14, R130, 0x50 ;  /* 0x00000050820e7836 */ /* 0x000fe20000000000 */
[-C--:B------:R-:W-:Y:S01]  /*11b70*/  ISETP.GE.AND P5, PT, R32, R83.reuse, PT ;  /* 0x000000532000720c */ /* 0x080fe20003fa6270 */
[----:B------:R-:W-:Y:S01]  /*11b80*/  VIADD R12, R130, 0x60 ;  /* 0x00000060820c7836 */ /* 0x000fe20000000000 */
[-C--:B------:R-:W-:Y:S01]  /*11b90*/  ISETP.GE.AND P0, PT, R24, R83.reuse, PT ;  /* 0x000000531800720c */ /* 0x080fe20003f06270 */
[----:B------:R-:W-:Y:S01]  /*11ba0*/  IMAD.MOV.U32 R199, RZ, RZ, 0x20 ;  /* 0x00000020ffc77424 */ /* 0x000fe200078e00ff */
[CC--:B------:R-:W-:Y:S01]  /*11bb0*/  ISETP.GE.AND P2, PT, R130.reuse, R83.reuse, PT ;  /* 0x000000538200720c */ /* 0x0c0fe20003f46270 */
[----:B------:R-:W-:Y:S01]  /*11bc0*/  VIADD R130, R130, 0x70 ;  /* 0x0000007082827836 */ /* 0x000fe20000000000 */
[-C--:B------:R-:W-:Y:S01]  /*11bd0*/  ISETP.GE.AND P3, PT, R34, R83.reuse, PT ;  /* 0x000000532200720c */ /* 0x080fe20003f66270 */
[----:B------:R-:W-:Y:S01]  /*11be0*/  IMAD.MOV.U32 R148, RZ, RZ, 0x40 ;  /* 0x00000040ff947424 */ /* 0x000fe200078e00ff */
[----:B------:R-:W-:Y:S01]  /*11bf0*/  ISETP.GE.AND P4, PT, R16, R83, PT ;  /* 0x000000531000720c */ /* 0x000fe20003f86270 */
[----:B------:R-:W2:Y:S01]  /*11c00*/  LDCU UR4, c[0x0][0x508] ;  /* 0x0000a100ff0477ac */ /* 0x000ea20008000800 */
[----:B------:R-:W-:-:S03]  /*11c10*/  P2R R13, PR, RZ, 0x4 ;  /* 0x00000004ff0d7803 */ /* 0x000fc60000000000 */
[----:B-1----:R-:W1:Y:S02]  /*11c20*/  @!P5 LDC.64 R2, c[0x0][0x3b8] ;  /* 0x0000ee00ff02db82 */ /* 0x002e640000000a00 */
[C---:B------:R-:W-:Y:S02]  /*11c30*/  @!P0 LEA R22, P1, R71.reuse, R206, 0x1 ;  /* 0x000000ce47168211 */ /* 0x040fe400078208ff */
[----:B------:R-:W-:Y:S01]  /*11c40*/  @!PT LDS RZ, [RZ] ;  /* 0x00000000fffff984 */ /* 0x000fe20000000800 */
[----:B------:R-:W-:Y:S01]  /*11c50*/  @!PT LDS RZ, [RZ] ;  /* 0x00000000fffff984 */ /* 0x000fe20000000800 */
[----:B------:R-:W-:Y:S01]  /*11c60*/  @!PT LDS RZ, [RZ] ;  /* 0x00000000fffff984 */ /* 0x000fe20000000800 */
[----:B------:R-:W-:Y:S02]  /*11c70*/  @!P2 LDGSTS.E.BYPASS.LTC128B.128 [R213+0x4000], desc[UR6][R206.64] ;  /* 0x04000000ced5afae */ /* 0x000fe4000b981a06 */
[----:B------:R-:W-:Y:S02]  /*11c80*/  @!P0 LEA.HI.X R23, R71, R207, R74, 0x1, P1 ;  /* 0x000000cf47178211 */ /* 0x000fe400008f0c4a */
[----:B------:R-:W-:Y:S01]  /*11c90*/  @!P2 LDGSTS.E.BYPASS.LTC128B.128 [R213+0x8000], desc[UR6][R206.64+0x80] ;  /* 0x08000080ced5afae */ /* 0x000fe2000b981a06 */
[-C--:B------:R-:W-:Y:S01]  /*11ca0*/  ISETP.GE.AND P2, PT, R14, R83.reuse, PT ;  /* 0x000000530e00720c */ /* 0x080fe20003f46270 */
[----:B---34-:R-:W3:Y:S01]  /*11cb0*/  @!P3 LDC.64 R10, c[0x0][0x3b8] ;  /* 0x0000ee00ff0abb82 */ /* 0x018ee20000000a00 */
[----:B------:R-:W-:Y:S01]  /*11cc0*/  ISETP.GE.AND P1, PT, R12, R83, PT ;  /* 0x000000530c00720c */ /* 0x000fe20003f26270 */
[----:B------:R-:W-:Y:S01]  /*11cd0*/  @!P0 LDGSTS.E.BYPASS.LTC128B.128 [R213+0x4800], desc[UR6][R22.64] ;  /* 0x0480000016d58fae */ /* 0x000fe2000b981a06 */
[----:B--2---:R-:W-:-:S03]  /*11ce0*/  IMAD.SHL.U32 R29, R197, 0x40, RZ ;  /* 0x00000040c51d7824 */ /* 0x004fc600078e00ff */
[----:B------:R2:W-:Y:S01]  /*11cf0*/  @!P0 LDGSTS.E.BYPASS.LTC128B.128 [R213+0x8800], desc[UR6][R22.64+0x80] ;  /* 0x0880008016d58fae */ /* 0x0005e2000b981a06 */
[----:B------:R-:W-:Y:S01]  /*11d00*/  ISETP.GE.AND P0, PT, R130, R83, PT ;  /* 0x000000538200720c */ /* 0x000fe20003f06270 */
[----:B------:R-:W4:Y:S01]  /*11d10*/  @!P4 LDC.64 R8, c[0x0][0x3b8] ;  /* 0x0000ee00ff08cb82 */ /* 0x000f220000000a00 */
[----:B------:R-:W-:Y:S01]  /*11d20*/  IMAD.SHL.U32 R28, R197, 0x8, RZ ;  /* 0x00000008c51c7824 */ /* 0x000fe200078e00ff */
[----:B------:R-:W-:Y:S01]  /*11d30*/  LOP3.LUT R180, R29, 0x400, RZ, 0xc0, !PT ;  /* 0x000004001db47812 */ /* 0x000fe200078ec0ff */
[----:B------:R-:W-:Y:S01]  /*11d40*/  IMAD.SHL.U32 R202, R197, 0x20, RZ ;  /* 0x00000020c5ca7824 */ /* 0x000fe200078e00ff */
[----:B------:R-:W-:Y:S02]  /*11d50*/  SHF.R.U32.HI R201, RZ, 0x1, R197 ;  /* 0x00000001ffc97819 */ /* 0x000fe400000116c5 */
[----:B-1----:R-:W-:Y:S02]  /*11d60*/  @!P5 LEA R18, P6, R2, R206, 0x6 ;  /* 0x000000ce0212d211 */ /* 0x002fe400078c30ff */
[----:B-----5:R-:W1:Y:S01]  /*11d70*/  @!P2 LDC.64 R6, c[0x0][0x3b8] ;  /* 0x0000ee00ff06ab82 */ /* 0x020e620000000a00 */
[----:B------:R-:W-:-:S02]  /*11d80*/  LOP3.LUT R198, R28, 0x38, RZ, 0xc0, !PT ;  /* 0x000000381cc67812 */ /* 0x000fc400078ec0ff */
[----:B------:R-:W-:Y:S02]  /*11d90*/  @!P5 LEA.HI.X R19, R2, R207, R3, 0x6, P6 ;  /* 0x000000cf0213d211 */ /* 0x000fe400030f3403 */
[----:B------:R-:W-:Y:S02]  /*11da0*/  ISETP.GE.AND P6, PT, R24, R83, PT ;  /* 0x000000531800720c */ /* 0x000fe40003fc6270 */
[----:B------:R-:W-:Y:S01]  /*11db0*/  LOP3.LUT R202, R202, 0x7c00, RZ, 0xc0, !PT ;  /* 0x00007c00caca7812 */ /* 0x000fe200078ec0ff */
[----:B------:R-:W2:Y:S01]  /*11dc0*/  @!P1 LDC.64 R4, c[0x0][0x3b8] ;  /* 0x0000ee00ff049b82 */ /* 0x000ea20000000a00 */
[----:B------:R-:W-:Y:S01]  /*11dd0*/  @!P5 LDGSTS.E.BYPASS.LTC128B.128 [R213+0x5000], desc[UR6][R18.64] ;  /* 0x0500000012d5dfae */ /* 0x000fe2000b981a06 */
[----:B---3--:R-:W-:-:S03]  /*11de0*/  @!P3 IMAD.WIDE.U32 R20, R10, 0x60, R206 ;  /* 0x000000600a14b825 */ /* 0x008fc600078e00ce */
[----:B------:R-:W-:Y:S01]  /*11df0*/  @!P5 LDGSTS.E.BYPASS.LTC128B.128 [R213+0x9000], desc[UR6][R18.64+0x80] ;  /* 0x0900008012d5dfae */ /* 0x000fe2000b981a06 */
[----:B------:R-:W-:Y:S02]  /*11e00*/  @!P3 IMAD R11, R11, 0x60, RZ ;  /* 0x000000600b0bb824 */ /* 0x000fe400078e02ff */
[----:B------:R-:W3:Y:S01]  /*11e10*/  @!P0 LDC.64 R2, c[0x0][0x3b8] ;  /* 0x0000ee00ff028b82 */ /* 0x000ee20000000a00 */
[----:B----4-:R-:W-:Y:S01]  /*11e20*/  @!P4 LEA R10, P5, R8, R206, 0x7 ;  /* 0x000000ce080ac211 */ /* 0x010fe200078a38ff */
[----:B------:R-:W-:-:S03]  /*11e30*/  @!P3 IMAD.IADD R21, R11, 0x1, R21 ;  /* 0x000000010b15b824 */ /* 0x000fc600078e0215 */
[----:B------:R-:W-:Y:S02]  /*11e40*/  @!P4 LEA.HI.X R11, R8, R207, R9, 0x7, P5 ;  /* 0x000000cf080bc211 */ /* 0x000fe400028f3c09 */
[----:B------:R-:W-:Y:S01]  /*11e50*/  @!P3 LDGSTS.E.BYPASS.LTC128B.128 [R213+0x5800], desc[UR6][R20.64] ;  /* 0x0580000014d5bfae */ /* 0x000fe2000b981a06 */
[--C-:B-1----:R-:W-:Y:S01]  /*11e60*/  @!P2 IMAD.WIDE.U32 R8, R6, 0xa0, R206.reuse ;  /* 0x000000a00608a825 */ /* 0x102fe200078e00ce */
[-C--:B------:R-:W-:Y:S02]  /*11e70*/  ISETP.GE.AND P5, PT, R32, R83.reuse, PT ;  /* 0x000000532000720c */ /* 0x080fe40003fa6270 */
[----:B------:R-:W-:Y:S01]  /*11e80*/  @!P3 LDGSTS.E.BYPASS.LTC128B.128 [R213+0x9800], desc[UR6][R20.64+0x80] ;  /* 0x0980008014d5bfae */ /* 0x000fe2000b981a06 */
[----:B------:R-:W-:Y:S01]  /*11e90*/  @!P2 IMAD R7, R7, 0xa0, RZ ;  /* 0x000000a00707a824 */ /* 0x000fe200078e02ff */
[----:B------:R-:W-:Y:S02]  /*11ea0*/  ISETP.GE.AND P3, PT, R34, R83, PT ;  /* 0x000000532200720c */ /* 0x000fe40003f66270 */
[----:B------:R-:W-:Y:S01]  /*11eb0*/  @!P4 LDGSTS.E.BYPASS.LTC128B.128 [R213+0x6000], desc[UR6][R10.64] ;  /* 0x060000000ad5cfae */ /* 0x000fe2000b981a06 */
[----:B--2---:R-:W-:-:S03]  /*11ec0*/  @!P1 IMAD.WIDE.U32 R22, R4, 0xc0, R206 ;  /* 0x000000c004169825 */ /* 0x004fc600078e00ce */
[----:B------:R1:W-:Y:S01]  /*11ed0*/  @!P4 LDGSTS.E.BYPASS.LTC128B.128 [R213+0xa000], desc[UR6][R10.64+0x80] ;  /* 0x0a0000800ad5cfae */ /* 0x0003e2000b981a06 */
[----:B------:R-:W-:Y:S01]  /*11ee0*/  @!P1 IMAD R5, R5, 0xc0, RZ ;  /* 0x000000c005059824 */ /* 0x000fe200078e02ff */
[-C--:B------:R-:W-:Y:S01]  /*11ef0*/  ISETP.GE.AND P4, PT, R16, R83.reuse, PT ;  /* 0x000000531000720c */ /* 0x080fe20003f86270 */
[----:B------:R-:W-:Y:S02]  /*11f00*/  @!P2 IMAD.IADD R9, R7, 0x1, R9 ;  /* 0x000000010709a824 */ /* 0x000fe400078e0209 */
[----:B---3--:R-:W-:Y:S01]  /*11f10*/  @!P0 IMAD.WIDE.U32 R26, R2, 0xe0, R206 ;  /* 0x000000e0021a8825 */ /* 0x008fe200078e00ce */
[----:B------:R-:W2:Y:S02]  /*11f20*/  @!P5 LDC.64 R6, c[0x0][0x3c0] ;  /* 0x0000f000ff06db82 */ /* 0x000ea40000000a00 */
[----:B------:R-:W-:Y:S01]  /*11f30*/  @!P2 LDGSTS.E.BYPASS.LTC128B.128 [R213+0x6800], desc[UR6][R8.64] ;  /* 0x0680000008d5afae */ /* 0x000fe2000b981a06 */
[----:B------:R-:W-:Y:S02]  /*11f40*/  @!P0 IMAD R3, R3, 0xe0, RZ ;  /* 0x000000e003038824 */ /* 0x000fe400078e02ff */
[----:B------:R-:W-:Y:S01]  /*11f50*/  @!P1 IMAD.IADD R23, R5, 0x1, R23 ;  /* 0x0000000105179824 */ /* 0x000fe200078e0217 */
[----:B------:R3:W-:Y:S01]  /*11f60*/  @!P2 LDGSTS.E.BYPASS.LTC128B.128 [R213+0xa800], desc[UR6][R8.64+0x80] ;  /* 0x0a80008008d5afae */ /* 0x0007e2000b981a06 */
[----:B------:R-:W-:Y:S01]  /*11f70*/  @!P0 IMAD.IADD R27, R3, 0x1, R27 ;  /* 0x00000001031b8824 */ /* 0x000fe200078e021b */
[----:B------:R-:W4:Y:S01]  /*11f80*/  @!P3 LDC.64 R4, c[0x0][0x3c0] ;  /* 0x0000f000ff04bb82 */ /* 0x000f220000000a00 */
[----:B------:R-:W-:Y:S01]  /*11f90*/  ISETP.GE.AND P2, PT, R14, R83, PT ;  /* 0x000000530e00720c */ /* 0x000fe20003f46270 */
[----:B------:R-:W-:Y:S04]  /*11fa0*/  @!P1 LDGSTS.E.BYPASS.LTC128B.128 [R213+0x7000], desc[UR6][R22.64] ;  /* 0x0700000016d59fae */ /* 0x000fe8000b981a06 */
[----:B------:R-:W-:Y:S01]  /*11fb0*/  @!P1 LDGSTS.E.BYPASS.LTC128B.128 [R213+0xb000], desc[UR6][R22.64+0x80] ;  /* 0x0b00008016d59fae */ /* 0x000fe2000b981a06 */
[----:B------:R-:W-:Y:S01]  /*11fc0*/  ISETP.NE.AND P1, PT, R13, RZ, PT ;  /* 0x000000ff0d00720c */ /* 0x000fe20003f25270 */
[----:B------:R-:W2:Y:S02]  /*11fd0*/  @!P4 LDC.64 R2, c[0x0][0x3c0] ;  /* 0x0000f000ff02cb82 */ /* 0x000ea40000000a00 */
[----:B------:R-:W-:Y:S01]  /*11fe0*/  @!P0 LDGSTS.E.BYPASS.LTC128B.128 [R213+0x7800], desc[UR6][R26.64] ;  /* 0x078000001ad58fae */ /* 0x000fe2000b981a06 */
[----:B-1----:R-:W-:-:S03]  /*11ff0*/  LOP3.LUT R10, R29, 0x1c0, RZ, 0xc0, !PT ;  /* 0x000001c01d0a7812 */ /* 0x002fc600078ec0ff */
[----:B------:R-:W-:Y:S01]  /*12000*/  @!P0 LDGSTS.E.BYPASS.LTC128B.128 [R213+0xb800], desc[UR6][R26.64+0x80] ;  /* 0x0b8000801ad58fae */ /* 0x000fe2000b981a06 */
[C---:B------:R-:W-:Y:S02]  /*12010*/  @!P6 LEA R16, P0, R73.reuse, R208, 0x1 ;  /* 0x000000d04910e211 */ /* 0x040fe400078008ff */
[----:B------:R-:W-:Y:S01]  /*12020*/  LOP3.LUT R11, R10, 0x8, R197, 0xf8, !PT ;  /* 0x000000080a0b7812 */ /* 0x000fe200078ef8c5 */
[----:B------:R-:W0:Y:S01]  /*12030*/  LDGDEPBAR ;  /* 0x00000000000079af */ /* 0x000e220000000000 */
[----:B------:R-:W-:Y:S02]  /*12040*/  @!P6 LEA.HI.X R17, R73, R209, R76, 0x1, P0 ;  /* 0x000000d14911e211 */ /* 0x000fe400000f0c4c */
[----:B------:R-:W-:Y:S02]  /*12050*/  ISETP.GE.AND P0, PT, R130, R83, PT ;  /* 0x000000538200720c */ /* 0x000fe40003f06270 */
[----:B------:R-:W-:Y:S01]  /*12060*/  LOP3.LUT R11, R11, R198, RZ, 0x3c, !PT ;  /* 0x000000c60b0b7212 */ /* 0x000fe200078e3cff */
[----:B----4-:R-:W-:Y:S01]  /*12070*/  @!P3 IMAD.WIDE.U32 R14, R4, 0x60, R208 ;  /* 0x00000060040eb825 */ /* 0x010fe200078e00d0 */
[----:B---3--:R-:W1:Y:S03]  /*12080*/  @!P2 LDC.64 R8, c[0x0][0x3c0] ;  /* 0x0000f000ff08ab82 */ /* 0x008e660000000a00 */
[----:B------:R-:W-:-:S02]  /*12090*/  @!P3 IMAD R10, R5, 0x60, RZ ;  /* 0x00000060050ab824 */ /* 0x000fc400078e02ff */
[----:B------:R-:W-:Y:S02]  /*120a0*/  IMAD R180, R11, 0x2, R180 ;  /* 0x000000020bb47824 */ /* 0x000fe400078e02b4 */
[----:B------:R-:W-:Y:S01]  /*120b0*/  @!P3 IMAD.IADD R15, R10, 0x1, R15 ;  /* 0x000000010a0fb824 */ /* 0x000fe200078e020f */
[----:B------:R-:W-:-:S04]  /*120c0*/  DEPBAR.LE SB0, 0x0 ;  /* 0x000080000000791a */ /* 0x000fc80000000000 */
[----:B------:R-:W-:Y:S01]  /*120d0*/  BAR.SYNC.DEFER_BLOCKING 0x0 ;  /* 0x0000000000007b1d */ /* 0x000fe20000010000 */
[----:B-1----:R-:W-:-:S04]  /*120e0*/  @!P2 IMAD.WIDE.U32 R10, R8, 0xa0, R208 ;  /* 0x000000a0080aa825 */ /* 0x002fc800078e00d0 */
[----:B------:R-:W-:Y:S02]  /*120f0*/  @!P2 IMAD R9, R9, 0xa0, RZ ;  /* 0x000000a00909a824 */ /* 0x000fe400078e02ff */
[----:B------:R-:W-:Y:S02]  /*12100*/  @!P2 IMAD.MOV.U32 R8, RZ, RZ, R10 ;  /* 0x000000ffff08a224 */ /* 0x000fe400078e000a */
[----:B------:R-:W-:Y:S01]  /*12110*/  @!P2 IMAD.IADD R9, R9, 0x1, R11 ;  /* 0x000000010909a824 */ /* 0x000fe200078e020b */
[----:B------:R-:W-:Y:S01]  /*12120*/  @!PT LDS RZ, [RZ] ;  /* 0x00000000fffff984 */ /* 0x000fe20000000800 */
[----:B------:R-:W-:Y:S01]  /*12130*/  @!PT LDS RZ, [RZ] ;  /* 0x00000000fffff984 */ /* 0x000fe20000000800 */
[----:B------:R-:W-:Y:S01]  /*12140*/  @!PT LDS RZ, [RZ] ;  /* 0x00000000fffff984 */ /* 0x000fe20000000800 */
[----:B------:R-:W-:Y:S04]  /*12150*/  @!P1 LDGSTS.E.BYPASS.LTC128B.128 [R213+0xc000], desc[UR6][R208.64] ;  /* 0x0c000000d0d59fae */ /* 0x000fe8000b981a06 */
[----:B------:R-:W-:Y:S04]  /*12160*/  @!P1 LDGSTS.E.BYPASS.LTC128B.128 [R213+0x10000], desc[UR6][R208.64+0x80] ;  /* 0x10000080d0d59fae */ /* 0x000fe8000b981a06 */
[----:B------:R-:W-:Y:S04]  /*12170*/  @P1 STS.128 [R213+0xc000], RZ ;  /* 0x00c000ffd5001388 */ /* 0x000fe80000000c00 */
[----:B------:R-:W-:Y:S01]  /*12180*/  @P1 STS.128 [R213+0x10000], RZ ;  /* 0x010000ffd5001388 */ /* 0x000fe20000000c00 */
[----:B------:R-:W-:-:S03]  /*12190*/  ISETP.GE.AND P1, PT, R12, R83, PT ;  /* 0x000000530c00720c */ /* 0x000fc60003f26270 */
[----:B------:R-:W-:Y:S04]  /*121a0*/  @P6 STS.128 [R213+0xc800], RZ ;  /* 0x00c800ffd5006388 */ /* 0x000fe80000000c00 */
[----:B------:R-:W-:Y:S04]  /*121b0*/  @P6 STS.128 [R213+0x10800], RZ ;  /* 0x010800ffd5006388 */ /* 0x000fe80000000c00 */
[----:B------:R-:W-:Y:S01]  /*121c0*/  @!PT LDS RZ, [RZ] ;  /* 0x00000000fffff984 */ /* 0x000fe20000000800 */
[----:B------:R-:W-:Y:S01]  /*121d0*/  @!PT LDS RZ, [RZ] ;  /* 0x00000000fffff984 */ /* 0x000fe20000000800 */
[----:B------:R-:W-:Y:S01]  /*121e0*/  @!PT LDS RZ, [RZ] ;  /* 0x00000000fffff984 */ /* 0x000fe20000000800 */
[----:B------:R-:W-:Y:S02]  /*121f0*/  @!P6 LDGSTS.E.BYPASS.LTC128B.128 [R213+0xc800], desc[UR6][R16.64] ;  /* 0x0c80000010d5efae */ /* 0x000fe4000b981a06 */
[----:B------:R-:W1:Y:S02]  /*12200*/  @!P1 LDC.64 R4, c[0x0][0x3c0] ;  /* 0x0000f000ff049b82 */ /* 0x000e640000000a00 */
[----:B------:R-:W-:Y:S01]  /*12210*/  @!P6 LDGSTS.E.BYPASS.LTC128B.128 [R213+0x10800], desc[UR6][R16.64+0x80] ;  /* 0x1080008010d5efae */ /* 0x000fe2000b981a06 */
[----:B--2---:R-:W-:-:S03]  /*12220*/  @!P5 LEA R12, P6, R6, R208, 0x6 ;  /* 0x000000d0060cd211 */ /* 0x004fc600078c30ff */
[----:B------:R-:W-:Y:S01]  /*12230*/  @P5 STS.128 [R213+0xd000], RZ ;  /* 0x00d000ffd5005388 */ /* 0x000fe20000000c00 */
[-C--:B------:R-:W-:Y:S02]  /*12240*/  @!P5 LEA.HI.X R13, R6, R209.reuse, R7, 0x6, P6 ;  /* 0x000000d1060dd211 */ /* 0x080fe400030f3407 */
[C---:B------:R-:W-:Y:S01]  /*12250*/  @!P4 LEA R6, P6, R2.reuse, R208, 0x7 ;  /* 0x000000d00206c211 */ /* 0x040fe200078c38ff */
[----:B------:R-:W-:Y:S03]  /*12260*/  @P5 STS.128 [R213+0x11000], RZ ;  /* 0x011000ffd5005388 */ /* 0x000fe60000000c00 */
[----:B------:R-:W-:Y:S01]  /*12270*/  @!P4 LEA.HI.X R7, R2, R209, R3, 0x7, P6 ;  /* 0x000000d10207c211 */ /* 0x000fe200030f3c03 */
[----:B------:R-:W-:Y:S01]  /*12280*/  @!PT LDS RZ, [RZ] ;  /* 0x00000000fffff984 */ /* 0x000fe20000000800 */
[----:B------:R-:W-:Y:S01]  /*12290*/  @!PT LDS RZ, [RZ] ;  /* 0x00000000fffff984 */ /* 0x000fe20000000800 */
[----:B------:R-:W-:Y:S01]  /*122a0*/  @!PT LDS RZ, [RZ] ;  /* 0x00000000fffff984 */ /* 0x000fe20000000800 */
[----:B------:R-:W-:Y:S01]  /*122b0*/  @!P5 LDGSTS.E.BYPASS.LTC128B.128 [R213+0xd000], desc[UR6][R12.64] ;  /* 0x0d0000000cd5dfae */ /* 0x000fe2000b981a06 */
[----:B------:R-:W2:Y:S01]  /*122c0*/  @!P0 LDC.64 R2, c[0x0][0x3c0] ;  /* 0x0000f000ff028b82 */ /* 0x000ea20000000a00 */
[----:B------:R-:W-:-:S02]  /*122d0*/  ISETP.NE.AND P6, PT, R133, 0x1, PT ;  /* 0x000000018500780c */ /* 0x000fc40003fc5270 */
[----:B------:R3:W-:Y:S01]  /*122e0*/  @!P5 LDGSTS.E.BYPASS.LTC128B.128 [R213+0x11000], desc[UR6][R12.64+0x80] ;  /* 0x110000800cd5dfae */ /* 0x0007e2000b981a06 */
[----:B------:R-:W-:-:S03]  /*122f0*/  LOP3.LUT P5, RZ, R197, 0x2, RZ, 0xc0, !PT ;  /* 0x00000002c5ff7812 */ /* 0x000fc600078ac0ff */
[----:B------:R-:W-:Y:S01]  /*12300*/  @P3 STS.128 [R213+0xd800], RZ ;  /* 0x00d800ffd5003388 */ /* 0x000fe20000000c00 */
[----:B------:R-:W-:Y:S01]  /*12310*/  SEL R30, R199, 0xffffffe0, !P5 ;  /* 0xffffffe0c71e7807 */ /* 0x000fe20006800000 */
[----:B-1----:R-:W-:Y:S01]  /*12320*/  @!P1 IMAD.WIDE.U32 R10, R4, 0xc0, R208 ;  /* 0x000000c0040a9825 */ /* 0x002fe200078e00d0 */
[----:B------:R-:W-:Y:S01]  /*12330*/  LOP3.LUT R4, R201, 0x8, RZ, 0xc0, !PT ;  /* 0x00000008c9047812 */ /* 0x000fe200078ec0ff */
[----:B------:R-:W-:Y:S02]  /*12340*/  @P3 STS.128 [R213+0x11800], RZ ;  /* 0x011800ffd5003388 */ /* 0x000fe40000000c00 */
[----:B------:R-:W-:Y:S02]  /*12350*/  @!P1 IMAD R5, R5, 0xc0, RZ ;  /* 0x000000c005059824 */ /* 0x000fe400078e02ff */
[----:B------:R-:W-:Y:S01]  /*12360*/  @!PT LDS RZ, [RZ] ;  /* 0x00000000fffff984 */ /* 0x000fe20000000800 */
[----:B------:R-:W-:Y:S01]  /*12370*/  @!PT LDS RZ, [RZ] ;  /* 0x00000000fffff984 */ /* 0x000fe20000000800 */
[----:B------:R-:W-:Y:S01]  /*12380*/  @!PT LDS RZ, [RZ] ;  /* 0x00000000fffff984 */ /* 0x000fe20000000800 */
[----:B------:R-:W-:Y:S02]  /*12390*/  @!P3 LDGSTS.E.BYPASS.LTC128B.128 [R213+0xd800], desc[UR6][R14.64] ;  /* 0x0d8000000ed5bfae */ /* 0x000fe4000b981a06 */
[----:B------:R-:W-:Y:S01]  /*123a0*/  @!P1 IMAD.IADD R11, R5, 0x1, R11 ;  /* 0x00000001050b9824 */ /* 0x000fe200078e020b */
[----:B------:R-:W-:Y:S01]  /*123b0*/  @P5 LOP3.LUT R0, R0, 0x2, RZ, 0xfc, !PT ;  /* 0x0000000200005812 */ /* 0x000fe200078efcff */
[----:B------:R1:W-:Y:S04]  /*123c0*/  @!P3 LDGSTS.E.BYPASS.LTC128B.128 [R213+0x11800], desc[UR6][R14.64+0x80] ;  /* 0x118000800ed5bfae */ /* 0x0003e8000b981a06 */
[----:B------:R-:W-:Y:S01]  /*123d0*/  @P4 STS.128 [R213+0xe000], RZ ;  /* 0x00e000ffd5004388 */ /* 0x000fe20000000c00 */
[----:B--2---:R-:W-:-:S03]  /*123e0*/  @!P0 IMAD R3, R3, 0xe0, RZ ;  /* 0x000000e003038824 */ /* 0x004fc600078e02ff */
[----:B------:R-:W-:Y:S01]  /*123f0*/  @P4 STS.128 [R213+0x12000], RZ ;  /* 0x012000ffd5004388 */ /* 0x000fe20000000c00 */
[----:B---3--:R-:W-:-:S03]  /*12400*/  LOP3.LUT R13, R4, 0x1c0, R29, 0xf8, !PT ;  /* 0x000001c0040d7812 */ /* 0x008fc600078ef81d */
[----:B------:R-:W-:Y:S01]  /*12410*/  @!PT LDS RZ, [RZ] ;  /* 0x00000000fffff984 */ /* 0x000fe20000000800 */
[----:B------:R-:W-:Y:S01]  /*12420*/  @!PT LDS RZ, [RZ] ;  /* 0x00000000fffff984 */ /* 0x000fe20000000800 */
[----:B------:R-:W-:Y:S01]  /*12430*/  @!PT LDS RZ, [RZ] ;  /* 0x00000000fffff984 */ /* 0x000fe20000000800 */
[----:B------:R-:W-:Y:S01]  /*12440*/  @!P4 LDGSTS.E.BYPASS.LTC128B.128 [R213+0xe000], desc[UR6][R6.64] ;  /* 0x0e00000006d5cfae */ /* 0x000fe2000b981a06 */
[----:B------:R-:W-:-:S03]  /*12450*/  LOP3.LUT R68, R13, R198, RZ, 0x3c, !PT ;  /* 0x000000c60d447212 */ /* 0x000fc600078e3cff */
[----:B------:R2:W-:Y:S04]  /*12460*/  @!P4 LDGSTS.E.BYPASS.LTC128B.128 [R213+0x12000], desc[UR6][R6.64+0x80] ;  /* 0x1200008006d5cfae */ /* 0x0005e8000b981a06 */
[----:B------:R-:W-:Y:S04]  /*12470*/  @P2 STS.128 [R213+0xe800], RZ ;  /* 0x00e800ffd5002388 */ /* 0x000fe80000000c00 */
[----:B------:R-:W-:Y:S01]  /*12480*/  @P2 STS.128 [R213+0x12800], RZ ;  /* 0x012800ffd5002388 */ /* 0x000fe20000000c00 */
[----:B-1----:R-:W-:-:S03]  /*12490*/  @!P0 IMAD.WIDE.U32 R14, R2, 0xe0, R208 ;  /* 0x000000e0020e8825 */ /* 0x002fc600078e00d0 */
[----:B------:R-:W-:Y:S01]  /*124a0*/  @!PT LDS RZ, [RZ] ;  /* 0x00000000fffff984 */ /* 0x000fe20000000800 */
[----:B------:R-:W-:Y:S01]  /*124b0*/  @!PT LDS RZ, [RZ] ;  /* 0x00000000fffff984 */ /* 0x000fe20000000800 */
[----:B------:R-:W-:Y:S01]  /*124c0*/  @!PT LDS RZ, [RZ] ;  /* 0x00000000fffff984 */ /* 0x000fe20000000800 */
[----:B------:R-:W-:Y:S01]  /*124d0*/  @!P2 LDGSTS.E.BYPASS.LTC128B.128 [R213+0xe800], desc[UR6][R8.64] ;  /* 0x0e80000008d5afae */ /* 0x000fe2000b981a06 */
[----:B------:R-:W-:-:S03]  /*124e0*/  @!P0 IMAD.IADD R3, R3, 0x1, R15 ;  /* 0x0000000103038824 */ /* 0x000fc600078e020f */
[----:B------:R-:W-:Y:S01]  /*124f0*/  @!P2 LDGSTS.E.BYPASS.LTC128B.128 [R213+0x12800], desc[UR6][R8.64+0x80] ;  /* 0x1280008008d5afae */ /* 0x000fe2000b981a06 */
[----:B------:R-:W-:-:S03]  /*12500*/  @!P0 IMAD.MOV.U32 R2, RZ, RZ, R14 ;  /* 0x000000ffff028224 */ /* 0x000fc600078e000e */
[----:B------:R-:W-:Y:S04]  /*12510*/  @P1 STS.128 [R213+0xf000], RZ ;  /* 0x00f000ffd5001388 */ /* 0x000fe80000000c00 */
[----:B------:R-:W-:Y:S01]  /*12520*/  @P1 STS.128 [R213+0x13000], RZ ;  /* 0x013000ffd5001388 */ /* 0x000fe20000000c00 */
[----:B--2---:R-:W-:-:S03]  /*12530*/  LOP3.LUT R7, R202, 0x200, R29, 0xf8, !PT ;  /* 0x00000200ca077812 */ /* 0x004fc600078ef81d */
[----:B------:R-:W-:Y:S01]  /*12540*/  @!PT LDS RZ, [RZ] ;  /* 0x00000000fffff984 */ /* 0x000fe20000000800 */
[----:B------:R-:W-:Y:S01]  /*12550*/  @!PT LDS RZ, [RZ] ;  /* 0x00000000fffff984 */ /* 0x000fe20000000800 */
[----:B------:R-:W-:Y:S01]  /*12560*/  @!PT LDS RZ, [RZ] ;  /* 0x00000000fffff984 */ /* 0x000fe20000000800 */
[----:B------:R-:W-:Y:S01]  /*12570*/  @!P1 LDGSTS.E.BYPASS.LTC128B.128 [R213+0xf000], desc[UR6][R10.64] ;  /* 0x0f0000000ad59fae */ /* 0x000fe2000b981a06 */
[----:B------:R-:W-:-:S03]  /*12580*/  LOP3.LUT R7, R7, R68, RZ, 0xfc, !PT ;  /* 0x0000004407077212 */ /* 0x000fc600078efcff */
[----:B------:R-:W-:Y:S01]  /*12590*/  @!P1 LDGSTS.E.BYPASS.LTC128B.128 [R213+0x13000], desc[UR6][R10.64+0x80] ;  /* 0x130000800ad59fae */ /* 0x000fe2000b981a06 */
[----:B------:R-:W-:-:S03]  /*125a0*/  LEA R125, R7, UR5, 0x1 ;  /* 0x00000005077d7c11 */ /* 0x000fc6000f8e08ff */
[----:B------:R-:W-:Y:S04]  /*125b0*/  @P0 STS.128 [R213+0xf800], RZ ;  /* 0x00f800ffd5000388 */ /* 0x000fe80000000c00 */
[----:B------:R-:W-:Y:S01]  /*125c0*/  @P0 STS.128 [R213+0x13800], RZ ;  /* 0x013800ffd5000388 */ /* 0x000fe20000000c00 */
[----:B------:R-:W-:-:S03]  /*125d0*/  IMAD.IADD R71, R125, 0x1, R30 ;  /* 0x000000017d477824 */ /* 0x000fc600078e021e */
[----:B------:R-:W-:Y:S01]  /*125e0*/  @!PT LDS RZ, [RZ] ;  /* 0x00000000fffff984 */ /* 0x000fe20000000800 */
[----:B------:R-:W-:Y:S01]  /*125f0*/  @!PT LDS RZ, [RZ] ;  /* 0x00000000fffff984 */ /* 0x000fe20000000800 */
[----:B------:R-:W-:Y:S01]  /*12600*/  @!PT LDS RZ, [RZ] ;  /* 0x00000000fffff984 */ /* 0x000fe20000000800 */
[----:B------:R-:W-:Y:S04]  /*12610*/  @!P0 LDGSTS.E.BYPASS.LTC128B.128 [R213+0xf800], desc[UR6][R2.64] ;  /* 0x0f80000002d58fae */ /* 0x000fe8000b981a06 */
[----:B------:R1:W-:Y:S01]  /*12620*/  @!P0 LDGSTS.E.BYPASS.LTC128B.128 [R213+0x13800], desc[UR6][R2.64+0x80] ;  /* 0x1380008002d58fae */ /* 0x0003e2000b981a06 */
[----:B------:R-:W-:-:S03]  /*12630*/  LOP3.LUT P0, RZ, R197, 0x4, RZ, 0xc0, !PT ;  /* 0x00000004c5ff7812 */ /* 0x000fc6000780c0ff */
[----:B------:R-:W-:Y:S01]  /*12640*/  LDSM.16.M88.4 R88, [R125] ;  /* 0x000000007d58783b */ /* 0x000fe20000000200 */
[----:B------:R-:W-:-:S03]  /*12650*/  SEL R148, R148, 0xffffffc0, !P0 ;  /* 0xffffffc094947807 */ /* 0x000fc60004000000 */
[----:B------:R-:W2:Y:S02]  /*12660*/  LDSM.16.M88.4 R40, [R180+UR5+0x4000] ;  /* 0x00400005b428783b */ /* 0x000ea40008000200 */
[----:B------:R-:W-:Y:S02]  /*12670*/  IMAD.IADD R31, R125, 0x1, R148 ;  /* 0x000000017d1f7824 */ /* 0x000fe400078e0294 */
[----:B------:R-:W3:Y:S02]  /*12680*/  LDSM.16.M88.4 R32, [R180+UR5+0x4800] ;  /* 0x00480005b420783b */ /* 0x000ee40008000200 */
[----:B------:R-:W-:Y:S02]  /*12690*/  IMAD.IADD R69, R30, 0x1, R31 ;  /* 0x000000011e457824 */ /* 0x000fe400078e021f */
[----:B------:R-:W4:Y:S04]  /*126a0*/  LDSM.16.M88.4 R20, [R180+UR5+0x5000] ;  /* 0x00500005b414783b */ /* 0x000f280008000200 */
[----:B------:R-:W4:Y:S04]  /*126b0*/  LDSM.16.M88.4 R12, [R180+UR5+0x5800] ;  /* 0x00580005b40c783b */ /* 0x000f280008000200 */
[----:B------:R-:W4:Y:S01]  /*126c0*/  LDSM.16.M88.4 R4, [R180+UR5+0x6000] ;  /* 0x00600005b404783b */ /* 0x000f220008000200 */
[----:B-1----:R-:W-:-:S03]  /*126d0*/  VIADD R3, R180, UR5 ;  /* 0x00000005b4037c36 */ /* 0x002fc60008000000 */
[----:B------:R-:W1:Y:S01]  /*126e0*/  LDSM.16.M88.4 R104, [R180+UR5+0x6800] ;  /* 0x00680005b468783b */ /* 0x000e620008000200 */
[----:B------:R-:W-:-:S03]  /*126f0*/  IMAD.IADD R2, R3, 0x1, R30 ;  /* 0x0000000103027824 */ /* 0x000fc600078e021e */
[----:B------:R-:W1:Y:S01]  /*12700*/  LDSM.16.M88.4 R96, [R180+UR5+0x7000] ;  /* 0x00700005b460783b */ /* 0x000e620008000200 */
[----:B------:R-:W-:-:S03]  /*12710*/  IMAD.IADD R3, R3, 0x1, R148 ;  /* 0x0000000103037824 */ /* 0x000fc600078e0294 */
[----:B------:R-:W1:Y:S01]  /*12720*/  LDSM.16.M88.4 R56, [R180+UR5+0x7800] ;  /* 0x00780005b438783b */ /* 0x000e620008000200 */
[----:B------:R-:W-:-:S03]  /*12730*/  IMAD.IADD R0, R30, 0x1, R3 ;  /* 0x000000011e007824 */ /* 0x000fc600078e0203 */
[----:B------:R-:W-:Y:S04]  /*12740*/  LDSM.16.M88.4 R80, [R71] ;  /* 0x000000004750783b */ /* 0x000fe80000000200 */
[----:B------:R-:W1:Y:S01]  /*12750*/  LDSM.16.M88.4 R48, [R2+0x4000] ;  /* 0x004000000230783b */ /* 0x000e620000000200 */
[C---:B--2---:R-:W-:Y:S03]  /*12760*/  HMMA.16816.F32 R44, R88.reuse, R40, RZ ;  /* 0x00000028582c723c */ /* 0x044fe600000018ff */
[----:B------:R-:W2:Y:S04]  /*12770*/  LDSM.16.M88.4 R52, [R2+0x4800] ;  /* 0x004800000234783b */ /* 0x000ea80000000200 */
[----:B------:R-:W2:Y:S01]  /*12780*/  LDSM.16.M88.4 R72, [R2+0x6000] ;  /* 0x006000000248783b */ /* 0x000ea20000000200 */
[C---:B------:R-:W-:Y:S03]  /*12790*/  HMMA.16816.F32 R40, R88.reuse, R42, RZ ;  /* 0x0000002a5828723c */ /* 0x040fe600000018ff */
[----:B------:R-:W-:Y:S04]  /*127a0*/  LDSM.16.M88.4 R64, [R3+0x4800] ;  /* 0x004800000340783b */ /* 0x000fe80000000200 */
[----:B------:R-:W-:Y:S01]  /*127b0*/  LDSM.16.M88.4 R120, [R2+0x5000] ;  /* 0x005000000278783b */ /* 0x000fe20000000200 */
[C---:B---3--:R-:W-:Y:S03]  /*127c0*/  HMMA.16816.F32 R36, R88.reuse, R32, RZ ;  /* 0x000000205824723c */ /* 0x048fe600000018ff */
[----:B------:R-:W-:Y:S04]  /*127d0*/  LDSM.16.M88.4 R116, [R2+0x5800] ;  /* 0x005800000274783b */ /* 0x000fe80000000200 */
[----:B------:R-:W-:Y:S01]  /*127e0*/  LDSM.16.M88.4 R112, [R2+0x7000] ;  /* 0x007000000270783b */ /* 0x000fe20000000200 */
[C---:B----4-:R-:W-:Y:S03]  /*127f0*/  HMMA.16816.F32 R24, R88.reuse, R20, RZ ;  /* 0x000000145818723c */ /* 0x050fe600000018ff */
[----:B------:R-:W-:Y:S04]  /*12800*/  LDSM.16.M88.4 R60, [R3+0x5000] ;  /* 0x00500000033c783b */ /* 0x000fe80000000200 */
[----:B------:R-:W-:Y:S01]  /*12810*/  LDSM.16.M88.4 R84, [R2+0x7800] ;  /* 0x007800000254783b */ /* 0x000fe20000000200 */
        /* <DEDUP_REMOVED lines=17> */
[----:B------:R-:W3:Y:S07]  /*12930*/  LDSM.16.M88.4 R48, [R31] ;  /* 0x000000001f30783b */ /* 0x000eee0000000200 */
[C---:B--2---:R-:W-:Y:S08]  /*12940*/  HMMA.16816.F32 R36, R80.reuse, R52, R36 ;  /* 0x000000345024723c */ /* 0x044ff00000001824 */
[C---:B------:R-:W-:Y:S01]  /*12950*/  HMMA.16816.F32 R32, R80.reuse, R54, R32 ;  /* 0x000000365020723c */ /* 0x040fe20000001820 */
[----:B------:R-:W2:Y:S07]  /*12960*/  LDSM.16.M88.4 R52, [R3+0x5800] ;  /* 0x005800000334783b */ /* 0x000eae0000000200 */
[C---:B------:R-:W-:Y:S08]  /*12970*/  HMMA.16816.F32 R8, R80.reuse, R72, R8 ;  /* 0x000000485008723c */ /* 0x040ff00000001808 */
[C---:B------:R-:W-:Y:S01]  /*12980*/  HMMA.16816.F32 R4, R80.reuse, R74, R4 ;  /* 0x0000004a5004723c */ /* 0x040fe20000001804 */
[----:B------:R-:W-:Y:S07]  /*12990*/  LDSM.16.M88.4 R72, [R3+0x6800] ;  /* 0x006800000348783b */ /* 0x000fee0000000200 */
[C---:B-1----:R-:W-:Y:S08]  /*129a0*/  HMMA.16816.F32 R108, R80.reuse, R56, R108 ;  /* 0x00000038506c723c */ /* 0x042ff0000000186c */
[----:B------:R-:W-:Y:S01]  /*129b0*/  HMMA.16816.F32 R104, R80, R58, R104 ;  /* 0x0000003a5068723c */ /* 0x000fe20000001868 */
        /* <DEDUP_REMOVED lines=12> */
[----:B------:R-:W-:Y:S07]  /*12a80*/  LDSM.16.M88.4 R112, [R0+0x4800] ;  /* 0x004800000070783b */ /* 0x000fee0000000200 */
[C---:B------:R-:W-:Y:S08]  /*12a90*/  HMMA.16816.F32 R24, R48.reuse, R60, R24 ;  /* 0x0000003c3018723c */ /* 0x040ff00000001818 */
[----:B------:R-:W-:Y:S01]  /*12aa0*/  HMMA.16816.F32 R20, R48, R62, R20 ;  /* 0x0000003e3014723c */ /* 0x000fe20000001814 */
[----:B------:R-:W4:Y:S07]  /*12ab0*/  LDSM.16.M88.4 R60, [R3+0x7800] ;  /* 0x00780000033c783b */ /* 0x000f2e0000000200 */
[C---:B------:R-:W-:Y:S08]  /*12ac0*/  HMMA.16816.F32 R92, R80.reuse, R84, R92 ;  /* 0x00000054505c723c */ /* 0x040ff0000000185c */
[----:B------:R-:W-:Y:S01]  /*12ad0*/  HMMA.16816.F32 R88, R80, R86, R88 ;  /* 0x000000565058723c */ /* 0x000fe20000001858 */
[----:B------:R-:W-:Y:S04]  /*12ae0*/  LDSM.16.M88.4 R84, [R0+0x5000] ;  /* 0x005000000054783b */ /* 0x000fe80000000200 */
[----:B------:R-:W-:Y:S03]  /*12af0*/  LDSM.16.M88.4 R80, [R0+0x5800] ;  /* 0x005800000050783b */ /* 0x000fe60000000200 */
[C---:B------:R-:W-:Y:S08]  /*12b00*/  HMMA.16816.F32 R44, R48.reuse, R76, R44 ;  /* 0x0000004c302c723c */ /* 0x040ff0000000182c */
        /* <DEDUP_REMOVED lines=8> */
[C---:B------:R-:W-:Y:S08]  /*12b90*/  HMMA.16816.F32 R108, R48.reuse, R72, R108 ;  /* 0x00000048306c723c */ /* 0x040ff0000000186c */
[C---:B------:R-:W-:Y:S01]  /*12ba0*/  HMMA.16816.F32 R104, R48.reuse, R74, R104 ;  /* 0x0000004a3068723c */ /* 0x040fe20000001868 */
[----:B------:R-:W1:Y:S07]  /*12bb0*/  LDSM.16.M88.4 R72, [R0+0x7000] ;  /* 0x007000000048783b */ /* 0x000e6e0000000200 */
[C---:B---3--:R-:W-:Y:S08]  /*12bc0*/  HMMA.16816.F32 R100, R48.reuse, R64, R100 ;  /* 0x000000403064723c */ /* 0x048ff00000001864 */
[C---:B------:R-:W-:Y:S01]  /*12bd0*/  HMMA.16816.F32 R96, R48.reuse, R66, R96 ;  /* 0x000000423060723c */ /* 0x040fe20000001860 */
[----:B------:R-:W3:Y:S07]  /*12be0*/  LDSM.16.M88.4 R64, [R0+0x7800] ;  /* 0x007800000040783b */ /* 0x000eee0000000200 */
[C---:B----4-:R-:W-:Y:S08]  /*12bf0*/  HMMA.16816.F32 R92, R48.reuse, R60, R92 ;  /* 0x0000003c305c723c */ /* 0x050ff0000000185c */
[----:B------:R-:W-:Y:S01]  /*12c00*/  HMMA.16816.F32 R88, R48, R62, R88 ;  /* 0x0000003e3058723c */ /* 0x000fe20000001858 */
[----:B------:R-:W-:Y:S04]  /*12c10*/  LDSM.16.M88.4 R48, [R125+0x2000] ;  /* 0x002000007d30783b */ /* 0x000fe80000000200 */
[----:B------:R-:W4:Y:S03]  /*12c20*/  LDSM.16.M88.4 R60, [R180+UR5+0x8000] ;  /* 0x00800005b43c783b */ /* 0x000f260008000200 */
[C---:B--2---:R-:W-:Y:S01]  /*12c30*/  HMMA.16816.F32 R44, R52.reuse, R116, R44 ;  /* 0x00000074342c723c */ /* 0x044fe2000000182c */
[----:B------:R-:W-:Y:S07]  /*12c40*/  LDSM.16.M88.4 R124, [R31+0x2000] ;  /* 0x002000001f7c783b */ /* 0x000fee0000000200 */
        /* <DEDUP_REMOVED lines=14> */
[C---:B------:R-:W-:Y:S08]  /*12d30*/  HMMA.16816.F32 R108, R52.reuse, R76, R108 ;  /* 0x0000004c346c723c */ /* 0x040ff0000000186c */
[C---:B------:R-:W-:Y:S01]  /*12d40*/  HMMA.16816.F32 R104, R52.reuse, R78, R104 ;  /* 0x0000004e3468723c */ /* 0x040fe20000001868 */
[----:B------:R-:W2:Y:S07]  /*12d50*/  LDSM.16.M88.4 R76, [R180+UR5+0xa800] ;  /* 0x00a80005b44c783b */ /* 0x000eae0008000200 */
[C---:B------:R-:W-:Y:S08]  /*12d60*/  HMMA.16816.F32 R100, R52.reuse, R72, R100 ;  /* 0x000000483464723c */ /* 0x040ff00000001864 */
[C---:B------:R-:W-:Y:S01]  /*12d70*/  HMMA.16816.F32 R96, R52.reuse, R74, R96 ;  /* 0x0000004a3460723c */ /* 0x040fe20000001860 */
[----:B------:R-:W-:Y:S07]  /*12d80*/  LDSM.16.M88.4 R72, [R71+0x2000] ;  /* 0x002000004748783b */ /* 0x000fee0000000200 */
[C---:B---3--:R-:W-:Y:S08]  /*12d90*/  HMMA.16816.F32 R92, R52.reuse, R64, R92 ;  /* 0x00000040345c723c */ /* 0x048ff0000000185c */
[----:B------:R-:W-:Y:S01]  /*12da0*/  HMMA.16816.F32 R88, R52, R66, R88 ;  /* 0x000000423458723c */ /* 0x000fe20000001858 */
[----:B------:R-:W3:Y:S04]  /*12db0*/  LDSM.16.M88.4 R52, [R180+UR5+0xb000] ;  /* 0x00b00005b434783b */ /* 0x000ee80008000200 */
[----:B------:R-:W3:Y:S03]  /*12dc0*/  LDSM.16.M88.4 R64, [R180+UR5+0xb800] ;  /* 0x00b80005b440783b */ /* 0x000ee60008000200 */
        /* <DEDUP_REMOVED lines=22> */
[----:B------:R-:W-:Y:S01]  /*12f30*/  HMMA.16816.F32 R88, R48, R66, R88 ;  /* 0x000000423058723c */ /* 0x000fe20000001858 */
[----:B------:R3:W2:Y:S04]  /*12f40*/  LDSM.16.M88.4 R48, [R2+0xa800] ;  /* 0x00a800000230783b */ /* 0x0006a80000000200 */
[----:B------:R-:W2:Y:S03]  /*12f50*/  LDSM.16.M88.4 R64, [R3+0x8000] ;  /* 0x008000000340783b */ /* 0x000ea60000000200 */
[C---:B----4-:R-:W-:Y:S08]  /*12f60*/  HMMA.16816.F32 R44, R72.reuse, R60, R44 ;  /* 0x0000003c482c723c */ /* 0x050ff0000000182c */
[C---:B------:R-:W-:Y:S01]  /*12f70*/  HMMA.16816.F32 R40, R72.reuse, R62, R40 ;  /* 0x0000003e4828723c */ /* 0x040fe20000001828 */
[----:B------:R-:W4:Y:S07]  /*12f80*/  LDSM.16.M88.4 R60, [R3+0x8800] ;  /* 0x00880000033c783b */ /* 0x000f2e0000000200 */
[----:B-1----:R-:W-:Y:S01]  /*12f90*/  HMMA.16816.F32 R36, R72, R56, R36 ;  /* 0x000000384824723c */ /* 0x002fe20000001824 */
[----:B---3--:R-:W-:-:S04]  /*12fa0*/  SHF.R.U32.HI R2, RZ, 0x2, R197 ;  /* 0x00000002ff027819 */ /* 0x008fc800000116c5 */
[----:B------:R-:W-:-:S03]  /*12fb0*/  LOP3.LUT R2, R2, 0x7, RZ, 0xc0, !PT ;  /* 0x0000000702027812 */ /* 0x000fc600078ec0ff */
[C---:B------:R-:W-:Y:S01]  /*12fc0*/  HMMA.16816.F32 R32, R72.reuse, R58, R32 ;  /* 0x0000003a4820723c */ /* 0x040fe20000001820 */
        /* <DEDUP_REMOVED lines=9> */
[----:B------:R4:W3:Y:S07]  /*13060*/  LDSM.16.M88.4 R112, [R3+0xb800] ;  /* 0x00b800000370783b */ /* 0x0008ee0000000200 */
[C---:B------:R-:W-:Y:S08]  /*13070*/  HMMA.16816.F32 R16, R72.reuse, R84, R16 ;  /* 0x000000544810723c */ /* 0x040ff00000001810 */
[C---:B------:R-:W-:Y:S01]  /*13080*/  HMMA.16816.F32 R12, R72.reuse, R86, R12 ;  /* 0x00000056480c723c */ /* 0x040fe2000000180c */
[----:B------:R-:W-:Y:S07]  /*13090*/  LDSM.16.M88.4 R84, [R69+0x2000] ;  /* 0x002000004554783b */ /* 0x000fee0000000200 */
[----:B------:R-:W-:Y:S01]  /*130a0*/  HMMA.16816.F32 R100, R72, R80, R100 ;  /* 0x000000504864723c */ /* 0x000fe20000001864 */
[----:B----4-:R-:W-:-:S07]  /*130b0*/  LOP3.LUT R3, R201, 0x1f0, RZ, 0xc0, !PT ;  /* 0x000001f0c9037812 */ /* 0x010fce00078ec0ff */
[C---:B------:R-:W-:Y:S01]  /*130c0*/  HMMA.16816.F32 R96, R72.reuse, R82, R96 ;  /* 0x000000524860723c */ /* 0x040fe20000001860 */
[----:B------:R-:W4:Y:S07]  /*130d0*/  LDSM.16.M88.4 R80, [R0+0x8000] ;  /* 0x008000000050783b */ /* 0x000f2e0000000200 */
[C---:B------:R-:W-:Y:S08]  /*130e0*/  HMMA.16816.F32 R92, R72.reuse, R76, R92 ;  /* 0x0000004c485c723c */ /* 0x040ff0000000185c */
[----:B------:R-:W-:Y:S01]  /*130f0*/  HMMA.16816.F32 R88, R72, R78, R88 ;  /* 0x0000004e4858723c */ /* 0x000fe20000001858 */
[----:B------:R-:W4:Y:S04]  /*13100*/  LDSM.16.M88.4 R76, [R0+0x8800] ;  /* 0x00880000004c783b */ /* 0x000f280000000200 */
[----:B------:R-:W4:Y:S03]  /*13110*/  LDSM.16.M88.4 R72, [R0+0x9000] ;  /* 0x009000000048783b */ /* 0x000f260000000200 */
[C---:B------:R-:W-:Y:S08]  /*13120*/  HMMA.16816.F32 R44, R124.reuse, R64, R44 ;  /* 0x000000407c2c723c */ /* 0x040ff0000000182c */
[C---:B------:R-:W-:Y:S01]  /*13130*/  HMMA.16816.F32 R40, R124.reuse, R66, R40 ;  /* 0x000000427c28723c */ /* 0x040fe20000001828 */
[----:B------:R-:W4:Y:S07]  /*13140*/  LDSM.16.M88.4 R64, [R0+0x9800] ;  /* 0x009800000040783b */ /* 0x000f2e0000000200 */
        /* <DEDUP_REMOVED lines=10> */
[----:B------:R-:W-:Y:S01]  /*131f0*/  HMMA.16816.F32 R4, R124, R50, R4 ;  /* 0x000000327c04723c */ /* 0x000fe20000001804 */
[----:B------:R3:W2:Y:S01]  /*13200*/  LDSM.16.M88.4 R48, [R0+0xb800] ;  /* 0x00b800000030783b */ /* 0x0006a20000000200 */
[----:B------:R-:W-:-:S06]  /*13210*/  DEPBAR.LE SB0, 0x0 ;  /* 0x000080000000791a */ /* 0x000fcc0000000000 */
[C---:B------:R-:W-:Y:S08]  /*13220*/  HMMA.16816.F32 R108, R124.reuse, R120, R108 ;  /* 0x000000787c6c723c */ /* 0x040ff0000000186c */
[C---:B------:R-:W-:Y:S01]  /*13230*/  HMMA.16816.F32 R104, R124.reuse, R122, R104 ;  /* 0x0000007a7c68723c */ /* 0x040fe20000001868 */
[----:B---3--:R-:W3:Y:S07]  /*13240*/  S2R R0, SR_CTAID.X ;  /* 0x0000000000007919 */ /* 0x008eee0000002500 */
[C---:B------:R-:W-:Y:S08]  /*13250*/  HMMA.16816.F32 R100, R124.reuse, R116, R100 ;  /* 0x000000747c64723c */ /* 0x040ff00000001864 */
[C---:B------:R-:W-:Y:S08]  /*13260*/  HMMA.16816.F32 R96, R124.reuse, R118, R96 ;  /* 0x000000767c60723c */ /* 0x040ff00000001860 */
[C---:B------:R-:W-:Y:S08]  /*13270*/  HMMA.16816.F32 R92, R124.reuse, R112, R92 ;  /* 0x000000707c5c723c */ /* 0x040ff0000000185c */
[----:B------:R-:W-:Y:S01]  /*13280*/  HMMA.16816.F32 R88, R124, R114, R88 ;  /* 0x000000727c58723c */ /* 0x000fe20000001858 */
[----:B---3--:R-:W-:-:S07]  /*13290*/  IMAD R0, R0, 0x40, R3 ;  /* 0x0000004000007824 */ /* 0x008fce00078e0203 */
[----:B----4-:R-:W-:Y:S01]  /*132a0*/  HMMA.16816.F32 R44, R84, R80, R44 ;  /* 0x00000050542c723c */ /* 0x010fe2000000182c */
[----:B------:R-:W-:-:S04]  /*132b0*/  IADD3 R3, PT, PT, -R205, R2, R0 ;  /* 0x00000002cd037210 */ /* 0x000fc80007ffe100 */
[----:B------:R-:W-:-:S03]  /*132c0*/  IADD3 R3, PT, PT, R3, UR4, R70 ;  /* 0x0000000403037c10 */ /* 0x000fc6000fffe046 */
[----:B------:R-:W-:Y:S01]  /*132d0*/  HMMA.16816.F32 R40, R84, R82, R40 ;  /* 0x000000525428723c */ /* 0x000fe20000001828 */
[C-C-:B------:R-:W-:Y:S02]  /*132e0*/  VIADDMNMX R0, R3.reuse, 0x1, R70.reuse, PT ;  /* 0x0000000103007846 */ /* 0x140fe40003800146 */
        /* <DEDUP_REMOVED lines=11> */
[C---:B--2---:R-:W-:Y:S08]  /*133a0*/  HMMA.16816.F32 R100, R84.reuse, R52, R100 ;  /* 0x000000345464723c */ /* 0x044ff00000001864 */
        /* <DEDUP_REMOVED lines=8> */
[----:B------:R-:W1:Y:S01]  /*13430*/  LDCU UR10, c[0x0][0x3b8] ;  /* 0x00007700ff0a77ac */ /* 0x000e620008000800 */
[----:B------:R-:W-:Y:S02]  /*13440*/  UMOV UR8, URZ ;  /* 0x000000ff00087c82 */ /* 0x000fe40008000000 */
[----:B------:R-:W-:Y:S01]  /*13450*/  IADD3 R3, P1, PT, RZ, -UR8, RZ ;  /* 0x80000008ff037c10 */ /* 0x000fe2000ff3e0ff */
[----:B-1----:R-:W-:-:S06]  /*13460*/  USHF.L.U32 UR4, UR10, 0x7, URZ ;  /* 0x000000070a047899 */ /* 0x002fcc00080006ff */
[----:B------:R-:W-:-:S05]  /*13470*/  IMAD.X R48, RZ, RZ, ~UR4, P1 ;  /* 0x80000004ff307e24 */ /* 0x000fca00088e06ff */
[----:B------:R-:W-:-:S04]  /*13480*/  SHF.R.S64 R3, R3, 0x1f, R48 ;  /* 0x0000001f03037819 */ /* 0x000fc80000001030 */
[----:B------:R-:W-:-:S04]  /*13490*/  IADD3 R206, P1, PT, R3, R206, RZ ;  /* 0x000000ce03ce7210 */ /* 0x000fc80007f3e0ff */
[----:B------:R-:W-:Y:S01]  /*134a0*/  LEA.HI.X.SX32 R207, R48, R207, 0x1, P1 ;  /* 0x000000cf30cf7211 */ /* 0x000fe200008f0eff */
[----:B------:R-:W-:Y:S08]  /*134b0*/  BRA `(.L_x_2294) ;  /* 0x0000000000f47947 */ /* 0x000ff00003800000 */
.L_x_2293:
[----:B------:R-:W1:Y:S01]  /*134c0*/  LDC R31, c[0x0][0x4f0] ;  /* 0x00013c00ff1f7b82 */ /* 0x000e620000000800 */
[C---:B------:R-:W-:Y:S01]  /*134d0*/  IADD3 R54, PT, PT, R134.reuse, -0x100, RZ ;  /* 0xffffff0086367810 */ /* 0x040fe20007ffe0ff */
[----:B------:R-:W-:Y:S01]  /*134e0*/  VIADD R48, R134, 0xffffff80 ;  /* 0xffffff8086307836 */ /* 0x000fe20000000000 */
[----:B------:R-:W2:Y:S02]  /*134f0*/  LDCU.64 UR10, c[0x0][0x3b8] ;  /* 0x00007700ff0a77ac */ /* 0x000ea40008000a00 */
[----:B------:R-:W-:Y:S02]  /*13500*/  IABS R49, R54 ;  /* 0x0000003600317213 */ /* 0x000fe40000000000 */
[----:B------:R-:W-:Y:S01]  /*13510*/  IABS R51, R48 ;  /* 0x0000003000337213 */ /* 0x000fe20000000000 */
[----:B------:R-:W3:Y:S01]  /*13520*/  LDCU.64 UR8, c[0x0][0x3a0] ;  /* 0x00007400ff0877ac */ /* 0x000ee20008000a00 */
        /* <DEDUP_REMOVED lines=37> */
[----:B------:R-:W4:Y:S04]  /*13780*/  LDG.E R49, desc[UR6][R54.64] ;  /* 0x0000000636317981 */ /* 0x000f28000c1e1900 */
[----:B------:R-:W4:Y:S01]  /*13790*/  LDG.E R48, desc[UR6][R52.64] ;  /* 0x0000000634307981 */ /* 0x000f22000c1e1900 */
[----:B------:R-:W-:-:S04]  /*137a0*/  IMAD.IADD R50, R3, 0x1, -R50 ;  /* 0x0000000103327824 */ /* 0x000fc800078e0a32 */
[----:B------:R-:W-:-:S05]  /*137b0*/  IMAD R50, R50, R31, -0x80 ;  /* 0xffffff8032327424 */ /* 0x000fca00078e021f */
[----:B------:R-:W-:-:S05]  /*137c0*/  SHF.R.S32.HI R3, RZ, 0x1f, R50 ;  /* 0x0000001fff037819 */ /* 0x000fca0000011432 */
[----:B--2---:R-:W-:-:S04]  /*137d0*/  IMAD R3, R3, UR10, RZ ;  /* 0x0000000a03037c24 */ /* 0x004fc8000f8e02ff */
[C---:B------:R-:W-:Y:S02]  /*137e0*/  IMAD R3, R50.reuse, UR11, R3 ;  /* 0x0000000b32037c24 */ /* 0x040fe4000f8e0203 */
[----:B------:R-:W-:-:S04]  /*137f0*/  IMAD.WIDE.U32 R50, R50, UR10, RZ ;  /* 0x0000000a32327c25 */ /* 0x000fc8000f8e00ff */
[----:B------:R-:W-:Y:S01]  /*13800*/  IMAD.IADD R51, R51, 0x1, R3 ;  /* 0x0000000133337824 */ /* 0x000fe200078e0203 */
[----:B----4-:R-:W-:-:S04]  /*13810*/  IADD3 R48, PT, PT, R49, -R48, RZ ;  /* 0x8000003031307210 */ /* 0x010fc80007ffe0ff */
[----:B------:R-:W-:Y:S01]  /*13820*/  SHF.R.S32.HI R31, RZ, 0x1f, R48 ;  /* 0x0000001fff1f7819 */ /* 0x000fe20000011430 */
[----:B---3--:R-:W-:-:S04]  /*13830*/  IMAD.WIDE.U32 R50, R48, UR8, R50 ;  /* 0x0000000830327c25 */ /* 0x008fc8000f8e0032 */
[----:B------:R-:W-:Y:S01]  /*13840*/  IMAD R31, R31, UR8, RZ ;  /* 0x000000081f1f7c24 */ /* 0x000fe2000f8e02ff */
[----:B------:R-:W-:-:S03]  /*13850*/  LEA R206, P1, R50, R206, 0x1 ;  /* 0x000000ce32ce7211 */ /* 0x000fc600078208ff */
[----:B------:R-:W-:-:S05]  /*13860*/  IMAD R31, R48, UR9, R31 ;  /* 0x00000009301f7c24 */ /* 0x000fca000f8e021f */
[----:B------:R-:W-:-:S04]  /*13870*/  IADD3 R31, PT, PT, R51, R31, RZ ;  /* 0x0000001f331f7210 */ /* 0x000fc80007ffe0ff */
[----:B------:R-:W-:-:S07]  /*13880*/  LEA.HI.X R207, R50, R207, R31, 0x1, P1 ;  /* 0x000000cf32cf7211 */ /* 0x000fce00008f0c1f */
.L_x_2294:
[----:B------:R-:W1:Y:S01]  /*13890*/  LDCU UR4, c[0x0][0x3bc] ;  /* 0x00007780ff0477ac */ /* 0x000e620008000800 */
[----:B------:R-:W-:Y:S01]  /*138a0*/  @!PT LDS RZ, [RZ] ;  /* 0x00000000fffff984 */ /* 0x000fe20000000800 */
[----:B------:R-:W-:Y:S01]  /*138b0*/  @!PT LDS RZ, [RZ] ;  /* 0x00000000fffff984 */ /* 0x000fe20000000800 */
[----:B------:R-:W-:Y:S01]  /*138c0*/  @!PT LDS RZ, [RZ] ;  /* 0x00000000fffff984 */ /* 0x000fe20000000800 */
[----:B------:R2:W-:Y:S01]  /*138d0*/  LDGSTS.E.BYPASS.LTC128B.128 [R213+0x4000], desc[UR6][R206.64] ;  /* 0x04000000ced57fae */ /* 0x0005e2000b981a06 */
[----:B------:R-:W-:-:S03]  /*138e0*/  USHF.L.U32 UR8, UR10, 0x5, URZ ;  /* 0x000000050a087899 */ /* 0x000fc600080006ff */
[----:B------:R2:W-:Y:S03]  /*138f0*/  LDGSTS.E.BYPASS.LTC128B.128 [R213+0x8000], desc[UR6][R206.64+0x80] ;  /* 0x08000080ced57fae */ /* 0x0005e6000b981a06 */
[----:B------:R-:W-:Y:S01]  /*13900*/  IADD3 R54, P1, PT, R206, UR8, RZ ;  /* 0x00000008ce367c10 */ /* 0x000fe2000ff3e0ff */
[----:B-1----:R-:W-:-:S06]  /*13910*/  USHF.L.U64.HI UR4, UR10, 0x5, UR4 ;  /* 0x000000050a047899 */ /* 0x002fcc0008010204 */
[----:B------:R-:W-:Y:S02]  /*13920*/  IADD3.X R55, PT, PT, R207, UR4, RZ, P1, !PT ;  /* 0x00000004cf377c10 */ /* 0x000fe40008ffe4ff */
[----:B------:R-:W-:-:S03]  /*13930*/  IADD3 R52, P1, PT, R54, UR8, RZ ;  /* 0x0000000836347c10 */ /* 0x000fc6000ff3e0ff */
[----:B------:R2:W-:Y:S01]  /*13940*/  LDGSTS.E.BYPASS.LTC128B.128 [R213+0x4800], desc[UR6][R54.64] ;  /* 0x0480000036d57fae */ /* 0x0005e2000b981a06 */
[----:B------:R-:W-:Y:S02]  /*13950*/  IADD3.X R53, PT, PT, R55, UR4, RZ, P1, !PT ;  /* 0x0000000437357c10 */ /* 0x000fe40008ffe4ff */
[----:B------:R-:W-:Y:S01]  /*13960*/  IADD3 R50, P1, PT, R52, UR8, RZ ;  /* 0x0000000834327c10 */ /* 0x000fe2000ff3e0ff */
[----:B------:R2:W-:Y:S03]  /*13970*/  LDGSTS.E.BYPASS.LTC128B.128 [R213+0x8800], desc[UR6][R54.64+0x80] ;  /* 0x0880008036d57fae */ /* 0x0005e6000b981a06 */
[----:B------:R-:W-:Y:S01]  /*13980*/  IADD3.X R51, PT, PT, R53, UR4, RZ, P1, !PT ;  /* 0x0000000435337c10 */ /* 0x000fe20008ffe4ff */
[----:B------:R2:W-:Y:S01]  /*13990*/  LDGSTS.E.BYPASS.LTC128B.128 [R213+0x5000], desc[UR6][R52.64] ;  /* 0x0500000034d57fae */ /* 0x0005e2000b981a06 */
        /* <DEDUP_REMOVED lines=13> */
[----:B------:R2:W-:Y:S04]  /*13a70*/  LDGSTS.E.BYPASS.LTC128B.128 [R213+0x6800], desc[UR6][R56.64] ;  /* 0x0680000038d57fae */ /* 0x0005e8000b981a06 */
[----:B------:R2:W-:Y:S04]  /*13a80*/  LDGSTS.E.BYPASS.LTC128B.128 [R213+0xa800], desc[UR6][R56.64+0x80] ;  /* 0x0a80008038d57fae */ /* 0x0005e8000b981a06 */
[----:B------:R2:W-:Y:S04]  /*13a90*/  LDGSTS.E.BYPASS.LTC128B.128 [R213+0x7000], desc[UR6][R58.64] ;  /* 0x070000003ad57fae */ /* 0x0005e8000b981a06 */
[----:B------:R2:W-:Y:S04]  /*13aa0*/  LDGSTS.E.BYPASS.LTC128B.128 [R213+0xb000], desc[UR6][R58.64+0x80] ;  /* 0x0b0000803ad57fae */ /* 0x0005e8000b981a06 */
[----:B------:R2:W-:Y:S04]  /*13ab0*/  LDGSTS.E.BYPASS.LTC128B.128 [R213+0x7800], desc[UR6][R60.64] ;  /* 0x078000003cd57fae */ /* 0x0005e8000b981a06 */
[----:B------:R2:W-:Y:S04]  /*13ac0*/  LDGSTS.E.BYPASS.LTC128B.128 [R213+0xb800], desc[UR6][R60.64+0x80] ;  /* 0x0b8000803cd57fae */ /* 0x0005e8000b981a06 */
[----:B------:R-:W0:Y:S02]  /*13ad0*/  LDGDEPBAR ;  /* 0x00000000000079af */ /* 0x000e240000000000 */
.L_x_2292:
[----:B--2---:R-:W-:Y:S01]  /*13ae0*/  IMAD.SHL.U32 R48, R133, 0x80, RZ ;  /* 0x0000008085307824 */ /* 0x004fe200078e00ff */
[----:B------:R-:W1:Y:S01]  /*13af0*/  LDCU UR4, c[0x0][0x45c] ;  /* 0x00008b80ff0477ac */ /* 0x000e620008000800 */
[----:B------:R-:W-:Y:S01]  /*13b00*/  IMAD.SHL.U32 R3, R197, 0x2, RZ ;  /* 0x00000002c5037824 */ /* 0x000fe200078e00ff */
[----:B------:R-:W-:Y:S01]  /*13b10*/  LOP3.LUT R200, R68, 0x200, R29, 0xf8, !PT ;  /* 0x0000020044c87812 */ /* 0x000fe200078ef81d */
[----:B------:R-:W-:-:S03]  /*13b20*/  IMAD.MOV.U32 R216, RZ, RZ, -0x1 ;  /* 0xffffffffffd87424 */ /* 0x000fc600078e00ff */
[----:B------:R-:W-:Y:S02]  /*13b30*/  LOP3.LUT R48, R48, 0x6, R3, 0xf8, !PT ;  /* 0x0000000630307812 */ /* 0x000fe400078ef803 */
[----:B------:R-:W-:-:S03]  /*13b40*/  LEA R200, R200, UR5, 0x1 ;  /* 0x00000005c8c87c11 */ /* 0x000fc6000f8e08ff */
[C---:B------:R-:W-:Y:S02]  /*13b50*/  VIADD R31, R48.reuse, 0xffffff80 ;  /* 0xffffff80301f7836 */ /* 0x040fe40000000000 */
[C---:B------:R-:W-:Y:S02]  /*13b60*/  VIADD R3, R48.reuse, 0xffffff81 ;  /* 0xffffff8130037836 */ /* 0x040fe40000000000 */
[----:B------:R-:W-:Y:S01]  /*13b70*/  VIADD R49, R48, 0xffffff89 ;  /* 0xffffff8930317836 */ /* 0x000fe20000000000 */
[C---:B------:R-:W-:Y:S01]  /*13b80*/  ISETP.GE.AND P2, PT, R31.reuse, R0, PT ;  /* 0x000000001f00720c */ /* 0x040fe20003f46270 */
[----:B------:R-:W-:Y:S01]  /*13b90*/  IMAD.IADD R137, R30, 0x1, R200 ;  /* 0x000000011e897824 */ /* 0x000fe200078e02c8 */
[----:B------:R-:W-:Y:S01]  /*13ba0*/  ISETP.GE.AND P1, PT, R31, R2, PT ;  /* 0x000000021f00720c */ /* 0x000fe20003f26270 */
[----:B------:R-:W-:Y:S01]  /*13bb0*/  VIADD R31, R48, 0xffffff88 ;  /* 0xffffff88301f7836 */ /* 0x000fe20000000000 */
[C---:B------:R-:W-:Y:S02]  /*13bc0*/  ISETP.GE.AND P4, PT, R3.reuse, R0, PT ;  /* 0x000000000300720c */ /* 0x040fe40003f86270 */
[----:B------:R-:W-:Y:S01]  /*13bd0*/  ISETP.GE.AND P3, PT, R3, R2, PT ;  /* 0x000000020300720c */ /* 0x000fe20003f66270 */
[----:B------:R-:W-:Y:S01]  /*13be0*/  LDSM.16.MT88.4 R76, [R137+0xc000] ;  /* 0x00c00000894c783b */ /* 0x000fe20000004200 */
[----:B------:R-:W-:-:S02]  /*13bf0*/  FSEL R3, R44, -INF , !P2 ;  /* 0xff8000002c037808 */ /* 0x000fc40005000000 */
[C---:B------:R-:W-:Y:S02]  /*13c00*/  ISETP.GE.AND P5, PT, R31.reuse, R0, PT ;  /* 0x000000001f00720c */ /* 0x040fe40003fa6270 */
[----:B------:R-:W-:Y:S01]  /*13c10*/  ISETP.GE.AND P2, PT, R31, R2, PT ;  /* 0x000000021f00720c */ /* 0x000fe20003f46270 */
[C---:B------:R-:W-:Y:S01]  /*13c20*/  VIADD R31, R48.reuse, 0xffffff90 ;  /* 0xffffff90301f7836 */ /* 0x040fe20000000000 */
[----:B------:R-:W-:Y:S01]  /*13c30*/  FSEL R63, R45, -INF , !P4 ;  /* 0xff8000002d3f7808 */ /* 0x000fe20006000000 */
[----:B------:R-:W-:Y:S01]  /*13c40*/  VIADD R45, R48, 0xffffff91 ;  /* 0xffffff91302d7836 */ /* 0x000fe20000000000 */
[----:B------:R-:W-:Y:S02]  /*13c50*/  FSEL R59, R40, -INF , !P5 ;  /* 0xff800000283b7808 */ /* 0x000fe40006800000 */
[----:B------:R-:W-:Y:S02]  /*13c60*/  FSEL R65, R46, -INF , !P1 ;  /* 0xff8000002e417808 */ /* 0x000fe40004800000 */
[----:B------:R-:W-:-:S02]  /*13c70*/  FSEL R61, R47, -INF , !P3 ;  /* 0xff8000002f3d7808 */ /* 0x000fc40005800000 */
[C---:B------:R-:W-:Y:S02]  /*13c80*/  ISETP.GE.AND P5, PT, R31.reuse, R0, PT ;  /* 0x000000001f00720c */ /* 0x040fe40003fa6270 */
[----:B------:R-:W-:Y:S01]  /*13c90*/  ISETP.GE.AND P4, PT, R31, R2, PT ;  /* 0x000000021f00720c */ /* 0x000fe20003f86270 */
[----:B------:R-:W-:Y:S01]  /*13ca0*/  VIADD R31, R48, 0xffffff98 ;  /* 0xffffff98301f7836 */ /* 0x000fe20000000000 */
[C---:B------:R-:W-:Y:S02]  /*13cb0*/  ISETP.GE.AND P3, PT, R49.reuse, R0, PT ;  /* 0x000000003100720c */ /* 0x040fe40003f66270 */
[----:B------:R-:W-:Y:S02]  /*13cc0*/  ISETP.GE.AND P1, PT, R49, R2, PT ;  /* 0x000000023100720c */ /* 0x000fe40003f26270 */
[----:B------:R-:W-:Y:S02]  /*13cd0*/  FSEL R67, R42, -INF , !P2 ;  /* 0xff8000002a437808 */ /* 0x000fe40005000000 */
[----:B------:R-:W-:Y:S01]  /*13ce0*/  FSEL R71, R41, -INF , !P3 ;  /* 0xff80000029477808 */ /* 0x000fe20005800000 */
[----:B------:R-:W-:Y:S01]  /*13cf0*/  VIADD R41, R48, 0xffffff99 ;  /* 0xffffff9930297836 */ /* 0x000fe20000000000 */
[----:B------:R-:W-:-:S02]  /*13d00*/  FSEL R69, R43, -INF , !P1 ;  /* 0xff8000002b457808 */ /* 0x000fc40004800000 */
[----:B------:R-:W-:Y:S02]  /*13d10*/  FSEL R81, R36, -INF , !P5 ;  /* 0xff80000024517808 */ /* 0x000fe40006800000 */
[C---:B------:R-:W-:Y:S02]  /*13d20*/  ISETP.GE.AND P2, PT, R45.reuse, R0, PT ;  /* 0x000000002d00720c */ /* 0x040fe40003f46270 */
[----:B------:R-:W-:Y:S02]  /*13d30*/  ISETP.GE.AND P1, PT, R45, R2, PT ;  /* 0x000000022d00720c */ /* 0x000fe40003f26270 */
[C---:B------:R-:W-:Y:S02]  /*13d40*/  ISETP.GE.AND P5, PT, R31.reuse, R0, PT ;  /* 0x000000001f00720c */ /* 0x040fe40003fa6270 */
[----:B------:R-:W-:Y:S01]  /*13d50*/  ISETP.GE.AND P3, PT, R31, R2, PT ;  /* 0x000000021f00720c */ /* 0x000fe20003f66270 */
[C---:B------:R-:W-:Y:S01]  /*13d60*/  VIADD R31, R48.reuse, 0xffffffa0 ;  /* 0xffffffa0301f7836 */ /* 0x040fe20000000000 */
[----:B------:R-:W-:Y:S01]  /*13d70*/  FSEL R57, R37, -INF , !P2 ;  /* 0xff80000025397808 */ /* 0x000fe20005000000 */
[----:B------:R-:W-:Y:S01]  /*13d80*/  VIADD R37, R48, 0xffffffa1 ;  /* 0xffffffa130257836 */ /* 0x000fe20000000000 */
[----:B------:R-:W-:-:S02]  /*13d90*/  FSEL R49, R39, -INF , !P1 ;  /* 0xff80000027317808 */ /* 0x000fc40004800000 */
[----:B------:R-:W-:Y:S02]  /*13da0*/  FSEL R51, R38, -INF , !P4 ;  /* 0xff80000026337808 */ /* 0x000fe40006000000 */
[C---:B------:R-:W-:Y:S02]  /*13db0*/  ISETP.GE.AND P2, PT, R41.reuse, R0, PT ;  /* 0x000000002900720c */ /* 0x040fe40003f46270 */
[----:B------:R-:W-:Y:S02]  /*13dc0*/  ISETP.GE.AND P1, PT, R41, R2, PT ;  /* 0x000000022900720c */ /* 0x000fe40003f26270 */
        /* <DEDUP_REMOVED lines=10> */
[----:B------:R-:W-:-:S02]  /*13e70*/  ISETP.GE.AND P4, PT, R31, R0, PT ;  /* 0x000000001f00720c */ /* 0x000fc40003f86270 */
[----:B------:R-:W-:Y:S01]  /*13e80*/  ISETP.GE.AND P3, PT, R31, R2, PT ;  /* 0x000000021f00720c */ /* 0x000fe20003f66270 */
[C---:B------:R-:W-:Y:S01]  /*13e90*/  VIADD R31, R48.reuse, 0xffffffa9 ;  /* 0xffffffa9301f7836 */ /* 0x040fe20000000000 */
[----:B------:R-:W-:Y:S01]  /*13ea0*/  FSEL R35, R25, -INF , !P2 ;  /* 0xff80000019237808 */ /* 0x000fe20005000000 */
[----:B------:R-:W-:Y:S01]  /*13eb0*/  VIADD R25, R48, 0xffffffb0 ;  /* 0xffffffb030197836 */ /* 0x000fe20000000000 */
[----:B------:R-:W-:Y:S02]  /*13ec0*/  FSEL R33, R20, -INF , !P4 ;  /* 0xff80000014217808 */ /* 0x000fe40006000000 */
[-C--:B------:R-:W-:Y:S02]  /*13ed0*/  ISETP.GE.AND P2, PT, R31, R0.reuse, PT ;  /* 0x000000001f00720c */ /* 0x080fe40003f46270 */
[----:B------:R-:W-:Y:S02]  /*13ee0*/  FSEL R43, R22, -INF , !P3 ;  /* 0xff800000162b7808 */ /* 0x000fe40005800000 */
[----:B------:R-:W-:-:S02]  /*13ef0*/  ISETP.GE.AND P4, PT, R25, R0, PT ;  /* 0x000000001900720c */ /* 0x000fc40003f86270 */
[-C--:B------:R-:W-:Y:S02]  /*13f00*/  ISETP.GE.AND P3, PT, R25, R2.reuse, PT ;  /* 0x000000021900720c */ /* 0x080fe40003f66270 */
[----:B------:R-:W-:Y:S02]  /*13f10*/  FSEL R27, R27, -INF , !P1 ;  /* 0xff8000001b1b7808 */ /* 0x000fe40004800000 */
[----:B------:R-:W-:Y:S01]  /*13f20*/  FSEL R25, R21, -INF , !P2 ;  /* 0xff80000015197808 */ /* 0x000fe20005000000 */
[C---:B------:R-:W-:Y:S01]  /*13f30*/  VIADD R21, R48.reuse, 0xffffffb8 ;  /* 0xffffffb830157836 */ /* 0x040fe20000000000 */
[----:B------:R-:W-:Y:S01]  /*13f40*/  ISETP.GE.AND P1, PT, R31, R2, PT ;  /* 0x000000021f00720c */ /* 0x000fe20003f26270 */
[----:B------:R-:W-:Y:S01]  /*13f50*/  VIADD R31, R48, 0xffffffb1 ;  /* 0xffffffb1301f7836 */ /* 0x000fe20000000000 */
[----:B------:R-:W-:Y:S02]  /*13f60*/  FSEL R227, R16, -INF , !P4 ;  /* 0xff80000010e37808 */ /* 0x000fe40006000000 */
[----:B------:R-:W-:-:S02]  /*13f70*/  FSEL R221, R18, -INF , !P3 ;  /* 0xff80000012dd7808 */ /* 0x000fc40005800000 */
[C---:B------:R-:W-:Y:S02]  /*13f80*/  ISETP.GE.AND P4, PT, R21.reuse, R0, PT ;  /* 0x000000001500720c */ /* 0x040fe40003f86270 */
[----:B------:R-:W-:Y:S01]  /*13f90*/  ISETP.GE.AND P3, PT, R21, R2, PT ;  /* 0x000000021500720c */ /* 0x000fe20003f66270 */
[----:B------:R-:W-:Y:S01]  /*13fa0*/  VIADD R21, R48, 0xffffffb9 ;  /* 0xffffffb930157836 */ /* 0x000fe20000000000 */
[-C--:B------:R-:W-:Y:S02]  /*13fb0*/  ISETP.GE.AND P2, PT, R31, R0.reuse, PT ;  /* 0x000000001f00720c */ /* 0x080fe40003f46270 */
[----:B------:R-:W-:Y:S02]  /*13fc0*/  FSEL R225, R12, -INF , !P4 ;  /* 0xff8000000ce17808 */ /* 0x000fe40006000000 */
[----:B------:R-:W-:Y:S01]  /*13fd0*/  FSEL R41, R17, -INF , !P2 ;  /* 0xff80000011297808 */ /* 0x000fe20005000000 */
[----:B------:R-:W-:Y:S01]  /*13fe0*/  VIADD R17, R48, 0xffffffc0 ;  /* 0xffffffc030117836 */ /* 0x000fe20000000000 */
[----:B------:R-:W-:-:S02]  /*13ff0*/  ISETP.GE.AND P2, PT, R21, R0, PT ;  /* 0x000000001500720c */ /* 0x000fc40003f46270 */
[----:B------:R-:W-:Y:S02]  /*14000*/  FSEL R219, R14, -INF , !P3 ;  /* 0xff8000000edb7808 */ /* 0x000fe40005800000 */
[----:B------:R-:W-:Y:S01]  /*14010*/  FSEL R223, R13, -INF , !P2 ;  /* 0xff8000000ddf7808 */ /* 0x000fe20005000000 */
[----:B------:R-:W-:Y:S01]  /*14020*/  VIADD R13, R48, 0xffffffc8 ;  /* 0xffffffc8300d7836 */ /* 0x000fe20000000000 */
[-C--:B------:R-:W-:Y:S02]  /*14030*/  ISETP.GE.AND P4, PT, R17, R0.reuse, PT ;  /* 0x000000001100720c */ /* 0x080fe40003f86270 */
[----:B------:R-:W-:Y:S02]  /*14040*/  FSEL R55, R32, -INF , !P5 ;  /* 0xff80000020377808 */ /* 0x000fe40006800000 */
[----:B------:R-:W-:Y:S02]  /*14050*/  FSEL R215, R8, -INF , !P4 ;  /* 0xff80000008d77808 */ /* 0x000fe40006000000 */
[----:B------:R-:W-:-:S02]  /*14060*/  ISETP.GE.AND P4, PT, R13, R0, PT ;  /* 0x000000000d00720c */ /* 0x000fc40003f86270 */
[-C--:B------:R-:W-:Y:S01]  /*14070*/  ISETP.GE.AND P3, PT, R17, R2.reuse, PT ;  /* 0x000000021100720c */ /* 0x080fe20003f66270 */
[----:B------:R-:W-:Y:S01]  /*14080*/  VIADD R17, R48, 0xffffffc1 ;  /* 0xffffffc130117836 */ /* 0x000fe20000000000 */
[----:B------:R-:W-:Y:S02]  /*14090*/  FSEL R203, R4, -INF , !P4 ;  /* 0xff80000004cb7808 */ /* 0x000fe40006000000 */
[----:B------:R-:W-:Y:S02]  /*140a0*/  FMNMX3.FTZ R4, R3, R63, R59, !PT ;  /* 0x0000003f03047276 */ /* 0x000fe4000781003b */
[----:B------:R-:W-:Y:S02]  /*140b0*/  FSEL R229, R23, -INF , !P1 ;  /* 0xff80000017e57808 */ /* 0x000fe40004800000 */
[----:B------:R-:W-:Y:S02]  /*140c0*/  FMNMX3.FTZ R4, R4, R71, R81, !PT ;  /* 0x0000004704047276 */ /* 0x000fe40007810051 */
[----:B------:R-:W-:-:S02]  /*140d0*/  ISETP.GE.AND P1, PT, R31, R2, PT ;  /* 0x000000021f00720c */ /* 0x000fc40003f26270 */
[----:B------:R-:W-:Y:S02]  /*140e0*/  FMNMX3.FTZ R4, R4, R57, R55, !PT ;  /* 0x0000003904047276 */ /* 0x000fe40007810037 */
[----:B------:R-:W-:Y:S02]  /*140f0*/  FSEL R217, R19, -INF , !P1 ;  /* 0xff80000013d97808 */ /* 0x000fe40004800000 */
[----:B------:R-:W-:Y:S02]  /*14100*/  ISETP.GE.AND P2, PT, R17, R0, PT ;  /* 0x000000001100720c */ /* 0x000fe40003f46270 */
[----:B------:R-:W-:Y:S02]  /*14110*/  FSEL R195, R10, -INF , !P3 ;  /* 0xff8000000ac37808 */ /* 0x000fe40005800000 */
[-C--:B------:R-:W-:Y:S02]  /*14120*/  ISETP.GE.AND P1, PT, R21, R2.reuse, PT ;  /* 0x000000021500720c */ /* 0x080fe40003f26270 */
[----:B------:R-:W-:Y:S01]  /*14130*/  ISETP.GE.AND P3, PT, R13, R2, PT ;  /* 0x000000020d00720c */ /* 0x000fe20003f66270 */
[----:B------:R-:W-:Y:S01]  /*14140*/  VIADD R13, R48, 0xffffffc9 ;  /* 0xffffffc9300d7836 */ /* 0x000fe20000000000 */
[----:B------:R-:W-:Y:S01]  /*14150*/  FMNMX3.FTZ R4, R4, R53, R37, !PT ;  /* 0x0000003504047276 */ /* 0x000fe20007810025 */
[----:B------:R-:W-:Y:S01]  /*14160*/  LDSM.16.MT88.4 R20, [R137+0x10800] ;  /* 0x010800008914783b */ /* 0x000fe20000004200 */
[----:B------:R-:W-:Y:S01]  /*14170*/  FSEL R169, R9, -INF , !P2 ;  /* 0xff80000009a97808 */ /* 0x000fe20005000000 */
[C---:B------:R-:W-:Y:S01]  /*14180*/  VIADD R9, R48.reuse, 0xffffffd0 ;  /* 0xffffffd030097836 */ /* 0x040fe20000000000 */
[----:B------:R-:W-:Y:S01]  /*14190*/  FSEL R31, R15, -INF , !P1 ;  /* 0xff8000000f1f7808 */ /* 0x000fe20004800000 */
[----:B------:R-:W-:Y:S01]  /*141a0*/  VIADD R15, R48, 0xffffffe8 ;  /* 0xffffffe8300f7836 */ /* 0x000fe20000000000 */
[----:B------:R-:W-:-:S02]  /*141b0*/  FSEL R193, R6, -INF , !P3 ;  /* 0xff80000006c17808 */ /* 0x000fc40005800000 */
[----:B------:R-:W-:Y:S01]  /*141c0*/  ISETP.GE.AND P1, PT, R17, R2, PT ;  /* 0x000000021100720c */ /* 0x000fe20003f26270 */
[----:B------:R-:W-:Y:S01]  /*141d0*/  VIADD R17, R48, 0xffffffe1 ;  /* 0xffffffe130117836 */ /* 0x000fe20000000000 */
[----:B------:R-:W-:Y:S02]  /*141e0*/  FMNMX3.FTZ R4, R4, R35, R33, !PT ;  /* 0x0000002304047276 */ /* 0x000fe40007810021 */
[----:B------:R-:W-:Y:S02]  /*141f0*/  FMNMX3.FTZ R6, R65, R61, R67, !PT ;  /* 0x0000003d41067276 */ /* 0x000fe40007810043 */
[-C--:B------:R-:W-:Y:S02]  /*14200*/  ISETP.GE.AND P2, PT, R13, R0.reuse, PT ;  /* 0x000000000d00720c */ /* 0x080fe40003f46270 */
[----:B------:R-:W-:Y:S01]  /*14210*/  FSEL R179, R11, -INF , !P1 ;  /* 0xff8000000bb37808 */ /* 0x000fe20004800000 */
[----:B------:R-:W-:Y:S01]  /*14220*/  VIADD R11, R48, 0xfffffff0 ;  /* 0xfffffff0300b7836 */ /* 0x000fe20000000000 */
[----:B------:R-:W-:-:S02]  /*14230*/  ISETP.GE.AND P4, PT, R9, R0, PT ;  /* 0x000000000900720c */ /* 0x000fc40003f86270 */
[-C--:B------:R-:W-:Y:S01]  /*14240*/  ISETP.GE.AND P3, PT, R9, R2.reuse, PT ;  /* 0x000000020900720c */ /* 0x080fe20003f66270 */
[----:B------:R-:W-:Y:S01]  /*14250*/  VIADD R9, R48, 0xffffffd1 ;  /* 0xffffffd130097836 */ /* 0x000fe20000000000 */
[----:B------:R-:W-:Y:S02]  /*14260*/  FMNMX3.FTZ R4, R4, R25, R227, !PT ;  /* 0x0000001904047276 */ /* 0x000fe400078100e3 */
[----:B------:R-:W-:Y:S02]  /*14270*/  FMNMX3.FTZ R6, R6, R69, R51, !PT ;  /* 0x0000004506067276 */ /* 0x000fe40007810033 */
[----:B------:R-:W-:Y:S01]  /*14280*/  ISETP.GE.AND P1, PT, R13, R2, PT ;  /* 0x000000020d00720c */ /* 0x000fe20003f26270 */
[C---:B------:R-:W-:Y:S01]  /*14290*/  VIADD R13, R48.reuse, 0xffffffe9 ;  /* 0xffffffe9300d7836 */ /* 0x040fe20000000000 */
[----:B------:R-:W-:Y:S01]  /*142a0*/  FSEL R171, R5, -INF , !P2 ;  /* 0xff80000005ab7808 */ /* 0x000fe20005000000 */
[----:B------:R-:W-:Y:S01]  /*142b0*/  VIADD R5, R48, 0xffffffd8 ;  /* 0xffffffd830057836 */ /* 0x000fe20000000000 */
[----:B------:R-:W-:-:S02]  /*142c0*/  FMNMX3.FTZ R4, R4, R41, R225, !PT ;  /* 0x0000002904047276 */ /* 0x000fc400078100e1 */
[----:B------:R-:W-:Y:S02]  /*142d0*/  FMNMX3.FTZ R6, R6, R49, R45, !PT ;  /* 0x0000003106067276 */ /* 0x000fe4000781002d */
[----:B------:R-:W-:Y:S01]  /*142e0*/  FSEL R183, R7, -INF , !P1 ;  /* 0xff80000007b77808 */ /* 0x000fe20004800000 */
[----:B------:R-:W-:Y:S01]  /*142f0*/  VIADD R7, R48, 0xffffffd9 ;  /* 0xffffffd930077836 */ /* 0x000fe20000000000 */
[----:B------:R-:W-:Y:S02]  /*14300*/  ISETP.GE.AND P1, PT, R9, R2, PT ;  /* 0x000000020900720c */ /* 0x000fe40003f26270 */
[----:B------:R-:W-:Y:S02]  /*14310*/  FSEL R191, R108, -INF , !P4 ;  /* 0xff8000006cbf7808 */ /* 0x000fe40006000000 */
[----:B------:R-:W-:Y:S02]  /*14320*/  FSEL R181, R110, -INF , !P3 ;  /* 0xff8000006eb57808 */ /* 0x000fe40005800000 */
[----:B------:R-:W-:-:S02]  /*14330*/  ISETP.GE.AND P4, PT, R5, R0, PT ;  /* 0x000000000500720c */ /* 0x000fc40003f86270 */
[----:B------:R-:W-:Y:S01]  /*14340*/  ISETP.GE.AND P3, PT, R5, R2, PT ;  /* 0x000000020500720c */ /* 0x000fe20003f66270 */
[C---:B------:R-:W-:Y:S01]  /*14350*/  VIADD R5, R48.reuse, 0xffffffe0 ;  /* 0xffffffe030057836 */ /* 0x040fe20000000000 */
[-C--:B------:R-:W-:Y:S01]  /*14360*/  ISETP.GE.AND P2, PT, R9, R0.reuse, PT ;  /* 0x000000000900720c */ /* 0x080fe20003f46270 */
[----:B------:R-:W-:Y:S01]  /*14370*/  VIADD R9, R48, 0xfffffff1 ;  /* 0xfffffff130097836 */ /* 0x000fe20000000000 */
[----:B------:R-:W-:Y:S02]  /*14380*/  FMNMX3.FTZ R4, R4, R223, R215, !PT ;  /* 0x000000df04047276 */ /* 0x000fe400078100d7 */
[----:B------:R-:W-:Y:S02]  /*14390*/  FMNMX3.FTZ R6, R6, R39, R47, !PT ;  /* 0x0000002706067276 */ /* 0x000fe4000781002f */
[----:B------:R-:W-:Y:S02]  /*143a0*/  FSEL R177, R111, -INF , !P1 ;  /* 0xff8000006fb17808 */ /* 0x000fe40004800000 */
[----:B------:R-:W-:-:S02]  /*143b0*/  ISETP.GE.AND P1, PT, R7, R0, PT ;  /* 0x000000000700720c */ /* 0x000fc40003f26270 */
[----:B------:R-:W-:Y:S02]  /*143c0*/  FSEL R189, R109, -INF , !P2 ;  /* 0xff8000006dbd7808 */ /* 0x000fe40005000000 */
[----:B------:R-:W-:Y:S01]  /*143d0*/  FMNMX3.FTZ R4, R4, R169, R203, !PT ;  /* 0x000000a904047276 */ /* 0x000fe200078100cb */
[----:B------:R-:W-:Y:S01]  /*143e0*/  LDSM.16.MT88.4 R108, [R137+0x10000] ;  /* 0x01000000896c783b */ /* 0x000fe20000004200 */
[----:B------:R-:W-:Y:S02]  /*143f0*/  FMNMX3.FTZ R6, R6, R27, R43, !PT ;  /* 0x0000001b06067276 */ /* 0x000fe4000781002b */
[----:B------:R-:W-:Y:S02]  /*14400*/  ISETP.GE.AND P2, PT, R5, R0, PT ;  /* 0x000000000500720c */ /* 0x000fe40003f46270 */
[----:B------:R-:W-:Y:S02]  /*14410*/  FSEL R185, R105, -INF , !P1 ;  /* 0xff80000069b97808 */ /* 0x000fe40004800000 */
        /* <DEDUP_REMOVED lines=9> */
[----:B------:R-:W-:Y:S02]  /*144b0*/  ISETP.GE.AND P1, PT, R13, R0, PT ;  /* 0x000000000d00720c */ /* 0x000fe40003f26270 */
[----:B------:R-:W-:Y:S01]  /*144c0*/  ISETP.GE.AND P5, PT, R7, R2, PT ;  /* 0x000000020700720c */ /* 0x000fe20003fa6270 */
[----:B------:R-:W-:Y:S01]  /*144d0*/  VIADD R7, R48, 0xfffffff8 ;  /* 0xfffffff830077836 */ /* 0x000fe20000000000 */
[----:B------:R-:W-:Y:S02]  /*144e0*/  FSEL R163, R96, -INF , !P2 ;  /* 0xff80000060a37808 */ /* 0x000fe40005000000 */
[----:B------:R-:W-:-:S02]  /*144f0*/  ISETP.GE.AND P2, PT, R11, R0, PT ;  /* 0x000000000b00720c */ /* 0x000fc40003f46270 */
[----:B------:R-:W-:Y:S02]  /*14500*/  FSEL R175, R106, -INF , !P3 ;  /* 0xff8000006aaf7808 */ /* 0x000fe40005800000 */
[----:B------:R-:W-:Y:S02]  /*14510*/  FMNMX3.FTZ R4, R4, R185, R167, !PT ;  /* 0x000000b904047276 */ /* 0x000fe400078100a7 */
[----:B------:R-:W-:Y:S02]  /*14520*/  FMNMX3.FTZ R6, R6, R31, R195, !PT ;  /* 0x0000001f06067276 */ /* 0x000fe400078100c3 */
[----:B------:R-:W-:Y:S01]  /*14530*/  ISETP.GE.AND P3, PT, R5, R2, PT ;  /* 0x000000020500720c */ /* 0x000fe20003f66270 */
[----:B------:R-:W-:Y:S01]  /*14540*/  VIADD R5, R48, 0xfffffff9 ;  /* 0xfffffff930057836 */ /* 0x000fe20000000000 */
[----:B------:R-:W-:Y:S02]  /*14550*/  FSEL R161, R97, -INF , !P1 ;  /* 0xff80000061a17808 */ /* 0x000fe40004800000 */
[----:B------:R-:W-:-:S02]  /*14560*/  ISETP.GE.AND P1, PT, R9, R0, PT ;  /* 0x000000000900720c */ /* 0x000fc40003f26270 */
[----:B------:R-:W-:Y:S02]  /*14570*/  FSEL R151, R92, -INF , !P2 ;  /* 0xff8000005c977808 */ /* 0x000fe40005000000 */
[-C--:B------:R-:W-:Y:S02]  /*14580*/  ISETP.GE.AND P2, PT, R7, R0.reuse, PT ;  /* 0x000000000700720c */ /* 0x080fe40003f46270 */
        /* <DEDUP_REMOVED lines=9> */
[----:B------:R-:W-:Y:S01]  /*14620*/  FMNMX3.FTZ R4, R4, R149, R147, !PT ;  /* 0x0000009504047276 */ /* 0x000fe20007810093 */
[----:B------:R-:W-:Y:S01]  /*14630*/  LDSM.16.MT88.4 R16, [R137+0xc800] ;  /* 0x00c800008910783b */ /* 0x000fe20000004200 */
[----:B------:R-:W-:-:S02]  /*14640*/  FSEL R173, R107, -INF , !P5 ;  /* 0xff8000006bad7808 */ /* 0x000fc40006800000 */
[----:B------:R-:W-:Y:S02]  /*14650*/  ISETP.GE.AND P1, PT, R15, R2, PT ;  /* 0x000000020f00720c */ /* 0x000fe40003f26270 */
[----:B------:R-:W-:Y:S02]  /*14660*/  FSEL R159, R102, -INF , !P3 ;  /* 0xff800000669f7808 */ /* 0x000fe40005800000 */
[----:B------:R-:W-:Y:S02]  /*14670*/  FMNMX3.FTZ R6, R6, R177, R175, !PT ;  /* 0x000000b106067276 */ /* 0x000fe400078100af */
[----:B------:R-:W-:Y:S02]  /*14680*/  FMNMX.FTZ R4, R145, R4, !PT ;  /* 0x0000000491047209 */ /* 0x000fe40007810000 */
[-C--:B------:R-:W-:Y:S02]  /*14690*/  ISETP.GE.AND P5, PT, R13, R2.reuse, PT ;  /* 0x000000020d00720c */ /* 0x080fe40003fa6270 */
[----:B------:R-:W-:-:S02]  /*146a0*/  ISETP.GE.AND P4, PT, R11, R2, PT ;  /* 0x000000020b00720c */ /* 0x000fc40003f86270 */
[----:B------:R-:W-:Y:S01]  /*146b0*/  FSEL R157, R103, -INF , !P2 ;  /* 0xff800000679d7808 */ /* 0x000fe20005000000 */
[----:B------:R-:W2:Y:S01]  /*146c0*/  SHFL.BFLY PT, R11, R4, 0x2, 0x1f ;  /* 0x0c401f00040b7f89 */ /* 0x000ea200000e0000 */
[----:B------:R-:W-:Y:S02]  /*146d0*/  FSEL R155, R98, -INF , !P1 ;  /* 0xff800000629b7808 */ /* 0x000fe40004800000 */
[----:B------:R-:W-:Y:S01]  /*146e0*/  FMNMX3.FTZ R6, R6, R173, R159, !PT ;  /* 0x000000ad06067276 */ /* 0x000fe2000781009f */
[----:B------:R-:W-:Y:S01]  /*146f0*/  LDSM.16.MT88.4 R100, [R200+0x10000] ;  /* 0x01000000c864783b */ /* 0x000fe20000004200 */
[-C--:B------:R-:W-:Y:S02]  /*14700*/  ISETP.GE.AND P3, PT, R9, R2.reuse, PT ;  /* 0x000000020900720c */ /* 0x080fe40003f66270 */
[----:B------:R-:W-:Y:S02]  /*14710*/  ISETP.GE.AND P2, PT, R7, R2, PT ;  /* 0x000000020700720c */ /* 0x000fe40003f46270 */
[----:B------:R-:W-:-:S02]  /*14720*/  FSEL R153, R99, -INF , !P5 ;  /* 0xff80000063997808 */ /* 0x000fc40006800000 */
[----:B------:R-:W-:Y:S02]  /*14730*/  FSEL R143, R94, -INF , !P4 ;  /* 0xff8000005e8f7808 */ /* 0x000fe40006000000 */
[----:B------:R-:W-:Y:S02]  /*14740*/  FMNMX3.FTZ R6, R6, R157, R155, !PT ;  /* 0x0000009d06067276 */ /* 0x000fe4000781009b */
[----:B------:R-:W-:Y:S02]  /*14750*/  ISETP.GE.AND P1, PT, R5, R2, PT ;  /* 0x000000020500720c */ /* 0x000fe40003f26270 */
[----:B------:R-:W-:Y:S02]  /*14760*/  FSEL R141, R95, -INF , !P3 ;  /* 0xff8000005f8d7808 */ /* 0x000fe40005800000 */
[----:B------:R-:W-:Y:S02]  /*14770*/  FSEL R139, R90, -INF , !P2 ;  /* 0xff8000005a8b7808 */ /* 0x000fe40005000000 */
[----:B------:R-:W-:-:S02]  /*14780*/  FMNMX3.FTZ R6, R6, R153, R143, !PT ;  /* 0x0000009906067276 */ /* 0x000fc4000781008f */
        /* <DEDUP_REMOVED lines=30> */
[----:B------:R-:W-:Y:S01]  /*14970*/  FFMA.FTZ R171, R171, UR4, -R138 ;  /* 0x00000004abab7c23 */ /* 0x000fe2000801088a */
[----:B-1----:R-:W-:Y:S01]  /*14980*/  FMNMX.FTZ R3, R5, R4, !PT ;  /* 0x0000000405037209 */ /* 0x002fe20007810000 */
[----:B------:R-:W-:-:S02]  /*14990*/  VIADD R4, R200, 0xc000 ;  /* 0x0000c000c8047836 */ /* 0x000fc40000000000 */
[--C-:B------:R-:W-:Y:S01]  /*149a0*/  FFMA.FTZ R154, R167, UR4, -R138.reuse ;  /* 0x00000004a79a7c23 */ /* 0x100fe2000801088a */
[--C-:B------:R-:W-:Y:S01]  /*149b0*/  FFMA.FTZ R165, R165, UR4, -R138.reuse ;  /* 0x00000004a5a57c23 */ /* 0x100fe2000801088a */
[C---:B------:R-:W-:Y:S01]  /*149c0*/  FSETP.NEU.FTZ.AND P1, PT, R3.reuse, -INF , PT ;  /* 0xff8000000300780b */ /* 0x040fe20003f3d000 */
[----:B------:R-:W-:Y:S01]  /*149d0*/  FMUL.FTZ R136, R3, UR4 ;  /* 0x0000000403887c20 */ /* 0x000fe20008410000 */
[----:B------:R-:W-:Y:S01]  /*149e0*/  MUFU.EX2 R59, R59 ;  /* 0x0000003b003b7308 */ /* 0x000fe20000000800 */
[--C-:B------:R-:W-:Y:S01]  /*149f0*/  FFMA.FTZ R156, R163, UR4, -R138.reuse ;  /* 0x00000004a39c7c23 */ /* 0x100fe2000801088a */
[----:B------:R-:W-:Y:S02]  /*14a00*/  FFMA.FTZ R161, R161, UR4, -R138 ;  /* 0x00000004a1a17c23 */ /* 0x000fe4000801088a */
[----:B------:R-:W-:Y:S02]  /*14a10*/  FSEL R136, R136, RZ, P1 ;  /* 0x000000ff88887208 */ /* 0x000fe40000800000 */
[----:B--2---:R-:W-:-:S02]  /*14a20*/  F2FP.F16.F32.PACK_AB R116, R63, R64 ;  /* 0x000000403f74723e */ /* 0x004fc400000000ff */
[----:B------:R-:W1:Y:S01]  /*14a30*/  MUFU.EX2 R62, R62 ;  /* 0x0000003e003e7308 */ /* 0x000e620000000800 */
[--C-:B------:R-:W-:Y:S01]  /*14a40*/  FFMA.FTZ R66, R65, UR4, -R136.reuse ;  /* 0x0000000441427c23 */ /* 0x100fe20008010888 */
[--C-:B------:R-:W-:Y:S01]  /*14a50*/  FFMA.FTZ R65, R61, UR4, -R136.reuse ;  /* 0x000000043d417c23 */ /* 0x100fe20008010888 */
[--C-:B------:R-:W-:Y:S01]  /*14a60*/  FFMA.FTZ R60, R69, UR4, -R136.reuse ;  /* 0x00000004453c7c23 */ /* 0x100fe20008010888 */
[--C-:B------:R-:W-:Y:S01]  /*14a70*/  FFMA.FTZ R61, R67, UR4, -R136.reuse ;  /* 0x00000004433d7c23 */ /* 0x100fe20008010888 */
[----:B------:R-:W2:Y:S01]  /*14a80*/  LDSM.16.MT88.4 R68, [R200+0xc000] ;  /* 0x00c00000c844783b */ /* 0x000ea20000004200 */
[----:B------:R-:W-:Y:S02]  /*14a90*/  VIADD R67, R200, 0xc040 ;  /* 0x0000c040c8437836 */ /* 0x000fe40000000000 */
[--C-:B------:R-:W-:Y:S01]  /*14aa0*/  FFMA.FTZ R56, R51, UR4, -R136.reuse ;  /* 0x0000000433387c23 */ /* 0x100fe20008010888 */
[----:B------:R-:W-:Y:S01]  /*14ab0*/  @P0 VIADD R67, R4, 0xffffffc0 ;  /* 0xffffffc004430836 */ /* 0x000fe20000000000 */
[----:B------:R-:W-:Y:S01]  /*14ac0*/  MUFU.EX2 R66, R66 ;  /* 0x0000004200427308 */ /* 0x000fe20000000800 */
[--C-:B------:R-:W-:Y:S01]  /*14ad0*/  FFMA.FTZ R55, R49, UR4, -R136.reuse ;  /* 0x0000000431377c23 */ /* 0x100fe20008010888 */
[--C-:B------:R-:W-:Y:S01]  /*14ae0*/  FFMA.FTZ R52, R45, UR4, -R136.reuse ;  /* 0x000000042d347c23 */ /* 0x100fe20008010888 */
[----:B------:R-:W-:Y:S01]  /*14af0*/  IMAD.IADD R30, R30, 0x1, R67 ;  /* 0x000000011e1e7824 */ /* 0x000fe200078e0243 */
[----:B------:R-:W3:Y:S01]  /*14b00*/  LDSM.16.MT88.4 R84, [R67] ;  /* 0x000000004354783b */ /* 0x000ee20000004200 */
[----:B------:R-:W-:Y:S01]  /*14b10*/  FFMA.FTZ R51, R39, UR4, -R136 ;  /* 0x0000000427337c23 */ /* 0x000fe20008010888 */
[----:B------:R-:W-:Y:S01]  /*14b20*/  FFMA.FTZ R49, R35, UR4, -R138 ;  /* 0x0000000423317c23 */ /* 0x000fe2000801088a */
[--C-:B------:R-:W-:Y:S01]  /*14b30*/  FFMA.FTZ R48, R47, UR4, -R136.reuse ;  /* 0x000000042f307c23 */ /* 0x100fe20008010888 */
[----:B------:R-:W4:Y:S01]  /*14b40*/  LDSM.16.MT88.4 R92, [R30] ;  /* 0x000000001e5c783b */ /* 0x000f220000004200 */
[----:B------:R-:W5:Y:S01]  /*14b50*/  MUFU.EX2 R65, R65 ;  /* 0x0000004100417308 */ /* 0x000f620000000800 */
[----:B-1----:R-:W-:Y:S01]  /*14b60*/  F2FP.F16.F32.PACK_AB R118, R62, R59 ;  /* 0x0000003b3e76723e */ /* 0x002fe200000000ff */
[----:B------:R-:W-:Y:S01]  /*14b70*/  FFMA.FTZ R44, R43, UR4, -R136 ;  /* 0x000000042b2c7c23 */ /* 0x000fe20008010888 */
[----:B------:R-:W1:Y:S01]  /*14b80*/  LDSM.16.MT88.4 R112, [R67+0x4000] ;  /* 0x004000004370783b */ /* 0x000e620000004200 */
[----:B------:R-:W-:Y:S01]  /*14b90*/  FFMA.FTZ R45, R25, UR4, -R138 ;  /* 0x00000004192d7c23 */ /* 0x000fe2000801088a */
        /* <DEDUP_REMOVED lines=10> */
[----:B------:R-:W-:Y:S01]  /*14c40*/  LDSM.16.MT88.4 R36, [R200+0x10800] ;  /* 0x01080000c824783b */ /* 0x000fe20000004200 */
        /* <DEDUP_REMOVED lines=14> */
[----:B------:R-:W-:Y:S01]  /*14d30*/  FFMA.FTZ R221, R145, UR4, -R138 ;  /* 0x0000000491dd7c23 */ /* 0x000fe2000801088a */
[----:B------:R-:W-:Y:S01]  /*14d40*/  FFMA.FTZ R139, R139, UR4, -R136 ;  /* 0x000000048b8b7c23 */ /* 0x000fe20008010888 */
[----:B------:R-:W5:Y:S01]  /*14d50*/  MUFU.EX2 R57, R57 ;  /* 0x0000003900397308 */ /* 0x000f620000000800 */
[----:B--2---:R-:W-:Y:S01]  /*14d60*/  F2FP.F16.F32.PACK_AB R119, R60, R61 ;  /* 0x0000003d3c77723e */ /* 0x004fe200000000ff */
[----:B------:R-:W-:Y:S01]  /*14d70*/  FADD.FTZ R64, R64, R63 ;  /* 0x0000003f40407221 */ /* 0x000fe20000010000 */
[----:B------:R-:W-:-:S05]  /*14d80*/  FADD.FTZ R66, R66, R65 ;  /* 0x0000004142427221 */ /* 0x000fca0000010000 */
[----:B------:R-:W-:Y:S01]  /*14d90*/  MUFU.EX2 R54, R54 ;  /* 0x0000003600367308 */ /* 0x000fe20000000800 */
[C---:B------:R-:W-:Y:S07]  /*14da0*/  HMMA.16816.F32 R128, R116.reuse, R68, RZ ;  /* 0x000000447480723c */ /* 0x040fee00000018ff */
[----:B------:R-:W-:Y:S01]  /*14db0*/  MUFU.EX2 R53, R53 ;  /* 0x0000003500357308 */ /* 0x000fe20000000800 */
        /* <DEDUP_REMOVED lines=8> */
[C---:B----4-:R-:W-:Y:S07]  /*14e40*/  HMMA.16816.F32 R88, R116.reuse, R92, RZ ;  /* 0x0000005c7458723c */ /* 0x050fee00000018ff */
[----:B------:R-:W-:Y:S01]  /*14e50*/  MUFU.EX2 R50, R50 ;  /* 0x0000003200327308 */ /* 0x000fe20000000800 */
[C---:B------:R-:W-:Y:S07]  /*14e60*/  HMMA.16816.F32 R96, R116.reuse, R100, RZ ;  /* 0x000000647460723c */ /* 0x040fee00000018ff */
[----:B------:R-:W4:Y:S01]  /*14e70*/  MUFU.EX2 R49, R49 ;  /* 0x0000003100317308 */ /* 0x000f220000000800 */
[C---:B-1----:R-:W-:Y:S07]  /*14e80*/  HMMA.16816.F32 R124, R116.reuse, R112, RZ ;  /* 0x00000070747c723c */ /* 0x042fee00000018ff */
        /* <DEDUP_REMOVED lines=11> */
[C---:B------:R-:W-:Y:S07]  /*14f40*/  HMMA.16816.F32 R112, R116.reuse, R114, RZ ;  /* 0x000000727470723c */ /* 0x040fee00000018ff */
[----:B------:R-:W-:Y:S01]  /*14f50*/  MUFU.EX2 R42, R42 ;  /* 0x0000002a002a7308 */ /* 0x000fe20000000800 */
[----:B------:R-:W-:Y:S01]  /*14f60*/  HMMA.16816.F32 R120, R116, R4, RZ ;  /* 0x000000047478723c */ /* 0x000fe200000018ff */
[----:B-----5:R-:W-:-:S02]  /*14f70*/  F2FP.F16.F32.PACK_AB R4, R57, R58 ;  /* 0x0000003a3904723e */ /* 0x020fc400000000ff */
[----:B--2---:R-:W-:-:S04]  /*14f80*/  F2FP.F16.F32.PACK_AB R5, R55, R56 ;  /* 0x000000383705723e */ /* 0x004fc800000000ff */
[----:B------:R-:W2:Y:S01]  /*14f90*/  MUFU.EX2 R41, R41 ;  /* 0x0000002900297308 */ /* 0x000ea20000000800 */
[----:B------:R-:W-:Y:S01]  /*14fa0*/  HMMA.16816.F32 R116, R116, R6, RZ ;  /* 0x000000067474723c */ /* 0x000fe200000018ff */
[----:B------:R-:W-:Y:S02]  /*14fb0*/  F2FP.F16.F32.PACK_AB R6, R53, R54 ;  /* 0x000000363506723e */ /* 0x000fe400000000ff */
[----:B---3--:R-:W-:-:S04]  /*14fc0*/  F2FP.F16.F32.PACK_AB R7, R51, R52 ;  /* 0x000000343307723e */ /* 0x008fc800000000ff */
        /* <DEDUP_REMOVED lines=42> */
[----:B----4-:R-:W-:Y:S01]  /*15270*/  F2FP.F16.F32.PACK_AB R4, R49, R50 ;  /* 0x000000323104723e */ /* 0x010fe200000000ff */
[----:B------:R-:W-:Y:S01]  /*15280*/  LDSM.16.MT88.4 R32, [R67+0x5000] ;  /* 0x005000004320783b */ /* 0x000fe20000004200 */
[----:B-1----:R-:W-:-:S02]  /*15290*/  F2FP.F16.F32.PACK_AB R5, R47, R48 ;  /* 0x000000302f05723e */ /* 0x002fc400000000ff */
[----:B------:R-:W-:Y:S01]  /*152a0*/  F2FP.F16.F32.PACK_AB R6, R45, R46 ;  /* 0x0000002e2d06723e */ /* 0x000fe200000000ff */
[----:B------:R-:W1:Y:S01]  /*152b0*/  MUFU.EX2 R39, R39 ;  /* 0x0000002700277308 */ /* 0x000e620000000800 */
[----:B------:R-:W-:-:S07]  /*152c0*/  F2FP.F16.F32.PACK_AB R7, R43, R44 ;  /* 0x0000002c2b07723e */ /* 0x000fce00000000ff */
[C---:B--2---:R-:W-:Y:S01]  /*152d0*/  HMMA.16816.F32 R104, R4.reuse, R12, R104 ;  /* 0x0000000c0468723c */ /* 0x044fe20000001868 */
[----:B------:R-:W2:Y:S07]  /*152e0*/  MUFU.EX2 R36, R36 ;  /* 0x0000002400247308 */ /* 0x000eae0000000800 */
        /* <DEDUP_REMOVED lines=8> */
[C---:B---3--:R-:W-:Y:S02]  /*15370*/  HMMA.16816.F32 R88, R4.reuse, R8, R88 ;  /* 0x000000080458723c */ /* 0x048fe40000001858 */
[----:B------:R-:W-:Y:S06]  /*15380*/  MUFU.EX2 R161, R161 ;  /* 0x000000a100a17308 */ /* 0x000fec0000000800 */
[C---:B------:R-:W-:Y:S01]  /*15390*/  HMMA.16816.F32 R92, R4.reuse, R10, R92 ;  /* 0x0000000a045c723c */ /* 0x040fe2000000185c */
[----:B------:R-:W3:Y:S01]  /*153a0*/  LDSM.16.MT88.4 R8, [R200+0xd800] ;  /* 0x00d80000c808783b */ /* 0x000ee20000004200 */
        /* <DEDUP_REMOVED lines=22> */
[----:B------:R-:W-:-:S02]  /*15510*/  F2FP.F16.F32.PACK_AB R5, R39, R40 ;  /* 0x000000282705723e */ /* 0x000fc400000000ff */
[----:B------:R-:W-:Y:S02]  /*15520*/  F2FP.F16.F32.PACK_AB R6, R37, R38 ;  /* 0x000000262506723e */ /* 0x000fe400000000ff */
[----:B--2---:R-:W-:-:S07]  /*15530*/  F2FP.F16.F32.PACK_AB R7, R31, R36 ;  /* 0x000000241f07723e */ /* 0x004fce00000000ff */
[C---:B---3--:R-:W-:Y:S08]  /*15540*/  HMMA.16816.F32 R128, R4.reuse, R8, R128 ;  /* 0x000000080480723c */ /* 0x048ff00000001880 */
[C---:B------:R-:W-:Y:S01]  /*15550*/  HMMA.16816.F32 R68, R4.reuse, R10, R68 ;  /* 0x0000000a0444723c */ /* 0x040fe20000001844 */
[----:B------:R-:W1:Y:S07]  /*15560*/  LDSM.16.MT88.4 R8, [R67+0x5800] ;  /* 0x005800004308783b */ /* 0x000e6e0000004200 */
[C---:B-----5:R-:W-:Y:S08]  /*15570*/  HMMA.16816.F32 R72, R4.reuse, R16, R72 ;  /* 0x000000100448723c */ /* 0x060ff00000001848 */
        /* <DEDUP_REMOVED lines=222> */
[----:B------:R-:W-:Y:S02]  /*16360*/  LOP3.LUT R9, R9, R8, RZ, 0x3c, !PT ;  /* 0x0000000809097212 */ /* 0x000fe400078e3cff */
[----:B------:R-:W-:Y:S02]  /*16370*/  ISETP.GE.AND P4, PT, R11, RZ, PT ;  /* 0x000000ff0b00720c */ /* 0x000fe40003f86270 */
        /* <DEDUP_REMOVED lines=21> */
[----:B------:R-:W-:Y:S02]  /*164d0*/  ISETP.NE.AND P1, PT, R8, RZ, PT ;  /* 0x000000ff0800720c */ /* 0x000fe40003f25270 */
[----:B------:R-:W-:-:S09]  /*164e0*/  ISETP.GE.U32.AND P3, PT, R7, R6, PT ;  /* 0x000000060700720c */ /* 0x000fd20003f66070 */
[----:B------:R-:W-:-:S04]  /*164f0*/  @P5 IADD3 R12, PT, PT, R12, 0x1, RZ ;  /* 0x000000010c0c5810 */ /* 0x000fc80007ffe0ff */
[----:B------:R-:W-:Y:S02]  /*16500*/  @P3 VIADD R5, R5, 0x1 ;  /* 0x0000000105053836 */ /* 0x000fe40000000000 */
        /* <DEDUP_REMOVED lines=24> */
[----:B------:R-:W-:Y:S01]  /*16690*/  LEA.HI.X R209, R8, R209, R5, 0x1, P1 ;  /* 0x000000d108d17211 */ /* 0x000fe200008f0c05 */
[----:B------:R-:W-:Y:S06]  /*166a0*/  BRA `(.L_x_2297) ;  /* 0x0000000000207947 */ /* 0x000fec0003800000 */
.L_x_2296:
[----:B------:R-:W1:Y:S01]  /*166b0*/  LDCU UR4, c[0x0][0x3c0] ;  /* 0x00007800ff0477ac */ /* 0x000e620008000800 */
[----:B------:R-:W-:Y:S02]  /*166c0*/  UMOV UR8, URZ ;  /* 0x000000ff00087c82 */ /* 0x000fe40008000000 */
[----:B------:R-:W-:Y:S01]  /*166d0*/  IADD3 R5, P1, PT, RZ, -UR8, RZ ;  /* 0x80000008ff057c10 */ /* 0x000fe2000ff3e0ff */
[----:B-1----:R-:W-:-:S06]  /*166e0*/  USHF.L.U32 UR4, UR4, 0x7, URZ ;  /* 0x0000000704047899 */ /* 0x002fcc00080006ff */
[----:B------:R-:W-:-:S05]  /*166f0*/  IMAD.X R4, RZ, RZ, ~UR4, P1 ;  /* 0x80000004ff047e24 */ /* 0x000fca00088e06ff */
[----:B------:R-:W-:-:S04]  /*16700*/  SHF.R.S64 R5, R5, 0x1f, R4 ;  /* 0x0000001f05057819 */ /* 0x000fc80000001004 */
[----:B------:R-:W-:-:S04]  /*16710*/  IADD3 R208, P1, PT, R5, R208, RZ ;  /* 0x000000d005d07210 */ /* 0x000fc80007f3e0ff */
[----:B------:R-:W-:-:S09]  /*16720*/  LEA.HI.X.SX32 R209, R4, R209, 0x1, P1 ;  /* 0x000000d104d17211 */ /* 0x000fd200008f0eff */
.L_x_2297:
[----:B------:R-:W1:Y:S01]  /*16730*/  LDCU.64 UR8, c[0x0][0x3c0] ;  /* 0x00007800ff0877ac */ /* 0x000e620008000a00 */
[----:B------:R-:W-:Y:S01]  /*16740*/  LOP3.LUT R4, R28, 0x1f8, RZ, 0xc0, !PT ;  /* 0x000001f81c047812 */ /* 0x000fe200078ec0ff */
[----:B------:R-:W-:Y:S01]  /*16750*/  IMAD.SHL.U32 R202, R197, 0x20, RZ ;  /* 0x00000020c5ca7824 */ /* 0x000fe200078e00ff */
[--C-:B------:R-:W-:Y:S01]  /*16760*/  SHF.R.U32.HI R201, RZ, 0x1, R197.reuse ;  /* 0x00000001ffc97819 */ /* 0x100fe200000116c5 */
[----:B------:R-:W-:Y:S01]  /*16770*/  IMAD.MOV.U32 R192, RZ, RZ, 0x20 ;  /* 0x00000020ffc07424 */ /* 0x000fe200078e00ff */
[----:B------:R-:W-:Y:S01]  /*16780*/  LOP3.LUT R5, R4, 0x38, R197, 0x78, !PT ;  /* 0x0000003804057812 */ /* 0x000fe200078e78c5 */
[----:B------:R-:W-:Y:S01]  /*16790*/  VIADD R193, R180, UR5 ;  /* 0x00000005b4c17c36 */ /* 0x000fe20008000000 */
[----:B------:R-:W-:Y:S02]  /*167a0*/  LOP3.LUT R4, R201, 0x8, RZ, 0xc0, !PT ;  /* 0x00000008c9047812 */ /* 0x000fe400078ec0ff */
[----:B------:R-:W-:Y:S02]  /*167b0*/  LOP3.LUT R5, R5, 0x1e00, R28, 0xf8, !PT ;  /* 0x00001e0005057812 */ /* 0x000fe400078ef81c */
[----:B------:R-:W-:-:S02]  /*167c0*/  LOP3.LUT R9, R4, 0x1c0, R29, 0xf8, !PT ;  /* 0x000001c004097812 */ /* 0x000fc400078ef81d */
[----:B------:R-:W-:Y:S02]  /*167d0*/  LEA R213, R5, UR5, 0x1 ;  /* 0x0000000505d57c11 */ /* 0x000fe4000f8e08ff */
[----:B------:R-:W-:Y:S02]  /*167e0*/  LOP3.LUT R202, R202, 0x7c00, RZ, 0xc0, !PT ;  /* 0x00007c00caca7812 */ /* 0x000fe400078ec0ff */
[----:B------:R-:W-:Y:S01]  /*167f0*/  LOP3.LUT P2, RZ, R197, 0x2, RZ, 0xc0, !PT ;  /* 0x00000002c5ff7812 */ /* 0x000fe2000784c0ff */
[----:B-1----:R-:W-:Y:S01]  /*16800*/  USHF.L.U32 UR4, UR8, 0x5, URZ ;  /* 0x0000000508047899 */ /* 0x002fe200080006ff */
[----:B------:R-:W-:Y:S01]  /*16810*/  LOP3.LUT R29, R202, 0x200, R29, 0xf8, !PT ;  /* 0x00000200ca1d7812 */ /* 0x000fe200078ef81d */
[----:B------:R-:W-:Y:S01]  /*16820*/  USHF.L.U64.HI UR9, UR8, 0x5, UR9 ;  /* 0x0000000508097899 */ /* 0x000fe20008010209 */
[----:B------:R-:W-:Y:S01]  /*16830*/  @!PT LDS RZ, [RZ] ;  /* 0x00000000fffff984 */ /* 0x000fe20000000800 */
[----:B------:R-:W-:Y:S01]  /*16840*/  @!PT LDS RZ, [RZ] ;  /* 0x00000000fffff984 */ /* 0x000fe20000000800 */
[----:B------:R-:W-:Y:S01]  /*16850*/  @!PT LDS RZ, [RZ] ;  /* 0x00000000fffff984 */ /* 0x000fe20000000800 */
[----:B------:R-:W-:Y:S01]  /*16860*/  LDGSTS.E.BYPASS.LTC128B.128 [R213+0xc000], desc[UR6][R208.64] ;  /* 0x0c000000d0d57fae */ /* 0x000fe2000b981a06 */
[----:B------:R-:W-:Y:S02]  /*16870*/  SEL R192, R192, 0xffffffe0, !P2 ;  /* 0xffffffe0c0c07807 */ /* 0x000fe40005000000 */
[----:B------:R-:W-:Y:S01]  /*16880*/  IADD3 R10, P1, PT, R208, UR4, RZ ;  /* 0x00000004d00a7c10 */ /* 0x000fe2000ff3e0ff */
[----:B------:R-:W-:Y:S01]  /*16890*/  LDGSTS.E.BYPASS.LTC128B.128 [R213+0x10000], desc[UR6][R208.64+0x80] ;  /* 0x10000080d0d57fae */ /* 0x000fe2000b981a06 */
[----:B------:R-:W-:Y:S01]  /*168a0*/  LOP3.LUT R9, R29, R9, R198, 0xf6, !PT ;  /* 0x000000091d097212 */ /* 0x000fe200078ef6c6 */
[----:B------:R-:W-:Y:S01]  /*168b0*/  IMAD.IADD R194, R193, 0x1, R192 ;  /* 0x00000001c1c27824 */ /* 0x000fe200078e02c0 */
[----:B------:R-:W-:Y:S01]  /*168c0*/  IADD3.X R11, PT, PT, R209, UR9, RZ, P1, !PT ;  /* 0x00000009d10b7c10 */ /* 0x000fe20008ffe4ff */
[----:B------:R-:W-:Y:S01]  /*168d0*/  IMAD.IADD R193, R193, 0x1, R148 ;  /* 0x00000001c1c17824 */ /* 0x000fe200078e0294 */
[----:B------:R-:W-:-:S02]  /*168e0*/  IADD3 R6, P1, PT, R10, UR4, RZ ;  /* 0x000000040a067c10 */ /* 0x000fc4000ff3e0ff */
[----:B------:R-:W-:Y:S01]  /*168f0*/  LEA R181, R9, UR5, 0x1 ;  /* 0x0000000509b57c11 */ /* 0x000fe2000f8e08ff */
[----:B------:R-:W-:Y:S01]  /*16900*/  LDGSTS.E.BYPASS.LTC128B.128 [R213+0xc800], desc[UR6][R10.64] ;  /* 0x0c8000000ad57fae */ /* 0x000fe2000b981a06 */
[----:B------:R-:W-:Y:S02]  /*16910*/  IADD3.X R7, PT, PT, R11, UR9, RZ, P1, !PT ;  /* 0x000000090b077c10 */ /* 0x000fe40008ffe4ff */
[----:B------:R-:W-:Y:S01]  /*16920*/  IADD3 R4, P1, PT, R6, UR4, RZ ;  /* 0x0000000406047c10 */ /* 0x000fe2000ff3e0ff */
[----:B------:R-:W-:Y:S01]  /*16930*/  LDGSTS.E.BYPASS.LTC128B.128 [R213+0x10800], desc[UR6][R10.64+0x80] ;  /* 0x108000800ad57fae */ /* 0x000fe2000b981a06 */
[C---:B------:R-:W-:Y:S01]  /*16940*/  IMAD.IADD R188, R181.reuse, 0x1, R192 ;  /* 0x00000001b5bc7824 */ /* 0x040fe200078e02c0 */
[----:B------:R-:W-:Y:S01]  /*16950*/  P2R R135, PR, RZ, 0x1 ;  /* 0x00000001ff877803 */ /* 0x000fe20000000000 */
[----:B------:R-:W-:Y:S01]  /*16960*/  IMAD.IADD R195, R181, 0x1, R148 ;  /* 0x00000001b5c37824 */ /* 0x000fe200078e0294 */
[----:B------:R-:W-:Y:S01]  /*16970*/  IADD3.X R5, PT, PT, R7, UR9, RZ, P1, !PT ;  /* 0x0000000907057c10 */ /* 0x000fe20008ffe4ff */
[----:B------:R-:W-:Y:S01]  /*16980*/  LDGSTS.E.BYPASS.LTC128B.128 [R213+0xd000], desc[UR6][R6.64] ;  /* 0x0d00000006d57fae */ /* 0x000fe2000b981a06 */
[----:B------:R-:W-:Y:S01]  /*16990*/  IADD3 R14, P1, PT, R4, UR4, RZ ;  /* 0x00000004040e7c10 */ /* 0x000fe2000ff3e0ff */
[----:B------:R-:W-:-:S02]  /*169a0*/  IMAD.IADD R196, R192, 0x1, R195 ;  /* 0x00000001c0c47824 */ /* 0x000fc400078e02c3 */
[----:B------:R-:W-:Y:S01]  /*169b0*/  LDGSTS.E.BYPASS.LTC128B.128 [R213+0x11000], desc[UR6][R6.64+0x80] ;  /* 0x1100008006d57fae */ /* 0x000fe2000b981a06 */
[----:B------:R-:W-:Y:S01]  /*169c0*/  IADD3.X R15, PT, PT, R5, UR9, RZ, P1, !PT ;  /* 0x00000009050f7c10 */ /* 0x000fe20008ffe4ff */
[----:B------:R-:W-:Y:S01]  /*169d0*/  IMAD.IADD R192, R192, 0x1, R193 ;  /* 0x00000001c0c07824 */ /* 0x000fe200078e02c1 */
        /* <DEDUP_REMOVED lines=11> */
[----:B------:R-:W-:Y:S04]  /*16a90*/  LDGSTS.E.BYPASS.LTC128B.128 [R213+0x12800], desc[UR6][R12.64+0x80] ;  /* 0x128000800cd57fae */ /* 0x000fe8000b981a06 */
[----:B------:R-:W-:Y:S04]  /*16aa0*/  LDGSTS.E.BYPASS.LTC128B.128 [R213+0xf000], desc[UR6][R16.64] ;  /* 0x0f00000010d57fae */ /* 0x000fe8000b981a06 */
[----:B------:R-:W-:Y:S04]  /*16ab0*/  LDGSTS.E.BYPASS.LTC128B.128 [R213+0x13000], desc[UR6][R16.64+0x80] ;  /* 0x1300008010d57fae */ /* 0x000fe8000b981a06 */
[----:B------:R-:W-:Y:S04]  /*16ac0*/  LDGSTS.E.BYPASS.LTC128B.128 [R213+0xf800], desc[UR6][R8.64] ;  /* 0x0f80000008d57fae */ /* 0x000fe8000b981a06 */
[----:B------:R1:W-:Y:S04]  /*16ad0*/  LDGSTS.E.BYPASS.LTC128B.128 [R213+0x13800], desc[UR6][R8.64+0x80] ;  /* 0x1380008008d57fae */ /* 0x0003e8000b981a06 */
[----:B------:R-:W-:Y:S04]  /*16ae0*/  LDSM.16.M88.4 R164, [R181] ;  /* 0x00000000b5a4783b */ /* 0x000fe80000000200 */
[----:B------:R-:W2:Y:S04]  /*16af0*/  LDSM.16.M88.4 R52, [R180+UR5+0x4000] ;  /* 0x00400005b434783b */ /* 0x000ea80008000200 */
[----:B------:R-:W3:Y:S04]  /*16b00*/  LDSM.16.M88.4 R44, [R180+UR5+0x4800] ;  /* 0x00480005b42c783b */ /* 0x000ee80008000200 */
[----:B------:R-:W-:Y:S04]  /*16b10*/  LDSM.16.M88.4 R136, [R194+0x4000] ;  /* 0x00400000c288783b */ /* 0x000fe80000000200 */
[----:B------:R-:W-:Y:S04]  /*16b20*/  LDSM.16.M88.4 R36, [R180+UR5+0x5000] ;  /* 0x00500005b424783b */ /* 0x000fe80008000200 */
[----:B------:R-:W-:Y:S04]  /*16b30*/  LDSM.16.M88.4 R28, [R180+UR5+0x5800] ;  /* 0x00580005b41c783b */ /* 0x000fe80008000200 */
[----:B-1----:R-:W1:Y:S04]  /*16b40*/  LDSM.16.M88.4 R8, [R188] ;  /* 0x00000000bc08783b */ /* 0x002e680000000200 */
[----:B------:R-:W4:Y:S04]  /*16b50*/  LDSM.16.M88.4 R12, [R180+UR5+0x6800] ;  /* 0x00680005b40c783b */ /* 0x000f280008000200 */
[----:B------:R-:W5:Y:S04]  /*16b60*/  LDSM.16.M88.4 R60, [R194+0x4800] ;  /* 0x00480000c23c783b */ /* 0x000f680000000200 */
[----:B------:R-:W5:Y:S04]  /*16b70*/  LDSM.16.M88.4 R20, [R180+UR5+0x6000] ;  /* 0x00600005b414783b */ /* 0x000f680008000200 */
[----:B------:R-:W5:Y:S01]  /*16b80*/  LDSM.16.M88.4 R172, [R180+UR5+0x7000] ;  /* 0x00700005b4ac783b */ /* 0x000f620008000200 */
[C---:B--2---:R-:W-:Y:S03]  /*16b90*/  HMMA.16816.F32 R56, R164.reuse, R52, RZ ;  /* 0x00000034a438723c */ /* 0x044fe600000018ff */
[----:B------:R-:W2:Y:S04]  /*16ba0*/  LDSM.16.M88.4 R140, [R180+UR5+0x7800] ;  /* 0x00780005b48c783b */ /* 0x000ea80008000200 */
[----:B------:R-:W2:Y:S01]  /*16bb0*/  LDSM.16.M88.4 R64, [R194+0x5000] ;  /* 0x00500000c240783b */ /* 0x000ea20000000200 */
[C---:B------:R-:W-:Y:S03]  /*16bc0*/  HMMA.16816.F32 R52, R164.reuse, R54, RZ ;  /* 0x00000036a434723c */ /* 0x040fe600000018ff */
[----:B------:R-:W2:Y:S04]  /*16bd0*/  LDSM.16.M88.4 R4, [R194+0x5800] ;  /* 0x00580000c204783b */ /* 0x000ea80000000200 */
[----:B------:R-:W-:Y:S01]  /*16be0*/  LDSM.16.M88.4 R144, [R194+0x6000] ;  /* 0x00600000c290783b */ /* 0x000fe20000000200 */
[----:B---3--:R-:W-:Y:S03]  /*16bf0*/  HMMA.16816.F32 R48, R164, R44, RZ ;  /* 0x0000002ca430723c */ /* 0x008fe600000018ff */
[----:B------:R-:W-:Y:S04]  /*16c00*/  LDSM.16.M88.4 R160, [R193+0x5800] ;  /* 0x00580000c1a0783b */ /* 0x000fe80000000200 */
[----:B------:R-:W-:Y:S01]  /*16c10*/  LDSM.16.M88.4 R156, [R193+0x6000] ;  /* 0x00600000c19c783b */ /* 0x000fe20000000200 */
[C---:B-1----:R-:W-:Y:S03]  /*16c20*/  HMMA.16816.F32 R56, R8.reuse, R136, R56 ;  /* 0x000000880838723c */ /* 0x042fe60000001838 */
[----:B------:R-:W-:Y:S04]  /*16c30*/  LDSM.16.M88.4 R152, [R193+0x6800] ;  /* 0x00680000c198783b */ /* 0x000fe80000000200 */
[----:B------:R-:W-:Y:S01]  /*16c40*/  LDSM.16.M88.4 R148, [R193+0x7000] ;  /* 0x00700000c194783b */ /* 0x000fe20000000200 */
[----:B------:R-:W-:Y:S03]  /*16c50*/  HMMA.16816.F32 R52, R8, R138, R52 ;  /* 0x0000008a0834723c */ /* 0x000fe60000001834 */
[----:B------:R-:W1:Y:S04]  /*16c60*/  LDSM.16.M88.4 R136, [R194+0x6800] ;  /* 0x00680000c288783b */ /* 0x000e680000000200 */
[----:B------:R-:W-:Y:S01]  /*16c70*/  LDSM.16.M88.4 R188, [R188+0x2000] ;  /* 0x00200000bcbc783b */ /* 0x000fe20000000200 */
[C---:B------:R-:W-:Y:S03]  /*16c80*/  HMMA.16816.F32 R44, R164.reuse, R46, RZ ;  /* 0x0000002ea42c723c */ /* 0x040fe600000018ff */
[----:B------:R-:W-:Y:S04]  /*16c90*/  LDSM.16.M88.4 R184, [R194+0xb000] ;  /* 0x00b00000c2b8783b */ /* 0x000fe80000000200 */
[----:B------:R-:W0:Y:S01]  /*16ca0*/  LDGDEPBAR ;  /* 0x00000000000079af */ /* 0x000e220000000000 */
[C---:B------:R-:W-:Y:S08]  /*16cb0*/  HMMA.16816.F32 R40, R164.reuse, R36, RZ ;  /* 0x00000024a428723c */ /* 0x040ff000000018ff */
[C---:B------:R-:W-:Y:S08]  /*16cc0*/  HMMA.16816.F32 R32, R164.reuse, R28, RZ ;  /* 0x0000001ca420723c */ /* 0x040ff000000018ff */
[C---:B----4-:R-:W-:Y:S08]  /*16cd0*/  HMMA.16816.F32 R16, R164.reuse, R12, RZ ;  /* 0x0000000ca410723c */ /* 0x050ff000000018ff */
[C---:B------:R-:W-:Y:S08]  /*16ce0*/  HMMA.16816.F32 R36, R164.reuse, R38, RZ ;  /* 0x00000026a424723c */ /* 0x040ff000000018ff */
[C---:B------:R-:W-:Y:S08]  /*16cf0*/  HMMA.16816.F32 R28, R164.reuse, R30, RZ ;  /* 0x0000001ea41c723c */ /* 0x040ff000000018ff */
[----:B------:R-:W-:Y:S08]  /*16d00*/  HMMA.16816.F32 R12, R164, R14, RZ ;  /* 0x0000000ea40c723c */ /* 0x000ff000000018ff */
[C---:B-----5:R-:W-:Y:S08]  /*16d10*/  HMMA.16816.F32 R48, R8.reuse, R60, R48 ;  /* 0x0000003c0830723c */ /* 0x060ff00000001830 */
[----:B------:R-:W-:Y:S01]  /*16d20*/  HMMA.16816.F32 R44, R8, R62, R44 ;  /* 0x0000003e082c723c */ /* 0x000fe2000000182c */
[----:B------:R-:W3:Y:S07]  /*16d30*/  LDSM.16.M88.4 R60, [R194+0x7000] ;  /* 0x00700000c23c783b */ /* 0x000eee0000000200 */
        /* <DEDUP_REMOVED lines=65> */
[----:B------:R-:W-:Y:S07]  /*17150*/  LDSM.16.M88.4 R64, [R180+UR5+0x8800] ;  /* 0x00880005b440783b */ /* 0x000fee0008000200 */
        /* <DEDUP_REMOVED lines=14> */
[C---:B--2---:R-:W-:Y:S08]  /*17240*/  HMMA.16816.F32 R40, R144.reuse, R8, R40 ;  /* 0x000000089028723c */ /* 0x044ff00000001828 */
[C---:B------:R-:W-:Y:S01]  /*17250*/  HMMA.16816.F32 R36, R144.reuse, R10, R36 ;  /* 0x0000000a9024723c */ /* 0x040fe20000001824 */
[----:B------:R-:W2:Y:S07]  /*17260*/  LDSM.16.M88.4 R8, [R194+0x9800] ;  /* 0x00980000c208783b */ /* 0x000eae0000000200 */
[C---:B------:R-:W-:Y:S08]  /*17270*/  HMMA.16816.F32 R48, R144.reuse, R64, R48 ;  /* 0x000000409030723c */ /* 0x040ff00000001830 */
[C---:B-1----:R-:W-:Y:S08]  /*17280*/  HMMA.16816.F32 R24, R144.reuse, R4, R24 ;  /* 0x000000049018723c */ /* 0x042ff00000001818 */
[C---:B------:R-:W-:Y:S01]  /*17290*/  HMMA.16816.F32 R20, R144.reuse, R6, R20 ;  /* 0x000000069014723c */ /* 0x040fe20000001814 */
[----:B------:R-:W1:Y:S07]  /*172a0*/  LDSM.16.M88.4 R4, [R194+0xa000] ;  /* 0x00a00000c204783b */ /* 0x000e6e0000000200 */
[C---:B------:R-:W-:Y:S01]  /*172b0*/  HMMA.16816.F32 R44, R144.reuse, R66, R44 ;  /* 0x00000042902c723c */ /* 0x040fe2000000182c */
[----:B------:R-:W4:Y:S07]  /*172c0*/  LDSM.16.M88.4 R64, [R194+0x9000] ;  /* 0x00900000c240783b */ /* 0x000f2e0000000200 */
[C---:B------:R-:W-:Y:S08]  /*172d0*/  HMMA.16816.F32 R32, R144.reuse, R156, R32 ;  /* 0x0000009c9020723c */ /* 0x040ff00000001820 */
[C---:B------:R-:W-:Y:S01]  /*172e0*/  HMMA.16816.F32 R28, R144.reuse, R158, R28 ;  /* 0x0000009e901c723c */ /* 0x040fe2000000181c */
[----:B------:R-:W5:Y:S07]  /*172f0*/  LDSM.16.M88.4 R156, [R193+0x8000] ;  /* 0x00800000c19c783b */ /* 0x000f6e0000000200 */
[C---:B---3--:R-:W-:Y:S08]  /*17300*/  HMMA.16816.F32 R16, R144.reuse, R60, R16 ;  /* 0x0000003c9010723c */ /* 0x048ff00000001810 */
[----:B------:R-:W-:Y:S01]  /*17310*/  HMMA.16816.F32 R12, R144, R62, R12 ;  /* 0x0000003e900c723c */ /* 0x000fe2000000180c */
[----:B------:R-:W3:Y:S07]  /*17320*/  LDSM.16.M88.4 R60, [R194+0xa800] ;  /* 0x00a80000c23c783b */ /* 0x000eee0000000200 */
[C---:B------:R-:W-:Y:S08]  /*17330*/  HMMA.16816.F32 R56, R188.reuse, R140, R56 ;  /* 0x0000008cbc38723c */ /* 0x040ff00000001838 */
[C---:B------:R-:W-:Y:S01]  /*17340*/  HMMA.16816.F32 R52, R188.reuse, R142, R52 ;  /* 0x0000008ebc34723c */ /* 0x040fe20000001834 */
[----:B------:R-:W3:Y:S07]  /*17350*/  LDSM.16.M88.4 R140, [R193+0xa000] ;  /* 0x00a00000c18c783b */ /* 0x000eee0000000200 */
[C---:B--2---:R-:W-:Y:S08]  /*17360*/  HMMA.16816.F32 R32, R188.reuse, R8, R32 ;  /* 0x00000008bc20723c */ /* 0x044ff00000001820 */
[C---:B------:R-:W-:Y:S01]  /*17370*/  HMMA.16816.F32 R28, R188.reuse, R10, R28 ;  /* 0x0000000abc1c723c */ /* 0x040fe2000000181c */
[----:B------:R-:W-:Y:S07]  /*17380*/  LDSM.16.M88.4 R8, [R196+0x2000] ;  /* 0x00200000c408783b */ /* 0x000fee0000000200 */
[C---:B-1----:R-:W-:Y:S08]  /*17390*/  HMMA.16816.F32 R24, R188.reuse, R4, R24 ;  /* 0x00000004bc18723c */ /* 0x042ff00000001818 */
[----:B------:R-:W-:Y:S01]  /*173a0*/  HMMA.16816.F32 R20, R188, R6, R20 ;  /* 0x00000006bc14723c */ /* 0x000fe20000001814 */
[----:B------:R-:W1:Y:S07]  /*173b0*/  LDSM.16.M88.4 R4, [R192+0x8000] ;  /* 0x00800000c004783b */ /* 0x000e6e0000000200 */
[C---:B------:R-:W-:Y:S08]  /*173c0*/  HMMA.16816.F32 R176, R144.reuse, R152, R176 ;  /* 0x0000009890b0723c */ /* 0x040ff000000018b0 */
[----:B------:R-:W-:Y:S01]  /*173d0*/  HMMA.16816.F32 R172, R144, R154, R172 ;  /* 0x0000009a90ac723c */ /* 0x000fe200000018ac */
[----:B------:R-:W2:Y:S07]  /*173e0*/  LDSM.16.M88.4 R152, [R193+0x8800] ;  /* 0x00880000c198783b */ /* 0x000eae0000000200 */
[C---:B----4-:R-:W-:Y:S08]  /*173f0*/  HMMA.16816.F32 R40, R188.reuse, R64, R40 ;  /* 0x00000040bc28723c */ /* 0x050ff00000001828 */
[----:B------:R-:W-:Y:S01]  /*17400*/  HMMA.16816.F32 R36, R188, R66, R36 ;  /* 0x00000042bc24723c */ /* 0x000fe20000001824 */
[----:B------:R-:W4:Y:S07]  /*17410*/  LDSM.16.M88.4 R64, [R193+0xb000] ;  /* 0x00b00000c140783b */ /* 0x000f2e0000000200 */
[C---:B-----5:R-:W-:Y:S08]  /*17420*/  HMMA.16816.F32 R56, R160.reuse, R156, R56 ;  /* 0x0000009ca038723c */ /* 0x060ff00000001838 */
[----:B------:R-:W-:Y:S01]  /*17430*/  HMMA.16816.F32 R52, R160, R158, R52 ;  /* 0x0000009ea034723c */ /* 0x000fe20000001834 */
[----:B------:R-:W5:Y:S07]  /*17440*/  LDSM.16.M88.4 R156, [R192+0x8800] ;  /* 0x00880000c09c783b */ /* 0x000f6e0000000200 */
[----:B------:R-:W-:Y:S08]  /*17450*/  HMMA.16816.F32 R48, R188, R136, R48 ;  /* 0x00000088bc30723c */ /* 0x000ff00000001830 */
[C---:B------:R-:W-:Y:S08]  /*17460*/  HMMA.16816.F32 R168, R144.reuse, R148, R168 ;  /* 0x0000009490a8723c */ /* 0x040ff000000018a8 */
[----:B------:R-:W-:Y:S01]  /*17470*/  HMMA.16816.F32 R164, R144, R150, R164 ;  /* 0x0000009690a4723c */ /* 0x000fe200000018a4 */
[----:B------:R-:W5:Y:S04]  /*17480*/  LDSM.16.M88.4 R148, [R193+0x9000] ;  /* 0x00900000c194783b */ /* 0x000f680000000200 */
[----:B------:R-:W-:Y:S03]  /*17490*/  LDSM.16.M88.4 R144, [R193+0x9800] ;  /* 0x00980000c190783b */ /* 0x000fe60000000200 */
[C---:B------:R-:W-:Y:S08]  /*174a0*/  HMMA.16816.F32 R176, R188.reuse, R184, R176 ;  /* 0x000000b8bcb0723c */ /* 0x040ff000000018b0 */
[C---:B------:R-:W-:Y:S08]  /*174b0*/  HMMA.16816.F32 R172, R188.reuse, R186, R172 ;  /* 0x000000babcac723c */ /* 0x040ff000000018ac */
[C---:B------:R-:W-:Y:S01]  /*174c0*/  HMMA.16816.F32 R44, R188.reuse, R138, R44 ;  /* 0x0000008abc2c723c */ /* 0x040fe2000000182c */
[----:B------:R-:W-:Y:S07]  /*174d0*/  LDSM.16.M88.4 R136, [R193+0xa800] ;  /* 0x00a80000c188783b */ /* 0x000fee0000000200 */
[C---:B---3--:R-:W-:Y:S08]  /*174e0*/  HMMA.16816.F32 R16, R188.reuse, R60, R16 ;  /* 0x0000003cbc10723c */ /* 0x048ff00000001810 */
[----:B------:R-:W-:Y:S01]  /*174f0*/  HMMA.16816.F32 R12, R188, R62, R12 ;  /* 0x0000003ebc0c723c */ /* 0x000fe2000000180c */
[----:B------:R-:W3:Y:S07]  /*17500*/  LDSM.16.M88.4 R60, [R193+0xb800] ;  /* 0x00b80000c13c783b */ /* 0x000eee0000000200 */
[----:B------:R-:W-:Y:S01]  /*17510*/  HMMA.16816.F32 R24, R160, R140, R24 ;  /* 0x0000008ca018723c */ /* 0x000fe20000001818 */
[----:B------:R-:W-:-:S07]  /*17520*/  IMAD.SHL.U32 R140, R197, 0x2, RZ ;  /* 0x00000002c58c7824 */ /* 0x000fce00078e00ff */
[----:B-1----:R-:W-:Y:S01]  /*17530*/  HMMA.16816.F32 R56, R8, R4, R56 ;  /* 0x000000040838723c */ /* 0x002fe20000001838 */
[----:B------:R-:W-:-:S05]  /*17540*/  IMAD.SHL.U32 R5, R133, 0x80, RZ ;  /* 0x0000008085057824 */ /* 0x000fca00078e00ff */
[----:B------:R-:W-:Y:S02]  /*17550*/  LOP3.LUT R140, R5, 0x6, R140, 0xf8, !PT ;  /* 0x00000006058c7812 */ /* 0x000fe400078ef88c */
[----:B--2---:R-:W-:Y:S03]  /*17560*/  HMMA.16816.F32 R48, R160, R152, R48 ;  /* 0x00000098a030723c */ /* 0x004fe60000001830 */
[----:B------:R-:W-:-:S05]  /*17570*/  VIADD R5, R140, 0xffffff00 ;  /* 0xffffff008c057836 */ /* 0x000fca0000000000 */
[----:B----4-:R-:W-:Y:S01]  /*17580*/  HMMA.16816.F32 R176, R160, R64, R176 ;  /* 0x00000040a0b0723c */ /* 0x010fe200000018b0 */
[C---:B------:R-:W-:Y:S02]  /*17590*/  ISETP.GE.AND P3, PT, R5.reuse, R0, PT ;  /* 0x000000000500720c */ /* 0x040fe40003f66270 */
[----:B------:R-:W-:Y:S01]  /*175a0*/  ISETP.GE.AND P1, PT, R5, R2, PT ;  /* 0x000000020500720c */ /* 0x000fe20003f26270 */
[----:B------:R-:W-:-:S04]  /*175b0*/  VIADD R5, R140, 0xffffff08 ;  /* 0xffffff088c057836 */ /* 0x000fc80000000000 */
[----:B------:R-:W-:Y:S01]  /*175c0*/  HMMA.16816.F32 R172, R160, R66, R172 ;  /* 0x00000042a0ac723c */ /* 0x000fe200000018ac */
[----:B------:R-:W1:Y:S01]  /*175d0*/  LDSM.16.M88.4 R64, [R192+0x9000] ;  /* 0x00900000c040783b */ /* 0x000e620000000200 */
[C---:B------:R-:W-:Y:S02]  /*175e0*/  ISETP.GE.AND P0, PT, R5.reuse, R0, PT ;  /* 0x000000000500720c */ /* 0x040fe40003f06270 */
[----:B------:R-:W-:-:S04]  /*175f0*/  ISETP.GE.AND P6, PT, R5, R2, PT ;  /* 0x000000020500720c */ /* 0x000fc80003fc6270 */
[----:B------:R-:W-:Y:S08]  /*17600*/  HMMA.16816.F32 R44, R160, R154, R44 ;  /* 0x0000009aa02c723c */ /* 0x000ff0000000182c */
[----:B------:R-:W-:Y:S08]  /*17610*/  HMMA.16816.F32 R168, R188, R180, R168 ;  /* 0x000000b4bca8723c */ /* 0x000ff000000018a8 */
[----:B------:R-:W-:Y:S01]  /*17620*/  HMMA.16816.F32 R52, R8, R6, R52 ;  /* 0x000000060834723c */ /* 0x000fe20000001834 */
[----:B------:R-:W-:-:S05]  /*17630*/  VIADD R7, R140, 0xffffff01 ;  /* 0xffffff018c077836 */ /* 0x000fca0000000000 */
[C---:B------:R-:W-:Y:S02]  /*17640*/  ISETP.GE.AND P2, PT, R7.reuse, R0, PT ;  /* 0x000000000700720c */ /* 0x040fe40003f46270 */
[----:B------:R-:W-:Y:S01]  /*17650*/  ISETP.GE.AND P4, PT, R7, R2, PT ;  /* 0x000000020700720c */ /* 0x000fe20003f86270 */
[----:B-----5:R-:W-:Y:S01]  /*17660*/  HMMA.16816.F32 R48, R8, R156, R48 ;  /* 0x0000009c0830723c */ /* 0x020fe20000001830 */
[----:B------:R-:W2:Y:S02]  /*17670*/  LDSM.16.M88.4 R4, [R192+0x9800] ;  /* 0x00980000c004783b */ /* 0x000ea40000000200 */
[----:B------:R-:W-:Y:S01]  /*17680*/  FSEL R156, R59, -INF , !P4 ;  /* 0xff8000003b9c7808 */ /* 0x000fe20006000000 */
[----:B------:R-:W-:-:S04]  /*17690*/  VIADD R59, R140, 0xffffff11 ;  /* 0xffffff118c3b7836 */ /* 0x000fc80000000000 */
[----:B------:R-:W-:Y:S01]  /*176a0*/  HMMA.16816.F32 R40, R160, R148, R40 ;  /* 0x00000094a028723c */ /* 0x000fe20000001828 */
[----:B------:R-:W-:Y:S01]  /*176b0*/  FSEL R148, R57, -INF , !P2 ;  /* 0xff80000039947808 */ /* 0x000fe20005000000 */
[----:B------:R-:W-:-:S05]  /*176c0*/  VIADD R57, R140, 0xffffff10 ;  /* 0xffffff108c397836 */ /* 0x000fca0000000000 */
[-C--:B------:R-:W-:Y:S01]  /*176d0*/  ISETP.GE.AND P2, PT, R57, R0.reuse, PT ;  /* 0x000000003900720c */ /* 0x080fe20003f46270 */
[----:B------:R-:W-:Y:S01]  /*176e0*/  HMMA.16816.F32 R44, R8, R158, R44 ;  /* 0x0000009e082c723c */ /* 0x000fe2000000182c */
[----:B------:R-:W-:Y:S02]  /*176f0*/  FSEL R158, R54, -INF , !P6 ;  /* 0xff800000369e7808 */ /* 0x000fe40007000000 */
[----:B------:R-:W-:-:S05]  /*17700*/  ISETP.GE.AND P6, PT, R59, R0, PT ;  /* 0x000000003b00720c */ /* 0x000fca0003fc6270 */
[----:B---3--:R-:W-:Y:S01]  /*17710*/  HMMA.16816.F32 R168, R160, R60, R168 ;  /* 0x0000003ca0a8723c */ /* 0x008fe200000018a8 */
[----:B------:R-:W-:-:S05]  /*17720*/  VIADD R61, R140, 0xffffff09 ;  /* 0xffffff098c3d7836 */ /* 0x000fca0000000000 */
[C---:B------:R-:W-:Y:S02]  /*17730*/  ISETP.GE.AND P5, PT, R61.reuse, R0, PT ;  /* 0x000000003d00720c */ /* 0x040fe40003fa6270 */
[C---:B------:R-:W-:Y:S01]  /*17740*/  HMMA.16816.F32 R28, R160.reuse, R146, R28 ;  /* 0x00000092a01c723c */ /* 0x040fe2000000181c */
[----:B------:R-:W-:Y:S02]  /*17750*/  FSEL R146, R58, -INF , !P1 ;  /* 0xff8000003a927808 */ /* 0x000fe40004800000 */
[-C--:B------:R-:W-:Y:S01]  /*17760*/  ISETP.GE.AND P1, PT, R61, R2.reuse, PT ;  /* 0x000000023d00720c */ /* 0x080fe20003f26270 */
[C---:B------:R-:W-:Y:S01]  /*17770*/  VIADD R61, R140.reuse, 0xffffff19 ;  /* 0xffffff198c3d7836 */ /* 0x040fe20000000000 */
[----:B------:R-:W-:Y:S01]  /*17780*/  FSEL R149, R53, -INF , !P5 ;  /* 0xff80000035957808 */ /* 0x000fe20006800000 */
[----:B------:R-:W-:Y:S01]  /*17790*/  VIADD R53, R140, 0xffffff18 ;  /* 0xffffff188c357836 */ /* 0x000fe20000000000 */
[----:B------:R-:W-:Y:S01]  /*177a0*/  ISETP.GE.AND P5, PT, R59, R2, PT ;  /* 0x000000023b00720c */ /* 0x000fe20003fa6270 */
[----:B------:R-:W-:Y:S01]  /*177b0*/  HMMA.16816.F32 R36, R160, R150, R36 ;  /* 0x00000096a024723c */ /* 0x000fe20000001824 */
[----:B------:R-:W-:-:S02]  /*177c0*/  FSEL R150, R56, -INF , !P3 ;  /* 0xff80000038967808 */ /* 0x000fc40005800000 */
[----:B------:R-:W-:Y:S02]  /*177d0*/  ISETP.GE.AND P3, PT, R57, R2, PT ;  /* 0x000000023900720c */ /* 0x000fe40003f66270 */
[----:B------:R-:W-:Y:S02]  /*177e0*/  FSEL R57, R48, -INF , !P2 ;  /* 0xff80000030397808 */ /* 0x000fe40005000000 */
[-C--:B------:R-:W-:Y:S01]  /*177f0*/  ISETP.GE.AND P2, PT, R61, R0.reuse, PT ;  /* 0x000000003d00720c */ /* 0x080fe20003f46270 */
[----:B------:R-:W-:Y:S01]  /*17800*/  HMMA.16816.F32 R32, R160, R144, R32 ;  /* 0x00000090a020723c */ /* 0x000fe20000001820 */
[----:B------:R-:W-:Y:S02]  /*17810*/  FSEL R59, R55, -INF , !P1 ;  /* 0xff800000373b7808 */ /* 0x000fe40004800000 */
[----:B------:R-:W-:Y:S01]  /*17820*/  FSEL R56, R45, -INF , !P2 ;  /* 0xff8000002d387808 */ /* 0x000fe20005000000 */
[----:B------:R-:W-:Y:S01]  /*17830*/  VIADD R45, R140, 0xffffff28 ;  /* 0xffffff288c2d7836 */ /* 0x000fe20000000000 */
[----:B------:R-:W-:-:S02]  /*17840*/  ISETP.GE.AND P4, PT, R53, R0, PT ;  /* 0x000000003500720c */ /* 0x000fc40003f86270 */
[-C--:B------:R-:W-:Y:S01]  /*17850*/  ISETP.GE.AND P1, PT, R53, R2.reuse, PT ;  /* 0x000000023500720c */ /* 0x080fe20003f26270 */
[C---:B-1----:R-:W-:Y:S01]  /*17860*/  HMMA.16816.F32 R40, R8.reuse, R64, R40 ;  /* 0x000000400828723c */ /* 0x042fe20000001828 */
[----:B------:R-:W-:Y:S02]  /*17870*/  FSEL R65, R50, -INF , !P3 ;  /* 0xff80000032417808 */ /* 0x000fe40005800000 */
[----:B------:R-:W-:Y:S02]  /*17880*/  ISETP.GE.AND P3, PT, R61, R2, PT ;  /* 0x000000023d00720c */ /* 0x000fe40003f66270 */
[----:B------:R-:W-:Y:S02]  /*17890*/  FSEL R58, R44, -INF , !P4 ;  /* 0xff8000002c3a7808 */ /* 0x000fe40006000000 */
[----:B------:R-:W-:Y:S01]  /*178a0*/  FSEL R252, R47, -INF , !P3 ;  /* 0xff8000002ffc7808 */ /* 0x000fe20005800000 */
[----:B------:R-:W-:Y:S01]  /*178b0*/  HMMA.16816.F32 R36, R8, R66, R36 ;  /* 0x000000420824723c */ /* 0x000fe20000001824 */
[----:B------:R-:W-:-:S02]  /*178c0*/  FSEL R64, R46, -INF , !P1 ;  /* 0xff8000002e407808 */ /* 0x000fc40004800000 */
[C---:B------:R-:W-:Y:S02]  /*178d0*/  ISETP.GE.AND P2, PT, R45.reuse, R0, PT ;  /* 0x000000002d00720c */ /* 0x040fe40003f46270 */
[----:B------:R-:W-:Y:S02]  /*178e0*/  ISETP.GE.AND P3, PT, R45, R2, PT ;  /* 0x000000022d00720c */ /* 0x000fe40003f66270 */
[----:B------:R-:W1:Y:S01]  /*178f0*/  LDSM.16.M88.4 R44, [R192+0xa800] ;  /* 0x00a80000c02c783b */ /* 0x000e620000000200 */
[----:B------:R-:W-:Y:S01]  /*17900*/  FSEL R147, R52, -INF , !P0 ;  /* 0xff80000034937808 */ /* 0x000fe20004000000 */
[----:B--2---:R-:W-:Y:S01]  /*17910*/  HMMA.16816.F32 R32, R8, R4, R32 ;  /* 0x000000040820723c */ /* 0x004fe20000001820 */
[----:B------:R-:W-:Y:S01]  /*17920*/  FSEL R48, R49, -INF , !P6 ;  /* 0xff80000031307808 */ /* 0x000fe20007000000 */
[----:B------:R-:W2:Y:S01]  /*17930*/  LDSM.16.M88.4 R52, [R192+0xa000] ;  /* 0x00a00000c034783b */ /* 0x000ea20000000200 */
[C---:B------:R-:W-:Y:S01]  /*17940*/  VIADD R49, R140.reuse, 0xffffff20 ;  /* 0xffffff208c317836 */ /* 0x040fe20000000000 */
[----:B------:R-:W-:Y:S01]  /*17950*/  FSEL R66, R51, -INF , !P5 ;  /* 0xff80000033427808 */ /* 0x000fe20006800000 */
[----:B------:R-:W-:-:S02]  /*17960*/  VIADD R5, R140, 0xffffff29 ;  /* 0xffffff298c057836 */ /* 0x000fc40000000000 */
[----:B------:R-:W-:Y:S01]  /*17970*/  VIADD R51, R140, 0xffffff21 ;  /* 0xffffff218c337836 */ /* 0x000fe20000000000 */
[C---:B------:R-:W-:Y:S01]  /*17980*/  ISETP.GE.AND P6, PT, R49.reuse, R0, PT ;  /* 0x000000003100720c */ /* 0x040fe20003fc6270 */
[C---:B------:R-:W-:Y:S01]  /*17990*/  HMMA.16816.F32 R16, R160.reuse, R136, R16 ;  /* 0x00000088a010723c */ /* 0x040fe20000001810 */
[----:B------:R-:W-:Y:S02]  /*179a0*/  ISETP.GE.AND P5, PT, R49, R2, PT ;  /* 0x000000023100720c */ /* 0x000fe40003fa6270 */
[----:B------:R-:W-:Y:S02]  /*179b0*/  FSEL R250, R40, -INF , !P6 ;  /* 0xff80000028fa7808 */ /* 0x000fe40007000000 */
[----:B------:R-:W-:Y:S02]  /*179c0*/  FSEL R242, R42, -INF , !P5 ;  /* 0xff8000002af27808 */ /* 0x000fe40006800000 */
[C---:B------:R-:W-:Y:S01]  /*179d0*/  ISETP.GE.AND P6, PT, R5.reuse, R0, PT ;  /* 0x000000000500720c */ /* 0x040fe20003fc6270 */
[----:B------:R-:W-:Y:S01]  /*179e0*/  HMMA.16816.F32 R12, R160, R138, R12 ;  /* 0x0000008aa00c723c */ /* 0x000fe2000000180c */
[----:B------:R-:W-:Y:S01]  /*179f0*/  ISETP.GE.AND P5, PT, R5, R2, PT ;  /* 0x000000020500720c */ /* 0x000fe20003fa6270 */
[----:B------:R-:W-:Y:S01]  /*17a00*/  VIADD R5, R140, 0xffffff30 ;  /* 0xffffff308c057836 */ /* 0x000fe20000000000 */
[----:B------:R-:W-:-:S02]  /*17a10*/  ISETP.GE.AND P4, PT, R51, R0, PT ;  /* 0x000000003300720c */ /* 0x000fc40003f86270 */
[----:B------:R-:W-:Y:S02]  /*17a20*/  ISETP.GE.AND P1, PT, R51, R2, PT ;  /* 0x000000023300720c */ /* 0x000fe40003f26270 */
[----:B------:R-:W-:Y:S01]  /*17a30*/  FSEL R246, R41, -INF , !P4 ;  /* 0xff80000029f67808 */ /* 0x000fe20006000000 */
[----:B------:R-:W-:Y:S01]  /*17a40*/  HMMA.16816.F32 R28, R8, R6, R28 ;  /* 0x00000006081c723c */ /* 0x000fe2000000181c */
[----:B------:R-:W-:Y:S01]  /*17a50*/  FSEL R240, R43, -INF , !P1 ;  /* 0xff8000002bf07808 */ /* 0x000fe20004800000 */
[C---:B------:R-:W-:Y:S01]  /*17a60*/  VIADD R7, R140.reuse, 0xffffff31 ;  /* 0xffffff318c077836 */ /* 0x040fe20000000000 */
[C---:B------:R-:W-:Y:S02]  /*17a70*/  ISETP.GE.AND P4, PT, R5.reuse, R0, PT ;  /* 0x000000000500720c */ /* 0x040fe40003f86270 */
[----:B------:R-:W-:Y:S01]  /*17a80*/  ISETP.GE.AND P1, PT, R5, R2, PT ;  /* 0x000000020500720c */ /* 0x000fe20003f26270 */
[----:B------:R-:W-:Y:S01]  /*17a90*/  VIADD R5, R140, 0xffffff38 ;  /* 0xffffff388c057836 */ /* 0x000fe20000000000 */
[----:B------:R-:W-:Y:S01]  /*17aa0*/  FSEL R248, R36, -INF , !P2 ;  /* 0xff80000024f87808 */ /* 0x000fe20005000000 */
[----:B------:R-:W-:Y:S01]  /*17ab0*/  HMMA.16816.F32 R20, R160, R142, R20 ;  /* 0x0000008ea014723c */ /* 0x000fe20000001814 */
[----:B------:R-:W-:-:S02]  /*17ac0*/  FSEL R238, R38, -INF , !P3 ;  /* 0xff80000026ee7808 */ /* 0x000fc40005800000 */
[----:B------:R-:W-:Y:S01]  /*17ad0*/  FSEL R244, R37, -INF , !P6 ;  /* 0xff80000025f47808 */ /* 0x000fe20007000000 */
[----:B------:R-:W-:Y:S01]  /*17ae0*/  VIADD R37, R140, 0xffffff39 ;  /* 0xffffff398c257836 */ /* 0x000fe20000000000 */
[----:B------:R-:W-:Y:S02]  /*17af0*/  FSEL R236, R39, -INF , !P5 ;  /* 0xff80000027ec7808 */ /* 0x000fe40006800000 */
[C---:B------:R-:W-:Y:S01]  /*17b00*/  ISETP.GE.AND P2, PT, R7.reuse, R0, PT ;  /* 0x000000000700720c */ /* 0x040fe20003f46270 */
[----:B-1----:R-:W-:Y:S01]  /*17b10*/  HMMA.16816.F32 R16, R8, R44, R16 ;  /* 0x0000002c0810723c */ /* 0x002fe20000001810 */
[----:B------:R-:W-:Y:S02]  /*17b20*/  ISETP.GE.AND P3, PT, R7, R2, PT ;  /* 0x000000020700720c */ /* 0x000fe40003f66270 */
[C---:B------:R-:W-:Y:S02]  /*17b30*/  ISETP.GE.AND P6, PT, R5.reuse, R0, PT ;  /* 0x000000000500720c */ /* 0x040fe40003fc6270 */
[----:B------:R-:W-:-:S02]  /*17b40*/  ISETP.GE.AND P5, PT, R5, R2, PT ;  /* 0x000000020500720c */ /* 0x000fc40003fa6270 */
[----:B------:R-:W1:Y:S01]  /*17b50*/  LDSM.16.M88.4 R4, [R192+0xb000] ;  /* 0x00b00000c004783b */ /* 0x000e620000000200 */
[----:B------:R-:W-:Y:S01]  /*17b60*/  HMMA.16816.F32 R44, R8, R46, R12 ;  /* 0x0000002e082c723c */ /* 0x000fe2000000180c */
[----:B------:R-:W-:Y:S01]  /*17b70*/  FSEL R224, R35, -INF , !P3 ;  /* 0xff80000023e07808 */ /* 0x000fe20005800000 */
[----:B------:R-:W-:Y:S01]  /*17b80*/  VIADD R35, R140, 0xffffff41 ;  /* 0xffffff418c237836 */ /* 0x000fe20000000000 */
[----:B------:R-:W3:Y:S01]  /*17b90*/  LDSM.16.M88.4 R12, [R192+0xb800] ;  /* 0x00b80000c00c783b */ /* 0x000ee20000000200 */
[----:B------:R-:W-:Y:S01]  /*17ba0*/  FSEL R234, R32, -INF , !P4 ;  /* 0xff80000020ea7808 */ /* 0x000fe20006000000 */
[----:B------:R-:W-:-:S04]  /*17bb0*/  DEPBAR.LE SB0, 0x0 ;  /* 0x000080000000791a */ /* 0x000fc80000000000 */
[----:B--2---:R-:W-:Y:S01]  /*17bc0*/  HMMA.16816.F32 R24, R8, R52, R24 ;  /* 0x000000340818723c */ /* 0x004fe20000001818 */
[----:B------:R-:W-:Y:S02]  /*17bd0*/  FSEL R232, R28, -INF , !P6 ;  /* 0xff8000001ce87808 */ /* 0x000fe40007000000 */
[-C--:B------:R-:W-:Y:S02]  /*17be0*/  ISETP.GE.AND P4, PT, R37, R0.reuse, PT ;  /* 0x000000002500720c */ /* 0x080fe40003f86270 */
[----:B------:R-:W-:Y:S02]  /*17bf0*/  ISETP.GE.AND P6, PT, R35, R0, PT ;  /* 0x000000002300720c */ /* 0x000fe40003fc6270 */
[----:B------:R-:W-:Y:S01]  /*17c00*/  FSEL R226, R34, -INF , !P1 ;  /* 0xff80000022e27808 */ /* 0x000fe20004800000 */
[----:B------:R-:W-:Y:S01]  /*17c10*/  HMMA.16816.F32 R164, R188, R182, R164 ;  /* 0x000000b6bca4723c */ /* 0x000fe200000018a4 */
[----:B------:R-:W-:Y:S01]  /*17c20*/  FSEL R230, R33, -INF , !P2 ;  /* 0xff80000021e67808 */ /* 0x000fe20005000000 */
[----:B------:R-:W-:Y:S01]  /*17c30*/  VIADD R33, R140, 0xffffff40 ;  /* 0xffffff408c217836 */ /* 0x000fe20000000000 */
[----:B------:R-:W-:-:S02]  /*17c40*/  ISETP.GE.AND P1, PT, R37, R2, PT ;  /* 0x000000022500720c */ /* 0x000fc40003f26270 */
[----:B------:R-:W-:Y:S02]  /*17c50*/  FSEL R222, R30, -INF , !P5 ;  /* 0xff8000001ede7808 */ /* 0x000fe40006800000 */
[----:B------:R-:W-:Y:S01]  /*17c60*/  FSEL R228, R29, -INF , !P4 ;  /* 0xff8000001de47808 */ /* 0x000fe20006000000 */
[----:B------:R-:W-:Y:S01]  /*17c70*/  HMMA.16816.F32 R20, R8, R54, R20 ;  /* 0x000000360814723c */ /* 0x000fe20000001814 */
[----:B------:R-:W-:Y:S01]  /*17c80*/  ISETP.GE.AND P5, PT, R35, R2, PT ;  /* 0x000000022300720c */ /* 0x000fe20003fa6270 */
[C---:B------:R-:W-:Y:S01]  /*17c90*/  VIADD R29, R140.reuse, 0xffffff48 ;  /* 0xffffff488c1d7836 */ /* 0x040fe20000000000 */
[----:B------:R-:W-:Y:S01]  /*17ca0*/  FSEL R214, R25, -INF , !P6 ;  /* 0xff80000019d67808 */ /* 0x000fe20007000000 */
[C---:B------:R-:W-:Y:S01]  /*17cb0*/  VIADD R25, R140.reuse, 0xffffff50 ;  /* 0xffffff508c197836 */ /* 0x040fe20000000000 */
[----:B------:R-:W-:Y:S01]  /*17cc0*/  FSEL R220, R31, -INF , !P1 ;  /* 0xff8000001fdc7808 */ /* 0x000fe20004800000 */
[----:B------:R-:W-:Y:S01]  /*17cd0*/  VIADD R31, R140, 0xffffff49 ;  /* 0xffffff498c1f7836 */ /* 0x000fe20000000000 */
[----:B------:R-:W-:-:S02]  /*17ce0*/  ISETP.GE.AND P2, PT, R33, R0, PT ;  /* 0x000000002100720c */ /* 0x000fc40003f46270 */
[----:B------:R-:W-:Y:S01]  /*17cf0*/  FSEL R194, R27, -INF , !P5 ;  /* 0xff8000001bc27808 */ /* 0x000fe20006800000 */
[----:B------:R-:W-:Y:S01]  /*17d00*/  VIADD R27, R140, 0xffffff51 ;  /* 0xffffff518c1b7836 */ /* 0x000fe20000000000 */
[-C--:B------:R-:W-:Y:S01]  /*17d10*/  ISETP.GE.AND P4, PT, R29, R0.reuse, PT ;  /* 0x000000001d00720c */ /* 0x080fe20003f86270 */
[----:B------:R-:W-:Y:S01]  /*17d20*/  HMMA.16816.F32 R60, R160, R62, R164 ;  /* 0x0000003ea03c723c */ /* 0x000fe200000018a4 */
[C---:B------:R-:W-:Y:S02]  /*17d30*/  ISETP.GE.AND P6, PT, R25.reuse, R0, PT ;  /* 0x000000001900720c */ /* 0x040fe40003fc6270 */
[-C--:B------:R-:W-:Y:S02]  /*17d40*/  ISETP.GE.AND P5, PT, R25, R2.reuse, PT ;  /* 0x000000021900720c */ /* 0x080fe40003fa6270 */
[----:B------:R-:W-:Y:S02]  /*17d50*/  FSEL R216, R24, -INF , !P2 ;  /* 0xff80000018d87808 */ /* 0x000fe40005000000 */
[----:B------:R-:W-:Y:S01]  /*17d60*/  ISETP.GE.AND P1, PT, R29, R2, PT ;  /* 0x000000021d00720c */ /* 0x000fe20003f26270 */
[----:B-1----:R-:W-:Y:S01]  /*17d70*/  HMMA.16816.F32 R136, R8, R4, R176 ;  /* 0x000000040888723c */ /* 0x002fe200000018b0 */
[----:B------:R-:W-:Y:S01]  /*17d80*/  VIADD R5, R140, 0xffffff59 ;  /* 0xffffff598c057836 */ /* 0x000fe20000000000 */
[----:B------:R-:W-:-:S02]  /*17d90*/  ISETP.GE.AND P2, PT, R31, R0, PT ;  /* 0x000000001f00720c */ /* 0x000fc40003f46270 */
[----:B------:R-:W-:Y:S02]  /*17da0*/  FSEL R218, R20, -INF , !P4 ;  /* 0xff80000014da7808 */ /* 0x000fe40006000000 */
[----:B------:R-:W-:Y:S02]  /*17db0*/  FSEL R186, R16, -INF , !P6 ;  /* 0xff80000010ba7808 */ /* 0x000fe40007000000 */
[----:B------:R-:W-:Y:S01]  /*17dc0*/  FSEL R178, R18, -INF , !P5 ;  /* 0xff80000012b27808 */ /* 0x000fe20006800000 */
[----:B---3--:R-:W-:Y:S01]  /*17dd0*/  HMMA.16816.F32 R168, R8, R12, R168 ;  /* 0x0000000c08a8723c */ /* 0x008fe200000018a8 */
[----:B------:R-:W-:Y:S01]  /*17de0*/  ISETP.GE.AND P3, PT, R33, R2, PT ;  /* 0x000000022100720c */ /* 0x000fe20003f66270 */
[----:B------:R-:W-:Y:S01]  /*17df0*/  VIADD R13, R140, 0xffffff71 ;  /* 0xffffff718c0d7836 */ /* 0x000fe20000000000 */
[-C--:B------:R-:W-:Y:S02]  /*17e00*/  ISETP.GE.AND P4, PT, R27, R0.reuse, PT ;  /* 0x000000001b00720c */ /* 0x080fe40003f86270 */
[----:B------:R-:W-:-:S02]  /*17e10*/  ISETP.GE.AND P6, PT, R5, R0, PT ;  /* 0x000000000500720c */ /* 0x000fc40003fc6270 */
[-C--:B------:R-:W-:Y:S01]  /*17e20*/  ISETP.GE.AND P5, PT, R5, R2.reuse, PT ;  /* 0x000000020500720c */ /* 0x080fe20003fa6270 */
[C---:B------:R-:W-:Y:S01]  /*17e30*/  HMMA.16816.F32 R60, R8.reuse, R14, R60 ;  /* 0x0000000e083c723c */ /* 0x040fe2000000183c */
[----:B------:R-:W-:Y:S02]  /*17e40*/  FSEL R190, R22, -INF , !P1 ;  /* 0xff80000016be7808 */ /* 0x000fe40004800000 */
[----:B------:R-:W-:Y:S01]  /*17e50*/  FSEL R212, R21, -INF , !P2 ;  /* 0xff80000015d47808 */ /* 0x000fe20005000000 */
[----:B------:R-:W-:Y:S01]  /*17e60*/  VIADD R21, R140, 0xffffff58 ;  /* 0xffffff588c157836 */ /* 0x000fe20000000000 */
[----:B------:R-:W-:Y:S01]  /*17e70*/  BAR.SYNC.DEFER_BLOCKING 0x0 ;  /* 0x0000000000007b1d */ /* 0x000fe20000010000 */
[-C--:B------:R-:W-:Y:S02]  /*17e80*/  ISETP.GE.AND P1, PT, R27, R2.reuse, PT ;  /* 0x000000021b00720c */ /* 0x080fe40003f26270 */
[----:B------:R-:W-:Y:S01]  /*17e90*/  HMMA.16816.F32 R4, R8, R6, R172 ;  /* 0x000000060804723c */ /* 0x000fe200000018ac */
[----:B------:R-:W-:Y:S01]  /*17ea0*/  FSEL R196, R26, -INF , !P3 ;  /* 0xff8000001ac47808 */ /* 0x000fe20005800000 */
[C---:B------:R-:W-:Y:S01]  /*17eb0*/  VIADD R9, R140.reuse, 0xffffff78 ;  /* 0xffffff788c097836 */ /* 0x040fe20000000000 */
[----:B------:R-:W-:Y:S01]  /*17ec0*/  FSEL R182, R17, -INF , !P4 ;  /* 0xff80000011b67808 */ /* 0x000fe20006000000 */
[----:B------:R-:W-:Y:S01]  /*17ed0*/  VIADD R17, R140, 0xffffff60 ;  /* 0xffffff608c117836 */ /* 0x000fe20000000000 */
[----:B------:R-:W-:-:S02]  /*17ee0*/  ISETP.GE.AND P3, PT, R31, R2, PT ;  /* 0x000000021f00720c */ /* 0x000fc40003f66270 */
[----:B------:R-:W-:Y:S01]  /*17ef0*/  FSEL R176, R19, -INF , !P1 ;  /* 0xff80000013b07808 */ /* 0x000fe20004800000 */
[C---:B------:R-:W-:Y:S01]  /*17f00*/  VIADD R19, R140.reuse, 0xffffff61 ;  /* 0xffffff618c137836 */ /* 0x040fe20000000000 */
[----:B------:R-:W-:Y:S02]  /*17f10*/  ISETP.GE.AND P2, PT, R21, R0, PT ;  /* 0x000000001500720c */ /* 0x000fe40003f46270 */
[----:B------:R-:W-:Y:S02]  /*17f20*/  FSEL R188, R23, -INF , !P3 ;  /* 0xff80000017bc7808 */ /* 0x000fe40005800000 */
[----:B------:R-:W-:Y:S02]  /*17f30*/  ISETP.GE.AND P3, PT, R21, R2, PT ;  /* 0x000000021500720c */ /* 0x000fe40003f66270 */
[C---:B------:R-:W-:Y:S02]  /*17f40*/  ISETP.GE.AND P4, PT, R17.reuse, R0, PT ;  /* 0x000000001100720c */ /* 0x040fe40003f86270 */
[----:B------:R-:W-:Y:S01]  /*17f50*/  ISETP.GE.AND P1, PT, R17, R2, PT ;  /* 0x000000021100720c */ /* 0x000fe20003f26270 */
[----:B------:R-:W-:Y:S01]  /*17f60*/  VIADD R17, R140, 0xffffff69 ;  /* 0xffffff698c117836 */ /* 0x000fe20000000000 */
[----:B------:R-:W-:-:S02]  /*17f70*/  FSEL R184, R44, -INF , !P2 ;  /* 0xff8000002cb87808 */ /* 0x000fc40005000000 */
[C---:B------:R-:W-:Y:S02]  /*17f80*/  ISETP.GE.AND P2, PT, R19.reuse, R0, PT ;  /* 0x000000001300720c */ /* 0x040fe40003f46270 */
[----:B------:R-:W-:Y:S02]  /*17f90*/  FSEL R172, R46, -INF , !P3 ;  /* 0xff8000002eac7808 */ /* 0x000fe40005800000 */
[----:B------:R-:W-:Y:S01]  /*17fa0*/  ISETP.GE.AND P3, PT, R19, R2, PT ;  /* 0x000000021300720c */ /* 0x000fe20003f66270 */
[----:B------:R-:W-:Y:S01]  /*17fb0*/  VIADD R19, R140, 0xffffff68 ;  /* 0xffffff688c137836 */ /* 0x000fe20000000000 */
[----:B------:R-:W-:Y:S02]  /*17fc0*/  FSEL R164, R136, -INF , !P4 ;  /* 0xff80000088a47808 */ /* 0x000fe40006000000 */
[----:B------:R-:W-:Y:S02]  /*17fd0*/  ISETP.GE.AND P4, PT, R17, R0, PT ;  /* 0x000000001100720c */ /* 0x000fe40003f86270 */
[----:B------:R-:W-:-:S02]  /*17fe0*/  FSEL R160, R137, -INF , !P2 ;  /* 0xff80000089a07808 */ /* 0x000fc40005000000 */
[----:B------:R-:W-:Y:S01]  /*17ff0*/  ISETP.GE.AND P2, PT, R17, R2, PT ;  /* 0x000000021100720c */ /* 0x000fe20003f46270 */
[----:B------:R-:W-:Y:S01]  /*18000*/  VIADD R17, R140, 0xffffff70 ;  /* 0xffffff708c117836 */ /* 0x000fe20000000000 */
[----:B------:R-:W-:Y:S02]  /*18010*/  FSEL R136, R138, -INF , !P1 ;  /* 0xff8000008a887808 */ /* 0x000fe40004800000 */
[----:B------:R-:W-:Y:S02]  /*18020*/  FSEL R180, R45, -INF , !P6 ;  /* 0xff8000002db47808 */ /* 0x000fe40007000000 */
[----:B------:R-:W-:Y:S01]  /*18030*/  FSEL R138, R5, -INF , !P4 ;  /* 0xff800000058a7808 */ /* 0x000fe20006000000 */
[----:B------:R-:W-:Y:S01]  /*18040*/  VIADD R5, R140, 0xffffff79 ;  /* 0xffffff798c057836 */ /* 0x000fe20000000000 */
[----:B------:R-:W-:Y:S02]  /*18050*/  ISETP.GE.AND P6, PT, R19, R0, PT ;  /* 0x000000001300720c */ /* 0x000fe40003fc6270 */
[----:B------:R-:W-:-:S02]  /*18060*/  ISETP.GE.AND P1, PT, R17, R2, PT ;  /* 0x000000021100720c */ /* 0x000fc40003f26270 */
[----:B------:R-:W-:Y:S02]  /*18070*/  FSEL R139, R139, -INF , !P3 ;  /* 0xff8000008b8b7808 */ /* 0x000fe40005800000 */
[----:B------:R-:W-:Y:S02]  /*18080*/  FSEL R162, R4, -INF , !P6 ;  /* 0xff80000004a27808 */ /* 0x000fe40007000000 */
[-C--:B------:R-:W-:Y:S02]  /*18090*/  ISETP.GE.AND P3, PT, R17, R0.reuse, PT ;  /* 0x000000001100720c */ /* 0x080fe40003f66270 */
[-C--:B------:R-:W-:Y:S02]  /*180a0*/  ISETP.GE.AND P0, PT, R13, R0.reuse, PT ;  /* 0x000000000d00720c */ /* 0x080fe40003f06270 */
[-C--:B------:R-:W-:Y:S02]  /*180b0*/  ISETP.GE.AND P6, PT, R9, R0.reuse, PT ;  /* 0x000000000900720c */ /* 0x080fe40003fc6270 */
[----:B------:R-:W-:-:S02]  /*180c0*/  ISETP.GE.AND P4, PT, R5, R0, PT ;  /* 0x000000000500720c */ /* 0x000fc40003f86270 */
[----:B------:R-:W-:Y:S02]  /*180d0*/  FSEL R0, R170, -INF , !P1 ;  /* 0xff800000aa007808 */ /* 0x000fe40004800000 */
[----:B------:R-:W-:Y:S02]  /*180e0*/  ISETP.GE.AND P1, PT, R133, 0x3, PT ;  /* 0x000000038500780c */ /* 0x000fe40003f26270 */
[----:B------:R-:W-:Y:S02]  /*180f0*/  FSEL R174, R47, -INF , !P5 ;  /* 0xff8000002fae7808 */ /* 0x000fe40006800000 */
[----:B------:R-:W-:Y:S02]  /*18100*/  ISETP.GE.AND P5, PT, R19, R2, PT ;  /* 0x000000021300720c */ /* 0x000fe40003fa6270 */
[----:B------:R-:W-:Y:S02]  /*18110*/  FSEL R140, R7, -INF , !P2 ;  /* 0xff800000078c7808 */ /* 0x000fe40005000000 */
[----:B------:R-:W-:-:S02]  /*18120*/  FSEL R137, R6, -INF , !P5 ;  /* 0xff80000006897808 */ /* 0x000fc40006800000 */
[----:B------:R-:W-:Y:S02]  /*18130*/  FSEL R141, R168, -INF , !P3 ;  /* 0xff800000a88d7808 */ /* 0x000fe40005800000 */
[-C--:B------:R-:W-:Y:S02]  /*18140*/  ISETP.GE.AND P5, PT, R13, R2.reuse, PT ;  /* 0x000000020d00720c */ /* 0x080fe40003fa6270 */
[-C--:B------:R-:W-:Y:S02]  /*18150*/  ISETP.GE.AND P3, PT, R9, R2.reuse, PT ;  /* 0x000000020900720c */ /* 0x080fe40003f66270 */
[----:B------:R-:W-:Y:S02]  /*18160*/  ISETP.GE.AND P2, PT, R5, R2, PT ;  /* 0x000000020500720c */ /* 0x000fe40003f46270 */
[----:B------:R-:W-:Y:S02]  /*18170*/  FSEL R142, R169, -INF , !P0 ;  /* 0xff800000a98e7808 */ /* 0x000fe40004000000 */
[----:B------:R-:W-:-:S02]  /*18180*/  ISETP.NE.AND P0, PT, R135, RZ, PT ;  /* 0x000000ff8700720c */ /* 0x000fc40003f05270 */
[----:B------:R-:W-:Y:S02]  /*18190*/  FSEL R143, R171, -INF , !P5 ;  /* 0xff800000ab8f7808 */ /* 0x000fe40006800000 */
[----:B------:R-:W-:Y:S02]  /*181a0*/  FSEL R145, R60, -INF , !P6 ;  /* 0xff8000003c917808 */ /* 0x000fe40007000000 */
[----:B------:R-:W-:Y:S02]  /*181b0*/  FSEL R144, R61, -INF , !P4 ;  /* 0xff8000003d907808 */ /* 0x000fe40006000000 */
[----:B------:R-:W-:Y:S02]  /*181c0*/  FSEL R135, R62, -INF , !P3 ;  /* 0xff8000003e877808 */ /* 0x000fe40005800000 */
        /* <DEDUP_REMOVED lines=37> */
[----:B------:R-:W-:Y:S02]  /*18420*/  ISETP.NE.AND P1, PT, R5, RZ, PT ;  /* 0x000000ff0500720c */ /* 0x000fe40003f25270 */
[----:B------:R-:W-:-:S07]  /*18430*/  LOP3.LUT R7, RZ, R5, RZ, 0x33, !PT ;  /* 0x00000005ff077212 */ /* 0x000fce00078e33ff */
        /* <DEDUP_REMOVED lines=14> */
[C---:B------:R-:W-:Y:S01]  /*18520*/  IMAD R5, R6.reuse, UR11, R5 ;  /* 0x0000000b06057c24 */ /* 0x040fe2000f8e0205 */
[----:B----4-:R-:W-:Y:S01]  /*18530*/  IADD3 R4, PT, PT, R9, -R4, RZ ;  /* 0x8000000409047210 */ /* 0x010fe20007ffe0ff */
[----:B------:R-:W-:-:S03]  /*18540*/  IMAD.WIDE.U32 R8, R6, UR10, RZ ;  /* 0x0000000a06087c25 */ /* 0x000fc6000f8e00ff */
[----:B------:R-:W-:Y:S01]  /*18550*/  SHF.R.S32.HI R6, RZ, 0x1f, R4 ;  /* 0x0000001fff067819 */ /* 0x000fe20000011404 */
[----:B------:R-:W-:-:S04]  /*18560*/  IMAD.IADD R9, R9, 0x1, R5 ;  /* 0x0000000109097824 */ /* 0x000fc800078e0205 */
[----:B---3--:R-:W-:Y:S02]  /*18570*/  IMAD R5, R6, UR8, RZ ;  /* 0x0000000806057c24 */ /* 0x008fe4000f8e02ff */
[----:B------:R-:W-:-:S04]  /*18580*/  IMAD.WIDE.U32 R8, R4, UR8, R8 ;  /* 0x0000000804087c25 */ /* 0x000fc8000f8e0008 */
[----:B------:R-:W-:Y:S01]  /*18590*/  IMAD R5, R4, UR9, R5 ;  /* 0x0000000904057c24 */ /* 0x000fe2000f8e0205 */
[----:B------:R-:W-:-:S04]  /*185a0*/  LEA R206, P1, R8, R206, 0x1 ;  /* 0x000000ce08ce7211 */ /* 0x000fc800078208ff */
[----:B------:R-:W-:-:S04]  /*185b0*/  IADD3 R5, PT, PT, R9, R5, RZ ;  /* 0x0000000509057210 */ /* 0x000fc80007ffe0ff */
[----:B------:R-:W-:Y:S01]  /*185c0*/  LEA.HI.X R207, R8, R207, R5, 0x1, P1 ;  /* 0x000000cf08cf7211 */ /* 0x000fe200008f0c05 */
[----:B------:R-:W-:Y:S06]  /*185d0*/  BRA `(.L_x_2300) ;  /* 0x0000000000207947 */ /* 0x000fec0003800000 */
.L_x_2299:
        /* <DEDUP_REMOVED lines=8> */
.L_x_2300:
        /* <DEDUP_REMOVED lines=37> */
.L_x_2298:
[----:B--2---:R-:W-:Y:S01]  /*188b0*/  FMNMX3.FTZ R4, R132, R150, R148, !PT ;  /* 0x0000009684047276 */ /* 0x004fe20007810094 */
[----:B------:R-:W1:Y:S01]  /*188c0*/  LDCU UR4, c[0x0][0x45c] ;  /* 0x00008b80ff0477ac */ /* 0x000e620008000800 */
[----:B------:R-:W-:Y:S01]  /*188d0*/  FMNMX3.FTZ R5, R3, R146, R156, !PT ;  /* 0x0000009203057276 */ /* 0x000fe2000781009c */
        /* <DEDUP_REMOVED lines=32> */
[----:B------:R-:W-:Y:S01]  /*18ae0*/  LOP3.LUT P3, RZ, R197, 0x2, RZ, 0xc0, !PT ;  /* 0x00000002c5ff7812 */ /* 0x000fe2000786c0ff */
[----:B------:R-:W2:Y:S01]  /*18af0*/  SHFL.BFLY PT, R4, R7, 0x2, 0x1f ;  /* 0x0c401f0007047f89 */ /* 0x000ea200000e0000 */
[----:B------:R-:W-:Y:S02]  /*18b00*/  IADD3 R16, PT, PT, R200, 0xc000, RZ ;  /* 0x0000c000c8107810 */ /* 0x000fe40007ffe0ff */
[----:B------:R-:W-:Y:S01]  /*18b10*/  SEL R25, R199, 0xffffffe0, !P3 ;  /* 0xffffffe0c7197807 */ /* 0x000fe20005800000 */
[----:B------:R-:W3:Y:S01]  /*18b20*/  SHFL.BFLY PT, R5, R6, 0x2, 0x1f ;  /* 0x0c401f0006057f89 */ /* 0x000ee200000e0000 */
[----:B------:R-:W-:-:S02]  /*18b30*/  VIMNMX R133, PT, PT, R133, 0x2, !PT ;  /* 0x0000000285857848 */ /* 0x000fc40007fe0100 */
[----:B--2---:R-:W-:Y:S02]  /*18b40*/  FMNMX.FTZ R4, R7, R4, !PT ;  /* 0x0000000407047209 */ /* 0x004fe40007810000 */
[----:B---3--:R-:W-:-:S03]  /*18b50*/  FMNMX.FTZ R5, R6, R5, !PT ;  /* 0x0000000506057209 */ /* 0x008fc60007810000 */
[----:B------:R-:W2:Y:S04]  /*18b60*/  SHFL.BFLY PT, R155, R4, 0x1, 0x1f ;  /* 0x0c201f00049b7f89 */ /* 0x000ea800000e0000 */
[----:B------:R-:W3:Y:S01]  /*18b70*/  SHFL.BFLY PT, R154, R5, 0x1, 0x1f ;  /* 0x0c201f00059a7f89 */ /* 0x000ee200000e0000 */
[----:B--2---:R-:W-:Y:S02]  /*18b80*/  FMNMX.FTZ R155, R4, R155, !PT ;  /* 0x0000009b049b7209 */ /* 0x004fe40007810000 */
[----:B---3--:R-:W-:-:S03]  /*18b90*/  FMNMX.FTZ R154, R5, R154, !PT ;  /* 0x0000009a059a7209 */ /* 0x008fc60007810000 */
[C---:B-1----:R-:W-:Y:S01]  /*18ba0*/  FMUL.FTZ R153, R155.reuse, UR4 ;  /* 0x000000049b997c20 */ /* 0x042fe20008410000 */
[----:B------:R-:W-:Y:S02]  /*18bb0*/  FSETP.NEU.FTZ.AND P2, PT, R155, -INF , PT ;  /* 0xff8000009b00780b */ /* 0x000fe40003f5d000 */
[C---:B------:R-:W-:Y:S01]  /*18bc0*/  FSETP.NEU.FTZ.AND P1, PT, R154.reuse, -INF , PT ;  /* 0xff8000009a00780b */ /* 0x040fe20003f3d000 */
[C---:B------:R-:W-:Y:S01]  /*18bd0*/  FMUL.FTZ R4, R154.reuse, UR4 ;  /* 0x000000049a047c20 */ /* 0x040fe20008410000 */
[----:B------:R-:W-:Y:S02]  /*18be0*/  FSEL R153, R153, RZ, P2 ;  /* 0x000000ff99997208 */ /* 0x000fe40001000000 */
[----:B------:R-:W-:Y:S02]  /*18bf0*/  FSEL R6, R154, RZ, P1 ;  /* 0x000000ff9a067208 */ /* 0x000fe40000800000 */
[----:B------:R-:W-:Y:S01]  /*18c00*/  FSEL R5, R155, RZ, P2 ;  /* 0x000000ff9b057208 */ /* 0x000fe20001000000 */
[--C-:B------:R-:W-:Y:S01]  /*18c10*/  FFMA.FTZ R152, R150, UR4, -R153.reuse ;  /* 0x0000000496987c23 */ /* 0x100fe20008010899 */
[--C-:B------:R-:W-:Y:S01]  /*18c20*/  FFMA.FTZ R150, R147, UR4, -R153.reuse ;  /* 0x0000000493967c23 */ /* 0x100fe20008010899 */
[----:B------:R-:W-:Y:S01]  /*18c30*/  FADD.FTZ R6, R3, -R6 ;  /* 0x8000000603067221 */ /* 0x000fe20000010000 */
[----:B------:R-:W-:Y:S01]  /*18c40*/  IADD3 R3, PT, PT, R25, R200, RZ ;  /* 0x000000c819037210 */ /* 0x000fe20007ffe0ff */
[----:B------:R-:W-:Y:S01]  /*18c50*/  FFMA.FTZ R151, R148, UR4, -R153 ;  /* 0x0000000494977c23 */ /* 0x000fe20008010899 */
[----:B------:R-:W-:Y:S01]  /*18c60*/  FSEL R147, R4, RZ, P1 ;  /* 0x000000ff04937208 */ /* 0x000fe20000800000 */
[----:B------:R-:W-:Y:S01]  /*18c70*/  FADD.FTZ R4, R132, -R5 ;  /* 0x8000000584047221 */ /* 0x000fe20000010000 */
[----:B------:R-:W-:Y:S01]  /*18c80*/  FFMA.FTZ R149, R149, UR4, -R153 ;  /* 0x0000000495957c23 */ /* 0x000fe20008010899 */
[----:B------:R-:W1:Y:S01]  /*18c90*/  LDSM.16.MT88.4 R20, [R3+0xc000] ;  /* 0x00c000000314783b */ /* 0x000e620000004200 */
[----:B------:R-:W-:Y:S01]  /*18ca0*/  FMUL.FTZ R132, R6, UR4 ;  /* 0x0000000406847c20 */ /* 0x000fe20008410000 */
[--C-:B------:R-:W-:Y:S01]  /*18cb0*/  FFMA.FTZ R148, R146, UR4, -R147.reuse ;  /* 0x0000000492947c23 */ /* 0x100fe20008010893 */
[--C-:B------:R-:W-:Y:S01]  /*18cc0*/  FFMA.FTZ R146, R156, UR4, -R147.reuse ;  /* 0x000000049c927c23 */ /* 0x100fe20008010893 */
[----:B------:R-:W-:Y:S01]  /*18cd0*/  FMUL.FTZ R156, R4, UR4 ;  /* 0x00000004049c7c20 */ /* 0x000fe20008410000 */
[--C-:B------:R-:W-:Y:S01]  /*18ce0*/  FFMA.FTZ R134, R158, UR4, -R147.reuse ;  /* 0x000000049e867c23 */ /* 0x100fe20008010893 */
[----:B------:R-:W-:Y:S01]  /*18cf0*/  FFMA.FTZ R157, R59, UR4, -R147 ;  /* 0x000000043b9d7c23 */ /* 0x000fe20008010893 */
[----:B------:R-:W-:Y:S01]  /*18d00*/  MUFU.EX2 R152, R152 ;  /* 0x0000009800987308 */ /* 0x000fe20000000800 */
[----:B------:R-:W-:Y:S01]  /*18d10*/  LDSM.16.MT88.4 R52, [R3+0x10000] ;  /* 0x010000000334783b */ /* 0x000fe20000004200 */
[--C-:B------:R-:W-:Y:S01]  /*18d20*/  FFMA.FTZ R166, R232, UR4, -R153.reuse ;  /* 0x00000004e8a67c23 */ /* 0x100fe20008010899 */
[----:B------:R-:W-:Y:S01]  /*18d30*/  FFMA.FTZ R159, R228, UR4, -R153 ;  /* 0x00000004e49f7c23 */ /* 0x000fe20008010899 */
[--C-:B------:R-:W-:Y:S01]  /*18d40*/  FFMA.FTZ R168, R224, UR4, -R147.reuse ;  /* 0x00000004e0a87c23 */ /* 0x100fe20008010893 */
[--C-:B------:R-:W-:Y:S01]  /*18d50*/  FFMA.FTZ R161, R222, UR4, -R147.reuse ;  /* 0x00000004dea17c23 */ /* 0x100fe20008010893 */
[----:B------:R-:W-:Y:S01]  /*18d60*/  FFMA.FTZ R170, R220, UR4, -R147 ;  /* 0x00000004dcaa7c23 */ /* 0x000fe20008010893 */
[--C-:B------:R-:W-:Y:S01]  /*18d70*/  FFMA.FTZ R192, R214, UR4, -R153.reuse ;  /* 0x00000004d6c07c23 */ /* 0x100fe20008010899 */
[----:B------:R-:W2:Y:S01]  /*18d80*/  MUFU.EX2 R156, R156 ;  /* 0x0000009c009c7308 */ /* 0x000ea20000000800 */
[--C-:B------:R-:W-:Y:S01]  /*18d90*/  FFMA.FTZ R163, R216, UR4, -R153.reuse ;  /* 0x00000004d8a37c23 */ /* 0x100fe20008010899 */
[--C-:B------:R-:W-:Y:S01]  /*18da0*/  FFMA.FTZ R214, R218, UR4, -R153.reuse ;  /* 0x00000004dad67c23 */ /* 0x100fe20008010899 */
[----:B------:R-:W-:Y:S01]  /*18db0*/  FFMA.FTZ R165, R212, UR4, -R153 ;  /* 0x00000004d4a57c23 */ /* 0x000fe20008010899 */
[--C-:B------:R-:W-:Y:S01]  /*18dc0*/  FFMA.FTZ R167, R196, UR4, -R147.reuse ;  /* 0x00000004c4a77c23 */ /* 0x100fe20008010893 */
[--C-:B------:R-:W-:Y:S01]  /*18dd0*/  FFMA.FTZ R194, R194, UR4, -R147.reuse ;  /* 0x00000004c2c27c23 */ /* 0x100fe20008010893 */
[--C-:B------:R-:W-:Y:S01]  /*18de0*/  FFMA.FTZ R169, R190, UR4, -R147.reuse ;  /* 0x00000004bea97c23 */ /* 0x100fe20008010893 */
[----:B------:R-:W-:Y:S01]  /*18df0*/  FFMA.FTZ R188, R188, UR4, -R147 ;  /* 0x00000004bcbc7c23 */ /* 0x000fe20008010893 */
[----:B------:R-:W3:Y:S01]  /*18e00*/  MUFU.EX2 R151, R151 ;  /* 0x0000009700977308 */ /* 0x000ee20000000800 */
[--C-:B------:R-:W-:Y:S01]  /*18e10*/  FFMA.FTZ R171, R186, UR4, -R153.reuse ;  /* 0x00000004baab7c23 */ /* 0x100fe20008010899 */
[--C-:B------:R-:W-:Y:S01]  /*18e20*/  FFMA.FTZ R182, R182, UR4, -R153.reuse ;  /* 0x00000004b6b67c23 */ /* 0x100fe20008010899 */
[--C-:B------:R-:W-:Y:S01]  /*18e30*/  FFMA.FTZ R184, R184, UR4, -R153.reuse ;  /* 0x00000004b8b87c23 */ /* 0x100fe20008010899 */
[----:B------:R-:W-:Y:S01]  /*18e40*/  FFMA.FTZ R173, R180, UR4, -R153 ;  /* 0x00000004b4ad7c23 */ /* 0x000fe20008010899 */
[--C-:B------:R-:W-:Y:S01]  /*18e50*/  FFMA.FTZ R175, R178, UR4, -R147.reuse ;  /* 0x00000004b2af7c23 */ /* 0x100fe20008010893 */
[--C-:B------:R-:W-:Y:S01]  /*18e60*/  FFMA.FTZ R176, R176, UR4, -R147.reuse ;  /* 0x00000004b0b07c23 */ /* 0x100fe20008010893 */
[----:B------:R-:W-:Y:S01]  /*18e70*/  FFMA.FTZ R172, R172, UR4, -R147 ;  /* 0x00000004acac7c23 */ /* 0x000fe20008010893 */
[----:B------:R-:W-:Y:S01]  /*18e80*/  MUFU.EX2 R150, R150 ;  /* 0x0000009600967308 */ /* 0x000fe20000000800 */
[-C--:B--2---:R-:W-:Y:S01]  /*18e90*/  FMUL.FTZ R8, R128, R156.reuse ;  /* 0x0000009c80087220 */ /* 0x084fe20000410000 */
[----:B------:R-:W-:Y:S01]  /*18ea0*/  IADD3 R128, PT, PT, R200, 0xc040, RZ ;  /* 0x0000c040c8807810 */ /* 0x000fe20007ffe0ff */
[-C--:B------:R-:W-:Y:S01]  /*18eb0*/  FMUL.FTZ R17, R73, R156.reuse ;  /* 0x0000009c49117220 */ /* 0x080fe20000410000 */
[----:B------:R-:W-:Y:S01]  /*18ec0*/  @P0 IADD3 R128, PT, PT, R16, -0x40, RZ ;  /* 0xffffffc010800810 */ /* 0x000fe20007ffe0ff */
[-C--:B------:R-:W-:Y:S01]  /*18ed0*/  FMUL.FTZ R16, R72, R156.reuse ;  /* 0x0000009c48107220 */ /* 0x080fe20000410000 */
[-C--:B------:R-:W-:Y:S01]  /*18ee0*/  FMUL.FTZ R76, R76, R156.reuse ;  /* 0x0000009c4c4c7220 */ /* 0x080fe20000410000 */
[----:B------:R-:W-:Y:S01]  /*18ef0*/  FMUL.FTZ R77, R77, R156 ;  /* 0x0000009c4d4d7220 */ /* 0x000fe20000410000 */
[----:B------:R-:W2:Y:S01]  /*18f00*/  MUFU.EX2 R149, R149 ;  /* 0x0000009500957308 */ /* 0x000ea20000000800 */
[----:B---3--:R-:W-:Y:S01]  /*18f10*/  F2FP.F16.F32.PACK_AB R4, R151, R152 ;  /* 0x000000989704723e */ /* 0x008fe200000000ff */
[----:B------:R-:W3:Y:S01]  /*18f20*/  LDSM.16.MT88.4 R28, [R128] ;  /* 0x00000000801c783b */ /* 0x000ee20000004200 */
[----:B------:R-:W-:Y:S01]  /*18f30*/  IADD3 R158, PT, PT, R25, R128, RZ ;  /* 0x00000080199e7210 */ /* 0x000fe20007ffe0ff */
[-C--:B------:R-:W-:Y:S01]  /*18f40*/  FMUL.FTZ R24, R80, R156.reuse ;  /* 0x0000009c50187220 */ /* 0x080fe20000410000 */
[-C--:B------:R-:W-:Y:S01]  /*18f50*/  FMUL.FTZ R25, R81, R156.reuse ;  /* 0x0000009c51197220 */ /* 0x080fe20000410000 */
[----:B------:R-:W-:Y:S01]  /*18f60*/  LDSM.16.MT88.4 R60, [R128+0x4000] ;  /* 0x00400000803c783b */ /* 0x000fe20000004200 */
[-C--:B------:R-:W-:Y:S01]  /*18f70*/  FMUL.FTZ R40, R96, R156.reuse ;  /* 0x0000009c60287220 */ /* 0x080fe20000410000 */
[----:B------:R-:W-:Y:S01]  /*18f80*/  MUFU.EX2 R148, R148 ;  /* 0x0000009400947308 */ /* 0x000fe20000000800 */
[-C--:B------:R-:W-:Y:S01]  /*18f90*/  FMUL.FTZ R41, R97, R156.reuse ;  /* 0x0000009c61297220 */ /* 0x080fe20000410000 */
[----:B------:R-:W4:Y:S01]  /*18fa0*/  LDSM.16.MT88.4 R36, [R158] ;  /* 0x000000009e24783b */ /* 0x000f220000004200 */
[-C--:B------:R-:W-:Y:S01]  /*18fb0*/  FMUL.FTZ R100, R100, R156.reuse ;  /* 0x0000009c64647220 */ /* 0x080fe20000410000 */
[-C--:B------:R-:W-:Y:S01]  /*18fc0*/  FMUL.FTZ R101, R101, R156.reuse ;  /* 0x0000009c65657220 */ /* 0x080fe20000410000 */
[--C-:B------:R-:W-:Y:S01]  /*18fd0*/  FFMA.FTZ R97, R57, UR4, -R153.reuse ;  /* 0x0000000439617c23 */ /* 0x100fe20008010899 */
[--C-:B------:R-:W-:Y:S01]  /*18fe0*/  FFMA.FTZ R96, R56, UR4, -R153.reuse ;  /* 0x0000000438607c23 */ /* 0x100fe20008010899 */
[----:B------:R-:W-:Y:S01]  /*18ff0*/  FMUL.FTZ R9, R129, R156 ;  /* 0x0000009c81097220 */ /* 0x000fe20000410000 */
[----:B------:R-:W5:Y:S01]  /*19000*/  MUFU.EX2 R146, R146 ;  /* 0x0000009200927308 */ /* 0x000f620000000800 */
[----:B--2---:R-:W-:Y:S01]  /*19010*/  F2FP.F16.F32.PACK_AB R6, R149, R150 ;  /* 0x000000969506723e */ /* 0x004fe200000000ff */
        /* <DEDUP_REMOVED lines=14> */
[----:B------:R-:W2:Y:S01]  /*19100*/  MUFU.EX2 R157, R157 ;  /* 0x0000009d009d7308 */ /* 0x000ea20000000800 */
[----:B-----5:R-:W-:Y:S01]  /*19110*/  F2FP.F16.F32.PACK_AB R5, R146, R148 ;  /* 0x000000949205723e */ /* 0x020fe200000000ff */
[-C--:B------:R-:W-:Y:S01]  /*19120*/  FMUL.FTZ R112, R112, R156.reuse ;  /* 0x0000009c70707220 */ /* 0x080fe20000410000 */
[-C--:B------:R-:W-:Y:S01]  /*19130*/  FMUL.FTZ R113, R113, R156.reuse ;  /* 0x0000009c71717220 */ /* 0x080fe20000410000 */
[-C--:B------:R-:W-:Y:S01]  /*19140*/  FMUL.FTZ R116, R116, R156.reuse ;  /* 0x0000009c74747220 */ /* 0x080fe20000410000 */
[----:B------:R-:W-:Y:S01]  /*19150*/  FMUL.FTZ R117, R117, R156 ;  /* 0x0000009c75757220 */ /* 0x000fe20000410000 */
[----:B------:R-:W-:Y:S01]  /*19160*/  FFMA.FTZ R129, R234, UR4, -R153 ;  /* 0x00000004ea817c23 */ /* 0x000fe20008010899 */
[----:B------:R-:W-:Y:S01]  /*19170*/  FFMA.FTZ R177, R174, UR4, -R147 ;  /* 0x00000004aeb17c23 */ /* 0x000fe20008010893 */
[----:B------:R-:W5:Y:S01]  /*19180*/  MUFU.EX2 R132, R132 ;  /* 0x0000008400847308 */ /* 0x000f620000000800 */
[--C-:B------:R-:W-:Y:S01]  /*19190*/  FFMA.FTZ R164, R164, UR4, -R153.reuse ;  /* 0x00000004a4a47c23 */ /* 0x100fe20008010899 */
[--C-:B------:R-:W-:Y:S01]  /*191a0*/  FFMA.FTZ R179, R160, UR4, -R153.reuse ;  /* 0x00000004a0b37c23 */ /* 0x100fe20008010899 */
[--C-:B------:R-:W-:Y:S01]  /*191b0*/  FFMA.FTZ R181, R162, UR4, -R153.reuse ;  /* 0x00000004a2b57c23 */ /* 0x100fe20008010899 */
[----:B------:R-:W-:Y:S01]  /*191c0*/  FFMA.FTZ R138, R138, UR4, -R153 ;  /* 0x000000048a8a7c23 */ /* 0x000fe20008010899 */
[--C-:B------:R-:W-:Y:S01]  /*191d0*/  FFMA.FTZ R136, R136, UR4, -R147.reuse ;  /* 0x0000000488887c23 */ /* 0x100fe20008010893 */
[--C-:B------:R-:W-:Y:S01]  /*191e0*/  FFMA.FTZ R139, R139, UR4, -R147.reuse ;  /* 0x000000048b8b7c23 */ /* 0x100fe20008010893 */
[--C-:B------:R-:W-:Y:S01]  /*191f0*/  FFMA.FTZ R137, R137, UR4, -R147.reuse ;  /* 0x0000000489897c23 */ /* 0x100fe20008010893 */
[----:B------:R-:W-:Y:S01]  /*19200*/  MUFU.EX2 R97, R97 ;  /* 0x0000006100617308 */ /* 0x000fe20000000800 */
[----:B--2---:R-:W-:Y:S01]  /*19210*/  F2FP.F16.F32.PACK_AB R7, R157, R134 ;  /* 0x000000869d07723e */ /* 0x004fe200000000ff */
[----:B------:R-:W-:Y:S01]  /*19220*/  FFMA.FTZ R140, R140, UR4, -R147 ;  /* 0x000000048c8c7c23 */ /* 0x000fe20008010893 */
[----:B------:R-:W-:Y:S01]  /*19230*/  FFMA.FTZ R152, R221, R156, R152 ;  /* 0x0000009cdd987223 */ /* 0x000fe20000010098 */
[--C-:B------:R-:W-:Y:S01]  /*19240*/  FFMA.FTZ R141, R141, UR4, -R153.reuse ;  /* 0x000000048d8d7c23 */ /* 0x100fe20008010899 */
[--C-:B------:R-:W-:Y:S01]  /*19250*/  FFMA.FTZ R142, R142, UR4, -R153.reuse ;  /* 0x000000048e8e7c23 */ /* 0x100fe20008010899 */
[--C-:B------:R-:W-:Y:S01]  /*19260*/  FFMA.FTZ R145, R145, UR4, -R153.reuse ;  /* 0x0000000491917c23 */ /* 0x100fe20008010899 */
[----:B------:R-:W-:Y:S01]  /*19270*/  FADD.FTZ R151, R151, R152 ;  /* 0x0000009897977221 */ /* 0x000fe20000010000 */
        /* <DEDUP_REMOVED lines=21> */
[----:B------:R-:W2:Y:S01]  /*193d0*/  MUFU.EX2 R98, R98 ;  /* 0x0000006200627308 */ /* 0x000ea20000000800 */
        /* <DEDUP_REMOVED lines=35> */
[C---:B---3--:R-:W-:Y:S01]  /*19610*/  HMMA.16816.F32 R24, R4.reuse, R28, R24 ;  /* 0x0000001c0418723c */ /* 0x048fe20000001818 */
[----:B------:R-:W-:Y:S01]  /*19620*/  FFMA.FTZ R130, R230, UR4, -R153 ;  /* 0x00000004e6827c23 */ /* 0x000fe20008010899 */
[----:B------:R-:W-:Y:S01]  /*19630*/  LDSM.16.MT88.4 R88, [R128+0x4800] ;  /* 0x004800008058783b */ /* 0x000fe20000004200 */
[----:B------:R-:W-:Y:S01]  /*19640*/  FFMA.FTZ R131, R226, UR4, -R147 ;  /* 0x00000004e2837c23 */ /* 0x000fe20008010893 */
[----:B------:R-:W-:Y:S01]  /*19650*/  FFMA.FTZ R219, R219, R132, R148 ;  /* 0x00000084dbdb7223 */ /* 0x000fe20000010094 */
[----:B------:R-:W-:Y:S01]  /*19660*/  FADD.FTZ R150, R150, R151 ;  /* 0x0000009796967221 */ /* 0x000fe20000010000 */
[----:B------:R-:W-:Y:S01]  /*19670*/  FFMA.FTZ R144, R144, UR4, -R153 ;  /* 0x0000000490907c23 */ /* 0x000fe20008010899 */
[----:B------:R-:W3:Y:S01]  /*19680*/  MUFU.EX2 R100, R100 ;  /* 0x0000006400647308 */ /* 0x000ee20000000800 */
[C---:B------:R-:W-:Y:S01]  /*19690*/  HMMA.16816.F32 R28, R4.reuse, R30, R84 ;  /* 0x0000001e041c723c */ /* 0x040fe20000001854 */
[----:B------:R-:W3:Y:S01]  /*196a0*/  LDSM.16.MT88.4 R84, [R200+0xc800] ;  /* 0x00c80000c854783b */ /* 0x000ee20000004200 */
[----:B------:R-:W-:Y:S01]  /*196b0*/  FADD.FTZ R219, R146, R219 ;  /* 0x000000db92db7221 */ /* 0x000fe20000010000 */
[----:B------:R-:W-:Y:S01]  /*196c0*/  FADD.FTZ R150, R149, R150 ;  /* 0x0000009695967221 */ /* 0x000fe20000010000 */
[--C-:B------:R-:W-:Y:S01]  /*196d0*/  FFMA.FTZ R0, R0, UR4, -R147.reuse ;  /* 0x0000000400007c23 */ /* 0x100fe20008010893 */
[----:B------:R-:W-:Y:S01]  /*196e0*/  FFMA.FTZ R143, R143, UR4, -R147 ;  /* 0x000000048f8f7c23 */ /* 0x000fe20008010893 */
[----:B------:R-:W-:Y:S01]  /*196f0*/  FADD.FTZ R134, R134, R219 ;  /* 0x000000db86867221 */ /* 0x000fe20000010000 */
[----:B------:R-:W-:Y:S01]  /*19700*/  MUFU.EX2 R129, R129 ;  /* 0x0000008100817308 */ /* 0x000fe20000000800 */
[----:B----4-:R-:W-:Y:S01]  /*19710*/  HMMA.16816.F32 R32, R4, R36, R32 ;  /* 0x000000240420723c */ /* 0x010fe20000001820 */
[--C-:B------:R-:W-:Y:S01]  /*19720*/  FFMA.FTZ R135, R135, UR4, -R147.reuse ;  /* 0x0000000487877c23 */ /* 0x100fe20008010893 */
[----:B------:R-:W-:Y:S01]  /*19730*/  FADD.FTZ R134, R157, R134 ;  /* 0x000000869d867221 */ /* 0x000fe20000010000 */
[----:B------:R-:W-:Y:S01]  /*19740*/  FFMA.FTZ R2, R2, UR4, -R147 ;  /* 0x0000000402027c23 */ /* 0x000fe20008010893 */
[----:B------:R-:W-:-:S02]  /*19750*/  IADD3 R216, PT, PT, R133, -0x3, RZ ;  /* 0xfffffffd85d87810 */ /* 0x000fc40007ffe0ff */
[----:B------:R-:W-:Y:S01]  /*19760*/  MOV R132, R155 ;  /* 0x0000009b00847202 */ /* 0x000fe20000000f00 */
        /* <DEDUP_REMOVED lines=18> */
[----:B--2---:R-:W-:Y:S01]  /*19890*/  F2FP.F16.F32.PACK_AB R76, R98, R97 ;  /* 0x00000061624c723e */ /* 0x004fe200000000ff */
        /* <DEDUP_REMOVED lines=8> */
[----:B---3--:R-:W-:Y:S01]  /*19920*/  F2FP.F16.F32.PACK_AB R79, R100, R101 ;  /* 0x00000065644f723e */ /* 0x008fe200000000ff */
        /* <DEDUP_REMOVED lines=283> */
.L_x_2295:
[----:B------:R-:W-:-:S13]  /*1aae0*/  ISETP.GE.AND P1, PT, R216, RZ, PT ;  /* 0x000000ffd800720c */ /* 0x000fda0003f26270 */
[----:B------:R-:W-:Y:S05]  /*1aaf0*/  @!P1 BRA `(.L_x_2301) ;  /* 0x0000003c00f89947 */ /* 0x000fea0003800000 */
[----:B------:R-:W1:Y:S01]  /*1ab00*/  S2UR UR5, SR_CgaCtaId ;  /* 0x00000000000579c3 */ /* 0x000e620000008800 */
[----:B------:R-:W-:Y:S01]  /*1ab10*/  UISETP.NE.U32.AND UP0, UPT, UR12, URZ, UPT ;  /* 0x000000ff0c00728c */ /* 0x000fe2000bf05070 */
[----:B------:R-:W-:Y:S01]  /*1ab20*/  IMAD.MOV.U32 R0, RZ, RZ, R3 ;  /* 0x000000ffff007224 */ /* 0x000fe200078e0003 */
[----:B------:R-:W-:Y:S01]  /*1ab30*/  LOP3.LUT P2, RZ, R197, 0x2, RZ, 0xc0, !PT ;  /* 0x00000002c5ff7812 */ /* 0x000fe2000784c0ff */
[----:B------:R-:W-:Y:S01]  /*1ab40*/  IMAD.MOV.U32 R3, RZ, RZ, 0x20 ;  /* 0x00000020ff037424 */ /* 0x000fe200078e00ff */
[----:B------:R-:W-:Y:S01]  /*1ab50*/  UISETP.NE.AND.EX UP0, UPT, UR13, URZ, UPT, UP0 ;  /* 0x000000ff0d00728c */ /* 0x000fe2000bf05300 */
[C---:B------:R-:W-:Y:S01]  /*1ab60*/  LEA R217, R216.reuse, 0x80, 0x7 ;  /* 0x00000080d8d97811 */ /* 0x040fe200078e38ff */
[----:B------:R-:W-:Y:S01]  /*1ab70*/  IMAD.MOV.U32 R133, RZ, RZ, R132 ;  /* 0x000000ffff857224 */ /* 0x000fe200078e0084 */
[----:B------:R-:W-:Y:S01]  /*1ab80*/  IADD3 R216, PT, PT, R216, 0x1, RZ ;  /* 0x00000001d8d87810 */ /* 0x000fe20007ffe0ff */
[C---:B------:R-:W-:Y:S01]  /*1ab90*/  VIADD R214, R200.reuse, 0xc000 ;  /* 0x0000c000c8d67836 */ /* 0x040fe20000000000 */
[----:B------:R-:W-:Y:S01]  /*1aba0*/  SEL R3, R3, 0xffffffe0, !P2 ;  /* 0xffffffe003037807 */ /* 0x000fe20005000000 */
[----:B------:R-:W-:Y:S01]  /*1abb0*/  IMAD.MOV.U32 R215, RZ, RZ, RZ ;  /* 0x000000ffffd77224 */ /* 0x000fe200078e00ff */
[----:B------:R-:W-:Y:S01]  /*1abc0*/  PLOP3.LUT P3, PT, PT, PT, UP0, 0x80, 0x8 ;  /* 0x000000000008781c */ /* 0x000fe20003f6f008 */
[----:B------:R-:W-:Y:S01]  /*1abd0*/  UMOV UR12, 0x400 ;  /* 0x00000400000c7882 */ /* 0x000fe20000000000 */
[----:B------:R-:W-:Y:S01]  /*1abe0*/  IADD3 R212, PT, PT, R200, 0xc040, RZ ;  /* 0x0000c040c8d47810 */ /* 0x000fe20007ffe0ff */
[----:B------:R-:W2:Y:S01]  /*1abf0*/  LDCU UR4, c[0x0][0x45c] ;  /* 0x00008b80ff0477ac */ /* 0x000ea20008000800 */
[----:B------:R-:W-:Y:S01]  /*1ac00*/  IADD3 R196, PT, PT, R3, R200, RZ ;  /* 0x000000c803c47210 */ /* 0x000fe20007ffe0ff */
[----:B------:R-:W3:Y:S01]  /*1ac10*/  LDCU.64 UR8, c[0x0][0x3a0] ;  /* 0x00007400ff0877ac */ /* 0x000ee20008000a00 */
[----:B------:R-:W4:Y:S01]  /*1ac20*/  LDCU.64 UR10, c[0x0][0x3a8] ;  /* 0x00007500ff0a77ac */ /* 0x000f220008000a00 */
[----:B-1----:R-:W-:-:S12]  /*1ac30*/  ULEA UR5, UR5, UR12, 0x18 ;  /* 0x0000000c05057291 */ /* 0x002fd8000f8ec0ff */
.L_x_2305:
[----:B------:R-:W-:Y:S01]  /*1ac40*/  @!P3 IADD3 R11, P0, PT, RZ, -R215, RZ ;  /* 0x800000d7ff0bb210 */ /* 0x000fe20007f1e0ff */
[----:B------:R-:W1:Y:S01]  /*1ac50*/  @!P3 LDC R4, c[0x0][0x3c0] ;  /* 0x0000f000ff04bb82 */ /* 0x000e620000000800 */
[----:B------:R-:W-:Y:S01]  /*1ac60*/  SHF.R.U32.HI R201, RZ, 0x1, R197 ;  /* 0x00000001ffc97819 */ /* 0x000fe200000116c5 */
[----:B------:R-:W-:Y:S04]  /*1ac70*/  DEPBAR.LE SB0, 0x0 ;  /* 0x000080000000791a */ /* 0x000fe80000000000 */
[----:B------:R-:W-:Y:S02]  /*1ac80*/  LOP3.LUT R2, R201, 0x8, RZ, 0xc0, !PT ;  /* 0x00000008c9027812 */ /* 0x000fe400078ec0ff */
[----:B------:R-:W2:Y:S08]  /*1ac90*/  LDC R9, c[0x0][0x3c4] ;  /* 0x0000f100ff097b82 */ /* 0x000eb00000000800 */
[----:B------:R-:W-:Y:S01]  /*1aca0*/  BAR.SYNC.DEFER_BLOCKING 0x0 ;  /* 0x0000000000007b1d */ /* 0x000fe20000010000 */
[C---:B------:R-:W-:Y:S02]  /*1acb0*/  IMAD.SHL.U32 R213, R197.reuse, 0x8, RZ ;  /* 0x00000008c5d57824 */ /* 0x040fe400078e00ff */
[C---:B------:R-:W-:Y:S02]  /*1acc0*/  IMAD.SHL.U32 R202, R197.reuse, 0x20, RZ ;  /* 0x00000020c5ca7824 */ /* 0x040fe400078e00ff */
[----:B------:R-:W-:Y:S01]  /*1acd0*/  IMAD.SHL.U32 R3, R197, 0x40, RZ ;  /* 0x00000040c5037824 */ /* 0x000fe200078e00ff */
[C---:B------:R-:W-:Y:S02]  /*1ace0*/  LOP3.LUT R6, R213.reuse, 0x1f8, RZ, 0xc0, !PT ;  /* 0x000001f8d5067812 */ /* 0x040fe400078ec0ff */
[----:B------:R-:W-:Y:S02]  /*1acf0*/  LOP3.LUT R202, R202, 0x7c00, RZ, 0xc0, !PT ;  /* 0x00007c00caca7812 */ /* 0x000fe400078ec0ff */
[----:B------:R-:W-:Y:S02]  /*1ad00*/  LOP3.LUT R198, R213, 0x38, RZ, 0xc0, !PT ;  /* 0x00000038d5c67812 */ /* 0x000fe400078ec0ff */
[----:B------:R-:W-:Y:S02]  /*1ad10*/  LOP3.LUT R7, R2, 0x1c0, R3, 0xf8, !PT ;  /* 0x000001c002077812 */ /* 0x000fe400078ef803 */
[----:B------:R-:W-:Y:S01]  /*1ad20*/  LOP3.LUT R2, R6, 0x38, R197, 0x78, !PT ;  /* 0x0000003806027812 */ /* 0x000fe200078e78c5 */
[----:B------:R-:W-:Y:S01]  /*1ad30*/  IMAD.MOV.U32 R6, RZ, RZ, R208 ;  /* 0x000000ffff067224 */ /* 0x000fe200078e00d0 */
[----:B------:R-:W-:Y:S01]  /*1ad40*/  LOP3.LUT R5, R202, 0x200, R3, 0xf8, !PT ;  /* 0x00000200ca057812 */ /* 0x000fe200078ef803 */
[----:B-1----:R-:W-:Y:S01]  /*1ad50*/  @!P3 IMAD.SHL.U32 R8, R4, 0x80, RZ ;  /* 0x000000800408b824 */ /* 0x002fe200078e00ff */
[----:B------:R-:W-:Y:S01]  /*1ad60*/  LOP3.LUT R180, R7, R198, RZ, 0x3c, !PT ;  /* 0x000000c607b47212 */ /* 0x000fe200078e3cff */
[----:B------:R-:W-:Y:S01]  /*1ad70*/  IMAD.MOV.U32 R7, RZ, RZ, R209 ;  /* 0x000000ffff077224 */ /* 0x000fe200078e00d1 */
[----:B------:R-:W-:Y:S01]  /*1ad80*/  LOP3.LUT R213, R2, 0x1e00, R213, 0xf8, !PT ;  /* 0x00001e0002d57812 */ /* 0x000fe200078ef8d5 */
[----:B------:R-:W-:Y:S01]  /*1ad90*/  @!P3 IMAD.X R8, RZ, RZ, ~R8, P0 ;  /* 0x000000ffff08b224 */ /* 0x000fe200000e0e08 */
[----:B------:R-:W-:Y:S02]  /*1ada0*/  LOP3.LUT R180, R5, R180, RZ, 0xfc, !PT ;  /* 0x000000b405b47212 */ /* 0x000fe400078efcff */
[----:B------:R-:W-:Y:S02]  /*1adb0*/  LOP3.LUT R2, R3, 0x1c0, RZ, 0xc0, !PT ;  /* 0x000001c003027812 */ /* 0x000fe400078ec0ff */
[----:B------:R-:W-:Y:S04]  /*1adc0*/  @!P3 SHF.R.S64 R11, R11, 0x1f, R8 ;  /* 0x0000001f0b0bb819 */ /* 0x000fe80000001008 */
[----:B------:R-:W-:Y:S04]  /*1add0*/  @!P3 IADD3 R208, P0, PT, R208, R11, RZ ;  /* 0x0000000bd0d0b210 */ /* 0x000fe80007f1e0ff */
[----:B------:R-:W-:Y:S01]  /*1ade0*/  @!P3 LEA.HI.X.SX32 R209, R8, R209, 0x1, P0 ;  /* 0x000000d108d1b211 */ /* 0x000fe200000f0eff */
[----:B--2---:R-:W-:Y:S08]  /*1adf0*/  @!P3 BRA `(.L_x_2302) ;  /* 0x0000000000f4b947 */ /* 0x004ff00003800000 */
        /* <DEDUP_REMOVED lines=30> */
[----:B------:R-:W-:Y:S02]  /*1afe0*/  ISETP.NE.AND P0, PT, R8, RZ, PT ;  /* 0x000000ff0800720c */ /* 0x000fe40003f05270 */
        /* <DEDUP_REMOVED lines=23> */
[----:B----4-:R-:W-:Y:S01]  /*1b160*/  IMAD.WIDE.U32 R14, R11, UR10, R14 ;  /* 0x0000000a0b0e7c25 */ /* 0x010fe2000f8e000e */
[----:B------:R-:W-:Y:S02]  /*1b170*/  SHF.R.S32.HI R5, RZ, 0x1f, R11 ;  /* 0x0000001fff057819 */ /* 0x000fe4000001140b */
[C---:B------:R-:W-:Y:S03]  /*1b180*/  LEA R208, P0, R14.reuse, R6, 0x1 ;  /* 0x000000060ed07211 */ /* 0x040fe600078008ff */
[----:B------:R-:W-:Y:S04]  /*1b190*/  IMAD R8, R5, UR10, RZ ;  /* 0x0000000a05087c24 */ /* 0x000fe8000f8e02ff */
[----:B------:R-:W-:Y:S04]  /*1b1a0*/  IMAD R8, R11, UR11, R8 ;  /* 0x0000000b0b087c24 */ /* 0x000fe8000f8e0208 */
[----:B------:R-:W-:Y:S05]  /*1b1b0*/  IMAD.IADD R8, R15, 0x1, R8 ;  /* 0x000000010f087824 */ /* 0x000fea00078e0208 */
[----:B------:R-:W-:Y:S07]  /*1b1c0*/  LEA.HI.X R209, R14, R7, R8, 0x1, P0 ;  /* 0x000000070ed17211 */ /* 0x000fee00000f0c08 */
.L_x_2302:
        /* <DEDUP_REMOVED lines=17> */
[----:B------:R-:W-:Y:S02]  /*1b2e0*/  LOP3.LUT R2, R135, R198, RZ, 0x3c, !PT ;  /* 0x000000c687027212 */ /* 0x000fe400078e3cff */
[----:B------:R1:W-:Y:S01]  /*1b2f0*/  LDGSTS.E.BYPASS.LTC128B.128 [R213+0x10800], desc[UR6][R6.64+0x80] ;  /* 0x1080008006d57fae */ /* 0x0003e2000b981a06 */
[-C--:B------:R-:W-:Y:S01]  /*1b300*/  IADD3 R8, P1, PT, R10, R5.reuse, RZ ;  /* 0x000000050a087210 */ /* 0x080fe20007f3e0ff */
[--C-:B------:R-:W-:Y:S01]  /*1b310*/  IMAD.X R11, R17, 0x1, R4.reuse, P0 ;  /* 0x00000001110b7824 */ /* 0x100fe200000e0604 */
[----:B------:R-:W-:Y:S02]  /*1b320*/  LEA R180, R180, UR5, 0x1 ;  /* 0x00000005b4b47c11 */ /* 0x000fe4000f8e08ff */
[----:B------:R-:W-:Y:S01]  /*1b330*/  LDGSTS.E.BYPASS.LTC128B.128 [R213+0xd000], desc[UR6][R16.64] ;  /* 0x0d00000010d57fae */ /* 0x000fe2000b981a06 */
[-C--:B------:R-:W-:Y:S01]  /*1b340*/  IADD3 R14, P0, PT, R8, R5.reuse, RZ ;  /* 0x00000005080e7210 */ /* 0x080fe20007f1e0ff */
[--C-:B------:R-:W-:Y:S03]  /*1b350*/  IMAD.X R9, R11, 0x1, R4.reuse, P1 ;  /* 0x000000010b097824 */ /* 0x100fe600008e0604 */
[----:B------:R-:W-:Y:S01]  /*1b360*/  LDGSTS.E.BYPASS.LTC128B.128 [R213+0x11000], desc[UR6][R16.64+0x80] ;  /* 0x1100008010d57fae */ /* 0x000fe2000b981a06 */
[-C--:B------:R-:W-:Y:S01]  /*1b370*/  IADD3 R12, P1, PT, R14, R5.reuse, RZ ;  /* 0x000000050e0c7210 */ /* 0x080fe20007f3e0ff */
[--C-:B------:R-:W-:Y:S03]  /*1b380*/  IMAD.X R15, R9, 0x1, R4.reuse, P0 ;  /* 0x00000001090f7824 */ /* 0x100fe600000e0604 */
[----:B------:R-:W-:Y:S01]  /*1b390*/  LDGSTS.E.BYPASS.LTC128B.128 [R213+0xd800], desc[UR6][R10.64] ;  /* 0x0d8000000ad57fae */ /* 0x000fe2000b981a06 */
[----:B------:R-:W-:Y:S02]  /*1b3a0*/  IMAD R185, R2, 0x2, R185 ;  /* 0x0000000202b97824 */ /* 0x000fe400078e02b9 */
[--C-:B------:R-:W-:Y:S02]  /*1b3b0*/  IMAD.X R13, R15, 0x1, R4.reuse, P1 ;  /* 0x000000010f0d7824 */ /* 0x100fe400008e0604 */
[----:B------:R-:W-:Y:S01]  /*1b3c0*/  LDGSTS.E.BYPASS.LTC128B.128 [R213+0x11800], desc[UR6][R10.64+0x80] ;  /* 0x118000800ad57fae */ /* 0x000fe2000b981a06 */
[----:B------:R-:W-:Y:S01]  /*1b3d0*/  VIADD R2, R185, UR5 ;  /* 0x00000005b9027c36 */ /* 0x000fe20008000000 */
[----:B------:R-:W-:Y:S03]  /*1b3e0*/  ISETP.NE.AND P1, PT, R216, 0x1, PT ;  /* 0x00000001d800780c */ /* 0x000fe60003f25270 */
[----:B------:R-:W-:Y:S05]  /*1b3f0*/  LDGSTS.E.BYPASS.LTC128B.128 [R213+0xe000], desc[UR6][R8.64] ;  /* 0x0e00000008d57fae */ /* 0x000fea000b981a06 */
[----:B------:R2:W-:Y:S01]  /*1b400*/  LDGSTS.E.BYPASS.LTC128B.128 [R213+0x12000], desc[UR6][R8.64+0x80] ;  /* 0x1200008008d57fae */ /* 0x0005e2000b981a06 */
        /* <DEDUP_REMOVED lines=13> */
[----:B------:R1:W-:Y:S02]  /*1b4e0*/  LDGSTS.E.BYPASS.LTC128B.128 [R213+0x13800], desc[UR6][R6.64+0x80] ;  /* 0x1380008006d57fae */ /* 0x0003e4000b981a06 */
[--C-:B------:R-:W-:Y:S03]  /*1b4f0*/  IMAD.IADD R184, R180, 0x1, R157.reuse ;  /* 0x00000001b4b87824 */ /* 0x100fe600078e029d */
[----:B------:R-:W-:Y:S01]  /*1b500*/  LDSM.16.M88.4 R64, [R180] ;  /* 0x00000000b440783b */ /* 0x000fe20000000200 */
[----:B------:R-:W-:Y:S02]  /*1b510*/  IMAD.IADD R2, R2, 0x1, R157 ;  /* 0x0000000102027824 */ /* 0x000fe400078e029d */
[C---:B------:R-:W-:Y:S02]  /*1b520*/  IMAD.IADD R134, R203.reuse, 0x1, R184 ;  /* 0x00000001cb867824 */ /* 0x040fe400078e02b8 */
[----:B--2---:R-:W1:Y:S01]  /*1b530*/  LDSM.16.M88.4 R8, [R185+UR5+0x4000] ;  /* 0x00400005b908783b */ /* 0x004e620008000200 */
[----:B------:R-:W-:Y:S04]  /*1b540*/  IMAD.IADD R132, R203, 0x1, R2 ;  /* 0x00000001cb847824 */ /* 0x000fe800078e0202 */
[----:B------:R-:W2:Y:S05]  /*1b550*/  LDSM.16.M88.4 R16, [R185+UR5+0x4800] ;  /* 0x00480005b910783b */ /* 0x000eaa0008000200 */
[----:B------:R-:W5:Y:S05]  /*1b560*/  LDSM.16.M88.4 R24, [R185+UR5+0x5000] ;  /* 0x00500005b918783b */ /* 0x000f6a0008000200 */
[----:B------:R-:W0:Y:S05]  /*1b570*/  LDGDEPBAR ;  /* 0x00000000000079af */ /* 0x000e2a0000000000 */
[----:B------:R-:W3:Y:S05]  /*1b580*/  LDSM.16.M88.4 R32, [R185+UR5+0x5800] ;  /* 0x00580005b920783b */ /* 0x000eea0008000200 */
[----:B------:R-:W4:Y:S05]  /*1b590*/  LDSM.16.M88.4 R40, [R185+UR5+0x6000] ;  /* 0x00600005b928783b */ /* 0x000f2a0008000200 */
[----:B------:R-:W4:Y:S05]  /*1b5a0*/  LDSM.16.M88.4 R48, [R185+UR5+0x6800] ;  /* 0x00680005b930783b */ /* 0x000f2a0008000200 */
[----:B------:R-:W4:Y:S05]  /*1b5b0*/  LDSM.16.M88.4 R56, [R185+UR5+0x7000] ;  /* 0x00700005b938783b */ /* 0x000f2a0008000200 */
[----:B------:R-:W4:Y:S01]  /*1b5c0*/  LDSM.16.M88.4 R136, [R185+UR5+0x7800] ;  /* 0x00780005b988783b */ /* 0x000f220008000200 */
[C---:B-1----:R-:W-:Y:S04]  /*1b5d0*/  HMMA.16816.F32 R4, R64.reuse, R8, RZ ;  /* 0x000000084004723c */ /* 0x042fe800000018ff */
[----:B------:R-:W-:Y:S04]  /*1b5e0*/  LDSM.16.M88.4 R140, [R135] ;  /* 0x00000000878c783b */ /* 0x000fe80000000200 */
[C---:B------:R-:W-:Y:S01]  /*1b5f0*/  HMMA.16816.F32 R8, R64.reuse, R10, RZ ;  /* 0x0000000a4008723c */ /* 0x040fe200000018ff */
[----:B------:R-:W1:Y:S05]  /*1b600*/  LDSM.16.M88.4 R144, [R3+0x4000] ;  /* 0x004000000390783b */ /* 0x000e6a0000000200 */
[----:B------:R-:W1:Y:S02]  /*1b610*/  LDSM.16.M88.4 R148, [R3+0x4800] ;  /* 0x004800000394783b */ /* 0x000e640000000200 */
[C---:B--2---:R-:W-:Y:S03]  /*1b620*/  HMMA.16816.F32 R12, R64.reuse, R16, RZ ;  /* 0x00000010400c723c */ /* 0x044fe600000018ff */
[----:B------:R-:W2:Y:S05]  /*1b630*/  LDSM.16.M88.4 R152, [R3+0x5000] ;  /* 0x005000000398783b */ /* 0x000eaa0000000200 */
[C---:B------:R-:W-:Y:S01]  /*1b640*/  HMMA.16816.F32 R16, R64.reuse, R18, RZ ;  /* 0x000000124010723c */ /* 0x040fe200000018ff */
[----:B------:R-:W-:Y:S05]  /*1b650*/  LDSM.16.M88.4 R156, [R3+0x7000] ;  /* 0x00700000039c783b */ /* 0x000fea0000000200 */
[----:B------:R-:W-:Y:S02]  /*1b660*/  LDSM.16.M88.4 R160, [R3+0x7800] ;  /* 0x0078000003a0783b */ /* 0x000fe40000000200 */
[C---:B-----5:R-:W-:Y:S03]  /*1b670*/  HMMA.16816.F32 R20, R64.reuse, R24, RZ ;  /* 0x000000184014723c */ /* 0x060fe600000018ff */
[----:B------:R-:W-:Y:S05]  /*1b680*/  LDSM.16.M88.4 R164, [R184] ;  /* 0x00000000b8a4783b */ /* 0x000fea0000000200 */
[C---:B------:R-:W-:Y:S01]  /*1b690*/  HMMA.16816.F32 R24, R64.reuse, R26, RZ ;  /* 0x0000001a4018723c */ /* 0x040fe200000018ff */
[----:B------:R-:W-:Y:S05]  /*1b6a0*/  LDSM.16.M88.4 R168, [R2+0x4000] ;  /* 0x0040000002a8783b */ /* 0x000fea0000000200 */
[----:B------:R-:W-:Y:S02]  /*1b6b0*/  LDSM.16.M88.4 R172, [R2+0x6000] ;  /* 0x0060000002ac783b */ /* 0x000fe40000000200 */
[C---:B---3--:R-:W-:Y:S03]  /*1b6c0*/  HMMA.16816.F32 R28, R64.reuse, R32, RZ ;  /* 0x00000020401c723c */ /* 0x048fe600000018ff */
[----:B------:R-:W-:Y:S05]  /*1b6d0*/  LDSM.16.M88.4 R176, [R185+UR5+0xa000] ;  /* 0x00a00005b9b0783b */ /* 0x000fea0008000200 */
[C---:B------:R-:W-:Y:S01]  /*1b6e0*/  HMMA.16816.F32 R32, R64.reuse, R34, RZ ;  /* 0x000000224020723c */ /* 0x040fe200000018ff */
[----:B------:R-:W-:Y:S05]  /*1b6f0*/  LDSM.16.M88.4 R188, [R2+0x8000] ;  /* 0x0080000002bc783b */ /* 0x000fea0000000200 */
[----:B------:R-:W-:Y:S02]  /*1b700*/  LDSM.16.M88.4 R192, [R132+0xb000] ;  /* 0x00b0000084c0783b */ /* 0x000fe40000000200 */
        /* <DEDUP_REMOVED lines=8> */
[----:B------:R-:W3:Y:S07]  /*1b790*/  LDSM.16.M88.4 R136, [R3+0x5800] ;  /* 0x005800000388783b */ /* 0x000eee0000000200 */
[C---:B-1----:R-:W-:Y:S08]  /*1b7a0*/  HMMA.16816.F32 R4, R140.reuse, R144, R4 ;  /* 0x000000908c04723c */ /* 0x042ff00000001804 */
[C---:B------:R-:W-:Y:S01]  /*1b7b0*/  HMMA.16816.F32 R8, R140.reuse, R146, R8 ;  /* 0x000000928c08723c */ /* 0x040fe20000001808 */
[----:B------:R-:W1:Y:S07]  /*1b7c0*/  LDSM.16.M88.4 R144, [R3+0x6000] ;  /* 0x006000000390783b */ /* 0x000e6e0000000200 */
[C---:B------:R-:W-:Y:S08]  /*1b7d0*/  HMMA.16816.F32 R12, R140.reuse, R148, R12 ;  /* 0x000000948c0c723c */ /* 0x040ff0000000180c */
[C---:B------:R-:W-:Y:S01]  /*1b7e0*/  HMMA.16816.F32 R16, R140.reuse, R150, R16 ;  /* 0x000000968c10723c */ /* 0x040fe20000001810 */
[----:B------:R-:W4:Y:S07]  /*1b7f0*/  LDSM.16.M88.4 R148, [R3+0x6800] ;  /* 0x006800000394783b */ /* 0x000f2e0000000200 */
[C---:B--2---:R-:W-:Y:S08]  /*1b800*/  HMMA.16816.F32 R20, R140.reuse, R152, R20 ;  /* 0x000000988c14723c */ /* 0x044ff00000001814 */
[C---:B------:R-:W-:Y:S01]  /*1b810*/  HMMA.16816.F32 R24, R140.reuse, R154, R24 ;  /* 0x0000009a8c18723c */ /* 0x040fe20000001818 */
[----:B------:R-:W2:Y:S07]  /*1b820*/  LDSM.16.M88.4 R152, [R2+0x4800] ;  /* 0x004800000298783b */ /* 0x000eae0000000200 */
        /* <DEDUP_REMOVED lines=8> */
[----:B------:R-:W-:Y:S07]  /*1b8b0*/  LDSM.16.M88.4 R148, [R134] ;  /* 0x000000008694783b */ /* 0x000fee0000000200 */
[C---:B------:R-:W-:Y:S08]  /*1b8c0*/  HMMA.16816.F32 R52, R140.reuse, R156, R52 ;  /* 0x0000009c8c34723c */ /* 0x040ff00000001834 */
[C---:B------:R-:W-:Y:S01]  /*1b8d0*/  HMMA.16816.F32 R56, R140.reuse, R158, R56 ;  /* 0x0000009e8c38723c */ /* 0x040fe20000001838 */
[----:B------:R-:W-:Y:S07]  /*1b8e0*/  LDSM.16.M88.4 R156, [R132+0x4800] ;  /* 0x00480000849c783b */ /* 0x000fee0000000200 */
[C---:B------:R-:W-:Y:S08]  /*1b8f0*/  HMMA.16816.F32 R60, R140.reuse, R160, R60 ;  /* 0x000000a08c3c723c */ /* 0x040ff0000000183c */
[----:B------:R-:W-:Y:S01]  /*1b900*/  HMMA.16816.F32 R64, R140, R162, R64 ;  /* 0x000000a28c40723c */ /* 0x000fe20000001840 */
[----:B------:R-:W4:Y:S05]  /*1b910*/  LDSM.16.M88.4 R140, [R2+0x6800] ;  /* 0x00680000028c783b */ /* 0x000f2a0000000200 */
[----:B------:R-:W-:Y:S02]  /*1b920*/  LDSM.16.M88.4 R160, [R132+0x5000] ;  /* 0x0050000084a0783b */ /* 0x000fe40000000200 */
[C---:B------:R-:W-:Y:S08]  /*1b930*/  HMMA.16816.F32 R4, R164.reuse, R168, R4 ;  /* 0x000000a8a404723c */ /* 0x040ff00000001804 */
[C---:B------:R-:W-:Y:S01]  /*1b940*/  HMMA.16816.F32 R8, R164.reuse, R170, R8 ;  /* 0x000000aaa408723c */ /* 0x040fe20000001808 */
[----:B------:R-:W-:Y:S07]  /*1b950*/  LDSM.16.M88.4 R168, [R185+UR5+0x8000] ;  /* 0x00800005b9a8783b */ /* 0x000fee0008000200 */
        /* <DEDUP_REMOVED lines=12> */
[C---:B----4-:R-:W-:Y:S08]  /*1ba20*/  HMMA.16816.F32 R44, R164.reuse, R140, R44 ;  /* 0x0000008ca42c723c */ /* 0x050ff0000000182c */
[C---:B------:R-:W-:Y:S01]  /*1ba30*/  HMMA.16816.F32 R48, R164.reuse, R142, R48 ;  /* 0x0000008ea430723c */ /* 0x040fe20000001830 */
[----:B------:R-:W3:Y:S07]  /*1ba40*/  LDSM.16.M88.4 R140, [R132+0x5800] ;  /* 0x00580000848c783b */ /* 0x000eee0000000200 */
[C---:B--2---:R-:W-:Y:S08]  /*1ba50*/  HMMA.16816.F32 R52, R164.reuse, R136, R52 ;  /* 0x00000088a434723c */ /* 0x044ff00000001834 */
[C---:B------:R-:W-:Y:S01]  /*1ba60*/  HMMA.16816.F32 R56, R164.reuse, R138, R56 ;  /* 0x0000008aa438723c */ /* 0x040fe20000001838 */
[----:B------:R-:W2:Y:S07]  /*1ba70*/  LDSM.16.M88.4 R136, [R132+0x6000] ;  /* 0x006000008488783b */ /* 0x000eae0000000200 */
[C---:B-1----:R-:W-:Y:S08]  /*1ba80*/  HMMA.16816.F32 R60, R164.reuse, R144, R60 ;  /* 0x00000090a43c723c */ /* 0x042ff0000000183c */
[----:B------:R-:W-:Y:S01]  /*1ba90*/  HMMA.16816.F32 R64, R164, R146, R64 ;  /* 0x00000092a440723c */ /* 0x000fe20000001840 */
[----:B------:R-:W1:Y:S05]  /*1baa0*/  LDSM.16.M88.4 R144, [R132+0x6800] ;  /* 0x006800008490783b */ /* 0x000e6a0000000200 */
[----:B------:R-:W-:Y:S02]  /*1bab0*/  LDSM.16.M88.4 R164, [R180+0x2000] ;  /* 0x00200000b4a4783b */ /* 0x000fe40000000200 */
[C---:B------:R-:W-:Y:S03]  /*1bac0*/  HMMA.16816.F32 R4, R148.reuse, R152, R4 ;  /* 0x000000989404723c */ /* 0x040fe60000001804 */
[----:B------:R-:W-:Y:S05]  /*1bad0*/  LDSM.16.M88.4 R180, [R3+0x9800] ;  /* 0x0098000003b4783b */ /* 0x000fea0000000200 */
        /* <DEDUP_REMOVED lines=73> */
[----:B------:R-:W2:Y:S05]  /*1bf70*/  LDSM.16.M88.4 R136, [R2+0x9800] ;  /* 0x009800000288783b */ /* 0x000eaa0000000200 */
[----:B------:R-:W3:Y:S02]  /*1bf80*/  LDSM.16.M88.4 R152, [R2+0xa800] ;  /* 0x00a800000298783b */ /* 0x000ee40000000200 */
        /* <DEDUP_REMOVED lines=53> */
[----:B------:R-:W-:Y:S01]  /*1c2e0*/  VIADD R141, R217, 0xffffff00 ;  /* 0xffffff00d98d7836 */ /* 0x000fe20000000000 */
        /* <DEDUP_REMOVED lines=61> */
.L_x_2304:
        /* <DEDUP_REMOVED lines=36> */
.L_x_2303:
        /* <DEDUP_REMOVED lines=542> */
.L_x_2301:
[----:B------:R-:W1:Y:S01]  /*1eae0*/  SHFL.BFLY PT, R10, R221, 0x2, 0x1f ;  /* 0x0c401f00dd0a7f89 */ /* 0x000e6200000e0000 */
[----:B------:R-:W2:Y:S01]  /*1eaf0*/  S2UR UR8, SR_CTAID.X ;  /* 0x00000000000879c3 */ /* 0x000ea20000002500 */
[----:B------:R-:W-:Y:S01]  /*1eb00*/  LOP3.LUT R22, R201, 0x30, RZ, 0xc0, !PT ;  /* 0x00000030c9167812 */ /* 0x000fe200078ec0ff */
[----:B------:R-:W-:Y:S01]  /*1eb10*/  BSSY.RECONVERGENT B0, `(.L_x_2306) ;  /* 0x00000d4000007945 */ /* 0x000fe20003800200 */
[----:B------:R-:W3:Y:S01]  /*1eb20*/  SHFL.BFLY PT, R0, R219, 0x2, 0x1f ;  /* 0x0c401f00db007f89 */ /* 0x000ee200000e0000 */
[----:B-1----:R-:W-:Y:S01]  /*1eb30*/  FADD.FTZ R10, R10, R221 ;  /* 0x000000dd0a0a7221 */ /* 0x002fe20000010000 */
[----:B--2---:R-:W-:Y:S01]  /*1eb40*/  USHF.L.U32 UR8, UR8, 0x6, URZ ;  /* 0x0000000608087899 */ /* 0x004fe200080006ff */
[----:B---3--:R-:W-:-:S03]  /*1eb50*/  FADD.FTZ R9, R0, R219 ;  /* 0x000000db00097221 */ /* 0x008fc60000010000 */
[----:B------:R-:W1:Y:S04]  /*1eb60*/  SHFL.BFLY PT, R5, R10, 0x1, 0x1f ;  /* 0x0c201f000a057f89 */ /* 0x000e6800000e0000 */
[----:B------:R-:W2:Y:S01]  /*1eb70*/  SHFL.BFLY PT, R2, R9, 0x1, 0x1f ;  /* 0x0c201f0009027f89 */ /* 0x000ea200000e0000 */
[----:B------:R-:W3:Y:S01]  /*1eb80*/  S2R R0, SR_TID.X ;  /* 0x0000000000007919 */ /* 0x000ee20000002100 */
[----:B-1----:R-:W-:Y:S02]  /*1eb90*/  FADD.FTZ R4, R10, R5 ;  /* 0x000000050a047221 */ /* 0x002fe40000010000 */
[----:B------:R-:W1:Y:S01]  /*1eba0*/  LDC.U8 R10, c[0x0][0x548] ;  /* 0x00015200ff0a7b82 */ /* 0x000e620000000000 */
[----:B--2---:R-:W-:Y:S01]  /*1ebb0*/  FADD.FTZ R2, R9, R2 ;  /* 0x0000000209027221 */ /* 0x004fe20000010000 */
[----:B------:R-:W2:Y:S01]  /*1ebc0*/  MUFU.RCP R8, R4 ;  /* 0x0000000400087308 */ /* 0x000ea20000001000 */
[----:B------:R-:W-:-:S03]  /*1ebd0*/  FSETP.NE.FTZ.AND P5, PT, R4, RZ, PT ;  /* 0x000000ff0400720b */ /* 0x000fc60003fb5000 */
[----:B------:R-:W-:-:S04]  /*1ebe0*/  FSETP.NE.FTZ.AND P2, PT, R2, RZ, PT ;  /* 0x000000ff0200720b */ /* 0x000fc80003f55000 */
[----:B------:R-:W4:Y:S01]  /*1ebf0*/  MUFU.RCP R7, R2 ;  /* 0x0000000200077308 */ /* 0x000f220000001000 */
[C---:B---3--:R-:W-:Y:S02]  /*1ec00*/  SHF.L.U32 R6, R0.reuse, 0x4, RZ ;  /* 0x0000000400067819 */ /* 0x048fe400000006ff */
[----:B------:R-:W-:Y:S02]  /*1ec10*/  SHF.L.U32 R5, R0, 0x1, RZ ;  /* 0x0000000100057819 */ /* 0x000fe400000006ff */
[----:B------:R-:W-:-:S03]  /*1ec20*/  LOP3.LUT R6, R6, 0x1c0, RZ, 0xc0, !PT ;  /* 0x000001c006067812 */ /* 0x000fc600078ec0ff */
[----:B------:R-:W-:Y:S01]  /*1ec30*/  @P5 MUFU.LG2 R4, R4 ;  /* 0x0000000400045308 */ /* 0x000fe20000000c00 */
[--C-:B------:R-:W-:Y:S01]  /*1ec40*/  LOP3.LUT R202, R202, 0x6, R5.reuse, 0xf8, !PT ;  /* 0x00000006caca7812 */ /* 0x100fe200078ef805 */
[----:B------:R-:W3:Y:S01]  /*1ec50*/  @P2 LDC R18, c[0x0][0x458] ;  /* 0x00011600ff122b82 */ /* 0x000ee20000000800 */
[----:B------:R-:W-:Y:S02]  /*1ec60*/  LOP3.LUT R5, R6, 0x38, R5, 0xf8, !PT ;  /* 0x0000003806057812 */ /* 0x000fe400078ef805 */
[----:B------:R-:W-:Y:S02]  /*1ec70*/  R2P PR, R0, 0x18 ;  /* 0x0000001800007804 */ /* 0x000fe40000000000 */
[----:B--2---:R-:W-:Y:S01]  /*1ec80*/  FSEL R8, R8, 1, P5 ;  /* 0x3f80000008087808 */ /* 0x004fe20002800000 */
[----:B------:R-:W2:Y:S01]  /*1ec90*/  @P2 MUFU.LG2 R2, R2 ;  /* 0x0000000200022308 */ /* 0x000ea20000000c00 */
[----:B------:R-:W-:Y:S02]  /*1eca0*/  LOP3.LUT R5, R202, R5, RZ, 0xfc, !PT ;  /* 0x00000005ca057212 */ /* 0x000fe400078efcff */
[----:B----4-:R-:W-:Y:S01]  /*1ecb0*/  FSEL R7, R7, 1, P2 ;  /* 0x3f80000007077808 */ /* 0x010fe20001000000 */
[C---:B------:R-:W-:Y:S01]  /*1ecc0*/  FMUL.FTZ R128, R8.reuse, R128 ;  /* 0x0000008008807220 */ /* 0x040fe20000410000 */
[----:B------:R-:W-:Y:S01]  /*1ecd0*/  MOV R6, 0x10 ;  /* 0x0000001000067802 */ /* 0x000fe20000000f00 */
        /* <DEDUP_REMOVED lines=39> */
[----:B------:R-:W-:Y:S01]  /*1ef50*/  SEL R6, R6, 0xfffffff0, !P0 ;  /* 0xfffffff006067807 */ /* 0x000fe20004000000 */
        /* <DEDUP_REMOVED lines=65> */
[----:B--2---:R-:W-:Y:S01]  /*1f370*/  @P2 FMUL.FTZ R2, R2, 0.69314718246459960938 ;  /* 0x3f31721802022820 */ /* 0x004fe20000410000 */
        /* <DEDUP_REMOVED lines=14> */
[----:B------:R-:W-:Y:S02]  /*1f460*/  F2FP.F16.F32.PACK_AB R7, R7, R118 ;  /* 0x000000760707723e */ /* 0x000fe400000000ff */
[----:B------:R-:W-:Y:S01]  /*1f470*/  ISETP.NE.AND P0, PT, R204, -0x1, PT ;  /* 0xffffffffcc00780c */ /* 0x000fe20003f05270 */
[----:B------:R-:W-:Y:S01]  /*1f480*/  STS [R23], R92 ;  /* 0x0000005c17007388 */ /* 0x000fe20000000800 */
[----:B-1----:R-:W-:Y:S02]  /*1f490*/  ISETP.NE.AND P1, PT, R10, RZ, PT ;  /* 0x000000ff0a00720c */ /* 0x002fe40003f25270 */
[----:B------:R-:W-:Y:S01]  /*1f4a0*/  LOP3.LUT P4, RZ, R0, 0x3, RZ, 0xc0, !PT ;  /* 0x0000000300ff7812 */ /* 0x000fe2000788c0ff */
[----:B------:R-:W-:Y:S01]  /*1f4b0*/  STS [R23+0x400], R94 ;  /* 0x0004005e17007388 */ /* 0x000fe20000000800 */
[----:B------:R-:W-:-:S03]  /*1f4c0*/  ISETP.NE.OR P3, PT, R204, -0x1, !P1 ;  /* 0xffffffffcc00780c */ /* 0x000fc60004f65670 */
[----:B------:R-:W-:Y:S04]  /*1f4d0*/  STS [R5+0x2000], R96 ;  /* 0x0020006005007388 */ /* 0x000fe80000000800 */
[----:B------:R-:W-:Y:S01]  /*1f4e0*/  STS [R5+0x2400], R98 ;  /* 0x0024006205007388 */ /* 0x000fe20000000800 */
[----:B------:R-:W1:Y:S03]  /*1f4f0*/  @!P0 LDC.64 R10, c[0x0][0x400] ;  /* 0x00010000ff0a8b82 */ /* 0x000e660000000a00 */
[----:B------:R-:W-:Y:S04]  /*1f500*/  STS [R9+0x2000], R100 ;  /* 0x0020006409007388 */ /* 0x000fe80000000800 */
[----:B------:R2:W-:Y:S01]  /*1f510*/  STS [R9+0x2400], R102 ;  /* 0x0024006609007388 */ /* 0x0005e20000000800 */
[----:B------:R-:W4:Y:S03]  /*1f520*/  @!P1 LDC R16, c[0x0][0x3e0] ;  /* 0x0000f800ff109b82 */ /* 0x000f260000000800 */
[----:B------:R-:W-:Y:S04]  /*1f530*/  STS [R17+0x2000], R104 ;  /* 0x0020006811007388 */ /* 0x000fe80000000800 */
[----:B------:R5:W-:Y:S04]  /*1f540*/  STS [R17+0x2400], R106 ;  /* 0x0024006a11007388 */ /* 0x000be80000000800 */
[----:B------:R-:W-:Y:S04]  /*1f550*/  STS [R15+0x2000], R108 ;  /* 0x0020006c0f007388 */ /* 0x000fe80000000800 */
[----:B------:R-:W-:Y:S04]  /*1f560*/  STS [R15+0x2400], R110 ;  /* 0x0024006e0f007388 */ /* 0x000fe80000000800 */
[----:B------:R-:W-:Y:S04]  /*1f570*/  STS [R13+0x2000], R124 ;  /* 0x0020007c0d007388 */ /* 0x000fe80000000800 */
[----:B------:R-:W-:Y:S01]  /*1f580*/  STS [R13+0x2400], R126 ;  /* 0x0024007e0d007388 */ /* 0x000fe20000000800 */
[----:B--2---:R-:W2:Y:S03]  /*1f590*/  @P0 LDC.64 R8, c[0x0][0x408] ;  /* 0x00010200ff080b82 */ /* 0x004ea60000000a00 */
[----:B------:R-:W-:Y:S04]  /*1f5a0*/  STS [R19+0x2000], R112 ;  /* 0x0020007013007388 */ /* 0x000fe80000000800 */
[----:B------:R1:W-:Y:S01]  /*1f5b0*/  STS [R19+0x2400], R114 ;  /* 0x0024007213007388 */ /* 0x0003e20000000800 */
[----:B-----5:R-:W5:Y:S03]  /*1f5c0*/  LDC R17, c[0x0][0x434] ;  /* 0x00010d00ff117b82 */ /* 0x020f660000000800 */
[----:B------:R-:W-:Y:S04]  /*1f5d0*/  STS [R21+0x2000], R120 ;  /* 0x0020007815007388 */ /* 0x000fe80000000800 */
[----:B------:R4:W-:Y:S04]  /*1f5e0*/  STS [R21+0x2400], R122 ;  /* 0x0024007a15007388 */ /* 0x0009e80000000800 */
[----:B------:R-:W-:Y:S04]  /*1f5f0*/  STS [R23+0x2000], R116 ;  /* 0x0020007417007388 */ /* 0x000fe80000000800 */
[----:B------:R4:W-:Y:S01]  /*1f600*/  STS [R23+0x2400], R7 ;  /* 0x0024000717007388 */ /* 0x0009e20000000800 */
[----:B--2---:R-:W-:Y:S01]  /*1f610*/  @P0 IMAD.WIDE.U32 R30, R204, R8, RZ ;  /* 0x00000008cc1e0225 */ /* 0x004fe200078e00ff */
[----:B------:R-:W-:-:S03]  /*1f620*/  MOV R8, 0x7f800000 ;  /* 0x7f80000000087802 */ /* 0x000fc60000000f00 */
[----:B---3--:R-:W-:Y:S01]  /*1f630*/  @P2 FFMA.FTZ R8, R3, R18, R2 ;  /* 0x0000001203082223 */ /* 0x008fe20000010002 */
[----:B------:R-:W-:Y:S08]  /*1f640*/  BAR.SYNC.DEFER_BLOCKING 0x0 ;  /* 0x0000000000007b1d */ /* 0x000ff00000010000 */
[----:B-1----:R-:W1:Y:S01]  /*1f650*/  @P5 LDC R19, c[0x0][0x458] ;  /* 0x00011600ff135b82 */ /* 0x002e620000000800 */
[----:B------:R-:W2:Y:S01]  /*1f660*/  S2R R6, SR_CTAID.Y ;  /* 0x0000000000067919 */ /* 0x000ea20000002600 */
[----:B------:R-:W3:Y:S01]  /*1f670*/  S2R R5, SR_CTAID.Z ;  /* 0x0000000000057919 */ /* 0x000ee20000002700 */
[----:B----4-:R-:W-:-:S04]  /*1f680*/  SHF.R.U32.HI R21, RZ, 0x2, R0 ;  /* 0x00000002ff157819 */ /* 0x010fc80000011600 */
[----:B------:R-:W-:Y:S01]  /*1f690*/  LOP3.LUT R21, R22, 0x7, R21, 0xf8, !PT ;  /* 0x0000000716157812 */ /* 0x000fe200078ef815 */
[----:B------:R-:W4:Y:S01]  /*1f6a0*/  @P1 LDC R7, c[0x0][0x454] ;  /* 0x00011500ff071b82 */ /* 0x000f220000000800 */
[----:B------:R-:W-:Y:S01]  /*1f6b0*/  @P5 FMUL.FTZ R23, R4, 0.69314718246459960938 ;  /* 0x3f31721804175820 */ /* 0x000fe20000410000 */
[----:B------:R1:W4:Y:S04]  /*1f6c0*/  LDS.128 R24, [R213+0x1800] ;  /* 0x00180000d5187984 */ /* 0x0003280000000c00 */
[----:B------:R1:W4:Y:S01]  /*1f6d0*/  LDS.128 R12, [R213+0x3800] ;  /* 0x00380000d50c7984 */ /* 0x0003220000000c00 */
[----:B--2---:R-:W-:-:S04]  /*1f6e0*/  @!P0 IMAD.WIDE.U32 R28, R6, R10, RZ ;  /* 0x0000000a061c8225 */ /* 0x004fc800078e00ff */
[----:B------:R-:W-:Y:S02]  /*1f6f0*/  @!P0 IMAD R20, R6, R11, R29 ;  /* 0x0000000b06148224 */ /* 0x000fe400078e021d */
[----:B------:R-:W2:Y:S01]  /*1f700*/  LDC.64 R10, c[0x0][0x408] ;  /* 0x00010200ff0a7b82 */ /* 0x000ea20000000a00 */
[----:B------:R-:W-:Y:S01]  /*1f710*/  @P0 IMAD R20, R204, R9, R31 ;  /* 0x00000009cc140224 */ /* 0x000fe200078e021f */
[----:B------:R-:W-:Y:S01]  /*1f720*/  MOV R9, 0x7f800000 ;  /* 0x7f80000000097802 */ /* 0x000fe20000000f00 */
[----:B---3--:R-:W-:Y:S02]  /*1f730*/  @!P1 IMAD R16, R6, R16, R5 ;  /* 0x0000001006109224 */ /* 0x008fe400078e0205 */
[----:B-1----:R-:W-:Y:S01]  /*1f740*/  @P5 FFMA.FTZ R9, R132, R19, R23 ;  /* 0x0000001384095223 */ /* 0x002fe20000010017 */
[-C--:B-----5:R-:W-:Y:S02]  /*1f750*/  @!P3 IMAD R204, R6, R17.reuse, RZ ;  /* 0x0000001106ccb224 */ /* 0x0a0fe400078e02ff */
[----:B------:R-:W-:-:S02]  /*1f760*/  @!P1 IMAD R16, R16, R17, RZ ;  /* 0x0000001110109224 */ /* 0x000fc400078e02ff */
[----:B----4-:R-:W-:Y:S01]  /*1f770*/  @P1 IMAD R16, R5, R7, R204 ;  /* 0x0000000705101224 */ /* 0x010fe200078e02cc */
        /* <DEDUP_REMOVED lines=13> */
.L_x_2307:
[----:B------:R-:W-:Y:S05]  /*1f850*/  BSYNC.RECONVERGENT B0 ;  /* 0x0000000000007941 */ /* 0x000fea0003800200 */
.L_x_2306:
[----:B------:R-:W3:Y:S01]  /*1f860*/  LDCU.64 UR4, c[0x0][0x410] ;  /* 0x00008200ff0477ac */ /* 0x000ee20008000a00 */
[----:B------:R-:W-:Y:S01]  /*1f870*/  IMAD.MOV.U32 R199, RZ, RZ, RZ ;  /* 0x000000ffffc77224 */ /* 0x000fe200078e00ff */
[----:B------:R-:W-:Y:S01]  /*1f880*/  @P0 MOV R28, R30 ;  /* 0x0000001e001c0202 */ /* 0x000fe20000000f00 */
[----:B------:R-:W-:Y:S01]  /*1f890*/  VIADD R205, R205, -UR8 ;  /* 0x80000008cdcd7c36 */ /* 0x000fe20008000000 */
[----:B------:R-:W-:Y:S01]  /*1f8a0*/  SHF.R.U32.HI R0, RZ, 0x3, R0 ;  /* 0x00000003ff007819 */ /* 0x000fe20000011600 */
[----:B-12---:R-:W-:Y:S01]  /*1f8b0*/  IMAD.WIDE.U32 R2, R10, UR8, R198 ;  /* 0x000000080a027c25 */ /* 0x006fe2000f8e00c6 */
[----:B------:R1:W2:Y:S01]  /*1f8c0*/  LDS.128 R16, [R213] ;  /* 0x00000000d5107984 */ /* 0x0002a20000000c00 */
[----:B------:R-:W-:Y:S01]  /*1f8d0*/  BSSY.RECONVERGENT B0, `(.L_x_2308) ;  /* 0x0000017000007945 */ /* 0x000fe20003800200 */
[----:B------:R-:W-:Y:S01]  /*1f8e0*/  IADD3 R6, PT, PT, R0, 0x10, RZ ;  /* 0x0000001000067810 */ /* 0x000fe20007ffe0ff */
[----:B------:R-:W-:Y:S01]  /*1f8f0*/  IMAD R3, R11, UR8, R3 ;  /* 0x000000080b037c24 */ /* 0x000fe2000f8e0203 */
[----:B------:R-:W-:Y:S01]  /*1f900*/  IADD3 R28, P0, PT, R28, R2, RZ ;  /* 0x000000021c1c7210 */ /* 0x000fe20007f1e0ff */
[----:B------:R-:W-:Y:S01]  /*1f910*/  VIADD R4, R0, 0x20 ;  /* 0x0000002000047836 */ /* 0x000fe20000000000 */
[----:B------:R-:W-:-:S02]  /*1f920*/  ISETP.GE.AND P1, PT, R6, R205, PT ;  /* 0x000000cd0600720c */ /* 0x000fc40003f26270 */
[----:B------:R-:W-:Y:S01]  /*1f930*/  IADD3 R2, PT, PT, R0, 0x30, RZ ;  /* 0x0000003000027810 */ /* 0x000fe20007ffe0ff */
[----:B------:R-:W-:Y:S01]  /*1f940*/  IMAD.X R29, R20, 0x1, R3, P0 ;  /* 0x00000001141d7824 */ /* 0x000fe200000e0603 */
[-C--:B------:R-:W-:Y:S02]  /*1f950*/  ISETP.GE.AND P2, PT, R4, R205.reuse, PT ;  /* 0x000000cd0400720c */ /* 0x080fe40003f46270 */
[-C--:B------:R-:W-:Y:S01]  /*1f960*/  ISETP.GE.AND P0, PT, R0, R205.reuse, PT ;  /* 0x000000cd0000720c */ /* 0x080fe20003f06270 */
[----:B---3--:R-:W-:Y:S01]  /*1f970*/  IMAD.WIDE.U32 R20, R5, UR4, R28 ;  /* 0x0000000405147c25 */ /* 0x008fe2000f8e001c */
[----:B------:R-:W-:-:S03]  /*1f980*/  ISETP.GE.AND P3, PT, R2, R205, PT ;  /* 0x000000cd0200720c */ /* 0x000fc60003f66270 */
[----:B------:R-:W-:Y:S02]  /*1f990*/  IMAD R23, R5, UR5, R21 ;  /* 0x0000000505177c24 */ /* 0x000fe4000f8e0215 */
[----:B------:R1:W3:Y:S06]  /*1f9a0*/  LDS.128 R4, [R213+0x2000] ;  /* 0x00200000d5047984 */ /* 0x0002ec0000000c00 */
[----:B------:R-:W-:Y:S05]  /*1f9b0*/  @P0 BRA `(.L_x_2309) ;  /* 0x0000000000200947 */ /* 0x000fea0003800000 */
[----:B------:R-:W4:Y:S01]  /*1f9c0*/  LDCU.64 UR4, c[0x0][0x3f0] ;  /* 0x00007e00ff0477ac */ /* 0x000f220008000a00 */
[----:B------:R-:W-:-:S05]  /*1f9d0*/  MOV R22, R20 ;  /* 0x0000001400167202 */ /* 0x000fca0000000f00 */
[----:B------:R-:W-:-:S04]  /*1f9e0*/  IMAD.WIDE.U32 R8, R0, R10, R22 ;  /* 0x0000000a00087225 */ /* 0x000fc800078e0016 */
[----:B------:R-:W-:Y:S01]  /*1f9f0*/  IMAD R2, R0, R11, R9 ;  /* 0x0000000b00027224 */ /* 0x000fe200078e0209 */
[----:B----4-:R-:W-:-:S04]  /*1fa00*/  LEA R28, P0, R8, UR4, 0x1 ;  /* 0x00000004081c7c11 */ /* 0x010fc8000f8008ff */
[----:B------:R-:W-:-:S05]  /*1fa10*/  LEA.HI.X R29, R8, UR5, R2, 0x1, P0 ;  /* 0x00000005081d7c11 */ /* 0x000fca00080f0c02 */
[----:B--2---:R4:W-:Y:S04]  /*1fa20*/  STG.E.128 desc[UR6][R28.64], R16 ;  /* 0x000000101c007986 */ /* 0x0049e8000c101d06 */
[----:B---3--:R4:W-:Y:S02]  /*1fa30*/  STG.E.128 desc[UR6][R28.64+0x80], R4 ;  /* 0x000080041c007986 */ /* 0x0089e4000c101d06 */
.L_x_2309:
[----:B------:R-:W-:Y:S05]  /*1fa40*/  BSYNC.RECONVERGENT B0 ;  /* 0x0000000000007941 */ /* 0x000fea0003800200 */
.L_x_2308:
[----:B--2-4-:R2:W4:Y:S01]  /*1fa50*/  LDS.128 R16, [R213+0x800] ;  /* 0x00080000d5107984 */ /* 0x0145220000000c00 */
[----:B------:R-:W-:Y:S03]  /*1fa60*/  BSSY.RECONVERGENT B0, `(.L_x_2310) ;  /* 0x0000010000007945 */ /* 0x000fe60003800200 */
[----:B---3--:R2:W3:Y:S01]  /*1fa70*/  LDS.128 R4, [R213+0x2800] ;  /* 0x00280000d5047984 */ /* 0x0084e20000000c00 */
        /* <DEDUP_REMOVED lines=13> */
[----:B---3--:R4:W-:Y:S02]  /*1fb50*/  STG.E.128 desc[UR6][R28.64+0x80], R4 ;  /* 0x000080041c007986 */ /* 0x0089e4000c101d06 */
.L_x_2311:
[----:B------:R-:W-:Y:S05]  /*1fb60*/  BSYNC.RECONVERGENT B0 ;  /* 0x0000000000007941 */ /* 0x000fea0003800200 */
.L_x_2310:
[----:B---34-:R3:W4:Y:S01]  /*1fb70*/  LDS.128 R4, [R213+0x1000] ;  /* 0x00100000d5047984 */ /* 0x0187220000000c00 */
        /* <DEDUP_REMOVED lines=16> */
.L_x_2313:
[----:B------:R-:W-:Y:S05]  /*1fc80*/  BSYNC.RECONVERGENT B0 ;  /* 0x0000000000007941 */ /* 0x000fea0003800200 */
.L_x_2312:
        /* <DEDUP_REMOVED lines=15> */
.L_x_2314:
        /* <DEDUP_REMOVED lines=16> */
.L_x_7226:


//--------------------- .text._ZN5flash24flash_fwd_splitkv_kernelI23Flash_fwd_kernel_traitsILi128ELi64ELi128ELi4ELb0ELb0EN7cutlass6half_tE19Flash_kernel_traitsILi128ELi64ELi128ELi4ES3_EELb1ELb0ELb0ELb0ELb1ELb1ELb0ELb1EEEvNS_16Flash_fwd_paramsE --------------------------
	.section	.text._ZN5flash24flash_fwd_splitkv_kernelI23Flash_fwd_kernel_traitsILi128ELi64ELi128ELi4ELb0ELb0EN7cutlass6half_tE19Flash_kernel_traitsILi128ELi64ELi128ELi4ES3_EELb1ELb0ELb0ELb0ELb1ELb1ELb0ELb1EEEvNS_16Flash_fwd_paramsE,"ax",@progbits
	.align	128
        .global         _ZN5flash24flash_fwd_splitkv_kernelI23Flash_fwd_kernel_traitsILi128ELi64ELi128ELi4ELb0ELb0EN7cutlass6half_tE19Flash_kernel_traitsILi128ELi64ELi128ELi4ES3_EELb1ELb0ELb0ELb0ELb1ELb1ELb0ELb1EEEvNS_16Flash_fwd_paramsE
        .type           _ZN5flash24flash_fwd_splitkv_kernelI23Flash_fwd_kernel_traitsILi128ELi64ELi128ELi4ELb0ELb0EN7cutlass6half_tE19Flash_kernel_traitsILi128ELi64ELi128ELi4ES3_EELb1ELb0ELb0ELb0ELb1ELb1ELb0ELb1EEEvNS_16Flash_fwd_paramsE,@function
        .size           _ZN5flash24flash_fwd_splitkv_kernelI23Flash_fwd_kernel_traitsILi128ELi64ELi128ELi4ELb0ELb0EN7cutlass6half_tE19Flash_kernel_traitsILi128ELi64ELi128ELi4ES3_EELb1ELb0ELb0ELb0ELb1ELb1ELb0ELb1EEEvNS_16Flash_fwd_paramsE,(.L_x_7227 - _ZN5flash24flash_fwd_splitkv_kernelI23Flash_fwd_kernel_traitsILi128ELi64ELi128ELi4ELb0ELb0EN7cutlass6half_tE19Flash_kernel_traitsILi128ELi64ELi128ELi4ES3_EELb1ELb0ELb0ELb0ELb1ELb1ELb0ELb1EEEvNS_16Flash_fwd_paramsE)
        .other          _ZN5flash24flash_fwd_splitkv_kernelI23Flash_fwd_kernel_traitsILi128ELi64ELi128ELi4ELb0ELb0EN7cutlass6half_tE19Flash_kernel_traitsILi128ELi64ELi128ELi4ES3_EELb1ELb0ELb0ELb0ELb1ELb1ELb0ELb1EEEvNS_16Flash_fwd_paramsE,@"STO_CUDA_ENTRY STV_DEFAULT"
_ZN5flash24flash_fwd_splitkv_kernelI23Flash_fwd_kernel_traitsILi128ELi64ELi128ELi4ELb0ELb0EN7cutlass6half_tE19Flash_kernel_traitsILi128ELi64ELi128ELi4ES3_EELb1ELb0ELb0ELb0ELb1ELb1ELb0ELb1EEEvNS_16Flash_fwd_paramsE:
.text._ZN5flash24flash_fwd_splitkv_kernelI23Flash_fwd_kernel_traitsILi128ELi64ELi128ELi4ELb0ELb0EN7cutlass6half_tE19Flash_kernel_traitsILi128ELi64ELi128ELi4ES3_EELb1ELb0ELb0ELb0ELb1ELb1ELb0ELb1EEEvNS_16Flash_fwd_paramsE:
        /* <DEDUP_REMOVED lines=51> */
.L_x_2315:
        /* <DEDUP_REMOVED lines=69> */
.L_x_2318:
[----:B------:R-:W-:Y:S05]  /*0780*/  BSYNC.RECONVERGENT B0 ;  /* 0x0000000000007941 */ /* 0x000fea0003800200 */
.L_x_2317:
        /* <DEDUP_REMOVED lines=15> */
.L_x_2320:
[----:B------:R-:W-:Y:S05]  /*0880*/  BSYNC.RECONVERGENT B0 ;  /* 0x0000000000007941 */ /* 0x000fea0003800200 */
.L_x_2319:
        /* <DEDUP_REMOVED lines=15> */
.L_x_2322:
[----:B------:R-:W-:Y:S05]  /*0980*/  BSYNC.RECONVERGENT B0 ;  /* 0x0000000000007941 */ /* 0x000fea0003800200 */
.L_x_2321:
        /* <DEDUP_REMOVED lines=14> */
.L_x_2324:
[----:B------:R-:W-:Y:S05]  /*0a70*/  BSYNC.RECONVERGENT B0 ;  /* 0x0000000000007941 */ /* 0x000fea0003800200 */
.L_x_2323:
        /* <DEDUP_REMOVED lines=20> */
.L_x_2316:
        /* <DEDUP_REMOVED lines=10> */
.L_x_2325:
        /* <DEDUP_REMOVED lines=101> */
.L_x_2326:
        /* <DEDUP_REMOVED lines=15> */
.L_x_2328:
[----:B------:R-:W2:Y:S01]  /*13a0*/  LDC.64 R4, c[0x0][0x3b8] ;  /* 0x0000ee00ff047b82 */ /* 0x000ea20000000a00 */
[----:B-1----:R-:W-:-:S05]  /*13b0*/  IADD3 R2, PT, PT, R6, R9, RZ ;  /* 0x0000000906027210 */ /* 0x002fca0007ffe0ff */
[C---:B--2---:R-:W-:Y:S02]  /*13c0*/  IMAD R17, R2.reuse, R5, RZ ;  /* 0x0000000502117224 */ /* 0x044fe400078e02ff */
[----:B------:R-:W-:-:S05]  /*13d0*/  IMAD.WIDE.U32 R2, R2, R4, RZ ;  /* 0x0000000402027225 */ /* 0x000fca00078e00ff */
[----:B------:R-:W-:Y:S02]  /*13e0*/  IADD3 R17, PT, PT, R3, R17, RZ ;  /* 0x0000001103117210 */ /* 0x000fe40007ffe0ff */
[----:B------:R-:W-:Y:S02]  /*13f0*/  MOV R16, R2 ;  /* 0x0000000200107202 */ /* 0x000fe40000000f00 */
.L_x_2329:
        /* <DEDUP_REMOVED lines=14> */
.L_x_2330:
[----:B------:R-:W1:Y:S01]  /*14e0*/  LDC.64 R2, c[0x0][0x3c0] ;  /* 0x0000f000ff027b82 */ /* 0x000e620000000a00 */
[----:B------:R-:W-:-:S05]  /*14f0*/  IADD3 R6, PT, PT, R6, R9, RZ ;  /* 0x0000000906067210 */ /* 0x000fca0007ffe0ff */
[C---:B-1----:R-:W-:Y:S02]  /*1500*/  IMAD R19, R6.reuse, R3, RZ ;  /* 0x0000000306137224 */ /* 0x042fe400078e02ff */
[----:B------:R-:W-:-:S05]  /*1510*/  IMAD.WIDE.U32 R8, R6, R2, RZ ;  /* 0x0000000206087225 */ /* 0x000fca00078e00ff */
[----:B------:R-:W-:Y:S02]  /*1520*/  IADD3 R19, PT, PT, R9, R19, RZ ;  /* 0x0000001309137210 */ /* 0x000fe40007ffe0ff */
[----:B------:R-:W-:-:S07]  /*1530*/  MOV R18, R8 ;  /* 0x0000000800127202 */ /* 0x000fce0000000f00 */
.L_x_2331:
        /* <DEDUP_REMOVED lines=45> */
.L_x_2327:
        /* <DEDUP_REMOVED lines=18> */
[----:B------:R-:W-:Y:S02]  /*1930*/  SHF.L.U32 R134, R133, 0x7, RZ ;  /* 0x0000000785867819 */ /* 0x000fe400000006ff */
[----:B------:R-:W-:Y:S02]  /*1940*/  LOP3.LUT R121, R121, 0x1c, RZ, 0xc0, !PT ;  /* 0x0000001c79797812 */ /* 0x000fe400078ec0ff */
[----:B------:R-:W-:Y:S01]  /*1950*/  SHF.L.U64.HI R76, R2, 0x4, R3 ;  /* 0x00000004024c7819 */ /* 0x000fe20000010203 */
        /* <DEDUP_REMOVED lines=23> */
[----:B------:R-:W-:Y:S01]  /*1ad0*/  IMAD R87, R136, R5, R17 ;  /* 0x0000000588577224 */ /* 0x000fe200078e0211 */
[----:B------:R-:W-:Y:S01]  /*1ae0*/  SHF.R.S32.HI R5, RZ, 0x1f, R72 ;  /* 0x0000001fff057819 */ /* 0x000fe20000011448 */
[----:B------:R-:W-:Y:S01]  /*1af0*/  IMAD R0, R13, R130, RZ ;  /* 0x000000820d007224 */ /* 0x000fe200078e02ff */
[C---:B------:R-:W-:Y:S01]  /*1b00*/  SHF.L.U64.HI R85, R14.reuse, 0x1, R85 ;  /* 0x000000010e557819 */ /* 0x040fe20000010255 */
[----:B------:R-:W-:Y:S01]  /*1b10*/  IMAD.SHL.U32 R84, R14, 0x2, RZ ;  /* 0x000000020e547824 */ /* 0x000fe200078e00ff */
[----:B------:R-:W-:Y:S01]  /*1b20*/  SHF.L.U64.HI R87, R16, 0x1, R87 ;  /* 0x0000000110577819 */ /* 0x000fe20000010257 */
[----:B------:R-:W-:Y:S01]  /*1b30*/  IMAD R11, R12, R131, R0 ;  /* 0x000000830c0b7224 */ /* 0x000fe200078e0200 */
[----:B------:R-:W-:Y:S01]  /*1b40*/  LEA.HI R0, R5, R72, RZ, 0x7 ;  /* 0x0000004805007211 */ /* 0x000fe200078f38ff */
[----:B------:R-:W-:Y:S01]  /*1b50*/  IMAD.MOV.U32 R14, RZ, RZ, R10 ;  /* 0x000000ffff0e7224 */ /* 0x000fe200078e000a */
[----:B------:R-:W-:Y:S01]  /*1b60*/  IADD3.X R87, PT, PT, R87, UR9, RZ, P1, !PT ;  /* 0x0000000957577c10 */ /* 0x000fe20008ffe4ff */
[----:B------:R-:W-:Y:S01]  /*1b70*/  IMAD R123, R136, R20, R121 ;  /* 0x00000014887b7224 */ /* 0x000fe200078e0279 */
[----:B------:R-:W-:Y:S01]  /*1b80*/  SHF.R.S32.HI R0, RZ, 0x7, R0 ;  /* 0x00000007ff007819 */ /* 0x000fe20000011400 */
[----:B------:R-:W-:Y:S01]  /*1b90*/  IMAD.WIDE.U32 R130, R12, R130, R14 ;  /* 0x000000820c827225 */ /* 0x000fe200078e000e */
[----:B------:R-:W-:-:S02]  /*1ba0*/  MOV R217, R87 ;  /* 0x0000005700d97202 */ /* 0x000fc40000000f00 */
[--C-:B------:R-:W-:Y:S01]  /*1bb0*/  SHF.R.S32.HI R108, RZ, 0x1f, R123.reuse ;  /* 0x0000001fff6c7819 */ /* 0x100fe2000001147b */
[----:B------:R-:W-:Y:S01]  /*1bc0*/  IMAD.IADD R121, R121, 0x1, R123 ;  /* 0x0000000179797824 */ /* 0x000fe200078e027b */
[----:B-1----:R-:W-:Y:S02]  /*1bd0*/  IADD3 R84, P0, PT, R84, UR4, RZ ;  /* 0x0000000454547c10 */ /* 0x002fe4000ff1e0ff */
[----:B------:R-:W-:Y:S02]  /*1be0*/  IADD3 R82, PT, PT, R131, R11, RZ ;  /* 0x0000000b83527210 */ /* 0x000fe40007ffe0ff */
[----:B------:R-:W-:Y:S01]  /*1bf0*/  IADD3.X R85, PT, PT, R85, UR5, RZ, P0, !PT ;  /* 0x0000000555557c10 */ /* 0x000fe200087fe4ff */
[----:B------:R-:W-:Y:S01]  /*1c00*/  IMAD.MOV.U32 R218, RZ, RZ, R84 ;  /* 0x000000ffffda7224 */ /* 0x000fe200078e0054 */
[----:B------:R-:W-:Y:S02]  /*1c10*/  ISETP.GE.AND P0, PT, R0, R133, PT ;  /* 0x000000850000720c */ /* 0x000fe40003f06270 */
[----:B------:R-:W-:Y:S01]  /*1c20*/  SHF.R.S32.HI R107, RZ, 0x1f, R121 ;  /* 0x0000001fff6b7819 */ /* 0x000fe20000011479 */
[----:B------:R-:W-:-:S10]  /*1c30*/  IMAD.MOV.U32 R219, RZ, RZ, R85 ;  /* 0x000000ffffdb7224 */ /* 0x000fd400078e0055 */
        /* <DEDUP_REMOVED lines=55> */
[C---:B------:R-:W-:Y:S01]  /*1fb0*/  IMAD.WIDE.U32 R14, R83.reuse, R2, R14 ;  /* 0x00000002530e7225 */ /* 0x040fe200078e000e */
        /* <DEDUP_REMOVED lines=55> */
.L_x_2370:
        /* <DEDUP_REMOVED lines=203> */
.L_x_2334:
        /* <DEDUP_REMOVED lines=112> */
.L_x_2338:
[----:B-1----:R-:W-:Y:S05]  /*36e0*/  BSYNC.RECONVERGENT B0 ;  /* 0x0000000000007941 */ /* 0x002fea0003800200 */
.L_x_2337:
[----:B------:R-:W-:Y:S04]  /*36f0*/  BSSY.RECONVERGENT B0, `(.L_x_2339) ;  /* 0x0000069000007945 */ /* 0x000fe80003800200 */
[----:B------:R-:W-:Y:S05]  /*3700*/  @!P1 BRA `(.L_x_2340) ;  /* 0x00000004009c9947 */ /* 0x000fea0003800000 */
        /* <DEDUP_REMOVED lines=103> */
.L_x_2340:
[----:B------:R-:W-:Y:S05]  /*3d80*/  BSYNC.RECONVERGENT B0 ;  /* 0x0000000000007941 */ /* 0x000fea0003800200 */
.L_x_2339:
[----:B------:R-:W-:Y:S04]  /*3d90*/  BSSY.RECONVERGENT B0, `(.L_x_2341) ;  /* 0x000006f000007945 */ /* 0x000fe80003800200 */
[----:B------:R-:W-:Y:S05]  /*3da0*/  @P4 BRA `(.L_x_2342) ;  /* 0x0000000400b44947 */ /* 0x000fea0003800000 */
        /* <DEDUP_REMOVED lines=109> */
.L_x_2342:
[----:B------:R-:W-:Y:S05]  /*4480*/  BSYNC.RECONVERGENT B0 ;  /* 0x0000000000007941 */ /* 0x000fea0003800200 */
.L_x_2341:
        /* <DEDUP_REMOVED lines=114> */
.L_x_2344:
[----:B------:R-:W-:Y:S05]  /*4bb0*/  BSYNC.RECONVERGENT B0 ;  /* 0x0000000000007941 */ /* 0x000fea0003800200 */
.L_x_2343:
        /* <DEDUP_REMOVED lines=110> */
.L_x_2346:
[----:B------:R-:W-:Y:S05]  /*52a0*/  BSYNC.RECONVERGENT B0 ;  /* 0x0000000000007941 */ /* 0x000fea0003800200 */
.L_x_2345:
        /* <DEDUP_REMOVED lines=114> */
.L_x_2348:
[----:B------:R-:W-:Y:S05]  /*59d0*/  BSYNC.RECONVERGENT B0 ;  /* 0x0000000000007941 */ /* 0x000fea0003800200 */
.L_x_2347:
        /* <DEDUP_REMOVED lines=112> */
.L_x_2350:
[----:B------:R-:W-:Y:S05]  /*60e0*/  BSYNC.RECONVERGENT B0 ;  /* 0x0000000000007941 */ /* 0x000fea0003800200 */
.L_x_2349:
        /* <DEDUP_REMOVED lines=114> */
.L_x_2352:
[----:B------:R-:W-:Y:S05]  /*6810*/  BSYNC.RECONVERGENT B0 ;  /* 0x0000000000007941 */ /* 0x000fea0003800200 */
.L_x_2351:
[----:B------:R-:W1:Y:S01]  /*6820*/  LDC R21, c[0x0][0x450] ;  /* 0x00011400ff157b82 */ /* 0x000e620000000800 */
[----:B--2---:R-:W-:Y:S05]  /*6830*/  IMAD.U32 R3, R50, -0x40, RZ ;  /* 0xffffffc032037824 */ /* 0x004fea00078e00ff */
[C---:B------:R-:W-:Y:S02]  /*6840*/  LEA R24, P1, R3.reuse, R24, 0x1 ;  /* 0x0000001803187211 */ /* 0x040fe400078208ff */
[C---:B------:R-:W-:Y:S02]  /*6850*/  LEA R58, P0, R3.reuse, R58, 0x1 ;  /* 0x0000003a033a7211 */ /* 0x040fe400078008ff */
[C---:B------:R-:W-:Y:S02]  /*6860*/  LEA.HI.X.SX32 R25, R3.reuse, R25, 0x1, P1 ;  /* 0x0000001903197211 */ /* 0x040fe400008f0eff */
[----:B------:R-:W-:Y:S01]  /*6870*/  LEA.HI.X.SX32 R59, R3, R59, 0x1, P0 ;  /* 0x0000003b033b7211 */ /* 0x000fe200000f0eff */
[----:B------:R-:W-:Y:S05]  /*6880*/  BRA `(.L_x_2335) ;  /* 0x0000005c00847947 */ /* 0x000fea0003800000 */
.L_x_2336:
        /* <DEDUP_REMOVED lines=183> */
.L_x_2354:
[----:B-1----:R-:W-:Y:S05]  /*7400*/  BSYNC.RECONVERGENT B0 ;  /* 0x0000000000007941 */ /* 0x002fea0003800200 */
.L_x_2353:
[----:B------:R-:W-:Y:S01]  /*7410*/  ISETP.NE.AND P0, PT, R144, RZ, PT ;  /* 0x000000ff9000720c */ /* 0x000fe20003f05270 */
[----:B------:R-:W-:Y:S11]  /*7420*/  BSSY.RECONVERGENT B0, `(.L_x_2355) ;  /* 0x00000b8000007945 */ /* 0x000ff60003800200 */
[----:B------:R-:W-:Y:S01]  /*7430*/  @!UPT UIADD3 URZ, UPT, UPT, URZ, URZ, URZ ;  /* 0x000000fffffff290 */ /* 0x000fe2000fffe0ff */
[----:B------:R-:W-:Y:S05]  /*7440*/  @!P0 BRA `(.L_x_2356) ;  /* 0x0000000800d48947 */ /* 0x000fea0003800000 */
        /* <DEDUP_REMOVED lines=181> */
.L_x_2356:
[----:B------:R-:W-:Y:S05]  /*7fa0*/  BSYNC.RECONVERGENT B0 ;  /* 0x0000000000007941 */ /* 0x000fea0003800200 */
.L_x_2355:
[----:B------:R-:W-:Y:S04]  /*7fb0*/  BSSY.RECONVERGENT B0, `(.L_x_2357) ;  /* 0x00000b9000007945 */ /* 0x000fe80003800200 */
[----:B------:R-:W-:Y:S05]  /*7fc0*/  @P4 BRA `(.L_x_2358) ;  /* 0x0000000800dc4947 */ /* 0x000fea0003800000 */
        /* <DEDUP_REMOVED lines=183> */
.L_x_2358:
[----:B------:R-:W-:Y:S05]  /*8b40*/  BSYNC.RECONVERGENT B0 ;  /* 0x0000000000007941 */ /* 0x000fea0003800200 */
.L_x_2357:
        /* <DEDUP_REMOVED lines=34> */
[----:B------:R4:W3:Y:S02]  /*8d70*/  @!P0 LDG.E.128 R4, desc[UR6][R36.64] ;  /* 0x0000000624048981 */ /* 0x0008e4000c1e1d00 */
[----:B----4-:R-:W4:Y:S02]  /*8d80*/  LDC.64 R36, c[0x0][0x3b8] ;  /* 0x0000ee00ff247b82 */ /* 0x010f240000000a00 */
[----:B----4-:R-:W-:Y:S04]  /*8d90*/  IMAD.WIDE.U32 R50, R36, 0x60, R86 ;  /* 0x0000006024327825 */ /* 0x010fe800078e0056 */
        /* <DEDUP_REMOVED lines=22> */
[--C-:B------:R-:W-:Y:S02]  /*8f00*/  @!P0 HADD2.F32 R35, -RZ, R4.reuse.H0_H0 ;  /* 0x20000004ff238230 */ /* 0x100fe40000004100 */
        /* <DEDUP_REMOVED lines=54> */
[----:B------:R-:W3:Y:S01]  /*9270*/  @!P1 LDG.E.128 R40, desc[UR6][R40.64+0x80] ;  /* 0x0000800628289981 */ /* 0x000ee2000c1e1d00 */
[----:B------:R-:W-:Y:S07]  /*9280*/  ISETP.GE.U32.OR P0, PT, R19, R26, P1 ;  /* 0x0000001a1300720c */ /* 0x000fee0000f06470 */
[----:B------:R-:W4:Y:S08]  /*9290*/  @!P1 LDG.E.128 R4, desc[UR6][R4.64+0x80] ;  /* 0x0000800604049981 */ /* 0x000f30000c1e1d00 */
[----:B------:R3:W5:Y:S08]  /*92a0*/  LDG.E.128 R36, desc[UR6][R10.64+0x80] ;  /* 0x000080060a247981 */ /* 0x000770000c1e1d00 */
[----:B------:R1:W2:Y:S01]  /*92b0*/  @!P1 LDG.E.128 R32, desc[UR6][R14.64+0x80] ;  /* 0x000080060e209981 */ /* 0x0002a2000c1e1d00 */
[--C-:B---3--:R-:W-:Y:S02]  /*92c0*/  @!P1 HADD2.F32 R11, -RZ, R42.reuse.H1_H1 ;  /* 0x3000002aff0b9230 */ /* 0x108fe40000004100 */
[----:B------:R-:W-:Y:S02]  /*92d0*/  @!P1 HADD2.F32 R10, -RZ, R42.H0_H0 ;  /* 0x2000002aff0a9230 */ /* 0x000fe40000004100 */
[----:B------:R-:W-:Y:S02]  /*92e0*/  @!P1 HADD2.F32 R8, -RZ, R43.H1_H1 ;  /* 0x3000002bff089230 */ /* 0x000fe40000004100 */
[----:B------:R-:W-:Y:S01]  /*92f0*/  @!P0 FADD.FTZ R11, -R11, -RZ ;  /* 0x800000ff0b0b8221 */ /* 0x000fe20000010100 */
[----:B------:R-:W-:Y:S02]  /*9300*/  @!P1 HADD2.F32 R29, -RZ, R40.H0_H0 ;  /* 0x20000028ff1d9230 */ /* 0x000fe40000004100 */
[----:B------:R-:W-:Y:S01]  /*9310*/  @!P0 FADD.FTZ R10, -R10, -RZ ;  /* 0x800000ff0a0a8221 */ /* 0x000fe20000010100 */
[--C-:B----4-:R-:W-:Y:S02]  /*9320*/  @!P1 HADD2.F32 R0, -RZ, R4.reuse.H0_H0 ;  /* 0x20000004ff009230 */ /* 0x110fe40000004100 */
[----:B------:R-:W-:Y:S01]  /*9330*/  @!P0 FADD.FTZ R8, -R8, -RZ ;  /* 0x800000ff08088221 */ /* 0x000fe20000010100 */
[----:B------:R-:W-:Y:S02]  /*9340*/  @!P1 HADD2.F32 R2, -RZ, R4.H1_H1 ;  /* 0x30000004ff029230 */ /* 0x000fe40000004100 */
[----:B------:R-:W-:Y:S01]  /*9350*/  @!P0 FADD.FTZ R29, -R29, -RZ ;  /* 0x800000ff1d1d8221 */ /* 0x000fe20000010100 */
[--C-:B------:R-:W-:Y:S02]  /*9360*/  @!P1 HADD2.F32 R3, -RZ, R5.reuse.H0_H0 ;  /* 0x20000005ff039230 */ /* 0x100fe40000004100 */
[----:B------:R-:W-:Y:S02]  /*9370*/  @!P1 HADD2.F32 R4, -RZ, R5.H1_H1 ;  /* 0x30000005ff049230 */ /* 0x000fe40000004100 */
[----:B------:R-:W-:Y:S01]  /*9380*/  @!P1 FMUL.FTZ R0, R0, R29 ;  /* 0x0000001d00009220 */ /* 0x000fe20000410000 */
[--C-:B------:R-:W-:Y:S01]  /*9390*/  @!P1 HADD2.F32 R5, -RZ, R6.reuse.H0_H0 ;  /* 0x20000006ff059230 */ /* 0x100fe20000004100 */
[----:B-----5:R-:W-:Y:S01]  /*93a0*/  @!P1 MOV R31, R37 ;  /* 0x00000025001f9202 */ /* 0x020fe20000000f00 */
[----:B------:R-:W-:Y:S02]  /*93b0*/  @!P1 HADD2.F32 R6, -RZ, R6.H1_H1 ;  /* 0x30000006ff069230 */ /* 0x000fe40000004100 */
[--C-:B------:R-:W-:Y:S02]  /*93c0*/  @!P1 HADD2.F32 R12, -RZ, R7.reuse.H0_H0 ;  /* 0x20000007ff0c9230 */ /* 0x100fe40000004100 */
[----:B------:R-:W-:Y:S01]  /*93d0*/  @!P1 FMUL.FTZ R5, R5, R10 ;  /* 0x0000000a05059220 */ /* 0x000fe20000410000 */
[----:B------:R-:W-:Y:S02]  /*93e0*/  @!P1 HADD2.F32 R9, -RZ, R7.H1_H1 ;  /* 0x30000007ff099230 */ /* 0x000fe40000004100 */
[----:B------:R-:W-:Y:S01]  /*93f0*/  @!P1 FMUL.FTZ R6, R6, R11 ;  /* 0x0000000b06069220 */ /* 0x000fe20000410000 */
[----:B------:R-:W-:Y:S01]  /*9400*/  @!P1 HADD2.F32 R7, -RZ, R43.H0_H0 ;  /* 0x2000002bff079230 */ /* 0x000fe20000004100 */
[----:B------:R-:W-:Y:S01]  /*9410*/  @!P1 MOV R11, R36 ;  /* 0x00000024000b9202 */ /* 0x000fe20000000f00 */
[----:B-1----:R-:W-:Y:S02]  /*9420*/  @!P1 HADD2.F32 R15, -RZ, R40.H1_H1 ;  /* 0x30000028ff0f9230 */ /* 0x002fe40000004100 */
[----:B------:R-:W-:Y:S01]  /*9430*/  @!P1 FMUL.FTZ R8, R9, R8 ;  /* 0x0000000809089220 */ /* 0x000fe20000410000 */
[--C-:B------:R-:W-:Y:S02]  /*9440*/  @!P1 HADD2.F32 R13, -RZ, R41.reuse.H1_H1 ;  /* 0x30000029ff0d9230 */ /* 0x100fe40000004100 */
[----:B------:R-:W-:Y:S01]  /*9450*/  @!P0 FADD.FTZ R7, -R7, -RZ ;  /* 0x800000ff07078221 */ /* 0x000fe20000010100 */
[----:B------:R-:W-:Y:S02]  /*9460*/  @!P1 HADD2.F32 R14, -RZ, R41.H0_H0 ;  /* 0x20000029ff0e9230 */ /* 0x000fe40000004100 */
[----:B------:R-:W-:Y:S01]  /*9470*/  @!P0 FADD.FTZ R15, -R15, -RZ ;  /* 0x800000ff0f0f8221 */ /* 0x000fe20000010100 */
[--C-:B--2---:R-:W-:Y:S02]  /*9480*/  @!P1 HADD2.F32 R10, -RZ, R32.reuse.H0_H0 ;  /* 0x20000020ff0a9230 */ /* 0x104fe40000004100 */
        /* <DEDUP_REMOVED lines=40> */
.L_x_2360:
[----:B------:R-:W-:Y:S05]  /*9710*/  BSYNC.RECONVERGENT B0 ;  /* 0x0000000000007941 */ /* 0x000fea0003800200 */
.L_x_2359:
        /* <DEDUP_REMOVED lines=187> */
.L_x_2362:
[----:B------:R-:W-:Y:S05]  /*a2d0*/  BSYNC.RECONVERGENT B0 ;  /* 0x0000000000007941 */ /* 0x000fea0003800200 */
.L_x_2361:
        /* <DEDUP_REMOVED lines=187> */
.L_x_2364:
[----:B------:R-:W-:Y:S05]  /*ae90*/  BSYNC.RECONVERGENT B0 ;  /* 0x0000000000007941 */ /* 0x000fea0003800200 */
.L_x_2363:
[----:B------:R-:W-:Y:S04]  /*aea0*/  BSSY.RECONVERGENT B0, `(.L_x_2365) ;  /* 0x00000bb000007945 */ /* 0x000fe80003800200 */
[----:B------:R-:W-:Y:S05]  /*aeb0*/  @!P6 BRA `(.L_x_2366) ;  /* 0x0000000800e4e947 */ /* 0x000fea0003800000 */
[----:B------:R-:W5:Y:S01]  /*aec0*/  LDC.64 R2, c[0x0][0x4a8] ;  /* 0x00012a00ff027b82 */ /* 0x000f620000000a00 */
[C---:B------:R-:W-:Y:S02]  /*aed0*/  ISETP.GE.AND P0, PT, R22.reuse, R21, PT ;  /* 0x000000151600720c */ /* 0x040fe40003f06270 */
[----:B------:R-:W-:Y:S11]  /*aee0*/  MOV R16, R18 ;  /* 0x0000001200107202 */ /* 0x000ff60000000f00 */
[----:B------:R-:W-:Y:S04]  /*aef0*/  @!P0 ISETP.GE.U32.AND P1, PT, R22, R26, PT ;  /* 0x0000001a1600820c */ /* 0x000fe80003f26070 */
[----:B---3--:R-:W-:Y:S02]  /*af00*/  @!P0 SEL R7, R27, RZ, P1 ;  /* 0x000000ff1b078207 */ /* 0x008fe40000800000 */
[----:B------:R-:W-:Y:S02]  /*af10*/  @!P0 SEL R0, R132, RZ, P1 ;  /* 0x000000ff84008207 */ /* 0x000fe40000800000 */
[----:B------:R-:W-:Y:S01]  /*af20*/  @!P0 IADD3 R7, P2, PT, R116, R7, RZ ;  /* 0x0000000774078210 */ /* 0x000fe20007f5e0ff */
[----:B-----5:R-:W-:Y:S03]  /*af30*/  IMAD.WIDE.U32 R10, R2, 0xc0, R16 ;  /* 0x000000c0020a7825 */ /* 0x020fe600078e0010 */
[----:B------:R-:W-:Y:S01]  /*af40*/  @!P0 SHF.L.U32 R9, R7, 0x1, RZ ;  /* 0x0000000107098819 */ /* 0x000fe200000006ff */
[----:B------:R-:W-:Y:S01]  /*af50*/  IMAD R3, R3, 0xc0, RZ ;  /* 0x000000c003037824 */ /* 0x000fe200078e02ff */
[----:B------:R-:W-:Y:S04]  /*af60*/  @!P0 IADD3.X R0, PT, PT, R101, R0, RZ, P2, !PT ;  /* 0x0000000065008210 */ /* 0x000fe800017fe4ff */
        /* <DEDUP_REMOVED lines=18> */
[----:B------:R-:W-:Y:S02]  /*b090*/  @!P0 HADD2.F32 R29, -RZ, R40.H1_H1 ;  /* 0x30000028ff1d8230 */ /* 0x000fe40000004100 */
[--C-:B------:R-:W-:Y:S02]  /*b0a0*/  @!P0 HADD2.F32 R5, -RZ, R6.reuse.H0_H0 ;  /* 0x20000006ff058230 */ /* 0x100fe40000004100 */
[----:B------:R-:W-:Y:S01]  /*b0b0*/  @!P1 FADD.FTZ R13, -R13, -RZ ;  /* 0x800000ff0d0d9221 */ /* 0x000fe20000010100 */
        /* <DEDUP_REMOVED lines=8> */
[----:B------:R-:W-:Y:S01]  /*b140*/  @!P0 FMUL.FTZ R2, R2, R29 ;  /* 0x0000001d02028220 */ /* 0x000fe20000410000 */
        /* <DEDUP_REMOVED lines=8> */
[----:B----4-:R-:W-:Y:S02]  /*b1d0*/  @!P0 HADD2.F32 R28, -RZ, R33.H1_H1 ;  /* 0x30000021ff1c8230 */ /* 0x010fe40000004100 */
[----:B------:R-:W-:Y:S01]  /*b1e0*/  @!P1 FADD.FTZ R16, -R16, -RZ ;  /* 0x800000ff10109221 */ /* 0x000fe20000010100 */
[----:B------:R-:W-:Y:S02]  /*b1f0*/  @!P0 HADD2.F32 R30, -RZ, R34.H0_H0 ;  /* 0x20000022ff1e8230 */ /* 0x000fe40000004100 */
[----:B------:R-:W-:Y:S01]  /*b200*/  @!P1 FADD.FTZ R15, -R15, -RZ ;  /* 0x800000ff0f0f9221 */ /* 0x000fe20000010100 */
[----:B------:R-:W-:Y:S01]  /*b210*/  @!P0 MOV R29, R37 ;  /* 0x00000025001d8202 */ /* 0x000fe20000000f00 */
[----:B------:R-:W-:Y:S01]  /*b220*/  @!P0 FMUL.FTZ R7, R12, R7 ;  /* 0x000000070c078220 */ /* 0x000fe20000410000 */
[--C-:B------:R-:W-:Y:S02]  /*b230*/  @!P0 HADD2.F32 R12, -RZ, R32.reuse.H0_H0 ;  /* 0x20000020ff0c8230 */ /* 0x100fe40000004100 */
[----:B------:R-:W-:Y:S01]  /*b240*/  @!P0 FMUL.FTZ R8, R9, R8 ;  /* 0x0000000809088220 */ /* 0x000fe20000410000 */
[--C-:B------:R-:W-:Y:S02]  /*b250*/  @!P0 HADD2.F32 R9, -RZ, R13.reuse.H0_H0 ;  /* 0x2000000dff098230 */ /* 0x100fe40000004100 */
[----:B------:R-:W-:Y:S01]  /*b260*/  @!P0 FMUL.FTZ R5, R5, R14 ;  /* 0x0000000e05058220 */ /* 0x000fe20000410000 */
[----:B------:R-:W-:Y:S01]  /*b270*/  @!P0 HADD2.F32 R14, -RZ, R32.H1_H1 ;  /* 0x30000020ff0e8230 */ /* 0x000fe20000004100 */
[----:B------:R-:W1:Y:S01]  /*b280*/  LDC.64 R40, c[0x0][0x3b8] ;  /* 0x0000ee00ff287b82 */ /* 0x000e620000000a00 */
[----:B------:R-:W-:Y:S01]  /*b290*/  @!P0 HADD2.F32 R13, -RZ, R13.H1_H1 ;  /* 0x3000000dff0d8230 */ /* 0x000fe20000004100 */
[----:B------:R-:W-:Y:S01]  /*b2a0*/  ISETP.GE.AND P1, PT, R19, R21, PT ;  /* 0x000000151300720c */ /* 0x000fe20003f26270 */
[----:B------:R-:W-:Y:S02]  /*b2b0*/  @!P0 HADD2.F32 R32, -RZ, R35.H0_H0 ;  /* 0x20000023ff208230 */ /* 0x000fe40000004100 */
[----:B------:R-:W-:Y:S01]  /*b2c0*/  @!P0 FMUL.FTZ R0, R0, R31 ;  /* 0x0000001f00008220 */ /* 0x000fe20000410000 */
[----:B------:R-:W-:Y:S02]  /*b2d0*/  @!P0 HADD2.F32 R31, -RZ, R34.H1_H1 ;  /* 0x30000022ff1f8230 */ /* 0x000fe40000004100 */
        /* <DEDUP_REMOVED lines=9> */
[--C-:B------:R-:W-:Y:S02]  /*b370*/  @!P0 HADD2.F32 R12, -RZ, R34.reuse.H0_H0 ;  /* 0x20000022ff0c8230 */ /* 0x100fe40000004100 */
[----:B------:R-:W-:Y:S01]  /*b380*/  @!P0 FFMA.FTZ R3, R16, R15, R3 ;  /* 0x0000000f10038223 */ /* 0x000fe20000010003 */
[----:B------:R-:W-:Y:S02]  /*b390*/  @!P0 HADD2.F32 R9, -RZ, R34.H1_H1 ;  /* 0x30000022ff098230 */ /* 0x000fe40000004100 */
[----:B------:R-:W-:Y:S01]  /*b3a0*/  @!P0 FFMA.FTZ R4, R29, R28, R4 ;  /* 0x0000001c1d048223 */ /* 0x000fe20000010004 */
[----:B------:R-:W-:Y:S01]  /*b3b0*/  @!P0 MOV R13, R39 ;  /* 0x00000027000d8202 */ /* 0x000fe20000000f00 */
[----:B------:R-:W-:Y:S01]  /*b3c0*/  @!P0 FFMA.FTZ R5, R12, R30, R5 ;  /* 0x0000001e0c058223 */ /* 0x000fe20000010005 */
[----:B------:R-:W-:Y:S01]  /*b3d0*/  @!P1 ISETP.GE.U32.AND P2, PT, R19, R26, PT ;  /* 0x0000001a1300920c */ /* 0x000fe20003f46070 */
[----:B------:R-:W-:Y:S01]  /*b3e0*/  @!P0 FFMA.FTZ R6, R9, R31, R6 ;  /* 0x0000001f09068223 */ /* 0x000fe20000010006 */
[----:B------:R-:W-:Y:S01]  /*b3f0*/  @!P0 F2FP.F16.F32.PACK_AB R15, R4, R3 ;  /* 0x00000003040f823e */ /* 0x000fe200000000ff */
[--C-:B------:R-:W-:Y:S01]  /*b400*/  @!P0 HADD2.F32 R3, -RZ, R13.reuse.H1_H1 ;  /* 0x3000000dff038230 */ /* 0x100fe20000004100 */
[----:B------:R-:W-:Y:S01]  /*b410*/  @!P0 F2FP.F16.F32.PACK_AB R2, R2, R0 ;  /* 0x000000000202823e */ /* 0x000fe200000000ff */
[----:B------:R-:W-:Y:S01]  /*b420*/  @!P0 HADD2.F32 R0, -RZ, R13.H0_H0 ;  /* 0x2000000dff008230 */ /* 0x000fe20000004100 */
[----:B------:R-:W-:Y:S01]  /*b430*/  @!P0 MOV R37, R15 ;  /* 0x0000000f00258202 */ /* 0x000fe20000000f00 */
[----:B-1----:R-:W-:Y:S01]  /*b440*/  IMAD.WIDE.U32 R48, R40, 0xc0, R86 ;  /* 0x000000c028307825 */ /* 0x002fe200078e0056 */
[----:B------:R-:W-:Y:S03]  /*b450*/  @!P1 SEL R15, R27, RZ, P2 ;  /* 0x000000ff1b0f9207 */ /* 0x000fe60001000000 */
[----:B------:R-:W-:Y:S01]  /*b460*/  @!P0 FFMA.FTZ R7, R0, R32, R7 ;  /* 0x0000002000078223 */ /* 0x000fe20000010007 */
        /* <DEDUP_REMOVED lines=94> */
.L_x_2366:
[----:B------:R-:W-:Y:S05]  /*ba50*/  BSYNC.RECONVERGENT B0 ;  /* 0x0000000000007941 */ /* 0x000fea0003800200 */
.L_x_2365:
        /* <DEDUP_REMOVED lines=189> */
.L_x_2368:
[----:B------:R-:W-:Y:S05]  /*c630*/  BSYNC.RECONVERGENT B0 ;  /* 0x0000000000007941 */ /* 0x000fea0003800200 */
.L_x_2367:
[----:B------:R-:W1:Y:S01]  /*c640*/  LDC R21, c[0x0][0x450] ;  /* 0x00011400ff157b82 */ /* 0x000e620000000800 */
[----:B--2---:R-:W-:Y:S05]  /*c650*/  IMAD.U32 R129, R129, -0x40, RZ ;  /* 0xffffffc081817824 */ /* 0x004fea00078e00ff */
[C---:B------:R-:W-:Y:S02]  /*c660*/  LEA R92, P1, R129.reuse, R92, 0x1 ;  /* 0x0000005c815c7211 */ /* 0x040fe400078208ff */
[C---:B------:R-:W-:Y:S02]  /*c670*/  LEA R90, P0, R129.reuse, R90, 0x1 ;  /* 0x0000005a815a7211 */ /* 0x040fe400078008ff */
[C---:B------:R-:W-:Y:S02]  /*c680*/  LEA.HI.X.SX32 R93, R129.reuse, R93, 0x1, P1 ;  /* 0x0000005d815d7211 */ /* 0x040fe400008f0eff */
[----:B------:R-:W-:Y:S09]  /*c690*/  LEA.HI.X.SX32 R91, R129, R91, 0x1, P0 ;  /* 0x0000005b815b7211 */ /* 0x000ff200000f0eff */
.L_x_2335:
[----:B-1----:R-:W-:Y:S05]  /*c6a0*/  BSYNC.RECONVERGENT B1 ;  /* 0x0000000000017941 */ /* 0x002fea0003800200 */
.L_x_2333:
        /* <DEDUP_REMOVED lines=90> */
.L_x_2369:
[----:B------:R-:W-:Y:S02]  /*cc50*/  ISETP.NE.AND P2, PT, R125, RZ, PT ;  /* 0x000000ff7d00720c */ /* 0x000fe40003f45270 */
[----:B------:R-:W-:Y:S02]  /*cc60*/  IADD3 R88, P1, PT, R88, R95, RZ ;  /* 0x0000005f58587210 */ /* 0x000fe40007f3e0ff */
[----:B------:R-:W-:Y:S03]  /*cc70*/  IADD3 R18, P0, PT, R18, R97, RZ ;  /* 0x0000006112127210 */ /* 0x000fe60007f1e0ff */
[----:B------:R-:W-:Y:S02]  /*cc80*/  IMAD.X R89, R89, 0x1, R94, P1 ;  /* 0x0000000159597824 */ /* 0x000fe400008e065e */
[----:B------:R-:W-:Y:S04]  /*cc90*/  IMAD.X R17, R17, 0x1, R96, P0 ;  /* 0x0000000111117824 */ /* 0x000fe800000e0660 */
[----:B------:R-:W-:Y:S05]  /*cca0*/  @P2 BRA `(.L_x_2370) ;  /* 0xffffff5400a02947 */ /* 0x000fea000383ffff */
.L_x_2332:
        /* <DEDUP_REMOVED lines=44> */
.L_x_2374:
[----:B------:R-:W-:Y:S05]  /*cf70*/  BSYNC.RECONVERGENT B0 ;  /* 0x0000000000007941 */ /* 0x000fea0003800200 */
.L_x_2373:
        /* <DEDUP_REMOVED lines=10> */
.L_x_2372:
        /* <DEDUP_REMOVED lines=75> */
.L_x_2380:
[----:B------:R-:W-:Y:S05]  /*d4d0*/  BSYNC.RECONVERGENT B0 ;  /* 0x0000000000007941 */ /* 0x000fea0003800200 */
.L_x_2379:
        /* <DEDUP_REMOVED lines=45> */
.L_x_2382:
[----:B------:R-:W-:Y:S05]  /*d7b0*/  BSYNC.RECONVERGENT B0 ;  /* 0x0000000000007941 */ /* 0x000fea0003800200 */
.L_x_2381:
[----:B------:R3:W-:Y:S02]  /*d7c0*/  STS.128 [R223+0x2000], R8 ;  /* 0x00200008df007388 */ /* 0x0007e40000000c00 */
.L_x_2378:
[----:B------:R-:W-:Y:S05]  /*d7d0*/  BSYNC.RECONVERGENT B1 ;  /* 0x0000000000017941 */ /* 0x000fea0003800200 */
.L_x_2377:
        /* <DEDUP_REMOVED lines=60> */
.L_x_2386:
[----:B------:R-:W-:Y:S05]  /*dba0*/  BSYNC.RECONVERGENT B0 ;  /* 0x0000000000007941 */ /* 0x000fea0003800200 */
.L_x_2385:
        /* <DEDUP_REMOVED lines=55> */
.L_x_2388:
[----:B------:R-:W-:Y:S05]  /*df20*/  BSYNC.RECONVERGENT B0 ;  /* 0x0000000000007941 */ /* 0x000fea0003800200 */
.L_x_2387:
[----:B------:R4:W-:Y:S02]  /*df30*/  STS.128 [R223+0x2800], R8 ;  /* 0x00280008df007388 */ /* 0x0009e40000000c00 */
.L_x_2384:
[----:B------:R-:W-:Y:S05]  /*df40*/  BSYNC.RECONVERGENT B1 ;  /* 0x0000000000017941 */ /* 0x000fea0003800200 */
.L_x_2383:
        /* <DEDUP_REMOVED lines=61> */
.L_x_2392:
[----:B------:R-:W-:Y:S05]  /*e320*/  BSYNC.RECONVERGENT B0 ;  /* 0x0000000000007941 */ /* 0x000fea0003800200 */
.L_x_2391:
        /* <DEDUP_REMOVED lines=55> */
.L_x_2394:
[----:B------:R-:W-:Y:S05]  /*e6a0*/  BSYNC.RECONVERGENT B0 ;  /* 0x0000000000007941 */ /* 0x000fea0003800200 */
.L_x_2393:
[----:B------:R4:W-:Y:S02]  /*e6b0*/  STS.128 [R223+0x3000], R8 ;  /* 0x00300008df007388 */ /* 0x0009e40000000c00 */
.L_x_2390:
[----:B------:R-:W-:Y:S05]  /*e6c0*/  BSYNC.RECONVERGENT B1 ;  /* 0x0000000000017941 */ /* 0x000fea0003800200 */
.L_x_2389:
        /* <DEDUP_REMOVED lines=61> */
.L_x_2396:
[----:B------:R-:W-:Y:S05]  /*eaa0*/  BSYNC.RECONVERGENT B0 ;  /* 0x0000000000007941 */ /* 0x000fea0003800200 */
.L_x_2395:
        /* <DEDUP_REMOVED lines=54> */
.L_x_2398:
[----:B------:R-:W-:Y:S05]  /*ee10*/  BSYNC.RECONVERGENT B0 ;  /* 0x0000000000007941 */ /* 0x000fea0003800200 */
.L_x_2397:
[----:B------:R3:W-:Y:S01]  /*ee20*/  STS.128 [R223+0x3800], R8 ;  /* 0x00380008df007388 */ /* 0x0007e20000000c00 */
[----:B------:R-:W-:Y:S05]  /*ee30*/  BRA `(.L_x_2375) ;  /* 0x0000002c00347947 */ /* 0x000fea0003800000 */
.L_x_2376:
        /* <DEDUP_REMOVED lines=92> */
.L_x_2402:
[----:B------:R-:W-:Y:S05]  /*f400*/  BSYNC.RECONVERGENT B0 ;  /* 0x0000000000007941 */ /* 0x000fea0003800200 */
.L_x_2401:
        /* <DEDUP_REMOVED lines=83> */
.L_x_2404:
[----:B------:R-:W-:Y:S05]  /*f940*/  BSYNC.RECONVERGENT B0 ;  /* 0x0000000000007941 */ /* 0x000fea0003800200 */
.L_x_2403:
[----:B------:R3:W-:Y:S02]  /*f950*/  STS.128 [R223+0x2000], R28 ;  /* 0x0020001cdf007388 */ /* 0x0007e40000000c00 */
.L_x_2400:
[----:B------:R-:W-:Y:S05]  /*f960*/  BSYNC.RECONVERGENT B1 ;  /* 0x0000000000017941 */ /* 0x000fea0003800200 */
.L_x_2399:
        /* <DEDUP_REMOVED lines=91> */
.L_x_2408:
[----:B------:R-:W-:Y:S05]  /*ff20*/  BSYNC.RECONVERGENT B0 ;  /* 0x0000000000007941 */ /* 0x000fea0003800200 */
.L_x_2407:
        /* <DEDUP_REMOVED lines=85> */
.L_x_2410:
[----:B------:R-:W-:Y:S05]  /*10480*/  BSYNC.RECONVERGENT B0 ;  /* 0x0000000000007941 */ /* 0x000fea0003800200 */
.L_x_2409:
[----:B------:R4:W-:Y:S02]  /*10490*/  STS.128 [R223+0x2800], R28 ;  /* 0x0028001cdf007388 */ /* 0x0009e40000000c00 */
.L_x_2406:
[----:B------:R-:W-:Y:S05]  /*104a0*/  BSYNC.RECONVERGENT B1 ;  /* 0x0000000000017941 */ /* 0x000fea0003800200 */
.L_x_2405:
        /* <DEDUP_REMOVED lines=91> */
.L_x_2414:
[----:B------:R-:W-:Y:S05]  /*10a60*/  BSYNC.RECONVERGENT B0 ;  /* 0x0000000000007941 */ /* 0x000fea0003800200 */
.L_x_2413:
        /* <DEDUP_REMOVED lines=85> */
.L_x_2416:
[----:B------:R-:W-:Y:S05]  /*10fc0*/  BSYNC.RECONVERGENT B0 ;  /* 0x0000000000007941 */ /* 0x000fea0003800200 */
.L_x_2415:
[----:B------:R4:W-:Y:S02]  /*10fd0*/  STS.128 [R223+0x3000], R28 ;  /* 0x0030001cdf007388 */ /* 0x0009e40000000c00 */
.L_x_2412:
[----:B------:R-:W-:Y:S05]  /*10fe0*/  BSYNC.RECONVERGENT B1 ;  /* 0x0000000000017941 */ /* 0x000fea0003800200 */
.L_x_2411:
        /* <DEDUP_REMOVED lines=91> */
.L_x_2418:
[----:B------:R-:W-:Y:S05]  /*115a0*/  BSYNC.RECONVERGENT B0 ;  /* 0x0000000000007941 */ /* 0x000fea0003800200 */
.L_x_2417:
        /* <DEDUP_REMOVED lines=84> */
.L_x_2420:
[----:B------:R-:W-:Y:S05]  /*11af0*/  BSYNC.RECONVERGENT B0 ;  /* 0x0000000000007941 */ /* 0x000fea0003800200 */
.L_x_2419:
[----:B------:R4:W-:Y:S02]  /*11b00*/  STS.128 [R223+0x3800], R28 ;  /* 0x0038001cdf007388 */ /* 0x0009e40000000c00 */
.L_x_2375:
[----:B------:R-:W-:Y:S05]  /*11b10*/  BSYNC.RECONVERGENT B2 ;  /* 0x0000000000027941 */ /* 0x000fea0003800200 */
.L_x_2371:
[----:B------:R-:W-:Y:S01]  /*11b20*/  IADD3 R83, PT, PT, -R83, R70, RZ ;  /* 0x0000004653537210 */ /* 0x000fe20007ffe1ff */
[----:B------:R-:W2:Y:S01]  /*11b30*/  S2R R139, SR_TID.X ;  /* 0x00000000008b7919 */ /* 0x000ea20000002100 */
[----:B------:R-:W-:Y:S01]  /*11b40*/  IADD3 R14, PT, PT, R136, 0x40, RZ ;  /* 0x00000040880e7810 */ /* 0x000fe20007ffe0ff */
[----:B------:R-:W2:Y:S01]  /*11b50*/  LDCU.64 UR8, c[0x0][0x508] ;  /* 0x0000a100ff0877ac */ /* 0x000ea20008000a00 */
[-C--:B------:R-:W-:Y:S02]  /*11b60*/  ISETP.GE.AND P5, PT, R32, R83.reuse, PT ;  /* 0x000000532000720c */ /* 0x080fe40003fa6270 */
[-C--:B------:R-:W-:Y:S02]  /*11b70*/  ISETP.GE.AND P0, PT, R24, R83.reuse, PT ;  /* 0x000000531800720c */ /* 0x080fe40003f06270 */
[-C--:B------:R-:W-:Y:S02]  /*11b80*/  ISETP.GE.AND P2, PT, R136, R83.reuse, PT ;  /* 0x000000538800720c */ /* 0x080fe40003f46270 */
[----:B------:R-:W-:-:S02]  /*11b90*/  ISETP.GE.AND P3, PT, R34, R83, PT ;  /* 0x000000532200720c */ /* 0x000fc40003f66270 */
[----:B------:R-:W-:Y:S02]  /*11ba0*/  ISETP.GE.AND P4, PT, R14, R83, PT ;  /* 0x000000530e00720c */ /* 0x000fe40003f86270 */
[C---:B------:R-:W-:Y:S02]  /*11bb0*/  IADD3 R12, PT, PT, R136.reuse, 0x50, RZ ;  /* 0x00000050880c7810 */ /* 0x040fe40007ffe0ff */
[C---:B------:R-:W-:Y:S01]  /*11bc0*/  IADD3 R0, PT, PT, R136.reuse, 0x60, RZ ;  /* 0x0000006088007810 */ /* 0x040fe20007ffe0ff */
[----:B-1----:R-:W1:Y:S01]  /*11bd0*/  @!P5 LDC.64 R2, c[0x0][0x3b8] ;  /* 0x0000ee00ff02db82 */ /* 0x002e620000000a00 */
[----:B------:R-:W-:Y:S02]  /*11be0*/  P2R R13, PR, RZ, 0x4 ;  /* 0x00000004ff0d7803 */ /* 0x000fe40000000000 */
[----:B------:R-:W-:Y:S01]  /*11bf0*/  @!P0 LEA R20, P1, R71, R216, 0x1 ;  /* 0x000000d847148211 */ /* 0x000fe200078208ff */
[----:B------:R-:W-:Y:S01]  /*11c00*/  @!PT LDS RZ, [RZ] ;  /* 0x00000000fffff984 */ /* 0x000fe20000000800 */
[----:B------:R-:W-:Y:S01]  /*11c10*/  @!PT LDS RZ, [RZ] ;  /* 0x00000000fffff984 */ /* 0x000fe20000000800 */
[----:B------:R-:W-:Y:S01]  /*11c20*/  @!PT LDS RZ, [RZ] ;  /* 0x00000000fffff984 */ /* 0x000fe20000000800 */
[----:B------:R-:W-:Y:S01]  /*11c30*/  @!P2 LDGSTS.E.BYPASS.LTC128B.128 [R223+0x4000], desc[UR6][R216.64] ;  /* 0x04000000d8dfafae */ /* 0x000fe2000b981a06 */
[----:B------:R-:W-:-:S02]  /*11c40*/  IADD3 R136, PT, PT, R136, 0x70, RZ ;  /* 0x0000007088887810 */ /* 0x000fc40007ffe0ff */
[----:B------:R-:W-:Y:S01]  /*11c50*/  @!P0 LEA.HI.X R21, R71, R217, R74, 0x1, P1 ;  /* 0x000000d947158211 */ /* 0x000fe200008f0c4a */
[----:B------:R-:W-:Y:S01]  /*11c60*/  @!P2 LDGSTS.E.BYPASS.LTC128B.128 [R223+0x8000], desc[UR6][R216.64+0x80] ;  /* 0x08000080d8dfafae */ /* 0x000fe2000b981a06 */
[-C--:B------:R-:W-:Y:S01]  /*11c70*/  ISETP.GE.AND P2, PT, R12, R83.reuse, PT ;  /* 0x000000530c00720c */ /* 0x080fe20003f46270 */
[----:B---34-:R-:W3:Y:S01]  /*11c80*/  @!P3 LDC.64 R10, c[0x0][0x3b8] ;  /* 0x0000ee00ff0abb82 */ /* 0x018ee20000000a00 */
[-C--:B------:R-:W-:Y:S01]  /*11c90*/  ISETP.GE.AND P1, PT, R0, R83.reuse, PT ;  /* 0x000000530000720c */ /* 0x080fe20003f26270 */
[----:B------:R-:W-:Y:S01]  /*11ca0*/  @!P0 LDGSTS.E.BYPASS.LTC128B.128 [R223+0x4800], desc[UR6][R20.64] ;  /* 0x0480000014df8fae */ /* 0x000fe2000b981a06 */
[----:B------:R-:W-:Y:S02]  /*11cb0*/  MOV R209, 0x20 ;  /* 0x0000002000d17802 */ /* 0x000fe40000000f00 */
[----:B------:R-:W-:Y:S01]  /*11cc0*/  MOV R137, 0x40 ;  /* 0x0000004000897802 */ /* 0x000fe20000000f00 */
[----:B------:R4:W-:Y:S01]  /*11cd0*/  @!P0 LDGSTS.E.BYPASS.LTC128B.128 [R223+0x8800], desc[UR6][R20.64+0x80] ;  /* 0x0880008014df8fae */ /* 0x0009e2000b981a06 */
[----:B------:R-:W-:Y:S01]  /*11ce0*/  ISETP.GE.AND P0, PT, R136, R83, PT ;  /* 0x000000538800720c */ /* 0x000fe20003f06270 */
[----:B------:R-:W4:Y:S01]  /*11cf0*/  @!P4 LDC.64 R8, c[0x0][0x3b8] ;  /* 0x0000ee00ff08cb82 */ /* 0x000f220000000a00 */
[----:B--2---:R-:W-:-:S02]  /*11d00*/  SHF.L.U32 R29, R139, 0x6, RZ ;  /* 0x000000068b1d7819 */ /* 0x004fc400000006ff */
[----:B------:R-:W-:Y:S02]  /*11d10*/  SHF.L.U32 R28, R139, 0x3, RZ ;  /* 0x000000038b1c7819 */ /* 0x000fe400000006ff */
[----:B------:R-:W-:Y:S02]  /*11d20*/  LOP3.LUT R138, R29, 0x400, RZ, 0xc0, !PT ;  /* 0x000004001d8a7812 */ /* 0x000fe400078ec0ff */
[----:B-1----:R-:W-:Y:S01]  /*11d30*/  @!P5 LEA R16, P6, R2, R216, 0x6 ;  /* 0x000000d80210d211 */ /* 0x002fe200078c30ff */
[----:B-----5:R-:W1:Y:S01]  /*11d40*/  @!P2 LDC.64 R6, c[0x0][0x3b8] ;  /* 0x0000ee00ff06ab82 */ /* 0x020e620000000a00 */
[----:B------:R-:W-:Y:S02]  /*11d50*/  LOP3.LUT R208, R28, 0x38, RZ, 0xc0, !PT ;  /* 0x000000381cd07812 */ /* 0x000fe400078ec0ff */
[----:B------:R-:W-:Y:S02]  /*11d60*/  @!P5 LEA.HI.X R17, R2, R217, R3, 0x6, P6 ;  /* 0x000000d90211d211 */ /* 0x000fe400030f3403 */
[----:B------:R-:W-:-:S02]  /*11d70*/  ISETP.GE.AND P6, PT, R24, R83, PT ;  /* 0x000000531800720c */ /* 0x000fc40003fc6270 */
[----:B------:R-:W-:Y:S01]  /*11d80*/  SHF.R.U32.HI R211, RZ, 0x1, R139 ;  /* 0x00000001ffd37819 */ /* 0x000fe2000001168b */
[----:B------:R-:W2:Y:S01]  /*11d90*/  @!P1 LDC.64 R4, c[0x0][0x3b8] ;  /* 0x0000ee00ff049b82 */ /* 0x000ea20000000a00 */
[----:B---3--:R-:W-:Y:S01]  /*11da0*/  @!P3 IMAD.WIDE.U32 R18, R10, 0x60, R216 ;  /* 0x000000600a12b825 */ /* 0x008fe200078e00d8 */
[----:B------:R-:W-:Y:S01]  /*11db0*/  @!P5 LDGSTS.E.BYPASS.LTC128B.128 [R223+0x5000], desc[UR6][R16.64] ;  /* 0x0500000010dfdfae */ /* 0x000fe2000b981a06 */
[----:B------:R-:W-:Y:S02]  /*11dc0*/  SHF.L.U32 R212, R139, 0x5, RZ ;  /* 0x000000058bd47819 */ /* 0x000fe400000006ff */
[----:B------:R-:W-:Y:S01]  /*11dd0*/  @!P3 IMAD R11, R11, 0x60, RZ ;  /* 0x000000600b0bb824 */ /* 0x000fe200078e02ff */
[----:B------:R3:W-:Y:S01]  /*11de0*/  @!P5 LDGSTS.E.BYPASS.LTC128B.128 [R223+0x9000], desc[UR6][R16.64+0x80] ;  /* 0x0900008010dfdfae */ /* 0x0007e2000b981a06 */
[----:B------:R-:W-:Y:S01]  /*11df0*/  LOP3.LUT R212, R212, 0x7c00, RZ, 0xc0, !PT ;  /* 0x00007c00d4d47812 */ /* 0x000fe200078ec0ff */
[----:B------:R-:W3:Y:S01]  /*11e00*/  @!P0 LDC.64 R2, c[0x0][0x3b8] ;  /* 0x0000ee00ff028b82 */ /* 0x000ee20000000a00 */
[----:B----4-:R-:W-:-:S02]  /*11e10*/  @!P4 LEA R10, P5, R8, R216, 0x7 ;  /* 0x000000d8080ac211 */ /* 0x010fc400078a38ff */
[----:B------:R-:W-:Y:S02]  /*11e20*/  @!P3 IADD3 R19, PT, PT, R11, R19, RZ ;  /* 0x000000130b13b210 */ /* 0x000fe40007ffe0ff */
[----:B------:R-:W-:Y:S02]  /*11e30*/  @!P4 LEA.HI.X R11, R8, R217, R9, 0x7, P5 ;  /* 0x000000d9080bc211 */ /* 0x000fe400028f3c09 */
[-C--:B------:R-:W-:Y:S01]  /*11e40*/  ISETP.GE.AND P5, PT, R32, R83.reuse, PT ;  /* 0x000000532000720c */ /* 0x080fe20003fa6270 */
[--C-:B-1----:R-:W-:Y:S01]  /*11e50*/  @!P2 IMAD.WIDE.U32 R8, R6, 0xa0, R216.reuse ;  /* 0x000000a00608a825 */ /* 0x102fe200078e00d8 */
[----:B------:R-:W-:Y:S03]  /*11e60*/  @!P3 LDGSTS.E.BYPASS.LTC128B.128 [R223+0x5800], desc[UR6][R18.64] ;  /* 0x0580000012dfbfae */ /* 0x000fe6000b981a06 */
[----:B------:R-:W-:Y:S01]  /*11e70*/  @!P2 IMAD R7, R7, 0xa0, RZ ;  /* 0x000000a00707a824 */ /* 0x000fe200078e02ff */
[----:B------:R-:W-:Y:S01]  /*11e80*/  @!P3 LDGSTS.E.BYPASS.LTC128B.128 [R223+0x9800], desc[UR6][R18.64+0x80] ;  /* 0x0980008012dfbfae */ /* 0x000fe2000b981a06 */
[----:B------:R-:W-:Y:S01]  /*11e90*/  ISETP.GE.AND P3, PT, R34, R83, PT ;  /* 0x000000532200720c */ /* 0x000fe20003f66270 */
[----:B--2---:R-:W-:-:S02]  /*11ea0*/  @!P1 IMAD.WIDE.U32 R20, R4, 0xc0, R216 ;  /* 0x000000c004149825 */ /* 0x004fc400078e00d8 */
[----:B------:R-:W-:Y:S01]  /*11eb0*/  @!P2 IADD3 R9, PT, PT, R7, R9, RZ ;  /* 0x000000090709a210 */ /* 0x000fe20007ffe0ff */
[----:B------:R-:W-:Y:S01]  /*11ec0*/  @!P4 LDGSTS.E.BYPASS.LTC128B.128 [R223+0x6000], desc[UR6][R10.64] ;  /* 0x060000000adfcfae */ /* 0x000fe2000b981a06 */
[----:B------:R-:W-:Y:S01]  /*11ed0*/  @!P1 IMAD R5, R5, 0xc0, RZ ;  /* 0x000000c005059824 */ /* 0x000fe200078e02ff */
[----:B------:R-:W1:Y:S02]  /*11ee0*/  @!P5 LDC.64 R6, c[0x0][0x3c0] ;  /* 0x0000f000ff06db82 */ /* 0x000e640000000a00 */
[----:B------:R-:W-:Y:S01]  /*11ef0*/  @!P4 LDGSTS.E.BYPASS.LTC128B.128 [R223+0xa000], desc[UR6][R10.64+0x80] ;  /* 0x0a0000800adfcfae */ /* 0x000fe2000b981a06 */
[----:B------:R-:W-:Y:S01]  /*11f00*/  ISETP.GE.AND P4, PT, R14, R83, PT ;  /* 0x000000530e00720c */ /* 0x000fe20003f86270 */
[----:B---3--:R-:W-:Y:S01]  /*11f10*/  @!P0 IMAD.WIDE.U32 R22, R2, 0xe0, R216 ;  /* 0x000000e002168825 */ /* 0x008fe200078e00d8 */
[----:B------:R-:W-:Y:S01]  /*11f20*/  @!P1 IADD3 R21, PT, PT, R5, R21, RZ ;  /* 0x0000001505159210 */ /* 0x000fe20007ffe0ff */
[----:B------:R-:W-:Y:S02]  /*11f30*/  @!P2 LDGSTS.E.BYPASS.LTC128B.128 [R223+0x6800], desc[UR6][R8.64] ;  /* 0x0680000008dfafae */ /* 0x000fe4000b981a06 */
[----:B------:R-:W-:Y:S01]  /*11f40*/  @!P0 IMAD R3, R3, 0xe0, RZ ;  /* 0x000000e003038824 */ /* 0x000fe200078e02ff */
[----:B------:R-:W2:Y:S01]  /*11f50*/  @!P3 LDC.64 R4, c[0x0][0x3c0] ;  /* 0x0000f000ff04bb82 */ /* 0x000ea20000000a00 */
[----:B------:R3:W-:Y:S01]  /*11f60*/  @!P2 LDGSTS.E.BYPASS.LTC128B.128 [R223+0xa800], desc[UR6][R8.64+0x80] ;  /* 0x0a80008008dfafae */ /* 0x0007e2000b981a06 */
[----:B------:R-:W-:-:S02]  /*11f70*/  ISETP.GE.AND P2, PT, R12, R83, PT ;  /* 0x000000530c00720c */ /* 0x000fc40003f46270 */
[----:B------:R-:W-:Y:S01]  /*11f80*/  @!P0 IADD3 R23, PT, PT, R3, R23, RZ ;  /* 0x0000001703178210 */ /* 0x000fe20007ffe0ff */
[----:B------:R-:W-:Y:S03]  /*11f90*/  @!P1 LDGSTS.E.BYPASS.LTC128B.128 [R223+0x7000], desc[UR6][R20.64] ;  /* 0x0700000014df9fae */ /* 0x000fe6000b981a06 */
[----:B------:R-:W4:Y:S01]  /*11fa0*/  @!P4 LDC.64 R2, c[0x0][0x3c0] ;  /* 0x0000f000ff02cb82 */ /* 0x000f220000000a00 */
[----:B------:R-:W-:Y:S01]  /*11fb0*/  @!P1 LDGSTS.E.BYPASS.LTC128B.128 [R223+0xb000], desc[UR6][R20.64+0x80] ;  /* 0x0b00008014df9fae */ /* 0x000fe2000b981a06 */
[----:B------:R-:W-:-:S03]  /*11fc0*/  ISETP.NE.AND P1, PT, R13, RZ, PT ;  /* 0x000000ff0d00720c */ /* 0x000fc60003f25270 */
[----:B------:R-:W-:Y:S04]  /*11fd0*/  @!P0 LDGSTS.E.BYPASS.LTC128B.128 [R223+0x7800], desc[UR6][R22.64] ;  /* 0x0780000016df8fae */ /* 0x000fe8000b981a06 */
[----:B------:R-:W-:Y:S01]  /*11fe0*/  @!P0 LDGSTS.E.BYPASS.LTC128B.128 [R223+0xb800], desc[UR6][R22.64+0x80] ;  /* 0x0b80008016df8fae */ /* 0x000fe2000b981a06 */
[----:B------:R-:W-:-:S03]  /*11ff0*/  @!P6 LEA R16, P0, R73, R218, 0x1 ;  /* 0x000000da4910e211 */ /* 0x000fc600078008ff */
[----:B------:R-:W0:Y:S01]  /*12000*/  LDGDEPBAR ;  /* 0x00000000000079af */ /* 0x000e220000000000 */
[----:B------:R-:W-:Y:S02]  /*12010*/  @!P6 LEA.HI.X R17, R73, R219, R76, 0x1, P0 ;  /* 0x000000db4911e211 */ /* 0x000fe400000f0c4c */
[----:B------:R-:W-:Y:S01]  /*12020*/  ISETP.GE.AND P0, PT, R136, R83, PT ;  /* 0x000000538800720c */ /* 0x000fe20003f06270 */
[----:B--2---:R-:W-:Y:S01]  /*12030*/  @!P3 IMAD.WIDE.U32 R14, R4, 0x60, R218 ;  /* 0x00000060040eb825 */ /* 0x004fe200078e00da */
[----:B---3--:R-:W2:Y:S01]  /*12040*/  @!P2 LDC.64 R8, c[0x0][0x3c0] ;  /* 0x0000f000ff08ab82 */ /* 0x008ea20000000a00 */
[----:B------:R-:W-:-:S07]  /*12050*/  DEPBAR.LE SB0, 0x0 ;  /* 0x000080000000791a */ /* 0x000fce0000000000 */
[----:B------:R-:W-:Y:S01]  /*12060*/  BAR.SYNC.DEFER_BLOCKING 0x0 ;  /* 0x0000000000007b1d */ /* 0x000fe20000010000 */
[----:B--2---:R-:W-:-:S05]  /*12070*/  @!P2 IMAD R9, R9, 0xa0, RZ ;  /* 0x000000a00909a824 */ /* 0x004fca00078e02ff */
[----:B------:R-:W-:Y:S01]  /*12080*/  @!PT LDS RZ, [RZ] ;  /* 0x00000000fffff984 */ /* 0x000fe20000000800 */
[----:B------:R-:W-:Y:S01]  /*12090*/  @!PT LDS RZ, [RZ] ;  /* 0x00000000fffff984 */ /* 0x000fe20000000800 */
[----:B------:R-:W-:Y:S01]  /*120a0*/  @!PT LDS RZ, [RZ] ;  /* 0x00000000fffff984 */ /* 0x000fe20000000800 */
[----:B------:R-:W-:Y:S04]  /*120b0*/  @!P1 LDGSTS.E.BYPASS.LTC128B.128 [R223+0xc000], desc[UR6][R218.64] ;  /* 0x0c000000dadf9fae */ /* 0x000fe8000b981a06 */
[----:B------:R-:W-:Y:S04]  /*120c0*/  @!P1 LDGSTS.E.BYPASS.LTC128B.128 [R223+0x10000], desc[UR6][R218.64+0x80] ;  /* 0x10000080dadf9fae */ /* 0x000fe8000b981a06 */
[----:B------:R-:W-:Y:S04]  /*120d0*/  @P1 STS.128 [R223+0xc000], RZ ;  /* 0x00c000ffdf001388 */ /* 0x000fe80000000c00 */
[----:B------:R-:W-:Y:S01]  /*120e0*/  @P1 STS.128 [R223+0x10000], RZ ;  /* 0x010000ffdf001388 */ /* 0x000fe20000000c00 */
[----:B------:R-:W-:-:S02]  /*120f0*/  ISETP.GE.AND P1, PT, R0, R83, PT ;  /* 0x000000530000720c */ /* 0x000fc40003f26270 */
[----:B------:R-:W-:Y:S01]  /*12100*/  LOP3.LUT R0, R29, 0x1c0, RZ, 0xc0, !PT ;  /* 0x000001c01d007812 */ /* 0x000fe200078ec0ff */
[----:B------:R-:W-:Y:S03]  /*12110*/  @P6 STS.128 [R223+0xc800], RZ ;  /* 0x00c800ffdf006388 */ /* 0x000fe60000000c00 */
[----:B------:R-:W-:Y:S01]  /*12120*/  LOP3.LUT R13, R0, 0x8, R139, 0xf8, !PT ;  /* 0x00000008000d7812 */ /* 0x000fe200078ef88b */
[----:B------:R-:W-:Y:S01]  /*12130*/  @P6 STS.128 [R223+0x10800], RZ ;  /* 0x010800ffdf006388 */ /* 0x000fe20000000c00 */
[----:B------:R-:W-:Y:S02]  /*12140*/  @!P3 IMAD R0, R5, 0x60, RZ ;  /* 0x000000600500b824 */ /* 0x000fe400078e02ff */
[----:B------:R-:W-:Y:S01]  /*12150*/  LOP3.LUT R13, R13, R208, RZ, 0x3c, !PT ;  /* 0x000000d00d0d7212 */ /* 0x000fe200078e3cff */
[----:B------:R-:W-:Y:S01]  /*12160*/  @!PT LDS RZ, [RZ] ;  /* 0x00000000fffff984 */ /* 0x000fe20000000800 */
[----:B------:R-:W-:Y:S01]  /*12170*/  @!PT LDS RZ, [RZ] ;  /* 0x00000000fffff984 */ /* 0x000fe20000000800 */
[----:B------:R-:W-:Y:S01]  /*12180*/  @!PT LDS RZ, [RZ] ;  /* 0x00000000fffff984 */ /* 0x000fe20000000800 */
[----:B------:R-:W-:Y:S02]  /*12190*/  @!P6 LDGSTS.E.BYPASS.LTC128B.128 [R223+0xc800], desc[UR6][R16.64] ;  /* 0x0c80000010dfefae */ /* 0x000fe4000b981a06 */
[----:B------:R-:W2:Y:S01]  /*121a0*/  @!P1 LDC.64 R4, c[0x0][0x3c0] ;  /* 0x0000f000ff049b82 */ /* 0x000ea20000000a00 */
[----:B------:R-:W-:Y:S01]  /*121b0*/  LEA R138, R13, R138, 0x1 ;  /* 0x0000008a0d8a7211 */ /* 0x000fe200078e08ff */
[----:B------:R-:W-:Y:S01]  /*121c0*/  @!P6 LDGSTS.E.BYPASS.LTC128B.128 [R223+0x10800], desc[UR6][R16.64+0x80] ;  /* 0x1080008010dfefae */ /* 0x000fe2000b981a06 */
[-C--:B-1----:R-:W-:Y:S01]  /*121d0*/  @!P5 LEA R10, P6, R6, R218.reuse, 0x6 ;  /* 0x000000da060ad211 */ /* 0x082fe200078c30ff */
[----:B------:R-:W-:Y:S01]  /*121e0*/  @!P2 IMAD.WIDE.U32 R12, R8, 0xa0, R218 ;  /* 0x000000a0080ca825 */ /* 0x000fe200078e00da */
[----:B------:R-:W-:Y:S01]  /*121f0*/  @!P3 IADD3 R15, PT, PT, R0, R15, RZ ;  /* 0x0000000f000fb210 */ /* 0x000fe20007ffe0ff */
[----:B------:R-:W-:Y:S01]  /*12200*/  @P5 STS.128 [R223+0xd000], RZ ;  /* 0x00d000ffdf005388 */ /* 0x000fe20000000c00 */
[----:B------:R-:W-:Y:S01]  /*12210*/  @!P5 LEA.HI.X R11, R6, R219, R7, 0x6, P6 ;  /* 0x000000db060bd211 */ /* 0x000fe200030f3407 */
[----:B------:R-:W-:Y:S01]  /*12220*/  @!P2 IMAD.IADD R9, R9, 0x1, R13 ;  /* 0x000000010909a824 */ /* 0x000fe200078e020d */
[----:B----4-:R-:W-:Y:S01]  /*12230*/  @!P4 LEA R6, P6, R2, R218, 0x7 ;  /* 0x000000da0206c211 */ /* 0x010fe200078c38ff */
[----:B------:R-:W-:Y:S01]  /*12240*/  @P5 STS.128 [R223+0x11000], RZ ;  /* 0x011000ffdf005388 */ /* 0x000fe20000000c00 */
[----:B------:R-:W-:-:S02]  /*12250*/  LOP3.LUT R0, R211, 0x8, RZ, 0xc0, !PT ;  /* 0x00000008d3007812 */ /* 0x000fc400078ec0ff */
[----:B------:R-:W-:Y:S01]  /*12260*/  @!P4 LEA.HI.X R7, R2, R219, R3, 0x7, P6 ;  /* 0x000000db0207c211 */ /* 0x000fe200030f3c03 */
[----:B------:R-:W-:Y:S01]  /*12270*/  @!PT LDS RZ, [RZ] ;  /* 0x00000000fffff984 */ /* 0x000fe20000000800 */
[----:B------:R-:W-:Y:S01]  /*12280*/  @!PT LDS RZ, [RZ] ;  /* 0x00000000fffff984 */ /* 0x000fe20000000800 */
[----:B------:R-:W-:Y:S01]  /*12290*/  @!PT LDS RZ, [RZ] ;  /* 0x00000000fffff984 */ /* 0x000fe20000000800 */
[----:B------:R-:W-:Y:S01]  /*122a0*/  @!P5 LDGSTS.E.BYPASS.LTC128B.128 [R223+0xd000], desc[UR6][R10.64] ;  /* 0x0d0000000adfdfae */ /* 0x000fe2000b981a06 */
[----:B------:R-:W1:Y:S01]  /*122b0*/  @!P0 LDC.64 R2, c[0x0][0x3c0] ;  /* 0x0000f000ff028b82 */ /* 0x000e620000000a00 */
[----:B------:R-:W-:Y:S02]  /*122c0*/  LOP3.LUT R13, R0, 0x1c0, R29, 0xf8, !PT ;  /* 0x000001c0000d7812 */ /* 0x000fe400078ef81d */
[----:B------:R3:W-:Y:S01]  /*122d0*/  @!P5 LDGSTS.E.BYPASS.LTC128B.128 [R223+0x11000], desc[UR6][R10.64+0x80] ;  /* 0x110000800adfdfae */ /* 0x0007e2000b981a06 */
[----:B------:R-:W-:Y:S02]  /*122e0*/  @!P2 MOV R8, R12 ;  /* 0x0000000c0008a202 */ /* 0x000fe40000000f00 */
[----:B------:R-:W-:Y:S01]  /*122f0*/  LOP3.LUT R68, R13, R208, RZ, 0x3c, !PT ;  /* 0x000000d00d447212 */ /* 0x000fe200078e3cff */
[----:B------:R-:W-:Y:S01]  /*12300*/  @P3 STS.128 [R223+0xd800], RZ ;  /* 0x00d800ffdf003388 */ /* 0x000fe20000000c00 */
[----:B------:R-:W-:Y:S01]  /*12310*/  IADD3 R0, PT, PT, R138, UR5, RZ ;  /* 0x000000058a007c10 */ /* 0x000fe2000fffe0ff */
[----:B--2---:R-:W-:Y:S01]  /*12320*/  @!P1 IMAD R5, R5, 0xc0, RZ ;  /* 0x000000c005059824 */ /* 0x004fe200078e02ff */
[----:B------:R-:W-:Y:S01]  /*12330*/  ISETP.NE.AND P5, PT, R133, 0x1, PT ;  /* 0x000000018500780c */ /* 0x000fe20003fa5270 */
[----:B------:R-:W-:Y:S04]  /*12340*/  @P3 STS.128 [R223+0x11800], RZ ;  /* 0x011800ffdf003388 */ /* 0x000fe80000000c00 */
[----:B------:R-:W-:Y:S01]  /*12350*/  @!PT LDS RZ, [RZ] ;  /* 0x00000000fffff984 */ /* 0x000fe20000000800 */
[----:B------:R-:W-:Y:S01]  /*12360*/  @!PT LDS RZ, [RZ] ;  /* 0x00000000fffff984 */ /* 0x000fe20000000800 */
[----:B------:R-:W-:Y:S01]  /*12370*/  @!PT LDS RZ, [RZ] ;  /* 0x00000000fffff984 */ /* 0x000fe20000000800 */
[----:B------:R-:W-:Y:S04]  /*12380*/  @!P3 LDGSTS.E.BYPASS.LTC128B.128 [R223+0xd800], desc[UR6][R14.64] ;  /* 0x0d8000000edfbfae */ /* 0x000fe8000b981a06 */
[----:B------:R2:W-:Y:S04]  /*12390*/  @!P3 LDGSTS.E.BYPASS.LTC128B.128 [R223+0x11800], desc[UR6][R14.64+0x80] ;  /* 0x118000800edfbfae */ /* 0x0005e8000b981a06 */
[----:B------:R-:W-:Y:S01]  /*123a0*/  @P4 STS.128 [R223+0xe000], RZ ;  /* 0x00e000ffdf004388 */ /* 0x000fe20000000c00 */
[----:B-1----:R-:W-:-:S03]  /*123b0*/  @!P0 IMAD R3, R3, 0xe0, RZ ;  /* 0x000000e003038824 */ /* 0x002fc600078e02ff */
[----:B------:R-:W-:Y:S01]  /*123c0*/  @P4 STS.128 [R223+0x12000], RZ ;  /* 0x012000ffdf004388 */ /* 0x000fe20000000c00 */
[----:B---3--:R-:W-:-:S03]  /*123d0*/  @!P1 IMAD.WIDE.U32 R10, R4, 0xc0, R218 ;  /* 0x000000c0040a9825 */ /* 0x008fc600078e00da */
[----:B------:R-:W-:Y:S01]  /*123e0*/  @!PT LDS RZ, [RZ] ;  /* 0x00000000fffff984 */ /* 0x000fe20000000800 */
[----:B------:R-:W-:Y:S01]  /*123f0*/  @!PT LDS RZ, [RZ] ;  /* 0x00000000fffff984 */ /* 0x000fe20000000800 */
[----:B------:R-:W-:Y:S01]  /*12400*/  @!PT LDS RZ, [RZ] ;  /* 0x00000000fffff984 */ /* 0x000fe20000000800 */
[----:B------:R-:W-:Y:S04]  /*12410*/  @!P4 LDGSTS.E.BYPASS.LTC128B.128 [R223+0xe000], desc[UR6][R6.64] ;  /* 0x0e00000006dfcfae */ /* 0x000fe8000b981a06 */
[----:B------:R1:W-:Y:S01]  /*12420*/  @!P4 LDGSTS.E.BYPASS.LTC128B.128 [R223+0x12000], desc[UR6][R6.64+0x80] ;  /* 0x1200008006dfcfae */ /* 0x0003e2000b981a06 */
[----:B------:R-:W-:-:S03]  /*12430*/  @!P1 IADD3 R11, PT, PT, R5, R11, RZ ;  /* 0x0000000b050b9210 */ /* 0x000fc60007ffe0ff */
[----:B------:R-:W-:Y:S04]  /*12440*/  @P2 STS.128 [R223+0xe800], RZ ;  /* 0x00e800ffdf002388 */ /* 0x000fe80000000c00 */
[----:B------:R-:W-:Y:S01]  /*12450*/  @P2 STS.128 [R223+0x12800], RZ ;  /* 0x012800ffdf002388 */ /* 0x000fe20000000c00 */
[----:B--2---:R-:W-:-:S03]  /*12460*/  @!P0 IMAD.WIDE.U32 R14, R2, 0xe0, R218 ;  /* 0x000000e0020e8825 */ /* 0x004fc600078e00da */
[----:B------:R-:W-:Y:S01]  /*12470*/  @!PT LDS RZ, [RZ] ;  /* 0x00000000fffff984 */ /* 0x000fe20000000800 */
[----:B------:R-:W-:Y:S01]  /*12480*/  @!PT LDS RZ, [RZ] ;  /* 0x00000000fffff984 */ /* 0x000fe20000000800 */
[----:B------:R-:W-:Y:S01]  /*12490*/  @!PT LDS RZ, [RZ] ;  /* 0x00000000fffff984 */ /* 0x000fe20000000800 */
[----:B------:R-:W-:Y:S04]  /*124a0*/  @!P2 LDGSTS.E.BYPASS.LTC128B.128 [R223+0xe800], desc[UR6][R8.64] ;  /* 0x0e80000008dfafae */ /* 0x000fe8000b981a06 */
[----:B------:R-:W-:Y:S01]  /*124b0*/  @!P2 LDGSTS.E.BYPASS.LTC128B.128 [R223+0x12800], desc[UR6][R8.64+0x80] ;  /* 0x1280008008dfafae */ /* 0x000fe2000b981a06 */
[----:B------:R-:W-:Y:S02]  /*124c0*/  @!P0 IADD3 R17, PT, PT, R3, R15, RZ ;  /* 0x0000000f03118210 */ /* 0x000fe40007ffe0ff */
[----:B------:R-:W-:Y:S01]  /*124d0*/  @!P0 MOV R16, R14 ;  /* 0x0000000e00108202 */ /* 0x000fe20000000f00 */
[----:B------:R-:W-:Y:S04]  /*124e0*/  @P1 STS.128 [R223+0xf000], RZ ;  /* 0x00f000ffdf001388 */ /* 0x000fe80000000c00 */
[----:B------:R-:W-:Y:S01]  /*124f0*/  @P1 STS.128 [R223+0x13000], RZ ;  /* 0x013000ffdf001388 */ /* 0x000fe20000000c00 */
[----:B-1----:R-:W-:-:S03]  /*12500*/  LOP3.LUT R7, R212, 0x200, R29, 0xf8, !PT ;  /* 0x00000200d4077812 */ /* 0x002fc600078ef81d */
        /* <DEDUP_REMOVED lines=8> */
[----:B------:R-:W-:Y:S04]  /*12590*/  @P0 STS.128 [R223+0x13800], RZ ;  /* 0x013800ffdf000388 */ /* 0x000fe80000000c00 */
[----:B------:R-:W-:Y:S01]  /*125a0*/  @!PT LDS RZ, [RZ] ;  /* 0x00000000fffff984 */ /* 0x000fe20000000800 */
[----:B------:R-:W-:Y:S01]  /*125b0*/  @!PT LDS RZ, [RZ] ;  /* 0x00000000fffff984 */ /* 0x000fe20000000800 */
[----:B------:R-:W-:Y:S01]  /*125c0*/  @!PT LDS RZ, [RZ] ;  /* 0x00000000fffff984 */ /* 0x000fe20000000800 */
[----:B------:R-:W-:Y:S04]  /*125d0*/  @!P0 LDGSTS.E.BYPASS.LTC128B.128 [R223+0xf800], desc[UR6][R16.64] ;  /* 0x0f80000010df8fae */ /* 0x000fe8000b981a06 */
[----:B------:R1:W-:Y:S01]  /*125e0*/  @!P0 LDGSTS.E.BYPASS.LTC128B.128 [R223+0x13800], desc[UR6][R16.64+0x80] ;  /* 0x1380008010df8fae */ /* 0x0003e2000b981a06 */
[----:B------:R-:W-:-:S03]  /*125f0*/  LOP3.LUT P0, R30, R139, 0x2, RZ, 0xc0, !PT ;  /* 0x000000028b1e7812 */ /* 0x000fc6000780c0ff */
[----:B------:R-:W-:Y:S01]  /*12600*/  LDSM.16.M88.4 R76, [R120] ;  /* 0x00000000784c783b */ /* 0x000fe20000000200 */
[----:B------:R-:W-:Y:S02]  /*12610*/  SEL R3, R209, 0xffffffe0, !P0 ;  /* 0xffffffe0d1037807 */ /* 0x000fe40004000000 */
[----:B------:R-:W-:Y:S01]  /*12620*/  LOP3.LUT P0, RZ, R139, 0x4, RZ, 0xc0, !PT ;  /* 0x000000048bff7812 */ /* 0x000fe2000780c0ff */
[----:B------:R-:W2:Y:S01]  /*12630*/  LDSM.16.M88.4 R40, [R138+UR5+0x4000] ;  /* 0x004000058a28783b */ /* 0x000ea20008000200 */
[----:B------:R-:W-:Y:S01]  /*12640*/  IADD3 R2, PT, PT, R0, R3, RZ ;  /* 0x0000000300027210 */ /* 0x000fe20007ffe0ff */
[C---:B------:R-:W-:Y:S01]  /*12650*/  IMAD.IADD R69, R120.reuse, 0x1, R3 ;  /* 0x0000000178457824 */ /* 0x040fe200078e0203 */
[----:B------:R-:W-:Y:S01]  /*12660*/  SEL R137, R137, 0xffffffc0, !P0 ;  /* 0xffffffc089897807 */ /* 0x000fe20004000000 */
[----:B------:R-:W3:Y:S03]  /*12670*/  LDSM.16.M88.4 R32, [R138+UR5+0x4800] ;  /* 0x004800058a20783b */ /* 0x000ee60008000200 */
[-C--:B------:R-:W-:Y:S01]  /*12680*/  IADD3 R31, PT, PT, R120, R137.reuse, RZ ;  /* 0x00000089781f7210 */ /* 0x080fe20007ffe0ff */
[----:B------:R-:W4:Y:S01]  /*12690*/  LDSM.16.M88.4 R20, [R138+UR5+0x5000] ;  /* 0x005000058a14783b */ /* 0x000f220008000200 */
[----:B------:R-:W-:-:S02]  /*126a0*/  IADD3 R0, PT, PT, R0, R137, RZ ;  /* 0x0000008900007210 */ /* 0x000fc40007ffe0ff */
[C---:B------:R-:W-:Y:S01]  /*126b0*/  IADD3 R71, PT, PT, R3.reuse, R31, RZ ;  /* 0x0000001f03477210 */ /* 0x040fe20007ffe0ff */
[----:B------:R-:W1:Y:S01]  /*126c0*/  LDSM.16.M88.4 R12, [R138+UR5+0x5800] ;  /* 0x005800058a0c783b */ /* 0x000e620008000200 */
[----:B------:R-:W-:-:S03]  /*126d0*/  IADD3 R3, PT, PT, R3, R0, RZ ;  /* 0x0000000003037210 */ /* 0x000fc60007ffe0ff */
[----:B------:R-:W1:Y:S04]  /*126e0*/  LDSM.16.M88.4 R4, [R138+UR5+0x6000] ;  /* 0x006000058a04783b */ /* 0x000e680008000200 */
[----:B------:R-:W1:Y:S04]  /*126f0*/  LDSM.16.M88.4 R92, [R138+UR5+0x6800] ;  /* 0x006800058a5c783b */ /* 0x000e680008000200 */
[----:B------:R-:W1:Y:S04]  /*12700*/  LDSM.16.M88.4 R84, [R138+UR5+0x7000] ;  /* 0x007000058a54783b */ /* 0x000e680008000200 */
[----:B------:R-:W1:Y:S04]  /*12710*/  LDSM.16.M88.4 R48, [R138+UR5+0x7800] ;  /* 0x007800058a30783b */ /* 0x000e680008000200 */
[----:B------:R-:W-:Y:S04]  /*12720*/  LDSM.16.M88.4 R112, [R69] ;  /* 0x000000004570783b */ /* 0x000fe80000000200 */
[----:B------:R-:W1:Y:S01]  /*12730*/  LDSM.16.M88.4 R60, [R2+0x4000] ;  /* 0x00400000023c783b */ /* 0x000e620000000200 */
        /* <DEDUP_REMOVED lines=9> */
[C---:B----4-:R-:W-:Y:S03]  /*127d0*/  HMMA.16816.F32 R24, R76.reuse, R20, RZ ;  /* 0x000000144c18723c */ /* 0x050fe600000018ff */
[----:B------:R-:W-:Y:S04]  /*127e0*/  LDSM.16.M88.4 R108, [R2+0x6800] ;  /* 0x00680000026c783b */ /* 0x000fe80000000200 */
[----:B------:R-:W-:Y:S01]  /*127f0*/  LDSM.16.M88.4 R104, [R2+0x7000] ;  /* 0x007000000268783b */ /* 0x000fe20000000200 */
[C---:B-1----:R-:W-:Y:S03]  /*12800*/  HMMA.16816.F32 R16, R76.reuse, R12, RZ ;  /* 0x0000000c4c10723c */ /* 0x042fe600000018ff */
        /* <DEDUP_REMOVED lines=30> */
[----:B------:R-:W1:Y:S07]  /*129f0*/  LDSM.16.M88.4 R64, [R0+0x6800] ;  /* 0x006800000040783b */ /* 0x000e6e0000000200 */
[C---:B---3--:R-:W-:Y:S08]  /*12a00*/  HMMA.16816.F32 R36, R72.reuse, R60, R36 ;  /* 0x0000003c4824723c */ /* 0x048ff00000001824 */
[----:B------:R-:W-:Y:S01]  /*12a10*/  HMMA.16816.F32 R32, R72, R62, R32 ;  /* 0x0000003e4820723c */ /* 0x000fe20000001820 */
[----:B------:R-:W3:Y:S07]  /*12a20*/  LDSM.16.M88.4 R60, [R0+0x7000] ;  /* 0x00700000003c783b */ /* 0x000eee0000000200 */
[C---:B------:R-:W-:Y:S08]  /*12a30*/  HMMA.16816.F32 R8, R112.reuse, R116, R8 ;  /* 0x000000747008723c */ /* 0x040ff00000001808 */
[----:B------:R-:W-:Y:S08]  /*12a40*/  HMMA.16816.F32 R4, R112, R118, R4 ;  /* 0x000000767004723c */ /* 0x000ff00000001804 */
[C---:B--2---:R-:W-:Y:S08]  /*12a50*/  HMMA.16816.F32 R24, R72.reuse, R56, R24 ;  /* 0x000000384818723c */ /* 0x044ff00000001818 */
[C---:B------:R-:W-:Y:S01]  /*12a60*/  HMMA.16816.F32 R20, R72.reuse, R58, R20 ;  /* 0x0000003a4814723c */ /* 0x040fe20000001814 */
[----:B------:R-:W-:Y:S07]  /*12a70*/  LDSM.16.M88.4 R56, [R71] ;  /* 0x000000004738783b */ /* 0x000fee0000000200 */
[C---:B----4-:R-:W-:Y:S08]  /*12a80*/  HMMA.16816.F32 R16, R72.reuse, R52, R16 ;  /* 0x000000344810723c */ /* 0x050ff00000001810 */
[----:B------:R-:W-:Y:S01]  /*12a90*/  HMMA.16816.F32 R12, R72, R54, R12 ;  /* 0x00000036480c723c */ /* 0x000fe2000000180c */
[----:B------:R-:W2:Y:S07]  /*12aa0*/  LDSM.16.M88.4 R52, [R3+0x4000] ;  /* 0x004000000334783b */ /* 0x000eae0000000200 */
        /* <DEDUP_REMOVED lines=8> */
[C---:B------:R-:W-:Y:S08]  /*12b30*/  HMMA.16816.F32 R96, R72.reuse, R64, R96 ;  /* 0x000000404860723c */ /* 0x040ff00000001860 */
[C---:B------:R-:W-:Y:S01]  /*12b40*/  HMMA.16816.F32 R92, R72.reuse, R66, R92 ;  /* 0x00000042485c723c */ /* 0x040fe2000000185c */
[----:B------:R-:W4:Y:S07]  /*12b50*/  LDSM.16.M88.4 R64, [R3+0x5000] ;  /* 0x005000000340783b */ /* 0x000f2e0000000200 */
[C---:B---3--:R-:W-:Y:S08]  /*12b60*/  HMMA.16816.F32 R88, R72.reuse, R60, R88 ;  /* 0x0000003c4858723c */ /* 0x048ff00000001858 */
[C---:B------:R-:W-:Y:S01]  /*12b70*/  HMMA.16816.F32 R84, R72.reuse, R62, R84 ;  /* 0x0000003e4854723c */ /* 0x040fe20000001854 */
[----:B------:R-:W-:Y:S07]  /*12b80*/  LDSM.16.M88.4 R60, [R3+0x5800] ;  /* 0x00580000033c783b */ /* 0x000fee0000000200 */
[C---:B------:R-:W-:Y:S08]  /*12b90*/  HMMA.16816.F32 R80, R72.reuse, R100, R80 ;  /* 0x000000644850723c */ /* 0x040ff00000001850 */
[----:B------:R-:W-:Y:S01]  /*12ba0*/  HMMA.16816.F32 R76, R72, R102, R76 ;  /* 0x00000066484c723c */ /* 0x000fe2000000184c */
[----:B------:R-:W3:Y:S04]  /*12bb0*/  LDSM.16.M88.4 R72, [R3+0x6000] ;  /* 0x006000000348783b */ /* 0x000ee80000000200 */
[----:B------:R-:W-:Y:S03]  /*12bc0*/  LDSM.16.M88.4 R100, [R138+UR5+0x8000] ;  /* 0x008000058a64783b */ /* 0x000fe60008000200 */
[C---:B--2---:R-:W-:Y:S08]  /*12bd0*/  HMMA.16816.F32 R44, R56.reuse, R52, R44 ;  /* 0x00000034382c723c */ /* 0x044ff0000000182c */
[C---:B------:R-:W-:Y:S01]  /*12be0*/  HMMA.16816.F32 R40, R56.reuse, R54, R40 ;  /* 0x000000363828723c */ /* 0x040fe20000001828 */
[----:B------:R-:W2:Y:S07]  /*12bf0*/  LDSM.16.M88.4 R52, [R3+0x6800] ;  /* 0x006800000334783b */ /* 0x000eae0000000200 */
[C---:B-1----:R-:W-:Y:S08]  /*12c00*/  HMMA.16816.F32 R36, R56.reuse, R48, R36 ;  /* 0x000000303824723c */ /* 0x042ff00000001824 */
[C---:B------:R-:W-:Y:S01]  /*12c10*/  HMMA.16816.F32 R32, R56.reuse, R50, R32 ;  /* 0x000000323820723c */ /* 0x040fe20000001820 */
[----:B------:R-:W1:Y:S07]  /*12c20*/  LDSM.16.M88.4 R48, [R3+0x7000] ;  /* 0x007000000330783b */ /* 0x000e6e0000000200 */
[C---:B----4-:R-:W-:Y:S08]  /*12c30*/  HMMA.16816.F32 R24, R56.reuse, R64, R24 ;  /* 0x000000403818723c */ /* 0x050ff00000001818 */
[C---:B------:R-:W-:Y:S01]  /*12c40*/  HMMA.16816.F32 R20, R56.reuse, R66, R20 ;  /* 0x000000423814723c */ /* 0x040fe20000001814 */
[----:B------:R-:W-:Y:S07]  /*12c50*/  LDSM.16.M88.4 R64, [R69+0x2000] ;  /* 0x002000004540783b */ /* 0x000fee0000000200 */
[C---:B---3--:R-:W-:Y:S01]  /*12c60*/  HMMA.16816.F32 R108, R56.reuse, R72, R8 ;  /* 0x00000048386c723c */ /* 0x048fe20000001808 */
[----:B------:R-:W3:Y:S07]  /*12c70*/  LDSM.16.M88.4 R8, [R2+0x8000] ;  /* 0x008000000208783b */ /* 0x000eee0000000200 */
[C---:B------:R-:W-:Y:S08]  /*12c80*/  HMMA.16816.F32 R16, R56.reuse, R60, R16 ;  /* 0x0000003c3810723c */ /* 0x040ff00000001810 */
[C---:B------:R-:W-:Y:S01]  /*12c90*/  HMMA.16816.F32 R12, R56.reuse, R62, R12 ;  /* 0x0000003e380c723c */ /* 0x040fe2000000180c */
[----:B------:R-:W4:Y:S07]  /*12ca0*/  LDSM.16.M88.4 R60, [R3+0x7800] ;  /* 0x00780000033c783b */ /* 0x000f2e0000000200 */
[C---:B------:R-:W-:Y:S01]  /*12cb0*/  HMMA.16816.F32 R4, R56.reuse, R74, R4 ;  /* 0x0000004a3804723c */ /* 0x040fe20000001804 */
[----:B------:R-:W-:Y:S07]  /*12cc0*/  LDSM.16.M88.4 R72, [R31+0x2000] ;  /* 0x002000001f48783b */ /* 0x000fee0000000200 */
[C---:B--2---:R-:W-:Y:S08]  /*12cd0*/  HMMA.16816.F32 R96, R56.reuse, R52, R96 ;  /* 0x000000343860723c */ /* 0x044ff00000001860 */
[----:B------:R-:W-:Y:S01]  /*12ce0*/  HMMA.16816.F32 R92, R56, R54, R92 ;  /* 0x00000036385c723c */ /* 0x000fe2000000185c */
[----:B------:R-:W2:Y:S07]  /*12cf0*/  LDSM.16.M88.4 R52, [R138+UR5+0x8800] ;  /* 0x008800058a34783b */ /* 0x000eae0008000200 */
[C---:B------:R-:W-:Y:S01]  /*12d00*/  HMMA.16816.F32 R112, R104.reuse, R100, R44 ;  /* 0x000000646870723c */ /* 0x040fe2000000182c */
[----:B------:R-:W2:Y:S07]  /*12d10*/  LDSM.16.M88.4 R44, [R0+0x8000] ;  /* 0x00800000002c783b */ /* 0x000eae0000000200 */
[----:B------:R-:W-:Y:S01]  /*12d20*/  HMMA.16816.F32 R40, R104, R102, R40 ;  /* 0x000000666828723c */ /* 0x000fe20000001828 */
[----:B------:R-:W-:Y:S07]  /*12d30*/  LDSM.16.M88.4 R100, [R2+0x8800] ;  /* 0x008800000264783b */ /* 0x000fee0000000200 */
[C---:B-1----:R-:W-:Y:S08]  /*12d40*/  HMMA.16816.F32 R88, R56.reuse, R48, R88 ;  /* 0x000000303858723c */ /* 0x042ff00000001858 */
[----:B------:R-:W-:Y:S01]  /*12d50*/  HMMA.16816.F32 R84, R56, R50, R84 ;  /* 0x000000323854723c */ /* 0x000fe20000001854 */
[----:B------:R-:W1:Y:S07]  /*12d60*/  LDSM.16.M88.4 R48, [R138+UR5+0x9000] ;  /* 0x009000058a30783b */ /* 0x000e6e0008000200 */
[C---:B---3--:R-:W-:Y:S08]  /*12d70*/  HMMA.16816.F32 R112, R64.reuse, R8, R112 ;  /* 0x000000084070723c */ /* 0x048ff00000001870 */
[----:B------:R-:W-:Y:S01]  /*12d80*/  HMMA.16816.F32 R40, R64, R10, R40 ;  /* 0x0000000a4028723c */ /* 0x000fe20000001828 */
[----:B------:R-:W-:Y:S07]  /*12d90*/  LDSM.16.M88.4 R8, [R0+0x8800] ;  /* 0x008800000008783b */ /* 0x000fee0000000200 */
[C---:B----4-:R-:W-:Y:S08]  /*12da0*/  HMMA.16816.F32 R80, R56.reuse, R60, R80 ;  /* 0x0000003c3850723c */ /* 0x050ff00000001850 */
[----:B------:R-:W-:Y:S01]  /*12db0*/  HMMA.16816.F32 R76, R56, R62, R76 ;  /* 0x0000003e384c723c */ /* 0x000fe2000000184c */
[----:B------:R-:W-:Y:S04]  /*12dc0*/  LDSM.16.M88.4 R60, [R71+0x2000] ;  /* 0x00200000473c783b */ /* 0x000fe80000000200 */
[----:B------:R-:W3:Y:S03]  /*12dd0*/  LDSM.16.M88.4 R56, [R3+0x8000] ;  /* 0x008000000338783b */ /* 0x000ee60000000200 */
[----:B--2---:R-:W-:Y:S08]  /*12de0*/  HMMA.16816.F32 R36, R104, R52, R36 ;  /* 0x000000346824723c */ /* 0x004ff00000001824 */
[C---:B------:R-:W-:Y:S08]  /*12df0*/  HMMA.16816.F32 R112, R72.reuse, R44, R112 ;  /* 0x0000002c4870723c */ /* 0x040ff00000001870 */
[----:B------:R-:W-:Y:S01]  /*12e00*/  HMMA.16816.F32 R40, R72, R46, R40 ;  /* 0x0000002e4828723c */ /* 0x000fe20000001828 */
[----:B------:R-:W2:Y:S07]  /*12e10*/  LDSM.16.M88.4 R44, [R138+UR5+0x9800] ;  /* 0x009800058a2c783b */ /* 0x000eae0008000200 */
[C---:B------:R-:W-:Y:S08]  /*12e20*/  HMMA.16816.F32 R32, R104.reuse, R54, R32 ;  /* 0x000000366820723c */ /* 0x040ff00000001820 */
[----:B-1----:R-:W-:Y:S08]  /*12e30*/  HMMA.16816.F32 R24, R104, R48, R24 ;  /* 0x000000306818723c */ /* 0x002ff00000001818 */
[----:B------:R-:W-:Y:S01]  /*12e40*/  HMMA.16816.F32 R52, R64, R100, R36 ;  /* 0x000000644034723c */ /* 0x000fe20000001824 */
[----:B------:R-:W1:Y:S07]  /*12e50*/  LDSM.16.M88.4 R36, [R3+0x8800] ;  /* 0x008800000324783b */ /* 0x000e6e0000000200 */
[----:B------:R-:W-:Y:S01]  /*12e60*/  HMMA.16816.F32 R20, R104, R50, R20 ;  /* 0x000000326814723c */ /* 0x000fe20000001814 */
[----:B------:R-:W4:Y:S07]  /*12e70*/  LDSM.16.M88.4 R48, [R2+0x9000] ;  /* 0x009000000230783b */ /* 0x000f2e0000000200 */
[----:B------:R-:W-:Y:S08]  /*12e80*/  HMMA.16816.F32 R32, R64, R102, R32 ;  /* 0x000000664020723c */ /* 0x000ff00000001820 */
[C---:B---3--:R-:W-:Y:S08]  /*12e90*/  HMMA.16816.F32 R112, R60.reuse, R56, R112 ;  /* 0x000000383c70723c */ /* 0x048ff00000001870 */
[----:B------:R-:W-:Y:S08]  /*12ea0*/  HMMA.16816.F32 R40, R60, R58, R40 ;  /* 0x0000003a3c28723c */ /* 0x000ff00000001828 */
[----:B------:R-:W-:Y:S03]  /*12eb0*/  HMMA.16816.F32 R52, R72, R8, R52 ;  /* 0x000000084834723c */ /* 0x000fe60000001834 */
[----:B------:R-:W-:Y:S01]  /*12ec0*/  FMUL.FTZ R31, R112, UR9 ;  /* 0x00000009701f7c20 */ /* 0x000fe20008410000 */
[----:B------:R-:W-:Y:S01]  /*12ed0*/  FMUL.FTZ R69, R113, UR9 ;  /* 0x0000000971457c20 */ /* 0x000fe20008410000 */
[----:B------:R-:W-:Y:S01]  /*12ee0*/  FMUL.FTZ R71, R114, UR9 ;  /* 0x0000000972477c20 */ /* 0x000fe20008410000 */
[----:B------:R-:W-:-:S02]  /*12ef0*/  FMUL.FTZ R112, R115, UR9 ;  /* 0x0000000973707c20 */ /* 0x000fc40008410000 */
[----:B--2---:R-:W-:Y:S01]  /*12f00*/  HMMA.16816.F32 R56, R104, R44, R16 ;  /* 0x0000002c6838723c */ /* 0x004fe20000001810 */
[----:B------:R-:W2:Y:S01]  /*12f10*/  LDSM.16.M88.4 R16, [R0+0x9000] ;  /* 0x009000000010783b */ /* 0x000ea20000000200 */
[----:B------:R-:W3:Y:S01]  /*12f20*/  MUFU.TANH R31, R31 ;  /* 0x0000001f001f7308 */ /* 0x000ee20000002400 */
[----:B------:R-:W-:Y:S01]  /*12f30*/  FMUL.FTZ R40, R40, UR9 ;  /* 0x0000000928287c20 */ /* 0x000fe20008410000 */
[----:B------:R-:W-:Y:S01]  /*12f40*/  FMUL.FTZ R41, R41, UR9 ;  /* 0x0000000929297c20 */ /* 0x000fe20008410000 */
[----:B------:R-:W-:Y:S01]  /*12f50*/  FMUL.FTZ R42, R42, UR9 ;  /* 0x000000092a2a7c20 */ /* 0x000fe20008410000 */
[----:B------:R-:W-:Y:S02]  /*12f60*/  FMUL.FTZ R43, R43, UR9 ;  /* 0x000000092b2b7c20 */ /* 0x000fe40008410000 */
[----:B------:R-:W-:Y:S01]  /*12f70*/  HMMA.16816.F32 R32, R72, R10, R32 ;  /* 0x0000000a4820723c */ /* 0x000fe20000001820 */
[----:B------:R-:W3:Y:S01]  /*12f80*/  LDSM.16.M88.4 R8, [R138+UR5+0xa000] ;  /* 0x00a000058a08783b */ /* 0x000ee20008000200 */
[----:B------:R-:W2:Y:S06]  /*12f90*/  MUFU.TANH R113, R40 ;  /* 0x0000002800717308 */ /* 0x000eac0000002400 */
[----:B-1----:R-:W-:Y:S02]  /*12fa0*/  HMMA.16816.F32 R52, R60, R36, R52 ;  /* 0x000000243c34723c */ /* 0x002fe40000001834 */
[----:B------:R-:W1:Y:S06]  /*12fb0*/  MUFU.TANH R114, R41 ;  /* 0x0000002900727308 */ /* 0x000e6c0000002400 */
[----:B----4-:R-:W-:Y:S01]  /*12fc0*/  HMMA.16816.F32 R100, R64, R48, R24 ;  /* 0x000000304064723c */ /* 0x010fe20000001818 */
[----:B------:R-:W4:Y:S01]  /*12fd0*/  LDSM.16.M88.4 R24, [R3+0x9000] ;  /* 0x009000000318783b */ /* 0x000f220000000200 */
[----:B------:R-:W1:Y:S06]  /*12fe0*/  MUFU.TANH R115, R42 ;  /* 0x0000002a00737308 */ /* 0x000e6c0000002400 */
[----:B------:R-:W-:Y:S01]  /*12ff0*/  HMMA.16816.F32 R32, R60, R38, R32 ;  /* 0x000000263c20723c */ /* 0x000fe20000001820 */
[----:B------:R-:W1:Y:S01]  /*13000*/  LDSM.16.M88.4 R36, [R2+0x9800] ;  /* 0x009800000224783b */ /* 0x000e620000000200 */
        /* <DEDUP_REMOVED lines=17> */
[----:B---3--:R-:W-:Y:S02]  /*13120*/  HMMA.16816.F32 R108, R104, R8, R108 ;  /* 0x00000008686c723c */ /* 0x008fe4000000186c */
[----:B------:R-:W3:Y:S06]  /*13130*/  MUFU.TANH R54, R33 ;  /* 0x0000002100367308 */ /* 0x000eec0000002400 */
[----:B------:R-:W-:Y:S01]  /*13140*/  HMMA.16816.F32 R20, R72, R18, R20 ;  /* 0x000000124814723c */ /* 0x000fe20000001814 */
[----:B------:R-:W2:Y:S01]  /*13150*/  LDSM.16.M88.4 R16, [R138+UR5+0xa800] ;  /* 0x00a800058a10783b */ /* 0x000ea20008000200 */
[----:B------:R-:W1:Y:S06]  /*13160*/  MUFU.TANH R55, R34 ;  /* 0x0000002200377308 */ /* 0x000e6c0000002400 */
[----:B------:R-:W-:Y:S01]  /*13170*/  HMMA.16816.F32 R4, R104, R10, R4 ;  /* 0x0000000a6804723c */ /* 0x000fe20000001804 */
[----:B------:R-:W3:Y:S01]  /*13180*/  LDSM.16.M88.4 R8, [R2+0xa000] ;  /* 0x00a000000208783b */ /* 0x000ee20000000200 */
[----:B------:R1:W1:Y:S06]  /*13190*/  MUFU.TANH R116, R35 ;  /* 0x0000002300747308 */ /* 0x00026c0000002400 */
[C---:B----4-:R-:W-:Y:S02]  /*131a0*/  HMMA.16816.F32 R100, R60.reuse, R24, R100 ;  /* 0x000000183c64723c */ /* 0x050fe40000001864 */
[----:B------:R-:W4:Y:S06]  /*131b0*/  MUFU.TANH R112, R112 ;  /* 0x0000007000707308 */ /* 0x000f2c0000002400 */
[----:B------:R-:W-:Y:S01]  /*131c0*/  HMMA.16816.F32 R20, R60, R26, R20 ;  /* 0x0000001a3c14723c */ /* 0x000fe20000001814 */
[----:B------:R-:W4:Y:S01]  /*131d0*/  LDSM.16.M88.4 R24, [R0+0xa000] ;  /* 0x00a000000018783b */ /* 0x000f220000000200 */
[----:B------:R-:W2:Y:S03]  /*131e0*/  MUFU.TANH R49, R49 ;  /* 0x0000003100317308 */ /* 0x000ea60000002400 */
[----:B-1----:R-:W-:Y:S03]  /*131f0*/  LDSM.16.M88.4 R32, [R138+UR5+0xb000] ;  /* 0x00b000058a20783b */ /* 0x002fe60008000200 */
[----:B------:R-:W-:Y:S02]  /*13200*/  HMMA.16816.F32 R12, R64, R38, R12 ;  /* 0x00000026400c723c */ /* 0x000fe4000000180c */
[----:B------:R-:W1:Y:S01]  /*13210*/  MUFU.TANH R52, R52 ;  /* 0x0000003400347308 */ /* 0x000e620000002400 */
[----:B------:R-:W-:Y:S01]  /*13220*/  FMUL.FTZ R100, R100, UR9 ;  /* 0x0000000964647c20 */ /* 0x000fe20008410000 */
[----:B------:R-:W-:-:S04]  /*13230*/  FMUL.FTZ R101, R101, UR9 ;  /* 0x0000000965657c20 */ /* 0x000fc80008410000 */
[----:B------:R-:W-:Y:S01]  /*13240*/  HMMA.16816.F32 R56, R64, R36, R56 ;  /* 0x000000244038723c */ /* 0x000fe20000001838 */
[----:B------:R-:W1:Y:S01]  /*13250*/  LDSM.16.M88.4 R36, [R3+0xa000] ;  /* 0x00a000000324783b */ /* 0x000e620000000200 */
[----:B------:R-:W1:Y:S01]  /*13260*/  MUFU.TANH R53, R53 ;  /* 0x0000003500357308 */ /* 0x000e620000002400 */
[----:B------:R-:W-:Y:S01]  /*13270*/  FMUL.FTZ R20, R20, UR9 ;  /* 0x0000000914147c20 */ /* 0x000fe20008410000 */
[----:B------:R-:W-:Y:S01]  /*13280*/  FMUL.FTZ R21, R21, UR9 ;  /* 0x0000000915157c20 */ /* 0x000fe20008410000 */
[----:B------:R-:W-:Y:S01]  /*13290*/  FMUL.FTZ R22, R22, UR9 ;  /* 0x0000000916167c20 */ /* 0x000fe20008410000 */
[----:B------:R-:W-:Y:S02]  /*132a0*/  FMUL.FTZ R23, R23, UR9 ;  /* 0x0000000917177c20 */ /* 0x000fe40008410000 */
[----:B--2---:R-:W-:Y:S02]  /*132b0*/  HMMA.16816.F32 R96, R104, R16, R96 ;  /* 0x000000106860723c */ /* 0x004fe40000001860 */
[----:B------:R-:W2:Y:S06]  /*132c0*/  MUFU.TANH R50, R50 ;  /* 0x0000003200327308 */ /* 0x000eac0000002400 */
[----:B------:R-:W-:Y:S02]  /*132d0*/  HMMA.16816.F32 R12, R72, R42, R12 ;  /* 0x0000002a480c723c */ /* 0x000fe4000000180c */
[----:B------:R-:W1:Y:S06]  /*132e0*/  MUFU.TANH R42, R22 ;  /* 0x00000016002a7308 */ /* 0x000e6c0000002400 */
[----:B---3--:R-:W-:Y:S02]  /*132f0*/  HMMA.16816.F32 R4, R64, R10, R4 ;  /* 0x0000000a4004723c */ /* 0x008fe40000001804 */
[----:B------:R-:W3:Y:S06]  /*13300*/  MUFU.TANH R43, R23 ;  /* 0x00000017002b7308 */ /* 0x000eec0000002400 */
[----:B------:R-:W-:Y:S01]  /*13310*/  HMMA.16816.F32 R56, R72, R40, R56 ;  /* 0x000000284838723c */ /* 0x000fe20000001838 */
[----:B------:R-:W-:Y:S01]  /*13320*/  FMUL.FTZ R40, R102, UR9 ;  /* 0x0000000966287c20 */ /* 0x000fe20008410000 */
[----:B------:R-:W-:Y:S01]  /*13330*/  FMUL.FTZ R41, R103, UR9 ;  /* 0x0000000967297c20 */ /* 0x000fe20008410000 */
[----:B------:R-:W1:Y:S05]  /*13340*/  MUFU.TANH R102, R20 ;  /* 0x0000001400667308 */ /* 0x000e6a0000002400 */
[----:B------:R-:W-:Y:S01]  /*13350*/  HMMA.16816.F32 R108, R64, R8, R108 ;  /* 0x00000008406c723c */ /* 0x000fe2000000186c */
[----:B------:R-:W-:Y:S02]  /*13360*/  LDSM.16.M88.4 R8, [R0+0xa800] ;  /* 0x00a800000008783b */ /* 0x000fe40000000200 */
[----:B------:R-:W1:Y:S05]  /*13370*/  MUFU.TANH R100, R100 ;  /* 0x0000006400647308 */ /* 0x000e6a0000002400 */
[----:B------:R-:W-:Y:S03]  /*13380*/  HMMA.16816.F32 R12, R60, R46, R12 ;  /* 0x0000002e3c0c723c */ /* 0x000fe6000000180c */
[----:B------:R-:W1:Y:S05]  /*13390*/  MUFU.TANH R101, R101 ;  /* 0x0000006500657308 */ /* 0x000e6a0000002400 */
[----:B----4-:R-:W-:Y:S03]  /*133a0*/  HMMA.16816.F32 R4, R72, R26, R4 ;  /* 0x0000001a4804723c */ /* 0x010fe60000001804 */
[----:B------:R-:W4:Y:S05]  /*133b0*/  MUFU.TANH R40, R40 ;  /* 0x0000002800287308 */ /* 0x000f2a0000002400 */
[----:B------:R-:W-:Y:S03]  /*133c0*/  HMMA.16816.F32 R56, R60, R44, R56 ;  /* 0x0000002c3c38723c */ /* 0x000fe60000001838 */
[----:B------:R2:W1:Y:S01]  /*133d0*/  MUFU.TANH R44, R21 ;  /* 0x00000015002c7308 */ /* 0x0004620000002400 */
[----:B------:R-:W-:Y:S01]  /*133e0*/  FMUL.FTZ R12, R12, UR9 ;  /* 0x000000090c0c7c20 */ /* 0x000fe20008410000 */
[----:B------:R-:W-:-:S03]  /*133f0*/  FMUL.FTZ R13, R13, UR9 ;  /* 0x000000090d0d7c20 */ /* 0x000fc60008410000 */
[----:B------:R-:W-:Y:S01]  /*13400*/  HMMA.16816.F32 R108, R72, R24, R108 ;  /* 0x00000018486c723c */ /* 0x000fe2000000186c */
[----:B------:R-:W-:Y:S02]  /*13410*/  LDSM.16.M88.4 R24, [R3+0xa800] ;  /* 0x00a800000318783b */ /* 0x000fe40000000200 */
[----:B------:R-:W3:Y:S05]  /*13420*/  MUFU.TANH R41, R41 ;  /* 0x0000002900297308 */ /* 0x000eea0000002400 */
[----:B------:R-:W-:Y:S01]  /*13430*/  HMMA.16816.F32 R92, R104, R18, R92 ;  /* 0x00000012685c723c */ /* 0x000fe2000000185c */
[----:B------:R-:W4:Y:S02]  /*13440*/  LDSM.16.M88.4 R16, [R2+0xa800] ;  /* 0x00a800000210783b */ /* 0x000f240000000200 */
[----:B------:R-:W-:Y:S01]  /*13450*/  FMUL.FTZ R45, R56, UR9 ;  /* 0x00000009382d7c20 */ /* 0x000fe20008410000 */
[----:B------:R-:W-:Y:S01]  /*13460*/  FMUL.FTZ R46, R57, UR9 ;  /* 0x00000009392e7c20 */ /* 0x000fe20008410000 */
[----:B--2---:R-:W2:Y:S01]  /*13470*/  LDSM.16.M88.4 R20, [R138+UR5+0xb800] ;  /* 0x00b800058a14783b */ /* 0x004ea20008000200 */
[----:B------:R-:W-:Y:S01]  /*13480*/  FMUL.FTZ R47, R58, UR9 ;  /* 0x000000093a2f7c20 */ /* 0x000fe20008410000 */
[----:B------:R-:W-:Y:S01]  /*13490*/  FMUL.FTZ R56, R59, UR9 ;  /* 0x000000093b387c20 */ /* 0x000fe20008410000 */
[----:B-1----:R-:W-:Y:S01]  /*134a0*/  HMMA.16816.F32 R4, R60, R38, R4 ;  /* 0x000000263c04723c */ /* 0x002fe20000001804 */
[----:B------:R-:W1:Y:S01]  /*134b0*/  MUFU.TANH R57, R12 ;  /* 0x0000000c00397308 */ /* 0x000e620000002400 */
[----:B------:R-:W-:Y:S01]  /*134c0*/  FMUL.FTZ R58, R14, UR9 ;  /* 0x000000090e3a7c20 */ /* 0x000fe20008410000 */
[----:B------:R-:W-:-:S05]  /*134d0*/  FMUL.FTZ R59, R15, UR9 ;  /* 0x000000090f3b7c20 */ /* 0x000fca0008410000 */
[----:B------:R-:W-:Y:S01]  /*134e0*/  HMMA.16816.F32 R108, R60, R36, R108 ;  /* 0x000000243c6c723c */ /* 0x000fe2000000186c */
[----:B------:R3:W1:Y:S07]  /*134f0*/  MUFU.TANH R36, R13 ;  /* 0x0000000d00247308 */ /* 0x00066e0000002400 */
[----:B------:R-:W-:Y:S01]  /*13500*/  HMMA.16816.F32 R88, R104, R32, R88 ;  /* 0x000000206858723c */ /* 0x000fe20000001858 */
[----:B------:R-:W1:Y:S02]  /*13510*/  MUFU.TANH R45, R45 ;  /* 0x0000002d002d7308 */ /* 0x000e640000002400 */
[----:B------:R-:W-:Y:S01]  /*13520*/  FMUL.FTZ R4, R4, UR9 ;  /* 0x0000000904047c20 */ /* 0x000fe20008410000 */
[----:B------:R-:W-:Y:S01]  /*13530*/  FMUL.FTZ R5, R5, UR9 ;  /* 0x0000000905057c20 */ /* 0x000fe20008410000 */
[----:B------:R-:W-:Y:S01]  /*13540*/  FMUL.FTZ R195, R6, UR9 ;  /* 0x0000000906c37c20 */ /* 0x000fe20008410000 */
[----:B------:R-:W-:-:S02]  /*13550*/  FMUL.FTZ R185, R7, UR9 ;  /* 0x0000000907b97c20 */ /* 0x000fc40008410000 */
[----:B------:R-:W-:Y:S01]  /*13560*/  HMMA.16816.F32 R84, R104, R34, R84 ;  /* 0x000000226854723c */ /* 0x000fe20000001854 */
[----:B------:R-:W-:Y:S01]  /*13570*/  LDSM.16.M88.4 R32, [R2+0xb800] ;  /* 0x00b800000220783b */ /* 0x000fe20000000200 */
[----:B------:R-:W1:Y:S01]  /*13580*/  MUFU.TANH R199, R4 ;  /* 0x0000000400c77308 */ /* 0x000e620000002400 */
[----:B------:R-:W-:Y:S01]  /*13590*/  FMUL.FTZ R108, R108, UR9 ;  /* 0x000000096c6c7c20 */ /* 0x000fe20008410000 */
[----:B------:R-:W-:Y:S01]  /*135a0*/  FMUL.FTZ R109, R109, UR9 ;  /* 0x000000096d6d7c20 */ /* 0x000fe20008410000 */
[----:B---3--:R3:W1:Y:S01]  /*135b0*/  LDSM.16.M88.4 R12, [R2+0xb000] ;  /* 0x00b00000020c783b */ /* 0x0086620000000200 */
[----:B------:R-:W-:Y:S01]  /*135c0*/  FMUL.FTZ R110, R110, UR9 ;  /* 0x000000096e6e7c20 */ /* 0x000fe20008410000 */
[----:B------:R-:W-:Y:S01]  /*135d0*/  FMUL.FTZ R111, R111, UR9 ;  /* 0x000000096f6f7c20 */ /* 0x000fe20008410000 */
[C---:B----4-:R-:W-:Y:S02]  /*135e0*/  HMMA.16816.F32 R96, R64.reuse, R16, R96 ;  /* 0x000000104060723c */ /* 0x050fe40000001860 */
[----:B------:R4:W1:Y:S06]  /*135f0*/  MUFU.TANH R173, R5 ;  /* 0x0000000500ad7308 */ /* 0x00086c0000002400 */
[----:B------:R-:W-:Y:S01]  /*13600*/  HMMA.16816.F32 R92, R64, R18, R92 ;  /* 0x00000012405c723c */ /* 0x000fe2000000185c */
[----:B------:R-:W1:Y:S01]  /*13610*/  LDSM.16.M88.4 R16, [R0+0xb000] ;  /* 0x00b000000010783b */ /* 0x000e620000000200 */
[----:B------:R-:W1:Y:S06]  /*13620*/  MUFU.TANH R46, R46 ;  /* 0x0000002e002e7308 */ /* 0x000e6c0000002400 */
[----:B--2---:R-:W-:Y:S01]  /*13630*/  HMMA.16816.F32 R80, R104, R20, R80 ;  /* 0x000000146850723c */ /* 0x004fe20000001850 */
[----:B----4-:R2:W4:Y:S01]  /*13640*/  LDSM.16.M88.4 R4, [R0+0xb800] ;  /* 0x00b800000004783b */ /* 0x0105220000000200 */
[----:B---3--:R-:W-:Y:S01]  /*13650*/  SHF.R.U32.HI R2, RZ, 0x2, R139 ;  /* 0x00000002ff027819 */ /* 0x008fe2000001168b */
[----:B------:R-:W3:Y:S03]  /*13660*/  MUFU.TANH R47, R47 ;  /* 0x0000002f002f7308 */ /* 0x000ee60000002400 */
[----:B------:R-:W-:-:S02]  /*13670*/  LOP3.LUT R2, R2, 0x7, RZ, 0xc0, !PT ;  /* 0x0000000702027812 */ /* 0x000fc400078ec0ff */
[----:B------:R-:W-:Y:S03]  /*13680*/  HMMA.16816.F32 R76, R104, R22, R76 ;  /* 0x00000016684c723c */ /* 0x000fe6000000184c */
[----:B------:R-:W1:Y:S05]  /*13690*/  MUFU.TANH R56, R56 ;  /* 0x0000003800387308 */ /* 0x000e6a0000002400 */
[C---:B------:R-:W-:Y:S03]  /*136a0*/  HMMA.16816.F32 R96, R72.reuse, R8, R96 ;  /* 0x000000084860723c */ /* 0x040fe60000001860 */
[----:B------:R-:W3:Y:S05]  /*136b0*/  MUFU.TANH R58, R58 ;  /* 0x0000003a003a7308 */ /* 0x000eea0000002400 */
[----:B------:R-:W-:Y:S01]  /*136c0*/  HMMA.16816.F32 R92, R72, R10, R92 ;  /* 0x0000000a485c723c */ /* 0x000fe2000000185c */
[----:B------:R-:W3:Y:S02]  /*136d0*/  LDSM.16.M88.4 R8, [R3+0xb000] ;  /* 0x00b000000308783b */ /* 0x000ee40000000200 */
[----:B------:R-:W3:Y:S01]  /*136e0*/  MUFU.TANH R59, R59 ;  /* 0x0000003b003b7308 */ /* 0x000ee20000002400 */
[----:B--2---:R-:W2:Y:S04]  /*136f0*/  S2R R0, SR_CTAID.X ;  /* 0x0000000000007919 */ /* 0x004ea80000002500 */
[C---:B-1----:R-:W-:Y:S03]  /*13700*/  HMMA.16816.F32 R88, R64.reuse, R12, R88 ;  /* 0x0000000c4058723c */ /* 0x042fe60000001858 */
[----:B------:R1:W1:Y:S05]  /*13710*/  MUFU.TANH R201, R108 ;  /* 0x0000006c00c97308 */ /* 0x00026a0000002400 */
[----:B------:R-:W-:Y:S01]  /*13720*/  HMMA.16816.F32 R84, R64, R14, R84 ;  /* 0x0000000e4054723c */ /* 0x000fe20000001854 */
[----:B------:R4:W1:Y:S01]  /*13730*/  LDSM.16.M88.4 R12, [R3+0xb800] ;  /* 0x00b80000030c783b */ /* 0x0008620000000200 */
[----:B------:R-:W-:-:S04]  /*13740*/  DEPBAR.LE SB0, 0x0 ;  /* 0x000080000000791a */ /* 0x000fc80000000000 */
[----:B------:R1:W1:Y:S02]  /*13750*/  MUFU.TANH R171, R109 ;  /* 0x0000006d00ab7308 */ /* 0x0002640000002400 */
[C---:B------:R-:W-:Y:S06]  /*13760*/  HMMA.16816.F32 R80, R64.reuse, R32, R80 ;  /* 0x000000204050723c */ /* 0x040fec0000001850 */
[----:B------:R1:W1:Y:S02]  /*13770*/  MUFU.TANH R197, R110 ;  /* 0x0000006e00c57308 */ /* 0x0002640000002400 */
[----:B------:R-:W-:Y:S06]  /*13780*/  HMMA.16816.F32 R76, R64, R34, R76 ;  /* 0x00000022404c723c */ /* 0x000fec000000184c */
[----:B------:R1:W1:Y:S02]  /*13790*/  MUFU.TANH R181, R111 ;  /* 0x0000006f00b57308 */ /* 0x0002640000002400 */
[----:B------:R-:W-:Y:S01]  /*137a0*/  HMMA.16816.F32 R88, R72, R16, R88 ;  /* 0x000000104858723c */ /* 0x000fe20000001858 */
[----:B----4-:R-:W-:-:S04]  /*137b0*/  LOP3.LUT R3, R211, 0x1f0, RZ, 0xc0, !PT ;  /* 0x000001f0d3037812 */ /* 0x010fc800078ec0ff */
[----:B--2---:R-:W-:Y:S01]  /*137c0*/  LEA R0, R0, R3, 0x6 ;  /* 0x0000000300007211 */ /* 0x004fe200078e30ff */
[----:B------:R-:W2:Y:S02]  /*137d0*/  MUFU.TANH R195, R195 ;  /* 0x000000c300c37308 */ /* 0x000ea40000002400 */
[----:B------:R-:W-:Y:S01]  /*137e0*/  HMMA.16816.F32 R84, R72, R18, R84 ;  /* 0x000000124854723c */ /* 0x000fe20000001854 */
[----:B------:R-:W-:-:S04]  /*137f0*/  IADD3 R3, PT, PT, -R215, R2, R0 ;  /* 0x00000002d7037210 */ /* 0x000fc80007ffe100 */
[--C-:B------:R-:W-:Y:S01]  /*13800*/  IADD3 R3, PT, PT, R3, UR8, R70.reuse ;  /* 0x0000000803037c10 */ /* 0x100fe2000fffe046 */
[----:B------:R-:W4:Y:S02]  /*13810*/  MUFU.TANH R185, R185 ;  /* 0x000000b900b97308 */ /* 0x000f240000002400 */
[----:B------:R-:W-:Y:S01]  /*13820*/  HMMA.16816.F32 R80, R72, R4, R80 ;  /* 0x000000044850723c */ /* 0x000fe20000001850 */
[C-C-:B------:R-:W-:Y:S02]  /*13830*/  VIADDMNMX R0, R3.reuse, 0x1, R70.reuse, PT ;  /* 0x0000000103007846 */ /* 0x140fe40003800146 */
[----:B------:R-:W-:Y:S02]  /*13840*/  VIADDMNMX R2, R3, 0x9, R70, PT ;  /* 0x0000000903027846 */ /* 0x000fe40003800146 */
[----:B------:R-:W-:-:S03]  /*13850*/  P2R R4, PR, RZ, 0x20 ;  /* 0x00000020ff047803 */ /* 0x000fc60000000000 */
        /* <DEDUP_REMOVED lines=14> */
[----:B------:R3:W2:Y:S01]  /*13940*/  MUFU.TANH R191, R97 ;  /* 0x0000006100bf7308 */ /* 0x0006a20000002400 */
[C---:B-1----:R-:W-:Y:S03]  /*13950*/  HMMA.16816.F32 R80, R60.reuse, R12, R80 ;  /* 0x0000000c3c50723c */ /* 0x042fe60000001850 */
        /* <DEDUP_REMOVED lines=40> */
[----:B--2-4-:R-:W-:Y:S05]  /*13be0*/  @!P5 BRA `(.L_x_2421) ;  /* 0x0000000400b8d947 */ /* 0x014fea0003800000 */
[----:B------:R-:W-:-:S04]  /*13bf0*/  UISETP.NE.U32.AND UP0, UPT, UR12, URZ, UPT ;  /* 0x000000ff0c00728c */ /* 0x000fc8000bf05070 */
[----:B------:R-:W-:-:S09]  /*13c00*/  UISETP.NE.AND.EX UP0, UPT, UR13, URZ, UPT, UP0 ;  /* 0x000000ff0d00728c */ /* 0x000fd2000bf05300 */
[----:B------:R-:W-:Y:S05]  /*13c10*/  BRA.U UP0, `(.L_x_2422) ;  /* 0x0000000100247547 */ /* 0x000fea000b800000 */
[----:B------:R-:W2:Y:S01]  /*13c20*/  LDCU UR10, c[0x0][0x3b8] ;  /* 0x00007700ff0a77ac */ /* 0x000ea20008000800 */
[----:B------:R-:W-:Y:S02]  /*13c30*/  UMOV UR8, URZ ;  /* 0x000000ff00087c82 */ /* 0x000fe40008000000 */
[----:B------:R-:W-:Y:S01]  /*13c40*/  IADD3 R3, P1, PT, RZ, -UR8, RZ ;  /* 0x80000008ff037c10 */ /* 0x000fe2000ff3e0ff */
[----:B--2---:R-:W-:-:S06]  /*13c50*/  USHF.L.U32 UR4, UR10, 0x7, URZ ;  /* 0x000000070a047899 */ /* 0x004fcc00080006ff */
[----:B------:R-:W-:-:S05]  /*13c60*/  IMAD.X R6, RZ, RZ, ~UR4, P1 ;  /* 0x80000004ff067e24 */ /* 0x000fca00088e06ff */
[----:B------:R-:W-:-:S04]  /*13c70*/  SHF.R.S64 R3, R3, 0x1f, R6 ;  /* 0x0000001f03037819 */ /* 0x000fc80000001006 */
[----:B------:R-:W-:-:S04]  /*13c80*/  IADD3 R216, P1, PT, R3, R216, RZ ;  /* 0x000000d803d87210 */ /* 0x000fc80007f3e0ff */
[----:B------:R-:W-:Y:S01]  /*13c90*/  LEA.HI.X.SX32 R217, R6, R217, 0x1, P1 ;  /* 0x000000d906d97211 */ /* 0x000fe200008f0eff */
[----:B------:R-:W-:Y:S08]  /*13ca0*/  BRA `(.L_x_2423) ;  /* 0x0000000000f47947 */ /* 0x000ff00003800000 */
.L_x_2422:
[----:B------:R-:W2:Y:S01]  /*13cb0*/  LDC R5, c[0x0][0x4f0] ;  /* 0x00013c00ff057b82 */ /* 0x000ea20000000800 */
[C---:B------:R-:W-:Y:S01]  /*13cc0*/  IADD3 R12, PT, PT, R134.reuse, -0x100, RZ ;  /* 0xffffff00860c7810 */ /* 0x040fe20007ffe0ff */
[----:B------:R-:W-:Y:S01]  /*13cd0*/  VIADD R6, R134, 0xffffff80 ;  /* 0xffffff8086067836 */ /* 0x000fe20000000000 */
[----:B------:R-:W4:Y:S02]  /*13ce0*/  LDCU.64 UR10, c[0x0][0x3b8] ;  /* 0x00007700ff0a77ac */ /* 0x000f240008000a00 */
[----:B------:R-:W-:Y:S02]  /*13cf0*/  IABS R7, R12 ;  /* 0x0000000c00077213 */ /* 0x000fe40000000000 */
[----:B------:R-:W-:Y:S01]  /*13d00*/  IABS R9, R6 ;  /* 0x0000000600097213 */ /* 0x000fe20000000000 */
[----:B------:R-:W5:Y:S01]  /*13d10*/  LDCU.64 UR8, c[0x0][0x3a0] ;  /* 0x00007400ff0877ac */ /* 0x000f620008000a00 */
[-C--:B--2---:R-:W-:Y:S02]  /*13d20*/  IABS R3, R5.reuse ;  /* 0x0000000500037213 */ /* 0x084fe40000000000 */
[----:B------:R-:W-:-:S02]  /*13d30*/  LOP3.LUT R12, R12, R5, RZ, 0x3c, !PT ;  /* 0x000000050c0c7212 */ /* 0x000fc400078e3cff */
[----:B------:R-:W2:Y:S01]  /*13d40*/  I2F.RP R13, R3 ;  /* 0x00000003000d7306 */ /* 0x000ea20000209400 */
[----:B------:R-:W-:-:S04]  /*13d50*/  LOP3.LUT R6, R6, R5, RZ, 0x3c, !PT ;  /* 0x0000000506067212 */ /* 0x000fc800078e3cff */
[----:B------:R-:W-:-:S03]  /*13d60*/  ISETP.GE.AND P5, PT, R6, RZ, PT ;  /* 0x000000ff0600720c */ /* 0x000fc60003fa6270 */
        /* <DEDUP_REMOVED lines=37> */
[----:B----4-:R-:W-:-:S04]  /*13fc0*/  IMAD R3, R3, UR10, RZ ;  /* 0x0000000a03037c24 */ /* 0x010fc8000f8e02ff */
[C---:B------:R-:W-:Y:S02]  /*13fd0*/  IMAD R3, R8.reuse, UR11, R3 ;  /* 0x0000000b08037c24 */ /* 0x040fe4000f8e0203 */
[----:B------:R-:W-:-:S04]  /*13fe0*/  IMAD.WIDE.U32 R8, R8, UR10, RZ ;  /* 0x0000000a08087c25 */ /* 0x000fc8000f8e00ff */
[----:B------:R-:W-:Y:S01]  /*13ff0*/  IMAD.IADD R9, R9, 0x1, R3 ;  /* 0x0000000109097824 */ /* 0x000fe200078e0203 */
[----:B--2---:R-:W-:-:S04]  /*14000*/  IADD3 R6, PT, PT, R7, -R6, RZ ;  /* 0x8000000607067210 */ /* 0x004fc80007ffe0ff */
[----:B------:R-:W-:Y:S01]  /*14010*/  SHF.R.S32.HI R5, RZ, 0x1f, R6 ;  /* 0x0000001fff057819 */ /* 0x000fe20000011406 */
[----:B-----5:R-:W-:-:S04]  /*14020*/  IMAD.WIDE.U32 R8, R6, UR8, R8 ;  /* 0x0000000806087c25 */ /* 0x020fc8000f8e0008 */
[----:B------:R-:W-:Y:S01]  /*14030*/  IMAD R5, R5, UR8, RZ ;  /* 0x0000000805057c24 */ /* 0x000fe2000f8e02ff */
[----:B------:R-:W-:-:S03]  /*14040*/  LEA R216, P1, R8, R216, 0x1 ;  /* 0x000000d808d87211 */ /* 0x000fc600078208ff */
[----:B------:R-:W-:-:S05]  /*14050*/  IMAD R5, R6, UR9, R5 ;  /* 0x0000000906057c24 */ /* 0x000fca000f8e0205 */
[----:B------:R-:W-:-:S04]  /*14060*/  IADD3 R5, PT, PT, R9, R5, RZ ;  /* 0x0000000509057210 */ /* 0x000fc80007ffe0ff */
[----:B------:R-:W-:-:S07]  /*14070*/  LEA.HI.X R217, R8, R217, R5, 0x1, P1 ;  /* 0x000000d908d97211 */ /* 0x000fce00008f0c05 */
.L_x_2423:
[----:B------:R-:W2:Y:S01]  /*14080*/  LDCU UR4, c[0x0][0x3bc] ;  /* 0x00007780ff0477ac */ /* 0x000ea20008000800 */
[----:B------:R-:W-:Y:S01]  /*14090*/  @!PT LDS RZ, [RZ] ;  /* 0x00000000fffff984 */ /* 0x000fe20000000800 */
[----:B------:R-:W-:Y:S01]  /*140a0*/  @!PT LDS RZ, [RZ] ;  /* 0x00000000fffff984 */ /* 0x000fe20000000800 */
[----:B------:R-:W-:Y:S01]  /*140b0*/  @!PT LDS RZ, [RZ] ;  /* 0x00000000fffff984 */ /* 0x000fe20000000800 */
[----:B------:R4:W-:Y:S01]  /*140c0*/  LDGSTS.E.BYPASS.LTC128B.128 [R223+0x4000], desc[UR6][R216.64] ;  /* 0x04000000d8df7fae */ /* 0x0009e2000b981a06 */
[----:B------:R-:W-:-:S03]  /*140d0*/  USHF.L.U32 UR8, UR10, 0x5, URZ ;  /* 0x000000050a087899 */ /* 0x000fc600080006ff */
[----:B------:R4:W-:Y:S03]  /*140e0*/  LDGSTS.E.BYPASS.LTC128B.128 [R223+0x8000], desc[UR6][R216.64+0x80] ;  /* 0x08000080d8df7fae */ /* 0x0009e6000b981a06 */
[----:B------:R-:W-:Y:S01]  /*140f0*/  IADD3 R12, P1, PT, R216, UR8, RZ ;  /* 0x00000008d80c7c10 */ /* 0x000fe2000ff3e0ff */
[----:B--2---:R-:W-:-:S06]  /*14100*/  USHF.L.U64.HI UR4, UR10, 0x5, UR4 ;  /* 0x000000050a047899 */ /* 0x004fcc0008010204 */
        /* <DEDUP_REMOVED lines=28> */
.L_x_2421:
[----:B----4-:R-:W-:Y:S01]  /*142d0*/  IMAD.SHL.U32 R8, R133, 0x80, RZ ;  /* 0x0000008085087824 */ /* 0x010fe200078e00ff */
[----:B------:R-:W-:Y:S01]  /*142e0*/  P2R R6, PR, RZ, 0x1 ;  /* 0x00000001ff067803 */ /* 0x000fe20000000000 */
[----:B------:R-:W-:Y:S01]  /*142f0*/  IMAD.SHL.U32 R3, R139, 0x2, RZ ;  /* 0x000000028b037824 */ /* 0x000fe200078e00ff */
[----:B------:R-:W2:Y:S01]  /*14300*/  LDCU UR4, c[0x0][0x45c] ;  /* 0x00008b80ff0477ac */ /* 0x000ea20008000800 */
[----:B------:R-:W-:Y:S01]  /*14310*/  LOP3.LUT R210, R68, 0x200, R29, 0xf8, !PT ;  /* 0x0000020044d27812 */ /* 0x000fe200078ef81d */
[----:B------:R-:W-:Y:S02]  /*14320*/  IMAD.MOV.U32 R226, RZ, RZ, -0x1 ;  /* 0xffffffffffe27424 */ /* 0x000fe400078e00ff */
[----:B------:R-:W-:Y:S02]  /*14330*/  LOP3.LUT R8, R8, 0x6, R3, 0xf8, !PT ;  /* 0x0000000608087812 */ /* 0x000fe400078ef803 */
[----:B------:R-:W-:-:S03]  /*14340*/  LEA R210, R210, UR5, 0x1 ;  /* 0x00000005d2d27c11 */ /* 0x000fc6000f8e08ff */
[C---:B------:R-:W-:Y:S02]  /*14350*/  VIADD R5, R8.reuse, 0xffffff80 ;  /* 0xffffff8008057836 */ /* 0x040fe40000000000 */
[C---:B------:R-:W-:Y:S01]  /*14360*/  VIADD R3, R8.reuse, 0xffffff81 ;  /* 0xffffff8108037836 */ /* 0x040fe20000000000 */
[----:B------:R-:W-:Y:S01]  /*14370*/  LDSM.16.MT88.4 R124, [R210+0xc000] ;  /* 0x00c00000d27c783b */ /* 0x000fe20000004200 */
[C---:B------:R-:W-:Y:S01]  /*14380*/  VIADD R7, R8.reuse, 0xffffff89 ;  /* 0xffffff8908077836 */ /* 0x040fe20000000000 */
[C---:B------:R-:W-:Y:S01]  /*14390*/  ISETP.GE.AND P3, PT, R5.reuse, R0, PT ;  /* 0x000000000500720c */ /* 0x040fe20003f66270 */
[C---:B------:R-:W-:Y:S01]  /*143a0*/  VIADD R9, R8.reuse, 0xffffff99 ;  /* 0xffffff9908097836 */ /* 0x040fe20000000000 */
[----:B------:R-:W-:Y:S01]  /*143b0*/  ISETP.GE.AND P1, PT, R5, R2, PT ;  /* 0x000000020500720c */ /* 0x000fe20003f26270 */
        /* <DEDUP_REMOVED lines=9> */
[----:B------:R-:W-:Y:S01]  /*14450*/  FSEL R3, R31, -INF , !P3 ;  /* 0xff8000001f037808 */ /* 0x000fe20005800000 */
[----:B------:R-:W-:Y:S01]  /*14460*/  VIADD R31, R8, 0xffffffb1 ;  /* 0xffffffb1081f7836 */ /* 0x000fe20000000000 */
[----:B------:R-:W-:Y:S01]  /*14470*/  FSEL R69, R69, -INF , !P2 ;  /* 0xff80000045457808 */ /* 0x000fe20005000000 */
[----:B------:R-:W-:Y:S01]  /*14480*/  VIADD R67, R210, 0xc040 ;  /* 0x0000c040d2437836 */ /* 0x000fe20000000000 */
[----:B------:R-:W-:Y:S01]  /*14490*/  FSEL R71, R71, -INF , !P1 ;  /* 0xff80000047477808 */ /* 0x000fe20004800000 */
[----:B---3--:R-:W-:Y:S01]  /*144a0*/  LDSM.16.MT88.4 R92, [R210+0x10000] ;  /* 0x01000000d25c783b */ /* 0x008fe20000004200 */
[----:B------:R-:W-:-:S02]  /*144b0*/  ISETP.GE.AND P2, PT, R5, R0, PT ;  /* 0x000000000500720c */ /* 0x000fc40003f46270 */
[----:B------:R-:W-:Y:S01]  /*144c0*/  ISETP.GE.AND P3, PT, R5, R2, PT ;  /* 0x000000020500720c */ /* 0x000fe20003f66270 */
[C---:B------:R-:W-:Y:S01]  /*144d0*/  VIADD R5, R8.reuse, 0xffffff98 ;  /* 0xffffff9808057836 */ /* 0x040fe20000000000 */
[C---:B------:R-:W-:Y:S02]  /*144e0*/  ISETP.GE.AND P5, PT, R7.reuse, R0, PT ;  /* 0x000000000700720c */ /* 0x040fe40003fa6270 */
[----:B------:R-:W-:Y:S01]  /*144f0*/  ISETP.GE.AND P1, PT, R7, R2, PT ;  /* 0x000000020700720c */ /* 0x000fe20003f26270 */
[----:B------:R-:W-:Y:S01]  /*14500*/  VIADD R7, R8, 0xffffff91 ;  /* 0xffffff9108077836 */ /* 0x000fe20000000000 */
[----:B------:R-:W-:Y:S02]  /*14510*/  FSEL R17, R112, -INF , !P4 ;  /* 0xff80000070117808 */ /* 0x000fe40006000000 */
[----:B------:R-:W-:Y:S02]  /*14520*/  FSEL R19, R48, -INF , !P1 ;  /* 0xff80000030137808 */ /* 0x000fe40004800000 */
[----:B------:R-:W-:-:S02]  /*14530*/  FSEL R49, R49, -INF , !P2 ;  /* 0xff80000031317808 */ /* 0x000fc40005000000 */
        /* <DEDUP_REMOVED lines=10> */
[C---:B------:R-:W-:Y:S02]  /*145e0*/  ISETP.GE.AND P6, PT, R7.reuse, R0, PT ;  /* 0x000000000700720c */ /* 0x040fe40003fc6270 */
[----:B------:R-:W-:Y:S02]  /*145f0*/  ISETP.GE.AND P5, PT, R7, R2, PT ;  /* 0x000000020700720c */ /* 0x000fe40003fa6270 */
[----:B------:R-:W-:Y:S02]  /*14600*/  FSEL R7, R52, -INF , !P6 ;  /* 0xff80000034077808 */ /* 0x000fe40007000000 */
[----:B------:R-:W-:Y:S02]  /*14610*/  FSEL R13, R50, -INF , !P5 ;  /* 0xff800000320d7808 */ /* 0x000fe40006800000 */
[----:B------:R-:W-:-:S02]  /*14620*/  FSEL R51, R51, -INF , !P4 ;  /* 0xff80000033337808 */ /* 0x000fc40006000000 */
[----:B------:R-:W-:Y:S01]  /*14630*/  FSEL R11, R55, -INF , !P1 ;  /* 0xff800000370b7808 */ /* 0x000fe20004800000 */
[----:B------:R-:W-:Y:S01]  /*14640*/  VIADD R55, R8, 0xffffffe8 ;  /* 0xffffffe808377836 */ /* 0x000fe20000000000 */
[C---:B------:R-:W-:Y:S02]  /*14650*/  ISETP.GE.AND P6, PT, R5.reuse, R0, PT ;  /* 0x000000000500720c */ /* 0x040fe40003fc6270 */
[----:B------:R-:W-:Y:S02]  /*14660*/  ISETP.GE.AND P5, PT, R5, R2, PT ;  /* 0x000000020500720c */ /* 0x000fe40003fa6270 */
[C---:B------:R-:W-:Y:S02]  /*14670*/  ISETP.GE.AND P4, PT, R9.reuse, R0, PT ;  /* 0x000000000900720c */ /* 0x040fe40003f86270 */
[----:B------:R-:W-:Y:S02]  /*14680*/  ISETP.GE.AND P1, PT, R9, R2, PT ;  /* 0x000000020900720c */ /* 0x000fe40003f26270 */
        /* <DEDUP_REMOVED lines=8> */
[----:B------:R-:W-:Y:S02]  /*14710*/  ISETP.GE.AND P5, PT, R25, R2, PT ;  /* 0x000000021900720c */ /* 0x000fe40003fa6270 */
        /* <DEDUP_REMOVED lines=14> */
[C---:B------:R-:W-:Y:S01]  /*14800*/  VIADD R23, R8.reuse, 0xffffffc0 ;  /* 0xffffffc008177836 */ /* 0x040fe20000000000 */
[----:B------:R-:W-:Y:S01]  /*14810*/  FSEL R227, R45, -INF , !P4 ;  /* 0xff8000002de37808 */ /* 0x000fe20006000000 */
[C---:B------:R-:W-:Y:S01]  /*14820*/  VIADD R45, R8.reuse, 0xfffffff1 ;  /* 0xfffffff1082d7836 */ /* 0x040fe20000000000 */
[----:B------:R-:W-:Y:S01]  /*14830*/  FSEL R207, R47, -INF , !P1 ;  /* 0xff8000002fcf7808 */ /* 0x000fe20004800000 */
[C---:B------:R-:W-:Y:S01]  /*14840*/  VIADD R47, R8.reuse, 0xfffffff0 ;  /* 0xfffffff0082f7836 */ /* 0x040fe20000000000 */
[C---:B------:R-:W-:Y:S02]  /*14850*/  ISETP.GE.AND P4, PT, R31.reuse, R0, PT ;  /* 0x000000001f00720c */ /* 0x040fe40003f86270 */
[----:B------:R-:W-:Y:S01]  /*14860*/  ISETP.GE.AND P1, PT, R31, R2, PT ;  /* 0x000000021f00720c */ /* 0x000fe20003f26270 */
[----:B------:R-:W-:Y:S01]  /*14870*/  VIADD R31, R8, 0xffffffc1 ;  /* 0xffffffc1081f7836 */ /* 0x000fe20000000000 */
[----:B------:R-:W-:-:S02]  /*14880*/  FSEL R41, R46, -INF , !P2 ;  /* 0xff8000002e297808 */ /* 0x000fc40005000000 */
[----:B------:R-:W-:Y:S02]  /*14890*/  FSEL R205, R56, -INF , !P3 ;  /* 0xff80000038cd7808 */ /* 0x000fe40005800000 */
[C---:B------:R-:W-:Y:S02]  /*148a0*/  ISETP.GE.AND P2, PT, R23.reuse, R0, PT ;  /* 0x000000001700720c */ /* 0x040fe40003f46270 */
[----:B------:R-:W-:Y:S01]  /*148b0*/  ISETP.GE.AND P3, PT, R23, R2, PT ;  /* 0x000000021700720c */ /* 0x000fe20003f66270 */
[C---:B------:R-:W-:Y:S01]  /*148c0*/  VIADD R23, R8.reuse, 0xffffffc8 ;  /* 0xffffffc808177836 */ /* 0x040fe20000000000 */
[----:B------:R-:W-:Y:S02]  /*148d0*/  FSEL R113, R113, -INF , !P0 ;  /* 0xff80000071717808 */ /* 0x000fe40004000000 */
[----:B------:R-:W-:Y:S01]  /*148e0*/  FSEL R225, R57, -INF , !P6 ;  /* 0xff80000039e17808 */ /* 0x000fe20007000000 */
[----:B------:R-:W-:Y:S01]  /*148f0*/  VIADD R57, R8, 0xffffffe1 ;  /* 0xffffffe108397836 */ /* 0x000fe20000000000 */
[----:B------:R-:W-:-:S02]  /*14900*/  FSEL R203, R58, -INF , !P5 ;  /* 0xff8000003acb7808 */ /* 0x000fc40006800000 */
[C---:B------:R-:W-:Y:S02]  /*14910*/  ISETP.GE.AND P6, PT, R31.reuse, R0, PT ;  /* 0x000000001f00720c */ /* 0x040fe40003fc6270 */
[----:B------:R-:W-:Y:S02]  /*14920*/  ISETP.GE.AND P5, PT, R31, R2, PT ;  /* 0x000000021f00720c */ /* 0x000fe40003fa6270 */
[----:B------:R-:W-:Y:S02]  /*14930*/  FSEL R213, R36, -INF , !P4 ;  /* 0xff80000024d57808 */ /* 0x000fe40006000000 */
[----:B------:R-:W-:Y:S02]  /*14940*/  FSEL R31, R59, -INF , !P1 ;  /* 0xff8000003b1f7808 */ /* 0x000fe40004800000 */
[----:B------:R-:W-:Y:S02]  /*14950*/  FMNMX3.FTZ R10, R3, R69, R113, !PT ;  /* 0x00000045030a7276 */ /* 0x000fe40007810071 */
[----:B------:R-:W-:-:S02]  /*14960*/  ISETP.GE.AND P4, PT, R23, R0, PT ;  /* 0x000000001700720c */ /* 0x000fc40003f86270 */
[----:B------:R-:W-:Y:S01]  /*14970*/  ISETP.GE.AND P1, PT, R23, R2, PT ;  /* 0x000000021700720c */ /* 0x000fe20003f26270 */
[----:B------:R-:W-:Y:S01]  /*14980*/  VIADD R23, R8, 0xffffffd0 ;  /* 0xffffffd008177836 */ /* 0x000fe20000000000 */
[----:B------:R-:W-:Y:S02]  /*14990*/  FMNMX3.FTZ R10, R10, R21, R49, !PT ;  /* 0x000000150a0a7276 */ /* 0x000fe40007810031 */
[----:B------:R-:W-:Y:S02]  /*149a0*/  FSEL R201, R201, -INF , !P2 ;  /* 0xff800000c9c97808 */ /* 0x000fe40005000000 */
[----:B------:R-:W-:Y:S02]  /*149b0*/  FSEL R197, R197, -INF , !P3 ;  /* 0xff800000c5c57808 */ /* 0x000fe40005800000 */
[----:B------:R-:W-:Y:S02]  /*149c0*/  FSEL R181, R181, -INF , !P5 ;  /* 0xff800000b5b57808 */ /* 0x000fe40006800000 */
[----:B------:R-:W-:-:S02]  /*149d0*/  FSEL R199, R199, -INF , !P4 ;  /* 0xff800000c7c77808 */ /* 0x000fc40006000000 */
[C---:B------:R-:W-:Y:S02]  /*149e0*/  ISETP.GE.AND P2, PT, R39.reuse, R0, PT ;  /* 0x000000002700720c */ /* 0x040fe40003f46270 */
[----:B------:R-:W-:Y:S01]  /*149f0*/  ISETP.GE.AND P3, PT, R39, R2, PT ;  /* 0x000000022700720c */ /* 0x000fe20003f66270 */
[C---:B------:R-:W-:Y:S01]  /*14a00*/  VIADD R39, R8.reuse, 0xffffffd1 ;  /* 0xffffffd108277836 */ /* 0x040fe20000000000 */
[C---:B------:R-:W-:Y:S02]  /*14a10*/  ISETP.GE.AND P5, PT, R23.reuse, R0, PT ;  /* 0x000000001700720c */ /* 0x040fe40003fa6270 */
[----:B------:R-:W-:Y:S01]  /*14a20*/  ISETP.GE.AND P4, PT, R23, R2, PT ;  /* 0x000000021700720c */ /* 0x000fe20003f86270 */
[----:B------:R-:W-:Y:S01]  /*14a30*/  VIADD R23, R8, 0xffffffd8 ;  /* 0xffffffd808177836 */ /* 0x000fe20000000000 */
[----:B------:R-:W-:Y:S02]  /*14a40*/  FMNMX3.FTZ R10, R10, R7, R51, !PT ;  /* 0x000000070a0a7276 */ /* 0x000fe40007810033 */
[----:B------:R-:W-:-:S02]  /*14a50*/  FSEL R171, R171, -INF , !P6 ;  /* 0xff800000abab7808 */ /* 0x000fc40007000000 */
[----:B------:R-:W-:Y:S02]  /*14a60*/  FSEL R195, R195, -INF , !P1 ;  /* 0xff800000c3c37808 */ /* 0x000fe40004800000 */
[----:B------:R-:W-:Y:S02]  /*14a70*/  FSEL R173, R173, -INF , !P2 ;  /* 0xff800000adad7808 */ /* 0x000fe40005000000 */
[----:B------:R-:W-:Y:S02]  /*14a80*/  FSEL R185, R185, -INF , !P3 ;  /* 0xff800000b9b97808 */ /* 0x000fe40005800000 */
[----:B------:R-:W-:Y:S02]  /*14a90*/  FMNMX3.FTZ R10, R10, R5, R37, !PT ;  /* 0x000000050a0a7276 */ /* 0x000fe40007810025 */
        /* <DEDUP_REMOVED lines=8> */
[----:B-1----:R-:W-:Y:S02]  /*14b20*/  FSEL R183, R183, -INF , !P4 ;  /* 0xff800000b7b77808 */ /* 0x002fe40006000000 */
[----:B------:R-:W-:Y:S02]  /*14b30*/  FSEL R191, R191, -INF , !P6 ;  /* 0xff800000bfbf7808 */ /* 0x000fe40007000000 */
[----:B------:R-:W-:-:S02]  /*14b40*/  ISETP.GE.AND P5, PT, R39, R0, PT ;  /* 0x000000002700720c */ /* 0x000fc40003fa6270 */
[----:B------:R-:W-:Y:S01]  /*14b50*/  ISETP.GE.AND P0, PT, R39, R2, PT ;  /* 0x000000022700720c */ /* 0x000fe20003f06270 */
[C---:B------:R-:W-:Y:S01]  /*14b60*/  VIADD R39, R8.reuse, 0xfffffff8 ;  /* 0xfffffff808277836 */ /* 0x040fe20000000000 */
[C---:B------:R-:W-:Y:S02]  /*14b70*/  ISETP.GE.AND P4, PT, R23.reuse, R0, PT ;  /* 0x000000001700720c */ /* 0x040fe40003f86270 */
[----:B------:R-:W-:Y:S01]  /*14b80*/  ISETP.GE.AND P6, PT, R23, R2, PT ;  /* 0x000000021700720c */ /* 0x000fe20003fc6270 */
[----:B------:R-:W-:Y:S01]  /*14b90*/  VIADD R23, R8, 0xfffffff9 ;  /* 0xfffffff908177836 */ /* 0x000fe20000000000 */
        /* <DEDUP_REMOVED lines=8> */
[----:B------:R-:W-:-:S02]  /*14c20*/  FSEL R189, R189, -INF , !P3 ;  /* 0xff800000bdbd7808 */ /* 0x000fc40005800000 */
[----:B------:R-:W-:Y:S02]  /*14c30*/  FMNMX3.FTZ R10, R10, R173, R193, !PT ;  /* 0x000000ad0a0a7276 */ /* 0x000fe400078100c1 */
[----:B------:R-:W-:Y:S02]  /*14c40*/  FMNMX3.FTZ R8, R8, R25, R229, !PT ;  /* 0x0000001908087276 */ /* 0x000fe400078100e5 */
[----:B------:R-:W-:Y:S02]  /*14c50*/  FSEL R179, R179, -INF , !P2 ;  /* 0xff800000b3b37808 */ /* 0x000fe40005000000 */
[----:B------:R-:W-:Y:S02]  /*14c60*/  FSEL R177, R177, -INF , !P1 ;  /* 0xff800000b1b17808 */ /* 0x000fe40004800000 */
[----:B------:R-:W-:Y:S02]  /*14c70*/  ISETP.GE.AND P2, PT, R57, R0, PT ;  /* 0x000000003900720c */ /* 0x000fe40003f46270 */
[----:B------:R-:W-:-:S02]  /*14c80*/  FSEL R187, R187, -INF , !P5 ;  /* 0xff800000bbbb7808 */ /* 0x000fc40006800000 */
[-C--:B------:R-:W-:Y:S02]  /*14c90*/  ISETP.GE.AND P1, PT, R55, R0.reuse, PT ;  /* 0x000000003700720c */ /* 0x080fe40003f26270 */
[----:B------:R-:W-:Y:S02]  /*14ca0*/  FSEL R169, R169, -INF , !P4 ;  /* 0xff800000a9a97808 */ /* 0x000fe40006000000 */
[----:B------:R-:W-:Y:S02]  /*14cb0*/  FMNMX3.FTZ R10, R10, R191, R189, !PT ;  /* 0x000000bf0a0a7276 */ /* 0x000fe400078100bd */
[----:B------:R-:W-:Y:S02]  /*14cc0*/  FMNMX3.FTZ R8, R8, R43, R207, !PT ;  /* 0x0000002b08087276 */ /* 0x000fe400078100cf */
        /* <DEDUP_REMOVED lines=12> */
[----:B------:R-:W-:Y:S02]  /*14d90*/  FSEL R151, R151, -INF , !P3 ;  /* 0xff80000097977808 */ /* 0x000fe40005800000 */
[----:B------:R-:W-:-:S02]  /*14da0*/  FSEL R149, R149, -INF , !P2 ;  /* 0xff80000095957808 */ /* 0x000fc40005000000 */
[----:B------:R-:W-:Y:S02]  /*14db0*/  FMNMX3.FTZ R10, R10, R163, R153, !PT ;  /* 0x000000a30a0a7276 */ /* 0x000fe40007810099 */
[----:B------:R-:W-:Y:S02]  /*14dc0*/  FMNMX3.FTZ R8, R8, R181, R195, !PT ;  /* 0x000000b508087276 */ /* 0x000fe400078100c3 */
[----:B------:R-:W-:Y:S02]  /*14dd0*/  ISETP.GE.AND P1, PT, R23, R0, PT ;  /* 0x000000001700720c */ /* 0x000fe40003f26270 */
[----:B------:R-:W-:Y:S02]  /*14de0*/  FMNMX3.FTZ R12, R10, R151, R149, !PT ;  /* 0x000000970a0c7276 */ /* 0x000fe40007810095 */
[----:B------:R-:W-:Y:S02]  /*14df0*/  FMNMX3.FTZ R10, R8, R185, R183, !PT ;  /* 0x000000b9080a7276 */ /* 0x000fe400078100b7 */
[----:B------:R-:W-:-:S02]  /*14e00*/  FSEL R147, R147, -INF , !P1 ;  /* 0xff80000093937808 */ /* 0x000fc40004800000 */
[-C--:B------:R-:W-:Y:S02]  /*14e10*/  ISETP.GE.AND P2, PT, R57, R2.reuse, PT ;  /* 0x000000023900720c */ /* 0x080fe40003f46270 */
[-C--:B------:R-:W-:Y:S02]  /*14e20*/  ISETP.GE.AND P1, PT, R55, R2.reuse, PT ;  /* 0x000000023700720c */ /* 0x080fe40003f26270 */
[----:B------:R-:W-:Y:S02]  /*14e30*/  FSEL R175, R175, -INF , !P0 ;  /* 0xff800000afaf7808 */ /* 0x000fe40004000000 */
[----:B------:R-:W-:Y:S02]  /*14e40*/  FSEL R161, R161, -INF , !P6 ;  /* 0xff800000a1a17808 */ /* 0x000fe40007000000 */
[----:B------:R-:W-:Y:S02]  /*14e50*/  FMNMX3.FTZ R10, R10, R179, R177, !PT ;  /* 0x000000b30a0a7276 */ /* 0x000fe400078100b1 */
[----:B------:R-:W-:-:S02]  /*14e60*/  ISETP.GE.AND P4, PT, R53, R2, PT ;  /* 0x000000023500720c */ /* 0x000fc40003f86270 */
[----:B------:R-:W-:Y:S02]  /*14e70*/  FMNMX.FTZ R8, R147, R12, !PT ;  /* 0x0000000c93087209 */ /* 0x000fe40007810000 */
[-C--:B------:R-:W-:Y:S02]  /*14e80*/  ISETP.GE.AND P3, PT, R47, R2.reuse, PT ;  /* 0x000000022f00720c */ /* 0x080fe40003f66270 */
[----:B------:R-:W-:Y:S01]  /*14e90*/  FSEL R159, R159, -INF , !P2 ;  /* 0xff8000009f9f7808 */ /* 0x000fe20005000000 */
[----:B------:R-:W1:Y:S01]  /*14ea0*/  SHFL.BFLY PT, R47, R8, 0x2, 0x1f ;  /* 0x0c401f00082f7f89 */ /* 0x000e6200000e0000 */
        /* <DEDUP_REMOVED lines=11> */
[----:B------:R-:W-:Y:S02]  /*14f60*/  ISETP.NE.AND P0, PT, R6, RZ, PT ;  /* 0x000000ff0600720c */ /* 0x000fe40003f05270 */
[----:B------:R-:W-:Y:S02]  /*14f70*/  FSEL R135, R135, -INF , !P1 ;  /* 0xff80000087877808 */ /* 0x000fe40004800000 */
[----:B------:R-:W-:Y:S02]  /*14f80*/  FMNMX3.FTZ R6, R10, R143, R141, !PT ;  /* 0x0000008f0a067276 */ /* 0x000fe4000781008d */
[----:B-1----:R-:W-:-:S02]  /*14f90*/  FMNMX.FTZ R47, R8, R47, !PT ;  /* 0x0000002f082f7209 */ /* 0x002fc40007810000 */
[----:B------:R-:W-:Y:S02]  /*14fa0*/  FMNMX.FTZ R6, R135, R6, !PT ;  /* 0x0000000687067209 */ /* 0x000fe40007810000 */
[----:B------:R-:W-:Y:S01]  /*14fb0*/  ISETP.NE.AND P6, PT, R4, RZ, PT ;  /* 0x000000ff0400720c */ /* 0x000fe20003fc5270 */
[----:B------:R-:W1:Y:S01]  /*14fc0*/  SHFL.BFLY PT, R132, R47, 0x1, 0x1f ;  /* 0x0c201f002f847f89 */ /* 0x000e6200000e0000 */
[----:B------:R-:W-:-:S03]  /*14fd0*/  ISETP.NE.AND P2, PT, R30, RZ, PT ;  /* 0x000000ff1e00720c */ /* 0x000fc60003f45270 */
[----:B------:R-:W3:Y:S01]  /*14fe0*/  SHFL.BFLY PT, R23, R6, 0x2, 0x1f ;  /* 0x0c401f0006177f89 */ /* 0x000ee200000e0000 */
[----:B------:R-:W-:-:S05]  /*14ff0*/  SEL R30, R209, 0xffffffe0, !P2 ;  /* 0xffffffe0d11e7807 */ /* 0x000fca0005000000 */
[----:B------:R-:W-:-:S05]  /*15000*/  IMAD.IADD R140, R210, 0x1, R30 ;  /* 0x00000001d28c7824 */ /* 0x000fca00078e021e */
[----:B------:R-:W-:Y:S04]  /*15010*/  LDSM.16.MT88.4 R116, [R140+0xc000] ;  /* 0x00c000008c74783b */ /* 0x000fe80000004200 */
[----:B------:R-:W-:Y:S01]  /*15020*/  LDSM.16.MT88.4 R84, [R140+0x10000] ;  /* 0x010000008c54783b */ /* 0x000fe20000004200 */
[----:B-1----:R-:W-:Y:S02]  /*15030*/  FMNMX.FTZ R132, R47, R132, !PT ;  /* 0x000000842f847209 */ /* 0x002fe40007810000 */
[----:B---3--:R-:W-:-:S03]  /*15040*/  FMNMX.FTZ R23, R6, R23, !PT ;  /* 0x0000001706177209 */ /* 0x008fc60007810000 */
[C---:B--2---:R-:W-:Y:S01]  /*15050*/  FMUL.FTZ R142, R132.reuse, UR4 ;  /* 0x00000004848e7c20 */ /* 0x044fe20008410000 */
        /* <DEDUP_REMOVED lines=15> */
[----:B------:R-:W-:Y:S01]  /*15150*/  LDSM.16.MT88.4 R36, [R210+0x10800] ;  /* 0x01080000d224783b */ /* 0x000fe20000004200 */
[--C-:B------:R-:W-:Y:S01]  /*15160*/  FFMA.FTZ R45, R231, UR4, -R142.reuse ;  /* 0x00000004e72d7c23 */ /* 0x100fe2000801088e */
[----:B------:R-:W2:Y:S01]  /*15170*/  MUFU.EX2 R63, R63 ;  /* 0x0000003f003f7308 */ /* 0x000ea20000000800 */
[--C-:B------:R-:W-:Y:S01]  /*15180*/  FFMA.FTZ R42, R227, UR4, -R142.reuse ;  /* 0x00000004e32a7c23 */ /* 0x100fe2000801088e */
[--C-:B------:R-:W-:Y:S01]  /*15190*/  FFMA.FTZ R41, R41, UR4, -R142.reuse ;  /* 0x0000000429297c23 */ /* 0x100fe2000801088e */
[--C-:B------:R-:W-:Y:S01]  /*151a0*/  FFMA.FTZ R144, R201, UR4, -R142.reuse ;  /* 0x00000004c9907c23 */ /* 0x100fe2000801088e */
[----:B-1----:R-:W-:Y:S01]  /*151b0*/  FMNMX.FTZ R3, R23, R4, !PT ;  /* 0x0000000417037209 */ /* 0x002fe20007810000 */
[----:B------:R-:W-:Y:S01]  /*151c0*/  VIADD R4, R210, 0xc000 ;  /* 0x0000c000d2047836 */ /* 0x000fe20000000000 */
[----:B------:R-:W-:Y:S01]  /*151d0*/  LDSM.16.MT88.4 R20, [R140+0x10800] ;  /* 0x010800008c14783b */ /* 0x000fe20000004200 */
[--C-:B------:R-:W-:Y:S01]  /*151e0*/  FFMA.FTZ R171, R171, UR4, -R142.reuse ;  /* 0x00000004abab7c23 */ /* 0x100fe2000801088e */
[C---:B------:R-:W-:Y:S01]  /*151f0*/  FSETP.NEU.FTZ.AND P1, PT, R3.reuse, -INF , PT ;  /* 0xff8000000300780b */ /* 0x040fe20003f3d000 */
[----:B------:R-:W-:Y:S01]  /*15200*/  FMUL.FTZ R136, R3, UR4 ;  /* 0x0000000403887c20 */ /* 0x000fe20008410000 */
[----:B------:R-:W-:Y:S01]  /*15210*/  @P0 VIADD R67, R4, 0xffffffc0 ;  /* 0xffffffc004430836 */ /* 0x000fe20000000000 */
[----:B------:R-:W-:Y:S01]  /*15220*/  MUFU.EX2 R59, R59 ;  /* 0x0000003b003b7308 */ /* 0x000fe20000000800 */
[--C-:B------:R-:W-:Y:S01]  /*15230*/  FFMA.FTZ R146, R199, UR4, -R142.reuse ;  /* 0x00000004c7927c23 */ /* 0x100fe2000801088e */
[--C-:B------:R-:W-:Y:S01]  /*15240*/  FFMA.FTZ R173, R173, UR4, -R142.reuse ;  /* 0x00000004adad7c23 */ /* 0x100fe2000801088e */
[----:B------:R-:W-:Y:S01]  /*15250*/  FSEL R136, R136, RZ, P1 ;  /* 0x000000ff88887208 */ /* 0x000fe20000800000 */
[----:B------:R-:W-:Y:S01]  /*15260*/  IMAD.IADD R30, R30, 0x1, R67 ;  /* 0x000000011e1e7824 */ /* 0x000fe200078e0243 */
[----:B------:R-:W1:Y:S01]  /*15270*/  LDSM.16.MT88.4 R108, [R67] ;  /* 0x00000000436c783b */ /* 0x000e620000004200 */
[----:B--2---:R-:W-:Y:S01]  /*15280*/  F2FP.F16.F32.PACK_AB R68, R63, R64 ;  /* 0x000000403f44723e */ /* 0x004fe200000000ff */
[----:B------:R-:W-:Y:S01]  /*15290*/  FFMA.FTZ R156, R169, UR4, -R142 ;  /* 0x00000004a99c7c23 */ /* 0x000fe2000801088e */
[--C-:B------:R-:W-:Y:S01]  /*152a0*/  FFMA.FTZ R66, R71, UR4, -R136.reuse ;  /* 0x0000000447427c23 */ /* 0x100fe20008010888 */
[--C-:B------:R-:W-:Y:S01]  /*152b0*/  FFMA.FTZ R65, R17, UR4, -R136.reuse ;  /* 0x0000000411417c23 */ /* 0x100fe20008010888 */
[--C-:B------:R-:W-:Y:S01]  /*152c0*/  FFMA.FTZ R61, R115, UR4, -R136.reuse ;  /* 0x00000004733d7c23 */ /* 0x100fe20008010888 */
[--C-:B------:R-:W-:Y:S01]  /*152d0*/  FFMA.FTZ R60, R19, UR4, -R136.reuse ;  /* 0x00000004133c7c23 */ /* 0x100fe20008010888 */
[----:B------:R-:W2:Y:S01]  /*152e0*/  LDSM.16.MT88.4 R100, [R30] ;  /* 0x000000001e64783b */ /* 0x000ea20000004200 */
[----:B------:R-:W3:Y:S01]  /*152f0*/  MUFU.EX2 R62, R62 ;  /* 0x0000003e003e7308 */ /* 0x000ee20000000800 */
[--C-:B------:R-:W-:Y:S01]  /*15300*/  FFMA.FTZ R52, R11, UR4, -R136.reuse ;  /* 0x000000040b347c23 */ /* 0x100fe20008010888 */
[--C-:B------:R-:W-:Y:S01]  /*15310*/  FFMA.FTZ R51, R9, UR4, -R136.reuse ;  /* 0x0000000409337c23 */ /* 0x100fe20008010888 */
[----:B------:R-:W4:Y:S01]  /*15320*/  LDSM.16.MT88.4 R76, [R67+0x4000] ;  /* 0x00400000434c783b */ /* 0x000f220000004200 */
        /* <DEDUP_REMOVED lines=13> */
[----:B---3--:R-:W-:Y:S01]  /*15400*/  F2FP.F16.F32.PACK_AB R70, R62, R59 ;  /* 0x0000003b3e46723e */ /* 0x008fe200000000ff */
[--C-:B------:R-:W-:Y:S01]  /*15410*/  FFMA.FTZ R148, R197, UR4, -R136.reuse ;  /* 0x00000004c5947c23 */ /* 0x100fe20008010888 */
[----:B------:R-:W3:Y:S01]  /*15420*/  LDSM.16.MT88.4 R12, [R67+0x800] ;  /* 0x00080000430c783b */ /* 0x000ee20000004200 */
        /* <DEDUP_REMOVED lines=9> */
[----:B------:R-:W-:Y:S01]  /*154c0*/  FFMA.FTZ R175, R175, UR4, -R136 ;  /* 0x00000004afaf7c23 */ /* 0x000fe20008010888 */
[--C-:B------:R-:W-:Y:S01]  /*154d0*/  FFMA.FTZ R167, R167, UR4, -R142.reuse ;  /* 0x00000004a7a77c23 */ /* 0x100fe2000801088e */
[--C-:B------:R-:W-:Y:S01]  /*154e0*/  FFMA.FTZ R158, R165, UR4, -R142.reuse ;  /* 0x00000004a59e7c23 */ /* 0x100fe2000801088e */
[----:B------:R-:W2:Y:S01]  /*154f0*/  MUFU.EX2 R60, R60 ;  /* 0x0000003c003c7308 */ /* 0x000ea20000000800 */
[----:B-1----:R-:W-:Y:S01]  /*15500*/  F2FP.F16.F32.PACK_AB R69, R65, R66 ;  /* 0x000000424145723e */ /* 0x002fe200000000ff */
[----:B------:R-:W-:Y:S01]  /*15510*/  FFMA.FTZ R163, R163, UR4, -R142 ;  /* 0x00000004a3a37c23 */ /* 0x000fe2000801088e */
[--C-:B------:R-:W-:Y:S01]  /*15520*/  FFMA.FTZ R160, R161, UR4, -R136.reuse ;  /* 0x00000004a1a07c23 */ /* 0x100fe20008010888 */
[--C-:B------:R-:W-:Y:S01]  /*15530*/  FFMA.FTZ R159, R159, UR4, -R136.reuse ;  /* 0x000000049f9f7c23 */ /* 0x100fe20008010888 */
[--C-:B------:R-:W-:Y:S01]  /*15540*/  FFMA.FTZ R157, R157, UR4, -R136.reuse ;  /* 0x000000049d9d7c23 */ /* 0x100fe20008010888 */
[----:B------:R-:W-:Y:S01]  /*15550*/  FFMA.FTZ R162, R155, UR4, -R136 ;  /* 0x000000049ba27c23 */ /* 0x000fe20008010888 */
[----:B------:R-:W-:Y:S01]  /*15560*/  FFMA.FTZ R231, R147, UR4, -R142 ;  /* 0x0000000493e77c23 */ /* 0x000fe2000801088e */
[----:B------:R-:W-:Y:S01]  /*15570*/  MUFU.EX2 R58, R58 ;  /* 0x0000003a003a7308 */ /* 0x000fe20000000800 */
[----:B------:R-:W-:Y:S01]  /*15580*/  FFMA.FTZ R141, R141, UR4, -R136 ;  /* 0x000000048d8d7c23 */ /* 0x000fe20008010888 */
[----:B------:R-:W-:Y:S01]  /*15590*/  FADD.FTZ R64, R64, R63 ;  /* 0x0000003f40407221 */ /* 0x000fe20000010000 */
[----:B------:R-:W-:-:S05]  /*155a0*/  FADD.FTZ R66, R66, R65 ;  /* 0x0000004142427221 */ /* 0x000fca0000010000 */
[----:B------:R-:W1:Y:S01]  /*155b0*/  MUFU.EX2 R57, R57 ;  /* 0x0000003900397308 */ /* 0x000e620000000800 */
[----:B--2---:R-:W-:-:S07]  /*155c0*/  F2FP.F16.F32.PACK_AB R71, R60, R61 ;  /* 0x0000003d3c47723e */ /* 0x004fce00000000ff */
        /* <DEDUP_REMOVED lines=15> */
[C---:B----4-:R-:W-:Y:S07]  /*156c0*/  HMMA.16816.F32 R80, R68.reuse, R76, RZ ;  /* 0x0000004c4450723c */ /* 0x050fee00000018ff */
        /* <DEDUP_REMOVED lines=13> */
[----:B-----5:R-:W-:Y:S01]  /*157a0*/  HMMA.16816.F32 R72, R68, R4, RZ ;  /* 0x000000044448723c */ /* 0x020fe200000018ff */
[----:B-1----:R-:W-:-:S02]  /*157b0*/  F2FP.F16.F32.PACK_AB R4, R57, R58 ;  /* 0x0000003a3904723e */ /* 0x002fc400000000ff */
[----:B--2---:R-:W-:-:S04]  /*157c0*/  F2FP.F16.F32.PACK_AB R5, R55, R56 ;  /* 0x000000383705723e */ /* 0x004fc800000000ff */
        /* <DEDUP_REMOVED lines=48> */
[----:B----4-:R-:W-:-:S02]  /*15ad0*/  F2FP.F16.F32.PACK_AB R5, R47, R48 ;  /* 0x000000302f05723e */ /* 0x010fc400000000ff */
[----:B------:R-:W-:Y:S01]  /*15ae0*/  F2FP.F16.F32.PACK_AB R6, R45, R46 ;  /* 0x0000002e2d06723e */ /* 0x000fe200000000ff */
[----:B------:R-:W4:Y:S01]  /*15af0*/  MUFU.EX2 R39, R39 ;  /* 0x0000002700277308 */ /* 0x000f220000000800 */
[----:B------:R-:W-:-:S07]  /*15b00*/  F2FP.F16.F32.PACK_AB R7, R43, R44 ;  /* 0x0000002c2b07723e */ /* 0x000fce00000000ff */
[C---:B-----5:R-:W-:Y:S01]  /*15b10*/  HMMA.16816.F32 R88, R4.reuse, R12, R88 ;  /* 0x0000000c0458723c */ /* 0x060fe20000001858 */
[----:B------:R-:W5:Y:S07]  /*15b20*/  MUFU.EX2 R36, R36 ;  /* 0x0000002400247308 */ /* 0x000f6e0000000800 */
[C---:B------:R-:W-:Y:S01]  /*15b30*/  HMMA.16816.F32 R84, R4.reuse, R14, R84 ;  /* 0x0000000e0454723c */ /* 0x040fe20000001854 */
[----:B------:R-:W1:Y:S01]  /*15b40*/  LDSM.16.MT88.4 R12, [R210+0x11000] ;  /* 0x01100000d20c783b */ /* 0x000e620000004200 */
        /* <DEDUP_REMOVED lines=22> */
[----:B------:R-:W-:Y:S06]  /*15cb0*/  MUFU.EX2 R141, R141 ;  /* 0x0000008d008d7308 */ /* 0x000fec0000000800 */
        /* <DEDUP_REMOVED lines=262> */
[----:B------:R-:W-:-:S09]  /*16d20*/  ISETP.NE.AND P1, PT, R8, RZ, PT ;  /* 0x000000ff0800720c */ /* 0x000fd20003f25270 */
[----:B------:R-:W-:Y:S02]  /*16d30*/  @P4 IADD3 R12, PT, PT, R12, 0x1, RZ ;  /* 0x000000010c0c4810 */ /* 0x000fe40007ffe0ff */
[----:B------:R-:W-:-:S03]  /*16d40*/  @P3 VIADD R5, R5, 0x1 ;  /* 0x0000000105053836 */ /* 0x000fc60000000000 */
[----:B------:R-:W-:Y:S02]  /*16d50*/  @!P6 IMAD.MOV R12, RZ, RZ, -R12 ;  /* 0x000000ffff0ce224 */ /* 0x000fe400078e0a0c */
        /* <DEDUP_REMOVED lines=25> */
.L_x_2425:
        /* <DEDUP_REMOVED lines=8> */
.L_x_2426:
        /* <DEDUP_REMOVED lines=9> */
[----:B------:R-:W-:-:S02]  /*17000*/  LOP3.LUT R212, R212, 0x7c00, RZ, 0xc0, !PT ;  /* 0x00007c00d4d47812 */ /* 0x000fc400078ec0ff */
[----:B------:R-:W-:Y:S02]  /*17010*/  LEA R223, R5, UR5, 0x1 ;  /* 0x0000000505df7c11 */ /* 0x000fe4000f8e08ff */
[--C-:B------:R-:W-:Y:S02]  /*17020*/  LOP3.LUT R7, R6, 0x1c0, R29.reuse, 0xf8, !PT ;  /* 0x000001c006077812 */ /* 0x100fe400078ef81d */
[----:B------:R-:W-:Y:S01]  /*17030*/  LOP3.LUT R29, R212, 0x200, R29, 0xf8, !PT ;  /* 0x00000200d41d7812 */ /* 0x000fe200078ef81d */
[----:B-1----:R-:W-:Y:S01]  /*17040*/  USHF.L.U32 UR4, UR8, 0x5, URZ ;  /* 0x0000000508047899 */ /* 0x002fe200080006ff */
[----:B------:R-:W-:Y:S01]  /*17050*/  @!PT LDS RZ, [RZ] ;  /* 0x00000000fffff984 */ /* 0x000fe20000000800 */
[----:B------:R-:W-:Y:S01]  /*17060*/  @!PT LDS RZ, [RZ] ;  /* 0x00000000fffff984 */ /* 0x000fe20000000800 */
[----:B------:R-:W-:Y:S01]  /*17070*/  @!PT LDS RZ, [RZ] ;  /* 0x00000000fffff984 */ /* 0x000fe20000000800 */
[----:B------:R-:W-:Y:S01]  /*17080*/  LDGSTS.E.BYPASS.LTC128B.128 [R223+0xc000], desc[UR6][R218.64] ;  /* 0x0c000000dadf7fae */ /* 0x000fe2000b981a06 */
[----:B------:R-:W-:Y:S01]  /*17090*/  USHF.L.U64.HI UR9, UR8, 0x5, UR9 ;  /* 0x0000000508097899 */ /* 0x000fe20008010209 */
[----:B------:R-:W-:Y:S02]  /*170a0*/  LOP3.LUT R7, R29, R7, R208, 0xf6, !PT ;  /* 0x000000071d077212 */ /* 0x000fe400078ef6d0 */
[----:B------:R-:W-:Y:S01]  /*170b0*/  LDGSTS.E.BYPASS.LTC128B.128 [R223+0x10000], desc[UR6][R218.64+0x80] ;  /* 0x10000080dadf7fae */ /* 0x000fe2000b981a06 */
[----:B------:R-:W-:-:S02]  /*170c0*/  IADD3 R10, P1, PT, R218, UR4, RZ ;  /* 0x00000004da0a7c10 */ /* 0x000fc4000ff3e0ff */
[----:B------:R-:W-:Y:S02]  /*170d0*/  LEA R204, R7, UR5, 0x1 ;  /* 0x0000000507cc7c11 */ /* 0x000fe4000f8e08ff */
[----:B------:R-:W-:Y:S02]  /*170e0*/  IADD3.X R11, PT, PT, R219, UR9, RZ, P1, !PT ;  /* 0x00000009db0b7c10 */ /* 0x000fe40008ffe4ff */
[----:B------:R-:W-:Y:S01]  /*170f0*/  IADD3 R8, P1, PT, R10, UR4, RZ ;  /* 0x000000040a087c10 */ /* 0x000fe2000ff3e0ff */
[--C-:B------:R-:W-:Y:S01]  /*17100*/  IMAD.IADD R201, R204, 0x1, R137.reuse ;  /* 0x00000001ccc97824 */ /* 0x100fe200078e0289 */
[----:B------:R-:W-:Y:S01]  /*17110*/  LOP3.LUT P2, RZ, R139, 0x2, RZ, 0xc0, !PT ;  /* 0x000000028bff7812 */ /* 0x000fe2000784c0ff */
[----:B------:R-:W-:Y:S01]  /*17120*/  LDGSTS.E.BYPASS.LTC128B.128 [R223+0xc800], desc[UR6][R10.64] ;  /* 0x0c8000000adf7fae */ /* 0x000fe2000b981a06 */
[----:B------:R-:W-:Y:S01]  /*17130*/  IADD3.X R9, PT, PT, R11, UR9, RZ, P1, !PT ;  /* 0x000000090b097c10 */ /* 0x000fe20008ffe4ff */
[----:B------:R-:W-:Y:S01]  /*17140*/  IMAD.IADD R137, R156, 0x1, R137 ;  /* 0x000000019c897824 */ /* 0x000fe200078e0289 */
[----:B------:R-:W-:Y:S01]  /*17150*/  IADD3 R12, P1, PT, R8, UR4, RZ ;  /* 0x00000004080c7c10 */ /* 0x000fe2000ff3e0ff */
[----:B------:R-:W-:Y:S01]  /*17160*/  LDGSTS.E.BYPASS.LTC128B.128 [R223+0x10800], desc[UR6][R10.64+0x80] ;  /* 0x108000800adf7fae */ /* 0x000fe2000b981a06 */
[----:B------:R-:W-:-:S02]  /*17170*/  LOP3.LUT R4, R4, 0xfffffffd, RZ, 0xc0, !PT ;  /* 0xfffffffd04047812 */ /* 0x000fc400078ec0ff */
[----:B------:R-:W-:Y:S01]  /*17180*/  IADD3.X R13, PT, PT, R9, UR9, RZ, P1, !PT ;  /* 0x00000009090d7c10 */ /* 0x000fe20008ffe4ff */
[----:B------:R-:W-:Y:S01]  /*17190*/  LDGSTS.E.BYPASS.LTC128B.128 [R223+0xd000], desc[UR6][R8.64] ;  /* 0x0d00000008df7fae */ /* 0x000fe2000b981a06 */
[----:B------:R-:W-:Y:S02]  /*171a0*/  IADD3 R16, P1, PT, R12, UR4, RZ ;  /* 0x000000040c107c10 */ /* 0x000fe4000ff3e0ff */
[----:B------:R-:W-:Y:S01]  /*171b0*/  SEL R200, R200, 0xffffffe0, !P2 ;  /* 0xffffffe0c8c87807 */ /* 0x000fe20005000000 */
[----:B------:R-:W-:Y:S01]  /*171c0*/  LDGSTS.E.BYPASS.LTC128B.128 [R223+0x11000], desc[UR6][R8.64+0x80] ;  /* 0x1100008008df7fae */ /* 0x000fe2000b981a06 */
[----:B------:R-:W-:Y:S02]  /*171d0*/  IADD3.X R17, PT, PT, R13, UR9, RZ, P1, !PT ;  /* 0x000000090d117c10 */ /* 0x000fe40008ffe4ff */
[----:B------:R-:W-:Y:S01]  /*171e0*/  IADD3 R14, P1, PT, R16, UR4, RZ ;  /* 0x00000004100e7c10 */ /* 0x000fe2000ff3e0ff */
[----:B------:R-:W-:Y:S01]  /*171f0*/  LDGSTS.E.BYPASS.LTC128B.128 [R223+0xd800], desc[UR6][R12.64] ;  /* 0x0d8000000cdf7fae */ /* 0x000fe2000b981a06 */
[----:B------:R-:W-:Y:S01]  /*17200*/  @P2 LOP3.LUT R4, R4, 0x2, RZ, 0xfc, !PT ;  /* 0x0000000204042812 */ /* 0x000fe200078efcff */
[--C-:B------:R-:W-:Y:S01]  /*17210*/  IMAD.IADD R202, R204, 0x1, R200.reuse ;  /* 0x00000001ccca7824 */ /* 0x100fe200078e02c8 */
[----:B------:R-:W-:Y:S01]  /*17220*/  IADD3.X R15, PT, PT, R17, UR9, RZ, P1, !PT ;  /* 0x00000009110f7c10 */ /* 0x000fe20008ffe4ff */
[----:B------:R-:W-:Y:S01]  /*17230*/  LDGSTS.E.BYPASS.LTC128B.128 [R223+0x11800], desc[UR6][R12.64+0x80] ;  /* 0x118000800cdf7fae */ /* 0x000fe2000b981a06 */
[----:B------:R-:W-:Y:S01]  /*17240*/  IADD3 R18, P1, PT, R14, UR4, RZ ;  /* 0x000000040e127c10 */ /* 0x000fe2000ff3e0ff */
[--C-:B------:R-:W-:Y:S01]  /*17250*/  IMAD.IADD R135, R156, 0x1, R200.reuse ;  /* 0x000000019c877824 */ /* 0x100fe200078e02c8 */
[----:B------:R-:W-:Y:S01]  /*17260*/  P2R R136, PR, RZ, 0x1 ;  /* 0x00000001ff887803 */ /* 0x000fe20000000000 */
[----:B------:R-:W-:Y:S01]  /*17270*/  LDGSTS.E.BYPASS.LTC128B.128 [R223+0xe000], desc[UR6][R16.64] ;  /* 0x0e00000010df7fae */ /* 0x000fe2000b981a06 */
[----:B------:R-:W-:Y:S01]  /*17280*/  IADD3.X R19, PT, PT, R15, UR9, RZ, P1, !PT ;  /* 0x000000090f137c10 */ /* 0x000fe20008ffe4ff */
[----:B------:R-:W-:Y:S01]  /*17290*/  IMAD.IADD R203, R201, 0x1, R200 ;  /* 0x00000001c9cb7824 */ /* 0x000fe200078e02c8 */
[----:B------:R-:W-:Y:S01]  /*172a0*/  IADD3 R6, P1, PT, R18, UR4, RZ ;  /* 0x0000000412067c10 */ /* 0x000fe2000ff3e0ff */
[----:B------:R-:W-:Y:S01]  /*172b0*/  LDGSTS.E.BYPASS.LTC128B.128 [R223+0x12000], desc[UR6][R16.64+0x80] ;  /* 0x1200008010df7fae */ /* 0x000fe2000b981a06 */
[----:B------:R-:W-:Y:S01]  /*172c0*/  IMAD.IADD R200, R200, 0x1, R137 ;  /* 0x00000001c8c87824 */ /* 0x000fe200078e0289 */
[----:B------:R-:W1:Y:S01]  /*172d0*/  LDCU UR4, c[0x0][0x50c] ;  /* 0x0000a180ff0477ac */ /* 0x000e620008000800 */
[----:B------:R-:W-:Y:S01]  /*172e0*/  IADD3.X R7, PT, PT, R19, UR9, RZ, P1, !PT ;  /* 0x0000000913077c10 */ /* 0x000fe20008ffe4ff */
[----:B------:R-:W-:Y:S04]  /*172f0*/  LDGSTS.E.BYPASS.LTC128B.128 [R223+0xe800], desc[UR6][R14.64] ;  /* 0x0e8000000edf7fae */ /* 0x000fe8000b981a06 */
[----:B------:R2:W-:Y:S04]  /*17300*/  LDGSTS.E.BYPASS.LTC128B.128 [R223+0x12800], desc[UR6][R14.64+0x80] ;  /* 0x128000800edf7fae */ /* 0x0005e8000b981a06 */
[----:B------:R-:W-:Y:S04]  /*17310*/  LDGSTS.E.BYPASS.LTC128B.128 [R223+0xf000], desc[UR6][R18.64] ;  /* 0x0f00000012df7fae */ /* 0x000fe8000b981a06 */
[----:B------:R-:W-:Y:S04]  /*17320*/  LDGSTS.E.BYPASS.LTC128B.128 [R223+0x13000], desc[UR6][R18.64+0x80] ;  /* 0x1300008012df7fae */ /* 0x000fe8000b981a06 */
        /* <DEDUP_REMOVED lines=12> */
[----:B---3--:R-:W3:Y:S01]  /*173f0*/  LDSM.16.M88.4 R4, [R135+0x4000] ;  /* 0x004000008704783b */ /* 0x008ee20000000200 */
        /* <DEDUP_REMOVED lines=30> */
[C---:B---3--:R-:W-:Y:S08]  /*175e0*/  HMMA.16816.F32 R148, R8.reuse, R4, R148 ;  /* 0x000000040894723c */ /* 0x048ff00000001894 */
        /* <DEDUP_REMOVED lines=28> */
[C---:B------:R-:W-:Y:S01]  /*177b0*/  HMMA.16816.F32 R56, R192.reuse, R154, R56 ;  /* 0x0000009ac038723c */ /* 0x040fe20000001838 */
[----:B------:R-:W3:Y:S07]  /*177c0*/  LDSM.16.M88.4 R152, [R200+0x7800] ;  /* 0x00780000c898783b */ /* 0x000eee0000000200 */
[C---:B----4-:R-:W-:Y:S08]  /*177d0*/  HMMA.16816.F32 R52, R192.reuse, R16, R52 ;  /* 0x00000010c034723c */ /* 0x050ff00000001834 */
        /* <DEDUP_REMOVED lines=14> */
[C---:B------:R-:W-:Y:S08]  /*178c0*/  HMMA.16816.F32 R56, R184.reuse, R174, R56 ;  /* 0x000000aeb838723c */ /* 0x040ff00000001838 */
[C---:B------:R-:W-:Y:S08]  /*178d0*/  HMMA.16816.F32 R148, R184.reuse, R180, R148 ;  /* 0x000000b4b894723c */ /* 0x040ff00000001894 */
[C---:B------:R-:W-:Y:S08]  /*178e0*/  HMMA.16816.F32 R144, R184.reuse, R182, R144 ;  /* 0x000000b6b890723c */ /* 0x040ff00000001890 */
[C---:B------:R-:W-:Y:S08]  /*178f0*/  HMMA.16816.F32 R52, R184.reuse, R168, R52 ;  /* 0x000000a8b834723c */ /* 0x040ff00000001834 */
[----:B------:R-:W-:Y:S01]  /*17900*/  HMMA.16816.F32 R172, R184, R170, R48 ;  /* 0x000000aab8ac723c */ /* 0x000fe20000001830 */
[----:B------:R-:W-:Y:S04]  /*17910*/  LDSM.16.M88.4 R168, [R202+0x2000] ;  /* 0x00200000caa8783b */ /* 0x000fe80000000200 */
[----:B------:R-:W4:Y:S03]  /*17920*/  LDSM.16.M88.4 R48, [R135+0x8000] ;  /* 0x008000008730783b */ /* 0x000f260000000200 */
[C---:B------:R-:W-:Y:S08]  /*17930*/  HMMA.16816.F32 R36, R192.reuse, R8, R36 ;  /* 0x00000008c024723c */ /* 0x040ff00000001824 */
[----:B------:R-:W-:Y:S01]  /*17940*/  HMMA.16816.F32 R32, R192, R10, R32 ;  /* 0x0000000ac020723c */ /* 0x000fe20000001820 */
[----:B------:R-:W5:Y:S07]  /*17950*/  LDSM.16.M88.4 R8, [R138+UR5+0x8800] ;  /* 0x008800058a08783b */ /* 0x000f6e0008000200 */
[C---:B------:R-:W-:Y:S08]  /*17960*/  HMMA.16816.F32 R140, R184.reuse, R176, R140 ;  /* 0x000000b0b88c723c */ /* 0x040ff0000000188c */
[C---:B------:R-:W-:Y:S01]  /*17970*/  HMMA.16816.F32 R64, R184.reuse, R178, R64 ;  /* 0x000000b2b840723c */ /* 0x040fe20000001840 */
[----:B------:R-:W5:Y:S07]  /*17980*/  LDSM.16.M88.4 R176, [R138+UR5+0x9800] ;  /* 0x009800058ab0783b */ /* 0x000f6e0008000200 */
[C---:B---3--:R-:W-:Y:S08]  /*17990*/  HMMA.16816.F32 R20, R184.reuse, R152, R20 ;  /* 0x00000098b814723c */ /* 0x048ff00000001814 */
        /* <DEDUP_REMOVED lines=10> */
[C---:B----4-:R-:W-:Y:S01]  /*17a40*/  HMMA.16816.F32 R160, R168.reuse, R48, R148 ;  /* 0x00000030a8a0723c */ /* 0x050fe20000001894 */
[----:B------:R-:W-:Y:S07]  /*17a50*/  LDSM.16.M88.4 R148, [R200+0x8000] ;  /* 0x00800000c894783b */ /* 0x000fee0000000200 */
[----:B------:R-:W-:Y:S01]  /*17a60*/  HMMA.16816.F32 R144, R168, R50, R144 ;  /* 0x00000032a890723c */ /* 0x000fe20000001890 */
[----:B------:R-:W-:Y:S07]  /*17a70*/  LDSM.16.M88.4 R48, [R137+0x9000] ;  /* 0x009000008930783b */ /* 0x000fee0000000200 */
[C---:B-----5:R-:W-:Y:S08]  /*17a80*/  HMMA.16816.F32 R140, R16.reuse, R8, R140 ;  /* 0x00000008108c723c */ /* 0x060ff0000000188c */
[C---:B------:R-:W-:Y:S01]  /*17a90*/  HMMA.16816.F32 R64, R16.reuse, R10, R64 ;  /* 0x0000000a1040723c */ /* 0x040fe20000001840 */
[----:B------:R-:W3:Y:S07]  /*17aa0*/  LDSM.16.M88.4 R8, [R138+UR5+0xa000] ;  /* 0x00a000058a08783b */ /* 0x000eee0008000200 */
        /* <DEDUP_REMOVED lines=25> */
[----:B------:R2:W4:Y:S07]  /*17c40*/  LDSM.16.M88.4 R4, [R138+UR5+0xb800] ;  /* 0x00b800058a04783b */ /* 0x00052e0008000200 */
[C---:B------:R-:W-:Y:S08]  /*17c50*/  HMMA.16816.F32 R152, R60.reuse, R48, R152 ;  /* 0x000000303c98723c */ /* 0x040ff00000001898 */
[----:B------:R-:W-:Y:S01]  /*17c60*/  HMMA.16816.F32 R56, R60, R50, R56 ;  /* 0x000000323c38723c */ /* 0x000fe20000001838 */
[----:B------:R-:W5:Y:S07]  /*17c70*/  LDSM.16.M88.4 R48, [R135+0xa000] ;  /* 0x00a000008730783b */ /* 0x000f6e0000000200 */
[C---:B---3--:R-:W-:Y:S08]  /*17c80*/  HMMA.16816.F32 R140, R156.reuse, R8, R140 ;  /* 0x000000089c8c723c */ /* 0x048ff0000000188c */
[C---:B------:R-:W-:Y:S08]  /*17c90*/  HMMA.16816.F32 R160, R156.reuse, R148, R160 ;  /* 0x000000949ca0723c */ /* 0x040ff000000018a0 */
[----:B------:R-:W-:Y:S01]  /*17ca0*/  HMMA.16816.F32 R64, R156, R10, R64 ;  /* 0x0000000a9c40723c */ /* 0x000fe20000001840 */
[----:B------:R-:W3:Y:S02]  /*17cb0*/  LDSM.16.M88.4 R8, [R137+0x9800] ;  /* 0x009800008908783b */ /* 0x000ee40000000200 */
[----:B------:R-:W-:Y:S01]  /*17cc0*/  FMUL.FTZ R140, R140, UR4 ;  /* 0x000000048c8c7c20 */ /* 0x000fe20008410000 */
[----:B------:R-:W-:Y:S01]  /*17cd0*/  FMUL.FTZ R142, R142, UR4 ;  /* 0x000000048e8e7c20 */ /* 0x000fe20008410000 */
[----:B--2---:R-:W-:-:S03]  /*17ce0*/  FMUL.FTZ R138, R141, UR4 ;  /* 0x000000048d8a7c20 */ /* 0x004fc60008410000 */
[C---:B-1----:R-:W-:Y:S01]  /*17cf0*/  HMMA.16816.F32 R52, R168.reuse, R12, R52 ;  /* 0x0000000ca834723c */ /* 0x042fe20000001834 */
[----:B------:R-:W-:Y:S07]  /*17d00*/  MUFU.TANH R246, R142 ;  /* 0x0000008e00f67308 */ /* 0x000fee0000002400 */
[----:B------:R-:W-:Y:S01]  /*17d10*/  HMMA.16816.F32 R172, R168, R14, R172 ;  /* 0x0000000ea8ac723c */ /* 0x000fe200000018ac */
[----:B------:R-:W1:Y:S01]  /*17d20*/  LDSM.16.M88.4 R12, [R137+0xa000] ;  /* 0x00a00000890c783b */ /* 0x000e620000000200 */
[----:B------:R-:W-:Y:S01]  /*17d30*/  MUFU.TANH R138, R138 ;  /* 0x0000008a008a7308 */ /* 0x000fe20000002400 */
[----:B------:R-:W-:Y:S01]  /*17d40*/  FMUL.FTZ R64, R64, UR4 ;  /* 0x0000000440407c20 */ /* 0x000fe20008410000 */
[----:B------:R-:W-:Y:S01]  /*17d50*/  FMUL.FTZ R65, R65, UR4 ;  /* 0x0000000441417c20 */ /* 0x000fe20008410000 */
[----:B------:R-:W-:Y:S01]  /*17d60*/  FMUL.FTZ R67, R67, UR4 ;  /* 0x0000000443437c20 */ /* 0x000fe20008410000 */
[----:B------:R-:W-:-:S02]  /*17d70*/  FMUL.FTZ R66, R66, UR4 ;  /* 0x0000000442427c20 */ /* 0x000fc40008410000 */
[C---:B------:R-:W-:Y:S01]  /*17d80*/  HMMA.16816.F32 R28, R16.reuse, R164, R28 ;  /* 0x000000a4101c723c */ /* 0x040fe2000000181c */
[----:B------:R-:W-:Y:S01]  /*17d90*/  FMUL.FTZ R164, R160, UR4 ;  /* 0x00000004a0a47c20 */ /* 0x000fe20008410000 */
[----:B------:R-:W-:Y:S01]  /*17da0*/  FMUL.FTZ R160, R161, UR4 ;  /* 0x00000004a1a07c20 */ /* 0x000fe20008410000 */
[----:B------:R-:W-:Y:S01]  /*17db0*/  FMUL.FTZ R161, R162, UR4 ;  /* 0x00000004a2a17c20 */ /* 0x000fe20008410000 */
[----:B------:R-:W-:Y:S01]  /*17dc0*/  FMUL.FTZ R162, R163, UR4 ;  /* 0x00000004a3a27c20 */ /* 0x000fe20008410000 */
[----:B------:R-:W-:Y:S01]  /*17dd0*/  FMUL.FTZ R165, R143, UR4 ;  /* 0x000000048fa57c20 */ /* 0x000fe20008410000 */
[----:B------:R2:W-:Y:S02]  /*17de0*/  MUFU.TANH R163, R140 ;  /* 0x0000008c00a37308 */ /* 0x0005e40000002400 */
[C---:B----4-:R-:W-:Y:S06]  /*17df0*/  HMMA.16816.F32 R20, R16.reuse, R4, R20 ;  /* 0x000000041014723c */ /* 0x050fec0000001814 */
[----:B------:R-:W4:Y:S02]  /*17e00*/  MUFU.TANH R161, R161 ;  /* 0x000000a100a17308 */ /* 0x000f240000002400 */
[----:B------:R-:W-:Y:S01]  /*17e10*/  HMMA.16816.F32 R188, R16, R6, R188 ;  /* 0x0000000610bc723c */ /* 0x000fe200000018bc */
[----:B------:R-:W-:Y:S05]  /*17e20*/  LDSM.16.M88.4 R4, [R200+0xa000] ;  /* 0x00a00000c804783b */ /* 0x000fea0000000200 */
[----:B------:R-:W-:Y:S01]  /*17e30*/  MUFU.TANH R164, R164 ;  /* 0x000000a400a47308 */ /* 0x000fe20000002400 */
[----:B--2---:R-:W2:Y:S01]  /*17e40*/  LDSM.16.M88.4 R140, [R200+0x9800] ;  /* 0x00980000c88c783b */ /* 0x004ea20000000200 */
[----:B-----5:R-:W-:Y:S06]  /*17e50*/  HMMA.16816.F32 R44, R168, R48, R44 ;  /* 0x00000030a82c723c */ /* 0x020fec000000182c */
[----:B------:R-:W-:Y:S02]  /*17e60*/  MUFU.TANH R160, R160 ;  /* 0x000000a000a07308 */ /* 0x000fe40000002400 */
[C---:B---3--:R-:W-:Y:S06]  /*17e70*/  HMMA.16816.F32 R52, R60.reuse, R8, R52 ;  /* 0x000000083c34723c */ /* 0x048fec0000001834 */
[----:B------:R-:W-:Y:S02]  /*17e80*/  MUFU.TANH R162, R162 ;  /* 0x000000a200a27308 */ /* 0x000fe40000002400 */
[C---:B------:R-:W-:Y:S01]  /*17e90*/  HMMA.16816.F32 R172, R60.reuse, R10, R172 ;  /* 0x0000000a3cac723c */ /* 0x040fe200000018ac */
[----:B------:R-:W3:Y:S05]  /*17ea0*/  LDSM.16.M88.4 R8, [R135+0xa800] ;  /* 0x00a800008708783b */ /* 0x000eea0000000200 */
[----:B------:R-:W-:Y:S02]  /*17eb0*/  MUFU.TANH R165, R165 ;  /* 0x000000a500a57308 */ /* 0x000fe40000002400 */
[----:B-1----:R-:W-:Y:S01]  /*17ec0*/  HMMA.16816.F32 R44, R60, R12, R44 ;  /* 0x0000000c3c2c723c */ /* 0x002fe2000000182c */
[----:B------:R-:W-:-:S05]  /*17ed0*/  IMAD.SHL.U32 R13, R133, 0x80, RZ ;  /* 0x00000080850d7824 */ /* 0x000fca00078e00ff */
[----:B------:R-:W-:Y:S02]  /*17ee0*/  MUFU.TANH R64, R64 ;  /* 0x0000004000407308 */ /* 0x000fe40000002400 */
[----:B------:R-:W-:Y:S01]  /*17ef0*/  HMMA.16816.F32 R40, R168, R50, R40 ;  /* 0x00000032a828723c */ /* 0x000fe20000001828 */
[----:B------:R-:W1:Y:S05]  /*17f00*/  LDSM.16.M88.4 R48, [R137+0xa800] ;  /* 0x00a800008930783b */ /* 0x000e6a0000000200 */
[----:B------:R-:W-:Y:S02]  /*17f10*/  MUFU.TANH R65, R65 ;  /* 0x0000004100417308 */ /* 0x000fe40000002400 */
[C---:B--2---:R-:W-:Y:S06]  /*17f20*/  HMMA.16816.F32 R52, R156.reuse, R140, R52 ;  /* 0x0000008c9c34723c */ /* 0x044fec0000001834 */
[----:B------:R-:W-:Y:S02]  /*17f30*/  MUFU.TANH R244, R67 ;  /* 0x0000004300f47308 */ /* 0x000fe40000002400 */
[----:B------:R-:W-:Y:S08]  /*17f40*/  HMMA.16816.F32 R44, R156, R4, R44 ;  /* 0x000000049c2c723c */ /* 0x000ff0000000182c */
[----:B------:R-:W-:Y:S01]  /*17f50*/  HMMA.16816.F32 R24, R16, R166, R24 ;  /* 0x000000a61018723c */ /* 0x000fe20000001818 */
[----:B------:R-:W2:Y:S02]  /*17f60*/  LDSM.16.M88.4 R16, [R135+0xb000] ;  /* 0x00b000008710783b */ /* 0x000ea40000000200 */
[----:B------:R-:W-:Y:S01]  /*17f70*/  FMUL.FTZ R53, R53, UR4 ;  /* 0x0000000435357c20 */ /* 0x000fe20008410000 */
[----:B------:R-:W-:Y:S01]  /*17f80*/  FMUL.FTZ R54, R54, UR4 ;  /* 0x0000000436367c20 */ /* 0x000fe20008410000 */
[----:B------:R-:W-:Y:S01]  /*17f90*/  FMUL.FTZ R52, R52, UR4 ;  /* 0x0000000434347c20 */ /* 0x000fe20008410000 */
[----:B------:R-:W-:Y:S01]  /*17fa0*/  FMUL.FTZ R55, R55, UR4 ;  /* 0x0000000437377c20 */ /* 0x000fe20008410000 */
[----:B------:R-:W-:Y:S01]  /*17fb0*/  MUFU.TANH R224, R53 ;  /* 0x0000003500e07308 */ /* 0x000fe20000002400 */
[----:B------:R-:W-:Y:S03]  /*17fc0*/  HMMA.16816.F32 R40, R60, R14, R40 ;  /* 0x0000000e3c28723c */ /* 0x000fe60000001828 */
[----:B------:R-:W-:Y:S01]  /*17fd0*/  FMUL.FTZ R44, R44, UR4 ;  /* 0x000000042c2c7c20 */ /* 0x000fe20008410000 */
[----:B------:R-:W-:Y:S01]  /*17fe0*/  FMUL.FTZ R45, R45, UR4 ;  /* 0x000000042d2d7c20 */ /* 0x000fe20008410000 */
[----:B------:R-:W-:Y:S01]  /*17ff0*/  FMUL.FTZ R46, R46, UR4 ;  /* 0x000000042e2e7c20 */ /* 0x000fe20008410000 */
[----:B------:R-:W-:Y:S01]  /*18000*/  FMUL.FTZ R47, R47, UR4 ;  /* 0x000000042f2f7c20 */ /* 0x000fe20008410000 */
[----:B------:R5:W-:Y:S01]  /*18010*/  MUFU.TANH R53, R44 ;  /* 0x0000002c00357308 */ /* 0x000be20000002400 */
[----:B------:R-:W-:Y:S01]  /*18020*/  HMMA.16816.F32 R144, R156, R150, R144 ;  /* 0x000000969c90723c */ /* 0x000fe20000001890 */
[----:B------:R-:W4:Y:S06]  /*18030*/  LDSM.16.M88.4 R148, [R200+0x9000] ;  /* 0x00900000c894783b */ /* 0x000f2c0000000200 */
[----:B------:R-:W-:Y:S01]  /*18040*/  MUFU.TANH R186, R45 ;  /* 0x0000002d00ba7308 */ /* 0x000fe20000002400 */
[C---:B---3--:R-:W-:Y:S07]  /*18050*/  HMMA.16816.F32 R36, R168.reuse, R8, R36 ;  /* 0x00000008a824723c */ /* 0x048fee0000001824 */
[----:B------:R-:W-:Y:S01]  /*18060*/  MUFU.TANH R204, R54 ;  /* 0x0000003600cc7308 */ /* 0x000fe20000002400 */
[----:B------:R-:W-:Y:S01]  /*18070*/  HMMA.16816.F32 R32, R168, R10, R32 ;  /* 0x0000000aa820723c */ /* 0x000fe20000001820 */
[----:B------:R-:W3:Y:S01]  /*18080*/  LDSM.16.M88.4 R8, [R200+0xa800] ;  /* 0x00a80000c808783b */ /* 0x000ee20000000200 */
[----:B-----5:R-:W-:-:S02]  /*18090*/  IMAD.SHL.U32 R44, R139, 0x2, RZ ;  /* 0x000000028b2c7824 */ /* 0x020fc400078e00ff */
[----:B------:R-:W-:Y:S01]  /*180a0*/  FMUL.FTZ R146, R146, UR4 ;  /* 0x0000000492927c20 */ /* 0x000fe20008410000 */
[----:B------:R-:W-:Y:S01]  /*180b0*/  FMUL.FTZ R145, R145, UR4 ;  /* 0x0000000491917c20 */ /* 0x000fe20008410000 */
[----:B------:R-:W-:Y:S01]  /*180c0*/  FMUL.FTZ R147, R147, UR4 ;  /* 0x0000000493937c20 */ /* 0x000fe20008410000 */
[----:B------:R-:W-:Y:S01]  /*180d0*/  FMUL.FTZ R144, R144, UR4 ;  /* 0x0000000490907c20 */ /* 0x000fe20008410000 */
[----:B------:R-:W-:Y:S01]  /*180e0*/  LOP3.LUT R44, R13, 0x6, R44, 0xf8, !PT ;  /* 0x000000060d2c7812 */ /* 0x000fe200078ef82c */
[----:B------:R-:W-:Y:S01]  /*180f0*/  HMMA.16816.F32 R40, R156, R6, R40 ;  /* 0x000000069c28723c */ /* 0x000fe20000001828 */
[----:B------:R-:W5:Y:S01]  /*18100*/  LDSM.16.M88.4 R4, [R137+0xb000] ;  /* 0x00b000008904783b */ /* 0x000f620000000200 */
[----:B------:R-:W4:Y:S02]  /*18110*/  MUFU.TANH R146, R146 ;  /* 0x0000009200927308 */ /* 0x000f240000002400 */
[----:B------:R-:W-:-:S04]  /*18120*/  VIADD R13, R44, 0xffffff00 ;  /* 0xffffff002c0d7836 */ /* 0x000fc80000000000 */
[----:B-1----:R-:W-:Y:S01]  /*18130*/  HMMA.16816.F32 R36, R60, R48, R36 ;  /* 0x000000303c24723c */ /* 0x002fe20000001824 */
[C---:B------:R-:W-:Y:S01]  /*18140*/  ISETP.GE.AND P3, PT, R13.reuse, R0, PT ;  /* 0x000000000d00720c */ /* 0x040fe20003f66270 */
[----:B------:R-:W1:Y:S01]  /*18150*/  MUFU.TANH R145, R145 ;  /* 0x0000009100917308 */ /* 0x000e620000002400 */
[-C--:B------:R-:W-:Y:S02]  /*18160*/  ISETP.GE.AND P1, PT, R13, R2.reuse, PT ;  /* 0x000000020d00720c */ /* 0x080fe40003f26270 */
[----:B------:R-:W1:Y:S03]  /*18170*/  LDSM.16.M88.4 R12, [R135+0xb800] ;  /* 0x00b80000870c783b */ /* 0x000e660000000200 */
[----:B--2---:R-:W-:Y:S01]  /*18180*/  HMMA.16816.F32 R28, R168, R16, R28 ;  /* 0x00000010a81c723c */ /* 0x004fe2000000181c */
[----:B------:R-:W-:Y:S01]  /*18190*/  VIADD R17, R44, 0xffffff08 ;  /* 0xffffff082c117836 */ /* 0x000fe20000000000 */
[----:B------:R-:W2:Y:S01]  /*181a0*/  MUFU.TANH R147, R147 ;  /* 0x0000009300937308 */ /* 0x000ea20000002400 */
[----:B------:R-:W-:Y:S01]  /*181b0*/  FMUL.FTZ R40, R40, UR4 ;  /* 0x0000000428287c20 */ /* 0x000fe20008410000 */
[----:B------:R-:W-:Y:S01]  /*181c0*/  FMUL.FTZ R192, R42, UR4 ;  /* 0x000000042ac07c20 */ /* 0x000fe20008410000 */
[----:B----4-:R-:W-:Y:S01]  /*181d0*/  FSEL R42, R161, -INF , !P1 ;  /* 0xff800000a12a7808 */ /* 0x010fe20004800000 */
[----:B------:R-:W-:Y:S01]  /*181e0*/  FMUL.FTZ R41, R41, UR4 ;  /* 0x0000000429297c20 */ /* 0x000fe20008410000 */
[C---:B------:R-:W-:Y:S01]  /*181f0*/  ISETP.GE.AND P6, PT, R17.reuse, R2, PT ;  /* 0x000000021100720c */ /* 0x040fe20003fc6270 */
[----:B------:R-:W-:Y:S01]  /*18200*/  HMMA.16816.F32 R152, R156, R148, R152 ;  /* 0x000000949c98723c */ /* 0x000fe20000001898 */
[----:B------:R-:W-:Y:S01]  /*18210*/  ISETP.GE.AND P0, PT, R17, R0, PT ;  /* 0x000000001100720c */ /* 0x000fe20003f06270 */
[----:B------:R4:W-:Y:S01]  /*18220*/  MUFU.TANH R45, R40 ;  /* 0x00000028002d7308 */ /* 0x0009e20000002400 */
[----:B------:R-:W-:-:S05]  /*18230*/  FSEL R248, R146, -INF , !P6 ;  /* 0xff80000092f87808 */ /* 0x000fca0007000000 */
[----:B------:R-:W-:Y:S02]  /*18240*/  HMMA.16816.F32 R32, R60, R50, R32 ;  /* 0x000000323c20723c */ /* 0x000fe40000001820 */
[----:B------:R-:W-:Y:S06]  /*18250*/  MUFU.TANH R148, R66 ;  /* 0x0000004200947308 */ /* 0x000fec0000002400 */
[C---:B---3--:R-:W-:Y:S01]  /*18260*/  HMMA.16816.F32 R36, R156.reuse, R8, R36 ;  /* 0x000000089c24723c */ /* 0x048fe20000001824 */
[----:B------:R-:W-:Y:S01]  /*18270*/  VIADD R9, R44, 0xffffff01 ;  /* 0xffffff012c097836 */ /* 0x000fe20000000000 */
[----:B------:R3:W-:Y:S01]  /*18280*/  MUFU.TANH R196, R46 ;  /* 0x0000002e00c47308 */ /* 0x0007e20000002400 */
[----:B----4-:R-:W-:Y:S01]  /*18290*/  FSEL R40, R164, -INF , !P3 ;  /* 0xff800000a4287808 */ /* 0x010fe20005800000 */
[----:B------:R-:W-:Y:S01]  /*182a0*/  FMUL.FTZ R152, R152, UR4 ;  /* 0x0000000498987c20 */ /* 0x000fe20008410000 */
[----:B------:R-:W-:Y:S01]  /*182b0*/  FMUL.FTZ R153, R153, UR4 ;  /* 0x0000000499997c20 */ /* 0x000fe20008410000 */
[C---:B------:R-:W-:Y:S01]  /*182c0*/  ISETP.GE.AND P2, PT, R9.reuse, R0, PT ;  /* 0x000000000900720c */ /* 0x040fe20003f46270 */
[----:B------:R-:W-:Y:S01]  /*182d0*/  FMUL.FTZ R154, R154, UR4 ;  /* 0x000000049a9a7c20 */ /* 0x000fe20008410000 */
[----:B------:R-:W-:Y:S01]  /*182e0*/  ISETP.GE.AND P4, PT, R9, R2, PT ;  /* 0x000000020900720c */ /* 0x000fe20003f86270 */
[----:B------:R-:W-:Y:S01]  /*182f0*/  HMMA.16816.F32 R56, R156, R150, R56 ;  /* 0x000000969c38723c */ /* 0x000fe20000001838 */
[----:B------:R-:W-:Y:S01]  /*18300*/  VIADD R9, R44, 0xffffff09 ;  /* 0xffffff092c097836 */ /* 0x000fe20000000000 */
[----:B------:R-:W-:Y:S01]  /*18310*/  FSEL R54, R160, -INF , !P2 ;  /* 0xff800000a0367808 */ /* 0x000fe20005000000 */
[----:B------:R-:W-:Y:S01]  /*18320*/  FMUL.FTZ R155, R155, UR4 ;  /* 0x000000049b9b7c20 */ /* 0x000fe20008410000 */
[----:B------:R-:W4:Y:S02]  /*18330*/  MUFU.TANH R242, R152 ;  /* 0x0000009800f27308 */ /* 0x000f240000002400 */
[----:B------:R-:W-:-:S02]  /*18340*/  ISETP.GE.AND P5, PT, R9, R0, PT ;  /* 0x000000000900720c */ /* 0x000fc40003fa6270 */
[----:B-----5:R-:W-:Y:S01]  /*18350*/  HMMA.16816.F32 R28, R60, R4, R28 ;  /* 0x000000043c1c723c */ /* 0x020fe2000000181c */
[C---:B------:R-:W-:Y:S01]  /*18360*/  VIADD R5, R44.reuse, 0xffffff10 ;  /* 0xffffff102c057836 */ /* 0x040fe20000000000 */
[----:B------:R-:W-:Y:S01]  /*18370*/  ISETP.GE.AND P1, PT, R9, R2, PT ;  /* 0x000000020900720c */ /* 0x000fe20003f26270 */
[----:B------:R-:W-:Y:S01]  /*18380*/  VIADD R9, R44, 0xffffff11 ;  /* 0xffffff112c097836 */ /* 0x000fe20000000000 */
[----:B-1----:R-:W-:Y:S01]  /*18390*/  FSEL R146, R145, -INF , !P5 ;  /* 0xff80000091927808 */ /* 0x002fe20006800000 */
[----:B------:R-:W-:Y:S01]  /*183a0*/  FMUL.FTZ R184, R36, UR4 ;  /* 0x0000000424b87c20 */ /* 0x000fe20008410000 */
[C---:B------:R-:W-:Y:S01]  /*183b0*/  ISETP.GE.AND P2, PT, R5.reuse, R0, PT ;  /* 0x000000000500720c */ /* 0x040fe20003f46270 */
[----:B------:R-:W-:Y:S01]  /*183c0*/  MUFU.TANH R240, R153 ;  /* 0x0000009900f07308 */ /* 0x000fe20000002400 */
[----:B------:R-:W-:Y:S01]  /*183d0*/  HMMA.16816.F32 R24, R168, R18, R24 ;  /* 0x00000012a818723c */ /* 0x000fe20000001818 */
[----:B------:R-:W-:Y:S01]  /*183e0*/  ISETP.GE.AND P3, PT, R5, R2, PT ;  /* 0x000000020500720c */ /* 0x000fe20003f66270 */
[----:B------:R-:W-:Y:S01]  /*183f0*/  VIADD R5, R44, 0xffffff18 ;  /* 0xffffff182c057836 */ /* 0x000fe20000000000 */
[C---:B------:R-:W-:Y:S01]  /*18400*/  ISETP.GE.AND P6, PT, R9.reuse, R0, PT ;  /* 0x000000000900720c */ /* 0x040fe20003fc6270 */
[----:B------:R-:W-:Y:S01]  /*18410*/  FMUL.FTZ R56, R56, UR4 ;  /* 0x0000000438387c20 */ /* 0x000fe20008410000 */
[----:B------:R-:W-:Y:S01]  /*18420*/  ISETP.GE.AND P5, PT, R9, R2, PT ;  /* 0x000000020900720c */ /* 0x000fe20003fa6270 */
[----:B------:R-:W-:Y:S01]  /*18430*/  FMUL.FTZ R58, R58, UR4 ;  /* 0x000000043a3a7c20 */ /* 0x000fe20008410000 */
[----:B---3--:R-:W-:Y:S01]  /*18440*/  FSEL R46, R162, -INF , !P4 ;  /* 0xff800000a22e7808 */ /* 0x008fe20006000000 */
[----:B------:R-:W-:Y:S01]  /*18450*/  HMMA.16816.F32 R32, R156, R10, R32 ;  /* 0x0000000a9c20723c */ /* 0x000fe20000001820 */
[----:B--2---:R-:W-:Y:S01]  /*18460*/  FSEL R36, R147, -INF , !P1 ;  /* 0xff80000093247808 */ /* 0x004fe20004800000 */
[----:B------:R-:W1:Y:S01]  /*18470*/  LDSM.16.M88.4 R8, [R137+0xb800] ;  /* 0x00b800008908783b */ /* 0x000e620000000200 */
[----:B------:R-:W2:Y:S01]  /*18480*/  MUFU.TANH R234, R154 ;  /* 0x0000009a00ea7308 */ /* 0x000ea20000002400 */
[----:B------:R-:W-:Y:S01]  /*18490*/  ISETP.GE.AND P4, PT, R5, R0, PT ;  /* 0x000000000500720c */ /* 0x000fe20003f86270 */
[----:B------:R-:W-:Y:S01]  /*184a0*/  FMUL.FTZ R57, R57, UR4 ;  /* 0x0000000439397c20 */ /* 0x000fe20008410000 */
[----:B------:R-:W-:Y:S01]  /*184b0*/  ISETP.GE.AND P1, PT, R5, R2, PT ;  /* 0x000000020500720c */ /* 0x000fe20003f26270 */
[C---:B------:R-:W-:Y:S01]  /*184c0*/  VIADD R5, R44.reuse, 0xffffff20 ;  /* 0xffffff202c057836 */ /* 0x040fe20000000000 */
[----:B------:R-:W-:Y:S01]  /*184d0*/  HMMA.16816.F32 R20, R168, R12, R20 ;  /* 0x0000000ca814723c */ /* 0x000fe20000001814 */
[----:B------:R-:W-:Y:S01]  /*184e0*/  VIADD R13, R44, 0xffffff19 ;  /* 0xffffff192c0d7836 */ /* 0x000fe20000000000 */
[----:B------:R-:W-:Y:S01]  /*184f0*/  FSEL R48, R138, -INF , !P6 ;  /* 0xff8000008a307808 */ /* 0x000fe20007000000 */
[----:B------:R-:W-:Y:S01]  /*18500*/  MUFU.TANH R230, R155 ;  /* 0x0000009b00e67308 */ /* 0x000fe20000002400 */
[----:B------:R-:W-:Y:S01]  /*18510*/  FSEL R66, R165, -INF , !P5 ;  /* 0xff800000a5427808 */ /* 0x000fe20006800000 */
[----:B------:R-:W3:Y:S01]  /*18520*/  LDSM.16.M88.4 R16, [R200+0xb000] ;  /* 0x00b00000c810783b */ /* 0x000ee20000000200 */
[----:B------:R-:W-:Y:S01]  /*18530*/  FSEL R50, R163, -INF , !P2 ;  /* 0xff800000a3327808 */ /* 0x000fe20005000000 */
[----:B------:R-:W-:Y:S01]  /*18540*/  FMUL.FTZ R59, R59, UR4 ;  /* 0x000000043b3b7c20 */ /* 0x000fe20008410000 */
[----:B------:R-:W-:Y:S01]  /*18550*/  FSEL R246, R246, -INF , !P3 ;  /* 0xff800000f6f67808 */ /* 0x000fe20005800000 */
[----:B------:R-:W-:Y:S01]  /*18560*/  HMMA.16816.F32 R24, R60, R6, R24 ;  /* 0x000000063c18723c */ /* 0x000fe20000001818 */
[C---:B------:R-:W-:Y:S01]  /*18570*/  ISETP.GE.AND P6, PT, R5.reuse, R0, PT ;  /* 0x000000000500720c */ /* 0x040fe20003fc6270 */
[----:B------:R5:W1:Y:S01]  /*18580*/  MUFU.TANH R238, R56 ;  /* 0x0000003800ee7308 */ /* 0x000a620000002400 */
[----:B------:R-:W-:Y:S01]  /*18590*/  ISETP.GE.AND P5, PT, R5, R2, PT ;  /* 0x000000020500720c */ /* 0x000fe20003fa6270 */
[C---:B------:R-:W-:Y:S01]  /*185a0*/  VIADD R5, R44.reuse, 0xffffff28 ;  /* 0xffffff282c057836 */ /* 0x040fe20000000000 */
[C---:B------:R-:W-:Y:S01]  /*185b0*/  ISETP.GE.AND P2, PT, R13.reuse, R0, PT ;  /* 0x000000000d00720c */ /* 0x040fe20003f46270 */
[C---:B------:R-:W-:Y:S01]  /*185c0*/  VIADD R7, R44.reuse, 0xffffff29 ;  /* 0xffffff292c077836 */ /* 0x040fe20000000000 */
[-C--:B------:R-:W-:Y:S01]  /*185d0*/  ISETP.GE.AND P3, PT, R13, R2.reuse, PT ;  /* 0x000000020d00720c */ /* 0x080fe20003f66270 */
[----:B------:R-:W-:Y:S01]  /*185e0*/  VIADD R13, R44, 0xffffff21 ;  /* 0xffffff212c0d7836 */ /* 0x000fe20000000000 */
[----:B----4-:R-:W-:Y:S01]  /*185f0*/  FSEL R242, R242, -INF , !P6 ;  /* 0xff800000f2f27808 */ /* 0x010fe20007000000 */
[----:B------:R4:W3:Y:S01]  /*18600*/  MUFU.TANH R232, R58 ;  /* 0x0000003a00e87308 */ /* 0x0008e20000002400 */
[----:B------:R-:W-:Y:S01]  /*18610*/  FSEL R244, R244, -INF , !P3 ;  /* 0xff800000f4f47808 */ /* 0x000fe20005800000 */
[----:B------:R-:W-:Y:S01]  /*18620*/  HMMA.16816.F32 R172, R156, R142, R172 ;  /* 0x0000008e9cac723c */ /* 0x000fe200000018ac */
[----:B------:R-:W-:Y:S01]  /*18630*/  ISETP.GE.AND P3, PT, R5, R2, PT ;  /* 0x000000020500720c */ /* 0x000fe20003f66270 */
[----:B------:R-:W-:Y:S01]  /*18640*/  FMUL.FTZ R38, R38, UR4 ;  /* 0x0000000426267c20 */ /* 0x000fe20008410000 */
[----:B--2---:R-:W-:Y:S01]  /*18650*/  FSEL R234, R234, -INF , !P5 ;  /* 0xff800000eaea7808 */ /* 0x004fe20006800000 */
[----:B------:R-:W-:Y:S01]  /*18660*/  FMUL.FTZ R37, R37, UR4 ;  /* 0x0000000425257c20 */ /* 0x000fe20008410000 */
[-C--:B------:R-:W-:Y:S01]  /*18670*/  ISETP.GE.AND P6, PT, R7, R0.reuse, PT ;  /* 0x000000000700720c */ /* 0x080fe20003fc6270 */
[----:B------:R2:W3:Y:S01]  /*18680*/  MUFU.TANH R226, R52 ;  /* 0x0000003400e27308 */ /* 0x0004e20000002400 */
[----:B-----5:R-:W-:Y:S01]  /*18690*/  FSEL R56, R65, -INF , !P2 ;  /* 0xff80000041387808 */ /* 0x020fe20005000000 */
[----:B------:R-:W-:Y:S01]  /*186a0*/  FMUL.FTZ R39, R39, UR4 ;  /* 0x0000000427277c20 */ /* 0x000fe20008410000 */
[----:B------:R-:W-:Y:S01]  /*186b0*/  ISETP.GE.AND P2, PT, R5, R0, PT ;  /* 0x000000000500720c */ /* 0x000fe20003f46270 */
[----:B------:R-:W-:Y:S01]  /*186c0*/  VIADD R5, R44, 0xffffff30 ;  /* 0xffffff302c057836 */ /* 0x000fe20000000000 */
[----:B------:R-:W-:Y:S01]  /*186d0*/  ISETP.GE.AND P5, PT, R7, R2, PT ;  /* 0x000000020700720c */ /* 0x000fe20003fa6270 */
[----:B------:R-:W-:Y:S01]  /*186e0*/  FMUL.FTZ R33, R33, UR4 ;  /* 0x0000000421217c20 */ /* 0x000fe20008410000 */
[----:B-1----:R-:W-:Y:S01]  /*186f0*/  FSEL R238, R238, -INF , !P2 ;  /* 0xff800000eeee7808 */ /* 0x002fe20005000000 */
[----:B------:R-:W1:Y:S01]  /*18700*/  MUFU.TANH R236, R57 ;  /* 0x0000003900ec7308 */ /* 0x000e620000002400 */
[----:B----4-:R-:W-:Y:S01]  /*18710*/  FSEL R58, R64, -INF , !P4 ;  /* 0xff800000403a7808 */ /* 0x010fe20006000000 */
[----:B------:R-:W-:Y:S01]  /*18720*/  HMMA.16816.F32 R20, R60, R8, R20 ;  /* 0x000000083c14723c */ /* 0x000fe20000001814 */
[----:B------:R-:W-:Y:S01]  /*18730*/  FSEL R64, R148, -INF , !P1 ;  /* 0xff80000094407808 */ /* 0x000fe20004800000 */
[----:B------:R-:W-:Y:S01]  /*18740*/  VIADD R9, R44, 0xffffff38 ;  /* 0xffffff382c097836 */ /* 0x000fe20000000000 */
[C---:B------:R-:W-:Y:S01]  /*18750*/  ISETP.GE.AND P4, PT, R13.reuse, R0, PT ;  /* 0x000000000d00720c */ /* 0x040fe20003f86270 */
[----:B------:R-:W-:Y:S01]  /*18760*/  FMUL.FTZ R172, R172, UR4 ;  /* 0x00000004acac7c20 */ /* 0x000fe20008410000 */
[----:B------:R-:W-:Y:S01]  /*18770*/  ISETP.GE.AND P1, PT, R13, R2, PT ;  /* 0x000000020d00720c */ /* 0x000fe20003f26270 */
[----:B------:R-:W-:Y:S01]  /*18780*/  VIADD R13, R44, 0xffffff31 ;  /* 0xffffff312c0d7836 */ /* 0x000fe20000000000 */
[----:B------:R-:W-:Y:S01]  /*18790*/  FSEL R240, R240, -INF , !P4 ;  /* 0xff800000f0f07808 */ /* 0x000fe20006000000 */
[----:B------:R-:W4:Y:S01]  /*187a0*/  MUFU.TANH R228, R59 ;  /* 0x0000003b00e47308 */ /* 0x000f220000002400 */
[----:B------:R-:W-:Y:S01]  /*187b0*/  FSEL R230, R230, -INF , !P1 ;  /* 0xff800000e6e67808 */ /* 0x000fe20004800000 */
[----:B------:R-:W-:Y:S01]  /*187c0*/  FMUL.FTZ R174, R174, UR4 ;  /* 0x00000004aeae7c20 */ /* 0x000fe20008410000 */
[----:B------:R-:W-:Y:S01]  /*187d0*/  ISETP.GE.AND P4, PT, R5, R0, PT ;  /* 0x000000000500720c */ /* 0x000fe20003f86270 */
[----:B--2---:R-:W-:Y:S01]  /*187e0*/  FMUL.FTZ R52, R175, UR4 ;  /* 0x00000004af347c20 */ /* 0x004fe20008410000 */
[----:B------:R-:W-:Y:S01]  /*187f0*/  ISETP.GE.AND P1, PT, R5, R2, PT ;  /* 0x000000020500720c */ /* 0x000fe20003f26270 */
[----:B------:R-:W-:Y:S01]  /*18800*/  FMUL.FTZ R173, R173, UR4 ;  /* 0x00000004adad7c20 */ /* 0x000fe20008410000 */
[----:B------:R2:W5:Y:S01]  /*18810*/  LDSM.16.M88.4 R4, [R200+0xb800] ;  /* 0x00b80000c804783b */ /* 0x0005620000000200 */
[----:B---3--:R-:W-:Y:S01]  /*18820*/  FSEL R232, R232, -INF , !P3 ;  /* 0xff800000e8e87808 */ /* 0x008fe20005800000 */
[----:B------:R-:W3:Y:S01]  /*18830*/  MUFU.TANH R166, R55 ;  /* 0x0000003700a67308 */ /* 0x000ee20000002400 */
[C---:B------:R-:W-:Y:S01]  /*18840*/  ISETP.GE.AND P2, PT, R13.reuse, R0, PT ;  /* 0x000000000d00720c */ /* 0x040fe20003f46270 */
[C---:B------:R-:W-:Y:S01]  /*18850*/  HMMA.16816.F32 R28, R156.reuse, R16, R28 ;  /* 0x000000109c1c723c */ /* 0x040fe2000000181c */
[----:B------:R-:W-:Y:S01]  /*18860*/  ISETP.GE.AND P3, PT, R13, R2, PT ;  /* 0x000000020d00720c */ /* 0x000fe20003f66270 */
[----:B------:R-:W-:Y:S01]  /*18870*/  VIADD R13, R44, 0xffffff39 ;  /* 0xffffff392c0d7836 */ /* 0x000fe20000000000 */
[----:B------:R-:W-:Y:S01]  /*18880*/  FSEL R226, R226, -INF , !P4 ;  /* 0xff800000e2e27808 */ /* 0x000fe20006000000 */
[----:B------:R-:W-:Y:S01]  /*18890*/  VIADD R17, R44, 0xffffff41 ;  /* 0xffffff412c117836 */ /* 0x000fe20000000000 */
[----:B------:R-:W-:Y:S01]  /*188a0*/  FSEL R204, R204, -INF , !P1 ;  /* 0xff800000cccc7808 */ /* 0x000fe20004800000 */
[----:B------:R-:W2:Y:S01]  /*188b0*/  MUFU.TANH R222, R172 ;  /* 0x000000ac00de7308 */ /* 0x000ea20000002400 */
[C---:B------:R-:W-:Y:S01]  /*188c0*/  ISETP.GE.AND P4, PT, R13.reuse, R0, PT ;  /* 0x000000000d00720c */ /* 0x040fe20003f86270 */
[----:B------:R-:W-:Y:S01]  /*188d0*/  HMMA.16816.F32 R24, R156, R18, R24 ;  /* 0x000000129c18723c */ /* 0x000fe20000001818 */
[----:B------:R-:W-:Y:S01]  /*188e0*/  ISETP.GE.AND P1, PT, R13, R2, PT ;  /* 0x000000020d00720c */ /* 0x000fe20003f26270 */
[----:B------:R-:W-:Y:S01]  /*188f0*/  FMUL.FTZ R16, R35, UR4 ;  /* 0x0000000423107c20 */ /* 0x000fe20008410000 */
[----:B-1----:R-:W-:Y:S01]  /*18900*/  FSEL R236, R236, -INF , !P6 ;  /* 0xff800000ecec7808 */ /* 0x002fe20007000000 */
[----:B------:R-:W-:Y:S01]  /*18910*/  FMUL.FTZ R32, R32, UR4 ;  /* 0x0000000420207c20 */ /* 0x000fe20008410000 */
[----:B----4-:R-:W-:Y:S01]  /*18920*/  FSEL R228, R228, -INF , !P5 ;  /* 0xff800000e4e47808 */ /* 0x010fe20006800000 */
[----:B------:R-:W1:Y:S01]  /*18930*/  MUFU.TANH R202, R174 ;  /* 0x000000ae00ca7308 */ /* 0x000e620000002400 */
[C---:B------:R-:W-:Y:S01]  /*18940*/  ISETP.GE.AND P6, PT, R9.reuse, R0, PT ;  /* 0x000000000900720c */ /* 0x040fe20003fc6270 */
[----:B------:R-:W-:Y:S01]  /*18950*/  HMMA.16816.F32 R12, R168, R14, R188 ;  /* 0x0000000ea80c723c */ /* 0x000fe200000018bc */
[----:B------:R-:W-:Y:S01]  /*18960*/  ISETP.GE.AND P5, PT, R9, R2, PT ;  /* 0x000000020900720c */ /* 0x000fe20003fa6270 */
[----:B------:R-:W-:Y:S01]  /*18970*/  VIADD R9, R44, 0xffffff40 ;  /* 0xffffff402c097836 */ /* 0x000fe20000000000 */
[----:B------:R-:W-:Y:S01]  /*18980*/  FSEL R224, R224, -INF , !P2 ;  /* 0xff800000e0e07808 */ /* 0x000fe20005000000 */
[----:B------:R-:W-:Y:S01]  /*18990*/  FMUL.FTZ R28, R28, UR4 ;  /* 0x000000041c1c7c20 */ /* 0x000fe20008410000 */
[----:B---3--:R-:W-:Y:S01]  /*189a0*/  FSEL R166, R166, -INF , !P3 ;  /* 0xff800000a6a67808 */ /* 0x008fe20005800000 */
[----:B------:R-:W3:Y:S01]  /*189b0*/  MUFU.TANH R194, R47 ;  /* 0x0000002f00c27308 */ /* 0x000ee20000002400 */
[----:B--2---:R-:W-:Y:S01]  /*189c0*/  FSEL R222, R222, -INF , !P6 ;  /* 0xff800000dede7808 */ /* 0x004fe20007000000 */
[----:B------:R-:W-:Y:S01]  /*189d0*/  FMUL.FTZ R29, R29, UR4 ;  /* 0x000000041d1d7c20 */ /* 0x000fe20008410000 */
[C---:B------:R-:W-:Y:S01]  /*189e0*/  ISETP.GE.AND P2, PT, R9.reuse, R0, PT ;  /* 0x000000000900720c */ /* 0x040fe20003f46270 */
[----:B------:R-:W-:Y:S01]  /*189f0*/  FMUL.FTZ R34, R34, UR4 ;  /* 0x0000000422227c20 */ /* 0x000fe20008410000 */
[----:B------:R-:W-:Y:S01]  /*18a00*/  ISETP.GE.AND P3, PT, R9, R2, PT ;  /* 0x000000020900720c */ /* 0x000fe20003f66270 */
[----:B------:R-:W-:Y:S01]  /*18a10*/  VIADD R9, R44, 0xffffff48 ;  /* 0xffffff482c097836 */ /* 0x000fe20000000000 */
[C---:B------:R-:W-:Y:S01]  /*18a20*/  ISETP.GE.AND P6, PT, R17.reuse, R0, PT ;  /* 0x000000001100720c */ /* 0x040fe20003fc6270 */
[----:B------:R-:W2:Y:S01]  /*18a30*/  MUFU.TANH R206, R173 ;  /* 0x000000ad00ce7308 */ /* 0x000ea20000002400 */
[----:B-1----:R-:W-:Y:S01]  /*18a40*/  FSEL R202, R202, -INF , !P5 ;  /* 0xff800000caca7808 */ /* 0x002fe20006800000 */
[----:B------:R-:W-:Y:S01]  /*18a50*/  FMUL.FTZ R26, R26, UR4 ;  /* 0x000000041a1a7c20 */ /* 0x000fe20008410000 */
[----:B------:R-:W-:Y:S01]  /*18a60*/  ISETP.GE.AND P5, PT, R17, R2, PT ;  /* 0x000000021100720c */ /* 0x000fe20003fa6270 */
[----:B------:R-:W-:Y:S01]  /*18a70*/  FMUL.FTZ R30, R30, UR4 ;  /* 0x000000041e1e7c20 */ /* 0x000fe20008410000 */
[----:B------:R-:W-:Y:S01]  /*18a80*/  FSEL R186, R186, -INF , !P6 ;  /* 0xff800000baba7808 */ /* 0x000fe20007000000 */
[----:B------:R-:W-:Y:S01]  /*18a90*/  HMMA.16816.F32 R12, R60, R10, R12 ;  /* 0x0000000a3c0c723c */ /* 0x000fe2000000180c */
[----:B------:R-:W-:Y:S01]  /*18aa0*/  FSEL R200, R53, -INF , !P2 ;  /* 0xff80000035c87808 */ /* 0x000fe20005000000 */
[----:B------:R-:W1:Y:S01]  /*18ab0*/  MUFU.TANH R52, R52 ;  /* 0x0000003400347308 */ /* 0x000e620000002400 */
[----:B---3--:R-:W-:Y:S01]  /*18ac0*/  FSEL R194, R194, -INF , !P5 ;  /* 0xff800000c2c27808 */ /* 0x008fe20006800000 */
[----:B------:R-:W-:Y:S01]  /*18ad0*/  FMUL.FTZ R31, R31, UR4 ;  /* 0x000000041f1f7c20 */ /* 0x000fe20008410000 */
[----:B------:R-:W-:Y:S01]  /*18ae0*/  FSEL R196, R196, -INF , !P3 ;  /* 0xff800000c4c47808 */ /* 0x000fe20005800000 */
[----:B------:R-:W-:Y:S01]  /*18af0*/  FMUL.FTZ R24, R24, UR4 ;  /* 0x0000000418187c20 */ /* 0x000fe20008410000 */
[----:B------:R-:W-:Y:S01]  /*18b00*/  FMUL.FTZ R25, R25, UR4 ;  /* 0x0000000419197c20 */ /* 0x000fe20008410000 */
[----:B-----5:R-:W-:Y:S01]  /*18b10*/  HMMA.16816.F32 R20, R156, R4, R20 ;  /* 0x000000049c14723c */ /* 0x020fe20000001814 */
[----:B------:R-:W-:Y:S01]  /*18b20*/  VIADD R5, R44, 0xffffff50 ;  /* 0xffffff502c057836 */ /* 0x000fe20000000000 */
[----:B------:R-:W3:Y:S01]  /*18b30*/  MUFU.TANH R192, R192 ;  /* 0x000000c000c07308 */ /* 0x000ee20000002400 */
[----:B--2---:R-:W-:Y:S01]  /*18b40*/  FSEL R206, R206, -INF , !P4 ;  /* 0xff800000cece7808 */ /* 0x004fe20006000000 */
[----:B------:R-:W-:Y:S01]  /*18b50*/  VIADD R11, R44, 0xffffff61 ;  /* 0xffffff612c0b7836 */ /* 0x000fe20000000000 */
[-C--:B------:R-:W-:Y:S01]  /*18b60*/  ISETP.GE.AND P4, PT, R9, R0.reuse, PT ;  /* 0x000000000900720c */ /* 0x080fe20003f86270 */
[----:B------:R-:W-:Y:S01]  /*18b70*/  FMUL.FTZ R27, R27, UR4 ;  /* 0x000000041b1b7c20 */ /* 0x000fe20008410000 */
[----:B------:R-:W-:Y:S01]  /*18b80*/  ISETP.GE.AND P6, PT, R5, R0, PT ;  /* 0x000000000500720c */ /* 0x000fe20003fc6270 */
[----:B------:R-:W-:-:S04]  /*18b90*/  DEPBAR.LE SB0, 0x0 ;  /* 0x000080000000791a */ /* 0x000fc80000000000 */
[----:B------:R2:W4:Y:S01]  /*18ba0*/  MUFU.TANH R198, R41 ;  /* 0x0000002900c67308 */ /* 0x0005220000002400 */
[----:B-1----:R-:W-:Y:S02]  /*18bb0*/  FSEL R168, R52, -INF , !P1 ;  /* 0xff80000034a87808 */ /* 0x002fe40004800000 */
[-C--:B------:R-:W-:Y:S01]  /*18bc0*/  ISETP.GE.AND P5, PT, R5, R2.reuse, PT ;  /* 0x000000020500720c */ /* 0x080fe20003fa6270 */
[C---:B------:R-:W-:Y:S01]  /*18bd0*/  VIADD R5, R44.reuse, 0xffffff51 ;  /* 0xffffff512c057836 */ /* 0x040fe20000000000 */
[----:B------:R-:W-:Y:S01]  /*18be0*/  ISETP.GE.AND P1, PT, R9, R2, PT ;  /* 0x000000020900720c */ /* 0x000fe20003f26270 */
[----:B------:R-:W-:Y:S01]  /*18bf0*/  VIADD R9, R44, 0xffffff49 ;  /* 0xffffff492c097836 */ /* 0x000fe20000000000 */
[----:B------:R-:W-:Y:S01]  /*18c00*/  FSEL R188, R45, -INF , !P4 ;  /* 0xff8000002dbc7808 */ /* 0x000fe20006000000 */
[----:B------:R-:W1:Y:S01]  /*18c10*/  MUFU.TANH R184, R184 ;  /* 0x000000b800b87308 */ /* 0x000e620000002400 */
[----:B---3--:R-:W-:Y:S01]  /*18c20*/  FSEL R192, R192, -INF , !P1 ;  /* 0xff800000c0c07808 */ /* 0x008fe20004800000 */
[----:B------:R-:W-:Y:S01]  /*18c30*/  FMUL.FTZ R8, R22, UR4 ;  /* 0x0000000416087c20 */ /* 0x000fe20008410000 */
[C---:B------:R-:W-:Y:S01]  /*18c40*/  ISETP.GE.AND P4, PT, R5.reuse, R0, PT ;  /* 0x000000000500720c */ /* 0x040fe20003f86270 */
[----:B------:R-:W-:Y:S01]  /*18c50*/  FMUL.FTZ R20, R20, UR4 ;  /* 0x0000000414147c20 */ /* 0x000fe20008410000 */
[----:B------:R-:W-:Y:S01]  /*18c60*/  ISETP.GE.AND P1, PT, R5, R2, PT ;  /* 0x000000020500720c */ /* 0x000fe20003f26270 */
[C---:B------:R-:W-:Y:S01]  /*18c70*/  VIADD R5, R44.reuse, 0xffffff59 ;  /* 0xffffff592c057836 */ /* 0x040fe20000000000 */
[----:B------:R-:W-:Y:S01]  /*18c80*/  ISETP.GE.AND P2, PT, R9, R0, PT ;  /* 0x000000000900720c */ /* 0x000fe20003f46270 */
[----:B------:R-:W3:Y:S01]  /*18c90*/  MUFU.TANH R176, R38 ;  /* 0x0000002600b07308 */ /* 0x000ee20000002400 */
[----:B--2---:R-:W-:Y:S01]  /*18ca0*/  FMUL.FTZ R41, R43, UR4 ;  /* 0x000000042b297c20 */ /* 0x004fe20008410000 */
[----:B------:R-:W-:Y:S01]  /*18cb0*/  ISETP.GE.AND P3, PT, R9, R2, PT ;  /* 0x000000020900720c */ /* 0x000fe20003f66270 */
[----:B------:R-:W-:Y:S01]  /*18cc0*/  VIADD R9, R44, 0xffffff58 ;  /* 0xffffff582c097836 */ /* 0x000fe20000000000 */
[----:B----4-:R-:W-:Y:S01]  /*18cd0*/  FSEL R198, R198, -INF , !P2 ;  /* 0xff800000c6c67808 */ /* 0x010fe20005000000 */
[----:B------:R-:W-:Y:S01]  /*18ce0*/  FMUL.FTZ R21, R21, UR4 ;  /* 0x0000000415157c20 */ /* 0x000fe20008410000 */
[----:B------:R-:W-:-:S02]  /*18cf0*/  FMUL.FTZ R23, R23, UR4 ;  /* 0x0000000417177c20 */ /* 0x000fc40008410000 */
[----:B------:R-:W2:Y:S01]  /*18d00*/  MUFU.TANH R41, R41 ;  /* 0x0000002900297308 */ /* 0x000ea20000002400 */
[----:B-1----:R-:W-:Y:S02]  /*18d10*/  FSEL R184, R184, -INF , !P6 ;  /* 0xff800000b8b87808 */ /* 0x002fe40007000000 */
[-C--:B------:R-:W-:Y:S02]  /*18d20*/  ISETP.GE.AND P6, PT, R5, R0.reuse, PT ;  /* 0x000000000500720c */ /* 0x080fe40003fc6270 */
[----:B------:R-:W-:-:S03]  /*18d30*/  ISETP.GE.AND P2, PT, R9, R0, PT ;  /* 0x000000000900720c */ /* 0x000fc60003f46270 */
[----:B------:R-:W1:Y:S01]  /*18d40*/  MUFU.TANH R180, R37 ;  /* 0x0000002500b47308 */ /* 0x000e620000002400 */
[----:B---3--:R-:W-:Y:S02]  /*18d50*/  FSEL R176, R176, -INF , !P5 ;  /* 0xff800000b0b07808 */ /* 0x008fe40006800000 */
[-C--:B------:R-:W-:Y:S02]  /*18d60*/  ISETP.GE.AND P5, PT, R5, R2.reuse, PT ;  /* 0x000000020500720c */ /* 0x080fe40003fa6270 */
[----:B------:R-:W-:Y:S03]  /*18d70*/  HMMA.16816.F32 R4, R156, R6, R12 ;  /* 0x000000069c04723c */ /* 0x000fe6000000180c */
[----:B------:R-:W3:Y:S01]  /*18d80*/  MUFU.TANH R174, R39 ;  /* 0x0000002700ae7308 */ /* 0x000ee20000002400 */
[----:B--2---:R-:W-:Y:S02]  /*18d90*/  FSEL R190, R41, -INF , !P3 ;  /* 0xff80000029be7808 */ /* 0x004fe40005800000 */
[----:B------:R-:W-:Y:S01]  /*18da0*/  ISETP.GE.AND P3, PT, R9, R2, PT ;  /* 0x000000020900720c */ /* 0x000fe20003f66270 */
[----:B------:R-:W-:-:S04]  /*18db0*/  VIADD R9, R44, 0xffffff60 ;  /* 0xffffff602c097836 */ /* 0x000fc80000000000 */
[----:B------:R-:W2:Y:S01]  /*18dc0*/  MUFU.TANH R178, R33 ;  /* 0x0000002100b27308 */ /* 0x000ea20000002400 */
[----:B-1----:R-:W-:Y:S02]  /*18dd0*/  FSEL R180, R180, -INF , !P4 ;  /* 0xff800000b4b47808 */ /* 0x002fe40006000000 */
[----:B------:R-:W-:-:S05]  /*18de0*/  ISETP.GE.AND P4, PT, R9, R0, PT ;  /* 0x000000000900720c */ /* 0x000fca0003f86270 */
[----:B------:R-:W1:Y:S01]  /*18df0*/  MUFU.TANH R16, R16 ;  /* 0x0000001000107308 */ /* 0x000e620000002400 */
[----:B---3--:R-:W-:Y:S01]  /*18e00*/  FSEL R174, R174, -INF , !P1 ;  /* 0xff800000aeae7808 */ /* 0x008fe20004800000 */
[----:B------:R-:W-:Y:S01]  /*18e10*/  FMUL.FTZ R147, R4, UR4 ;  /* 0x0000000404937c20 */ /* 0x000fe20008410000 */
[----:B------:R-:W-:Y:S01]  /*18e20*/  ISETP.GE.AND P1, PT, R9, R2, PT ;  /* 0x000000020900720c */ /* 0x000fe20003f26270 */
[C---:B------:R-:W-:Y:S02]  /*18e30*/  VIADD R9, R44.reuse, 0xffffff68 ;  /* 0xffffff682c097836 */ /* 0x040fe40000000000 */
[----:B------:R-:W-:Y:S01]  /*18e40*/  FMUL.FTZ R4, R5, UR4 ;  /* 0x0000000405047c20 */ /* 0x000fe20008410000 */
[----:B------:R-:W-:Y:S02]  /*18e50*/  VIADD R5, R44, 0xffffff71 ;  /* 0xffffff712c057836 */ /* 0x000fe40000000000 */
[----:B------:R-:W-:Y:S01]  /*18e60*/  FMUL.FTZ R6, R6, UR4 ;  /* 0x0000000406067c20 */ /* 0x000fe20008410000 */
[----:B------:R-:W3:Y:S01]  /*18e70*/  MUFU.TANH R182, R32 ;  /* 0x0000002000b67308 */ /* 0x000ee20000002400 */
[----:B--2---:R-:W-:-:S02]  /*18e80*/  FSEL R178, R178, -INF , !P6 ;  /* 0xff800000b2b27808 */ /* 0x004fc40007000000 */
[----:B------:R-:W-:-:S05]  /*18e90*/  ISETP.GE.AND P6, PT, R9, R0, PT ;  /* 0x000000000900720c */ /* 0x000fca0003fc6270 */
[----:B------:R-:W2:Y:S01]  /*18ea0*/  MUFU.TANH R164, R28 ;  /* 0x0000001c00a47308 */ /* 0x000ea20000002400 */
[----:B-1----:R-:W-:Y:S02]  /*18eb0*/  FSEL R170, R16, -INF , !P5 ;  /* 0xff80000010aa7808 */ /* 0x002fe40006800000 */
[----:B------:R-:W-:Y:S01]  /*18ec0*/  ISETP.GE.AND P5, PT, R9, R2, PT ;  /* 0x000000020900720c */ /* 0x000fe20003fa6270 */
[----:B------:R-:W-:-:S04]  /*18ed0*/  VIADD R9, R44, 0xffffff69 ;  /* 0xffffff692c097836 */ /* 0x000fc80000000000 */
[----:B------:R-:W1:Y:S01]  /*18ee0*/  MUFU.TANH R162, R29 ;  /* 0x0000001d00a27308 */ /* 0x000e620000002400 */
[----:B---3--:R-:W-:Y:S02]  /*18ef0*/  FSEL R182, R182, -INF , !P2 ;  /* 0xff800000b6b67808 */ /* 0x008fe40005000000 */
[----:B------:R-:W-:-:S05]  /*18f00*/  ISETP.GE.AND P2, PT, R11, R0, PT ;  /* 0x000000000b00720c */ /* 0x000fca0003f46270 */
[----:B------:R-:W3:Y:S01]  /*18f10*/  MUFU.TANH R172, R34 ;  /* 0x0000002200ac7308 */ /* 0x000ee20000002400 */
[----:B--2---:R-:W-:Y:S02]  /*18f20*/  FSEL R164, R164, -INF , !P4 ;  /* 0xff800000a4a47808 */ /* 0x004fe40006000000 */
        /* <DEDUP_REMOVED lines=14> */
[----:B------:R-:W-:Y:S01]  /*19010*/  FMUL.FTZ R5, R7, UR4 ;  /* 0x0000000407057c20 */ /* 0x000fe20008410000 */
[----:B------:R-:W-:-:S03]  /*19020*/  VIADD R7, R44, 0xffffff79 ;  /* 0xffffff792c077836 */ /* 0x000fc60000000000 */
[----:B------:R-:W1:Y:S01]  /*19030*/  MUFU.TANH R160, R24 ;  /* 0x0000001800a07308 */ /* 0x000e620000002400 */
[----:B---3--:R-:W-:Y:S02]  /*19040*/  FSEL R140, R140, -INF , !P1 ;  /* 0xff8000008c8c7808 */ /* 0x008fe40004800000 */
[----:B------:R-:W-:-:S05]  /*19050*/  ISETP.GE.AND P1, PT, R9, R2, PT ;  /* 0x000000020900720c */ /* 0x000fca0003f26270 */
        /* <DEDUP_REMOVED lines=8> */
[----:B---3--:R-:W-:Y:S02]  /*190e0*/  FSEL R142, R142, -INF , !P4 ;  /* 0xff8000008e8e7808 */ /* 0x008fe40006000000 */
[----:B------:R-:W-:-:S05]  /*190f0*/  ISETP.GE.AND P4, PT, R7, R0, PT ;  /* 0x000000000700720c */ /* 0x000fca0003f86270 */
[----:B------:R-:W3:Y:S01]  /*19100*/  MUFU.TANH R141, R20 ;  /* 0x00000014008d7308 */ /* 0x000ee20000002400 */
[----:B--2---:R-:W-:Y:S02]  /*19110*/  FSEL R0, R8, -INF , !P1 ;  /* 0xff80000008007808 */ /* 0x004fe40004800000 */
[----:B------:R-:W-:-:S05]  /*19120*/  ISETP.GE.AND P1, PT, R133, 0x3, PT ;  /* 0x000000038500780c */ /* 0x000fca0003f26270 */
[----:B------:R-:W2:Y:S01]  /*19130*/  MUFU.TANH R144, R21 ;  /* 0x0000001500907308 */ /* 0x000ea20000002400 */
[----:B-1----:R-:W-:Y:S02]  /*19140*/  FSEL R135, R135, -INF , !P2 ;  /* 0xff80000087877808 */ /* 0x002fe40005000000 */
[----:B------:R-:W-:-:S05]  /*19150*/  ISETP.GE.AND P2, PT, R7, R2, PT ;  /* 0x000000020700720c */ /* 0x000fca0003f46270 */
[----:B------:R-:W1:Y:S01]  /*19160*/  MUFU.TANH R145, R23 ;  /* 0x0000001700917308 */ /* 0x000e620000002400 */
[----:B---3--:R-:W-:Y:S01]  /*19170*/  FSEL R141, R141, -INF , !P3 ;  /* 0xff8000008d8d7808 */ /* 0x008fe20005800000 */
[----:B------:R-:W-:Y:S01]  /*19180*/  BAR.SYNC.DEFER_BLOCKING 0x0 ;  /* 0x0000000000007b1d */ /* 0x000fe20000010000 */
[----:B------:R-:W-:-:S05]  /*19190*/  ISETP.GE.AND P3, PT, R9, R2, PT ;  /* 0x000000020900720c */ /* 0x000fca0003f66270 */
[----:B------:R-:W3:Y:S01]  /*191a0*/  MUFU.TANH R147, R147 ;  /* 0x0000009300937308 */ /* 0x000ee20000002400 */
[----:B--2---:R-:W-:Y:S02]  /*191b0*/  FSEL R144, R144, -INF , !P0 ;  /* 0xff80000090907808 */ /* 0x004fe40004000000 */
[----:B------:R-:W-:-:S05]  /*191c0*/  ISETP.NE.AND P0, PT, R136, RZ, PT ;  /* 0x000000ff8800720c */ /* 0x000fca0003f05270 */
[----:B------:R-:W2:Y:S01]  /*191d0*/  MUFU.TANH R4, R4 ;  /* 0x0000000400047308 */ /* 0x000ea20000002400 */
[----:B-1----:R-:W-:-:S07]  /*191e0*/  FSEL R145, R145, -INF , !P5 ;  /* 0xff80000091917808 */ /* 0x002fce0006800000 */
[----:B------:R-:W1:Y:S01]  /*191f0*/  MUFU.TANH R143, R6 ;  /* 0x00000006008f7308 */ /* 0x000e620000002400 */
[----:B---3--:R-:W-:-:S07]  /*19200*/  FSEL R147, R147, -INF , !P6 ;  /* 0xff80000093937808 */ /* 0x008fce0007000000 */
[----:B------:R-:W3:Y:S01]  /*19210*/  MUFU.TANH R5, R5 ;  /* 0x0000000500057308 */ /* 0x000ee20000002400 */
[----:B--2---:R-:W-:Y:S02]  /*19220*/  FSEL R136, R4, -INF , !P4 ;  /* 0xff80000004887808 */ /* 0x004fe40006000000 */
[----:B-1----:R-:W-:Y:S02]  /*19230*/  FSEL R143, R143, -INF , !P3 ;  /* 0xff8000008f8f7808 */ /* 0x002fe40005800000 */
[----:B---3--:R-:W-:Y:S01]  /*19240*/  FSEL R2, R5, -INF , !P2 ;  /* 0xff80000005027808 */ /* 0x008fe20005000000 */
        /* <DEDUP_REMOVED lines=64> */
.L_x_2428:
        /* <DEDUP_REMOVED lines=8> */
.L_x_2429:
        /* <DEDUP_REMOVED lines=37> */
.L_x_2427:
[----:B--2---:R-:W-:Y:S01]  /*19920*/  FMNMX3.FTZ R5, R132, R40, R54, !PT ;  /* 0x0000002884057276 */ /* 0x004fe20007810036 */
[----:B------:R-:W1:Y:S01]  /*19930*/  LDCU UR4, c[0x0][0x45c] ;  /* 0x00008b80ff0477ac */ /* 0x000e620008000800 */
[----:B------:R-:W-:Y:S01]  /*19940*/  FMNMX3.FTZ R7, R3, R42, R46, !PT ;  /* 0x0000002a03077276 */ /* 0x000fe2000781002e */
[----:B------:R-:W-:Y:S01]  /*19950*/  LDSM.16.MT88.4 R12, [R210+0xc000] ;  /* 0x00c00000d20c783b */ /* 0x000fe20000004200 */
        /* <DEDUP_REMOVED lines=51> */
[----:B------:R-:W-:Y:S01]  /*19c90*/  FMUL.FTZ R158, R4, UR4 ;  /* 0x00000004049e7c20 */ /* 0x000fe20008410000 */
[----:B------:R-:W-:Y:S01]  /*19ca0*/  FFMA.FTZ R152, R54, UR4, -R153 ;  /* 0x0000000436987c23 */ /* 0x000fe20008010899 */
[----:B------:R-:W-:Y:S01]  /*19cb0*/  FADD.FTZ R6, R3, -R6 ;  /* 0x8000000603067221 */ /* 0x000fe20000010000 */
[----:B------:R-:W-:Y:S01]  /*19cc0*/  IADD3 R3, PT, PT, R210, R159, RZ ;  /* 0x0000009fd2037210 */ /* 0x000fe20007ffe0ff */
[----:B------:R-:W-:Y:S01]  /*19cd0*/  FFMA.FTZ R157, R36, UR4, -R149 ;  /* 0x00000004249d7c23 */ /* 0x000fe20008010895 */
[--C-:B------:R-:W-:Y:S01]  /*19ce0*/  FFMA.FTZ R151, R150, UR4, -R153.reuse ;  /* 0x0000000496977c23 */ /* 0x100fe20008010899 */
[----:B------:R-:W1:Y:S01]  /*19cf0*/  MUFU.EX2 R158, R158 ;  /* 0x0000009e009e7308 */ /* 0x000e620000000800 */
[----:B------:R-:W-:Y:S01]  /*19d00*/  FMUL.FTZ R132, R6, UR4 ;  /* 0x0000000406847c20 */ /* 0x000fe20008410000 */
[----:B------:R-:W-:Y:S01]  /*19d10*/  LDSM.16.MT88.4 R52, [R3+0x10000] ;  /* 0x010000000334783b */ /* 0x000fe20000004200 */
[--C-:B------:R-:W-:Y:S01]  /*19d20*/  FFMA.FTZ R150, R146, UR4, -R153.reuse ;  /* 0x0000000492967c23 */ /* 0x100fe20008010899 */
[----:B------:R-:W-:Y:S01]  /*19d30*/  FFMA.FTZ R154, R40, UR4, -R153 ;  /* 0x00000004289a7c23 */ /* 0x000fe20008010899 */
[--C-:B------:R-:W-:Y:S01]  /*19d40*/  FFMA.FTZ R148, R42, UR4, -R149.reuse ;  /* 0x000000042a947c23 */ /* 0x100fe20008010895 */
[--C-:B------:R-:W-:Y:S01]  /*19d50*/  FFMA.FTZ R146, R46, UR4, -R149.reuse ;  /* 0x000000042e927c23 */ /* 0x100fe20008010895 */
[----:B------:R-:W-:Y:S01]  /*19d60*/  FFMA.FTZ R134, R248, UR4, -R149 ;  /* 0x00000004f8867c23 */ /* 0x000fe20008010895 */
[----:B------:R-:W2:Y:S01]  /*19d70*/  MUFU.EX2 R132, R132 ;  /* 0x0000008400847308 */ /* 0x000ea20000000800 */
[----:B------:R-:W-:Y:S01]  /*19d80*/  LDSM.16.MT88.4 R20, [R3+0xc000] ;  /* 0x00c000000314783b */ /* 0x000fe20000004200 */
[----:B------:R-:W-:Y:S01]  /*19d90*/  FFMA.FTZ R161, R206, UR4, -R153 ;  /* 0x00000004cea17c23 */ /* 0x000fe20008010899 */
[--C-:B------:R-:W-:Y:S01]  /*19da0*/  FFMA.FTZ R166, R166, UR4, -R149.reuse ;  /* 0x00000004a6a67c23 */ /* 0x100fe20008010895 */
[--C-:B------:R-:W-:Y:S01]  /*19db0*/  FFMA.FTZ R163, R202, UR4, -R149.reuse ;  /* 0x00000004caa37c23 */ /* 0x100fe20008010895 */
[----:B------:R-:W-:Y:S01]  /*19dc0*/  LDSM.16.MT88.4 R44, [R210+0x10000] ;  /* 0x01000000d22c783b */ /* 0x000fe20000004200 */
[----:B------:R-:W-:Y:S01]  /*19dd0*/  FFMA.FTZ R168, R168, UR4, -R149 ;  /* 0x00000004a8a87c23 */ /* 0x000fe20008010895 */
[--C-:B------:R-:W-:Y:S01]  /*19de0*/  FFMA.FTZ R165, R200, UR4, -R153.reuse ;  /* 0x00000004c8a57c23 */ /* 0x100fe20008010899 */
[----:B------:R-:W-:Y:S01]  /*19df0*/  MUFU.EX2 R154, R154 ;  /* 0x0000009a009a7308 */ /* 0x000fe20000000800 */
[-C--:B-1----:R-:W-:Y:S01]  /*19e00*/  FMUL.FTZ R8, R128, R158.reuse ;  /* 0x0000009e80087220 */ /* 0x082fe20000410000 */
        /* <DEDUP_REMOVED lines=8> */
[----:B------:R-:W1:Y:S01]  /*19e90*/  MUFU.EX2 R152, R152 ;  /* 0x0000009800987308 */ /* 0x000e620000000800 */
[----:B--2---:R-:W-:Y:S01]  /*19ea0*/  FMUL.FTZ R42, R98, R132 ;  /* 0x00000084622a7220 */ /* 0x004fe20000410000 */
[--C-:B------:R-:W-:Y:S01]  /*19eb0*/  FFMA.FTZ R98, R48, UR4, -R153.reuse ;  /* 0x0000000430627c23 */ /* 0x100fe20008010899 */
[----:B------:R-:W2:Y:S01]  /*19ec0*/  LDSM.16.MT88.4 R36, [R159] ;  /* 0x000000009f24783b */ /* 0x000ea20000004200 */
[----:B------:R-:W-:Y:S01]  /*19ed0*/  FMUL.FTZ R48, R88, R158 ;  /* 0x0000009e58307220 */ /* 0x000fe20000410000 */
[-C--:B------:R-:W-:Y:S01]  /*19ee0*/  FMUL.FTZ R50, R90, R132.reuse ;  /* 0x000000845a327220 */ /* 0x080fe20000410000 */
[-C--:B------:R-:W-:Y:S01]  /*19ef0*/  FMUL.FTZ R51, R91, R132.reuse ;  /* 0x000000845b337220 */ /* 0x080fe20000410000 */
[----:B------:R-:W3:Y:S01]  /*19f00*/  LDSM.16.MT88.4 R28, [R128] ;  /* 0x00000000801c783b */ /* 0x000ee20000004200 */
[----:B------:R-:W-:Y:S01]  /*19f10*/  MUFU.EX2 R151, R151 ;  /* 0x0000009700977308 */ /* 0x000fe20000000800 */
[----:B------:R-:W-:Y:S01]  /*19f20*/  FMUL.FTZ R43, R99, R132 ;  /* 0x00000084632b7220 */ /* 0x000fe20000410000 */
[-C--:B------:R-:W-:Y:S01]  /*19f30*/  FMUL.FTZ R32, R104, R158.reuse ;  /* 0x0000009e68207220 */ /* 0x080fe20000410000 */
[----:B------:R-:W4:Y:S01]  /*19f40*/  LDSM.16.MT88.4 R88, [R159+0x4000] ;  /* 0x004000009f58783b */ /* 0x000f220000004200 */
[----:B------:R-:W-:Y:S01]  /*19f50*/  FMUL.FTZ R33, R105, R158 ;  /* 0x0000009e69217220 */ /* 0x000fe20000410000 */
[-C--:B------:R-:W-:Y:S01]  /*19f60*/  FMUL.FTZ R34, R106, R132.reuse ;  /* 0x000000846a227220 */ /* 0x080fe20000410000 */
[----:B------:R-:W-:Y:S01]  /*19f70*/  FMUL.FTZ R35, R107, R132 ;  /* 0x000000846b237220 */ /* 0x000fe20000410000 */
[--C-:B------:R-:W-:Y:S01]  /*19f80*/  FFMA.FTZ R99, R58, UR4, -R153.reuse ;  /* 0x000000043a637c23 */ /* 0x100fe20008010899 */
[----:B------:R-:W5:Y:S01]  /*19f90*/  MUFU.EX2 R150, R150 ;  /* 0x0000009600967308 */ /* 0x000f620000000800 */
[----:B-1----:R-:W-:Y:S01]  /*19fa0*/  F2FP.F16.F32.PACK_AB R4, R152, R154 ;  /* 0x0000009a9804723e */ /* 0x002fe200000000ff */
[--C-:B------:R-:W-:Y:S01]  /*19fb0*/  FFMA.FTZ R96, R56, UR4, -R153.reuse ;  /* 0x0000000438607c23 */ /* 0x100fe20008010899 */
        /* <DEDUP_REMOVED lines=13> */
[----:B------:R-:W1:Y:S01]  /*1a090*/  MUFU.EX2 R146, R146 ;  /* 0x0000009200927308 */ /* 0x000e620000000800 */
[----:B-----5:R-:W-:Y:S01]  /*1a0a0*/  F2FP.F16.F32.PACK_AB R6, R150, R151 ;  /* 0x000000979606723e */ /* 0x020fe200000000ff */
[----:B------:R-:W5:Y:S01]  /*1a0b0*/  LDSM.16.MT88.4 R80, [R3+0xc800] ;  /* 0x00c800000350783b */ /* 0x000f620000004200 */
        /* <DEDUP_REMOVED lines=44> */
[----:B------:R-:W-:Y:S01]  /*1a380*/  FFMA.FTZ R105, R240, UR4, -R153 ;  /* 0x00000004f0697c23 */ /* 0x000fe20008010899 */
[C---:B------:R-:W-:Y:S01]  /*1a390*/  HMMA.16816.F32 R36, R4.reuse, R38, R100 ;  /* 0x000000260424723c */ /* 0x040fe20000001864 */
[--C-:B------:R-:W-:Y:S01]  /*1a3a0*/  FFMA.FTZ R102, R66, UR4, -R149.reuse ;  /* 0x0000000442667c23 */ /* 0x100fe20008010895 */
[--C-:B------:R-:W-:Y:S01]  /*1a3b0*/  FFMA.FTZ R101, R64, UR4, -R149.reuse ;  /* 0x0000000440657c23 */ /* 0x100fe20008010895 */
[--C-:B------:R-:W-:Y:S01]  /*1a3c0*/  FFMA.FTZ R103, R246, UR4, -R149.reuse ;  /* 0x00000004f6677c23 */ /* 0x100fe20008010895 */
[----:B------:R-:W-:Y:S01]  /*1a3d0*/  LDSM.16.MT88.4 R64, [R128+0x800] ;  /* 0x000800008040783b */ /* 0x000fe20000004200 */
[----:B------:R-:W-:Y:S01]  /*1a3e0*/  FFMA.FTZ R100, R244, UR4, -R149 ;  /* 0x00000004f4647c23 */ /* 0x000fe20008010895 */
[----:B------:R-:W-:Y:S01]  /*1a3f0*/  MUFU.EX2 R96, R96 ;  /* 0x0000006000607308 */ /* 0x000fe20000000800 */
[--C-:B------:R-:W-:Y:S01]  /*1a400*/  FFMA.FTZ R107, R238, UR4, -R153.reuse ;  /* 0x00000004ee6b7c23 */ /* 0x100fe20008010899 */
[C---:B------:R-:W-:Y:S01]  /*1a410*/  HMMA.16816.F32 R48, R4.reuse, R52, R48 ;  /* 0x000000340430723c */ /* 0x040fe20000001830 */
[--C-:B------:R-:W-:Y:S01]  /*1a420*/  FFMA.FTZ R106, R236, UR4, -R153.reuse ;  /* 0x00000004ec6a7c23 */ /* 0x100fe20008010899 */
[--C-:B------:R-:W-:Y:S01]  /*1a430*/  FFMA.FTZ R129, R224, UR4, -R153.reuse ;  /* 0x00000004e0817c23 */ /* 0x100fe20008010899 */
[----:B------:R-:W-:Y:S01]  /*1a440*/  FFMA.FTZ R130, R222, UR4, -R153 ;  /* 0x00000004de827c23 */ /* 0x000fe20008010899 */
[----:B------:R-:W-:Y:S01]  /*1a450*/  FFMA.FTZ R131, R204, UR4, -R149 ;  /* 0x00000004cc837c23 */ /* 0x000fe20008010895 */
[--C-:B------:R-:W-:Y:S01]  /*1a460*/  FFMA.FTZ R186, R186, UR4, -R153.reuse ;  /* 0x00000004baba7c23 */ /* 0x100fe20008010899 */
[----:B------:R-:W-:Y:S01]  /*1a470*/  MUFU.EX2 R103, R103 ;  /* 0x0000006700677308 */ /* 0x000fe20000000800 */
[--C-:B------:R-:W-:Y:S01]  /*1a480*/  FFMA.FTZ R188, R188, UR4, -R153.reuse ;  /* 0x00000004bcbc7c23 */ /* 0x100fe20008010899 */
[C---:B------:R-:W-:Y:S01]  /*1a490*/  HMMA.16816.F32 R52, R4.reuse, R54, R84 ;  /* 0x000000360434723c */ /* 0x040fe20000001854 */
[----:B------:R-:W2:Y:S01]  /*1a4a0*/  LDSM.16.MT88.4 R84, [R210+0xc800] ;  /* 0x00c80000d254783b */ /* 0x000ea20000004200 */
[----:B------:R-:W-:Y:S01]  /*1a4b0*/  FFMA.FTZ R167, R198, UR4, -R153 ;  /* 0x00000004c6a77c23 */ /* 0x000fe20008010899 */
[--C-:B------:R-:W-:Y:S01]  /*1a4c0*/  FFMA.FTZ R169, R196, UR4, -R149.reuse ;  /* 0x00000004c4a97c23 */ /* 0x100fe20008010895 */
[--C-:B------:R-:W-:Y:S01]  /*1a4d0*/  FFMA.FTZ R194, R194, UR4, -R149.reuse ;  /* 0x00000004c2c27c23 */ /* 0x100fe20008010895 */
[--C-:B------:R-:W-:Y:S01]  /*1a4e0*/  FFMA.FTZ R171, R192, UR4, -R149.reuse ;  /* 0x00000004c0ab7c23 */ /* 0x100fe20008010895 */
[----:B------:R-:W5:Y:S01]  /*1a4f0*/  MUFU.EX2 R102, R102 ;  /* 0x0000006600667308 */ /* 0x000f620000000800 */
[----:B------:R-:W-:Y:S01]  /*1a500*/  FFMA.FTZ R190, R190, UR4, -R149 ;  /* 0x00000004bebe7c23 */ /* 0x000fe20008010895 */
[C---:B------:R-:W-:Y:S01]  /*1a510*/  HMMA.16816.F32 R56, R4.reuse, R60, R56 ;  /* 0x0000003c0438723c */ /* 0x040fe20000001838 */
[--C-:B------:R-:W-:Y:S01]  /*1a520*/  FFMA.FTZ R173, R184, UR4, -R153.reuse ;  /* 0x00000004b8ad7c23 */ /* 0x100fe20008010899 */
[--C-:B------:R-:W-:Y:S01]  /*1a530*/  FFMA.FTZ R180, R180, UR4, -R153.reuse ;  /* 0x00000004b4b47c23 */ /* 0x100fe20008010899 */
[--C-:B------:R-:W-:Y:S01]  /*1a540*/  FFMA.FTZ R182, R182, UR4, -R153.reuse ;  /* 0x00000004b6b67c23 */ /* 0x100fe20008010899 */
[----:B------:R-:W-:Y:S01]  /*1a550*/  FFMA.FTZ R175, R178, UR4, -R153 ;  /* 0x00000004b2af7c23 */ /* 0x000fe20008010899 */
[--C-:B------:R-:W-:Y:S01]  /*1a560*/  FFMA.FTZ R176, R176, UR4, -R149.reuse ;  /* 0x00000004b0b07c23 */ /* 0x100fe20008010895 */
[----:B------:R-:W-:Y:S01]  /*1a570*/  MUFU.EX2 R101, R101 ;  /* 0x0000006500657308 */ /* 0x000fe20000000800 */
[--C-:B------:R-:W-:Y:S01]  /*1a580*/  FFMA.FTZ R177, R174, UR4, -R149.reuse ;  /* 0x00000004aeb17c23 */ /* 0x100fe20008010895 */
[C---:B------:R-:W-:Y:S01]  /*1a590*/  HMMA.16816.F32 R60, R4.reuse, R62, R76 ;  /* 0x0000003e043c723c */ /* 0x040fe2000000184c */
[-C--:B------:R-:W-:Y:S01]  /*1a5a0*/  FMUL.FTZ R76, R68, R158.reuse ;  /* 0x0000009e444c7220 */ /* 0x080fe20000410000 */
[----:B------:R-:W-:Y:S01]  /*1a5b0*/  FMUL.FTZ R77, R69, R158 ;  /* 0x0000009e454d7220 */ /* 0x000fe20000410000 */
[-C--:B------:R-:W-:Y:S01]  /*1a5c0*/  FMUL.FTZ R78, R70, R132.reuse ;  /* 0x00000084464e7220 */ /* 0x080fe20000410000 */
[----:B------:R-:W-:Y:S01]  /*1a5d0*/  FMUL.FTZ R79, R71, R132 ;  /* 0x00000084474f7220 */ /* 0x000fe20000410000 */
[--C-:B------:R-:W-:Y:S01]  /*1a5e0*/  FFMA.FTZ R172, R172, UR4, -R149.reuse ;  /* 0x00000004acac7c23 */ /* 0x100fe20008010895 */
[----:B------:R-:W2:Y:S01]  /*1a5f0*/  MUFU.EX2 R100, R100 ;  /* 0x0000006400647308 */ /* 0x000ea20000000800 */
[----:B------:R-:W2:Y:S01]  /*1a600*/  LDSM.16.MT88.4 R68, [R159+0x800] ;  /* 0x000800009f44783b */ /* 0x000ea20000004200 */
[C---:B------:R-:W-:Y:S01]  /*1a610*/  HMMA.16816.F32 R16, R4.reuse, R20, R16 ;  /* 0x000000140410723c */ /* 0x040fe20000001810 */
[----:B------:R-:W-:Y:S01]  /*1a620*/  FFMA.FTZ R179, R170, UR4, -R149 ;  /* 0x00000004aab37c23 */ /* 0x000fe20008010895 */
[--C-:B------:R-:W-:Y:S01]  /*1a630*/  FFMA.FTZ R164, R164, UR4, -R153.reuse ;  /* 0x00000004a4a47c23 */ /* 0x100fe20008010899 */
[--C-:B------:R-:W-:Y:S01]  /*1a640*/  FFMA.FTZ R181, R162, UR4, -R153.reuse ;  /* 0x00000004a2b57c23 */ /* 0x100fe20008010899 */
[--C-:B------:R-:W-:Y:S01]  /*1a650*/  FFMA.FTZ R183, R160, UR4, -R153.reuse ;  /* 0x00000004a0b77c23 */ /* 0x100fe20008010899 */
[----:B------:R-:W-:Y:S01]  /*1a660*/  FFMA.FTZ R142, R142, UR4, -R153 ;  /* 0x000000048e8e7c23 */ /* 0x000fe20008010899 */
[----:B------:R-:W-:Y:S01]  /*1a670*/  MUFU.EX2 R104, R104 ;  /* 0x0000006800687308 */ /* 0x000fe20000000800 */
[--C-:B------:R-:W-:Y:S01]  /*1a680*/  FFMA.FTZ R140, R140, UR4, -R149.reuse ;  /* 0x000000048c8c7c23 */ /* 0x100fe20008010895 */
[C---:B------:R-:W-:Y:S01]  /*1a690*/  HMMA.16816.F32 R20, R4.reuse, R22, R116 ;  /* 0x000000160414723c */ /* 0x040fe20000001874 */
[--C-:B------:R-:W-:Y:S01]  /*1a6a0*/  FFMA.FTZ R137, R137, UR4, -R149.reuse ;  /* 0x0000000489897c23 */ /* 0x100fe20008010895 */
[--C-:B------:R-:W-:Y:S01]  /*1a6b0*/  FFMA.FTZ R138, R138, UR4, -R149.reuse ;  /* 0x000000048a8a7c23 */ /* 0x100fe20008010895 */
[----:B------:R-:W-:Y:S01]  /*1a6c0*/  FFMA.FTZ R135, R135, UR4, -R149 ;  /* 0x0000000487877c23 */ /* 0x000fe20008010895 */
[----:B------:R-:W-:Y:S01]  /*1a6d0*/  LDSM.16.MT88.4 R116, [R3+0xf800] ;  /* 0x00f800000374783b */ /* 0x000fe20000004200 */
[--C-:B------:R-:W-:Y:S01]  /*1a6e0*/  FFMA.FTZ R141, R141, UR4, -R153.reuse ;  /* 0x000000048d8d7c23 */ /* 0x100fe20008010899 */
[----:B------:R-:W2:Y:S01]  /*1a6f0*/  MUFU.EX2 R105, R105 ;  /* 0x0000006900697308 */ /* 0x000ea20000000800 */
[--C-:B------:R-:W-:Y:S01]  /*1a700*/  FFMA.FTZ R144, R144, UR4, -R153.reuse ;  /* 0x0000000490907c23 */ /* 0x100fe20008010899 */
[C---:B------:R-:W-:Y:S01]  /*1a710*/  HMMA.16816.F32 R8, R4.reuse, R12, R8 ;  /* 0x0000000c0408723c */ /* 0x040fe20000001808 */
[--C-:B------:R-:W-:Y:S01]  /*1a720*/  FFMA.FTZ R147, R147, UR4, -R153.reuse ;  /* 0x0000000493937c23 */ /* 0x100fe20008010899 */
[----:B------:R-:W-:Y:S01]  /*1a730*/  FFMA.FTZ R136, R136, UR4, -R153 ;  /* 0x0000000488887c23 */ /* 0x000fe20008010899 */
[--C-:B------:R-:W-:Y:S01]  /*1a740*/  FFMA.FTZ R0, R0, UR4, -R149.reuse ;  /* 0x0000000400007c23 */ /* 0x100fe20008010895 */
[--C-:B------:R-:W-:Y:S01]  /*1a750*/  FFMA.FTZ R145, R145, UR4, -R149.reuse ;  /* 0x0000000491917c23 */ /* 0x100fe20008010895 */
[--C-:B------:R-:W-:Y:S01]  /*1a760*/  FFMA.FTZ R143, R143, UR4, -R149.reuse ;  /* 0x000000048f8f7c23 */ /* 0x100fe20008010895 */
[----:B------:R-:W-:Y:S01]  /*1a770*/  MUFU.EX2 R107, R107 ;  /* 0x0000006b006b7308 */ /* 0x000fe20000000800 */
[----:B------:R-:W-:Y:S01]  /*1a780*/  FFMA.FTZ R2, R2, UR4, -R149 ;  /* 0x0000000402027c23 */ /* 0x000fe20008010895 */
[----:B---3--:R-:W-:Y:S01]  /*1a790*/  HMMA.16816.F32 R24, R4, R28, R24 ;  /* 0x0000001c0418723c */ /* 0x008fe20000001818 */
[----:B------:R-:W-:Y:S01]  /*1a7a0*/  FFMA.FTZ R231, R231, R158, R154 ;  /* 0x0000009ee7e77223 */ /* 0x000fe2000001009a */
[----:B------:R-:W-:Y:S01]  /*1a7b0*/  FFMA.FTZ R229, R229, R132, R148 ;  /* 0x00000084e5e57223 */ /* 0x000fe20000010094 */
[----:B------:R-:W-:-:S02]  /*1a7c0*/  MOV R132, R156 ;  /* 0x0000009c00847202 */ /* 0x000fc40000000f00 */
[----:B------:R-:W-:Y:S01]  /*1a7d0*/  FADD.FTZ R152, R152, R231 ;  /* 0x000000e798987221 */ /* 0x000fe20000010000 */
[----:B------:R-:W-:Y:S01]  /*1a7e0*/  MUFU.EX2 R106, R106 ;  /* 0x0000006a006a7308 */ /* 0x000fe20000000800 */
[----:B------:R-:W-:Y:S01]  /*1a7f0*/  FADD.FTZ R229, R146, R229 ;  /* 0x000000e592e57221 */ /* 0x000fe20000010000 */
[C---:B------:R-:W-:Y:S01]  /*1a800*/  HMMA.16816.F32 R12, R4.reuse, R14, R124 ;  /* 0x0000000e040c723c */ /* 0x040fe2000000187c */
[--C-:B------:R-:W-:Y:S01]  /*1a810*/  FFMA.FTZ R125, R230, UR4, -R149.reuse ;  /* 0x00000004e67d7c23 */ /* 0x100fe20008010895 */
[--C-:B------:R-:W-:Y:S01]  /*1a820*/  FFMA.FTZ R124, R232, UR4, -R149.reuse ;  /* 0x00000004e87c7c23 */ /* 0x100fe20008010895 */
[----:B------:R-:W-:Y:S01]  /*1a830*/  FFMA.FTZ R127, R228, UR4, -R149 ;  /* 0x00000004e47f7c23 */ /* 0x000fe20008010895 */
[----:B------:R-:W-:Y:S01]  /*1a840*/  FFMA.FTZ R126, R226, UR4, -R153 ;  /* 0x00000004e27e7c23 */ /* 0x000fe20008010899 */
[----:B------:R-:W-:Y:S01]  /*1a850*/  FADD.FTZ R151, R151, R152 ;  /* 0x0000009897977221 */ /* 0x000fe20000010000 */
[----:B------:R-:W-:Y:S01]  /*1a860*/  MUFU.EX2 R129, R129 ;  /* 0x0000008100817308 */ /* 0x000fe20000000800 */
[----:B------:R-:W-:Y:S01]  /*1a870*/  FADD.FTZ R134, R134, R229 ;  /* 0x000000e586867221 */ /* 0x000fe20000010000 */
[----:B------:R-:W-:Y:S01]  /*1a880*/  HMMA.16816.F32 R28, R4, R30, R108 ;  /* 0x0000001e041c723c */ /* 0x000fe2000000186c */
[----:B------:R-:W-:Y:S01]  /*1a890*/  FFMA.FTZ R108, R234, UR4, -R149 ;  /* 0x00000004ea6c7c23 */ /* 0x000fe20008010895 */
[----:B------:R-:W-:Y:S01]  /*1a8a0*/  FADD.FTZ R150, R150, R151 ;  /* 0x0000009796967221 */ /* 0x000fe20000010000 */
[----:B------:R-:W-:Y:S01]  /*1a8b0*/  FADD.FTZ R134, R157, R134 ;  /* 0x000000869d867221 */ /* 0x000fe20000010000 */
[----:B------:R-:W-:-:S02]  /*1a8c0*/  IADD3 R226, PT, PT, R133, -0x3, RZ ;  /* 0xfffffffd85e27810 */ /* 0x000fc40007ffe0ff */
[----:B------:R-:W-:Y:S02]  /*1a8d0*/  MUFU.EX2 R125, R125 ;  /* 0x0000007d007d7308 */ /* 0x000fe40000000800 */
[C---:B------:R-:W-:Y:S06]  /*1a8e0*/  HMMA.16816.F32 R40, R4.reuse, R44, R40 ;  /* 0x0000002c0428723c */ /* 0x040fec0000001828 */
[----:B------:R-:W3:Y:S02]  /*1a8f0*/  MUFU.EX2 R108, R108 ;  /* 0x0000006c006c7308 */ /* 0x000ee40000000800 */
[C---:B------:R-:W-:Y:S01]  /*1a900*/  HMMA.16816.F32 R44, R4.reuse, R46, R92 ;  /* 0x0000002e042c723c */ /* 0x040fe2000000185c */
[----:B------:R-:W-:Y:S05]  /*1a910*/  LDSM.16.MT88.4 R92, [R210+0xd000] ;  /* 0x00d00000d25c783b */ /* 0x000fea0000004200 */
[----:B------:R-:W-:Y:S02]  /*1a920*/  MUFU.EX2 R124, R124 ;  /* 0x0000007c007c7308 */ /* 0x000fe40000000800 */
[C---:B----4-:R-:W-:Y:S06]  /*1a930*/  HMMA.16816.F32 R72, R4.reuse, R88, R72 ;  /* 0x000000580448723c */ /* 0x050fec0000001848 */
[----:B------:R-:W4:Y:S02]  /*1a940*/  MUFU.EX2 R127, R127 ;  /* 0x0000007f007f7308 */ /* 0x000f240000000800 */
[----:B------:R-:W-:Y:S01]  /*1a950*/  HMMA.16816.F32 R4, R4, R90, R76 ;  /* 0x0000005a0404723c */ /* 0x000fe2000000184c */
[----:B-1----:R-:W-:Y:S01]  /*1a960*/  F2FP.F16.F32.PACK_AB R76, R98, R97 ;  /* 0x00000061624c723e */ /* 0x002fe200000000ff */
[----:B------:R-:W-:Y:S01]  /*1a970*/  LDSM.16.MT88.4 R88, [R128+0x4800] ;  /* 0x004800008058783b */ /* 0x000fe20000004200 */
[----:B-----5:R-:W-:Y:S01]  /*1a980*/  F2FP.F16.F32.PACK_AB R77, R102, R103 ;  /* 0x00000067664d723e */ /* 0x020fe200000000ff */
[----:B------:R-:W-:Y:S01]  /*1a990*/  FADD.FTZ R97, R97, R150 ;  /* 0x0000009661617221 */ /* 0x000fe20000010000 */
[----:B------:R-:W-:Y:S01]  /*1a9a0*/  F2FP.F16.F32.PACK_AB R78, R96, R99 ;  /* 0x00000063604e723e */ /* 0x000fe200000000ff */
[----:B------:R-:W1:Y:S01]  /*1a9b0*/  MUFU.EX2 R126, R126 ;  /* 0x0000007e007e7308 */ /* 0x000e620000000800 */
[----:B--2---:R-:W-:Y:S01]  /*1a9c0*/  F2FP.F16.F32.PACK_AB R79, R100, R101 ;  /* 0x00000065644f723e */ /* 0x004fe200000000ff */
[----:B------:R-:W-:Y:S01]  /*1a9d0*/  FADD.FTZ R103, R103, R134 ;  /* 0x0000008667677221 */ /* 0x000fe20000010000 */
[----:B------:R-:W-:-:S03]  /*1a9e0*/  FADD.FTZ R98, R98, R97 ;  /* 0x0000006162627221 */ /* 0x000fc60000010000 */
[----:B------:R-:W-:Y:S01]  /*1a9f0*/  FADD.FTZ R102, R102, R103 ;  /* 0x0000006766667221 */ /* 0x000fe20000010000 */
[----:B------:R-:W-:Y:S01]  /*1aa00*/  FADD.FTZ R99, R99, R98 ;  /* 0x0000006263637221 */ /* 0x000fe20000010000 */
[----:B------:R-:W-:Y:S01]  /*1aa10*/  HMMA.16816.F32 R16, R76, R80, R16 ;  /* 0x000000504c10723c */ /* 0x000fe20000001810 */
[----:B------:R-:W-:Y:S01]  /*1aa20*/  MUFU.EX2 R130, R130 ;  /* 0x0000008200827308 */ /* 0x000fe20000000800 */
[----:B------:R-:W-:Y:S01]  /*1aa30*/  FADD.FTZ R101, R101, R102 ;  /* 0x0000006665657221 */ /* 0x000fe20000010000 */
[----:B------:R-:W-:-:S03]  /*1aa40*/  FADD.FTZ R99, R96, R99 ;  /* 0x0000006360637221 */ /* 0x000fc60000010000 */
[----:B------:R-:W-:Y:S02]  /*1aa50*/  FADD.FTZ R101, R100, R101 ;  /* 0x0000006564657221 */ /* 0x000fe40000010000 */
[C---:B------:R-:W-:Y:S01]  /*1aa60*/  HMMA.16816.F32 R20, R76.reuse, R82, R20 ;  /* 0x000000524c14723c */ /* 0x040fe20000001814 */
[----:B------:R-:W2:Y:S01]  /*1aa70*/  LDSM.16.MT88.4 R80, [R210+0x10800] ;  /* 0x01080000d250783b */ /* 0x000ea20000004200 */
[----:B------:R-:W-:Y:S06]  /*1aa80*/  MUFU.EX2 R161, R161 ;  /* 0x000000a100a17308 */ /* 0x000fec0000000800 */
[C---:B------:R-:W-:Y:S02]  /*1aa90*/  HMMA.16816.F32 R8, R76.reuse, R84, R8 ;  /* 0x000000544c08723c */ /* 0x040fe40000001808 */
[----:B------:R-:W-:Y:S06]  /*1aaa0*/  MUFU.EX2 R131, R131 ;  /* 0x0000008300837308 */ /* 0x000fec0000000800 */
[C---:B------:R-:W-:Y:S01]  /*1aab0*/  HMMA.16816.F32 R12, R76.reuse, R86, R12 ;  /* 0x000000564c0c723c */ /* 0x040fe2000000180c */
[----:B------:R-:W-:Y:S01]  /*1aac0*/  LDSM.16.MT88.4 R84, [R159+0x4800] ;  /* 0x004800009f54783b */ /* 0x000fe20000004200 */
[----:B------:R-:W5:Y:S06]  /*1aad0*/  MUFU.EX2 R166, R166 ;  /* 0x000000a600a67308 */ /* 0x000f6c0000000800 */
[C---:B------:R-:W-:Y:S02]  /*1aae0*/  HMMA.16816.F32 R24, R76.reuse, R64, R24 ;  /* 0x000000404c18723c */ /* 0x040fe40000001818 */
[----:B------:R-:W-:Y:S06]  /*1aaf0*/  MUFU.EX2 R163, R163 ;  /* 0x000000a300a37308 */ /* 0x000fec0000000800 */
[C---:B------:R-:W-:Y:S01]  /*1ab00*/  HMMA.16816.F32 R28, R76.reuse, R66, R28 ;  /* 0x000000424c1c723c */ /* 0x040fe2000000181c */
[----:B------:R-:W3:Y:S01]  /*1ab10*/  LDSM.16.MT88.4 R64, [R3+0x10800] ;  /* 0x010800000340783b */ /* 0x000ee20000004200 */
        /* <DEDUP_REMOVED lines=13> */
[C---:B---3--:R-:W-:Y:S02]  /*1abf0*/  HMMA.16816.F32 R48, R76.reuse, R64, R48 ;  /* 0x000000404c30723c */ /* 0x048fe40000001830 */
[----:B------:R-:W3:Y:S06]  /*1ac00*/  MUFU.EX2 R194, R194 ;  /* 0x000000c200c27308 */ /* 0x000eec0000000800 */
[C---:B------:R-:W-:Y:S01]  /*1ac10*/  HMMA.16816.F32 R52, R76.reuse, R66, R52 ;  /* 0x000000424c34723c */ /* 0x040fe20000001834 */
[----:B------:R-:W5:Y:S01]  /*1ac20*/  LDSM.16.MT88.4 R64, [R159+0x1000] ;  /* 0x001000009f40783b */ /* 0x000f620000004200 */
[----:B------:R-:W-:Y:S06]  /*1ac30*/  MUFU.EX2 R171, R171 ;  /* 0x000000ab00ab7308 */ /* 0x000fec0000000800 */
[C---:B------:R-:W-:Y:S01]  /*1ac40*/  HMMA.16816.F32 R60, R76.reuse, R90, R60 ;  /* 0x0000005a4c3c723c */ /* 0x040fe2000000183c */
[----:B------:R-:W-:Y:S01]  /*1ac50*/  LDSM.16.MT88.4 R88, [R128+0x5000] ;  /* 0x005000008058783b */ /* 0x000fe20000004200 */
[----:B------:R-:W3:Y:S06]  /*1ac60*/  MUFU.EX2 R190, R190 ;  /* 0x000000be00be7308 */ /* 0x000eec0000000800 */
[C---:B------:R-:W-:Y:S02]  /*1ac70*/  HMMA.16816.F32 R72, R76.reuse, R84, R72 ;  /* 0x000000544c48723c */ /* 0x040fe40000001848 */
[----:B------:R-:W-:Y:S06]  /*1ac80*/  MUFU.EX2 R173, R173 ;  /* 0x000000ad00ad7308 */ /* 0x000fec0000000800 */
[----:B------:R-:W-:Y:S01]  /*1ac90*/  HMMA.16816.F32 R4, R76, R86, R4 ;  /* 0x000000564c04723c */ /* 0x000fe20000001804 */
[----:B------:R-:W-:Y:S01]  /*1aca0*/  F2FP.F16.F32.PACK_AB R76, R105, R104 ;  /* 0x00000068694c723e */ /* 0x000fe200000000ff */
[----:B------:R-:W-:Y:S01]  /*1acb0*/  LDSM.16.MT88.4 R84, [R159+0x5000] ;  /* 0x005000009f54783b */ /* 0x000fe20000004200 */
[----:B------:R-:W-:Y:S01]  /*1acc0*/  F2FP.F16.F32.PACK_AB R77, R125, R108 ;  /* 0x0000006c7d4d723e */ /* 0x000fe200000000ff */
[----:B------:R-:W3:Y:S01]  /*1acd0*/  MUFU.EX2 R180, R180 ;  /* 0x000000b400b47308 */ /* 0x000ee20000000800 */
[----:B------:R-:W-:Y:S01]  /*1ace0*/  F2FP.F16.F32.PACK_AB R78, R106, R107 ;  /* 0x0000006b6a4e723e */ /* 0x000fe200000000ff */
[----:B------:R-:W-:Y:S01]  /*1acf0*/  FADD.FTZ R104, R104, R99 ;  /* 0x0000006368687221 */ /* 0x000fe20000010000 */
[----:B----4-:R-:W-:-:S03]  /*1ad00*/  F2FP.F16.F32.PACK_AB R79, R127, R124 ;  /* 0x0000007c7f4f723e */ /* 0x010fc600000000ff */
[----:B------:R-:W-:Y:S02]  /*1ad10*/  FADD.FTZ R104, R105, R104 ;  /* 0x0000006869687221 */ /* 0x000fe40000010000 */
[----:B------:R-:W-:Y:S02]  /*1ad20*/  MUFU.EX2 R182, R182 ;  /* 0x000000b600b67308 */ /* 0x000fe40000000800 */
[----:B-1----:R-:W-:Y:S01]  /*1ad30*/  HMMA.16816.F32 R16, R76, R68, R16 ;  /* 0x000000444c10723c */ /* 0x002fe20000001810 */
[----:B------:R-:W-:-:S04]  /*1ad40*/  FADD.FTZ R107, R107, R104 ;  /* 0x000000686b6b7221 */ /* 0x000fc80000010000 */
        /* <DEDUP_REMOVED lines=8> */
[----:B------:R-:W4:Y:S05]  /*1add0*/  LDSM.16.MT88.4 R80, [R3+0x11000] ;  /* 0x011000000350783b */ /* 0x000f2a0000004200 */
[----:B------:R-:W-:Y:S02]  /*1ade0*/  MUFU.EX2 R172, R172 ;  /* 0x000000ac00ac7308 */ /* 0x000fe40000000800 */
[C---:B-----5:R-:W-:Y:S06]  /*1adf0*/  HMMA.16816.F32 R32, R76.reuse, R64, R32 ;  /* 0x000000404c20723c */ /* 0x060fec0000001820 */
[----:B------:R-:W5:Y:S02]  /*1ae00*/  MUFU.EX2 R179, R179 ;  /* 0x000000b300b37308 */ /* 0x000f640000000800 */
[C---:B------:R-:W-:Y:S01]  /*1ae10*/  HMMA.16816.F32 R36, R76.reuse, R66, R36 ;  /* 0x000000424c24723c */ /* 0x040fe20000001824 */
[----:B------:R-:W3:Y:S05]  /*1ae20*/  LDSM.16.MT88.4 R64, [R3+0xd800] ;  /* 0x00d800000340783b */ /* 0x000eea0000004200 */
[----:B------:R-:W-:Y:S02]  /*1ae30*/  MUFU.EX2 R164, R164 ;  /* 0x000000a400a47308 */ /* 0x000fe40000000800 */
[C---:B------:R-:W-:Y:S06]  /*1ae40*/  HMMA.16816.F32 R8, R76.reuse, R92, R8 ;  /* 0x0000005c4c08723c */ /* 0x040fec0000001808 */
[----:B------:R-:W5:Y:S02]  /*1ae50*/  MUFU.EX2 R181, R181 ;  /* 0x000000b500b57308 */ /* 0x000f640000000800 */
        /* <DEDUP_REMOVED lines=8> */
[C---:B----4-:R-:W-:Y:S06]  /*1aee0*/  HMMA.16816.F32 R48, R76.reuse, R80, R48 ;  /* 0x000000504c30723c */ /* 0x050fec0000001830 */
[----:B------:R-:W4:Y:S02]  /*1aef0*/  MUFU.EX2 R137, R137 ;  /* 0x0000008900897308 */ /* 0x000f240000000800 */
[C---:B------:R-:W-:Y:S01]  /*1af00*/  HMMA.16816.F32 R52, R76.reuse, R82, R52 ;  /* 0x000000524c34723c */ /* 0x040fe20000001834 */
[----:B------:R-:W2:Y:S05]  /*1af10*/  LDSM.16.MT88.4 R80, [R159+0x1800] ;  /* 0x001800009f50783b */ /* 0x000eaa0000004200 */
[----:B------:R-:W-:Y:S02]  /*1af20*/  MUFU.EX2 R138, R138 ;  /* 0x0000008a008a7308 */ /* 0x000fe40000000800 */
[C---:B------:R-:W-:Y:S06]  /*1af30*/  HMMA.16816.F32 R56, R76.reuse, R88, R56 ;  /* 0x000000584c38723c */ /* 0x040fec0000001838 */
[----:B------:R-:W4:Y:S02]  /*1af40*/  MUFU.EX2 R135, R135 ;  /* 0x0000008700877308 */ /* 0x000f240000000800 */
[C---:B------:R-:W-:Y:S01]  /*1af50*/  HMMA.16816.F32 R60, R76.reuse, R90, R60 ;  /* 0x0000005a4c3c723c */ /* 0x040fe2000000183c */
[----:B------:R-:W-:Y:S05]  /*1af60*/  LDSM.16.MT88.4 R88, [R128+0x5800] ;  /* 0x005800008058783b */ /* 0x000fea0000004200 */
[----:B------:R-:W-:Y:S02]  /*1af70*/  MUFU.EX2 R141, R141 ;  /* 0x0000008d008d7308 */ /* 0x000fe40000000800 */
[C---:B------:R-:W-:Y:S06]  /*1af80*/  HMMA.16816.F32 R72, R76.reuse, R84, R72 ;  /* 0x000000544c48723c */ /* 0x040fec0000001848 */
[----:B------:R-:W4:Y:S02]  /*1af90*/  MUFU.EX2 R144, R144 ;  /* 0x0000009000907308 */ /* 0x000f240000000800 */
        /* <DEDUP_REMOVED lines=8> */
[----:B------:R-:W-:-:S06]  /*1b020*/  FADD.FTZ R129, R129, R126 ;  /* 0x0000007e81817221 */ /* 0x000fcc0000010000 */
[C---:B---3--:R-:W-:Y:S01]  /*1b030*/  HMMA.16816.F32 R16, R76.reuse, R64, R16 ;  /* 0x000000404c10723c */ /* 0x048fe20000001810 */
[----:B------:R-:W-:Y:S07]  /*1b040*/  MUFU.EX2 R136, R136 ;  /* 0x0000008800887308 */ /* 0x000fee0000000800 */
[C---:B------:R-:W-:Y:S01]  /*1b050*/  HMMA.16816.F32 R20, R76.reuse, R66, R20 ;  /* 0x000000424c14723c */ /* 0x040fe20000001814 */
[----:B------:R-:W3:Y:S01]  /*1b060*/  LDSM.16.MT88.4 R64, [R210+0x11800] ;  /* 0x01180000d240783b */ /* 0x000ee20000004200 */
[----:B------:R-:W-:Y:S06]  /*1b070*/  MUFU.EX2 R0, R0 ;  /* 0x0000000000007308 */ /* 0x000fec0000000800 */
[C---:B-1----:R-:W-:Y:S02]  /*1b080*/  HMMA.16816.F32 R24, R76.reuse, R68, R24 ;  /* 0x000000444c18723c */ /* 0x042fe40000001818 */
[----:B------:R-:W1:Y:S06]  /*1b090*/  MUFU.EX2 R145, R145 ;  /* 0x0000009100917308 */ /* 0x000e6c0000000800 */
[C---:B------:R-:W-:Y:S01]  /*1b0a0*/  HMMA.16816.F32 R28, R76.reuse, R70, R28 ;  /* 0x000000464c1c723c */ /* 0x040fe2000000181c */
[----:B------:R-:W5:Y:S01]  /*1b0b0*/  LDSM.16.MT88.4 R68, [R3+0x11800] ;  /* 0x011800000344783b */ /* 0x000f620000004200 */
[----:B------:R-:W-:Y:S06]  /*1b0c0*/  MUFU.EX2 R143, R143 ;  /* 0x0000008f008f7308 */ /* 0x000fec0000000800 */
[C---:B--2---:R-:W-:Y:S02]  /*1b0d0*/  HMMA.16816.F32 R32, R76.reuse, R80, R32 ;  /* 0x000000504c20723c */ /* 0x044fe40000001820 */
[----:B------:R-:W2:Y:S06]  /*1b0e0*/  MUFU.EX2 R2, R2 ;  /* 0x0000000200027308 */ /* 0x000eac0000000800 */
[C---:B------:R-:W-:Y:S01]  /*1b0f0*/  HMMA.16816.F32 R36, R76.reuse, R82, R36 ;  /* 0x000000524c24723c */ /* 0x040fe20000001824 */
[----:B------:R-:W4:Y:S07]  /*1b100*/  LDSM.16.MT88.4 R80, [R3+0xe000] ;  /* 0x00e000000350783b */ /* 0x000f2e0000004200 */
[C---:B------:R-:W-:Y:S08]  /*1b110*/  HMMA.16816.F32 R8, R76.reuse, R92, R8 ;  /* 0x0000005c4c08723c */ /* 0x040ff00000001808 */
[C---:B---3--:R-:W-:Y:S08]  /*1b120*/  HMMA.16816.F32 R40, R76.reuse, R64, R40 ;  /* 0x000000404c28723c */ /* 0x048ff00000001828 */
[C---:B------:R-:W-:Y:S01]  /*1b130*/  HMMA.16816.F32 R44, R76.reuse, R66, R44 ;  /* 0x000000424c2c723c */ /* 0x040fe2000000182c */
[----:B------:R-:W3:Y:S07]  /*1b140*/  LDSM.16.MT88.4 R64, [R128+0x2000] ;  /* 0x002000008040783b */ /* 0x000eee0000004200 */
[C---:B-----5:R-:W-:Y:S08]  /*1b150*/  HMMA.16816.F32 R48, R76.reuse, R68, R48 ;  /* 0x000000444c30723c */ /* 0x060ff00000001830 */
[C---:B------:R-:W-:Y:S01]  /*1b160*/  HMMA.16816.F32 R52, R76.reuse, R70, R52 ;  /* 0x000000464c34723c */ /* 0x040fe20000001834 */
[----:B------:R-:W5:Y:S07]  /*1b170*/  LDSM.16.MT88.4 R68, [R159+0x2000] ;  /* 0x002000009f44783b */ /* 0x000f6e0000004200 */
        /* <DEDUP_REMOVED lines=23> */
[----:B------:R-:W-:Y:S07]  /*1b2f0*/  LDSM.16.MT88.4 R92, [R210+0xe800] ;  /* 0x00e80000d25c783b */ /* 0x000fee0000004200 */
[C---:B----4-:R-:W-:Y:S08]  /*1b300*/  HMMA.16816.F32 R40, R76.reuse, R80, R40 ;  /* 0x000000504c28723c */ /* 0x050ff00000001828 */
        /* <DEDUP_REMOVED lines=15> */
[C---:B-----5:R-:W-:Y:S08]  /*1b400*/  HMMA.16816.F32 R16, R76.reuse, R68, R16 ;  /* 0x000000444c10723c */ /* 0x060ff00000001810 */
        /* <DEDUP_REMOVED lines=8> */
[C---:B---3--:R-:W-:Y:S08]  /*1b490*/  HMMA.16816.F32 R32, R76.reuse, R64, R32 ;  /* 0x000000404c20723c */ /* 0x048ff00000001820 */
[C---:B----4-:R-:W-:Y:S08]  /*1b4a0*/  HMMA.16816.F32 R40, R76.reuse, R68, R40 ;  /* 0x000000444c28723c */ /* 0x050ff00000001828 */
        /* <DEDUP_REMOVED lines=17> */
[C---:B---3--:R-:W-:Y:S08]  /*1b5c0*/  HMMA.16816.F32 R24, R76.reuse, R68, R24 ;  /* 0x000000444c18723c */ /* 0x048ff00000001818 */
        /* <DEDUP_REMOVED lines=8> */
[C---:B-1----:R-:W-:Y:S08]  /*1b650*/  HMMA.16816.F32 R32, R76.reuse, R80, R32 ;  /* 0x000000504c20723c */ /* 0x042ff00000001820 */
[----:B---3--:R-:W-:Y:S01]  /*1b660*/  HMMA.16816.F32 R48, R76, R68, R48 ;  /* 0x000000444c30723c */ /* 0x008fe20000001830 */
[----:B------:R-:W-:-:S02]  /*1b670*/  F2FP.F16.F32.PACK_AB R68, R144, R141 ;  /* 0x0000008d9044723e */ /* 0x000fc400000000ff */
[----:B------:R-:W-:-:S05]  /*1b680*/  F2FP.F16.F32.PACK_AB R69, R145, R0 ;  /* 0x000000009145723e */ /* 0x000fca00000000ff */
[----:B------:R-:W-:Y:S01]  /*1b690*/  HMMA.16816.F32 R52, R76, R70, R52 ;  /* 0x000000464c34723c */ /* 0x000fe20000001834 */
[----:B------:R-:W-:Y:S02]  /*1b6a0*/  F2FP.F16.F32.PACK_AB R70, R136, R147 ;  /* 0x000000938846723e */ /* 0x000fe400000000ff */
[----:B--2---:R-:W-:-:S05]  /*1b6b0*/  F2FP.F16.F32.PACK_AB R71, R2, R143 ;  /* 0x0000008f0247723e */ /* 0x004fca00000000ff */
[----:B------:R-:W-:Y:S01]  /*1b6c0*/  HMMA.16816.F32 R36, R76, R82, R36 ;  /* 0x000000524c24723c */ /* 0x000fe20000001824 */
[----:B------:R-:W1:Y:S07]  /*1b6d0*/  LDSM.16.MT88.4 R80, [R128+0x3800] ;  /* 0x003800008050783b */ /* 0x000e6e0000004200 */
[C---:B------:R-:W-:Y:S01]  /*1b6e0*/  HMMA.16816.F32 R120, R68.reuse, R116, R16 ;  /* 0x000000744478723c */ /* 0x040fe20000001810 */
[----:B------:R-:W2:Y:S07]  /*1b6f0*/  LDSM.16.MT88.4 R16, [R210+0xf800] ;  /* 0x00f80000d210783b */ /* 0x000eae0000004200 */
[----:B------:R-:W-:Y:S01]  /*1b700*/  HMMA.16816.F32 R116, R68, R118, R20 ;  /* 0x000000764474723c */ /* 0x000fe20000001814 */
[----:B------:R-:W-:-:S02]  /*1b710*/  FADD.FTZ R20, R108, R101 ;  /* 0x000000656c147221 */ /* 0x000fc40000010000 */
[----:B------:R-:W3:Y:S02]  /*1b720*/  LDSM.16.MT88.4 R100, [R159+0x3800] ;  /* 0x003800009f64783b */ /* 0x000ee40000004200 */
[----:B------:R-:W-:Y:S01]  /*1b730*/  FADD.FTZ R125, R125, R20 ;  /* 0x000000147d7d7221 */ /* 0x000fe20000010000 */
[----:B------:R-:W-:Y:S02]  /*1b740*/  FADD.FTZ R20, R130, R129 ;  /* 0x0000008182147221 */ /* 0x000fe40000010000 */
[----:B----4-:R-:W-:Y:S01]  /*1b750*/  HMMA.16816.F32 R40, R76, R64, R40 ;  /* 0x000000404c28723c */ /* 0x010fe20000001828 */
[----:B------:R-:W-:Y:S01]  /*1b760*/  FADD.FTZ R124, R124, R125 ;  /* 0x0000007d7c7c7221 */ /* 0x000fe20000010000 */
[----:B------:R-:W-:-:S03]  /*1b770*/  FADD.FTZ R20, R161, R20 ;  /* 0x00000014a1147221 */ /* 0x000fc60000010000 */
[----:B------:R-:W-:Y:S01]  /*1b780*/  FADD.FTZ R124, R127, R124 ;  /* 0x0000007c7f7c7221 */ /* 0x000fe20000010000 */
[----:B------:R-:W-:Y:S02]  /*1b790*/  FADD.FTZ R165, R165, R20 ;  /* 0x00000014a5a57221 */ /* 0x000fe40000010000 */
[C---:B------:R-:W-:Y:S01]  /*1b7a0*/  HMMA.16816.F32 R44, R76.reuse, R66, R44 ;  /* 0x000000424c2c723c */ /* 0x040fe2000000182c */
[----:B------:R-:W-:Y:S01]  /*1b7b0*/  FADD.FTZ R131, R131, R124 ;  /* 0x0000007c83837221 */ /* 0x000fe20000010000 */
[----:B------:R4:W-:Y:S01]  /*1b7c0*/  LDSM.16.MT88.4 R64, [R3+0x13800] ;  /* 0x013800000340783b */ /* 0x0009e20000004200 */
        /* <DEDUP_REMOVED lines=9> */
[----:B------:R-:W-:Y:S02]  /*1b860*/  FADD.FTZ R169, R169, R168 ;  /* 0x000000a8a9a97221 */ /* 0x000fe40000010000 */
[----:B------:R-:W-:Y:S02]  /*1b870*/  FADD.FTZ R173, R180, R173 ;  /* 0x000000adb4ad7221 */ /* 0x000fe40000010000 */
[----:B------:R-:W-:-:S02]  /*1b880*/  FADD.FTZ R194, R194, R169 ;  /* 0x000000a9c2c27221 */ /* 0x000fc40000010000 */
[----:B------:R-:W-:Y:S01]  /*1b890*/  FADD.FTZ R182, R182, R173 ;  /* 0x000000adb6b67221 */ /* 0x000fe20000010000 */
[C---:B------:R-:W-:Y:S01]  /*1b8a0*/  HMMA.16816.F32 R72, R76.reuse, R84, R72 ;  /* 0x000000544c48723c */ /* 0x040fe20000001848 */
[----:B------:R-:W-:Y:S01]  /*1b8b0*/  FADD.FTZ R171, R171, R194 ;  /* 0x000000c2abab7221 */ /* 0x000fe20000010000 */
[----:B----4-:R-:W-:Y:S01]  /*1b8c0*/  MOV R3, R155 ;  /* 0x0000009b00037202 */ /* 0x010fe20000000f00 */
[----:B------:R-:W-:Y:S02]  /*1b8d0*/  FADD.FTZ R175, R175, R182 ;  /* 0x000000b6afaf7221 */ /* 0x000fe40000010000 */
[----:B------:R-:W-:Y:S02]  /*1b8e0*/  FADD.FTZ R171, R190, R171 ;  /* 0x000000abbeab7221 */ /* 0x000fe40000010000 */
[----:B------:R-:W-:Y:S01]  /*1b8f0*/  FADD.FTZ R164, R164, R175 ;  /* 0x000000afa4a47221 */ /* 0x000fe20000010000 */
[----:B------:R-:W-:Y:S01]  /*1b900*/  HMMA.16816.F32 R4, R76, R86, R4 ;  /* 0x000000564c04723c */ /* 0x000fe20000001804 */
[----:B------:R2:W4:Y:S01]  /*1b910*/  LDSM.16.MT88.4 R76, [R128+0x7800] ;  /* 0x00780000804c783b */ /* 0x0005220000004200 */
        /* <DEDUP_REMOVED lines=14> */
[----:B--2---:R-:W-:Y:S01]  /*1ba00*/  HMMA.16816.F32 R128, R68, R16, R8 ;  /* 0x000000104480723c */ /* 0x004fe20000001808 */
[----:B------:R-:W1:Y:S01]  /*1ba10*/  LDSM.16.MT88.4 R8, [R159+0x7800] ;  /* 0x007800009f08783b */ /* 0x000e620000004200 */
[----:B------:R-:W-:Y:S01]  /*1ba20*/  FADD.FTZ R138, R138, R137 ;  /* 0x000000898a8a7221 */ /* 0x000fe20000010000 */
[----:B------:R-:W-:-:S03]  /*1ba30*/  FADD.FTZ R231, R136, R147 ;  /* 0x0000009388e77221 */ /* 0x000fc60000010000 */
[----:B------:R-:W-:Y:S02]  /*1ba40*/  FADD.FTZ R135, R135, R138 ;  /* 0x0000008a87877221 */ /* 0x000fe40000010000 */
[----:B---3--:R-:W-:Y:S02]  /*1ba50*/  HMMA.16816.F32 R104, R68, R100, R32 ;  /* 0x000000644468723c */ /* 0x008fe40000001820 */
[----:B------:R-:W-:-:S04]  /*1ba60*/  FADD.FTZ R0, R0, R135 ;  /* 0x0000008700007221 */ /* 0x000fc80000010000 */
[----:B------:R-:W-:Y:S02]  /*1ba70*/  FADD.FTZ R0, R145, R0 ;  /* 0x0000000091007221 */ /* 0x000fe40000010000 */
[----:B------:R-:W-:Y:S02]  /*1ba80*/  HMMA.16816.F32 R96, R68, R92, R40 ;  /* 0x0000005c4460723c */ /* 0x000fe40000001828 */
[----:B------:R-:W-:-:S04]  /*1ba90*/  FADD.FTZ R143, R143, R0 ;  /* 0x000000008f8f7221 */ /* 0x000fc80000010000 */
[----:B------:R-:W-:Y:S02]  /*1baa0*/  FADD.FTZ R229, R2, R143 ;  /* 0x0000008f02e57221 */ /* 0x000fe40000010000 */
[C---:B----4-:R-:W-:Y:S08]  /*1bab0*/  HMMA.16816.F32 R80, R68.reuse, R76, R56 ;  /* 0x0000004c4450723c */ /* 0x050ff00000001838 */
        /* <DEDUP_REMOVED lines=9> */
.L_x_2424:
        /* <DEDUP_REMOVED lines=16> */
[C---:B------:R-:W-:Y:S01]  /*1bc50*/  IADD3 R222, PT, PT, R210.reuse, 0xc040, RZ ;  /* 0x0000c040d2de7810 */ /* 0x040fe20007ffe0ff */
[----:B------:R-:W2:Y:S01]  /*1bc60*/  LDCU UR4, c[0x0][0x45c] ;  /* 0x00008b80ff0477ac */ /* 0x000ea20008000800 */
[----:B------:R-:W-:Y:S01]  /*1bc70*/  IADD3 R138, PT, PT, R210, R3, RZ ;  /* 0x00000003d28a7210 */ /* 0x000fe20007ffe0ff */
[----:B------:R-:W3:Y:S01]  /*1bc80*/  LDCU UR12, c[0x0][0x50c] ;  /* 0x0000a180ff0c77ac */ /* 0x000ee20008000800 */
[----:B------:R-:W4:Y:S01]  /*1bc90*/  LDCU.64 UR8, c[0x0][0x3a0] ;  /* 0x00007400ff0877ac */ /* 0x000f220008000a00 */
[----:B------:R-:W2:Y:S01]  /*1bca0*/  LDCU.64 UR10, c[0x0][0x3a8] ;  /* 0x00007500ff0a77ac */ /* 0x000ea20008000a00 */
[----:B-1----:R-:W-:-:S12]  /*1bcb0*/  ULEA UR5, UR5, UR13, 0x18 ;  /* 0x0000000d05057291 */ /* 0x002fd8000f8ec0ff */
.L_x_2434:
        /* <DEDUP_REMOVED lines=89> */
.L_x_2431:
        /* <DEDUP_REMOVED lines=12> */
[----:B------:R-:W-:Y:S02]  /*1c310*/  LOP3.LUT R2, R141, R208, RZ, 0x3c, !PT ;  /* 0x000000d08d027212 */ /* 0x000fe400078e3cff */
[-C--:B------:R-:W-:Y:S02]  /*1c320*/  IADD3.X R17, PT, PT, R7, R4.reuse, RZ, P1, !PT ;  /* 0x0000000407117210 */ /* 0x080fe40000ffe4ff */
[-C--:B------:R-:W-:Y:S02]  /*1c330*/  IADD3 R10, P0, PT, R16, R5.reuse, RZ ;  /* 0x00000005100a7210 */ /* 0x080fe40007f1e0ff */
[----:B------:R-:W-:Y:S01]  /*1c340*/  LOP3.LUT R181, R3, 0x400, RZ, 0xc0, !PT ;  /* 0x0000040003b57812 */ /* 0x000fe200078ec0ff */
[----:B------:R-:W-:Y:S01]  /*1c350*/  LDGSTS.E.BYPASS.LTC128B.128 [R223+0xc800], desc[UR6][R6.64] ;  /* 0x0c80000006df7fae */ /* 0x000fe2000b981a06 */
[-C--:B------:R-:W-:Y:S02]  /*1c360*/  IADD3.X R11, PT, PT, R17, R4.reuse, RZ, P0, !PT ;  /* 0x00000004110b7210 */ /* 0x080fe400007fe4ff */
[----:B------:R-:W-:Y:S02]  /*1c370*/  IADD3 R8, P1, PT, R10, R5, RZ ;  /* 0x000000050a087210 */ /* 0x000fe40007f3e0ff */
[----:B------:R-:W-:Y:S02]  /*1c380*/  LEA R181, R2, R181, 0x1 ;  /* 0x000000b502b57211 */ /* 0x000fe400078e08ff */
[-C--:B------:R-:W-:Y:S01]  /*1c390*/  IADD3.X R9, PT, PT, R11, R4.reuse, RZ, P1, !PT ;  /* 0x000000040b097210 */ /* 0x080fe20000ffe4ff */
[----:B------:R1:W-:Y:S01]  /*1c3a0*/  LDGSTS.E.BYPASS.LTC128B.128 [R223+0x10800], desc[UR6][R6.64+0x80] ;  /* 0x1080008006df7fae */ /* 0x0003e2000b981a06 */
[-C--:B------:R-:W-:Y:S02]  /*1c3b0*/  IADD3 R14, P0, PT, R8, R5.reuse, RZ ;  /* 0x00000005080e7210 */ /* 0x080fe40007f1e0ff */
[----:B------:R-:W-:Y:S02]  /*1c3c0*/  LEA R182, R182, UR5, 0x1 ;  /* 0x00000005b6b67c11 */ /* 0x000fe4000f8e08ff */
[-C--:B------:R-:W-:Y:S02]  /*1c3d0*/  IADD3.X R15, PT, PT, R9, R4.reuse, RZ, P0, !PT ;  /* 0x00000004090f7210 */ /* 0x080fe400007fe4ff */
[-C--:B------:R-:W-:Y:S01]  /*1c3e0*/  IADD3 R12, P1, PT, R14, R5.reuse, RZ ;  /* 0x000000050e0c7210 */ /* 0x080fe20007f3e0ff */
[----:B------:R-:W-:Y:S01]  /*1c3f0*/  LDGSTS.E.BYPASS.LTC128B.128 [R223+0xd000], desc[UR6][R16.64] ;  /* 0x0d00000010df7fae */ /* 0x000fe2000b981a06 */
[----:B------:R-:W-:Y:S02]  /*1c400*/  IADD3 R136, PT, PT, R181, UR5, RZ ;  /* 0x00000005b5887c10 */ /* 0x000fe4000fffe0ff */
[-C--:B------:R-:W-:Y:S02]  /*1c410*/  IADD3.X R13, PT, PT, R15, R4.reuse, RZ, P1, !PT ;  /* 0x000000040f0d7210 */ /* 0x080fe40000ffe4ff */
[----:B------:R-:W-:Y:S02]  /*1c420*/  MOV R2, 0x40 ;  /* 0x0000004000027802 */ /* 0x000fe40000000f00 */
[----:B------:R-:W-:Y:S01]  /*1c430*/  ISETP.NE.AND P1, PT, R226, 0x1, PT ;  /* 0x00000001e200780c */ /* 0x000fe20003f25270 */
        /* <DEDUP_REMOVED lines=9> */
[-C--:B------:R-:W-:Y:S02]  /*1c4d0*/  IADD3 R180, PT, PT, R182, R213.reuse, RZ ;  /* 0x000000d5b6b47210 */ /* 0x080fe40007ffe0ff */
[----:B------:R-:W-:Y:S05]  /*1c4e0*/  IADD3 R3, PT, PT, R136, R213, RZ ;  /* 0x000000d588037210 */ /* 0x000fea0007ffe0ff */
[----:B------:R1:W-:Y:S08]  /*1c4f0*/  LDGSTS.E.BYPASS.LTC128B.128 [R223+0x12000], desc[UR6][R8.64+0x80] ;  /* 0x1200008008df7fae */ /* 0x0003f0000b981a06 */
[----:B------:R-:W-:Y:S08]  /*1c500*/  LDGSTS.E.BYPASS.LTC128B.128 [R223+0xe800], desc[UR6][R14.64] ;  /* 0x0e8000000edf7fae */ /* 0x000ff0000b981a06 */
[----:B------:R-:W-:Y:S08]  /*1c510*/  LDGSTS.E.BYPASS.LTC128B.128 [R223+0x12800], desc[UR6][R14.64+0x80] ;  /* 0x128000800edf7fae */ /* 0x000ff0000b981a06 */
[----:B------:R-:W-:Y:S08]  /*1c520*/  LDGSTS.E.BYPASS.LTC128B.128 [R223+0xf000], desc[UR6][R12.64] ;  /* 0x0f0000000cdf7fae */ /* 0x000ff0000b981a06 */
[----:B------:R-:W-:Y:S08]  /*1c530*/  LDGSTS.E.BYPASS.LTC128B.128 [R223+0x13000], desc[UR6][R12.64+0x80] ;  /* 0x130000800cdf7fae */ /* 0x000ff0000b981a06 */
[----:B------:R-:W-:Y:S08]  /*1c540*/  LDGSTS.E.BYPASS.LTC128B.128 [R223+0xf800], desc[UR6][R6.64] ;  /* 0x0f80000006df7fae */ /* 0x000ff0000b981a06 */
[----:B------:R2:W-:Y:S08]  /*1c550*/  LDGSTS.E.BYPASS.LTC128B.128 [R223+0x13800], desc[UR6][R6.64+0x80] ;  /* 0x1380008006df7fae */ /* 0x0005f0000b981a06 */
[----:B------:R-:W-:Y:S08]  /*1c560*/  LDSM.16.M88.4 R64, [R182] ;  /* 0x00000000b640783b */ /* 0x000ff00000000200 */
[----:B-1----:R-:W2:Y:S08]  /*1c570*/  LDSM.16.M88.4 R8, [R181+UR5+0x4000] ;  /* 0x00400005b508783b */ /* 0x002eb00008000200 */
[----:B------:R-:W1:Y:S08]  /*1c580*/  LDSM.16.M88.4 R16, [R181+UR5+0x4800] ;  /* 0x00480005b510783b */ /* 0x000e700008000200 */
[----:B------:R-:W5:Y:S08]  /*1c590*/  LDSM.16.M88.4 R24, [R181+UR5+0x5000] ;  /* 0x00500005b518783b */ /* 0x000f700008000200 */
[----:B------:R-:W0:Y:S08]  /*1c5a0*/  LDGDEPBAR ;  /* 0x00000000000079af */ /* 0x000e300000000000 */
[----:B------:R-:W3:Y:S08]  /*1c5b0*/  LDSM.16.M88.4 R32, [R181+UR5+0x5800] ;  /* 0x00580005b520783b */ /* 0x000ef00008000200 */
[----:B------:R-:W4:Y:S01]  /*1c5c0*/  LDSM.16.M88.4 R40, [R181+UR5+0x6000] ;  /* 0x00600005b528783b */ /* 0x000f220008000200 */
[C---:B--2---:R-:W-:Y:S07]  /*1c5d0*/  HMMA.16816.F32 R4, R64.reuse, R8, RZ ;  /* 0x000000084004723c */ /* 0x044fee00000018ff */
[----:B------:R-:W2:Y:S01]  /*1c5e0*/  LDSM.16.M88.4 R48, [R181+UR5+0x6800] ;  /* 0x00680005b530783b */ /* 0x000ea20008000200 */
[C---:B------:R-:W-:Y:S07]  /*1c5f0*/  HMMA.16816.F32 R8, R64.reuse, R10, RZ ;  /* 0x0000000a4008723c */ /* 0x040fee00000018ff */
[----:B------:R-:W2:Y:S01]  /*1c600*/  LDSM.16.M88.4 R56, [R181+UR5+0x7000] ;  /* 0x00700005b538783b */ /* 0x000ea20008000200 */
[C---:B-1----:R-:W-:Y:S07]  /*1c610*/  HMMA.16816.F32 R12, R64.reuse, R16, RZ ;  /* 0x00000010400c723c */ /* 0x042fee00000018ff */
[----:B------:R-:W1:Y:S01]  /*1c620*/  LDSM.16.M88.4 R132, [R181+UR5+0x7800] ;  /* 0x00780005b584783b */ /* 0x000e620008000200 */
[C---:B------:R-:W-:Y:S07]  /*1c630*/  HMMA.16816.F32 R16, R64.reuse, R18, RZ ;  /* 0x000000124010723c */ /* 0x040fee00000018ff */
[----:B------:R-:W-:Y:S01]  /*1c640*/  LDSM.16.M88.4 R140, [R180] ;  /* 0x00000000b48c783b */ /* 0x000fe20000000200 */
[C---:B-----5:R-:W-:Y:S07]  /*1c650*/  HMMA.16816.F32 R20, R64.reuse, R24, RZ ;  /* 0x000000184014723c */ /* 0x060fee00000018ff */
[----:B------:R-:W5:Y:S01]  /*1c660*/  LDSM.16.M88.4 R144, [R3+0x4000] ;  /* 0x004000000390783b */ /* 0x000f620000000200 */
[C---:B------:R-:W-:Y:S07]  /*1c670*/  HMMA.16816.F32 R24, R64.reuse, R26, RZ ;  /* 0x0000001a4018723c */ /* 0x040fee00000018ff */
[----:B------:R-:W5:Y:S01]  /*1c680*/  LDSM.16.M88.4 R148, [R3+0x4800] ;  /* 0x004800000394783b */ /* 0x000f620000000200 */
[C---:B---3--:R-:W-:Y:S07]  /*1c690*/  HMMA.16816.F32 R28, R64.reuse, R32, RZ ;  /* 0x00000020401c723c */ /* 0x048fee00000018ff */
[----:B------:R-:W3:Y:S01]  /*1c6a0*/  LDSM.16.M88.4 R152, [R3+0x5000] ;  /* 0x005000000398783b */ /* 0x000ee20000000200 */
[C---:B------:R-:W-:Y:S07]  /*1c6b0*/  HMMA.16816.F32 R32, R64.reuse, R34, RZ ;  /* 0x000000224020723c */ /* 0x040fee00000018ff */
[----:B------:R-:W-:Y:S01]  /*1c6c0*/  LDSM.16.M88.4 R156, [R3+0x6800] ;  /* 0x00680000039c783b */ /* 0x000fe20000000200 */
[C---:B----4-:R-:W-:Y:S07]  /*1c6d0*/  HMMA.16816.F32 R36, R64.reuse, R40, RZ ;  /* 0x000000284024723c */ /* 0x050fee00000018ff */
[----:B------:R-:W-:Y:S01]  /*1c6e0*/  LDSM.16.M88.4 R160, [R3+0x7000] ;  /* 0x0070000003a0783b */ /* 0x000fe20000000200 */
[C---:B------:R-:W-:Y:S08]  /*1c6f0*/  HMMA.16816.F32 R40, R64.reuse, R42, RZ ;  /* 0x0000002a4028723c */ /* 0x040ff000000018ff */
[C---:B--2---:R-:W-:Y:S08]  /*1c700*/  HMMA.16816.F32 R44, R64.reuse, R48, RZ ;  /* 0x00000030402c723c */ /* 0x044ff000000018ff */
[C---:B------:R-:W-:Y:S08]  /*1c710*/  HMMA.16816.F32 R48, R64.reuse, R50, RZ ;  /* 0x000000324030723c */ /* 0x040ff000000018ff */
[C---:B------:R-:W-:Y:S08]  /*1c720*/  HMMA.16816.F32 R52, R64.reuse, R56, RZ ;  /* 0x000000384034723c */ /* 0x040ff000000018ff */
[C---:B------:R-:W-:Y:S08]  /*1c730*/  HMMA.16816.F32 R56, R64.reuse, R58, RZ ;  /* 0x0000003a4038723c */ /* 0x040ff000000018ff */
[C---:B-1----:R-:W-:Y:S08]  /*1c740*/  HMMA.16816.F32 R60, R64.reuse, R132, RZ ;  /* 0x00000084403c723c */ /* 0x042ff000000018ff */
[----:B------:R-:W-:Y:S01]  /*1c750*/  HMMA.16816.F32 R64, R64, R134, RZ ;  /* 0x000000864040723c */ /* 0x000fe200000018ff */
[----:B------:R-:W1:Y:S07]  /*1c760*/  LDSM.16.M88.4 R132, [R3+0x5800] ;  /* 0x005800000384783b */ /* 0x000e6e0000000200 */
[C---:B-----5:R-:W-:Y:S08]  /*1c770*/  HMMA.16816.F32 R4, R140.reuse, R144, R4 ;  /* 0x000000908c04723c */ /* 0x060ff00000001804 */
[C---:B------:R-:W-:Y:S01]  /*1c780*/  HMMA.16816.F32 R8, R140.reuse, R146, R8 ;  /* 0x000000928c08723c */ /* 0x040fe20000001808 */
[----:B------:R-:W2:Y:S07]  /*1c790*/  LDSM.16.M88.4 R144, [R3+0x6000] ;  /* 0x006000000390783b */ /* 0x000eae0000000200 */
[C---:B------:R-:W-:Y:S03]  /*1c7a0*/  HMMA.16816.F32 R12, R140.reuse, R148, R12 ;  /* 0x000000948c0c723c */ /* 0x040fe6000000180c */
[----:B------:R-:W-:Y:S04]  /*1c7b0*/  SEL R149, R2, 0xffffffc0, !P0 ;  /* 0xffffffc002957807 */ /* 0x000fe80004000000 */
[-C--:B------:R-:W-:Y:S01]  /*1c7c0*/  IADD3 R200, PT, PT, R182, R149.reuse, RZ ;  /* 0x00000095b6c87210 */ /* 0x080fe20007ffe0ff */
[C---:B------:R-:W-:Y:S03]  /*1c7d0*/  HMMA.16816.F32 R16, R140.reuse, R150, R16 ;  /* 0x000000968c10723c */ /* 0x040fe60000001810 */
[----:B------:R-:W-:Y:S01]  /*1c7e0*/  IADD3 R136, PT, PT, R136, R149, RZ ;  /* 0x0000009588887210 */ /* 0x000fe20007ffe0ff */
[----:B------:R-:W-:Y:S01]  /*1c7f0*/  LDSM.16.M88.4 R164, [R200] ;  /* 0x00000000c8a4783b */ /* 0x000fe20000000200 */
[----:B------:R-:W-:Y:S02]  /*1c800*/  IADD3 R201, PT, PT, R200, R213, RZ ;  /* 0x000000d5c8c97210 */ /* 0x000fe40007ffe0ff */
[----:B------:R-:W-:Y:S01]  /*1c810*/  IADD3 R2, PT, PT, R213, R136, RZ ;  /* 0x00000088d5027210 */ /* 0x000fe20007ffe0ff */
[C---:B---3--:R-:W-:Y:S04]  /*1c820*/  HMMA.16816.F32 R20, R140.reuse, R152, R20 ;  /* 0x000000988c14723c */ /* 0x048fe80000001814 */
[----:B------:R-:W3:Y:S04]  /*1c830*/  LDSM.16.M88.4 R148, [R3+0x7800] ;  /* 0x007800000394783b */ /* 0x000ee80000000200 */
[C---:B------:R-:W-:Y:S04]  /*1c840*/  HMMA.16816.F32 R24, R140.reuse, R154, R24 ;  /* 0x0000009a8c18723c */ /* 0x040fe80000001818 */
[----:B------:R-:W4:Y:S04]  /*1c850*/  LDSM.16.M88.4 R168, [R136+0x4000] ;  /* 0x0040000088a8783b */ /* 0x000f280000000200 */
[C---:B-1----:R-:W-:Y:S04]  /*1c860*/  HMMA.16816.F32 R28, R140.reuse, R132, R28 ;  /* 0x000000848c1c723c */ /* 0x042fe8000000181c */
[----:B------:R-:W1:Y:S04]  /*1c870*/  LDSM.16.M88.4 R172, [R136+0x4800] ;  /* 0x0048000088ac783b */ /* 0x000e680000000200 */
[C---:B------:R-:W-:Y:S04]  /*1c880*/  HMMA.16816.F32 R32, R140.reuse, R134, R32 ;  /* 0x000000868c20723c */ /* 0x040fe80000001820 */
[----:B------:R-:W5:Y:S04]  /*1c890*/  LDSM.16.M88.4 R176, [R136+0x5000] ;  /* 0x0050000088b0783b */ /* 0x000f680000000200 */
[C---:B--2---:R-:W-:Y:S04]  /*1c8a0*/  HMMA.16816.F32 R36, R140.reuse, R144, R36 ;  /* 0x000000908c24723c */ /* 0x044fe80000001824 */
[----:B------:R-:W2:Y:S04]  /*1c8b0*/  LDSM.16.M88.4 R152, [R136+0x5800] ;  /* 0x005800008898783b */ /* 0x000ea80000000200 */
[C---:B------:R-:W-:Y:S04]  /*1c8c0*/  HMMA.16816.F32 R40, R140.reuse, R146, R40 ;  /* 0x000000928c28723c */ /* 0x040fe80000001828 */
[----:B------:R-:W2:Y:S04]  /*1c8d0*/  LDSM.16.M88.4 R132, [R136+0x6000] ;  /* 0x006000008884783b */ /* 0x000ea80000000200 */
[C---:B------:R-:W-:Y:S04]  /*1c8e0*/  HMMA.16816.F32 R44, R140.reuse, R156, R44 ;  /* 0x0000009c8c2c723c */ /* 0x040fe8000000182c */
[----:B------:R-:W2:Y:S04]  /*1c8f0*/  LDSM.16.M88.4 R144, [R136+0x6800] ;  /* 0x006800008890783b */ /* 0x000ea80000000200 */
[C---:B------:R-:W-:Y:S04]  /*1c900*/  HMMA.16816.F32 R48, R140.reuse, R158, R48 ;  /* 0x0000009e8c30723c */ /* 0x040fe80000001830 */
[----:B------:R-:W-:Y:S04]  /*1c910*/  LDSM.16.M88.4 R156, [R2+0x4800] ;  /* 0x00480000029c783b */ /* 0x000fe80000000200 */
[C---:B------:R-:W-:Y:S04]  /*1c920*/  HMMA.16816.F32 R52, R140.reuse, R160, R52 ;  /* 0x000000a08c34723c */ /* 0x040fe80000001834 */
[----:B------:R-:W-:Y:S04]  /*1c930*/  LDSM.16.M88.4 R184, [R136+0x9800] ;  /* 0x0098000088b8783b */ /* 0x000fe80000000200 */
[C---:B------:R-:W-:Y:S04]  /*1c940*/  HMMA.16816.F32 R56, R140.reuse, R162, R56 ;  /* 0x000000a28c38723c */ /* 0x040fe80000001838 */
[----:B------:R-:W-:Y:S04]  /*1c950*/  LDSM.16.M88.4 R160, [R2+0x5000] ;  /* 0x0050000002a0783b */ /* 0x000fe80000000200 */
[C---:B---3--:R-:W-:Y:S04]  /*1c960*/  HMMA.16816.F32 R60, R140.reuse, R148, R60 ;  /* 0x000000948c3c723c */ /* 0x048fe8000000183c */
[----:B------:R-:W-:Y:S04]  /*1c970*/  LDSM.16.M88.4 R188, [R136+0xa000] ;  /* 0x00a0000088bc783b */ /* 0x000fe80000000200 */
[----:B------:R-:W-:Y:S04]  /*1c980*/  HMMA.16816.F32 R64, R140, R150, R64 ;  /* 0x000000968c40723c */ /* 0x000fe80000001840 */
[----:B------:R-:W3:Y:S04]  /*1c990*/  LDSM.16.M88.4 R140, [R136+0x7000] ;  /* 0x00700000888c783b */ /* 0x000ee80000000200 */
[C---:B----4-:R-:W-:Y:S04]  /*1c9a0*/  HMMA.16816.F32 R4, R164.reuse, R168, R4 ;  /* 0x000000a8a404723c */ /* 0x050fe80000001804 */
[----:B------:R-:W4:Y:S04]  /*1c9b0*/  LDSM.16.M88.4 R148, [R136+0x7800] ;  /* 0x007800008894783b */ /* 0x000f280000000200 */
[C---:B------:R-:W-:Y:S04]  /*1c9c0*/  HMMA.16816.F32 R8, R164.reuse, R170, R8 ;  /* 0x000000aaa408723c */ /* 0x040fe80000001808 */
[----:B------:R-:W-:Y:S04]  /*1c9d0*/  LDSM.16.M88.4 R168, [R2+0x5800] ;  /* 0x0058000002a8783b */ /* 0x000fe80000000200 */
[C---:B-1----:R-:W-:Y:S04]  /*1c9e0*/  HMMA.16816.F32 R12, R164.reuse, R172, R12 ;  /* 0x000000aca40c723c */ /* 0x042fe8000000180c */
[----:B------:R-:W-:Y:S04]  /*1c9f0*/  LDSM.16.M88.4 R192, [R136+0xa800] ;  /* 0x00a8000088c0783b */ /* 0x000fe80000000200 */
[C---:B------:R-:W-:Y:S04]  /*1ca00*/  HMMA.16816.F32 R16, R164.reuse, R174, R16 ;  /* 0x000000aea410723c */ /* 0x040fe80000001810 */
[----:B------:R-:W-:Y:S04]  /*1ca10*/  LDSM.16.M88.4 R172, [R2+0x6000] ;  /* 0x0060000002ac783b */ /* 0x000fe80000000200 */
[C---:B-----5:R-:W-:Y:S04]  /*1ca20*/  HMMA.16816.F32 R20, R164.reuse, R176, R20 ;  /* 0x000000b0a414723c */ /* 0x060fe80000001814 */
[----:B------:R-:W-:Y:S04]  /*1ca30*/  LDSM.16.M88.4 R196, [R136+0xb000] ;  /* 0x00b0000088c4783b */ /* 0x000fe80000000200 */
[C---:B------:R-:W-:Y:S04]  /*1ca40*/  HMMA.16816.F32 R24, R164.reuse, R178, R24 ;  /* 0x000000b2a418723c */ /* 0x040fe80000001818 */
[----:B------:R-:W-:Y:S04]  /*1ca50*/  LDSM.16.M88.4 R176, [R181+UR5+0xb800] ;  /* 0x00b80005b5b0783b */ /* 0x000fe80008000200 */
[C---:B--2---:R-:W-:Y:S04]  /*1ca60*/  HMMA.16816.F32 R28, R164.reuse, R152, R28 ;  /* 0x00000098a41c723c */ /* 0x044fe8000000181c */
[----:B------:R-:W-:Y:S04]  /*1ca70*/  LDSM.16.M88.4 R204, [R2+0x8000] ;  /* 0x0080000002cc783b */ /* 0x000fe80000000200 */
[C---:B------:R-:W-:Y:S04]  /*1ca80*/  HMMA.16816.F32 R32, R164.reuse, R154, R32 ;  /* 0x0000009aa420723c */ /* 0x040fe80000001820 */
[----:B------:R-:W-:Y:S04]  /*1ca90*/  LDSM.16.M88.4 R152, [R2+0x4000] ;  /* 0x004000000298783b */ /* 0x000fe80000000200 */
[C---:B------:R-:W-:Y:S08]  /*1caa0*/  HMMA.16816.F32 R36, R164.reuse, R132, R36 ;  /* 0x00000084a424723c */ /* 0x040ff00000001824 */
        /* <DEDUP_REMOVED lines=8> */
[C---:B----4-:R-:W-:Y:S08]  /*1cb30*/  HMMA.16816.F32 R60, R164.reuse, R148, R60 ;  /* 0x00000094a43c723c */ /* 0x050ff0000000183c */
[----:B------:R-:W-:Y:S01]  /*1cb40*/  HMMA.16816.F32 R64, R164, R150, R64 ;  /* 0x00000096a440723c */ /* 0x000fe20000001840 */
[----:B------:R-:W4:Y:S07]  /*1cb50*/  LDSM.16.M88.4 R148, [R2+0x7800] ;  /* 0x007800000294783b */ /* 0x000f2e0000000200 */
[C---:B-1----:R-:W-:Y:S01]  /*1cb60*/  HMMA.16816.F32 R4, R132.reuse, R152, R4 ;  /* 0x000000988404723c */ /* 0x042fe20000001804 */
[----:B------:R-:W-:Y:S07]  /*1cb70*/  LDSM.16.M88.4 R164, [R181+UR5+0xa000] ;  /* 0x00a00005b5a4783b */ /* 0x000fee0008000200 */
        /* <DEDUP_REMOVED lines=22> */
[----:B------:R-:W-:Y:S07]  /*1cce0*/  LDSM.16.M88.4 R132, [R180+0x2000] ;  /* 0x00200000b484783b */ /* 0x000fee0000000200 */
[C---:B-1----:R-:W-:Y:S01]  /*1ccf0*/  HMMA.16816.F32 R4, R152.reuse, R156, R4 ;  /* 0x0000009c9804723c */ /* 0x042fe20000001804 */
[----:B------:R-:W1:Y:S07]  /*1cd00*/  LDSM.16.M88.4 R148, [R3+0x8000] ;  /* 0x008000000394783b */ /* 0x000e6e0000000200 */
[C---:B------:R-:W-:Y:S01]  /*1cd10*/  HMMA.16816.F32 R8, R152.reuse, R158, R8 ;  /* 0x0000009e9808723c */ /* 0x040fe20000001808 */
[----:B------:R-:W4:Y:S07]  /*1cd20*/  LDSM.16.M88.4 R156, [R3+0x8800] ;  /* 0x00880000039c783b */ /* 0x000f2e0000000200 */
[C---:B-----5:R-:W-:Y:S01]  /*1cd30*/  HMMA.16816.F32 R12, R152.reuse, R160, R12 ;  /* 0x000000a0980c723c */ /* 0x060fe2000000180c */
[----:B------:R-:W-:Y:S07]  /*1cd40*/  LDSM.16.M88.4 R180, [R136+0x9000] ;  /* 0x0090000088b4783b */ /* 0x000fee0000000200 */
        /* <DEDUP_REMOVED lines=20> */
[----:B------:R-:W3:Y:S07]  /*1ce90*/  LDSM.16.M88.4 R152, [R3+0xa000] ;  /* 0x00a000000398783b */ /* 0x000eee0000000200 */
[C---:B-1----:R-:W-:Y:S01]  /*1cea0*/  HMMA.16816.F32 R4, R132.reuse, R148, R4 ;  /* 0x000000948404723c */ /* 0x042fe20000001804 */
[----:B------:R-:W1:Y:S07]  /*1ceb0*/  LDSM.16.M88.4 R176, [R136+0x8000] ;  /* 0x0080000088b0783b */ /* 0x000e6e0000000200 */
[C---:B------:R-:W-:Y:S01]  /*1cec0*/  HMMA.16816.F32 R8, R132.reuse, R150, R8 ;  /* 0x000000968408723c */ /* 0x040fe20000001808 */
[----:B------:R-:W5:Y:S07]  /*1ced0*/  LDSM.16.M88.4 R148, [R136+0x8800] ;  /* 0x008800008894783b */ /* 0x000f6e0000000200 */
[C---:B----4-:R-:W-:Y:S08]  /*1cee0*/  HMMA.16816.F32 R12, R132.reuse, R156, R12 ;  /* 0x0000009c840c723c */ /* 0x050ff0000000180c */
[C---:B------:R-:W-:Y:S01]  /*1cef0*/  HMMA.16816.F32 R16, R132.reuse, R158, R16 ;  /* 0x0000009e8410723c */ /* 0x040fe20000001810 */
[----:B------:R-:W4:Y:S07]  /*1cf00*/  LDSM.16.M88.4 R156, [R136+0xb800] ;  /* 0x00b80000889c783b */ /* 0x000f2e0000000200 */
        /* <DEDUP_REMOVED lines=13> */
[C---:B-1----:R-:W-:Y:S08]  /*1cfe0*/  HMMA.16816.F32 R4, R172.reuse, R176, R4 ;  /* 0x000000b0ac04723c */ /* 0x042ff00000001804 */
        /* <DEDUP_REMOVED lines=93> */
[C---:B----4-:R-:W-:Y:S09]  /*1d5c0*/  HMMA.16816.F32 R52, R200.reuse, R4, R52 ;  /* 0x00000004c834723c */ /* 0x050ff20000001834 */
[----:B------:R3:W4:Y:S01]  /*1d5d0*/  MUFU.TANH R156, R23 ;  /* 0x00000017009c7308 */ /* 0x0007220000002400 */
[----:B------:R-:W-:Y:S01]  /*1d5e0*/  BAR.SYNC.DEFER_BLOCKING 0x0 ;  /* 0x0000000000007b1d */ /* 0x000fe20000010000 */
        /* <DEDUP_REMOVED lines=16> */
[----:B------:R-:W-:Y:S01]  /*1d6f0*/  FMUL.FTZ R57, R57, UR12 ;  /* 0x0000000c39397c20 */ /* 0x000fe20008410000 */
[----:B------:R-:W-:Y:S05]  /*1d700*/  FMUL.FTZ R58, R58, UR12 ;  /* 0x0000000c3a3a7c20 */ /* 0x000fea0008410000 */
        /* <DEDUP_REMOVED lines=68> */
[----:B------:R-:W-:Y:S01]  /*1db50*/  VIADD R11, R227, 0xffffff00 ;  /* 0xffffff00e30b7836 */ /* 0x000fe20000000000 */
[----:B------:R-:W2:Y:S04]  /*1db60*/  LDC R4, c[0x0][0x4f0] ;  /* 0x00013c00ff047b82 */ /* 0x000ea80000000800 */
[----:B------:R-:W-:Y:S02]  /*1db70*/  IABS R6, R11 ;  /* 0x0000000b00067213 */ /* 0x000fe40000000000 */
[-C--:B--2---:R-:W-:Y:S02]  /*1db80*/  IABS R2, R4.reuse ;  /* 0x0000000400027213 */ /* 0x084fe40000000000 */
[-C--:B------:R-:W-:Y:S02]  /*1db90*/  LOP3.LUT R11, R11, R4.reuse, RZ, 0x3c, !PT ;  /* 0x000000040b0b7212 */ /* 0x080fe400078e3cff */
[----:B------:R-:W2:Y:S02]  /*1dba0*/  I2F.RP R9, R2 ;  /* 0x0000000200097306 */ /* 0x000ea40000209400 */
[----:B------:R-:W-:Y:S08]  /*1dbb0*/  ISETP.GE.AND P6, PT, R11, RZ, PT ;  /* 0x000000ff0b00720c */ /* 0x000ff00003fc6270 */
[----:B--2---:R-:W1:Y:S02]  /*1dbc0*/  MUFU.RCP R3, R9 ;  /* 0x0000000900037308 */ /* 0x004e640000001000 */
        /* <DEDUP_REMOVED lines=35> */
[-C--:B---3--:R-:W-:Y:S02]  /*1de00*/  LEA.HI.X.SX32 R17, R11, R221.reuse, 0x2, P2 ;  /* 0x000000dd0b117211 */ /* 0x088fe400010f16ff */
        /* <DEDUP_REMOVED lines=18> */
.L_x_2433:
        /* <DEDUP_REMOVED lines=8> */
[-C--:B-1----:R-:W-:Y:S01]  /*1dfb0*/  IADD3 R12, P2, PT, R4, R3.reuse, RZ ;  /* 0x00000003040c7210 */ /* 0x082fe20007f5e0ff */
        /* <DEDUP_REMOVED lines=16> */
[----:B---3--:R-:W-:Y:S01]  /*1e0c0*/  IMAD.X R17, R15, 0x1, R2, P1 ;  /* 0x000000010f117824 */ /* 0x008fe200008e0602 */
        /* <DEDUP_REMOVED lines=10> */
.L_x_2432:
[----:B--2---:R-:W-:Y:S01]  /*1e170*/  FMNMX3.FTZ R5, R137, R149, R147, !PT ;  /* 0x0000009589057276 */ /* 0x004fe20007810093 */
[----:B-1----:R-:W-:Y:S01]  /*1e180*/  LDSM.16.MT88.4 R12, [R210+0xc000] ;  /* 0x00c00000d20c783b */ /* 0x002fe20000004200 */
        /* <DEDUP_REMOVED lines=61> */
[----:B------:R-:W-:Y:S01]  /*1e560*/  FFMA.FTZ R147, R145, UR4, -R150 ;  /* 0x0000000491937c23 */ /* 0x000fe20008010896 */
[--C-:B------:R-:W-:Y:S01]  /*1e570*/  FFMA.FTZ R145, R144, UR4, -R152.reuse ;  /* 0x0000000490917c23 */ /* 0x100fe20008010898 */
[----:B------:R-:W-:Y:S01]  /*1e580*/  FFMA.FTZ R144, R142, UR4, -R152 ;  /* 0x000000048e907c23 */ /* 0x000fe20008010898 */
[--C-:B------:R-:W-:Y:S01]  /*1e590*/  FFMA.FTZ R142, R140, UR4, -R150.reuse ;  /* 0x000000048c8e7c23 */ /* 0x100fe20008010896 */
[--C-:B------:R-:W-:Y:S01]  /*1e5a0*/  FFMA.FTZ R143, R143, UR4, -R150.reuse ;  /* 0x000000048f8f7c23 */ /* 0x100fe20008010896 */
[--C-:B------:R-:W-:Y:S01]  /*1e5b0*/  FFMA.FTZ R141, R141, UR4, -R150.reuse ;  /* 0x000000048d8d7c23 */ /* 0x100fe20008010896 */
[----:B------:R-:W2:Y:S01]  /*1e5c0*/  MUFU.EX2 R2, R5 ;  /* 0x0000000500027308 */ /* 0x000ea20000000800 */
[----:B------:R-:W-:Y:S01]  /*1e5d0*/  MOV R140, R222 ;  /* 0x000000de008c7202 */ /* 0x000fe20000000f00 */
[--C-:B------:R-:W-:Y:S01]  /*1e5e0*/  FFMA.FTZ R177, R177, UR4, -R150.reuse ;  /* 0x00000004b1b17c23 */ /* 0x100fe20008010896 */
[----:B------:R-:W-:Y:S01]  /*1e5f0*/  @P0 IADD3 R140, PT, PT, R224, -0x40, RZ ;  /* 0xffffffc0e08c0810 */ /* 0x000fe20007ffe0ff */
[C---:B-1----:R-:W-:Y:S01]  /*1e600*/  FMUL.FTZ R6, R0.reuse, R130 ;  /* 0x0000008200067220 */ /* 0x042fe20000410000 */
[C---:B------:R-:W-:Y:S01]  /*1e610*/  FMUL.FTZ R7, R0.reuse, R131 ;  /* 0x0000008300077220 */ /* 0x040fe20000410000 */
[C---:B------:R-:W-:Y:S01]  /*1e620*/  FMUL.FTZ R10, R0.reuse, R126 ;  /* 0x0000007e000a7220 */ /* 0x040fe20000410000 */
[C---:B------:R-:W-:Y:S03]  /*1e630*/  FMUL.FTZ R11, R0.reuse, R127 ;  /* 0x0000007f000b7220 */ /* 0x040fe60000410000 */
[----:B------:R-:W-:Y:S01]  /*1e640*/  MUFU.EX2 R144, R144 ;  /* 0x0000009000907308 */ /* 0x000fe20000000800 */
[----:B------:R-:W1:Y:S01]  /*1e650*/  LDSM.16.MT88.4 R28, [R140] ;  /* 0x000000008c1c783b */ /* 0x000e620000004200 */
[----:B------:R-:W-:Y:S01]  /*1e660*/  IADD3 R213, PT, PT, R213, R140, RZ ;  /* 0x0000008cd5d57210 */ /* 0x000fe20007ffe0ff */
[C---:B------:R-:W-:Y:S01]  /*1e670*/  FMUL.FTZ R18, R0.reuse, R118 ;  /* 0x0000007600127220 */ /* 0x040fe20000410000 */
        /* <DEDUP_REMOVED lines=18> */
[----:B------:R-:W-:Y:S01]  /*1e7a0*/  FMUL.FTZ R35, R0, R103 ;  /* 0x0000006700237220 */ /* 0x000fe20000410000 */
[C---:B------:R-:W-:Y:S03]  /*1e7b0*/  FMUL.FTZ R40, R2.reuse, R92 ;  /* 0x0000005c02287220 */ /* 0x040fe60000410000 */
[----:B------:R-:W-:Y:S01]  /*1e7c0*/  MUFU.EX2 R147, R147 ;  /* 0x0000009300937308 */ /* 0x000fe20000000800 */
[----:B------:R-:W-:Y:S01]  /*1e7d0*/  FMUL.FTZ R41, R2, R93 ;  /* 0x0000005d02297220 */ /* 0x000fe20000410000 */
[C---:B------:R-:W-:Y:S01]  /*1e7e0*/  FMUL.FTZ R42, R0.reuse, R94 ;  /* 0x0000005e002a7220 */ /* 0x040fe20000410000 */
[----:B------:R-:W-:Y:S01]  /*1e7f0*/  FMUL.FTZ R43, R0, R95 ;  /* 0x0000005f002b7220 */ /* 0x000fe20000410000 */
[C---:B------:R-:W-:Y:S01]  /*1e800*/  FMUL.FTZ R48, R2.reuse, R84 ;  /* 0x0000005402307220 */ /* 0x040fe20000410000 */
[----:B------:R-:W-:Y:S01]  /*1e810*/  LDSM.16.MT88.4 R92, [R138+0xd000] ;  /* 0x00d000008a5c783b */ /* 0x000fe20000004200 */
[----:B------:R-:W-:Y:S01]  /*1e820*/  FMUL.FTZ R49, R2, R85 ;  /* 0x0000005502317220 */ /* 0x000fe20000410000 */
[----:B------:R-:W-:Y:S03]  /*1e830*/  FMUL.FTZ R50, R0, R86 ;  /* 0x0000005600327220 */ /* 0x000fe60000410000 */
[----:B------:R-:W5:Y:S01]  /*1e840*/  MUFU.EX2 R143, R143 ;  /* 0x0000008f008f7308 */ /* 0x000f620000000800 */
[----:B---3--:R-:W-:Y:S01]  /*1e850*/  F2FP.F16.F32.PACK_AB R128, R146, R149 ;  /* 0x000000959280723e */ /* 0x008fe200000000ff */
[----:B------:R-:W-:Y:S01]  /*1e860*/  FMUL.FTZ R51, R0, R87 ;  /* 0x0000005700337220 */ /* 0x000fe20000410000 */
[C---:B------:R-:W-:Y:S01]  /*1e870*/  FMUL.FTZ R56, R2.reuse, R76 ;  /* 0x0000004c02387220 */ /* 0x040fe20000410000 */
[----:B------:R-:W-:Y:S01]  /*1e880*/  FMUL.FTZ R57, R2, R77 ;  /* 0x0000004d02397220 */ /* 0x000fe20000410000 */
[----:B------:R-:W3:Y:S01]  /*1e890*/  LDSM.16.MT88.4 R84, [R213+0x4000] ;  /* 0x00400000d554783b */ /* 0x000ee20000004200 */
[C---:B------:R-:W-:Y:S01]  /*1e8a0*/  FMUL.FTZ R58, R0.reuse, R78 ;  /* 0x0000004e003a7220 */ /* 0x040fe20000410000 */
[----:B------:R-:W-:Y:S03]  /*1e8b0*/  FMUL.FTZ R59, R0, R79 ;  /* 0x0000004f003b7220 */ /* 0x000fe60000410000 */
[----:B------:R-:W1:Y:S01]  /*1e8c0*/  MUFU.EX2 R145, R145 ;  /* 0x0000009100917308 */ /* 0x000e620000000800 */
[C---:B------:R-:W-:Y:S01]  /*1e8d0*/  FMUL.FTZ R64, R2.reuse, R68 ;  /* 0x0000004402407220 */ /* 0x040fe20000410000 */
[----:B------:R-:W-:Y:S01]  /*1e8e0*/  FMUL.FTZ R65, R2, R69 ;  /* 0x0000004502417220 */ /* 0x000fe20000410000 */
[C---:B------:R-:W-:Y:S01]  /*1e8f0*/  FMUL.FTZ R66, R0.reuse, R70 ;  /* 0x0000004600427220 */ /* 0x040fe20000410000 */
[----:B------:R-:W-:Y:S01]  /*1e900*/  FMUL.FTZ R67, R0, R71 ;  /* 0x0000004700437220 */ /* 0x000fe20000410000 */
[----:B------:R-:W3:Y:S01]  /*1e910*/  LDSM.16.MT88.4 R76, [R210+0xc800] ;  /* 0x00c80000d24c783b */ /* 0x000ee20000004200 */
[----:B------:R-:W-:Y:S01]  /*1e920*/  FFMA.FTZ R156, R156, UR4, -R150 ;  /* 0x000000049c9c7c23 */ /* 0x000fe20008010896 */
[----:B------:R-:W-:Y:S03]  /*1e930*/  FFMA.FTZ R179, R179, UR4, -R152 ;  /* 0x00000004b3b37c23 */ /* 0x000fe60008010898 */
[----:B------:R-:W-:Y:S01]  /*1e940*/  MUFU.EX2 R142, R142 ;  /* 0x0000008e008e7308 */ /* 0x000fe20000000800 */
[----:B-----5:R-:W-:Y:S01]  /*1e950*/  F2FP.F16.F32.PACK_AB R129, R143, R147 ;  /* 0x000000938f81723e */ /* 0x020fe200000000ff */
[--C-:B------:R-:W-:Y:S01]  /*1e960*/  FFMA.FTZ R160, R160, UR4, -R150.reuse ;  /* 0x00000004a0a07c23 */ /* 0x100fe20008010896 */
[--C-:B------:R-:W-:Y:S01]  /*1e970*/  FFMA.FTZ R187, R187, UR4, -R150.reuse ;  /* 0x00000004bbbb7c23 */ /* 0x100fe20008010896 */
[----:B------:R-:W-:Y:S01]  /*1e980*/  FFMA.FTZ R201, R164, UR4, -R150 ;  /* 0x00000004a4c97c23 */ /* 0x000fe20008010896 */
[----:B------:R-:W-:Y:S01]  /*1e990*/  LDSM.16.MT88.4 R124, [R210+0xf800] ;  /* 0x00f80000d27c783b */ /* 0x000fe20000004200 */
[--C-:B------:R-:W-:Y:S01]  /*1e9a0*/  FFMA.FTZ R162, R162, UR4, -R152.reuse ;  /* 0x00000004a2a27c23 */ /* 0x100fe20008010898 */
[----:B------:R-:W-:Y:S03]  /*1e9b0*/  FFMA.FTZ R199, R199, UR4, -R152 ;  /* 0x00000004c7c77c23 */ /* 0x000fe60008010898 */
[----:B------:R-:W5:Y:S01]  /*1e9c0*/  MUFU.EX2 R141, R141 ;  /* 0x0000008d008d7308 */ /* 0x000f620000000800 */
[----:B-1----:R-:W-:Y:S01]  /*1e9d0*/  F2FP.F16.F32.PACK_AB R130, R144, R145 ;  /* 0x000000919082723e */ /* 0x002fe200000000ff */
[----:B------:R-:W-:Y:S01]  /*1e9e0*/  FFMA.FTZ R164, R249, UR4, -R150 ;  /* 0x00000004f9a47c23 */ /* 0x000fe20008010896 */
        /* <DEDUP_REMOVED lines=11> */
[--C-:B------:R-:W-:Y:S01]  /*1eaa0*/  FFMA.FTZ R182, R189, UR4, -R152.reuse ;  /* 0x00000004bdb67c23 */ /* 0x100fe20008010898 */
        /* <DEDUP_REMOVED lines=37> */
[----:B------:R-:W-:Y:S01]  /*1ed00*/  FFMA.FTZ R149, R2, R231, R149 ;  /* 0x000000e702957223 */ /* 0x000fe20000010095 */
[----:B------:R-:W-:Y:S01]  /*1ed10*/  FFMA.FTZ R147, R0, R229, R147 ;  /* 0x000000e500937223 */ /* 0x000fe20000010093 */
[C---:B------:R-:W-:Y:S03]  /*1ed20*/  HMMA.16816.F32 R20, R128.reuse, R28, R20 ;  /* 0x0000001c8014723c */ /* 0x040fe60000001814 */
[C---:B------:R-:W-:Y:S01]  /*1ed30*/  FMUL.FTZ R28, R2.reuse, R104 ;  /* 0x00000068021c7220 */ /* 0x040fe20000410000 */
[----:B------:R-:W-:Y:S01]  /*1ed40*/  FMUL.FTZ R29, R2, R105 ;  /* 0x00000069021d7220 */ /* 0x000fe20000410000 */
[----:B------:R-:W-:Y:S01]  /*1ed50*/  MUFU.EX2 R187, R187 ;  /* 0x000000bb00bb7308 */ /* 0x000fe20000000800 */
[----:B------:R-:W-:Y:S01]  /*1ed60*/  FADD.FTZ R146, R146, R149 ;  /* 0x0000009592927221 */ /* 0x000fe20000010000 */
[--C-:B------:R-:W-:Y:S01]  /*1ed70*/  FFMA.FTZ R104, R174, UR4, -R152.reuse ;  /* 0x00000004ae687c23 */ /* 0x100fe20008010898 */
[C---:B------:R-:W-:Y:S03]  /*1ed80*/  HMMA.16816.F32 R24, R128.reuse, R30, R24 ;  /* 0x0000001e8018723c */ /* 0x040fe60000001818 */
[C---:B------:R-:W-:Y:S01]  /*1ed90*/  FMUL.FTZ R30, R0.reuse, R106 ;  /* 0x0000006a001e7220 */ /* 0x040fe20000410000 */
[----:B------:R-:W-:Y:S03]  /*1eda0*/  FMUL.FTZ R31, R0, R107 ;  /* 0x0000006b001f7220 */ /* 0x000fe60000410000 */
[----:B------:R-:W-:Y:S01]  /*1edb0*/  MUFU.EX2 R104, R104 ;  /* 0x0000006800687308 */ /* 0x000fe20000000800 */
[----:B------:R-:W-:Y:S01]  /*1edc0*/  FFMA.FTZ R105, R170, UR4, -R152 ;  /* 0x00000004aa697c23 */ /* 0x000fe20008010898 */
        /* <DEDUP_REMOVED lines=34> */
[----:B------:R-:W-:Y:S01]  /*1eff0*/  FFMA.FTZ R150, R133, UR4, -R150 ;  /* 0x0000000485967c23 */ /* 0x000fe20008010896 */
[----:B------:R-:W-:Y:S01]  /*1f000*/  FADD.FTZ R147, R143, R147 ;  /* 0x000000938f937221 */ /* 0x000fe20000010000 */
        /* <DEDUP_REMOVED lines=12> */
[----:B------:R-:W-:Y:S02]  /*1f0d0*/  ISETP.NE.AND P1, PT, R226, RZ, PT ;  /* 0x000000ffe200720c */ /* 0x000fe40003f25270 */
        /* <DEDUP_REMOVED lines=18> */
[----:B------:R-:W-:Y:S07]  /*1f200*/  LDSM.16.MT88.4 R84, [R140+0x4800] ;  /* 0x004800008c54783b */ /* 0x000fee0000004200 */
        /* <DEDUP_REMOVED lines=276> */
.L_x_2430:
        /* <DEDUP_REMOVED lines=215> */
.L_x_2436:
[----:B------:R-:W-:Y:S05]  /*210c0*/  BSYNC.RECONVERGENT B0 ;  /* 0x0000000000007941 */ /* 0x000fea0003800200 */
.L_x_2435:
        /* <DEDUP_REMOVED lines=30> */
.L_x_2438:
[----:B------:R-:W-:Y:S05]  /*212b0*/  BSYNC.RECONVERGENT B0 ;  /* 0x0000000000007941 */ /* 0x000fea0003800200 */
.L_x_2437:
        /* <DEDUP_REMOVED lines=17> */
.L_x_2440:
[----:B------:R-:W-:Y:S05]  /*213d0*/  BSYNC.RECONVERGENT B0 ;  /* 0x0000000000007941 */ /* 0x000fea0003800200 */
.L_x_2439:
        /* <DEDUP_REMOVED lines=17> */
.L_x_2442:
[----:B------:R-:W-:Y:S05]  /*214f0*/  BSYNC.RECONVERGENT B0 ;  /* 0x0000000000007941 */ /* 0x000fea0003800200 */
.L_x_2441:
        /* <DEDUP_REMOVED lines=15> */
.L_x_2443:
        /* <DEDUP_REMOVED lines=9> */
.L_x_7227:


//--------------------- .text._ZN5flash24flash_fwd_splitkv_kernelI23Flash_fwd_kernel_traitsILi128ELi64ELi128ELi4ELb0ELb0EN7cutlass6half_tE19Flash_kernel_traitsILi128ELi64ELi128ELi4ES3_EELb1ELb0ELb1ELb0ELb0ELb0ELb0ELb1EEEvNS_16Flash_fwd_paramsE --------------------------
	.section	.text._ZN5flash24flash_fwd_splitkv_kernelI23Flash_fwd_kernel_traitsILi128ELi64ELi128ELi4ELb0ELb0EN7cutlass6half_tE19Flash_kernel_traitsILi128ELi64ELi128ELi4ES3_EELb1ELb0ELb1ELb0ELb0ELb0ELb0ELb1EEEvNS_16Flash_fwd_paramsE,"ax",@progbits
	.align	128
        .global         _ZN5flash24flash_fwd_splitkv_kernelI23Flash_fwd_kernel_traitsILi128ELi64ELi128ELi4ELb0ELb0EN7cutlass6half_tE19Flash_kernel_traitsILi128ELi64ELi128ELi4ES3_EELb1ELb0ELb1ELb0ELb0ELb0ELb0ELb1EEEvNS_16Flash_fwd_paramsE
        .type           _ZN5flash24flash_fwd_splitkv_kernelI23Flash_fwd_kernel_traitsILi128ELi64ELi128ELi4ELb0ELb0EN7cutlass6half_tE19Flash_kernel_traitsILi128ELi64ELi128ELi4ES3_EELb1ELb0ELb1ELb0ELb0ELb0ELb0ELb1EEEvNS_16Flash_fwd_paramsE,@function
        .size           _ZN5flash24flash_fwd_splitkv_kernelI23Flash_fwd_kernel_traitsILi128ELi64ELi128ELi4ELb0ELb0EN7cutlass6half_tE19Flash_kernel_traitsILi128ELi64ELi128ELi4ES3_EELb1ELb0ELb1ELb0ELb0ELb0ELb0ELb1EEEvNS_16Flash_fwd_paramsE,(.L_x_7228 - _ZN5flash24flash_fwd_splitkv_kernelI23Flash_fwd_kernel_traitsILi128ELi64ELi128ELi4ELb0ELb0EN7cutlass6half_tE19Flash_kernel_traitsILi128ELi64ELi128ELi4ES3_EELb1ELb0ELb1ELb0ELb0ELb0ELb0ELb1EEEvNS_16Flash_fwd_paramsE)
        .other          _ZN5flash24flash_fwd_splitkv_kernelI23Flash_fwd_kernel_traitsILi128ELi64ELi128ELi4ELb0ELb0EN7cutlass6half_tE19Flash_kernel_traitsILi128ELi64ELi128ELi4ES3_EELb1ELb0ELb1ELb0ELb0ELb0ELb0ELb1EEEvNS_16Flash_fwd_paramsE,@"STO_CUDA_ENTRY STV_DEFAULT"
_ZN5flash24flash_fwd_splitkv_kernelI23Flash_fwd_kernel_traitsILi128ELi64ELi128ELi4ELb0ELb0EN7cutlass6half_tE19Flash_kernel_traitsILi128ELi64ELi128ELi4ES3_EELb1ELb0ELb1ELb0ELb0ELb0ELb0ELb1EEEvNS_16Flash_fwd_paramsE:
.text._ZN5flash24flash_fwd_splitkv_kernelI23Flash_fwd_kernel_traitsILi128ELi64ELi128ELi4ELb0ELb0EN7cutlass6half_tE19Flash_kernel_traitsILi128ELi64ELi128ELi4ES3_EELb1ELb0ELb1ELb0ELb0ELb0ELb0ELb1EEEvNS_16Flash_fwd_paramsE:
        /* <DEDUP_REMOVED lines=51> */
.L_x_2444:
        /* <DEDUP_REMOVED lines=10> */
[----:B------:R-:W-:Y:S02]  /*03d0*/  IMAD.MOV.U32 R7, RZ, RZ, R73 ;  /* 0x000000ffff077224 */ /* 0x000fe400078e0049 */
[----:B------:R-:W-:-:S02]  /*03e0*/  @!P1 IMAD.IADD R64, R69, 0x1, R2 ;  /* 0x0000000145409824 */ /* 0x000fc400078e0202 */
[----:B------:R-:W-:Y:S02]  /*03f0*/  VIADD R2, R13, 0x1 ;  /* 0x000000010d027836 */ /* 0x000fe40000000000 */
[----:B------:R-:W-:Y:S02]  /*0400*/  VIADD R5, R64, 0x7f ;  /* 0x0000007f40057836 */ /* 0x000fe40000000000 */
[----:B------:R-:W-:Y:S01]  /*0410*/  IMAD R2, R2, 0x40, -R205 ;  /* 0x0000004002027824 */ /* 0x000fe200078e0acd */
[----:B--2---:R-:W-:Y:S02]  /*0420*/  UIADD3 UR5, UPT, UPT, UR5, 0x7f, URZ ;  /* 0x0000007f05057890 */ /* 0x004fe4000fffe0ff */
[----:B------:R-:W-:Y:S02]  /*0430*/  SHF.R.S32.HI R4, RZ, 0x1f, R5 ;  /* 0x0000001fff047819 */ /* 0x000fe40000011405 */
[----:B----4-:R-:W-:Y:S01]  /*0440*/  IADD3 R3, PT, PT, R5, UR4, R2 ;  /* 0x0000000405037c10 */ /* 0x010fe2000fffe002 */
[----:B------:R-:W-:Y:S01]  /*0450*/  USHF.R.S32.HI UR4, URZ, 0x1f, UR5 ;  /* 0x0000001fff047899 */ /* 0x000fe20008011405 */
[----:B------:R-:W-:-:S02]  /*0460*/  LEA.HI R4, R4, R5, RZ, 0x7 ;  /* 0x0000000504047211 */ /* 0x000fc400078f38ff */
        /* <DEDUP_REMOVED lines=54> */
.L_x_2447:
[----:B------:R-:W-:Y:S05]  /*07d0*/  BSYNC.RECONVERGENT B0 ;  /* 0x0000000000007941 */ /* 0x000fea0003800200 */
.L_x_2446:
        /* <DEDUP_REMOVED lines=18> */
.L_x_2449:
[----:B------:R-:W-:Y:S05]  /*0900*/  BSYNC.RECONVERGENT B0 ;  /* 0x0000000000007941 */ /* 0x000fea0003800200 */
.L_x_2448:
        /* <DEDUP_REMOVED lines=18> */
.L_x_2451:
[----:B------:R-:W-:Y:S05]  /*0a30*/  BSYNC.RECONVERGENT B0 ;  /* 0x0000000000007941 */ /* 0x000fea0003800200 */
.L_x_2450:
        /* <DEDUP_REMOVED lines=17> */
.L_x_2453:
[----:B------:R-:W-:Y:S05]  /*0b50*/  BSYNC.RECONVERGENT B0 ;  /* 0x0000000000007941 */ /* 0x000fea0003800200 */
.L_x_2452:
        /* <DEDUP_REMOVED lines=20> */
.L_x_2445:
        /* <DEDUP_REMOVED lines=10> */
.L_x_2454:
[----:B------:R-:W-:Y:S05]  /*0d40*/  BRA.U !UP0, `(.L_x_2455) ;  /* 0x00000005088c7547 */ /* 0x000fea000b800000 */
[----:B------:R-:W2:Y:S01]  /*0d50*/  LDC R9, c[0x0][0x4f0] ;  /* 0x00013c00ff097b82 */ /* 0x000ea20000000800 */
[----:B------:R-:W-:Y:S01]  /*0d60*/  LEA R0, R61, 0xffffff80, 0x7 ;  /* 0xffffff803d007811 */ /* 0x000fe200078e38ff */
[----:B------:R-:W3:Y:S01]  /*0d70*/  LDCU.64 UR4, c[0x0][0x4e8] ;  /* 0x00009d00ff0477ac */ /* 0x000ee20008000a00 */
[----:B------:R-:W4:Y:S01]  /*0d80*/  LDCU.64 UR8, c[0x0][0x3a0] ;  /* 0x00007400ff0877ac */ /* 0x000f220008000a00 */
[----:B------:R-:W4:Y:S01]  /*0d90*/  LDCU.64 UR14, c[0x0][0x3b8] ;  /* 0x00007700ff0e77ac */ /* 0x000f220008000a00 */
[----:B--2---:R-:W-:-:S04]  /*0da0*/  IABS R4, R9 ;  /* 0x0000000900047213 */ /* 0x004fc80000000000 */
[----:B------:R-:W2:Y:S08]  /*0db0*/  I2F.RP R5, R4 ;  /* 0x0000000400057306 */ /* 0x000eb00000209400 */
[----:B--2---:R-:W2:Y:S02]  /*0dc0*/  MUFU.RCP R6, R5 ;  /* 0x0000000500067308 */ /* 0x004ea40000001000 */
[----:B--2---:R-:W-:-:S06]  /*0dd0*/  IADD3 R6, PT, PT, R6, 0xffffffe, RZ ;  /* 0x0ffffffe06067810 */ /* 0x004fcc0007ffe0ff */
[----:B-----5:R-:W1:Y:S02]  /*0de0*/  F2I.FTZ.U32.TRUNC.NTZ R7, R6 ;  /* 0x0000000600077305 */ /* 0x020e64000021f000 */
[----:B-1----:R-:W-:Y:S01]  /*0df0*/  IMAD.MOV R3, RZ, RZ, -R7 ;  /* 0x000000ffff037224 */ /* 0x002fe200078e0a07 */
[----:B------:R-:W-:-:S03]  /*0e00*/  MOV R6, RZ ;  /* 0x000000ff00067202 */ /* 0x000fc60000000f00 */
[----:B------:R-:W-:Y:S01]  /*0e10*/  IMAD R2, R3, R4, RZ ;  /* 0x0000000403027224 */ /* 0x000fe200078e02ff */
[----:B------:R-:W-:-:S03]  /*0e20*/  IABS R3, R0 ;  /* 0x0000000000037213 */ /* 0x000fc60000000000 */
        /* <DEDUP_REMOVED lines=11> */
[----:B---3--:R-:W-:-:S04]  /*0ee0*/  IMAD.WIDE.U32 R2, R73, UR4, RZ ;  /* 0x0000000449027c25 */ /* 0x008fc8000f8e00ff */
[----:B------:R-:W-:Y:S01]  /*0ef0*/  IMAD R211, R73, UR5, R3 ;  /* 0x0000000549d37c24 */ /* 0x000fe2000f8e0203 */
[----:B------:R-:W1:Y:S01]  /*0f00*/  LDCU.64 UR4, c[0x0][0x3a8] ;  /* 0x00007500ff0477ac */ /* 0x000e620008000a00 */
[----:B------:R-:W2:Y:S06]  /*0f10*/  LDC R3, c[0x0][0x3e8] ;  /* 0x0000fa00ff037b82 */ /* 0x000eac0000000800 */
[----:B------:R-:W-:Y:S02]  /*0f20*/  @P0 IADD3 R5, PT, PT, R5, 0x1, RZ ;  /* 0x0000000105050810 */ /* 0x000fe40007ffe0ff */
[----:B------:R-:W-:-:S03]  /*0f30*/  LEA R210, P0, R2, UR12, 0x2 ;  /* 0x0000000c02d27c11 */ /* 0x000fc6000f8010ff */
[----:B------:R-:W-:Y:S01]  /*0f40*/  @!P1 IMAD.MOV R5, RZ, RZ, -R5 ;  /* 0x000000ffff059224 */ /* 0x000fe200078e0a05 */
[----:B------:R-:W-:Y:S02]  /*0f50*/  LEA.HI.X R211, R2, UR13, R211, 0x2, P0 ;  /* 0x0000000d02d37c11 */ /* 0x000fe400080f14d3 */
[----:B------:R-:W-:-:S05]  /*0f60*/  @!P3 LOP3.LUT R5, RZ, R9, RZ, 0x33, !PT ;  /* 0x00000009ff05b212 */ /* 0x000fca00078e33ff */
[----:B------:R-:W-:-:S06]  /*0f70*/  IMAD.WIDE R10, R5, 0x4, R210 ;  /* 0x00000004050a7825 */ /* 0x000fcc00078e02d2 */
[----:B------:R3:W3:Y:S01]  /*0f80*/  LDG.E R10, desc[UR6][R10.64] ;  /* 0x000000060a0a7981 */ /* 0x0006e2000c1e1900 */
[----:B--2---:R-:W-:Y:S02]  /*0f90*/  IABS R2, R3 ;  /* 0x0000000300027213 */ /* 0x004fe40000000000 */
[----:B------:R-:W-:Y:S02]  /*0fa0*/  IADD3 R5, PT, PT, -R5, RZ, RZ ;  /* 0x000000ff05057210 */ /* 0x000fe40007ffe1ff */
[----:B------:R-:W2:Y:S03]  /*0fb0*/  I2F.RP R8, R2 ;  /* 0x0000000200087306 */ /* 0x000ea60000209400 */
[----:B------:R-:W-:Y:S02]  /*0fc0*/  IMAD R0, R9, R5, R0 ;  /* 0x0000000509007224 */ /* 0x000fe400078e0200 */
[----:B----4-:R-:W-:-:S03]  /*0fd0*/  IMAD.U32 R5, RZ, RZ, UR15 ;  /* 0x0000000fff057e24 */ /* 0x010fc6000f8e00ff */
        /* <DEDUP_REMOVED lines=10> */
[----:B------:R-:W-:-:S05]  /*1080*/  IMAD.HI.U32 R7, R7, R4, RZ ;  /* 0x0000000407077227 */ /* 0x000fca00078e00ff */
[----:B---3--:R-:W-:-:S05]  /*1090*/  IADD3 R11, PT, PT, -R7, RZ, RZ ;  /* 0x000000ff070b7210 */ /* 0x008fca0007ffe1ff */
[----:B------:R-:W-:Y:S01]  /*10a0*/  IMAD R15, R2, R11, R4 ;  /* 0x0000000b020f7224 */ /* 0x000fe200078e0204 */
[----:B------:R-:W-:-:S04]  /*10b0*/  MOV R4, UR14 ;  /* 0x0000000e00047c02 */ /* 0x000fc80008000f00 */
[----:B------:R-:W-:Y:S01]  /*10c0*/  ISETP.GT.U32.AND P0, PT, R2, R15, PT ;  /* 0x0000000f0200720c */ /* 0x000fe20003f04070 */
[----:B------:R-:W-:-:S04]  /*10d0*/  IMAD R8, R9, R4, RZ ;  /* 0x0000000409087224 */ /* 0x000fc800078e02ff */
[----:B------:R-:W-:-:S08]  /*10e0*/  IMAD R8, R0, R5, R8 ;  /* 0x0000000500087224 */ /* 0x000fd000078e0208 */
[----:B------:R-:W-:Y:S01]  /*10f0*/  @!P0 IMAD.IADD R15, R15, 0x1, -R2 ;  /* 0x000000010f0f8824 */ /* 0x000fe200078e0a02 */
[----:B------:R-:W-:-:S04]  /*1100*/  @!P0 IADD3 R7, PT, PT, R7, 0x1, RZ ;  /* 0x0000000107078810 */ /* 0x000fc80007ffe0ff */
[----:B------:R-:W-:Y:S02]  /*1110*/  ISETP.GE.U32.AND P1, PT, R15, R2, PT ;  /* 0x000000020f00720c */ /* 0x000fe40003f26070 */
[----:B------:R-:W-:-:S04]  /*1120*/  LOP3.LUT R2, R128, R3, RZ, 0x3c, !PT ;  /* 0x0000000380027212 */ /* 0x000fc800078e3cff */
[----:B------:R-:W-:-:S07]  /*1130*/  ISETP.GE.AND P0, PT, R2, RZ, PT ;  /* 0x000000ff0200720c */ /* 0x000fce0003f06270 */
[----:B------:R-:W-:Y:S02]  /*1140*/  @P1 IADD3 R7, PT, PT, R7, 0x1, RZ ;  /* 0x0000000107071810 */ /* 0x000fe40007ffe0ff */
[----:B------:R-:W-:Y:S02]  /*1150*/  ISETP.NE.AND P1, PT, R3, RZ, PT ;  /* 0x000000ff0300720c */ /* 0x000fe40003f25270 */
[----:B------:R-:W-:Y:S01]  /*1160*/  SHF.R.S32.HI R11, RZ, 0x1f, R10 ;  /* 0x0000001fff0b7819 */ /* 0x000fe2000001140a */
        /* <DEDUP_REMOVED lines=12> */
[----:B------:R-:W-:Y:S01]  /*1230*/  MOV R14, R10 ;  /* 0x0000000a000e7202 */ /* 0x000fe20000000f00 */
[----:B------:R-:W-:-:S04]  /*1240*/  IMAD.WIDE.U32 R16, R0, R4, R16 ;  /* 0x0000000400107225 */ /* 0x000fc800078e0010 */
[----:B------:R-:W-:Y:S01]  /*1250*/  @!P0 IMAD.MOV R11, RZ, RZ, -R11 ;  /* 0x000000ffff0b8224 */ /* 0x000fe200078e0a0b */
[----:B------:R-:W-:Y:S02]  /*1260*/  IADD3 R17, PT, PT, R17, R8, RZ ;  /* 0x0000000811117210 */ /* 0x000fe40007ffe0ff */
[----:B--2---:R-:W-:Y:S02]  /*1270*/  MOV R2, UR4 ;  /* 0x0000000400027c02 */ /* 0x004fe40008000f00 */
[----:B------:R-:W-:Y:S02]  /*1280*/  MOV R3, UR5 ;  /* 0x0000000500037c02 */ /* 0x000fe40008000f00 */
[----:B------:R-:W-:Y:S01]  /*1290*/  SEL R10, R6, R11, !P1 ;  /* 0x0000000b060a7207 */ /* 0x000fe20004800000 */
[-C--:B------:R-:W-:Y:S02]  /*12a0*/  IMAD R9, R9, R2.reuse, RZ ;  /* 0x0000000209097224 */ /* 0x080fe400078e02ff */
        /* <DEDUP_REMOVED lines=13> */
.L_x_2455:
        /* <DEDUP_REMOVED lines=15> */
.L_x_2457:
[----:B------:R-:W2:Y:S01]  /*1470*/  LDC.64 R4, c[0x0][0x3b8] ;  /* 0x0000ee00ff047b82 */ /* 0x000ea20000000a00 */
[----:B-1----:R-:W-:-:S05]  /*1480*/  IADD3 R2, PT, PT, R0, R9, RZ ;  /* 0x0000000900027210 */ /* 0x002fca0007ffe0ff */
[C---:B--2---:R-:W-:Y:S02]  /*1490*/  IMAD R15, R2.reuse, R5, RZ ;  /* 0x00000005020f7224 */ /* 0x044fe400078e02ff */
[----:B------:R-:W-:-:S05]  /*14a0*/  IMAD.WIDE.U32 R2, R2, R4, RZ ;  /* 0x0000000402027225 */ /* 0x000fca00078e00ff */
[----:B------:R-:W-:Y:S02]  /*14b0*/  IADD3 R15, PT, PT, R3, R15, RZ ;  /* 0x0000000f030f7210 */ /* 0x000fe40007ffe0ff */
[----:B------:R-:W-:Y:S02]  /*14c0*/  MOV R14, R2 ;  /* 0x00000002000e7202 */ /* 0x000fe40000000f00 */
.L_x_2458:
        /* <DEDUP_REMOVED lines=14> */
.L_x_2459:
[----:B------:R-:W1:Y:S01]  /*15b0*/  LDC.64 R2, c[0x0][0x3c0] ;  /* 0x0000f000ff027b82 */ /* 0x000e620000000a00 */
[----:B------:R-:W-:-:S05]  /*15c0*/  IADD3 R0, PT, PT, R0, R9, RZ ;  /* 0x0000000900007210 */ /* 0x000fca0007ffe0ff */
[C---:B-1----:R-:W-:Y:S02]  /*15d0*/  IMAD R17, R0.reuse, R3, RZ ;  /* 0x0000000300117224 */ /* 0x042fe400078e02ff */
[----:B-----5:R-:W-:-:S05]  /*15e0*/  IMAD.WIDE.U32 R6, R0, R2, RZ ;  /* 0x0000000200067225 */ /* 0x020fca00078e00ff */
[----:B------:R-:W-:Y:S02]  /*15f0*/  IADD3 R17, PT, PT, R7, R17, RZ ;  /* 0x0000001107117210 */ /* 0x000fe40007ffe0ff */
[----:B------:R-:W-:-:S07]  /*1600*/  MOV R16, R6 ;  /* 0x0000000600107202 */ /* 0x000fce0000000f00 */
.L_x_2460:
[----:B------:R-:W1:Y:S01]  /*1610*/  LDC R21, c[0x0][0x3e8] ;  /* 0x0000fa00ff157b82 */ /* 0x000e620000000800 */
[----:B------:R-:W-:Y:S02]  /*1620*/  CS2R R210, SRZ ;  /* 0x0000000000d27805 */ /* 0x000fe4000001ff00 */
[----:B-1----:R-:W-:-:S04]  /*1630*/  IABS R0, R21 ;  /* 0x0000001500007213 */ /* 0x002fc80000000000 */
[----:B------:R-:W1:Y:S08]  /*1640*/  I2F.RP R10, R0 ;  /* 0x00000000000a7306 */ /* 0x000e700000209400 */
[----:B-1----:R-:W1:Y:S02]  /*1650*/  MUFU.RCP R8, R10 ;  /* 0x0000000a00087308 */ /* 0x002e640000001000 */
[----:B-1----:R-:W-:Y:S01]  /*1660*/  IADD3 R8, PT, PT, R8, 0xffffffe, RZ ;  /* 0x0ffffffe08087810 */ /* 0x002fe20007ffe0ff */
[----:B------:R-:W1:Y:S05]  /*1670*/  LDC.64 R10, c[0x0][0x3d8] ;  /* 0x0000f600ff0a7b82 */ /* 0x000e6a0000000a00 */
[----:B------:R-:W2:Y:S02]  /*1680*/  F2I.FTZ.U32.TRUNC.NTZ R9, R8 ;  /* 0x0000000800097305 */ /* 0x000ea4000021f000 */
        /* <DEDUP_REMOVED lines=18> */
[----:B------:R-:W-:Y:S01]  /*17b0*/  IMAD.WIDE.U32 R16, R0, R2, R16 ;  /* 0x0000000200107225 */ /* 0x000fe200078e0010 */
[----:B------:R-:W-:-:S03]  /*17c0*/  ISETP.NE.AND P1, PT, R21, RZ, PT ;  /* 0x000000ff1500720c */ /* 0x000fc60003f25270 */
        /* <DEDUP_REMOVED lines=17> */
.L_x_2456:
[----:B------:R-:W-:Y:S01]  /*18e0*/  IMAD.MOV.U32 R0, RZ, RZ, RZ ;  /* 0x000000ffff007224 */ /* 0x000fe200078e00ff */
[----:B------:R-:W1:Y:S01]  /*18f0*/  LDC.64 R126, c[0x0][0x3b0] ;  /* 0x0000ec00ff7e7b82 */ /* 0x000e620000000a00 */
[----:B------:R-:W2:Y:S04]  /*1900*/  LDCU.64 UR4, c[0x0][0x3c8] ;  /* 0x00007900ff0477ac */ /* 0x000ea80008000a00 */
[----:B------:R3:W5:Y:S01]  /*1910*/  @P2 LDG.E R0, desc[UR6][R132.64] ;  /* 0x0000000684002981 */ /* 0x000762000c1e1900 */
[----:B------:R-:W-:Y:S01]  /*1920*/  ISETP.NE.AND P2, PT, R204, -0x1, PT ;  /* 0xffffffffcc00780c */ /* 0x000fe20003f45270 */
[----:B------:R-:W-:Y:S01]  /*1930*/  IMAD.MOV.U32 R131, RZ, RZ, RZ ;  /* 0x000000ffff837224 */ /* 0x000fe200078e00ff */
[C---:B------:R-:W-:Y:S01]  /*1940*/  SHF.L.U32 R67, R65.reuse, 0x3, RZ ;  /* 0x0000000341437819 */ /* 0x040fe200000006ff */
[----:B------:R-:W4:Y:S01]  /*1950*/  LDCU.64 UR8, c[0x0][0x388] ;  /* 0x00007100ff0877ac */ /* 0x000f220008000a00 */
[----:B------:R-:W-:Y:S01]  /*1960*/  SHF.R.U32.HI R130, RZ, 0x3, R65 ;  /* 0x00000003ff827819 */ /* 0x000fe20000011641 */
[----:B------:R-:W-:Y:S01]  /*1970*/  IMAD.SHL.U32 R117, R65, 0x4, RZ ;  /* 0x0000000441757824 */ /* 0x000fe200078e00ff */
[----:B------:R-:W-:Y:S01]  /*1980*/  LOP3.LUT R10, R67, 0x38, RZ, 0xc0, !PT ;  /* 0x00000038430a7812 */ /* 0x000fe200078ec0ff */
[----:B------:R-:W-:Y:S01]  /*1990*/  IMAD.SHL.U32 R63, R2, 0x10, RZ ;  /* 0x00000010023f7824 */ /* 0x000fe200078e00ff */
[----:B------:R-:W-:-:S02]  /*19a0*/  SHF.R.S32.HI R76, RZ, 0x1f, R69 ;  /* 0x0000001fff4c7819 */ /* 0x000fc40000011445 */
[----:B------:R-:W-:Y:S01]  /*19b0*/  IADD3 R20, P3, PT, R10, R16, RZ ;  /* 0x000000100a147210 */ /* 0x000fe20007f7e0ff */
[----:B------:R-:W-:Y:S01]  /*19c0*/  IMAD.WIDE.U32 R16, R13, 0x40, R130 ;  /* 0x000000400d107825 */ /* 0x000fe200078e0082 */
[----:B------:R-:W-:Y:S01]  /*19d0*/  LEA.HI R76, R76, R69, RZ, 0x7 ;  /* 0x000000454c4c7211 */ /* 0x000fe200078f38ff */
[----:B------:R-:W2:Y:S01]  /*19e0*/  @!P2 LDC.64 R8, c[0x0][0x398] ;  /* 0x0000e600ff08ab82 */ /* 0x000ea20000000a00 */
[----:B------:R-:W-:Y:S02]  /*19f0*/  IADD3.X R21, PT, PT, RZ, R12, RZ, P3, !PT ;  /* 0x0000000cff157210 */ /* 0x000fe40001ffe4ff */
[----:B------:R-:W-:Y:S02]  /*1a00*/  SHF.R.S32.HI R76, RZ, 0x7, R76 ;  /* 0x00000007ff4c7819 */ /* 0x000fe4000001144c */
[----:B------:R-:W-:Y:S01]  /*1a10*/  LOP3.LUT R117, R117, 0x1c, RZ, 0xc0, !PT ;  /* 0x0000001c75757812 */ /* 0x000fe200078ec0ff */
[----:B------:R-:W-:Y:S01]  /*1a20*/  IMAD.WIDE.U32 R20, R130, R4, R20 ;  /* 0x0000000482147225 */ /* 0x000fe200078e0014 */
[----:B------:R-:W-:-:S02]  /*1a30*/  SHF.L.U32 R62, R61, 0x7, RZ ;  /* 0x000000073d3e7819 */ /* 0x000fc400000006ff */
[----:B------:R-:W-:Y:S01]  /*1a40*/  SHF.L.U64.HI R70, R4, 0x4, R5 ;  /* 0x0000000404467819 */ /* 0x000fe20000010205 */
[----:B------:R-:W-:Y:S01]  /*1a50*/  IMAD R83, R130, R5, R21 ;  /* 0x0000000582537224 */ /* 0x000fe200078e0215 */
[----:B------:R-:W-:Y:S01]  /*1a60*/  SHF.L.U32 R82, R20, 0x1, RZ ;  /* 0x0000000114527819 */ /* 0x000fe200000006ff */
[----:B------:R-:W-:Y:S01]  /*1a70*/  VIADD R77, R62, 0xffffff80 ;  /* 0xffffff803e4d7836 */ /* 0x000fe20000000000 */
[----:B------:R-:W-:Y:S02]  /*1a80*/  SHF.L.U32 R71, R4, 0x4, RZ ;  /* 0x0000000404477819 */ /* 0x000fe400000006ff */
[----:B------:R-:W-:Y:S02]  /*1a90*/  SHF.L.U64.HI R83, R20, 0x1, R83 ;  /* 0x0000000114537819 */ /* 0x000fe40000010253 */
[----:B----4-:R-:W-:Y:S02]  /*1aa0*/  IADD3 R82, P3, PT, R82, UR8, RZ ;  /* 0x0000000852527c10 */ /* 0x010fe4000ff7e0ff */
[----:B------:R-:W-:-:S02]  /*1ab0*/  SHF.L.U64.HI R66, R2, 0x4, R3 ;  /* 0x0000000402427819 */ /* 0x000fc40000010203 */
[----:B------:R-:W-:Y:S02]  /*1ac0*/  IADD3.X R83, PT, PT, R83, UR9, RZ, P3, !PT ;  /* 0x0000000953537c10 */ /* 0x000fe40009ffe4ff */
[----:B------:R-:W-:Y:S01]  /*1ad0*/  MOV R206, R82 ;  /* 0x0000005200ce7202 */ /* 0x000fe20000000f00 */
[----:B--2---:R-:W-:Y:S01]  /*1ae0*/  @!P2 IMAD.WIDE.U32 R18, R73, R8, RZ ;  /* 0x000000084912a225 */ /* 0x004fe200078e00ff */
[----:B------:R-:W-:-:S03]  /*1af0*/  MOV R207, R83 ;  /* 0x0000005300cf7202 */ /* 0x000fc60000000f00 */
[----:B------:R-:W-:Y:S02]  /*1b00*/  @!P2 IMAD R9, R73, R9, R19 ;  /* 0x000000094909a224 */ /* 0x000fe400078e0213 */
[----:B------:R-:W-:Y:S02]  /*1b10*/  @!P2 IMAD.MOV.U32 R8, RZ, RZ, R18 ;  /* 0x000000ffff08a224 */ /* 0x000fe400078e0012 */
[----:B-1----:R-:W-:-:S04]  /*1b20*/  @P2 IMAD.WIDE.U32 R18, R204, R126, RZ ;  /* 0x0000007ecc122225 */ /* 0x002fc800078e00ff */
[----:B------:R-:W-:Y:S02]  /*1b30*/  @P2 IMAD.MOV.U32 R8, RZ, RZ, R18 ;  /* 0x000000ffff082224 */ /* 0x000fe400078e0012 */
[----:B------:R-:W-:Y:S01]  /*1b40*/  @P2 IMAD R9, R204, R127, R19 ;  /* 0x0000007fcc092224 */ /* 0x000fe200078e0213 */
[C---:B------:R-:W-:Y:S02]  /*1b50*/  IADD3 R18, P2, PT, R10.reuse, R14, RZ ;  /* 0x0000000e0a127210 */ /* 0x040fe40007f5e0ff */
[----:B------:R-:W-:Y:S01]  /*1b60*/  IADD3 R8, P4, PT, R10, R8, RZ ;  /* 0x000000080a087210 */ /* 0x000fe20007f9e0ff */
[----:B------:R-:W1:Y:S02]  /*1b70*/  LDC R14, c[0x0][0x450] ;  /* 0x00011400ff0e7b82 */ /* 0x000e640000000800 */
[----:B------:R-:W-:Y:S02]  /*1b80*/  IMAD.X R19, RZ, RZ, R11, P2 ;  /* 0x000000ffff137224 */ /* 0x000fe400010e060b */
[----:B------:R-:W-:-:S02]  /*1b90*/  IMAD.X R9, RZ, RZ, R9, P4 ;  /* 0x000000ffff097224 */ /* 0x000fc400020e0609 */
[----:B------:R-:W-:-:S04]  /*1ba0*/  IMAD.WIDE.U32 R18, R130, R2, R18 ;  /* 0x0000000282127225 */ /* 0x000fc800078e0012 */
[----:B------:R-:W-:-:S04]  /*1bb0*/  IMAD.WIDE.U32 R12, R128, UR4, R8 ;  /* 0x00000004800c7c25 */ /* 0x000fc8000f8e0008 */
[----:B------:R-:W-:Y:S01]  /*1bc0*/  IMAD R9, R128, UR5, R13 ;  /* 0x0000000580097c24 */ /* 0x000fe2000f8e020d */
[----:B------:R-:W2:Y:S01]  /*1bd0*/  LDCU.64 UR4, c[0x0][0x390] ;  /* 0x00007200ff0477ac */ /* 0x000ea20008000a00 */
[----:B------:R-:W-:Y:S02]  /*1be0*/  IMAD R79, R130, R3, R19 ;  /* 0x00000003824f7224 */ /* 0x000fe400078e0213 */
[C---:B------:R-:W-:Y:S02]  /*1bf0*/  IMAD.SHL.U32 R80, R18.reuse, 0x2, RZ ;  /* 0x0000000212507824 */ /* 0x040fe400078e00ff */
[----:B------:R-:W-:Y:S01]  /*1c00*/  IMAD R8, R17, R126, RZ ;  /* 0x0000007e11087224 */ /* 0x000fe200078e02ff */
[----:B------:R-:W-:Y:S02]  /*1c10*/  SHF.L.U64.HI R79, R18, 0x1, R79 ;  /* 0x00000001124f7819 */ /* 0x000fe4000001024f */
[----:B-1----:R-:W-:Y:S01]  /*1c20*/  LEA.HI R14, R14, R14, RZ, 0x1 ;  /* 0x0000000e0e0e7211 */ /* 0x002fe200078f08ff */
[----:B------:R-:W-:-:S02]  /*1c30*/  IMAD R13, R16, R127, R8 ;  /* 0x0000007f100d7224 */ /* 0x000fc400078e0208 */
[----:B------:R-:W-:Y:S01]  /*1c40*/  IMAD.MOV.U32 R8, RZ, RZ, R12 ;  /* 0x000000ffff087224 */ /* 0x000fe200078e000c */
[----:B------:R-:W-:-:S03]  /*1c50*/  SHF.R.S32.HI R14, RZ, 0x1, R14 ;  /* 0x00000001ff0e7819 */ /* 0x000fc6000001140e */
[----:B------:R-:W-:Y:S01]  /*1c60*/  IMAD.WIDE.U32 R126, R16, R126, R8 ;  /* 0x0000007e107e7225 */ /* 0x000fe200078e0008 */
[----:B------:R-:W-:Y:S02]  /*1c70*/  LOP3.LUT R9, R10, 0x40, RZ, 0xfc, !PT ;  /* 0x000000400a097812 */ /* 0x000fe400078efcff */
[----:B--2---:R-:W-:Y:S01]  /*1c80*/  IADD3 R80, P2, PT, R80, UR4, RZ ;  /* 0x0000000450507c10 */ /* 0x004fe2000ff5e0ff */
[----:B------:R-:W-:Y:S01]  /*1c90*/  IMAD R119, R130, R14, R117 ;  /* 0x0000000e82777224 */ /* 0x000fe200078e0275 */
[----:B------:R-:W-:Y:S02]  /*1ca0*/  IADD3 R78, PT, PT, R127, R13, RZ ;  /* 0x0000000d7f4e7210 */ /* 0x000fe40007ffe0ff */
[----:B------:R-:W-:Y:S01]  /*1cb0*/  IADD3.X R79, PT, PT, R79, UR5, RZ, P2, !PT ;  /* 0x000000054f4f7c10 */ /* 0x000fe200097fe4ff */
[--C-:B------:R-:W-:Y:S01]  /*1cc0*/  IMAD.IADD R117, R117, 0x1, R119.reuse ;  /* 0x0000000175757824 */ /* 0x100fe200078e0277 */
[----:B------:R-:W-:Y:S01]  /*1cd0*/  ISETP.GE.AND P2, PT, R76, R61, PT ;  /* 0x0000003d4c00720c */ /* 0x000fe20003f46270 */
[----:B------:R-:W-:Y:S01]  /*1ce0*/  IMAD.MOV.U32 R208, RZ, RZ, R80 ;  /* 0x000000ffffd07224 */ /* 0x000fe200078e0050 */
[----:B------:R-:W-:Y:S01]  /*1cf0*/  SHF.R.S32.HI R104, RZ, 0x1f, R119 ;  /* 0x0000001fff687819 */ /* 0x000fe20000011477 */
[----:B------:R-:W-:Y:S01]  /*1d00*/  IMAD.MOV.U32 R209, RZ, RZ, R79 ;  /* 0x000000ffffd17224 */ /* 0x000fe200078e004f */
[----:B------:R-:W-:-:S09]  /*1d10*/  SHF.R.S32.HI R103, RZ, 0x1f, R117 ;  /* 0x0000001fff677819 */ /* 0x000fd20000011475 */
[----:B---3--:R-:W-:Y:S05]  /*1d20*/  @P2 BRA `(.L_x_2461) ;  /* 0x000000bc00b02947 */ /* 0x008fea0003800000 */
[----:B------:R-:W1:Y:S01]  /*1d30*/  LDC.64 R4, c[0x0][0x4a0] ;  /* 0x00012800ff047b82 */ /* 0x000e620000000a00 */
[----:B------:R-:W2:Y:S01]  /*1d40*/  LDCU.128 UR16, c[0x0][0x4b0] ;  /* 0x00009600ff1077ac */ /* 0x000ea20008000c00 */
[----:B------:R-:W-:Y:S01]  /*1d50*/  IMAD.MOV.U32 R11, RZ, RZ, RZ ;  /* 0x000000ffff0b7224 */ /* 0x000fe200078e00ff */
[----:B------:R-:W-:Y:S01]  /*1d60*/  SHF.L.U32 R110, R14, 0x5, RZ ;  /* 0x000000050e6e7819 */ /* 0x000fe200000006ff */
[----:B------:R-:W-:Y:S01]  /*1d70*/  @!P0 IMAD.MOV R7, RZ, RZ, -R7 ;  /* 0x000000ffff078224 */ /* 0x000fe200078e0a07 */
[----:B------:R-:W3:Y:S01]  /*1d80*/  LDCU.128 UR12, c[0x0][0x4c0] ;  /* 0x00009800ff0c77ac */ /* 0x000ee20008000c00 */
[----:B-----5:R-:W-:Y:S01]  /*1d90*/  IMAD.IADD R15, R77, 0x1, R0 ;  /* 0x000000014d0f7824 */ /* 0x020fe200078e0200 */
[----:B------:R-:W-:Y:S01]  /*1da0*/  VIMNMX R76, PT, PT, RZ, R76, !PT ;  /* 0x0000004cff4c7248 */ /* 0x000fe20007fe0100 */
[----:B------:R-:W4:Y:S01]  /*1db0*/  LDC.64 R2, c[0x0][0x4a8] ;  /* 0x00012a00ff027b82 */ /* 0x000f220000000a00 */
[----:B------:R-:W2:Y:S01]  /*1dc0*/  LDCU.128 UR8, c[0x0][0x490] ;  /* 0x00009200ff0877ac */ /* 0x000ea20008000c00 */
[----:B------:R-:W-:Y:S01]  /*1dd0*/  SEL R18, R6, R7, !P1 ;  /* 0x0000000706127207 */ /* 0x000fe20004800000 */
[----:B------:R-:W-:Y:S01]  /*1de0*/  IMAD R52, R15, R14, RZ ;  /* 0x0000000e0f347224 */ /* 0x000fe200078e02ff */
[----:B------:R-:W-:Y:S01]  /*1df0*/  IADD3 R74, PT, PT, R130, 0x20, RZ ;  /* 0x00000020824a7810 */ /* 0x000fe20007ffe0ff */
[----:B------:R-:W3:Y:S01]  /*1e00*/  LDCU.64 UR4, c[0x0][0x488] ;  /* 0x00009100ff0477ac */ /* 0x000ee20008000a00 */
[----:B------:R-:W-:Y:S01]  /*1e10*/  IMAD.SHL.U32 R115, R14, 0x10, RZ ;  /* 0x000000100e737824 */ /* 0x000fe200078e00ff */
[----:B------:R-:W-:Y:S01]  /*1e20*/  IADD3 R122, PT, PT, R130, 0x40, RZ ;  /* 0x00000040827a7810 */ /* 0x000fe20007ffe0ff */
[C---:B------:R-:W-:Y:S01]  /*1e30*/  IMAD R114, R14.reuse, 0x30, RZ ;  /* 0x000000300e727824 */ /* 0x040fe200078e02ff */
[----:B------:R-:W-:Y:S01]  /*1e40*/  UMOV UR20, URZ ;  /* 0x000000ff00147c82 */ /* 0x000fe20008000000 */
[----:B------:R-:W-:Y:S01]  /*1e50*/  IMAD R113, R14, 0x50, RZ ;  /* 0x000000500e717824 */ /* 0x000fe200078e02ff */
[----:B------:R-:W-:Y:S01]  /*1e60*/  IADD3 R118, PT, PT, R130, 0x60, RZ ;  /* 0x0000006082767810 */ /* 0x000fe20007ffe0ff */
[C---:B------:R-:W-:Y:S01]  /*1e70*/  IMAD R112, R14.reuse, 0x60, RZ ;  /* 0x000000600e707824 */ /* 0x040fe200078e02ff */
[----:B------:R-:W-:Y:S01]  /*1e80*/  MOV R106, R77 ;  /* 0x0000004d006a7202 */ /* 0x000fe20000000f00 */
[----:B------:R-:W-:Y:S01]  /*1e90*/  IMAD R111, R14, 0x70, RZ ;  /* 0x000000700e6f7824 */ /* 0x000fe200078e02ff */
[----:B------:R-:W-:Y:S01]  /*1ea0*/  SHF.R.S32.HI R102, RZ, 0x1f, R115 ;  /* 0x0000001fff667819 */ /* 0x000fe20000011473 */
[----:B-1----:R-:W-:Y:S01]  /*1eb0*/  IMAD.WIDE.U32 R12, R73, R4, R10 ;  /* 0x00000004490c7225 */ /* 0x002fe200078e000a */
[----:B------:R-:W-:-:S02]  /*1ec0*/  IADD3 R4, P0, PT, -R69, R130, RZ ;  /* 0x0000008245047210 */ /* 0x000fc40007f1e1ff */
[----:B------:R-:W-:Y:S01]  /*1ed0*/  SHF.R.S32.HI R101, RZ, 0x1f, R110 ;  /* 0x0000001fff657819 */ /* 0x000fe2000001146e */
[C---:B------:R-:W-:Y:S01]  /*1ee0*/  IMAD R13, R73.reuse, R5, R13 ;  /* 0x00000005490d7224 */ /* 0x040fe200078e020d */
[----:B------:R-:W-:Y:S01]  /*1ef0*/  SHF.R.S32.HI R5, RZ, 0x1f, R18 ;  /* 0x0000001fff057819 */ /* 0x000fe20000011412 */
[----:B--2---:R-:W-:Y:S01]  /*1f00*/  IMAD.WIDE.U32 R16, R73, UR10, R10 ;  /* 0x0000000a49107c25 */ /* 0x004fe2000f8e000a */
[----:B------:R-:W-:Y:S02]  /*1f10*/  SHF.R.S32.HI R100, RZ, 0x1f, R114 ;  /* 0x0000001fff647819 */ /* 0x000fe40000011472 */
[C---:B----4-:R-:W-:Y:S01]  /*1f20*/  SHF.L.U32 R92, R2.reuse, 0x7, RZ ;  /* 0x00000007025c7819 */ /* 0x050fe200000006ff */
[C---:B------:R-:W-:Y:S01]  /*1f30*/  IMAD.WIDE.U32 R12, R77.reuse, UR16, R12 ;  /* 0x000000104d0c7c25 */ /* 0x040fe2000f8e000c */
[----:B------:R-:W-:Y:S02]  /*1f40*/  SHF.L.U64.HI R94, R2, 0x4, R3 ;  /* 0x00000004025e7819 */ /* 0x000fe40000010203 */
[----:B------:R-:W-:Y:S01]  /*1f50*/  SHF.R.S32.HI R98, RZ, 0x1f, R113 ;  /* 0x0000001fff627819 */ /* 0x000fe20000011471 */
[----:B------:R-:W-:Y:S01]  /*1f60*/  IMAD R13, R77, UR17, R13 ;  /* 0x000000114d0d7c24 */ /* 0x000fe2000f8e020d */
[----:B------:R-:W-:Y:S01]  /*1f70*/  SHF.R.S32.HI R97, RZ, 0x1f, R112 ;  /* 0x0000001fff617819 */ /* 0x000fe20000011470 */
[----:B---3--:R-:W-:Y:S01]  /*1f80*/  IMAD R7, R5, UR12, RZ ;  /* 0x0000000c05077c24 */ /* 0x008fe2000f8e02ff */
[----:B------:R-:W-:Y:S01]  /*1f90*/  SHF.R.S32.HI R96, RZ, 0x1f, R111 ;  /* 0x0000001fff607819 */ /* 0x000fe2000001146f */
[----:B------:R-:W-:-:S04]  /*1fa0*/  IMAD.WIDE.U32 R12, R18, UR12, R12 ;  /* 0x0000000c120c7c25 */ /* 0x000fc8000f8e000c */
[C---:B------:R-:W-:Y:S01]  /*1fb0*/  IMAD R6, R18.reuse, UR13, R7 ;  /* 0x0000000d12067c24 */ /* 0x040fe2000f8e0207 */
[----:B------:R-:W1:Y:S01]  /*1fc0*/  LDCU.64 UR12, c[0x0][0x4e0] ;  /* 0x00009c00ff0c77ac */ /* 0x000e620008000a00 */
[----:B------:R-:W-:Y:S02]  /*1fd0*/  IMAD R17, R73, UR11, R17 ;  /* 0x0000000b49117c24 */ /* 0x000fe4000f8e0211 */
[----:B------:R-:W-:Y:S01]  /*1fe0*/  IMAD R5, R5, UR18, RZ ;  /* 0x0000001205057c24 */ /* 0x000fe2000f8e02ff */
[----:B------:R-:W-:Y:S01]  /*1ff0*/  IADD3 R7, PT, PT, R13, R6, RZ ;  /* 0x000000060d077210 */ /* 0x000fe20007ffe0ff */
[C---:B------:R-:W-:Y:S01]  /*2000*/  IMAD.WIDE.U32 R16, R77.reuse, R2, R16 ;  /* 0x000000024d107225 */ /* 0x040fe200078e0010 */
[----:B------:R-:W-:Y:S01]  /*2010*/  SHF.R.S32.HI R13, RZ, 0x1f, R69 ;  /* 0x0000001fff0d7819 */ /* 0x000fe20000011445 */
[----:B------:R-:W2:Y:S02]  /*2020*/  LDCU.64 UR10, c[0x0][0x4d0] ;  /* 0x00009a00ff0a77ac */ /* 0x000ea40008000a00 */
[----:B------:R-:W-:Y:S01]  /*2030*/  IMAD R0, R18, UR19, R5 ;  /* 0x0000001312007c24 */ /* 0x000fe2000f8e0205 */
[----:B------:R-:W-:Y:S01]  /*2040*/  IADD3.X R13, PT, PT, RZ, ~R13, RZ, P0, !PT ;  /* 0x8000000dff0d7210 */ /* 0x000fe200007fe4ff */
[----:B------:R-:W-:Y:S01]  /*2050*/  IMAD R17, R77, R3, R17 ;  /* 0x000000034d117224 */ /* 0x000fe200078e0211 */
[----:B------:R-:W-:Y:S01]  /*2060*/  SHF.R.S32.HI R5, RZ, 0x1f, R52 ;  /* 0x0000001fff057819 */ /* 0x000fe20000011434 */
[----:B------:R-:W3:Y:S01]  /*2070*/  LDCU.U8 UR19, c[0x0][0x533] ;  /* 0x0000a660ff1377ac */ /* 0x000ee20008000000 */
[----:B------:R-:W-:Y:S01]  /*2080*/  IADD3 R86, P0, PT, R52, R117, RZ ;  /* 0x0000007534567210 */ /* 0x000fe20007f1e0ff */
[----:B------:R-:W-:Y:S01]  /*2090*/  IMAD.WIDE.U32 R18, R18, UR18, R16 ;  /* 0x0000001212127c25 */ /* 0x000fe2000f8e0010 */
[----:B------:R-:W-:Y:S01]  /*20a0*/  IADD3 R52, P1, PT, R52, R119, RZ ;  /* 0x0000007734347210 */ /* 0x000fe20007f3e0ff */
[----:B------:R-:W-:-:S02]  /*20b0*/  USHF.L.U32 UR18, UR16, 0x7, URZ ;  /* 0x0000000710127899 */ /* 0x000fc400080006ff */
[----:B------:R-:W-:Y:S01]  /*20c0*/  IMAD.X R87, R5, 0x1, R103, P0 ;  /* 0x0000000105577824 */ /* 0x000fe200000e0667 */
[----:B------:R-:W-:Y:S01]  /*20d0*/  IADD3 R19, PT, PT, R19, R0, RZ ;  /* 0x0000000013137210 */ /* 0x000fe20007ffe0ff */
[----:B------:R-:W-:Y:S02]  /*20e0*/  IMAD.X R5, R5, 0x1, R104, P1 ;  /* 0x0000000105057824 */ /* 0x000fe400008e0668 */
[C---:B------:R-:W-:Y:S01]  /*20f0*/  IMAD R85, R13.reuse, UR16, RZ ;  /* 0x000000100d557c24 */ /* 0x040fe2000f8e02ff */
[----:B------:R-:W-:Y:S01]  /*2100*/  SHF.L.U64.HI R87, R86, 0x1, R87 ;  /* 0x0000000156577819 */ /* 0x000fe20000010257 */
[----:B------:R-:W-:Y:S01]  /*2110*/  IMAD.MOV.U32 R6, RZ, RZ, R12 ;  /* 0x000000ffff067224 */ /* 0x000fe200078e000c */
[C---:B------:R-:W-:Y:S01]  /*2120*/  SHF.L.U64.HI R0, R52.reuse, 0x1, R5 ;  /* 0x0000000134007819 */ /* 0x040fe20000010205 */
[----:B------:R-:W-:Y:S02]  /*2130*/  IMAD.SHL.U32 R52, R52, 0x2, RZ ;  /* 0x0000000234347824 */ /* 0x000fe400078e00ff */
[----:B------:R-:W-:Y:S01]  /*2140*/  IMAD R85, R4, UR17, R85 ;  /* 0x0000001104557c24 */ /* 0x000fe2000f8e0255 */
[----:B------:R-:W4:Y:S01]  /*2150*/  LDCU UR17, c[0x0][0x450] ;  /* 0x00008a00ff1177ac */ /* 0x000f220008000800 */
[----:B------:R-:W-:Y:S01]  /*2160*/  IMAD.SHL.U32 R86, R86, 0x2, RZ ;  /* 0x0000000256567824 */ /* 0x000fe200078e00ff */
[----:B------:R-:W-:Y:S01]  /*2170*/  IADD3 R16, P0, PT, R52, UR14, RZ ;  /* 0x0000000e34107c10 */ /* 0x000fe2000ff1e0ff */
[-C--:B------:R-:W-:Y:S01]  /*2180*/  IMAD R13, R13, R2.reuse, RZ ;  /* 0x000000020d0d7224 */ /* 0x080fe200078e02ff */
[----:B---3--:R-:W-:Y:S01]  /*2190*/  UISETP.NE.AND UP0, UPT, UR19, URZ, UPT ;  /* 0x000000ff1300728c */ /* 0x008fe2000bf05270 */
[----:B------:R-:W-:Y:S01]  /*21a0*/  IMAD.WIDE.U32 R6, R4, UR16, R6 ;  /* 0x0000001004067c25 */ /* 0x000fe2000f8e0006 */
[----:B------:R-:W-:Y:S01]  /*21b0*/  IADD3.X R17, PT, PT, R0, UR15, RZ, P0, !PT ;  /* 0x0000000f00117c10 */ /* 0x000fe200087fe4ff */
[----:B------:R-:W3:Y:S01]  /*21c0*/  LDCU UR16, c[0x0][0x440] ;  /* 0x00008800ff1077ac */ /* 0x000ee20008000800 */
[----:B--2---:R-:W-:Y:S01]  /*21d0*/  IADD3 R52, P0, PT, R52, UR10, RZ ;  /* 0x0000000a34347c10 */ /* 0x004fe2000ff1e0ff */
[----:B------:R-:W-:Y:S01]  /*21e0*/  IMAD R13, R4, R3, R13 ;  /* 0x00000003040d7224 */ /* 0x000fe200078e020d */
[----:B------:R-:W-:Y:S01]  /*21f0*/  IADD3 R88, P1, PT, R86, UR14, RZ ;  /* 0x0000000e56587c10 */ /* 0x000fe2000ff3e0ff */
[----:B------:R-:W-:Y:S01]  /*2200*/  IMAD.WIDE.U32 R4, R4, R2, R18 ;  /* 0x0000000204047225 */ /* 0x000fe200078e0012 */
[----:B------:R-:W-:-:S02]  /*2210*/  IADD3.X R53, PT, PT, R0, UR11, RZ, P0, !PT ;  /* 0x0000000b00357c10 */ /* 0x000fc400087fe4ff */
[----:B------:R-:W-:Y:S01]  /*2220*/  IADD3 R93, P0, PT, RZ, -UR20, RZ ;  /* 0x80000014ff5d7c10 */ /* 0x000fe2000ff1e0ff */
[----:B------:R-:W-:Y:S01]  /*2230*/  IMAD.SHL.U32 R108, R14, 0x40, RZ ;  /* 0x000000400e6c7824 */ /* 0x000fe200078e00ff */
[----:B------:R-:W-:Y:S01]  /*2240*/  IADD3.X R89, PT, PT, R87, UR15, RZ, P1, !PT ;  /* 0x0000000f57597c10 */ /* 0x000fe20008ffe4ff */
[----:B------:R-:W-:Y:S01]  /*2250*/  IMAD.IADD R13, R5, 0x1, R13 ;  /* 0x00000001050d7824 */ /* 0x000fe200078e020d */
[----:B------:R-:W-:Y:S01]  /*2260*/  IADD3.X R90, PT, PT, RZ, ~UR18, RZ, P0, !PT ;  /* 0x80000012ff5a7c10 */ /* 0x000fe200087fe4ff */
[----:B------:R-:W-:Y:S01]  /*2270*/  IMAD.X R92, RZ, RZ, ~R92, P0 ;  /* 0x000000ffff5c7224 */ /* 0x000fe200000e0e5c */
[----:B------:R-:W-:Y:S01]  /*2280*/  LEA R84, P3, R6, UR8, 0x1 ;  /* 0x0000000806547c11 */ /* 0x000fe2000f8608ff */
[----:B------:R-:W-:Y:S01]  /*2290*/  IMAD.SHL.U32 R95, R2, 0x10, RZ ;  /* 0x00000010025f7824 */ /* 0x000fe200078e00ff */
[----:B------:R-:W-:Y:S01]  /*22a0*/  IADD3 R85, PT, PT, R7, R85, RZ ;  /* 0x0000005507557210 */ /* 0x000fe20007ffe0ff */
[----:B------:R-:W-:Y:S01]  /*22b0*/  VIADD R75, R130, 0x10 ;  /* 0x00000010824b7836 */ /* 0x000fe20000000000 */
        /* <DEDUP_REMOVED lines=8> */
[----:B------:R-:W-:Y:S01]  /*2340*/  SHF.R.S32.HI R99, RZ, 0x1f, R108 ;  /* 0x0000001fff637819 */ /* 0x000fe2000001146c */
[----:B------:R-:W-:Y:S01]  /*2350*/  IMAD R107, R61, -0x80, R64 ;  /* 0xffffff803d6b7824 */ /* 0x000fe200078e0240 */
[----:B----4-:R-:W-:Y:S01]  /*2360*/  MOV R15, UR17 ;  /* 0x00000011000f7c02 */ /* 0x010fe20008000f00 */
[----:B------:R-:W-:Y:S01]  /*2370*/  IMAD.MOV.U32 R105, RZ, RZ, R61 ;  /* 0x000000ffff697224 */ /* 0x000fe200078e003d */
[----:B------:R-:W-:Y:S01]  /*2380*/  SHF.R.S32.HI R90, RZ, 0x1f, R90 ;  /* 0x0000001fff5a7819 */ /* 0x000fe2000001145a */
[----:B------:R-:W2:Y:S01]  /*2390*/  LDCU.64 UR14, c[0x0][0x3c0] ;  /* 0x00007800ff0e77ac */ /* 0x000ea20008000a00 */
[----:B------:R-:W-:-:S02]  /*23a0*/  SHF.R.S32.HI R92, RZ, 0x1f, R92 ;  /* 0x0000001fff5c7819 */ /* 0x000fc4000001145c */
[----:B------:R-:W-:Y:S02]  /*23b0*/  LEA.HI.X R85, R6, UR9, R85, 0x1, P3 ;  /* 0x0000000906557c11 */ /* 0x000fe400098f0c55 */
[----:B------:R-:W-:Y:S01]  /*23c0*/  LEA.HI.X R13, R4, UR5, R13, 0x1, P2 ;  /* 0x00000005040d7c11 */ /* 0x000fe200090f0c0d */
[----:B------:R-:W4:Y:S01]  /*23d0*/  LDCU.64 UR4, c[0x0][0x3b8] ;  /* 0x00007700ff0477ac */ /* 0x000f220008000a00 */
[----:B------:R-:W-:Y:S01]  /*23e0*/  IADD3.X R87, PT, PT, R87, UR11, RZ, P1, !PT ;  /* 0x0000000b57577c10 */ /* 0x000fe20008ffe4ff */
[----:B---3--:R-:W1:Y:S06]  /*23f0*/  LDCU.128 UR8, c[0x0][0x3a0] ;  /* 0x00007400ff0877ac */ /* 0x008e6c0008000c00 */
.L_x_2561:
[----:B------:R-:W-:Y:S01]  /*2400*/  VIADD R107, R107, 0x80 ;  /* 0x000000806b6b7836 */ /* 0x000fe20000000000 */
[----:B------:R-:W-:Y:S01]  /*2410*/  BSSY.RECONVERGENT B0, `(.L_x_2462) ;  /* 0x0000014000007945 */ /* 0x000fe20003800200 */
[----:B------:R-:W-:Y:S03]  /*2420*/  VIADD R109, R109, 0x80 ;  /* 0x000000806d6d7836 */ /* 0x000fe60000000000 */
[CC--:B------:R-:W-:Y:S02]  /*2430*/  ISETP.GE.AND P0, PT, R130.reuse, R107.reuse, PT ;  /* 0x0000006b8200720c */ /* 0x0c0fe40003f06270 */
[C---:B------:R-:W-:Y:S02]  /*2440*/  ISETP.GE.AND P2, PT, R75.reuse, R107, PT ;  /* 0x0000006b4b00720c */ /* 0x040fe40003f46270 */
[----:B------:R-:W-:Y:S02]  /*2450*/  ISETP.GE.AND P0, PT, R130, R109, !P0 ;  /* 0x0000006d8200720c */ /* 0x000fe40004706270 */
[C---:B------:R-:W-:Y:S02]  /*2460*/  ISETP.GE.AND P1, PT, R74.reuse, R107, PT ;  /* 0x0000006b4a00720c */ /* 0x040fe40003f26270 */
        /* <DEDUP_REMOVED lines=8> */
[----:B------:R-:W3:Y:S01]  /*24f0*/  @!P2 LDG.E.128 R20, desc[UR6][R84.64] ;  /* 0x000000065414a981 */ /* 0x000ee2000c1e1d00 */
[--C-:B------:R-:W-:Y:S05]  /*2500*/  @!P2 IMAD.MOV.U32 R81, RZ, RZ, R79.reuse ;  /* 0x000000ffff51a224 */ /* 0x100fea00078e004f */
[----:B---3--:R3:W-:Y:S04]  /*2510*/  @!P2 STG.E.128 desc[UR6][R80.64], R20 ;  /* 0x000000145000a986 */ /* 0x0087e8000c101d06 */
[----:B------:R-:W5:Y:S01]  /*2520*/  @!P1 LDG.E.128 R4, desc[UR6][R84.64+0x80] ;  /* 0x0000800654049981 */ /* 0x000f62000c1e1d00 */
[----:B---3--:R-:W-:Y:S05]  /*2530*/  @!P1 IMAD.MOV.U32 R81, RZ, RZ, R79 ;  /* 0x000000ffff519224 */ /* 0x008fea00078e004f */
[----:B-----5:R3:W-:Y:S02]  /*2540*/  @!P1 STG.E.128 desc[UR6][R80.64+0x80], R4 ;  /* 0x0000800450009986 */ /* 0x0207e4000c101d06 */
.L_x_2463:
[----:B-12-4-:R-:W-:Y:S05]  /*2550*/  BSYNC.RECONVERGENT B0 ;  /* 0x0000000000007941 */ /* 0x016fea0003800200 */
.L_x_2462:
[----:B------:R-:W-:Y:S04]  /*2560*/  BSSY.RECONVERGENT B0, `(.L_x_2464) ;  /* 0x000000d000007945 */ /* 0x000fe80003800200 */
[----:B------:R-:W-:Y:S05]  /*2570*/  @P3 BRA `(.L_x_2465) ;  /* 0x00000000002c3947 */ /* 0x000fea0003800000 */
[----:B------:R-:W1:Y:S01]  /*2580*/  LDC.64 R2, c[0x0][0x4b0] ;  /* 0x00012c00ff027b82 */ /* 0x000e620000000a00 */
[----:B------:R-:W-:Y:S02]  /*2590*/  ISETP.GE.AND P2, PT, R10, UR16, PT ;  /* 0x000000100a007c0c */ /* 0x000fe4000bf46270 */
[C---:B------:R-:W-:Y:S04]  /*25a0*/  LEA R18, P3, R63.reuse, R80, 0x1 ;  /* 0x000000503f127211 */ /* 0x040fe800078608ff */
[----:B------:R-:W-:Y:S02]  /*25b0*/  LEA.HI.X R19, R63, R79, R66, 0x1, P3 ;  /* 0x0000004f3f137211 */ /* 0x000fe400018f0c42 */
[C---:B-1----:R-:W-:Y:S04]  /*25c0*/  LEA R24, P1, R2.reuse, R84, 0x5 ;  /* 0x0000005402187211 */ /* 0x042fe800078228ff */
[----:B------:R-:W-:Y:S02]  /*25d0*/  LEA.HI.X R25, R2, R85, R3, 0x5, P1 ;  /* 0x0000005502197211 */ /* 0x000fe400008f2c03 */
[----:B------:R-:W-:Y:S03]  /*25e0*/  ISETP.GE.AND P1, PT, R9, UR16, PT ;  /* 0x0000001009007c0c */ /* 0x000fe6000bf26270 */
[----:B------:R-:W2:Y:S04]  /*25f0*/  @!P2 LDG.E.128 R20, desc[UR6][R24.64] ;  /* 0x000000061814a981 */ /* 0x000ea8000c1e1d00 */
[----:B--2---:R1:W-:Y:S06]  /*2600*/  @!P2 STG.E.128 desc[UR6][R18.64], R20 ;  /* 0x000000141200a986 */ /* 0x0043ec000c101d06 */
[----:B---3--:R-:W2:Y:S04]  /*2610*/  @!P1 LDG.E.128 R4, desc[UR6][R24.64+0x80] ;  /* 0x0000800618049981 */ /* 0x008ea8000c1e1d00 */
[----:B--2---:R1:W-:Y:S02]  /*2620*/  @!P1 STG.E.128 desc[UR6][R18.64+0x80], R4 ;  /* 0x0000800412009986 */ /* 0x0043e4000c101d06 */
.L_x_2465:
[----:B------:R-:W-:Y:S05]  /*2630*/  BSYNC.RECONVERGENT B0 ;  /* 0x0000000000007941 */ /* 0x000fea0003800200 */
.L_x_2464:
[----:B------:R-:W-:Y:S04]  /*2640*/  BSSY.RECONVERGENT B0, `(.L_x_2466) ;  /* 0x000000e000007945 */ /* 0x000fe80003800200 */
[----:B------:R-:W-:Y:S05]  /*2650*/  @P5 BRA `(.L_x_2467) ;  /* 0x0000000000305947 */ /* 0x000fea0003800000 */
[----:B------:R-:W2:Y:S01]  /*2660*/  LDC.64 R2, c[0x0][0x4b0] ;  /* 0x00012c00ff027b82 */ /* 0x000ea20000000a00 */
[----:B------:R-:W-:Y:S02]  /*2670*/  ISETP.GE.AND P2, PT, R10, UR16, PT ;  /* 0x000000100a007c0c */ /* 0x000fe4000bf46270 */
[C---:B--2---:R-:W-:Y:S04]  /*2680*/  LEA R24, P1, R2.reuse, R84, 0x6 ;  /* 0x0000005402187211 */ /* 0x044fe800078230ff */
[----:B------:R-:W-:Y:S02]  /*2690*/  LEA.HI.X R25, R2, R85, R3, 0x6, P1 ;  /* 0x0000005502197211 */ /* 0x000fe400008f3403 */
[----:B------:R-:W2:Y:S01]  /*26a0*/  LDC.64 R2, c[0x0][0x3c0] ;  /* 0x0000f000ff027b82 */ /* 0x000ea20000000a00 */
[----:B------:R-:W-:Y:S04]  /*26b0*/  ISETP.GE.AND P1, PT, R9, UR16, PT ;  /* 0x0000001009007c0c */ /* 0x000fe8000bf26270 */
[----:B-1-3--:R-:W3:Y:S01]  /*26c0*/  @!P2 LDG.E.128 R4, desc[UR6][R24.64] ;  /* 0x000000061804a981 */ /* 0x00aee2000c1e1d00 */
[C---:B--2---:R-:W-:Y:S04]  /*26d0*/  LEA R18, P3, R2.reuse, R80, 0x6 ;  /* 0x0000005002127211 */ /* 0x044fe800078630ff */
[----:B------:R-:W-:Y:S05]  /*26e0*/  LEA.HI.X R19, R2, R79, R3, 0x6, P3 ;  /* 0x0000004f02137211 */ /* 0x000fea00018f3403 */
[----:B---3--:R2:W-:Y:S04]  /*26f0*/  @!P2 STG.E.128 desc[UR6][R18.64], R4 ;  /* 0x000000041200a986 */ /* 0x0085e8000c101d06 */
[----:B------:R-:W3:Y:S04]  /*2700*/  @!P1 LDG.E.128 R20, desc[UR6][R24.64+0x80] ;  /* 0x0000800618149981 */ /* 0x000ee8000c1e1d00 */
[----:B---3--:R2:W-:Y:S02]  /*2710*/  @!P1 STG.E.128 desc[UR6][R18.64+0x80], R20 ;  /* 0x0000801412009986 */ /* 0x0085e4000c101d06 */
.L_x_2467:
[----:B------:R-:W-:Y:S05]  /*2720*/  BSYNC.RECONVERGENT B0 ;  /* 0x0000000000007941 */ /* 0x000fea0003800200 */
.L_x_2466:
[----:B------:R-:W-:Y:S01]  /*2730*/  ISETP.GE.AND P1, PT, R72, R109, !P4 ;  /* 0x0000006d4800720c */ /* 0x000fe20006726270 */
[----:B------:R-:W-:Y:S01]  /*2740*/  BSSY.RECONVERGENT B0, `(.L_x_2468) ;  /* 0x0000014000007945 */ /* 0x000fe20003800200 */
[C---:B------:R-:W-:Y:S02]  /*2750*/  ISETP.GE.AND P6, PT, R122.reuse, R107, PT ;  /* 0x0000006b7a00720c */ /* 0x040fe40003fc6270 */
[----:B------:R-:W-:Y:S02]  /*2760*/  P2R R121, PR, RZ, 0x2 ;  /* 0x00000002ff797803 */ /* 0x000fe40000000000 */
[----:B------:R-:W-:Y:S07]  /*2770*/  ISETP.LT.OR P6, PT, R122, R109, P6 ;  /* 0x0000006d7a00720c */ /* 0x000fee00037c1670 */
[----:B------:R-:W-:Y:S06]  /*2780*/  @!P1 BRA `(.L_x_2469) ;  /* 0x00000000003c9947 */ /* 0x000fec0003800000 */
[----:B------:R-:W1:Y:S01]  /*2790*/  LDC.64 R2, c[0x0][0x4b0] ;  /* 0x00012c00ff027b82 */ /* 0x000e620000000a00 */
[----:B------:R-:W-:Y:S02]  /*27a0*/  ISETP.GE.AND P2, PT, R10, UR16, PT ;  /* 0x000000100a007c0c */ /* 0x000fe4000bf46270 */
[----:B---3--:R-:W-:Y:S02]  /*27b0*/  MOV R81, R79 ;  /* 0x0000004f00517202 */ /* 0x008fe40000000f00 */
[----:B------:R-:W-:Y:S01]  /*27c0*/  ISETP.GE.AND P1, PT, R9, UR16, PT ;  /* 0x0000001009007c0c */ /* 0x000fe2000bf26270 */
[----:B-12---:R-:W-:Y:S04]  /*27d0*/  IMAD.WIDE.U32 R18, R2, 0x60, R84 ;  /* 0x0000006002127825 */ /* 0x006fe800078e0054 */
        /* <DEDUP_REMOVED lines=10> */
.L_x_2469:
[----:B------:R-:W-:Y:S05]  /*2880*/  BSYNC.RECONVERGENT B0 ;  /* 0x0000000000007941 */ /* 0x000fea0003800200 */
.L_x_2468:
        /* <DEDUP_REMOVED lines=17> */
.L_x_2471:
[----:B------:R-:W-:Y:S05]  /*29a0*/  BSYNC.RECONVERGENT B0 ;  /* 0x0000000000007941 */ /* 0x000fea0003800200 */
.L_x_2470:
[----:B------:R-:W-:Y:S01]  /*29b0*/  ISETP.GE.AND P5, PT, R120, R109, !P5 ;  /* 0x0000006d7800720c */ /* 0x000fe20006fa6270 */
[----:B------:R-:W-:Y:S01]  /*29c0*/  BSSY.RECONVERGENT B0, `(.L_x_2472) ;  /* 0x0000014000007945 */ /* 0x000fe20003800200 */
[C---:B------:R-:W-:Y:S04]  /*29d0*/  ISETP.GE.AND P4, PT, R118.reuse, R107, PT ;  /* 0x0000006b7600720c */ /* 0x040fe80003f86270 */
[----:B------:R-:W-:Y:S07]  /*29e0*/  ISETP.GE.AND P4, PT, R118, R109, !P4 ;  /* 0x0000006d7600720c */ /* 0x000fee0006786270 */
[----:B------:R-:W-:Y:S05]  /*29f0*/  @!P5 BRA `(.L_x_2473) ;  /* 0x000000000040d947 */ /* 0x000fea0003800000 */
[----:B------:R-:W1:Y:S01]  /*2a00*/  LDC.64 R2, c[0x0][0x4b0] ;  /* 0x00012c00ff027b82 */ /* 0x000e620000000a00 */
[----:B------:R-:W-:Y:S02]  /*2a10*/  ISETP.GE.AND P1, PT, R10, UR16, PT ;  /* 0x000000100a007c0c */ /* 0x000fe4000bf26270 */
[----:B---3--:R-:W-:Y:S01]  /*2a20*/  MOV R81, R79 ;  /* 0x0000004f00517202 */ /* 0x008fe20000000f00 */
[----:B-12---:R-:W-:Y:S04]  /*2a30*/  IMAD.WIDE.U32 R18, R2, 0xa0, R84 ;  /* 0x000000a002127825 */ /* 0x006fe800078e0054 */
        /* <DEDUP_REMOVED lines=12> */
.L_x_2473:
[----:B------:R-:W-:Y:S05]  /*2b00*/  BSYNC.RECONVERGENT B0 ;  /* 0x0000000000007941 */ /* 0x000fea0003800200 */
.L_x_2472:
[C---:B------:R-:W-:Y:S01]  /*2b10*/  ISETP.GE.AND P3, PT, R116.reuse, R107, PT ;  /* 0x0000006b7400720c */ /* 0x040fe20003f66270 */
[----:B------:R-:W-:Y:S01]  /*2b20*/  BSSY.RECONVERGENT B0, `(.L_x_2474) ;  /* 0x0000016000007945 */ /* 0x000fe20003800200 */
[----:B------:R-:W-:Y:S01]  /*2b30*/  MOV R124, R106 ;  /* 0x0000006a007c7202 */ /* 0x000fe20000000f00 */
[----:B------:R-:W-:Y:S01]  /*2b40*/  VIADD R105, R105, 0xffffffff ;  /* 0xffffffff69697836 */ /* 0x000fe20000000000 */
[----:B------:R-:W-:Y:S01]  /*2b50*/  ISETP.GE.AND P3, PT, R116, R109, !P3 ;  /* 0x0000006d7400720c */ /* 0x000fe20005f66270 */
[----:B------:R-:W-:Y:S01]  /*2b60*/  VIADD R106, R106, 0xffffff80 ;  /* 0xffffff806a6a7836 */ /* 0x000fe20000000000 */
[----:B------:R-:W-:Y:S11]  /*2b70*/  @!P4 BRA `(.L_x_2475) ;  /* 0x000000000040c947 */ /* 0x000ff60003800000 */
        /* <DEDUP_REMOVED lines=16> */
.L_x_2475:
[----:B------:R-:W-:Y:S05]  /*2c80*/  BSYNC.RECONVERGENT B0 ;  /* 0x0000000000007941 */ /* 0x000fea0003800200 */
.L_x_2474:
[----:B------:R-:W-:Y:S04]  /*2c90*/  BSSY.RECONVERGENT B0, `(.L_x_2476) ;  /* 0x0000012000007945 */ /* 0x000fe80003800200 */
        /* <DEDUP_REMOVED lines=17> */
.L_x_2477:
[----:B------:R-:W-:Y:S05]  /*2db0*/  BSYNC.RECONVERGENT B0 ;  /* 0x0000000000007941 */ /* 0x000fea0003800200 */
.L_x_2476:
        /* <DEDUP_REMOVED lines=8> */
[----:B-12-4-:R-:W2:Y:S04]  /*2e40*/  @!P0 LDG.E.128 R20, desc[UR6][R12.64] ;  /* 0x000000060c148981 */ /* 0x016ea8000c1e1d00 */
[----:B--2---:R1:W-:Y:S01]  /*2e50*/  @!P0 STG.E.128 desc[UR6][R82.64], R20 ;  /* 0x0000001452008986 */ /* 0x0043e2000c101d06 */
[----:B------:R-:W-:Y:S11]  /*2e60*/  ISETP.GE.AND P0, PT, R9, UR16, PT ;  /* 0x0000001009007c0c */ /* 0x000ff6000bf06270 */
[----:B------:R-:W-:Y:S02]  /*2e70*/  @!UPT UIADD3 URZ, UPT, UPT, URZ, URZ, URZ ;  /* 0x000000fffffff290 */ /* 0x000fe4000fffe0ff */
[----:B---3--:R-:W2:Y:S04]  /*2e80*/  @!P0 LDG.E.128 R4, desc[UR6][R12.64+0x80] ;  /* 0x000080060c048981 */ /* 0x008ea8000c1e1d00 */
[----:B--2---:R1:W-:Y:S02]  /*2e90*/  @!P0 STG.E.128 desc[UR6][R82.64+0x80], R4 ;  /* 0x0000800452008986 */ /* 0x0043e4000c101d06 */
.L_x_2481:
[----:B------:R-:W-:Y:S05]  /*2ea0*/  BSYNC.RECONVERGENT B0 ;  /* 0x0000000000007941 */ /* 0x000fea0003800200 */
.L_x_2480:
[----:B------:R-:W-:Y:S01]  /*2eb0*/  ISETP.NE.AND P0, PT, R55, RZ, PT ;  /* 0x000000ff3700720c */ /* 0x000fe20003f05270 */
[----:B------:R-:W-:Y:S11]  /*2ec0*/  BSSY.RECONVERGENT B0, `(.L_x_2482) ;  /* 0x000000f000007945 */ /* 0x000ff60003800200 */
[----:B------:R-:W-:Y:S01]  /*2ed0*/  @!UPT UIADD3 URZ, UPT, UPT, URZ, URZ, URZ ;  /* 0x000000fffffff290 */ /* 0x000fe2000fffe0ff */
[----:B------:R-:W-:Y:S05]  /*2ee0*/  @P0 BRA `(.L_x_2483) ;  /* 0x0000000000300947 */ /* 0x000fea0003800000 */
[C---:B-12---:R-:W-:Y:S04]  /*2ef0*/  LEA R18, P0, R95.reuse, R12, 0x1 ;  /* 0x0000000c5f127211 */ /* 0x046fe800078008ff */
        /* <DEDUP_REMOVED lines=9> */
[----:B---3--:R-:W2:Y:S04]  /*2f90*/  @!P0 LDG.E.128 R4, desc[UR6][R18.64+0x80] ;  /* 0x0000800612048981 */ /* 0x008ea8000c1e1d00 */
[----:B--2---:R1:W-:Y:S02]  /*2fa0*/  @!P0 STG.E.128 desc[UR6][R2.64+0x80], R4 ;  /* 0x0000800402008986 */ /* 0x0043e4000c101d06 */
.L_x_2483:
[----:B------:R-:W-:Y:S05]  /*2fb0*/  BSYNC.RECONVERGENT B0 ;  /* 0x0000000000007941 */ /* 0x000fea0003800200 */
.L_x_2482:
        /* <DEDUP_REMOVED lines=18> */
.L_x_2485:
[----:B------:R-:W-:Y:S05]  /*30e0*/  BSYNC.RECONVERGENT B0 ;  /* 0x0000000000007941 */ /* 0x000fea0003800200 */
.L_x_2484:
[----:B------:R-:W-:Y:S01]  /*30f0*/  ISETP.NE.AND P0, PT, R121, RZ, PT ;  /* 0x000000ff7900720c */ /* 0x000fe20003f05270 */
[----:B------:R-:W-:Y:S11]  /*3100*/  BSSY.RECONVERGENT B0, `(.L_x_2486) ;  /* 0x0000011000007945 */ /* 0x000ff60003800200 */
[----:B------:R-:W-:Y:S01]  /*3110*/  @!UPT UIADD3 URZ, UPT, UPT, URZ, URZ, URZ ;  /* 0x000000fffffff290 */ /* 0x000fe2000fffe0ff */
[----:B------:R-:W-:Y:S05]  /*3120*/  @!P0 BRA `(.L_x_2487) ;  /* 0x0000000000388947 */ /* 0x000fea0003800000 */
[----:B-1----:R-:W2:Y:S01]  /*3130*/  LDC.64 R2, c[0x0][0x4a8] ;  /* 0x00012a00ff027b82 */ /* 0x002ea20000000a00 */
[----:B------:R-:W-:Y:S02]  /*3140*/  ISETP.GE.AND P1, PT, R10, UR16, PT ;  /* 0x000000100a007c0c */ /* 0x000fe4000bf26270 */
[----:B------:R-:W-:Y:S01]  /*3150*/  ISETP.GE.AND P0, PT, R9, UR16, PT ;  /* 0x0000001009007c0c */ /* 0x000fe2000bf06270 */
[----:B--2---:R-:W-:Y:S04]  /*3160*/  IMAD.WIDE.U32 R18, R2, 0x60, R12 ;  /* 0x0000006002127825 */ /* 0x004fe800078e000c */
[----:B------:R-:W-:Y:S05]  /*3170*/  IMAD R3, R3, 0x60, RZ ;  /* 0x0000006003037824 */ /* 0x000fea00078e02ff */
[----:B------:R-:W-:Y:S02]  /*3180*/  IADD3 R19, PT, PT, R19, R3, RZ ;  /* 0x0000000313137210 */ /* 0x000fe40007ffe0ff */
[----:B------:R-:W1:Y:S03]  /*3190*/  LDC.64 R2, c[0x0][0x3b8] ;  /* 0x0000ee00ff027b82 */ /* 0x000e660000000a00 */
[----:B---34-:R-:W2:Y:S01]  /*31a0*/  @!P1 LDG.E.128 R4, desc[UR6][R18.64] ;  /* 0x0000000612049981 */ /* 0x018ea2000c1e1d00 */
[----:B-1----:R-:W-:Y:S04]  /*31b0*/  IMAD.WIDE.U32 R24, R2, 0x60, R82 ;  /* 0x0000006002187825 */ /* 0x002fe800078e0052 */
[----:B------:R-:W-:Y:S05]  /*31c0*/  IMAD R3, R3, 0x60, RZ ;  /* 0x0000006003037824 */ /* 0x000fea00078e02ff */
[----:B------:R-:W-:Y:S05]  /*31d0*/  IADD3 R25, PT, PT, R25, R3, RZ ;  /* 0x0000000319197210 */ /* 0x000fea0007ffe0ff */
[----:B--2---:R1:W-:Y:S04]  /*31e0*/  @!P1 STG.E.128 desc[UR6][R24.64], R4 ;  /* 0x0000000418009986 */ /* 0x0043e8000c101d06 */
[----:B------:R-:W2:Y:S04]  /*31f0*/  @!P0 LDG.E.128 R20, desc[UR6][R18.64+0x80] ;  /* 0x0000800612148981 */ /* 0x000ea8000c1e1d00 */
[----:B--2---:R1:W-:Y:S02]  /*3200*/  @!P0 STG.E.128 desc[UR6][R24.64+0x80], R20 ;  /* 0x0000801418008986 */ /* 0x0043e4000c101d06 */
.L_x_2487:
[----:B------:R-:W-:Y:S05]  /*3210*/  BSYNC.RECONVERGENT B0 ;  /* 0x0000000000007941 */ /* 0x000fea0003800200 */
.L_x_2486:
        /* <DEDUP_REMOVED lines=14> */
.L_x_2489:
[----:B------:R-:W-:Y:S05]  /*3300*/  BSYNC.RECONVERGENT B0 ;  /* 0x0000000000007941 */ /* 0x000fea0003800200 */
.L_x_2488:
[----:B------:R-:W-:Y:S04]  /*3310*/  BSSY.RECONVERGENT B0, `(.L_x_2490) ;  /* 0x0000010000007945 */ /* 0x000fe80003800200 */
        /* <DEDUP_REMOVED lines=15> */
.L_x_2491:
[----:B------:R-:W-:Y:S05]  /*3410*/  BSYNC.RECONVERGENT B0 ;  /* 0x0000000000007941 */ /* 0x000fea0003800200 */
.L_x_2490:
        /* <DEDUP_REMOVED lines=16> */
.L_x_2493:
[----:B------:R-:W-:Y:S05]  /*3520*/  BSYNC.RECONVERGENT B0 ;  /* 0x0000000000007941 */ /* 0x000fea0003800200 */
.L_x_2492:
[----:B------:R-:W-:Y:S01]  /*3530*/  MOV R15, RZ ;  /* 0x000000ff000f7202 */ /* 0x000fe20000000f00 */
[----:B------:R-:W-:Y:S05]  /*3540*/  @!P3 BRA `(.L_x_2494) ;  /* 0x000000a00028b947 */ /* 0x000fea0003800000 */
[----:B-1----:R-:W2:Y:S01]  /*3550*/  LDC.64 R2, c[0x0][0x4a8] ;  /* 0x00012a00ff027b82 */ /* 0x002ea20000000a00 */
        /* <DEDUP_REMOVED lines=16> */
.L_x_2479:
        /* <DEDUP_REMOVED lines=12> */
[----:B-12-4-:R-:W2:Y:S11]  /*3720*/  LDG.E.128 R20, desc[UR6][R12.64] ;  /* 0x000000060c147981 */ /* 0x016eb6000c1e1d00 */
[----:B------:R-:W-:Y:S01]  /*3730*/  @!UPT UIADD3 URZ, UPT, UPT, URZ, URZ, URZ ;  /* 0x000000fffffff290 */ /* 0x000fe2000fffe0ff */
[----:B------:R-:W4:Y:S06]  /*3740*/  @!P0 LDG.E.64 R32, desc[UR6][R52.64] ;  /* 0x0000000634208981 */ /* 0x000f2c000c1e1b00 */
[----:B---3--:R-:W3:Y:S01]  /*3750*/  @!P0 LDG.E.64 R6, desc[UR6][R16.64] ;  /* 0x0000000610068981 */ /* 0x008ee2000c1e1b00 */
[--C-:B----4-:R-:W-:Y:S01]  /*3760*/  @!P0 HADD2.F32 R27, -RZ, R32.reuse.H0_H0 ;  /* 0x20000020ff1b8230 */ /* 0x110fe20000004100 */
[----:B--2---:R-:W-:Y:S01]  /*3770*/  @!P0 MOV R19, R20 ;  /* 0x0000001400138202 */ /* 0x004fe20000000f00 */
[----:B------:R-:W-:Y:S01]  /*3780*/  @!P0 HADD2.F32 R26, -RZ, R33.H0_H0 ;  /* 0x20000021ff1a8230 */ /* 0x000fe20000004100 */
[----:B------:R-:W-:Y:S01]  /*3790*/  @!P0 MOV R8, R21 ;  /* 0x0000001500088202 */ /* 0x000fe20000000f00 */
[----:B------:R-:W-:Y:S02]  /*37a0*/  @!P0 HADD2.F32 R31, -RZ, R32.H1_H1 ;  /* 0x30000020ff1f8230 */ /* 0x000fe40000004100 */
[--C-:B------:R-:W-:Y:S02]  /*37b0*/  @!P0 HADD2.F32 R25, -RZ, R19.reuse.H1_H1 ;  /* 0x30000013ff198230 */ /* 0x100fe40000004100 */
[--C-:B---3--:R-:W-:Y:S02]  /*37c0*/  @!P0 HADD2.F32 R18, -RZ, R6.reuse.H0_H0 ;  /* 0x20000006ff128230 */ /* 0x108fe40000004100 */
        /* <DEDUP_REMOVED lines=38> */
.L_x_2499:
[----:B------:R-:W-:Y:S05]  /*3a30*/  BSYNC.RECONVERGENT B0 ;  /* 0x0000000000007941 */ /* 0x000fea0003800200 */
.L_x_2498:
[----:B------:R-:W-:Y:S11]  /*3a40*/  ISETP.GE.AND P0, PT, R9, R34, PT ;  /* 0x000000220900720c */ /* 0x000ff60003f06270 */
        /* <DEDUP_REMOVED lines=52> */
.L_x_2497:
[----:B------:R-:W-:Y:S05]  /*3d90*/  BSYNC.RECONVERGENT B1 ;  /* 0x0000000000017941 */ /* 0x000fea0003800200 */
.L_x_2496:
        /* <DEDUP_REMOVED lines=68> */
.L_x_2503:
[----:B------:R-:W-:Y:S05]  /*41e0*/  BSYNC.RECONVERGENT B0 ;  /* 0x0000000000007941 */ /* 0x000fea0003800200 */
.L_x_2502:
        /* <DEDUP_REMOVED lines=53> */
.L_x_2501:
[----:B------:R-:W-:Y:S05]  /*4540*/  BSYNC.RECONVERGENT B1 ;  /* 0x0000000000017941 */ /* 0x000fea0003800200 */
.L_x_2500:
        /* <DEDUP_REMOVED lines=69> */
.L_x_2507:
[----:B------:R-:W-:Y:S05]  /*49a0*/  BSYNC.RECONVERGENT B0 ;  /* 0x0000000000007941 */ /* 0x000fea0003800200 */
.L_x_2506:
        /* <DEDUP_REMOVED lines=53> */
.L_x_2505:
[----:B------:R-:W-:Y:S05]  /*4d00*/  BSYNC.RECONVERGENT B1 ;  /* 0x0000000000017941 */ /* 0x000fea0003800200 */
.L_x_2504:
[----:B------:R-:W-:Y:S01]  /*4d10*/  ISETP.NE.AND P0, PT, R121, RZ, PT ;  /* 0x000000ff7900720c */ /* 0x000fe20003f05270 */
[----:B------:R-:W-:Y:S11]  /*4d20*/  BSSY.RECONVERGENT B1, `(.L_x_2508) ;  /* 0x000007a000017945 */ /* 0x000ff60003800200 */
[----:B------:R-:W-:Y:S01]  /*4d30*/  @!UPT UIADD3 URZ, UPT, UPT, URZ, URZ, URZ ;  /* 0x000000fffffff290 */ /* 0x000fe2000fffe0ff */
[----:B------:R-:W-:Y:S05]  /*4d40*/  @!P0 BRA `(.L_x_2509) ;  /* 0x0000000400dc8947 */ /* 0x000fea0003800000 */
        /* <DEDUP_REMOVED lines=67> */
.L_x_2511:
[----:B------:R-:W-:Y:S05]  /*5180*/  BSYNC.RECONVERGENT B0 ;  /* 0x0000000000007941 */ /* 0x000fea0003800200 */
.L_x_2510:
        /* <DEDUP_REMOVED lines=51> */
.L_x_2509:
[----:B------:R-:W-:Y:S05]  /*54c0*/  BSYNC.RECONVERGENT B1 ;  /* 0x0000000000017941 */ /* 0x000fea0003800200 */
.L_x_2508:
        /* <DEDUP_REMOVED lines=65> */
.L_x_2515:
[----:B------:R-:W-:Y:S05]  /*58e0*/  BSYNC.RECONVERGENT B0 ;  /* 0x0000000000007941 */ /* 0x000fea0003800200 */
.L_x_2514:
        /* <DEDUP_REMOVED lines=51> */
.L_x_2513:
[----:B------:R-:W-:Y:S05]  /*5c20*/  BSYNC.RECONVERGENT B1 ;  /* 0x0000000000017941 */ /* 0x000fea0003800200 */
.L_x_2512:
        /* <DEDUP_REMOVED lines=69> */
.L_x_2519:
[----:B------:R-:W-:Y:S05]  /*6080*/  BSYNC.RECONVERGENT B0 ;  /* 0x0000000000007941 */ /* 0x000fea0003800200 */
.L_x_2518:
        /* <DEDUP_REMOVED lines=51> */
.L_x_2517:
[----:B------:R-:W-:Y:S05]  /*63c0*/  BSYNC.RECONVERGENT B1 ;  /* 0x0000000000017941 */ /* 0x000fea0003800200 */
.L_x_2516:
        /* <DEDUP_REMOVED lines=67> */
.L_x_2523:
[----:B------:R-:W-:Y:S05]  /*6800*/  BSYNC.RECONVERGENT B0 ;  /* 0x0000000000007941 */ /* 0x000fea0003800200 */
.L_x_2522:
        /* <DEDUP_REMOVED lines=51> */
.L_x_2521:
[----:B------:R-:W-:Y:S05]  /*6b40*/  BSYNC.RECONVERGENT B1 ;  /* 0x0000000000017941 */ /* 0x000fea0003800200 */
.L_x_2520:
        /* <DEDUP_REMOVED lines=67> */
.L_x_2527:
[----:B------:R-:W-:Y:S05]  /*6f80*/  BSYNC.RECONVERGENT B0 ;  /* 0x0000000000007941 */ /* 0x000fea0003800200 */
.L_x_2526:
        /* <DEDUP_REMOVED lines=51> */
.L_x_2525:
[----:B------:R-:W-:Y:S05]  /*72c0*/  BSYNC.RECONVERGENT B1 ;  /* 0x0000000000017941 */ /* 0x000fea0003800200 */
.L_x_2524:
        /* <DEDUP_REMOVED lines=8> */
.L_x_2495:
[----:B-12---:R-:W-:Y:S01]  /*7350*/  LEA.HI R19, R15, R15, RZ, 0x1 ;  /* 0x0000000f0f137211 */ /* 0x006fe200078f08ff */
[----:B------:R-:W-:Y:S01]  /*7360*/  BSSY.RECONVERGENT B1, `(.L_x_2528) ;  /* 0x00000bf000017945 */ /* 0x000fe20003800200 */
[----:B------:R-:W-:Y:S02]  /*7370*/  SHF.R.U32.HI R18, RZ, 0x1, R15 ;  /* 0x00000001ff127819 */ /* 0x000fe4000001160f */
[----:B------:R-:W-:Y:S05]  /*7380*/  SHF.R.S32.HI R19, RZ, 0x1, R19 ;  /* 0x00000001ff137819 */ /* 0x000fea0000011413 */
[----:B------:R-:W-:Y:S05]  /*7390*/  IMAD.MOV R19, RZ, RZ, -R19 ;  /* 0x000000ffff137224 */ /* 0x000fea00078e0a13 */
[----:B---3--:R-:W-:Y:S01]  /*73a0*/  SHF.R.S32.HI R81, RZ, 0x1f, R19 ;  /* 0x0000001fff517819 */ /* 0x008fe20000011413 */
        /* <DEDUP_REMOVED lines=93> */
.L_x_2531:
[----:B------:R-:W-:Y:S05]  /*7980*/  BSYNC.RECONVERGENT B0 ;  /* 0x0000000000007941 */ /* 0x000fea0003800200 */
.L_x_2530:
        /* <DEDUP_REMOVED lines=92> */
.L_x_2529:
[----:B------:R-:W-:Y:S05]  /*7f50*/  BSYNC.RECONVERGENT B1 ;  /* 0x0000000000017941 */ /* 0x000fea0003800200 */
.L_x_2528:
        /* <DEDUP_REMOVED lines=102> */
.L_x_2535:
[----:B------:R-:W-:Y:S05]  /*85c0*/  BSYNC.RECONVERGENT B0 ;  /* 0x0000000000007941 */ /* 0x000fea0003800200 */
.L_x_2534:
        /* <DEDUP_REMOVED lines=92> */
.L_x_2533:
[----:B------:R-:W-:Y:S05]  /*8b90*/  BSYNC.RECONVERGENT B1 ;  /* 0x0000000000017941 */ /* 0x000fea0003800200 */
.L_x_2532:
        /* <DEDUP_REMOVED lines=104> */
.L_x_2539:
[----:B------:R-:W-:Y:S05]  /*9220*/  BSYNC.RECONVERGENT B0 ;  /* 0x0000000000007941 */ /* 0x000fea0003800200 */
.L_x_2538:
        /* <DEDUP_REMOVED lines=92> */
.L_x_2537:
[----:B------:R-:W-:Y:S05]  /*97f0*/  BSYNC.RECONVERGENT B1 ;  /* 0x0000000000017941 */ /* 0x000fea0003800200 */
.L_x_2536:
[----:B------:R-:W-:Y:S01]  /*9800*/  ISETP.NE.AND P0, PT, R121, RZ, PT ;  /* 0x000000ff7900720c */ /* 0x000fe20003f05270 */
[----:B------:R-:W-:Y:S11]  /*9810*/  BSSY.RECONVERGENT B1, `(.L_x_2540) ;  /* 0x00000c5000017945 */ /* 0x000ff60003800200 */
[----:B------:R-:W-:Y:S01]  /*9820*/  @!UPT UIADD3 URZ, UPT, UPT, URZ, URZ, URZ ;  /* 0x000000fffffff290 */ /* 0x000fe2000fffe0ff */
        /* <DEDUP_REMOVED lines=102> */
.L_x_2543:
[----:B------:R-:W-:Y:S05]  /*9e90*/  BSYNC.RECONVERGENT B0 ;  /* 0x0000000000007941 */ /* 0x000fea0003800200 */
.L_x_2542:
        /* <DEDUP_REMOVED lines=92> */
.L_x_2541:
[----:B------:R-:W-:Y:S05]  /*a460*/  BSYNC.RECONVERGENT B1 ;  /* 0x0000000000017941 */ /* 0x000fea0003800200 */
.L_x_2540:
        /* <DEDUP_REMOVED lines=101> */
.L_x_2547:
[----:B------:R-:W-:Y:S05]  /*aac0*/  BSYNC.RECONVERGENT B0 ;  /* 0x0000000000007941 */ /* 0x000fea0003800200 */
.L_x_2546:
        /* <DEDUP_REMOVED lines=92> */
.L_x_2545:
[----:B------:R-:W-:Y:S05]  /*b090*/  BSYNC.RECONVERGENT B1 ;  /* 0x0000000000017941 */ /* 0x000fea0003800200 */
.L_x_2544:
        /* <DEDUP_REMOVED lines=103> */
.L_x_2551:
[----:B------:R-:W-:Y:S05]  /*b710*/  BSYNC.RECONVERGENT B0 ;  /* 0x0000000000007941 */ /* 0x000fea0003800200 */
.L_x_2550:
        /* <DEDUP_REMOVED lines=92> */
.L_x_2549:
[----:B------:R-:W-:Y:S05]  /*bce0*/  BSYNC.RECONVERGENT B1 ;  /* 0x0000000000017941 */ /* 0x000fea0003800200 */
.L_x_2548:
        /* <DEDUP_REMOVED lines=103> */
.L_x_2555:
[----:B------:R-:W-:Y:S05]  /*c360*/  BSYNC.RECONVERGENT B0 ;  /* 0x0000000000007941 */ /* 0x000fea0003800200 */
.L_x_2554:
        /* <DEDUP_REMOVED lines=92> */
.L_x_2553:
[----:B------:R-:W-:Y:S05]  /*c930*/  BSYNC.RECONVERGENT B1 ;  /* 0x0000000000017941 */ /* 0x000fea0003800200 */
.L_x_2552:
        /* <DEDUP_REMOVED lines=104> */
.L_x_2559:
[----:B------:R-:W-:Y:S05]  /*cfc0*/  BSYNC.RECONVERGENT B0 ;  /* 0x0000000000007941 */ /* 0x000fea0003800200 */
.L_x_2558:
        /* <DEDUP_REMOVED lines=90> */
.L_x_2557:
[----:B------:R-:W-:Y:S05]  /*d570*/  BSYNC.RECONVERGENT B1 ;  /* 0x0000000000017941 */ /* 0x000fea0003800200 */
.L_x_2556:
[----:B------:R-:W5:Y:S08]  /*d580*/  LDC R3, c[0x0][0x450] ;  /* 0x00011400ff037b82 */ /* 0x000f700000000800 */
[----:B------:R-:W1:Y:S01]  /*d590*/  LDC R15, c[0x0][0x450] ;  /* 0x00011400ff0f7b82 */ /* 0x000e620000000800 */
[----:B-----5:R-:W-:Y:S05]  /*d5a0*/  IMAD.U32 R3, R3, -0x40, RZ ;  /* 0xffffffc003037824 */ /* 0x020fea00078e00ff */
[C---:B------:R-:W-:Y:S02]  /*d5b0*/  LEA R88, P1, R3.reuse, R88, 0x1 ;  /* 0x0000005803587211 */ /* 0x040fe400078208ff */
[C---:B------:R-:W-:Y:S02]  /*d5c0*/  LEA R86, P0, R3.reuse, R86, 0x1 ;  /* 0x0000005603567211 */ /* 0x040fe400078008ff */
[C---:B------:R-:W-:Y:S02]  /*d5d0*/  LEA.HI.X.SX32 R89, R3.reuse, R89, 0x1, P1 ;  /* 0x0000005903597211 */ /* 0x040fe400008f0eff */
[----:B-1----:R-:W-:Y:S09]  /*d5e0*/  LEA.HI.X.SX32 R87, R3, R87, 0x1, P0 ;  /* 0x0000005703577211 */ /* 0x002ff200000f0eff */
.L_x_2494:
[----:B------:R-:W-:Y:S05]  /*d5f0*/  BSYNC.RECONVERGENT B2 ;  /* 0x0000000000027941 */ /* 0x000fea0003800200 */
.L_x_2478:
        /* <DEDUP_REMOVED lines=90> */
.L_x_2560:
[----:B------:R-:W-:Y:S02]  /*dba0*/  IADD3 R84, P1, PT, R84, R91, RZ ;  /* 0x0000005b54547210 */ /* 0x000fe40007f3e0ff */
[----:B------:R-:W-:Y:S03]  /*dbb0*/  IADD3 R12, P0, PT, R12, R93, RZ ;  /* 0x0000005d0c0c7210 */ /* 0x000fe60007f1e0ff */
[----:B------:R-:W-:Y:S02]  /*dbc0*/  IMAD.X R85, R85, 0x1, R90, P1 ;  /* 0x0000000155557824 */ /* 0x000fe400008e065a */
[----:B------:R-:W-:Y:S01]  /*dbd0*/  IMAD.X R13, R13, 0x1, R92, P0 ;  /* 0x000000010d0d7824 */ /* 0x000fe200000e065c */
[----:B------:R-:W-:Y:S07]  /*dbe0*/  @P2 BRA `(.L_x_2561) ;  /* 0xffffff4800042947 */ /* 0x000fee000383ffff */
.L_x_2461:
        /* <DEDUP_REMOVED lines=43> */
.L_x_2565:
[----:B------:R-:W-:Y:S05]  /*dea0*/  BSYNC.RECONVERGENT B0 ;  /* 0x0000000000007941 */ /* 0x000fea0003800200 */
.L_x_2564:
        /* <DEDUP_REMOVED lines=17> */
.L_x_2567:
[----:B------:R-:W-:Y:S05]  /*dfc0*/  BSYNC.RECONVERGENT B0 ;  /* 0x0000000000007941 */ /* 0x000fea0003800200 */
.L_x_2566:
        /* <DEDUP_REMOVED lines=17> */
.L_x_2569:
[----:B------:R-:W-:Y:S05]  /*e0e0*/  BSYNC.RECONVERGENT B0 ;  /* 0x0000000000007941 */ /* 0x000fea0003800200 */
.L_x_2568:
        /* <DEDUP_REMOVED lines=17> */
.L_x_2563:
        /* <DEDUP_REMOVED lines=61> */
[C---:B------:R-:W-:Y:S01]  /*e5d0*/  FFMA.FTZ R34, R32.reuse, R17, R34 ;  /* 0x0000001120227223 */ /* 0x040fe20000010022 */
[----:B------:R-:W-:Y:S02]  /*e5e0*/  HADD2.F32 R5, -RZ, R5.H0_H0 ;  /* 0x20000005ff057230 */ /* 0x000fe40000004100 */
[----:B------:R-:W-:Y:S01]  /*e5f0*/  FFMA.FTZ R33, R32, R23, -R33 ;  /* 0x0000001720217223 */ /* 0x000fe20000010821 */
        /* <DEDUP_REMOVED lines=16> */
.L_x_2577:
[----:B------:R-:W-:Y:S05]  /*e700*/  BSYNC.RECONVERGENT B0 ;  /* 0x0000000000007941 */ /* 0x000fea0003800200 */
.L_x_2576:
[----:B-----5:R-:W-:Y:S01]  /*e710*/  IMAD.MOV.U32 R6, RZ, RZ, R18 ;  /* 0x000000ffff067224 */ /* 0x020fe200078e0012 */
[----:B------:R-:W-:Y:S01]  /*e720*/  MOV R4, R16 ;  /* 0x0000001000047202 */ /* 0x000fe20000000f00 */
[----:B------:R-:W-:Y:S01]  /*e730*/  IMAD.MOV.U32 R7, RZ, RZ, R19 ;  /* 0x000000ffff077224 */ /* 0x000fe200078e0013 */
[----:B------:R-:W-:Y:S02]  /*e740*/  MOV R5, R17 ;  /* 0x0000001100057202 */ /* 0x000fe40000000f00 */
.L_x_2575:
[----:B------:R-:W-:Y:S05]  /*e750*/  BSYNC.RECONVERGENT B1 ;  /* 0x0000000000017941 */ /* 0x000fea0003800200 */
.L_x_2574:
        /* <DEDUP_REMOVED lines=10> */
[----:B--2---:R2:W3:Y:S04]  /*e800*/  LDG.E.64 R6, desc[UR6][R20.64+0x40] ;  /* 0x0000400614067981 */ /* 0x0044e8000c1e1b00 */
[----:B------:R-:W4:Y:S01]  /*e810*/  LDG.E.64 R4, desc[UR6][R24.64+0x40] ;  /* 0x0000400618047981 */ /* 0x000f22000c1e1b00 */
[----:B-----5:R-:W-:Y:S01]  /*e820*/  MOV R23, R18 ;  /* 0x0000001200177202 */ /* 0x020fe20000000f00 */
[--C-:B------:R-:W-:Y:S02]  /*e830*/  HADD2.F32 R32, -RZ, R17.reuse.H1_H1 ;  /* 0x30000011ff207230 */ /* 0x100fe40000004100 */
[----:B------:R-:W-:Y:S02]  /*e840*/  HADD2.F32 R30, -RZ, R17.H0_H0 ;  /* 0x20000011ff1e7230 */ /* 0x000fe40000004100 */
[----:B------:R-:W-:-:S02]  /*e850*/  HADD2.F32 R28, -RZ, R19.H1_H1 ;  /* 0x30000013ff1c7230 */ /* 0x000fc40000004100 */
[----:B--2---:R-:W-:Y:S02]  /*e860*/  HADD2.F32 R21, -RZ, R19.H0_H0 ;  /* 0x20000013ff157230 */ /* 0x004fe40000004100 */
[----:B---3--:R-:W-:Y:S02]  /*e870*/  HADD2.F32 R18, -RZ, R6.H1_H1 ;  /* 0x30000006ff127230 */ /* 0x008fe40000004100 */
[----:B----4-:R-:W-:-:S03]  /*e880*/  HADD2.F32 R15, -RZ, R4.H1_H1 ;  /* 0x30000004ff0f7230 */ /* 0x010fc60000004100 */
[CC--:B------:R-:W-:Y:S01]  /*e890*/  FMUL.FTZ R24, R32.reuse, R18.reuse ;  /* 0x0000001220187220 */ /* 0x0c0fe20000410000 */
[----:B------:R-:W-:Y:S02]  /*e8a0*/  HADD2.F32 R13, -RZ, R5.H1_H1 ;  /* 0x30000005ff0d7230 */ /* 0x000fe40000004100 */
[----:B------:R-:W-:Y:S02]  /*e8b0*/  HADD2.F32 R17, -RZ, R7.H1_H1 ;  /* 0x30000007ff117230 */ /* 0x000fe40000004100 */
[-C--:B------:R-:W-:Y:S01]  /*e8c0*/  FMUL.FTZ R19, R32, R15.reuse ;  /* 0x0000000f20137220 */ /* 0x080fe20000410000 */
[----:B------:R-:W-:Y:S01]  /*e8d0*/  FFMA.FTZ R24, R30, R15, R24 ;  /* 0x0000000f1e187223 */ /* 0x000fe20000010018 */
[C---:B------:R-:W-:Y:S01]  /*e8e0*/  FMUL.FTZ R20, R28.reuse, R13 ;  /* 0x0000000d1c147220 */ /* 0x040fe20000410000 */
[----:B------:R-:W-:Y:S02]  /*e8f0*/  HADD2.F32 R6, -RZ, R6.H0_H0 ;  /* 0x20000006ff067230 */ /* 0x000fe40000004100 */
[----:B------:R-:W-:Y:S01]  /*e900*/  FMUL.FTZ R28, R28, R17 ;  /* 0x000000111c1c7220 */ /* 0x000fe20000410000 */
[----:B------:R-:W-:Y:S01]  /*e910*/  FFMA.FTZ R19, R30, R18, -R19 ;  /* 0x000000121e137223 */ /* 0x000fe20000010813 */
[----:B------:R-:W-:-:S02]  /*e920*/  HADD2.F32 R15, -RZ, R16.H1_H1 ;  /* 0x30000010ff0f7230 */ /* 0x000fc40000004100 */
[----:B------:R-:W-:Y:S02]  /*e930*/  HADD2.F32 R4, -RZ, R4.H0_H0 ;  /* 0x20000004ff047230 */ /* 0x000fe40000004100 */
[----:B------:R-:W-:Y:S02]  /*e940*/  HADD2.F32 R5, -RZ, R5.H0_H0 ;  /* 0x20000005ff057230 */ /* 0x000fe40000004100 */
[----:B------:R-:W-:Y:S02]  /*e950*/  HADD2.F32 R18, -RZ, R23.H1_H1 ;  /* 0x30000017ff127230 */ /* 0x000fe40000004100 */
[C---:B------:R-:W-:Y:S01]  /*e960*/  FFMA.FTZ R20, R21.reuse, R17, -R20 ;  /* 0x0000001115147223 */ /* 0x040fe20000010814 */
[----:B------:R-:W-:Y:S02]  /*e970*/  HADD2.F32 R7, -RZ, R7.H0_H0 ;  /* 0x20000007ff077230 */ /* 0x000fe40000004100 */
[----:B------:R-:W-:Y:S01]  /*e980*/  FFMA.FTZ R13, R21, R13, R28 ;  /* 0x0000000d150d7223 */ /* 0x000fe2000001001c */
        /* <DEDUP_REMOVED lines=14> */
.L_x_2579:
[----:B------:R-:W-:Y:S05]  /*ea70*/  BSYNC.RECONVERGENT B0 ;  /* 0x0000000000007941 */ /* 0x000fea0003800200 */
.L_x_2578:
[----:B-----5:R3:W-:Y:S02]  /*ea80*/  STS.128 [R213+0x2000], R16 ;  /* 0x00200010d5007388 */ /* 0x0207e40000000c00 */
.L_x_2573:
[----:B------:R-:W-:Y:S05]  /*ea90*/  BSYNC.RECONVERGENT B2 ;  /* 0x0000000000027941 */ /* 0x000fea0003800200 */
.L_x_2572:
        /* <DEDUP_REMOVED lines=26> */
[----:B------:R1:W4:Y:S01]  /*ec40*/  LDG.E.64 R4, desc[UR6][R32.64] ;  /* 0x0000000620047981 */ /* 0x000322000c1e1b00 */
[----:B-----5:R-:W-:Y:S01]  /*ec50*/  MOV R24, R18 ;  /* 0x0000001200187202 */ /* 0x020fe20000000f00 */
[----:B------:R-:W-:Y:S02]  /*ec60*/  HADD2.F32 R21, -RZ, R19.H1_H1 ;  /* 0x30000013ff157230 */ /* 0x000fe40000004100 */
[--C-:B------:R-:W-:Y:S02]  /*ec70*/  HADD2.F32 R25, -RZ, R17.reuse.H0_H0 ;  /* 0x20000011ff197230 */ /* 0x100fe40000004100 */
[----:B------:R-:W-:-:S02]  /*ec80*/  HADD2.F32 R28, -RZ, R17.H1_H1 ;  /* 0x30000011ff1c7230 */ /* 0x000fc40000004100 */
[----:B-1----:R-:W-:Y:S02]  /*ec90*/  HADD2.F32 R32, -RZ, R19.H0_H0 ;  /* 0x20000013ff207230 */ /* 0x002fe40000004100 */
[----:B--2---:R-:W-:Y:S02]  /*eca0*/  HADD2.F32 R18, -RZ, R7.H1_H1 ;  /* 0x30000007ff127230 */ /* 0x004fe40000004100 */
[----:B----4-:R-:W-:-:S03]  /*ecb0*/  HADD2.F32 R15, -RZ, R5.H1_H1 ;  /* 0x30000005ff0f7230 */ /* 0x010fc60000004100 */
[C---:B------:R-:W-:Y:S01]  /*ecc0*/  FMUL.FTZ R36, R21.reuse, R18 ;  /* 0x0000001215247220 */ /* 0x040fe20000410000 */
[----:B------:R-:W-:Y:S02]  /*ecd0*/  HADD2.F32 R17, -RZ, R4.H1_H1 ;  /* 0x30000004ff117230 */ /* 0x000fe40000004100 */
[--C-:B------:R-:W-:Y:S02]  /*ece0*/  HADD2.F32 R20, -RZ, R6.reuse.H1_H1 ;  /* 0x30000006ff147230 */ /* 0x100fe40000004100 */
        /* <DEDUP_REMOVED lines=10> */
[----:B------:R-:W-:Y:S02]  /*ed90*/  HADD2.F32 R7, -RZ, R7.H0_H0 ;  /* 0x20000007ff077230 */ /* 0x000fe40000004100 */
[C---:B------:R-:W-:Y:S01]  /*eda0*/  FFMA.FTZ R30, R25.reuse, R20, -R30 ;  /* 0x00000014191e7223 */ /* 0x040fe2000001081e */
        /* <DEDUP_REMOVED lines=15> */
.L_x_2585:
[----:B------:R-:W-:Y:S05]  /*eea0*/  BSYNC.RECONVERGENT B0 ;  /* 0x0000000000007941 */ /* 0x000fea0003800200 */
.L_x_2584:
[----:B-----5:R1:W-:Y:S02]  /*eeb0*/  STS.128 [R213+0x800], R16 ;  /* 0x00080010d5007388 */ /* 0x0203e40000000c00 */
.L_x_2583:
[----:B------:R-:W-:Y:S05]  /*eec0*/  BSYNC.RECONVERGENT B1 ;  /* 0x0000000000017941 */ /* 0x000fea0003800200 */
.L_x_2582:
        /* <DEDUP_REMOVED lines=56> */
.L_x_2587:
[----:B------:R-:W-:Y:S05]  /*f250*/  BSYNC.RECONVERGENT B0 ;  /* 0x0000000000007941 */ /* 0x000fea0003800200 */
.L_x_2586:
[----:B-----5:R3:W-:Y:S02]  /*f260*/  STS.128 [R213+0x2800], R16 ;  /* 0x00280010d5007388 */ /* 0x0207e40000000c00 */
.L_x_2581:
[----:B------:R-:W-:Y:S05]  /*f270*/  BSYNC.RECONVERGENT B2 ;  /* 0x0000000000027941 */ /* 0x000fea0003800200 */
.L_x_2580:
[----:B------:R-:W-:Y:S01]  /*f280*/  IADD3 R29, PT, PT, R130, 0x20, RZ ;  /* 0x00000020821d7810 */ /* 0x000fe20007ffe0ff */
[----:B------:R-:W-:Y:S03]  /*f290*/  BSSY.RECONVERGENT B2, `(.L_x_2588) ;  /* 0x000007f000027945 */ /* 0x000fe60003800200 */
[----:B------:R-:W-:-:S13]  /*f2a0*/  ISETP.GE.AND P0, PT, R29, R8, PT ;  /* 0x000000081d00720c */ /* 0x000fda0003f06270 */
[----:B------:R-:W-:Y:S05]  /*f2b0*/  @P0 BRA `(.L_x_2589) ;  /* 0x0000000400f00947 */ /* 0x000fea0003800000 */
[----:B------:R-:W5:Y:S01]  /*f2c0*/  LDC R15, c[0x0][0x440] ;  /* 0x00011000ff0f7b82 */ /* 0x000f620000000800 */
[----:B-1-3--:R-:W-:Y:S01]  /*f2d0*/  LEA R34, P1, R2, R26, 0x6 ;  /* 0x0000001a02227211 */ /* 0x00afe200078230ff */
[----:B------:R-:W-:Y:S01]  /*f2e0*/  BSSY.RECONVERGENT B1, `(.L_x_2590) ;  /* 0x000003f000017945 */ /* 0x000fe20003800200 */
[----:B------:R-:W-:Y:S02]  /*f2f0*/  IMAD.SHL.U32 R13, R14, 0x20, RZ ;  /* 0x000000200e0d7824 */ /* 0x000fe400078e00ff */
[----:B------:R-:W-:Y:S02]  /*f300*/  LEA.HI.X R35, R2, R27, R3, 0x6, P1 ;  /* 0x0000001b02237211 */ /* 0x000fe400008f3403 */
[----:B-----5:R-:W-:-:S13]  /*f310*/  ISETP.GE.AND P0, PT, R10, R15, PT ;  /* 0x0000000f0a00720c */ /* 0x020fda0003f06270 */
[----:B------:R1:W-:Y:S01]  /*f320*/  @P0 STS.128 [R213+0x1000], RZ ;  /* 0x001000ffd5000388 */ /* 0x0003e20000000c00 */
[----:B------:R-:W-:Y:S05]  /*f330*/  @P0 BRA `(.L_x_2591) ;  /* 0x0000000000e40947 */ /* 0x000fea0003800000 */
[----:B------:R3:W5:Y:S01]  /*f340*/  LDG.E.128 R16, desc[UR6][R34.64] ;  /* 0x0000000622107981 */ /* 0x000762000c1e1d00 */
        /* <DEDUP_REMOVED lines=15> */
[--C-:B-----5:R-:W-:Y:S01]  /*f440*/  HADD2.F32 R28, -RZ, R17.reuse.H0_H0 ;  /* 0x20000011ff1c7230 */ /* 0x120fe20000004100 */
[----:B------:R-:W-:Y:S01]  /*f450*/  MOV R25, R18 ;  /* 0x0000001200197202 */ /* 0x000fe20000000f00 */
[----:B------:R-:W-:Y:S02]  /*f460*/  HADD2.F32 R31, -RZ, R17.H1_H1 ;  /* 0x30000011ff1f7230 */ /* 0x000fe40000004100 */
[--C-:B------:R-:W-:Y:S02]  /*f470*/  HADD2.F32 R24, -RZ, R19.reuse.H1_H1 ;  /* 0x30000013ff187230 */ /* 0x100fe40000004100 */
[----:B------:R-:W-:-:S02]  /*f480*/  HADD2.F32 R30, -RZ, R19.H0_H0 ;  /* 0x20000013ff1e7230 */ /* 0x000fc40000004100 */
[----:B--2---:R-:W-:Y:S02]  /*f490*/  HADD2.F32 R17, -RZ, R5.H1_H1 ;  /* 0x30000005ff117230 */ /* 0x004fe40000004100 */
[----:B------:R-:W-:Y:S02]  /*f4a0*/  HADD2.F32 R18, -RZ, R4.H1_H1 ;  /* 0x30000004ff127230 */ /* 0x000fe40000004100 */
[----:B----4-:R-:W-:Y:S02]  /*f4b0*/  HADD2.F32 R20, -RZ, R7.H1_H1 ;  /* 0x30000007ff147230 */ /* 0x010fe40000004100 */
[----:B------:R-:W-:Y:S01]  /*f4c0*/  FMUL.FTZ R19, R24, R17 ;  /* 0x0000001118137220 */ /* 0x000fe20000410000 */
[--C-:B------:R-:W-:Y:S02]  /*f4d0*/  HADD2.F32 R21, -RZ, R6.reuse.H1_H1 ;  /* 0x30000006ff157230 */ /* 0x100fe40000004100 */
[----:B------:R-:W-:Y:S01]  /*f4e0*/  FMUL.FTZ R33, R31, R18 ;  /* 0x000000121f217220 */ /* 0x000fe20000410000 */
[----:B------:R-:W-:-:S02]  /*f4f0*/  HADD2.F32 R6, -RZ, R6.H0_H0 ;  /* 0x20000006ff067230 */ /* 0x000fc40000004100 */
[-C--:B------:R-:W-:Y:S01]  /*f500*/  FMUL.FTZ R24, R24, R20.reuse ;  /* 0x0000001418187220 */ /* 0x080fe20000410000 */
[C---:B------:R-:W-:Y:S01]  /*f510*/  FFMA.FTZ R19, R30.reuse, R20, -R19 ;  /* 0x000000141e137223 */ /* 0x040fe20000010813 */
[----:B------:R-:W-:Y:S01]  /*f520*/  FMUL.FTZ R31, R31, R21 ;  /* 0x000000151f1f7220 */ /* 0x000fe20000410000 */
[----:B------:R-:W-:Y:S02]  /*f530*/  HADD2.F32 R4, -RZ, R4.H0_H0 ;  /* 0x20000004ff047230 */ /* 0x000fe40000004100 */
[----:B------:R-:W-:Y:S01]  /*f540*/  FFMA.FTZ R24, R30, R17, R24 ;  /* 0x000000111e187223 */ /* 0x000fe20000010018 */
[----:B------:R-:W-:Y:S02]  /*f550*/  HADD2.F32 R17, -RZ, R16.H1_H1 ;  /* 0x30000010ff117230 */ /* 0x000fe40000004100 */
[C---:B------:R-:W-:Y:S01]  /*f560*/  FFMA.FTZ R33, R28.reuse, R21, -R33 ;  /* 0x000000151c217223 */ /* 0x040fe20000010821 */
[----:B------:R-:W-:Y:S02]  /*f570*/  HADD2.F32 R5, -RZ, R5.H0_H0 ;  /* 0x20000005ff057230 */ /* 0x000fe40000004100 */
[----:B------:R-:W-:Y:S01]  /*f580*/  FFMA.FTZ R18, R28, R18, R31 ;  /* 0x000000121c127223 */ /* 0x000fe2000001001f */
[----:B------:R-:W-:Y:S01]  /*f590*/  HADD2.F32 R20, -RZ, R25.H1_H1 ;  /* 0x30000019ff147230 */ /* 0x000fe20000004100 */
[----:B------:R-:W-:Y:S01]  /*f5a0*/  F2FP.F16.F32.PACK_AB R19, R24, R19 ;  /* 0x000000131813723e */ /* 0x000fe200000000ff */
[----:B------:R-:W-:-:S02]  /*f5b0*/  HADD2.F32 R7, -RZ, R7.H0_H0 ;  /* 0x20000007ff077230 */ /* 0x000fc40000004100 */
        /* <DEDUP_REMOVED lines=14> */
[----:B------:R-:W-:Y:S02]  /*f6a0*/  MOV R18, R20 ;  /* 0x0000001400127202 */ /* 0x000fe40000000f00 */
.L_x_2593:
[----:B------:R-:W-:Y:S05]  /*f6b0*/  BSYNC.RECONVERGENT B0 ;  /* 0x0000000000007941 */ /* 0x000fea0003800200 */
.L_x_2592:
[----:B-----5:R1:W-:Y:S02]  /*f6c0*/  STS.128 [R213+0x1000], R16 ;  /* 0x00100010d5007388 */ /* 0x0203e40000000c00 */
.L_x_2591:
[----:B------:R-:W-:Y:S05]  /*f6d0*/  BSYNC.RECONVERGENT B1 ;  /* 0x0000000000017941 */ /* 0x000fea0003800200 */
.L_x_2590:
[----:B------:R-:W-:-:S13]  /*f6e0*/  ISETP.GE.AND P0, PT, R9, R15, PT ;  /* 0x0000000f0900720c */ /* 0x000fda0003f06270 */
[----:B------:R1:W-:Y:S01]  /*f6f0*/  @P0 STS.128 [R213+0x3000], RZ ;  /* 0x003000ffd5000388 */ /* 0x0003e20000000c00 */
[----:B------:R-:W-:Y:S05]  /*f700*/  @P0 BRA `(.L_x_2589) ;  /* 0x0000000000dc0947 */ /* 0x000fea0003800000 */
[----:B-1----:R1:W5:Y:S01]  /*f710*/  LDG.E.128 R16, desc[UR6][R34.64+0x80] ;  /* 0x0000800622107981 */ /* 0x002362000c1e1d00 */
        /* <DEDUP_REMOVED lines=52> */
.L_x_2595:
[----:B------:R-:W-:Y:S05]  /*fa60*/  BSYNC.RECONVERGENT B0 ;  /* 0x0000000000007941 */ /* 0x000fea0003800200 */
.L_x_2594:
[----:B-----5:R1:W-:Y:S02]  /*fa70*/  STS.128 [R213+0x3000], R16 ;  /* 0x00300010d5007388 */ /* 0x0203e40000000c00 */
.L_x_2589:
[----:B------:R-:W-:Y:S05]  /*fa80*/  BSYNC.RECONVERGENT B2 ;  /* 0x0000000000027941 */ /* 0x000fea0003800200 */
.L_x_2588:
        /* <DEDUP_REMOVED lines=27> */
[----:B------:R3:W4:Y:S01]  /*fc40*/  LDG.E.64 R4, desc[UR6][R26.64] ;  /* 0x000000061a047981 */ /* 0x000722000c1e1b00 */
[--C-:B-----5:R-:W-:Y:S02]  /*fc50*/  HADD2.F32 R24, -RZ, R17.reuse.H1_H1 ;  /* 0x30000011ff187230 */ /* 0x120fe40000004100 */
[----:B------:R-:W-:Y:S02]  /*fc60*/  HADD2.F32 R20, -RZ, R17.H0_H0 ;  /* 0x20000011ff147230 */ /* 0x000fe40000004100 */
[--C-:B------:R-:W-:Y:S02]  /*fc70*/  HADD2.F32 R17, -RZ, R19.reuse.H1_H1 ;  /* 0x30000013ff117230 */ /* 0x100fe40000004100 */
[----:B---3--:R-:W-:-:S02]  /*fc80*/  HADD2.F32 R26, -RZ, R19.H0_H0 ;  /* 0x20000013ff1a7230 */ /* 0x008fc40000004100 */
        /* <DEDUP_REMOVED lines=33> */
.L_x_2599:
[----:B------:R-:W-:Y:S05]  /*fea0*/  BSYNC.RECONVERGENT B0 ;  /* 0x0000000000007941 */ /* 0x000fea0003800200 */
.L_x_2598:
[----:B-----5:R3:W-:Y:S02]  /*feb0*/  STS.128 [R213+0x1800], R16 ;  /* 0x00180010d5007388 */ /* 0x0207e40000000c00 */
.L_x_2597:
[----:B------:R-:W-:Y:S05]  /*fec0*/  BSYNC.RECONVERGENT B1 ;  /* 0x0000000000017941 */ /* 0x000fea0003800200 */
.L_x_2596:
        /* <DEDUP_REMOVED lines=57> */
.L_x_2601:
[----:B------:R-:W-:Y:S05]  /*10260*/  BSYNC.RECONVERGENT B0 ;  /* 0x0000000000007941 */ /* 0x000fea0003800200 */
.L_x_2600:
[----:B-----5:R3:W-:Y:S01]  /*10270*/  STS.128 [R213+0x3800], R16 ;  /* 0x00380010d5007388 */ /* 0x0207e20000000c00 */
[----:B------:R-:W-:Y:S05]  /*10280*/  BRA `(.L_x_2570) ;  /* 0x0000002c00d47947 */ /* 0x000fea0003800000 */
.L_x_2571:
        /* <DEDUP_REMOVED lines=99> */
.L_x_2607:
[----:B------:R-:W-:Y:S05]  /*108c0*/  BSYNC.RECONVERGENT B0 ;  /* 0x0000000000007941 */ /* 0x000fea0003800200 */
.L_x_2606:
[----:B-----5:R-:W-:Y:S01]  /*108d0*/  IMAD.MOV.U32 R6, RZ, RZ, R34 ;  /* 0x000000ffff067224 */ /* 0x020fe200078e0022 */
[----:B------:R-:W-:Y:S01]  /*108e0*/  MOV R4, R32 ;  /* 0x0000002000047202 */ /* 0x000fe20000000f00 */
[----:B------:R-:W-:Y:S01]  /*108f0*/  IMAD.MOV.U32 R7, RZ, RZ, R35 ;  /* 0x000000ffff077224 */ /* 0x000fe200078e0023 */
[----:B------:R-:W-:Y:S02]  /*10900*/  MOV R5, R33 ;  /* 0x0000002100057202 */ /* 0x000fe40000000f00 */
.L_x_2605:
[----:B------:R-:W-:Y:S05]  /*10910*/  BSYNC.RECONVERGENT B1 ;  /* 0x0000000000017941 */ /* 0x000fea0003800200 */
.L_x_2604:
        /* <DEDUP_REMOVED lines=10> */
[----:B------:R-:W3:Y:S01]  /*109c0*/  LDCU.64 UR8, c[0x0][0x4d0] ;  /* 0x00009a00ff0877ac */ /* 0x000ee20008000a00 */
[----:B------:R-:W-:-:S04]  /*109d0*/  ISETP.GE.U32.AND P1, PT, R9, R24, PT ;  /* 0x000000180900720c */ /* 0x000fc80003f26070 */
[----:B--2---:R-:W-:Y:S02]  /*109e0*/  SEL R5, R21, RZ, P1 ;  /* 0x000000ff15057207 */ /* 0x004fe40000800000 */
        /* <DEDUP_REMOVED lines=75> */
.L_x_2609:
[----:B------:R-:W-:Y:S05]  /*10ea0*/  BSYNC.RECONVERGENT B0 ;  /* 0x0000000000007941 */ /* 0x000fea0003800200 */
.L_x_2608:
[----:B-----5:R3:W-:Y:S02]  /*10eb0*/  STS.128 [R213+0x2000], R32 ;  /* 0x00200020d5007388 */ /* 0x0207e40000000c00 */
.L_x_2603:
[----:B------:R-:W-:Y:S05]  /*10ec0*/  BSYNC.RECONVERGENT B2 ;  /* 0x0000000000027941 */ /* 0x000fea0003800200 */
.L_x_2602:
        /* <DEDUP_REMOVED lines=94> */
.L_x_2615:
[----:B------:R-:W-:Y:S05]  /*114b0*/  BSYNC.RECONVERGENT B0 ;  /* 0x0000000000007941 */ /* 0x000fea0003800200 */
.L_x_2614:
[----:B-----5:R1:W-:Y:S02]  /*114c0*/  STS.128 [R213+0x800], R32 ;  /* 0x00080020d5007388 */ /* 0x0203e40000000c00 */
.L_x_2613:
[----:B------:R-:W-:Y:S05]  /*114d0*/  BSYNC.RECONVERGENT B1 ;  /* 0x0000000000017941 */ /* 0x000fea0003800200 */
.L_x_2612:
        /* <DEDUP_REMOVED lines=86> */
.L_x_2617:
[----:B------:R-:W-:Y:S05]  /*11a40*/  BSYNC.RECONVERGENT B0 ;  /* 0x0000000000007941 */ /* 0x000fea0003800200 */
.L_x_2616:
[----:B-----5:R3:W-:Y:S02]  /*11a50*/  STS.128 [R213+0x2800], R32 ;  /* 0x00280020d5007388 */ /* 0x0207e40000000c00 */
.L_x_2611:
[----:B------:R-:W-:Y:S05]  /*11a60*/  BSYNC.RECONVERGENT B2 ;  /* 0x0000000000027941 */ /* 0x000fea0003800200 */
.L_x_2610:
        /* <DEDUP_REMOVED lines=96> */
.L_x_2623:
[----:B------:R-:W-:Y:S05]  /*12070*/  BSYNC.RECONVERGENT B0 ;  /* 0x0000000000007941 */ /* 0x000fea0003800200 */
.L_x_2622:
[----:B-----5:R3:W-:Y:S02]  /*12080*/  STS.128 [R213+0x1000], R32 ;  /* 0x00100020d5007388 */ /* 0x0207e40000000c00 */
.L_x_2621:
[----:B------:R-:W-:Y:S05]  /*12090*/  BSYNC.RECONVERGENT B1 ;  /* 0x0000000000017941 */ /* 0x000fea0003800200 */
.L_x_2620:
        /* <DEDUP_REMOVED lines=86> */
.L_x_2625:
[----:B------:R-:W-:Y:S05]  /*12600*/  BSYNC.RECONVERGENT B0 ;  /* 0x0000000000007941 */ /* 0x000fea0003800200 */
.L_x_2624:
[----:B-----5:R3:W-:Y:S02]  /*12610*/  STS.128 [R213+0x3000], R32 ;  /* 0x00300020d5007388 */ /* 0x0207e40000000c00 */
.L_x_2619:
[----:B------:R-:W-:Y:S05]  /*12620*/  BSYNC.RECONVERGENT B2 ;  /* 0x0000000000027941 */ /* 0x000fea0003800200 */
.L_x_2618:
        /* <DEDUP_REMOVED lines=96> */
.L_x_2629:
[----:B------:R-:W-:Y:S05]  /*12c30*/  BSYNC.RECONVERGENT B0 ;  /* 0x0000000000007941 */ /* 0x000fea0003800200 */
.L_x_2628:
[----:B-----5:R1:W-:Y:S02]  /*12c40*/  STS.128 [R213+0x1800], R32 ;  /* 0x00180020d5007388 */ /* 0x0203e40000000c00 */
.L_x_2627:
[----:B------:R-:W-:Y:S05]  /*12c50*/  BSYNC.RECONVERGENT B1 ;  /* 0x0000000000017941 */ /* 0x000fea0003800200 */
.L_x_2626:
        /* <DEDUP_REMOVED lines=36> */
[----:B------:R-:W-:Y:S02]  /*12ea0*/  HADD2.F32 R4, -RZ, R6.H0_H0 ;  /* 0x20000006ff047230 */ /* 0x000fe40000004100 */
[----:B------:R-:W-:Y:S01]  /*12eb0*/  @!P0 FADD.FTZ R21, -R21, -RZ ;  /* 0x800000ff15158221 */ /* 0x000fe20000010100 */
[--C-:B------:R-:W-:Y:S02]  /*12ec0*/  HADD2.F32 R5, -RZ, R7.reuse.H0_H0 ;  /* 0x20000007ff057230 */ /* 0x100fe40000004100 */
[----:B------:R-:W-:Y:S01]  /*12ed0*/  FMUL.FTZ R0, R0, R19 ;  /* 0x0000001300007220 */ /* 0x000fe20000410000 */
[----:B------:R-:W-:-:S02]  /*12ee0*/  HADD2.F32 R7, -RZ, R7.H1_H1 ;  /* 0x30000007ff077230 */ /* 0x000fc40000004100 */
[----:B------:R-:W-:Y:S01]  /*12ef0*/  @!P0 FADD.FTZ R4, -R4, -RZ ;  /* 0x800000ff04048221 */ /* 0x000fe20000010100 */
[----:B------:R-:W-:Y:S02]  /*12f00*/  HADD2.F32 R2, -RZ, R17.H0_H0 ;  /* 0x20000011ff027230 */ /* 0x000fe40000004100 */
[----:B------:R-:W-:Y:S01]  /*12f10*/  @!P0 FADD.FTZ R5, -R5, -RZ ;  /* 0x800000ff05058221 */ /* 0x000fe20000010100 */
[----:B------:R-:W-:Y:S02]  /*12f20*/  HADD2.F32 R27, -RZ, R6.H1_H1 ;  /* 0x30000006ff1b7230 */ /* 0x000fe40000004100 */
[----:B------:R-:W-:Y:S01]  /*12f30*/  @!P0 FADD.FTZ R7, -R7, -RZ ;  /* 0x800000ff07078221 */ /* 0x000fe20000010100 */
[----:B------:R-:W-:Y:S01]  /*12f40*/  FMUL.FTZ R3, R3, R4 ;  /* 0x0000000403037220 */ /* 0x000fe20000410000 */
[----:B------:R-:W-:Y:S01]  /*12f50*/  FMUL.FTZ R8, R8, R5 ;  /* 0x0000000508087220 */ /* 0x000fe20000410000 */
[----:B-----5:R-:W-:Y:S02]  /*12f60*/  HADD2.F32 R5, -RZ, R32.H0_H0 ;  /* 0x20000020ff057230 */ /* 0x020fe40000004100 */
[----:B------:R-:W-:Y:S01]  /*12f70*/  FMUL.FTZ R20, R20, R7 ;  /* 0x0000000714147220 */ /* 0x000fe20000410000 */
[----:B----4-:R-:W-:-:S02]  /*12f80*/  HADD2.F32 R4, -RZ, R12.H0_H0 ;  /* 0x2000000cff047230 */ /* 0x010fc40000004100 */
[----:B------:R-:W-:Y:S01]  /*12f90*/  @!P0 FADD.FTZ R22, -R22, -RZ ;  /* 0x800000ff16168221 */ /* 0x000fe20000010100 */
[----:B------:R-:W-:Y:S02]  /*12fa0*/  HADD2.F32 R17, -RZ, R17.H1_H1 ;  /* 0x30000011ff117230 */ /* 0x000fe40000004100 */
[----:B------:R-:W-:Y:S01]  /*12fb0*/  FMUL.FTZ R2, R2, R21 ;  /* 0x0000001502027220 */ /* 0x000fe20000410000 */
[----:B------:R-:W-:Y:S02]  /*12fc0*/  HADD2.F32 R7, -RZ, R33.H0_H0 ;  /* 0x20000021ff077230 */ /* 0x000fe40000004100 */
[----:B------:R-:W-:Y:S01]  /*12fd0*/  @!P0 FADD.FTZ R27, -R27, -RZ ;  /* 0x800000ff1b1b8221 */ /* 0x000fe20000010100 */
[----:B------:R-:W-:Y:S02]  /*12fe0*/  HADD2.F32 R6, -RZ, R13.H0_H0 ;  /* 0x2000000dff067230 */ /* 0x000fe40000004100 */
[----:B------:R-:W-:Y:S01]  /*12ff0*/  FFMA.FTZ R0, R5, R4, R0 ;  /* 0x0000000405007223 */ /* 0x000fe20000010000 */
[----:B------:R-:W-:-:S02]  /*13000*/  HADD2.F32 R16, -RZ, R16.H1_H1 ;  /* 0x30000010ff107230 */ /* 0x000fc40000004100 */
[----:B------:R-:W-:Y:S01]  /*13010*/  FMUL.FTZ R17, R17, R22 ;  /* 0x0000001611117220 */ /* 0x000fe20000410000 */
[----:B------:R-:W-:Y:S02]  /*13020*/  HADD2.F32 R18, -RZ, R18.H1_H1 ;  /* 0x30000012ff127230 */ /* 0x000fe40000004100 */
[----:B------:R-:W-:Y:S01]  /*13030*/  FFMA.FTZ R2, R7, R6, R2 ;  /* 0x0000000607027223 */ /* 0x000fe20000010002 */
[----:B------:R-:W-:Y:S02]  /*13040*/  HADD2.F32 R24, -RZ, R13.H1_H1 ;  /* 0x3000000dff187230 */ /* 0x000fe40000004100 */
[----:B------:R-:W-:Y:S01]  /*13050*/  FMUL.FTZ R16, R16, R25 ;  /* 0x0000001910107220 */ /* 0x000fe20000410000 */
[----:B------:R-:W-:Y:S02]  /*13060*/  HADD2.F32 R13, -RZ, R15.H0_H0 ;  /* 0x2000000fff0d7230 */ /* 0x000fe40000004100 */
[----:B------:R-:W-:Y:S01]  /*13070*/  FMUL.FTZ R18, R18, R27 ;  /* 0x0000001b12127220 */ /* 0x000fe20000410000 */
[----:B------:R-:W-:-:S02]  /*13080*/  HADD2.F32 R5, -RZ, R35.H0_H0 ;  /* 0x20000023ff057230 */ /* 0x000fc40000004100 */
[----:B------:R-:W-:Y:S02]  /*13090*/  HADD2.F32 R19, -RZ, R32.H1_H1 ;  /* 0x30000020ff137230 */ /* 0x000fe40000004100 */
[----:B------:R-:W-:Y:S02]  /*130a0*/  HADD2.F32 R12, -RZ, R12.H1_H1 ;  /* 0x3000000cff0c7230 */ /* 0x000fe40000004100 */
[----:B------:R-:W-:Y:S01]  /*130b0*/  FFMA.FTZ R5, R5, R13, R8 ;  /* 0x0000000d05057223 */ /* 0x000fe20000010008 */
[--C-:B------:R-:W-:Y:S02]  /*130c0*/  HADD2.F32 R22, -RZ, R14.reuse.H0_H0 ;  /* 0x2000000eff167230 */ /* 0x100fe40000004100 */
[----:B------:R-:W-:Y:S02]  /*130d0*/  HADD2.F32 R21, -RZ, R14.H1_H1 ;  /* 0x3000000eff157230 */ /* 0x000fe40000004100 */
[----:B------:R-:W-:Y:S01]  /*130e0*/  FFMA.FTZ R19, R19, R12, R16 ;  /* 0x0000000c13137223 */ /* 0x000fe20000010010 */
[----:B------:R-:W-:-:S02]  /*130f0*/  HADD2.F32 R15, -RZ, R15.H1_H1 ;  /* 0x3000000fff0f7230 */ /* 0x000fc40000004100 */
[----:B------:R-:W-:Y:S02]  /*13100*/  HADD2.F32 R6, -RZ, R33.H1_H1 ;  /* 0x30000021ff067230 */ /* 0x000fe40000004100 */
[--C-:B------:R-:W-:Y:S01]  /*13110*/  HADD2.F32 R4, -RZ, R34.reuse.H0_H0 ;  /* 0x20000022ff047230 */ /* 0x100fe20000004100 */
[----:B------:R-:W-:Y:S01]  /*13120*/  F2FP.F16.F32.PACK_AB R32, R19, R0 ;  /* 0x000000001320723e */ /* 0x000fe200000000ff */
[----:B------:R-:W-:Y:S02]  /*13130*/  HADD2.F32 R7, -RZ, R34.H1_H1 ;  /* 0x30000022ff077230 */ /* 0x000fe40000004100 */
[----:B------:R-:W-:Y:S01]  /*13140*/  FFMA.FTZ R17, R6, R24, R17 ;  /* 0x0000001806117223 */ /* 0x000fe20000010011 */
[----:B------:R-:W-:Y:S02]  /*13150*/  HADD2.F32 R35, -RZ, R35.H1_H1 ;  /* 0x30000023ff237230 */ /* 0x000fe40000004100 */
[----:B------:R-:W-:Y:S01]  /*13160*/  FFMA.FTZ R3, R4, R22, R3 ;  /* 0x0000001604037223 */ /* 0x000fe20000010003 */
[----:B------:R-:W-:Y:S01]  /*13170*/  FFMA.FTZ R18, R7, R21, R18 ;  /* 0x0000001507127223 */ /* 0x000fe20000010012 */
[----:B------:R-:W-:Y:S01]  /*13180*/  F2FP.F16.F32.PACK_AB R33, R17, R2 ;  /* 0x000000021121723e */ /* 0x000fe200000000ff */
[----:B------:R-:W-:-:S03]  /*13190*/  FFMA.FTZ R20, R35, R15, R20 ;  /* 0x0000000f23147223 */ /* 0x000fc60000010014 */
[----:B------:R-:W-:Y:S02]  /*131a0*/  F2FP.F16.F32.PACK_AB R34, R18, R3 ;  /* 0x000000031222723e */ /* 0x000fe400000000ff */
[----:B------:R-:W-:Y:S02]  /*131b0*/  F2FP.F16.F32.PACK_AB R35, R20, R5 ;  /* 0x000000051423723e */ /* 0x000fe400000000ff */
.L_x_2631:
[----:B------:R-:W-:Y:S05]  /*131c0*/  BSYNC.RECONVERGENT B0 ;  /* 0x0000000000007941 */ /* 0x000fea0003800200 */
.L_x_2630:
[----:B-----5:R3:W-:Y:S02]  /*131d0*/  STS.128 [R213+0x3800], R32 ;  /* 0x00380020d5007388 */ /* 0x0207e40000000c00 */
.L_x_2570:
[----:B------:R-:W-:Y:S05]  /*131e0*/  BSYNC.RECONVERGENT B3 ;  /* 0x0000000000037941 */ /* 0x000fea0003800200 */
.L_x_2562:
[----:B------:R-:W1:Y:S02]  /*131f0*/  LDC.64 R134, c[0x0][0x3b8] ;  /* 0x0000ee00ff867b82 */ /* 0x000e640000000a00 */
[----:B-1234-:R-:W-:Y:S01]  /*13200*/  IMAD.IADD R4, R64, 0x1, -R77 ;  /* 0x0000000140047824 */ /* 0x01efe200078e0a4d */
[----:B------:R-:W-:Y:S01]  /*13210*/  BSSY.RECONVERGENT B0, `(.L_x_2632) ;  /* 0x0000019000007945 */ /* 0x000fe20003800200 */
[C---:B------:R-:W-:Y:S02]  /*13220*/  VIADD R13, R130.reuse, 0x40 ;  /* 0x00000040820d7836 */ /* 0x040fe40000000000 */
[C---:B------:R-:W-:Y:S01]  /*13230*/  VIADD R7, R130.reuse, 0x50 ;  /* 0x0000005082077836 */ /* 0x040fe20000000000 */
[-C--:B------:R-:W-:Y:S01]  /*13240*/  ISETP.GE.AND P6, PT, R130, R4.reuse, PT ;  /* 0x000000048200720c */ /* 0x080fe20003fc6270 */
[----:B------:R-:W1:Y:S01]  /*13250*/  LDC.64 R2, c[0x0][0x538] ;  /* 0x00014e00ff027b82 */ /* 0x000e620000000a00 */
[-C--:B------:R-:W-:Y:S02]  /*13260*/  ISETP.GE.AND P0, PT, R23, R4.reuse, PT ;  /* 0x000000041700720c */ /* 0x080fe40003f06270 */
[----:B------:R-:W-:-:S02]  /*13270*/  ISETP.GE.AND P5, PT, R29, R4, PT ;  /* 0x000000041d00720c */ /* 0x000fc40003fa6270 */
[-C--:B------:R-:W-:Y:S02]  /*13280*/  ISETP.GE.AND P4, PT, R39, R4.reuse, PT ;  /* 0x000000042700720c */ /* 0x080fe40003f86270 */
[----:B------:R-:W-:-:S05]  /*13290*/  ISETP.GE.AND P3, PT, R13, R4, PT ;  /* 0x000000040d00720c */ /* 0x000fca0003f66270 */
[----:B------:R-:W-:Y:S05]  /*132a0*/  @P6 BRA `(.L_x_2633) ;  /* 0x00000000003c6947 */ /* 0x000fea0003800000 */
[----:B------:R-:W2:Y:S02]  /*132b0*/  LDCU UR4, c[0x0][0x440] ;  /* 0x00008800ff0477ac */ /* 0x000ea40008000800 */
[----:B--2---:R-:W-:Y:S02]  /*132c0*/  ISETP.GE.AND P2, PT, R10, UR4, PT ;  /* 0x000000040a007c0c */ /* 0x004fe4000bf46270 */
        /* <DEDUP_REMOVED lines=13> */
.L_x_2633:
[----:B------:R-:W-:Y:S05]  /*133a0*/  BSYNC.RECONVERGENT B0 ;  /* 0x0000000000007941 */ /* 0x000fea0003800200 */
.L_x_2632:
[----:B--2---:R-:W-:Y:S01]  /*133b0*/  LEA R14, P1, R71, R206, 0x1 ;  /* 0x000000ce470e7211 */ /* 0x004fe200078208ff */
[----:B------:R-:W-:Y:S01]  /*133c0*/  BSSY.RECONVERGENT B0, `(.L_x_2634) ;  /* 0x0000012000007945 */ /* 0x000fe20003800200 */
[----:B------:R-:W-:Y:S01]  /*133d0*/  ISETP.GE.AND P2, PT, R7, R4, PT ;  /* 0x000000040700720c */ /* 0x000fe20003f46270 */
[----:B------:R-:W-:Y:S01]  /*133e0*/  VIADD R5, R130, 0x60 ;  /* 0x0000006082057836 */ /* 0x000fe20000000000 */
        /* <DEDUP_REMOVED lines=15> */
.L_x_2635:
[----:B------:R-:W-:Y:S05]  /*134e0*/  BSYNC.RECONVERGENT B0 ;  /* 0x0000000000007941 */ /* 0x000fea0003800200 */
.L_x_2634:
        /* <DEDUP_REMOVED lines=19> */
.L_x_2637:
[----:B------:R-:W-:Y:S05]  /*13620*/  BSYNC.RECONVERGENT B0 ;  /* 0x0000000000007941 */ /* 0x000fea0003800200 */
.L_x_2636:
[----:B------:R-:W-:Y:S01]  /*13630*/  BSSY.RECONVERGENT B0, `(.L_x_2638) ;  /* 0x0000013000007945 */ /* 0x000fe20003800200 */
[----:B------:R-:W-:Y:S02]  /*13640*/  ISETP.GE.AND P0, PT, R5, R4, PT ;  /* 0x000000040500720c */ /* 0x000fe40003f06270 */
[----:B------:R-:W-:Y:S01]  /*13650*/  IADD3 R131, PT, PT, R130, 0x70, RZ ;  /* 0x0000007082837810 */ /* 0x000fe20007ffe0ff */
[----:B------:R-:W-:Y:S05]  /*13660*/  @P4 BRA `(.L_x_2639) ;  /* 0x00000000003c4947 */ /* 0x000fea0003800000 */
[----:B------:R-:W4:Y:S01]  /*13670*/  LDCU UR4, c[0x0][0x440] ;  /* 0x00008800ff0477ac */ /* 0x000f220008000800 */
[----:B---3--:R-:W-:-:S04]  /*13680*/  LEA R16, P5, R134, R14, 0x6 ;  /* 0x0000000e86107211 */ /* 0x008fc800078a30ff */
        /* <DEDUP_REMOVED lines=13> */
.L_x_2639:
[----:B------:R-:W-:Y:S05]  /*13760*/  BSYNC.RECONVERGENT B0 ;  /* 0x0000000000007941 */ /* 0x000fea0003800200 */
.L_x_2638:
[----:B------:R-:W-:Y:S01]  /*13770*/  BSSY.RECONVERGENT B0, `(.L_x_2640) ;  /* 0x0000015000007945 */ /* 0x000fe20003800200 */
[----:B------:R-:W-:-:S03]  /*13780*/  ISETP.GE.AND P1, PT, R131, R4, PT ;  /* 0x000000048300720c */ /* 0x000fc60003f26270 */
[----:B------:R-:W-:Y:S10]  /*13790*/  @P3 BRA `(.L_x_2641) ;  /* 0x0000000000483947 */ /* 0x000ff40003800000 */
[----:B------:R-:W5:Y:S01]  /*137a0*/  LDCU UR4, c[0x0][0x440] ;  /* 0x00008800ff0477ac */ /* 0x000f620008000800 */
[----:B---34-:R-:W-:Y:S01]  /*137b0*/  MOV R16, R14 ;  /* 0x0000000e00107202 */ /* 0x018fe20000000f00 */
        /* <DEDUP_REMOVED lines=16> */
.L_x_2641:
[----:B------:R-:W-:Y:S05]  /*138c0*/  BSYNC.RECONVERGENT B0 ;  /* 0x0000000000007941 */ /* 0x000fea0003800200 */
.L_x_2640:
[----:B------:R-:W-:Y:S04]  /*138d0*/  BSSY.RECONVERGENT B0, `(.L_x_2642) ;  /* 0x0000011000007945 */ /* 0x000fe80003800200 */
[----:B------:R-:W-:Y:S05]  /*138e0*/  @P2 BRA `(.L_x_2643) ;  /* 0x00000000003c2947 */ /* 0x000fea0003800000 */
[----:B------:R-:W5:Y:S01]  /*138f0*/  LDCU UR4, c[0x0][0x440] ;  /* 0x00008800ff0477ac */ /* 0x000f620008000800 */
[----:B---34-:R-:W-:-:S04]  /*13900*/  LEA R16, P4, R134, R14, 0x7 ;  /* 0x0000000e86107211 */ /* 0x018fc800078838ff */
        /* <DEDUP_REMOVED lines=13> */
.L_x_2643:
[----:B------:R-:W-:Y:S05]  /*139e0*/  BSYNC.RECONVERGENT B0 ;  /* 0x0000000000007941 */ /* 0x000fea0003800200 */
.L_x_2642:
[----:B------:R-:W-:Y:S04]  /*139f0*/  BSSY.RECONVERGENT B0, `(.L_x_2644) ;  /* 0x0000014000007945 */ /* 0x000fe80003800200 */
[----:B------:R-:W-:Y:S05]  /*13a00*/  @P0 BRA `(.L_x_2645) ;  /* 0x0000000000480947 */ /* 0x000fea0003800000 */
        /* <DEDUP_REMOVED lines=18> */
.L_x_2645:
[----:B------:R-:W-:Y:S05]  /*13b30*/  BSYNC.RECONVERGENT B0 ;  /* 0x0000000000007941 */ /* 0x000fea0003800200 */
.L_x_2644:
        /* <DEDUP_REMOVED lines=18> */
.L_x_2647:
[----:B------:R-:W-:Y:S05]  /*13c60*/  BSYNC.RECONVERGENT B0 ;  /* 0x0000000000007941 */ /* 0x000fea0003800200 */
.L_x_2646:
[----:B------:R-:W5:Y:S01]  /*13c70*/  LDCU.64 UR8, c[0x0][0x540] ;  /* 0x0000a800ff0877ac */ /* 0x000f620008000a00 */
[----:B------:R-:W-:Y:S01]  /*13c80*/  IMAD.MOV.U32 R129, RZ, RZ, RZ ;  /* 0x000000ffff817224 */ /* 0x000fe200078e00ff */
[----:B------:R-:W0:Y:S01]  /*13c90*/  LDGDEPBAR ;  /* 0x00000000000079af */ /* 0x000e220000000000 */
[----:B------:R-:W2:Y:S01]  /*13ca0*/  LDCU UR4, c[0x0][0x508] ;  /* 0x0000a100ff0477ac */ /* 0x000ea20008000800 */
[C---:B-----5:R-:W-:Y:S01]  /*13cb0*/  IMAD.WIDE.U32 R128, R73.reuse, UR8, R128 ;  /* 0x0000000849807c25 */ /* 0x060fe2000f8e0080 */
[----:B------:R-:W5:Y:S03]  /*13cc0*/  LDCU UR8, c[0x0][0x458] ;  /* 0x00008b00ff0877ac */ /* 0x000f660008000800 */
[----:B------:R-:W-:Y:S01]  /*13cd0*/  IMAD R0, R73, UR9, R129 ;  /* 0x0000000949007c24 */ /* 0x000fe2000f8e0281 */
[----:B-1-34-:R-:W-:Y:S02]  /*13ce0*/  LEA R16, P0, R128, R2, 0x2 ;  /* 0x0000000280107211 */ /* 0x01afe400078010ff */
[----:B------:R-:W-:Y:S01]  /*13cf0*/  SHF.R.U32.HI R198, RZ, 0x1, R65 ;  /* 0x00000001ffc67819 */ /* 0x000fe20000011641 */
[----:B------:R-:W-:-:S04]  /*13d00*/  DEPBAR.LE SB0, 0x0 ;  /* 0x000080000000791a */ /* 0x000fc80000000000 */
[----:B------:R-:W-:-:S05]  /*13d10*/  LEA.HI.X R17, R128, R3, R0, 0x2, P0 ;  /* 0x0000000380117211 */ /* 0x000fca00000f1400 */
[----:B------:R-:W3:Y:S01]  /*13d20*/  LDG.E R0, desc[UR6][R16.64] ;  /* 0x0000000610007981 */ /* 0x000ee2000c1e1900 */
[----:B--2---:R-:W-:Y:S01]  /*13d30*/  LOP3.LUT R15, R198, 0x1f0, RZ, 0xc0, !PT ;  /* 0x000001f0c60f7812 */ /* 0x004fe200078ec0ff */
[----:B-----5:R-:W3:Y:S01]  /*13d40*/  MUFU.RCP R3, UR8 ;  /* 0x0000000800037d08 */ /* 0x020ee20008001000 */
[----:B------:R-:W-:Y:S01]  /*13d50*/  SHF.R.U32.HI R65, RZ, 0x2, R65 ;  /* 0x00000002ff417819 */ /* 0x000fe20000011641 */
[----:B------:R-:W-:Y:S01]  /*13d60*/  BSSY.RECONVERGENT B0, `(.L_x_2648) ;  /* 0x000001a000007945 */ /* 0x000fe20003800200 */
[----:B------:R-:W-:Y:S02]  /*13d70*/  IADD3 R68, PT, PT, R15, 0x1, R68 ;  /* 0x000000010f447810 */ /* 0x000fe40007ffe044 */
[----:B------:R-:W-:-:S04]  /*13d80*/  LOP3.LUT R65, R65, 0x7, RZ, 0xc0, !PT ;  /* 0x0000000741417812 */ /* 0x000fc800078ec0ff */
[----:B------:R-:W-:-:S04]  /*13d90*/  IADD3 R31, PT, PT, -R205, R68, R65 ;  /* 0x00000044cd1f7210 */ /* 0x000fc80007ffe141 */
[----:B------:R-:W-:Y:S01]  /*13da0*/  IADD3 R31, PT, PT, R31, UR4, R64 ;  /* 0x000000041f1f7c10 */ /* 0x000fe2000fffe040 */
[----:B------:R-:W-:Y:S01]  /*13db0*/  BAR.SYNC.DEFER_BLOCKING 0x0 ;  /* 0x0000000000007b1d */ /* 0x000fe20000010000 */
[----:B---3--:R-:W-:-:S05]  /*13dc0*/  FMUL.FTZ R3, R0, R3 ;  /* 0x0000000300037220 */ /* 0x008fca0000410000 */
        /* <DEDUP_REMOVED lines=17> */
.L_x_2649:
[----:B------:R2:W-:Y:S04]  /*13ee0*/  STS.128 [R213+0xc000], RZ ;  /* 0x00c000ffd5007388 */ /* 0x0005e80000000c00 */
[----:B------:R2:W-:Y:S02]  /*13ef0*/  STS.128 [R213+0x10000], RZ ;  /* 0x010000ffd5007388 */ /* 0x0005e40000000c00 */
.L_x_2650:
[----:B------:R-:W-:Y:S05]  /*13f00*/  BSYNC.RECONVERGENT B0 ;  /* 0x0000000000007941 */ /* 0x000fea0003800200 */
.L_x_2648:
[----:B------:R-:W3:Y:S01]  /*13f10*/  S2R R197, SR_TID.X ;  /* 0x0000000000c57919 */ /* 0x000ee20000002100 */
[-C--:B------:R-:W-:Y:S01]  /*13f20*/  ISETP.GE.AND P2, PT, R23, R4.reuse, PT ;  /* 0x000000041700720c */ /* 0x080fe20003f46270 */
[----:B------:R-:W-:Y:S01]  /*13f30*/  BSSY.RECONVERGENT B0, `(.L_x_2651) ;  /* 0x0000023000007945 */ /* 0x000fe20003800200 */
[----:B------:R-:W-:Y:S02]  /*13f40*/  ISETP.GE.AND P3, PT, R29, R4, PT ;  /* 0x000000041d00720c */ /* 0x000fe40003f66270 */
[----:B------:R-:W4:Y:S01]  /*13f50*/  LDC.64 R28, c[0x0][0x3c0] ;  /* 0x0000f000ff1c7b82 */ /* 0x000f220000000a00 */
[----:B------:R-:W-:Y:S02]  /*13f60*/  LEA R6, P1, R63, R208, 0x1 ;  /* 0x000000d03f067211 */ /* 0x000fe400078208ff */
[-C--:B------:R-:W-:Y:S02]  /*13f70*/  ISETP.GE.AND P6, PT, R13, R4.reuse, PT ;  /* 0x000000040d00720c */ /* 0x080fe40003fc6270 */
[----:B------:R-:W-:-:S02]  /*13f80*/  ISETP.GE.AND P4, PT, R5, R4, PT ;  /* 0x000000040500720c */ /* 0x000fc40003f86270 */
[-C--:B------:R-:W-:Y:S02]  /*13f90*/  ISETP.GE.AND P5, PT, R7, R4.reuse, PT ;  /* 0x000000040700720c */ /* 0x080fe40003fa6270 */
[----:B------:R1:W-:Y:S01]  /*13fa0*/  @P2 STS.128 [R213+0xc800], RZ ;  /* 0x00c800ffd5002388 */ /* 0x0003e20000000c00 */
[----:B------:R-:W-:Y:S02]  /*13fb0*/  LEA.HI.X R7, R63, R209, R66, 0x1, P1 ;  /* 0x000000d13f077211 */ /* 0x000fe400008f0c42 */
[----:B------:R-:W-:Y:S01]  /*13fc0*/  ISETP.GE.AND P0, PT, R39, R4, PT ;  /* 0x000000042700720c */ /* 0x000fe20003f06270 */
[----:B------:R1:W-:Y:S01]  /*13fd0*/  @P2 STS.128 [R213+0x10800], RZ ;  /* 0x010800ffd5002388 */ /* 0x0003e20000000c00 */
[C---:B---3--:R-:W-:Y:S01]  /*13fe0*/  IMAD.SHL.U32 R8, R197.reuse, 0x40, RZ ;  /* 0x00000040c5087824 */ /* 0x048fe200078e00ff */
[C---:B------:R-:W-:Y:S01]  /*13ff0*/  LOP3.LUT R13, R197.reuse, 0x8, RZ, 0xc0, !PT ;  /* 0x00000008c50d7812 */ /* 0x040fe200078ec0ff */
[C---:B------:R-:W-:Y:S02]  /*14000*/  IMAD.SHL.U32 R196, R197.reuse, 0x8, RZ ;  /* 0x00000008c5c47824 */ /* 0x040fe400078e00ff */
[----:B------:R-:W-:Y:S01]  /*14010*/  IMAD.SHL.U32 R199, R197, 0x20, RZ ;  /* 0x00000020c5c77824 */ /* 0x000fe200078e00ff */
[----:B------:R-:W-:-:S02]  /*14020*/  LOP3.LUT R5, R8, 0x1c0, RZ, 0xc0, !PT ;  /* 0x000001c008057812 */ /* 0x000fc400078ec0ff */
[----:B------:R-:W-:Y:S02]  /*14030*/  LOP3.LUT R196, R196, 0x38, RZ, 0xc0, !PT ;  /* 0x00000038c4c47812 */ /* 0x000fe400078ec0ff */
[----:B------:R-:W-:Y:S02]  /*14040*/  LOP3.LUT R13, R13, 0x1c0, R8, 0xf8, !PT ;  /* 0x000001c00d0d7812 */ /* 0x000fe400078ef808 */
[----:B------:R-:W-:Y:S02]  /*14050*/  LOP3.LUT R199, R199, 0x7c00, RZ, 0xc0, !PT ;  /* 0x00007c00c7c77812 */ /* 0x000fe400078ec0ff */
[----:B------:R-:W-:Y:S02]  /*14060*/  LOP3.LUT R63, R8, 0x200, RZ, 0xc0, !PT ;  /* 0x00000200083f7812 */ /* 0x000fe400078ec0ff */
[----:B------:R-:W-:Y:S01]  /*14070*/  LOP3.LUT R5, R5, 0x8, R198, 0xf8, !PT ;  /* 0x0000000805057812 */ /* 0x000fe200078ef8c6 */
[----:B-1----:R-:W-:Y:S06]  /*14080*/  @P2 BRA `(.L_x_2652) ;  /* 0x0000000000342947 */ /* 0x002fec0003800000 */
        /* <DEDUP_REMOVED lines=13> */
.L_x_2652:
[----:B------:R-:W-:Y:S05]  /*14160*/  BSYNC.RECONVERGENT B0 ;  /* 0x0000000000007941 */ /* 0x000fea0003800200 */
.L_x_2651:
[----:B------:R3:W-:Y:S01]  /*14170*/  @P3 STS.128 [R213+0xd000], RZ ;  /* 0x00d000ffd5003388 */ /* 0x0007e20000000c00 */
[----:B------:R-:W-:Y:S01]  /*14180*/  BSSY.RECONVERGENT B0, `(.L_x_2653) ;  /* 0x0000016000007945 */ /* 0x000fe20003800200 */
[----:B------:R-:W-:Y:S02]  /*14190*/  LOP3.LUT R15, R63, R199, RZ, 0xfc, !PT ;  /* 0x000000c73f0f7212 */ /* 0x000fe400078efcff */
[----:B------:R3:W-:Y:S01]  /*141a0*/  @P3 STS.128 [R213+0x11000], RZ ;  /* 0x011000ffd5003388 */ /* 0x0007e20000000c00 */
[----:B------:R-:W-:Y:S01]  /*141b0*/  LOP3.LUT R0, R5, R196, RZ, 0x3c, !PT ;  /* 0x000000c405007212 */ /* 0x000fe200078e3cff */
[----:B------:R-:W-:Y:S06]  /*141c0*/  @P3 BRA `(.L_x_2654) ;  /* 0x0000000000443947 */ /* 0x000fec0003800000 */
[----:B------:R-:W5:Y:S01]  /*141d0*/  LDCU UR4, c[0x0][0x440] ;  /* 0x00008800ff0477ac */ /* 0x000f620008000800 */
[----:B----4-:R-:W-:-:S04]  /*141e0*/  IMAD.WIDE.U32 R16, R28, 0x20, RZ ;  /* 0x000000201c107825 */ /* 0x010fc800078e00ff */
        /* <DEDUP_REMOVED lines=15> */
.L_x_2654:
[----:B------:R-:W-:Y:S05]  /*142e0*/  BSYNC.RECONVERGENT B0 ;  /* 0x0000000000007941 */ /* 0x000fea0003800200 */
.L_x_2653:
[----:B------:R1:W-:Y:S01]  /*142f0*/  @P0 STS.128 [R213+0xd800], RZ ;  /* 0x00d800ffd5000388 */ /* 0x0003e20000000c00 */
[----:B------:R-:W-:Y:S01]  /*14300*/  LOP3.LUT R187, R8, 0x400, RZ, 0xc0, !PT ;  /* 0x0000040008bb7812 */ /* 0x000fe200078ec0ff */
[----:B------:R-:W-:Y:S01]  /*14310*/  BSSY.RECONVERGENT B0, `(.L_x_2655) ;  /* 0x0000017000007945 */ /* 0x000fe20003800200 */
[----:B------:R-:W-:Y:S01]  /*14320*/  LOP3.LUT R2, R13, R196, RZ, 0x3c, !PT ;  /* 0x000000c40d027212 */ /* 0x000fe200078e3cff */
[----:B------:R1:W-:Y:S01]  /*14330*/  @P0 STS.128 [R213+0x11800], RZ ;  /* 0x011800ffd5000388 */ /* 0x0003e20000000c00 */
[----:B------:R-:W-:Y:S02]  /*14340*/  LOP3.LUT R15, R15, R0, RZ, 0xfc, !PT ;  /* 0x000000000f0f7212 */ /* 0x000fe400078efcff */
[----:B------:R-:W-:Y:S01]  /*14350*/  ISETP.GE.AND P3, PT, R131, R4, PT ;  /* 0x000000048300720c */ /* 0x000fe20003f66270 */
[----:B------:R-:W-:Y:S01]  /*14360*/  IMAD R187, R2, 0x2, R187 ;  /* 0x0000000202bb7824 */ /* 0x000fe200078e02bb */
[----:B------:R-:W-:Y:S01]  /*14370*/  LEA R67, R15, UR5, 0x1 ;  /* 0x000000050f437c11 */ /* 0x000fe2000f8e08ff */
[----:B------:R-:W-:Y:S10]  /*14380*/  @P0 BRA `(.L_x_2656) ;  /* 0x00000000003c0947 */ /* 0x000ff40003800000 */
        /* <DEDUP_REMOVED lines=15> */
.L_x_2656:
[----:B------:R-:W-:Y:S05]  /*14480*/  BSYNC.RECONVERGENT B0 ;  /* 0x0000000000007941 */ /* 0x000fea0003800200 */
.L_x_2655:
[----:B------:R1:W-:Y:S01]  /*14490*/  @P6 STS.128 [R213+0xe000], RZ ;  /* 0x00e000ffd5006388 */ /* 0x0003e20000000c00 */
[----:B------:R-:W-:Y:S03]  /*144a0*/  BSSY.RECONVERGENT B0, `(.L_x_2657) ;  /* 0x0000015000007945 */ /* 0x000fe60003800200 */
[----:B------:R1:W-:Y:S01]  /*144b0*/  @P6 STS.128 [R213+0x12000], RZ ;  /* 0x012000ffd5006388 */ /* 0x0003e20000000c00 */
        /* <DEDUP_REMOVED lines=19> */
.L_x_2658:
[----:B------:R-:W-:Y:S05]  /*145f0*/  BSYNC.RECONVERGENT B0 ;  /* 0x0000000000007941 */ /* 0x000fea0003800200 */
.L_x_2657:
[----:B------:R1:W-:Y:S01]  /*14600*/  @P5 STS.128 [R213+0xe800], RZ ;  /* 0x00e800ffd5005388 */ /* 0x0003e20000000c00 */
[----:B------:R-:W-:Y:S03]  /*14610*/  BSSY.RECONVERGENT B0, `(.L_x_2659) ;  /* 0x0000012000007945 */ /* 0x000fe60003800200 */
[----:B------:R1:W-:Y:S01]  /*14620*/  @P5 STS.128 [R213+0x12800], RZ ;  /* 0x012800ffd5005388 */ /* 0x0003e20000000c00 */
        /* <DEDUP_REMOVED lines=16> */
.L_x_2660:
[----:B------:R-:W-:Y:S05]  /*14730*/  BSYNC.RECONVERGENT B0 ;  /* 0x0000000000007941 */ /* 0x000fea0003800200 */
.L_x_2659:
        /* <DEDUP_REMOVED lines=22> */
.L_x_2662:
[----:B------:R-:W-:Y:S05]  /*148a0*/  BSYNC.RECONVERGENT B0 ;  /* 0x0000000000007941 */ /* 0x000fea0003800200 */
.L_x_2661:
[----:B------:R1:W-:Y:S01]  /*148b0*/  @P3 STS.128 [R213+0xf800], RZ ;  /* 0x00f800ffd5003388 */ /* 0x0003e20000000c00 */
[----:B------:R-:W-:Y:S03]  /*148c0*/  BSSY.RECONVERGENT B0, `(.L_x_2663) ;  /* 0x0000013000007945 */ /* 0x000fe60003800200 */
[----:B------:R1:W-:Y:S01]  /*148d0*/  @P3 STS.128 [R213+0x13800], RZ ;  /* 0x013800ffd5003388 */ /* 0x0003e20000000c00 */
        /* <DEDUP_REMOVED lines=17> */
.L_x_2664:
[----:B------:R-:W-:Y:S05]  /*149f0*/  BSYNC.RECONVERGENT B0 ;  /* 0x0000000000007941 */ /* 0x000fea0003800200 */
.L_x_2663:
[----:B------:R-:W-:Y:S01]  /*14a00*/  LDSM.16.M88.4 R88, [R67] ;  /* 0x000000004358783b */ /* 0x000fe20000000200 */
[----:B------:R-:W-:Y:S01]  /*14a10*/  IMAD.MOV.U32 R200, RZ, RZ, 0x20 ;  /* 0x00000020ffc87424 */ /* 0x000fe200078e00ff */
[----:B------:R-:W-:Y:S01]  /*14a20*/  LOP3.LUT P6, RZ, R197, 0x2, RZ, 0xc0, !PT ;  /* 0x00000002c5ff7812 */ /* 0x000fe200078cc0ff */
[----:B------:R-:W-:Y:S01]  /*14a30*/  VIADD R11, R187, UR5 ;  /* 0x00000005bb0b7c36 */ /* 0x000fe20008000000 */
[----:B------:R-:W5:Y:S01]  /*14a40*/  LDSM.16.M88.4 R32, [R187+UR5+0x5800] ;  /* 0x00580005bb20783b */ /* 0x000f620008000200 */
[----:B------:R-:W-:Y:S01]  /*14a50*/  IMAD.MOV.U32 R168, RZ, RZ, 0x40 ;  /* 0x00000040ffa87424 */ /* 0x000fe200078e00ff */
[----:B------:R-:W-:Y:S01]  /*14a60*/  SEL R10, R200, 0xffffffe0, !P6 ;  /* 0xffffffe0c80a7807 */ /* 0x000fe20007000000 */
[C---:B------:R-:W-:Y:S01]  /*14a70*/  IMAD.SHL.U32 R148, R197.reuse, 0x2, RZ ;  /* 0x00000002c5947824 */ /* 0x040fe200078e00ff */
[----:B------:R-:W2:Y:S01]  /*14a80*/  LDSM.16.M88.4 R52, [R187+UR5+0x4800] ;  /* 0x00480005bb34783b */ /* 0x000ea20008000200 */
[----:B------:R-:W-:Y:S02]  /*14a90*/  LOP3.LUT P0, RZ, R197, 0x4, RZ, 0xc0, !PT ;  /* 0x00000004c5ff7812 */ /* 0x000fe4000780c0ff */
[--C-:B------:R-:W-:Y:S01]  /*14aa0*/  IMAD.IADD R66, R67, 0x1, R10.reuse ;  /* 0x0000000143427824 */ /* 0x100fe200078e020a */
[----:B------:R-:W-:Y:S01]  /*14ab0*/  LDSM.16.M88.4 R20, [R187+UR5+0x6000] ;  /* 0x00600005bb14783b */ /* 0x000fe20008000200 */
[----:B------:R-:W-:Y:S01]  /*14ac0*/  IMAD.IADD R60, R11, 0x1, R10 ;  /* 0x000000010b3c7824 */ /* 0x000fe200078e020a */
[----:B------:R-:W-:-:S02]  /*14ad0*/  SEL R168, R168, 0xffffffc0, !P0 ;  /* 0xffffffc0a8a87807 */ /* 0x000fc40004000000 */
[----:B------:R-:W-:Y:S01]  /*14ae0*/  LDSM.16.M88.4 R80, [R66] ;  /* 0x000000004250783b */ /* 0x000fe20000000200 */
[----:B------:R-:W-:Y:S02]  /*14af0*/  LOP3.LUT R148, R148, 0x6, RZ, 0xc0, !PT ;  /* 0x0000000694947812 */ /* 0x000fe400078ec0ff */
[--C-:B------:R-:W-:Y:S01]  /*14b00*/  IMAD.IADD R65, R67, 0x1, R168.reuse ;  /* 0x0000000143417824 */ /* 0x100fe200078e02a8 */
[----:B-1--4-:R-:W1:Y:S01]  /*14b10*/  LDSM.16.M88.4 R4, [R60+0x5800] ;  /* 0x005800003c04783b */ /* 0x012e620000000200 */
[----:B------:R-:W-:Y:S02]  /*14b20*/  IMAD.IADD R11, R11, 0x1, R168 ;  /* 0x000000010b0b7824 */ /* 0x000fe400078e02a8 */
[C---:B------:R-:W-:Y:S01]  /*14b30*/  IMAD.IADD R2, R10.reuse, 0x1, R65 ;  /* 0x000000010a027824 */ /* 0x040fe200078e0241 */
[----:B------:R-:W4:Y:S01]  /*14b40*/  LDSM.16.M88.4 R44, [R187+UR5+0x5000] ;  /* 0x00500005bb2c783b */ /* 0x000f220008000200 */
[----:B------:R-:W-:-:S03]  /*14b50*/  IMAD.IADD R30, R10, 0x1, R11 ;  /* 0x000000010a1e7824 */ /* 0x000fc600078e020b */
[----:B------:R-:W3:Y:S04]  /*14b60*/  LDSM.16.M88.4 R96, [R187+UR5+0x7000] ;  /* 0x00700005bb60783b */ /* 0x000ee80008000200 */
[----:B------:R-:W3:Y:S04]  /*14b70*/  LDSM.16.M88.4 R68, [R187+UR5+0x4000] ;  /* 0x00400005bb44783b */ /* 0x000ee80008000200 */
[----:B------:R-:W3:Y:S04]  /*14b80*/  LDSM.16.M88.4 R104, [R187+UR5+0x6800] ;  /* 0x00680005bb68783b */ /* 0x000ee80008000200 */
[----:B------:R-:W3:Y:S01]  /*14b90*/  LDSM.16.M88.4 R112, [R187+UR5+0x7800] ;  /* 0x00780005bb70783b */ /* 0x000ee20008000200 */
[C---:B-----5:R-:W-:Y:S03]  /*14ba0*/  HMMA.16816.F32 R40, R88.reuse, R32, RZ ;  /* 0x000000205828723c */ /* 0x060fe600000018ff */
[----:B------:R-:W5:Y:S04]  /*14bb0*/  LDSM.16.M88.4 R76, [R60+0x4800] ;  /* 0x004800003c4c783b */ /* 0x000f680000000200 */
[----:B------:R-:W5:Y:S01]  /*14bc0*/  LDSM.16.M88.4 R12, [R60+0x6000] ;  /* 0x006000003c0c783b */ /* 0x000f620000000200 */
[C---:B------:R-:W-:Y:S03]  /*14bd0*/  HMMA.16816.F32 R32, R88.reuse, R34, RZ ;  /* 0x000000225820723c */ /* 0x040fe600000018ff */
[----:B------:R-:W5:Y:S04]  /*14be0*/  LDSM.16.M88.4 R36, [R60+0x5000] ;  /* 0x005000003c24783b */ /* 0x000f680000000200 */
[----:B------:R-:W-:Y:S01]  /*14bf0*/  LDSM.16.M88.4 R108, [R60+0x4000] ;  /* 0x004000003c6c783b */ /* 0x000fe20000000200 */
[----:B--2---:R-:W-:Y:S03]  /*14c00*/  HMMA.16816.F32 R56, R88, R52, RZ ;  /* 0x000000345838723c */ /* 0x004fe600000018ff */
[----:B------:R-:W-:Y:S04]  /*14c10*/  LDSM.16.M88.4 R84, [R60+0x6800] ;  /* 0x006800003c54783b */ /* 0x000fe80000000200 */
[----:B------:R-:W-:Y:S01]  /*14c20*/  LDSM.16.M88.4 R116, [R60+0x7800] ;  /* 0x007800003c74783b */ /* 0x000fe20000000200 */
[C---:B-1----:R-:W-:Y:S03]  /*14c30*/  HMMA.16816.F32 R40, R80.reuse, R4, R40 ;  /* 0x000000045028723c */ /* 0x042fe60000001828 */
[----:B------:R-:W-:Y:S04]  /*14c40*/  LDSM.16.M88.4 R124, [R30+0x4000] ;  /* 0x004000001e7c783b */ /* 0x000fe80000000200 */
[----:B------:R-:W-:Y:S01]  /*14c50*/  LDSM.16.M88.4 R120, [R30+0x4800] ;  /* 0x004800001e78783b */ /* 0x000fe20000000200 */
[----:B------:R-:W-:Y:S03]  /*14c60*/  HMMA.16816.F32 R32, R80, R6, R32 ;  /* 0x000000065020723c */ /* 0x000fe60000001820 */
[----:B------:R-:W1:Y:S04]  /*14c70*/  LDSM.16.M88.4 R4, [R60+0x7000] ;  /* 0x007000003c04783b */ /* 0x000e680000000200 */
[----:B------:R-:W0:Y:S01]  /*14c80*/  LDGDEPBAR ;  /* 0x00000000000079af */ /* 0x000e220000000000 */
[C---:B------:R-:W-:Y:S08]  /*14c90*/  HMMA.16816.F32 R24, R88.reuse, R20, RZ ;  /* 0x000000145818723c */ /* 0x040ff000000018ff */
[C---:B------:R-:W-:Y:S08]  /*14ca0*/  HMMA.16816.F32 R52, R88.reuse, R54, RZ ;  /* 0x000000365834723c */ /* 0x040ff000000018ff */
[C---:B------:R-:W-:Y:S08]  /*14cb0*/  HMMA.16816.F32 R20, R88.reuse, R22, RZ ;  /* 0x000000165814723c */ /* 0x040ff000000018ff */
[C---:B----4-:R-:W-:Y:S08]  /*14cc0*/  HMMA.16816.F32 R48, R88.reuse, R44, RZ ;  /* 0x0000002c5830723c */ /* 0x050ff000000018ff */
        /* <DEDUP_REMOVED lines=9> */
[----:B------:R-:W-:Y:S07]  /*14d60*/  LDSM.16.M88.4 R112, [R11+0x4000] ;  /* 0x004000000b70783b */ /* 0x000fee0000000200 */
[C---:B-----5:R-:W-:Y:S08]  /*14d70*/  HMMA.16816.F32 R56, R80.reuse, R76, R56 ;  /* 0x0000004c5038723c */ /* 0x060ff00000001838 */
[C---:B------:R-:W-:Y:S01]  /*14d80*/  HMMA.16816.F32 R52, R80.reuse, R78, R52 ;  /* 0x0000004e5034723c */ /* 0x040fe20000001834 */
[----:B------:R-:W-:Y:S07]  /*14d90*/  LDSM.16.M88.4 R76, [R11+0x5000] ;  /* 0x005000000b4c783b */ /* 0x000fee0000000200 */
[C---:B------:R-:W-:Y:S08]  /*14da0*/  HMMA.16816.F32 R24, R80.reuse, R12, R24 ;  /* 0x0000000c5018723c */ /* 0x040ff00000001818 */
[C---:B------:R-:W-:Y:S01]  /*14db0*/  HMMA.16816.F32 R20, R80.reuse, R14, R20 ;  /* 0x0000000e5014723c */ /* 0x040fe20000001814 */
[----:B------:R-:W2:Y:S07]  /*14dc0*/  LDSM.16.M88.4 R12, [R65] ;  /* 0x00000000410c783b */ /* 0x000eae0000000200 */
        /* <DEDUP_REMOVED lines=13> */
[----:B------:R-:W-:Y:S01]  /*14ea0*/  HMMA.16816.F32 R88, R80, R118, R88 ;  /* 0x000000765058723c */ /* 0x000fe20000001858 */
[----:B------:R-:W5:Y:S04]  /*14eb0*/  LDSM.16.M88.4 R80, [R11+0x7000] ;  /* 0x007000000b50783b */ /* 0x000f680000000200 */
[----:B------:R-:W-:Y:S03]  /*14ec0*/  LDSM.16.M88.4 R116, [R30+0x5000] ;  /* 0x005000001e74783b */ /* 0x000fe60000000200 */
[C---:B--2---:R-:W-:Y:S08]  /*14ed0*/  HMMA.16816.F32 R48, R12.reuse, R76, R48 ;  /* 0x0000004c0c30723c */ /* 0x044ff00000001830 */
[C---:B------:R-:W-:Y:S01]  /*14ee0*/  HMMA.16816.F32 R44, R12.reuse, R78, R44 ;  /* 0x0000004e0c2c723c */ /* 0x040fe2000000182c */
[----:B------:R-:W2:Y:S07]  /*14ef0*/  LDSM.16.M88.4 R76, [R11+0x7800] ;  /* 0x007800000b4c783b */ /* 0x000eae0000000200 */
[C---:B---3--:R-:W-:Y:S08]  /*14f00*/  HMMA.16816.F32 R40, R12.reuse, R36, R40 ;  /* 0x000000240c28723c */ /* 0x048ff00000001828 */
[C---:B------:R-:W-:Y:S01]  /*14f10*/  HMMA.16816.F32 R32, R12.reuse, R38, R32 ;  /* 0x000000260c20723c */ /* 0x040fe20000001820 */
[----:B------:R-:W-:Y:S07]  /*14f20*/  LDSM.16.M88.4 R36, [R2] ;  /* 0x000000000224783b */ /* 0x000fee0000000200 */
[C---:B-1----:R-:W-:Y:S08]  /*14f30*/  HMMA.16816.F32 R16, R12.reuse, R4, R16 ;  /* 0x000000040c10723c */ /* 0x042ff00000001810 */
[C---:B------:R-:W-:Y:S01]  /*14f40*/  HMMA.16816.F32 R104, R12.reuse, R6, R104 ;  /* 0x000000060c68723c */ /* 0x040fe20000001868 */
[----:B------:R-:W1:Y:S07]  /*14f50*/  LDSM.16.M88.4 R4, [R30+0x6800] ;  /* 0x006800001e04783b */ /* 0x000e6e0000000200 */
        /* <DEDUP_REMOVED lines=8> */
[----:B------:R-:W5:Y:S07]  /*14fe0*/  LDSM.16.M88.4 R84, [R30+0x7000] ;  /* 0x007000001e54783b */ /* 0x000f6e0000000200 */
[C---:B------:R-:W-:Y:S08]  /*14ff0*/  HMMA.16816.F32 R100, R12.reuse, R80, R100 ;  /* 0x000000500c64723c */ /* 0x040ff00000001864 */
[C---:B------:R-:W-:Y:S01]  /*15000*/  HMMA.16816.F32 R96, R12.reuse, R82, R96 ;  /* 0x000000520c60723c */ /* 0x040fe20000001860 */
[----:B------:R-:W5:Y:S07]  /*15010*/  LDSM.16.M88.4 R80, [R30+0x7800] ;  /* 0x007800001e50783b */ /* 0x000f6e0000000200 */
[C---:B--2---:R-:W-:Y:S08]  /*15020*/  HMMA.16816.F32 R92, R12.reuse, R76, R92 ;  /* 0x0000004c0c5c723c */ /* 0x044ff0000000185c */
[----:B------:R-:W-:Y:S01]  /*15030*/  HMMA.16816.F32 R88, R12, R78, R88 ;  /* 0x0000004e0c58723c */ /* 0x000fe20000001858 */
[----:B------:R-:W-:Y:S04]  /*15040*/  LDSM.16.M88.4 R76, [R67+0x2000] ;  /* 0x00200000434c783b */ /* 0x000fe80000000200 */
[----:B------:R-:W2:Y:S03]  /*15050*/  LDSM.16.M88.4 R12, [R187+UR5+0x8000] ;  /* 0x00800005bb0c783b */ /* 0x000ea60008000200 */
[C---:B-1----:R-:W-:Y:S08]  /*15060*/  HMMA.16816.F32 R16, R36.reuse, R4, R16 ;  /* 0x000000042410723c */ /* 0x042ff00000001810 */
[C---:B------:R-:W-:Y:S01]  /*15070*/  HMMA.16816.F32 R104, R36.reuse, R6, R104 ;  /* 0x000000062468723c */ /* 0x040fe20000001868 */
[----:B------:R-:W1:Y:S07]  /*15080*/  LDSM.16.M88.4 R4, [R187+UR5+0xa800] ;  /* 0x00a80005bb04783b */ /* 0x000e6e0008000200 */
        /* <DEDUP_REMOVED lines=8> */
[----:B------:R-:W1:Y:S07]  /*15110*/  LDSM.16.M88.4 R116, [R187+UR5+0x9000] ;  /* 0x00900005bb74783b */ /* 0x000e6e0008000200 */
[C---:B---3--:R-:W-:Y:S08]  /*15120*/  HMMA.16816.F32 R40, R36.reuse, R112, R40 ;  /* 0x000000702428723c */ /* 0x048ff00000001828 */
[C---:B------:R-:W-:Y:S01]  /*15130*/  HMMA.16816.F32 R32, R36.reuse, R114, R32 ;  /* 0x000000722420723c */ /* 0x040fe20000001820 */
[----:B------:R-:W-:Y:S07]  /*15140*/  LDSM.16.M88.4 R112, [R187+UR5+0x9800] ;  /* 0x00980005bb70783b */ /* 0x000fee0008000200 */
[C---:B----4-:R-:W-:Y:S08]  /*15150*/  HMMA.16816.F32 R24, R36.reuse, R108, R24 ;  /* 0x0000006c2418723c */ /* 0x050ff00000001818 */
[C---:B------:R-:W-:Y:S01]  /*15160*/  HMMA.16816.F32 R20, R36.reuse, R110, R20 ;  /* 0x0000006e2414723c */ /* 0x040fe20000001814 */
[----:B------:R-:W-:Y:S07]  /*15170*/  LDSM.16.M88.4 R108, [R187+UR5+0xa000] ;  /* 0x00a00005bb6c783b */ /* 0x000fee0008000200 */
[C---:B-----5:R-:W-:Y:S08]  /*15180*/  HMMA.16816.F32 R100, R36.reuse, R84, R100 ;  /* 0x000000542464723c */ /* 0x060ff00000001864 */
[C---:B------:R-:W-:Y:S01]  /*15190*/  HMMA.16816.F32 R96, R36.reuse, R86, R96 ;  /* 0x000000562460723c */ /* 0x040fe20000001860 */
[----:B------:R-:W-:Y:S07]  /*151a0*/  LDSM.16.M88.4 R84, [R187+UR5+0xb800] ;  /* 0x00b80005bb54783b */ /* 0x000fee0008000200 */
[C---:B------:R-:W-:Y:S08]  /*151b0*/  HMMA.16816.F32 R92, R36.reuse, R80, R92 ;  /* 0x00000050245c723c */ /* 0x040ff0000000185c */
[----:B------:R-:W-:Y:S01]  /*151c0*/  HMMA.16816.F32 R88, R36, R82, R88 ;  /* 0x000000522458723c */ /* 0x000fe20000001858 */
[----:B------:R-:W3:Y:S04]  /*151d0*/  LDSM.16.M88.4 R36, [R187+UR5+0xb000] ;  /* 0x00b00005bb24783b */ /* 0x000ee80008000200 */
[----:B------:R-:W-:Y:S03]  /*151e0*/  LDSM.16.M88.4 R80, [R66+0x2000] ;  /* 0x002000004250783b */ /* 0x000fe60000000200 */
[C---:B--2---:R-:W-:Y:S08]  /*151f0*/  HMMA.16816.F32 R72, R76.reuse, R12, R72 ;  /* 0x0000000c4c48723c */ /* 0x044ff00000001848 */
[C---:B------:R-:W-:Y:S01]  /*15200*/  HMMA.16816.F32 R68, R76.reuse, R14, R68 ;  /* 0x0000000e4c44723c */ /* 0x040fe20000001844 */
[----:B------:R-:W2:Y:S07]  /*15210*/  LDSM.16.M88.4 R12, [R60+0x8000] ;  /* 0x008000003c0c783b */ /* 0x000eae0000000200 */
[C---:B-1----:R-:W-:Y:S08]  /*15220*/  HMMA.16816.F32 R16, R76.reuse, R4, R16 ;  /* 0x000000044c10723c */ /* 0x042ff00000001810 */
[C---:B------:R-:W-:Y:S01]  /*15230*/  HMMA.16816.F32 R104, R76.reuse, R6, R104 ;  /* 0x000000064c68723c */ /* 0x040fe20000001868 */
[----:B------:R-:W1:Y:S07]  /*15240*/  LDSM.16.M88.4 R4, [R60+0x9000] ;  /* 0x009000003c04783b */ /* 0x000e6e0000000200 */
[C---:B------:R-:W-:Y:S08]  /*15250*/  HMMA.16816.F32 R48, R76.reuse, R116, R48 ;  /* 0x000000744c30723c */ /* 0x040ff00000001830 */
[C---:B---3--:R-:W-:Y:S08]  /*15260*/  HMMA.16816.F32 R100, R76.reuse, R36, R100 ;  /* 0x000000244c64723c */ /* 0x048ff00000001864 */
[C---:B------:R-:W-:Y:S01]  /*15270*/  HMMA.16816.F32 R96, R76.reuse, R38, R96 ;  /* 0x000000264c60723c */ /* 0x040fe20000001860 */
[----:B------:R-:W3:Y:S07]  /*15280*/  LDSM.16.M88.4 R36, [R60+0x9800] ;  /* 0x009800003c24783b */ /* 0x000eee0000000200 */
[C---:B------:R-:W-:Y:S01]  /*15290*/  HMMA.16816.F32 R44, R76.reuse, R118, R44 ;  /* 0x000000764c2c723c */ /* 0x040fe2000000182c */
[----:B------:R-:W-:Y:S07]  /*152a0*/  LDSM.16.M88.4 R116, [R65+0x2000] ;  /* 0x002000004174783b */ /* 0x000fee0000000200 */
[C---:B------:R-:W-:Y:S08]  /*152b0*/  HMMA.16816.F32 R24, R76.reuse, R108, R24 ;  /* 0x0000006c4c18723c */ /* 0x040ff00000001818 */
[C---:B------:R-:W-:Y:S01]  /*152c0*/  HMMA.16816.F32 R20, R76.reuse, R110, R20 ;  /* 0x0000006e4c14723c */ /* 0x040fe20000001814 */
[----:B------:R-:W4:Y:S07]  /*152d0*/  LDSM.16.M88.4 R108, [R60+0xb000] ;  /* 0x00b000003c6c783b */ /* 0x000f2e0000000200 */
[C---:B------:R-:W-:Y:S08]  /*152e0*/  HMMA.16816.F32 R40, R76.reuse, R112, R40 ;  /* 0x000000704c28723c */ /* 0x040ff00000001828 */
[----:B------:R-:W-:Y:S01]  /*152f0*/  HMMA.16816.F32 R32, R76, R114, R32 ;  /* 0x000000724c20723c */ /* 0x000fe20000001820 */
[----:B------:R-:W-:Y:S07]  /*15300*/  LDSM.16.M88.4 R112, [R60+0xa800] ;  /* 0x00a800003c70783b */ /* 0x000fee0000000200 */
        /* <DEDUP_REMOVED lines=8> */
[----:B------:R-:W-:Y:S07]  /*15390*/  LDSM.16.M88.4 R120, [R60+0xa000] ;  /* 0x00a000003c78783b */ /* 0x000fee0000000200 */
[C---:B------:R-:W-:Y:S08]  /*153a0*/  HMMA.16816.F32 R92, R76.reuse, R84, R92 ;  /* 0x000000544c5c723c */ /* 0x040ff0000000185c */
[----:B------:R-:W-:Y:S01]  /*153b0*/  HMMA.16816.F32 R88, R76, R86, R88 ;  /* 0x000000564c58723c */ /* 0x000fe20000001858 */
[----:B------:R5:W1:Y:S04]  /*153c0*/  LDSM.16.M88.4 R84, [R60+0xb800] ;  /* 0x00b800003c54783b */ /* 0x000a680000000200 */
[----:B------:R-:W1:Y:S03]  /*153d0*/  LDSM.16.M88.4 R76, [R11+0x8000] ;  /* 0x008000000b4c783b */ /* 0x000e660000000200 */
[C---:B---3--:R-:W-:Y:S08]  /*153e0*/  HMMA.16816.F32 R40, R80.reuse, R36, R40 ;  /* 0x000000245028723c */ /* 0x048ff00000001828 */
[C---:B------:R-:W-:Y:S01]  /*153f0*/  HMMA.16816.F32 R32, R80.reuse, R38, R32 ;  /* 0x000000265020723c */ /* 0x040fe20000001820 */
[----:B------:R-:W3:Y:S07]  /*15400*/  LDSM.16.M88.4 R36, [R11+0x9800] ;  /* 0x009800000b24783b */ /* 0x000eee0000000200 */
[----:B------:R-:W-:Y:S01]  /*15410*/  HMMA.16816.F32 R56, R80, R124, R56 ;  /* 0x0000007c5038723c */ /* 0x000fe20000001838 */
[----:B-----5:R-:W-:-:S07]  /*15420*/  VIADDMNMX R60, R31, 0x8, R64, PT ;  /* 0x000000081f3c7846 */ /* 0x020fce0003800140 */
[C---:B------:R-:W-:Y:S01]  /*15430*/  HMMA.16816.F32 R52, R80.reuse, R126, R52 ;  /* 0x0000007e5034723c */ /* 0x040fe20000001834 */
[----:B------:R-:W-:Y:S07]  /*15440*/  LDSM.16.M88.4 R124, [R11+0xa000] ;  /* 0x00a000000b7c783b */ /* 0x000fee0000000200 */
[C---:B----4-:R-:W-:Y:S08]  /*15450*/  HMMA.16816.F32 R100, R80.reuse, R108, R100 ;  /* 0x0000006c5064723c */ /* 0x050ff00000001864 */
[----:B------:R-:W-:Y:S01]  /*15460*/  HMMA.16816.F32 R96, R80, R110, R96 ;  /* 0x0000006e5060723c */ /* 0x000fe20000001860 */
[----:B------:R-:W4:Y:S07]  /*15470*/  LDSM.16.M88.4 R108, [R11+0xb800] ;  /* 0x00b800000b6c783b */ /* 0x000f2e0000000200 */
[C---:B--2---:R-:W-:Y:S08]  /*15480*/  HMMA.16816.F32 R56, R116.reuse, R12, R56 ;  /* 0x0000000c7438723c */ /* 0x044ff00000001838 */
[C---:B------:R-:W-:Y:S01]  /*15490*/  HMMA.16816.F32 R52, R116.reuse, R14, R52 ;  /* 0x0000000e7434723c */ /* 0x040fe20000001834 */
[----:B------:R-:W-:Y:S07]  /*154a0*/  LDSM.16.M88.4 R12, [R30+0xb800] ;  /* 0x00b800001e0c783b */ /* 0x000fee0000000200 */
[C---:B-1----:R-:W-:Y:S08]  /*154b0*/  HMMA.16816.F32 R48, R116.reuse, R4, R48 ;  /* 0x000000047430723c */ /* 0x042ff00000001830 */
[----:B------:R-:W-:Y:S01]  /*154c0*/  HMMA.16816.F32 R44, R116, R6, R44 ;  /* 0x00000006742c723c */ /* 0x000fe2000000182c */
[----:B------:R1:W2:Y:S07]  /*154d0*/  LDSM.16.M88.4 R4, [R2+0x2000] ;  /* 0x002000000204783b */ /* 0x0002ae0000000200 */
[C---:B------:R-:W-:Y:S08]  /*154e0*/  HMMA.16816.F32 R88, R80.reuse, R86, R88 ;  /* 0x000000565058723c */ /* 0x040ff00000001858 */
[----:B------:R-:W-:Y:S01]  /*154f0*/  HMMA.16816.F32 R92, R80, R84, R92 ;  /* 0x00000054505c723c */ /* 0x000fe2000000185c */
[----:B------:R-:W5:Y:S07]  /*15500*/  LDSM.16.M88.4 R84, [R30+0x8000] ;  /* 0x008000001e54783b */ /* 0x000f6e0000000200 */
[----:B------:R-:W-:Y:S01]  /*15510*/  HMMA.16816.F32 R72, R116, R76, R72 ;  /* 0x0000004c7448723c */ /* 0x000fe20000001848 */
[----:B-1----:R-:W-:-:S07]  /*15520*/  VIMNMX R2, PT, PT, R31, R64, PT ;  /* 0x000000401f027248 */ /* 0x002fce0003fe0100 */
[C---:B------:R-:W-:Y:S01]  /*15530*/  HMMA.16816.F32 R68, R116.reuse, R78, R68 ;  /* 0x0000004e7444723c */ /* 0x040fe20000001844 */
[----:B------:R-:W1:Y:S07]  /*15540*/  LDSM.16.M88.4 R76, [R30+0x9000] ;  /* 0x009000001e4c783b */ /* 0x000e6e0000000200 */
[C---:B---3--:R-:W-:Y:S08]  /*15550*/  HMMA.16816.F32 R40, R116.reuse, R36, R40 ;  /* 0x000000247428723c */ /* 0x048ff00000001828 */
[C---:B------:R-:W-:Y:S01]  /*15560*/  HMMA.16816.F32 R32, R116.reuse, R38, R32 ;  /* 0x000000267420723c */ /* 0x040fe20000001820 */
[----:B------:R-:W3:Y:S07]  /*15570*/  LDSM.16.M88.4 R36, [R30+0x9800] ;  /* 0x009800001e24783b */ /* 0x000eee0000000200 */
[----:B----4-:R-:W-:Y:S08]  /*15580*/  HMMA.16816.F32 R88, R116, R110, R88 ;  /* 0x0000006e7458723c */ /* 0x010ff00000001858 */
[C---:B------:R-:W-:Y:S08]  /*15590*/  HMMA.16816.F32 R24, R80.reuse, R120, R24 ;  /* 0x000000785018723c */ /* 0x040ff00000001818 */
[C---:B------:R-:W-:Y:S01]  /*155a0*/  HMMA.16816.F32 R20, R80.reuse, R122, R20 ;  /* 0x0000007a5014723c */ /* 0x040fe20000001814 */
[----:B------:R-:W-:Y:S07]  /*155b0*/  LDSM.16.M88.4 R120, [R11+0xa800] ;  /* 0x00a800000b78783b */ /* 0x000fee0000000200 */
[C---:B------:R-:W-:Y:S08]  /*155c0*/  HMMA.16816.F32 R16, R80.reuse, R112, R16 ;  /* 0x000000705010723c */ /* 0x040ff00000001810 */
[----:B------:R-:W-:Y:S01]  /*155d0*/  HMMA.16816.F32 R104, R80, R114, R104 ;  /* 0x000000725068723c */ /* 0x000fe20000001868 */
[----:B------:R-:W4:Y:S04]  /*155e0*/  LDSM.16.M88.4 R80, [R30+0x8800] ;  /* 0x008800001e50783b */ /* 0x000f280000000200 */
[----:B------:R3:W-:Y:S03]  /*155f0*/  LDSM.16.M88.4 R112, [R11+0xb000] ;  /* 0x00b000000b70783b */ /* 0x0007e60000000200 */
[C---:B--2---:R-:W-:Y:S08]  /*15600*/  HMMA.16816.F32 R88, R4.reuse, R14, R88 ;  /* 0x0000000e0458723c */ /* 0x044ff00000001858 */
[C---:B-----5:R-:W-:Y:S08]  /*15610*/  HMMA.16816.F32 R68, R4.reuse, R86, R68 ;  /* 0x000000560444723c */ /* 0x060ff00000001844 */
[----:B-1----:R-:W-:Y:S01]  /*15620*/  HMMA.16816.F32 R48, R4, R76, R48 ;  /* 0x0000004c0430723c */ /* 0x002fe20000001830 */
[----:B---3--:R-:W-:-:S07]  /*15630*/  VIADD R11, R62, 0xffffff80 ;  /* 0xffffff803e0b7836 */ /* 0x008fce0000000000 */
[C---:B------:R-:W-:Y:S01]  /*15640*/  HMMA.16816.F32 R44, R4.reuse, R78, R44 ;  /* 0x0000004e042c723c */ /* 0x040fe2000000182c */
[----:B------:R-:W-:Y:S01]  /*15650*/  LOP3.LUT R65, R11, R148, RZ, 0xfc, !PT ;  /* 0x000000940b417212 */ /* 0x000fe200078efcff */
[----:B------:R-:W1:Y:S03]  /*15660*/  LDSM.16.M88.4 R76, [R30+0xa000] ;  /* 0x00a000001e4c783b */ /* 0x000e660000000200 */
[C---:B------:R-:W-:Y:S02]  /*15670*/  LOP3.LUT R15, R65.reuse, 0x78, RZ, 0xfc, !PT ;  /* 0x00000078410f7812 */ /* 0x040fe400078efcff */
[C---:B------:R-:W-:Y:S01]  /*15680*/  LOP3.LUT R31, R65.reuse, 0x9, RZ, 0xfc, !PT ;  /* 0x00000009411f7812 */ /* 0x040fe200078efcff */
[----:B------:R-:W-:Y:S01]  /*15690*/  HMMA.16816.F32 R40, R4, R36, R40 ;  /* 0x000000240428723c */ /* 0x000fe20000001828 */
[----:B------:R-:W-:Y:S02]  /*156a0*/  I2FP.F32.U32 R14, R15 ;  /* 0x0000000f000e7245 */ /* 0x000fe40000201000 */
[----:B------:R-:W-:-:S02]  /*156b0*/  LOP3.LUT R37, R65, 0x8, RZ, 0xfc, !PT ;  /* 0x0000000841257812 */ /* 0x000fc400078efcff */
[----:B------:R-:W-:Y:S01]  /*156c0*/  ISETP.GE.AND P4, PT, R15, R2, PT ;  /* 0x000000020f00720c */ /* 0x000fe20003f86270 */
[CC--:B------:R-:W-:Y:S01]  /*156d0*/  FFMA.FTZ R88, R3.reuse, R14.reuse, R88 ;  /* 0x0000000e03587223 */ /* 0x0c0fe20000010058 */
[----:B------:R-:W-:Y:S01]  /*156e0*/  FFMA.FTZ R90, R3, R14, R90 ;  /* 0x0000000e035a7223 */ /* 0x000fe2000001005a */
[----:B------:R-:W-:Y:S01]  /*156f0*/  HMMA.16816.F32 R72, R4, R84, R72 ;  /* 0x000000540448723c */ /* 0x000fe20000001848 */
[----:B------:R-:W-:Y:S02]  /*15700*/  I2FP.F32.U32 R14, R37 ;  /* 0x00000025000e7245 */ /* 0x000fe40000201000 */
[----:B------:R-:W-:Y:S02]  /*15710*/  I2FP.F32.U32 R36, R31 ;  /* 0x0000001f00247245 */ /* 0x000fe40000201000 */
[----:B------:R-:W-:Y:S01]  /*15720*/  ISETP.GE.AND P2, PT, R15, R60, PT ;  /* 0x0000003c0f00720c */ /* 0x000fe20003f46270 */
[CC--:B------:R-:W-:Y:S01]  /*15730*/  FFMA.FTZ R67, R3.reuse, R14.reuse, R68 ;  /* 0x0000000e03437223 */ /* 0x0c0fe20000010044 */
[----:B------:R-:W-:Y:S01]  /*15740*/  FSEL R145, R88, -INF , !P4 ;  /* 0xff80000058917808 */ /* 0x000fe20006000000 */
[----:B------:R-:W-:Y:S01]  /*15750*/  FFMA.FTZ R68, R3, R14, R70 ;  /* 0x0000000e03447223 */ /* 0x000fe20000010046 */
[----:B------:R-:W-:Y:S01]  /*15760*/  ISETP.GE.AND P5, PT, R37, R2, PT ;  /* 0x000000022500720c */ /* 0x000fe20003fa6270 */
[----:B------:R-:W-:Y:S01]  /*15770*/  FFMA.FTZ R69, R3, R36, R69 ;  /* 0x0000002403457223 */ /* 0x000fe20000010045 */
[----:B------:R-:W-:Y:S01]  /*15780*/  ISETP.GE.AND P4, PT, R37, R60, PT ;  /* 0x0000003c2500720c */ /* 0x000fe20003f86270 */
[----:B------:R-:W-:Y:S01]  /*15790*/  HMMA.16816.F32 R24, R116, R124, R24 ;  /* 0x0000007c7418723c */ /* 0x000fe20000001818 */
[----:B------:R-:W-:Y:S01]  /*157a0*/  FSEL R144, R90, -INF , !P2 ;  /* 0xff8000005a907808 */ /* 0x000fe20005000000 */
[----:B------:R-:W-:Y:S01]  /*157b0*/  FFMA.FTZ R71, R3, R36, R71 ;  /* 0x0000002403477223 */ /* 0x000fe20000010047 */
[----:B------:R-:W-:-:S02]  /*157c0*/  ISETP.GE.AND P2, PT, R31, R2, PT ;  /* 0x000000021f00720c */ /* 0x000fc40003f46270 */
[C---:B------:R-:W-:Y:S02]  /*157d0*/  LOP3.LUT R37, R65.reuse, 0x11, RZ, 0xfc, !PT ;  /* 0x0000001141257812 */ /* 0x040fe400078efcff */
[----:B------:R-:W-:Y:S01]  /*157e0*/  LOP3.LUT R15, R65, 0x1, RZ, 0xfc, !PT ;  /* 0x00000001410f7812 */ /* 0x000fe200078efcff */
[C---:B----4-:R-:W-:Y:S01]  /*157f0*/  HMMA.16816.F32 R56, R4.reuse, R80, R56 ;  /* 0x000000500438723c */ /* 0x050fe20000001838 */
[----:B------:R-:W-:Y:S02]  /*15800*/  FSEL R68, R68, -INF , !P4 ;  /* 0xff80000044447808 */ /* 0x000fe40006000000 */
[----:B------:R-:W-:Y:S02]  /*15810*/  FSEL R69, R69, -INF , !P2 ;  /* 0xff80000045457808 */ /* 0x000fe40005000000 */
[----:B------:R-:W-:Y:S02]  /*15820*/  I2FP.F32.U32 R64, R15 ;  /* 0x0000000f00407245 */ /* 0x000fe40000201000 */
[C---:B------:R-:W-:Y:S01]  /*15830*/  ISETP.GE.AND P4, PT, R37.reuse, R2, PT ;  /* 0x000000022500720c */ /* 0x040fe20003f86270 */
[----:B------:R-:W-:Y:S01]  /*15840*/  HMMA.16816.F32 R32, R4, R38, R32 ;  /* 0x000000260420723c */ /* 0x000fe20000001820 */
[----:B------:R-:W-:Y:S01]  /*15850*/  ISETP.GE.AND P2, PT, R37, R60, PT ;  /* 0x0000003c2500720c */ /* 0x000fe20003f46270 */
[CC--:B------:R-:W-:Y:S01]  /*15860*/  FFMA.FTZ R73, R3.reuse, R64.reuse, R73 ;  /* 0x0000004003497223 */ /* 0x0c0fe20000010049 */
[----:B------:R-:W-:Y:S01]  /*15870*/  I2FP.F32.U32 R14, R37 ;  /* 0x00000025000e7245 */ /* 0x000fe20000201000 */
[----:B------:R-:W-:Y:S01]  /*15880*/  FFMA.FTZ R64, R3, R64, R75 ;  /* 0x0000004003407223 */ /* 0x000fe2000001004b */
[----:B------:R-:W2:Y:S01]  /*15890*/  LDSM.16.M88.4 R36, [R30+0xa800] ;  /* 0x00a800001e24783b */ /* 0x000ea20000000200 */
[----:B------:R-:W-:-:S02]  /*158a0*/  ISETP.GE.AND P3, PT, R15, R2, PT ;  /* 0x000000020f00720c */ /* 0x000fc40003f66270 */
[----:B------:R-:W-:Y:S01]  /*158b0*/  ISETP.GE.AND P1, PT, R15, R60, PT ;  /* 0x0000003c0f00720c */ /* 0x000fe20003f26270 */
[C---:B------:R-:W-:Y:S01]  /*158c0*/  HMMA.16816.F32 R52, R4.reuse, R82, R52 ;  /* 0x000000520434723c */ /* 0x040fe20000001834 */
[----:B------:R-:W-:Y:S01]  /*158d0*/  LOP3.LUT R15, R65, 0x10, RZ, 0xfc, !PT ;  /* 0x00000010410f7812 */ /* 0x000fe200078efcff */
[CC--:B------:R-:W-:Y:S01]  /*158e0*/  FFMA.FTZ R59, R3.reuse, R14.reuse, R59 ;  /* 0x0000000e033b7223 */ /* 0x0c0fe2000001003b */
[----:B------:R-:W-:Y:S01]  /*158f0*/  FSEL R64, R64, -INF , !P1 ;  /* 0xff80000040407808 */ /* 0x000fe20004800000 */
[----:B------:R-:W-:Y:S01]  /*15900*/  FFMA.FTZ R57, R3, R14, R57 ;  /* 0x0000000e03397223 */ /* 0x000fe20000010039 */
[----:B------:R-:W-:Y:S02]  /*15910*/  FSEL R67, R67, -INF , !P5 ;  /* 0xff80000043437808 */ /* 0x000fe40006800000 */
[C---:B------:R-:W-:Y:S01]  /*15920*/  ISETP.GE.AND P1, PT, R15.reuse, R2, PT ;  /* 0x000000020f00720c */ /* 0x040fe20003f26270 */
[----:B-1----:R-:W-:Y:S01]  /*15930*/  HMMA.16816.F32 R24, R4, R76, R24 ;  /* 0x0000004c0418723c */ /* 0x002fe20000001818 */
[----:B------:R-:W-:-:S02]  /*15940*/  ISETP.GE.AND P5, PT, R15, R60, PT ;  /* 0x0000003c0f00720c */ /* 0x000fc40003fa6270 */
[----:B------:R-:W-:Y:S02]  /*15950*/  I2FP.F32.U32 R15, R15 ;  /* 0x0000000f000f7245 */ /* 0x000fe40000201000 */
[----:B------:R-:W-:Y:S02]  /*15960*/  FSEL R73, R73, -INF , !P3 ;  /* 0xff80000049497808 */ /* 0x000fe40005800000 */
[----:B------:R-:W-:Y:S01]  /*15970*/  ISETP.GE.AND P3, PT, R31, R60, PT ;  /* 0x0000003c1f00720c */ /* 0x000fe20003f66270 */
[CC--:B------:R-:W-:Y:S01]  /*15980*/  FFMA.FTZ R77, R3.reuse, R15.reuse, R56 ;  /* 0x0000000f034d7223 */ /* 0x0c0fe20000010038 */
[----:B------:R-:W-:Y:S01]  /*15990*/  FFMA.FTZ R56, R3, R15, R58 ;  /* 0x0000000f03387223 */ /* 0x000fe2000001003a */
[----:B------:R-:W-:Y:S01]  /*159a0*/  LOP3.LUT R15, R65, 0x18, RZ, 0xfc, !PT ;  /* 0x00000018410f7812 */ /* 0x000fe200078efcff */
[----:B------:R-:W-:Y:S01]  /*159b0*/  HMMA.16816.F32 R16, R116, R120, R16 ;  /* 0x000000787410723c */ /* 0x000fe20000001810 */
[----:B------:R-:W-:Y:S02]  /*159c0*/  FSEL R58, R71, -INF , !P3 ;  /* 0xff800000473a7808 */ /* 0x000fe40005800000 */
[----:B------:R-:W-:-:S02]  /*159d0*/  LOP3.LUT R31, R65, 0x19, RZ, 0xfc, !PT ;  /* 0x00000019411f7812 */ /* 0x000fc400078efcff */
[----:B------:R-:W-:Y:S02]  /*159e0*/  LOP3.LUT R71, R65, 0x20, RZ, 0xfc, !PT ;  /* 0x0000002041477812 */ /* 0x000fe400078efcff */
[----:B------:R-:W-:Y:S01]  /*159f0*/  FSEL R77, R77, -INF , !P1 ;  /* 0xff8000004d4d7808 */ /* 0x000fe20004800000 */
[C---:B------:R-:W-:Y:S01]  /*15a00*/  HMMA.16816.F32 R20, R116.reuse, R126, R20 ;  /* 0x0000007e7414723c */ /* 0x040fe20000001814 */
[C---:B------:R-:W-:Y:S02]  /*15a10*/  ISETP.GE.AND P3, PT, R15.reuse, R2, PT ;  /* 0x000000020f00720c */ /* 0x040fe40003f66270 */
[----:B------:R-:W-:Y:S02]  /*15a20*/  ISETP.GE.AND P1, PT, R15, R60, PT ;  /* 0x0000003c0f00720c */ /* 0x000fe40003f26270 */
[----:B------:R-:W-:Y:S02]  /*15a30*/  FSEL R84, R59, -INF , !P2 ;  /* 0xff8000003b547808 */ /* 0x000fe40005000000 */
[----:B------:R-:W-:Y:S01]  /*15a40*/  I2FP.F32.U32 R15, R15 ;  /* 0x0000000f000f7245 */ /* 0x000fe20000201000 */
[----:B------:R-:W-:Y:S01]  /*15a50*/  HMMA.16816.F32 R104, R116, R122, R104 ;  /* 0x0000007a7468723c */ /* 0x000fe20000001868 */
[----:B------:R-:W-:-:S02]  /*15a60*/  I2FP.F32.U32 R66, R31 ;  /* 0x0000001f00427245 */ /* 0x000fc40000201000 */
[----:B------:R-:W-:Y:S01]  /*15a70*/  I2FP.F32.U32 R59, R71 ;  /* 0x00000047003b7245 */ /* 0x000fe20000201000 */
[C---:B------:R-:W-:Y:S01]  /*15a80*/  FFMA.FTZ R52, R3.reuse, R15, R52 ;  /* 0x0000000f03347223 */ /* 0x040fe20000010034 */
        /* <DEDUP_REMOVED lines=8> */
[----:B------:R-:W-:Y:S01]  /*15b10*/  ISETP.GE.AND P2, PT, R71, R2, PT ;  /* 0x000000024700720c */ /* 0x000fe20003f46270 */
[----:B--2---:R-:W-:Y:S01]  /*15b20*/  HMMA.16816.F32 R16, R4, R36, R16 ;  /* 0x000000240410723c */ /* 0x004fe20000001810 */
[----:B------:R-:W-:Y:S01]  /*15b30*/  LOP3.LUT R31, R65, 0x28, RZ, 0xfc, !PT ;  /* 0x00000028411f7812 */ /* 0x000fe200078efcff */
[----:B------:R-:W-:Y:S01]  /*15b40*/  FFMA.FTZ R48, R3, R59, R50 ;  /* 0x0000003b03307223 */ /* 0x000fe20000010032 */
[----:B------:R-:W-:-:S02]  /*15b50*/  LOP3.LUT R55, R65, 0x21, RZ, 0xfc, !PT ;  /* 0x0000002141377812 */ /* 0x000fc400078efcff */
[----:B------:R-:W-:Y:S02]  /*15b60*/  FSEL R53, R52, -INF , !P3 ;  /* 0xff80000034357808 */ /* 0x000fe40005800000 */
[----:B------:R-:W-:Y:S01]  /*15b70*/  FSEL R14, R14, -INF , !P4 ;  /* 0xff8000000e0e7808 */ /* 0x000fe20006000000 */
[----:B------:R-:W-:Y:S01]  /*15b80*/  HMMA.16816.F32 R20, R4, R78, R20 ;  /* 0x0000004e0414723c */ /* 0x000fe20000001814 */
[----:B------:R-:W-:Y:S02]  /*15b90*/  FSEL R157, R157, -INF , !P2 ;  /* 0xff8000009d9d7808 */ /* 0x000fe40005000000 */
[----:B------:R-:W-:Y:S02]  /*15ba0*/  FSEL R52, R54, -INF , !P1 ;  /* 0xff80000036347808 */ /* 0x000fe40004800000 */
[C---:B------:R-:W-:Y:S02]  /*15bb0*/  ISETP.GE.AND P4, PT, R31.reuse, R2, PT ;  /* 0x000000021f00720c */ /* 0x040fe40003f86270 */
[----:B------:R-:W-:Y:S01]  /*15bc0*/  ISETP.GE.AND P2, PT, R31, R60, PT ;  /* 0x0000003c1f00720c */ /* 0x000fe20003f46270 */
[----:B------:R-:W-:Y:S01]  /*15bd0*/  HMMA.16816.F32 R100, R116, R112, R100 ;  /* 0x000000707464723c */ /* 0x000fe20000001864 */
[----:B------:R-:W-:-:S02]  /*15be0*/  I2FP.F32.U32 R54, R55 ;  /* 0x0000003700367245 */ /* 0x000fc40000201000 */
[----:B------:R-:W-:Y:S02]  /*15bf0*/  I2FP.F32.U32 R31, R31 ;  /* 0x0000001f001f7245 */ /* 0x000fe40000201000 */
[----:B------:R-:W-:Y:S01]  /*15c00*/  FSEL R15, R15, -INF , !P5 ;  /* 0xff8000000f0f7808 */ /* 0x000fe20006800000 */
[----:B------:R-:W-:Y:S01]  /*15c10*/  FFMA.FTZ R194, R3, R54, R51 ;  /* 0x0000003603c27223 */ /* 0x000fe20000010033 */
[----:B------:R-:W-:Y:S01]  /*15c20*/  ISETP.GE.AND P1, PT, R55, R2, PT ;  /* 0x000000023700720c */ /* 0x000fe20003f26270 */
[-C--:B------:R-:W-:Y:S01]  /*15c30*/  FFMA.FTZ R37, R3, R31.reuse, R44 ;  /* 0x0000001f03257223 */ /* 0x080fe2000001002c */
[----:B------:R-:W-:Y:S01]  /*15c40*/  ISETP.GE.AND P5, PT, R55, R60, PT ;  /* 0x0000003c3700720c */ /* 0x000fe20003fa6270 */
[----:B------:R-:W-:Y:S01]  /*15c50*/  FFMA.FTZ R46, R3, R31, R46 ;  /* 0x0000001f032e7223 */ /* 0x000fe2000001002e */
[----:B------:R-:W-:Y:S01]  /*15c60*/  LOP3.LUT R55, R65, 0x29, RZ, 0xfc, !PT ;  /* 0x0000002941377812 */ /* 0x000fe200078efcff */
[----:B------:R-:W-:Y:S01]  /*15c70*/  FFMA.FTZ R49, R3, R54, R49 ;  /* 0x0000003603317223 */ /* 0x000fe20000010031 */
[----:B------:R-:W-:Y:S01]  /*15c80*/  LOP3.LUT R31, R65, 0x30, RZ, 0xfc, !PT ;  /* 0x00000030411f7812 */ /* 0x000fe200078efcff */
[----:B------:R-:W-:Y:S01]  /*15c90*/  HMMA.16816.F32 R104, R4, R38, R104 ;  /* 0x000000260468723c */ /* 0x000fe20000001868 */
[----:B------:R-:W-:-:S02]  /*15ca0*/  FSEL R194, R194, -INF , !P5 ;  /* 0xff800000c2c27808 */ /* 0x000fc40006800000 */
        /* <DEDUP_REMOVED lines=8> */
[----:B------:R-:W-:-:S02]  /*15d30*/  ISETP.GE.AND P3, PT, R71, R60, PT ;  /* 0x0000003c4700720c */ /* 0x000fc40003f66270 */
[----:B------:R-:W-:Y:S01]  /*15d40*/  FSEL R49, R49, -INF , !P1 ;  /* 0xff80000031317808 */ /* 0x000fe20004800000 */
[-C--:B------:R-:W-:Y:S01]  /*15d50*/  FFMA.FTZ R153, R3, R31.reuse, R40 ;  /* 0x0000001f03997223 */ /* 0x080fe20000010028 */
[----:B------:R-:W-:Y:S01]  /*15d60*/  ISETP.GE.AND P1, PT, R55, R60, PT ;  /* 0x0000003c3700720c */ /* 0x000fe20003f26270 */
[----:B------:R-:W-:Y:S01]  /*15d70*/  FFMA.FTZ R42, R3, R31, R42 ;  /* 0x0000001f032a7223 */ /* 0x000fe2000001002a */
[----:B------:R-:W-:Y:S01]  /*15d80*/  FSEL R48, R48, -INF , !P3 ;  /* 0xff80000030307808 */ /* 0x000fe20005800000 */
[----:B------:R-:W-:Y:S01]  /*15d90*/  HMMA.16816.F32 R92, R116, R108, R92 ;  /* 0x0000006c745c723c */ /* 0x000fe2000000185c */
[----:B------:R-:W-:Y:S02]  /*15da0*/  LOP3.LUT R51, R65, 0x38, RZ, 0xfc, !PT ;  /* 0x0000003841337812 */ /* 0x000fe400078efcff */
[----:B------:R-:W-:Y:S02]  /*15db0*/  ISETP.GE.AND P3, PT, R55, R2, PT ;  /* 0x000000023700720c */ /* 0x000fe40003f66270 */
[----:B------:R-:W-:-:S02]  /*15dc0*/  FSEL R40, R50, -INF , !P1 ;  /* 0xff80000032287808 */ /* 0x000fc40004800000 */
[----:B------:R-:W-:Y:S02]  /*15dd0*/  FSEL R153, R153, -INF , !P5 ;  /* 0xff80000099997808 */ /* 0x000fe40006800000 */
[C---:B------:R-:W-:Y:S02]  /*15de0*/  ISETP.GE.AND P1, PT, R51.reuse, R2, PT ;  /* 0x000000023300720c */ /* 0x040fe40003f26270 */
[----:B------:R-:W-:Y:S02]  /*15df0*/  ISETP.GE.AND P5, PT, R51, R60, PT ;  /* 0x0000003c3300720c */ /* 0x000fe40003fa6270 */
[----:B------:R-:W-:Y:S02]  /*15e00*/  FSEL R192, R46, -INF , !P2 ;  /* 0xff8000002ec07808 */ /* 0x000fe40005000000 */
[----:B------:R-:W-:Y:S02]  /*15e10*/  FSEL R185, R45, -INF , !P3 ;  /* 0xff8000002db97808 */ /* 0x000fe40005800000 */
[----:B------:R-:W-:Y:S01]  /*15e20*/  I2FP.F32.U32 R51, R51 ;  /* 0x0000003300337245 */ /* 0x000fe20000201000 */
[----:B------:R1:W2:Y:S01]  /*15e30*/  LDSM.16.M88.4 R44, [R30+0xb000] ;  /* 0x00b000001e2c783b */ /* 0x0002a20000000200 */
[C---:B------:R-:W-:Y:S01]  /*15e40*/  LOP3.LUT R55, R65.reuse, 0x31, RZ, 0xfc, !PT ;  /* 0x0000003141377812 */ /* 0x040fe200078efcff */
[----:B------:R-:W-:Y:S01]  /*15e50*/  HMMA.16816.F32 R92, R4, R12, R92 ;  /* 0x0000000c045c723c */ /* 0x000fe2000000185c */
[----:B------:R-:W-:Y:S01]  /*15e60*/  LOP3.LUT R39, R65, 0x41, RZ, 0xfc, !PT ;  /* 0x0000004141277812 */ /* 0x000fe200078efcff */
[-C--:B------:R-:W-:Y:S01]  /*15e70*/  FFMA.FTZ R31, R3, R51.reuse, R32 ;  /* 0x00000033031f7223 */ /* 0x080fe20000010020 */
[----:B------:R-:W-:Y:S01]  /*15e80*/  ISETP.GE.AND P2, PT, R55, R2, PT ;  /* 0x000000023700720c */ /* 0x000fe20003f46270 */
[----:B------:R-:W-:Y:S01]  /*15e90*/  FFMA.FTZ R34, R3, R51, R34 ;  /* 0x0000003303227223 */ /* 0x000fe20000010022 */
[----:B------:R-:W-:Y:S01]  /*15ea0*/  ISETP.GE.AND P3, PT, R55, R60, PT ;  /* 0x0000003c3700720c */ /* 0x000fe20003f66270 */
[----:B------:R-:W-:-:S04]  /*15eb0*/  DEPBAR.LE SB0, 0x0 ;  /* 0x000080000000791a */ /* 0x000fc80000000000 */
[----:B------:R-:W-:Y:S02]  /*15ec0*/  I2FP.F32.U32 R36, R55 ;  /* 0x0000003700247245 */ /* 0x000fe40000201000 */
[C---:B------:R-:W-:Y:S02]  /*15ed0*/  LOP3.LUT R55, R65.reuse, 0x39, RZ, 0xfc, !PT ;  /* 0x0000003941377812 */ /* 0x040fe400078efcff */
[----:B------:R-:W-:Y:S01]  /*15ee0*/  LOP3.LUT R51, R65, 0x40, RZ, 0xfc, !PT ;  /* 0x0000004041337812 */ /* 0x000fe200078efcff */
[CC--:B------:R-:W-:Y:S01]  /*15ef0*/  FFMA.FTZ R41, R3.reuse, R36.reuse, R41 ;  /* 0x0000002403297223 */ /* 0x0c0fe20000010029 */
[C---:B------:R-:W-:Y:S01]  /*15f00*/  FFMA.FTZ R43, R3.reuse, R36, R43 ;  /* 0x00000024032b7223 */ /* 0x040fe2000001002b */
[----:B------:R-:W-:Y:S02]  /*15f10*/  I2FP.F32.U32 R32, R55 ;  /* 0x0000003700207245 */ /* 0x000fe40000201000 */
[----:B------:R-:W-:Y:S02]  /*15f20*/  FSEL R190, R42, -INF , !P4 ;  /* 0xff8000002abe7808 */ /* 0x000fe40006000000 */
[----:B-1----:R-:W-:Y:S01]  /*15f30*/  I2FP.F32.U32 R30, R51 ;  /* 0x00000033001e7245 */ /* 0x002fe20000201000 */
[-C--:B------:R-:W-:Y:S01]  /*15f40*/  FFMA.FTZ R35, R3, R32.reuse, R35 ;  /* 0x0000002003237223 */ /* 0x080fe20000010023 */
[----:B------:R-:W-:Y:S01]  /*15f50*/  FSEL R183, R41, -INF , !P2 ;  /* 0xff80000029b77808 */ /* 0x000fe20005000000 */
[----:B------:R-:W-:Y:S01]  /*15f60*/  FFMA.FTZ R149, R3, R32, R33 ;  /* 0x0000002003957223 */ /* 0x000fe20000010021 */
[----:B------:R-:W-:Y:S01]  /*15f70*/  FSEL R154, R43, -INF , !P3 ;  /* 0xff8000002b9a7808 */ /* 0x000fe20005800000 */
[----:B------:R-:W-:Y:S01]  /*15f80*/  FFMA.FTZ R181, R3, R30, R24 ;  /* 0x0000001e03b57223 */ /* 0x000fe20000010018 */
[----:B------:R-:W-:Y:S01]  /*15f90*/  ISETP.GE.AND P2, PT, R55, R60, PT ;  /* 0x0000003c3700720c */ /* 0x000fe20003f46270 */
[----:B------:R-:W-:Y:S01]  /*15fa0*/  FFMA.FTZ R26, R3, R30, R26 ;  /* 0x0000001e031a7223 */ /* 0x000fe2000001001a */
[----:B------:R-:W-:-:S02]  /*15fb0*/  ISETP.GE.AND P3, PT, R51, R2, PT ;  /* 0x000000023300720c */ /* 0x000fc40003f66270 */
[----:B------:R-:W-:Y:S02]  /*15fc0*/  LOP3.LUT R33, R65, 0x48, RZ, 0xfc, !PT ;  /* 0x0000004841217812 */ /* 0x000fe400078efcff */
[----:B------:R-:W-:Y:S02]  /*15fd0*/  FSEL R170, R35, -INF , !P2 ;  /* 0xff80000023aa7808 */ /* 0x000fe40005000000 */
[----:B------:R-:W-:Y:S02]  /*15fe0*/  FSEL R181, R181, -INF , !P3 ;  /* 0xff800000b5b57808 */ /* 0x000fe40005800000 */
[C---:B------:R-:W-:Y:S01]  /*15ff0*/  ISETP.GE.AND P2, PT, R33.reuse, R2, PT ;  /* 0x000000022100720c */ /* 0x040fe20003f46270 */
[----:B--2---:R-:W-:Y:S01]  /*16000*/  HMMA.16816.F32 R100, R4, R44, R100 ;  /* 0x0000002c0464723c */ /* 0x004fe20000001864 */
[----:B------:R-:W-:Y:S02]  /*16010*/  ISETP.GE.AND P3, PT, R33, R60, PT ;  /* 0x0000003c2100720c */ /* 0x000fe40003f66270 */
[----:B------:R-:W-:-:S02]  /*16020*/  I2FP.F32.U32 R33, R33 ;  /* 0x0000002100217245 */ /* 0x000fc40000201000 */
[----:B------:R-:W-:Y:S02]  /*16030*/  I2FP.F32.U32 R24, R39 ;  /* 0x0000002700187245 */ /* 0x000fe40000201000 */
[----:B------:R-:W-:Y:S01]  /*16040*/  ISETP.GE.AND P4, PT, R55, R2, PT ;  /* 0x000000023700720c */ /* 0x000fe20003f86270 */
[CC--:B------:R-:W-:Y:S01]  /*16050*/  FFMA.FTZ R20, R3.reuse, R33.reuse, R20 ;  /* 0x0000002103147223 */ /* 0x0c0fe20000010014 */
[----:B------:R-:W-:Y:S01]  /*16060*/  FFMA.FTZ R22, R3, R33, R22 ;  /* 0x0000002103167223 */ /* 0x000fe20000010016 */
[----:B------:R-:W-:Y:S01]  /*16070*/  LOP3.LUT R35, R65, 0x49, RZ, 0xfc, !PT ;  /* 0x0000004941237812 */ /* 0x000fe200078efcff */
[-C--:B------:R-:W-:Y:S01]  /*16080*/  FFMA.FTZ R179, R3, R24.reuse, R25 ;  /* 0x0000001803b37223 */ /* 0x080fe20000010019 */
[----:B------:R-:W-:Y:S01]  /*16090*/  LOP3.LUT R33, R65, 0x50, RZ, 0xfc, !PT ;  /* 0x0000005041217812 */ /* 0x000fe200078efcff */
[----:B------:R-:W-:Y:S01]  /*160a0*/  FFMA.FTZ R27, R3, R24, R27 ;  /* 0x00000018031b7223 */ /* 0x000fe2000001001b */
[----:B------:R-:W-:Y:S01]  /*160b0*/  FSEL R169, R20, -INF , !P2 ;  /* 0xff80000014a97808 */ /* 0x000fe20005000000 */
[----:B------:R-:W-:Y:S01]  /*160c0*/  HMMA.16816.F32 R96, R4, R46, R96 ;  /* 0x0000002e0460723c */ /* 0x000fe20000001860 */
[----:B------:R-:W-:-:S02]  /*160d0*/  FSEL R188, R34, -INF , !P5 ;  /* 0xff80000022bc7808 */ /* 0x000fc40006800000 */
[----:B------:R-:W-:Y:S02]  /*160e0*/  FSEL R149, R149, -INF , !P4 ;  /* 0xff80000095957808 */ /* 0x000fe40006000000 */
[----:B------:R-:W-:Y:S02]  /*160f0*/  I2FP.F32.U32 R24, R35 ;  /* 0x0000002300187245 */ /* 0x000fe40000201000 */
[----:B------:R-:W-:Y:S02]  /*16100*/  I2FP.F32.U32 R20, R33 ;  /* 0x0000002100147245 */ /* 0x000fe40000201000 */
[----:B------:R-:W-:Y:S01]  /*16110*/  ISETP.GE.AND P5, PT, R39, R2, PT ;  /* 0x000000022700720c */ /* 0x000fe20003fa6270 */
[----:B------:R-:W-:Y:S01]  /*16120*/  FFMA.FTZ R23, R3, R24, R23 ;  /* 0x0000001803177223 */ /* 0x000fe20000010017 */
[----:B------:R-:W-:Y:S01]  /*16130*/  ISETP.GE.AND P4, PT, R39, R60, PT ;  /* 0x0000003c2700720c */ /* 0x000fe20003f86270 */
[----:B------:R-:W-:Y:S01]  /*16140*/  FFMA.FTZ R177, R3, R20, R16 ;  /* 0x0000001403b17223 */ /* 0x000fe20000010010 */
[----:B------:R-:W-:Y:S01]  /*16150*/  FSEL R179, R179, -INF , !P5 ;  /* 0xff800000b3b37808 */ /* 0x000fe20006800000 */
[----:B------:R-:W-:Y:S01]  /*16160*/  FFMA.FTZ R167, R3, R24, R21 ;  /* 0x0000001803a77223 */ /* 0x000fe20000010015 */
[----:B------:R-:W-:Y:S01]  /*16170*/  FSEL R178, R27, -INF , !P4 ;  /* 0xff8000001bb27808 */ /* 0x000fe20006000000 */
[----:B------:R-:W-:Y:S01]  /*16180*/  FFMA.FTZ R18, R3, R20, R18 ;  /* 0x0000001403127223 */ /* 0x000fe20000010012 */
[----:B------:R-:W-:-:S02]  /*16190*/  ISETP.GE.AND P5, PT, R35, R60, PT ;  /* 0x0000003c2300720c */ /* 0x000fc40003fa6270 */
[-C--:B------:R-:W-:Y:S02]  /*161a0*/  ISETP.GE.AND P4, PT, R33, R2.reuse, PT ;  /* 0x000000022100720c */ /* 0x080fe40003f86270 */
[----:B------:R-:W-:Y:S02]  /*161b0*/  LOP3.LUT R21, R65, 0x58, RZ, 0xfc, !PT ;  /* 0x0000005841157812 */ /* 0x000fe400078efcff */
[----:B------:R-:W-:Y:S02]  /*161c0*/  FSEL R182, R23, -INF , !P5 ;  /* 0xff80000017b67808 */ /* 0x000fe40006800000 */
[----:B------:R-:W-:Y:S02]  /*161d0*/  FSEL R177, R177, -INF , !P4 ;  /* 0xff800000b1b17808 */ /* 0x000fe40006000000 */
[C---:B------:R-:W-:Y:S02]  /*161e0*/  ISETP.GE.AND P5, PT, R21.reuse, R2, PT ;  /* 0x000000021500720c */ /* 0x040fe40003fa6270 */
[----:B------:R-:W-:-:S02]  /*161f0*/  ISETP.GE.AND P4, PT, R21, R60, PT ;  /* 0x0000003c1500720c */ /* 0x000fc40003f86270 */
[----:B------:R-:W-:Y:S02]  /*16200*/  FSEL R31, R31, -INF , !P1 ;  /* 0xff8000001f1f7808 */ /* 0x000fe40004800000 */
[----:B------:R-:W-:Y:S02]  /*16210*/  LOP3.LUT R25, R65, 0x51, RZ, 0xfc, !PT ;  /* 0x0000005141197812 */ /* 0x000fe400078efcff */
[----:B------:R-:W-:Y:S02]  /*16220*/  I2FP.F32.U32 R21, R21 ;  /* 0x0000001500157245 */ /* 0x000fe40000201000 */
[-C--:B------:R-:W-:Y:S02]  /*16230*/  ISETP.GE.AND P1, PT, R51, R60.reuse, PT ;  /* 0x0000003c3300720c */ /* 0x080fe40003f26270 */
[----:B------:R-:W-:Y:S01]  /*16240*/  I2FP.F32.U32 R16, R25 ;  /* 0x0000001900107245 */ /* 0x000fe20000201000 */
[CC--:B------:R-:W-:Y:S01]  /*16250*/  FFMA.FTZ R104, R3.reuse, R21.reuse, R104 ;  /* 0x0000001503687223 */ /* 0x0c0fe20000010068 */
[----:B------:R-:W-:Y:S01]  /*16260*/  FSEL R186, R26, -INF , !P1 ;  /* 0xff8000001aba7808 */ /* 0x000fe20004800000 */
[----:B------:R-:W-:Y:S01]  /*16270*/  FFMA.FTZ R106, R3, R21, R106 ;  /* 0x00000015036a7223 */ /* 0x000fe2000001006a */
[----:B------:R-:W-:Y:S01]  /*16280*/  ISETP.GE.AND P2, PT, R33, R60, PT ;  /* 0x0000003c2100720c */ /* 0x000fe20003f46270 */
[----:B------:R-:W-:Y:S01]  /*16290*/  FFMA.FTZ R17, R3, R16, R17 ;  /* 0x0000001003117223 */ /* 0x000fe20000010011 */
[----:B------:R-:W-:Y:S01]  /*162a0*/  ISETP.GE.AND P1, PT, R35, R2, PT ;  /* 0x000000022300720c */ /* 0x000fe20003f26270 */
[----:B------:R-:W-:Y:S01]  /*162b0*/  FFMA.FTZ R176, R3, R16, R19 ;  /* 0x0000001003b07223 */ /* 0x000fe20000010013 */
[----:B------:R-:W-:-:S02]  /*162c0*/  LOP3.LUT R23, R65, 0x59, RZ, 0xfc, !PT ;  /* 0x0000005941177812 */ /* 0x000fc400078efcff */
[----:B------:R-:W-:Y:S02]  /*162d0*/  LOP3.LUT R21, R65, 0x60, RZ, 0xfc, !PT ;  /* 0x0000006041157812 */ /* 0x000fe400078efcff */
[----:B------:R-:W-:Y:S02]  /*162e0*/  FSEL R180, R18, -INF , !P2 ;  /* 0xff80000012b47808 */ /* 0x000fe40005000000 */
[----:B------:R-:W-:Y:S02]  /*162f0*/  FSEL R184, R22, -INF , !P3 ;  /* 0xff80000016b87808 */ /* 0x000fe40005800000 */
[----:B------:R-:W-:Y:S02]  /*16300*/  FSEL R167, R167, -INF , !P1 ;  /* 0xff800000a7a77808 */ /* 0x000fe40004800000 */
[----:B------:R-:W-:Y:S02]  /*16310*/  I2FP.F32.U32 R18, R23 ;  /* 0x0000001700127245 */ /* 0x000fe40000201000 */
[----:B------:R-:W-:-:S02]  /*16320*/  I2FP.F32.U32 R16, R21 ;  /* 0x0000001500107245 */ /* 0x000fc40000201000 */
[----:B------:R-:W-:Y:S01]  /*16330*/  ISETP.GE.AND P3, PT, R25, R2, PT ;  /* 0x000000021900720c */ /* 0x000fe20003f66270 */
[----:B------:R-:W-:Y:S01]  /*16340*/  FFMA.FTZ R107, R3, R18, R107 ;  /* 0x00000012036b7223 */ /* 0x000fe2000001006b */
[----:B------:R-:W-:Y:S01]  /*16350*/  ISETP.GE.AND P1, PT, R25, R60, PT ;  /* 0x0000003c1900720c */ /* 0x000fe20003f26270 */
[----:B------:R-:W-:Y:S01]  /*16360*/  FFMA.FTZ R100, R3, R16, R100 ;  /* 0x0000001003647223 */ /* 0x000fe20000010064 */
[----:B------:R-:W-:Y:S01]  /*16370*/  FSEL R175, R17, -INF , !P3 ;  /* 0xff80000011af7808 */ /* 0x000fe20005800000 */
[C---:B------:R-:W-:Y:S01]  /*16380*/  FFMA.FTZ R105, R3.reuse, R18, R105 ;  /* 0x0000001203697223 */ /* 0x040fe20000010069 */
[----:B------:R-:W-:Y:S01]  /*16390*/  FSEL R176, R176, -INF , !P1 ;  /* 0xff800000b0b07808 */ /* 0x000fe20004800000 */
[----:B------:R-:W-:Y:S01]  /*163a0*/  FFMA.FTZ R102, R3, R16, R102 ;  /* 0x0000001003667223 */ /* 0x000fe20000010066 */
[----:B------:R-:W-:Y:S02]  /*163b0*/  ISETP.GE.AND P3, PT, R23, R60, PT ;  /* 0x0000003c1700720c */ /* 0x000fe40003f66270 */
        /* <DEDUP_REMOVED lines=10> */
[----:B------:R-:W-:Y:S01]  /*16460*/  ISETP.GE.AND P2, PT, R23, R2, PT ;  /* 0x000000021700720c */ /* 0x000fe20003f46270 */
[CC--:B------:R-:W-:Y:S01]  /*16470*/  FFMA.FTZ R103, R3.reuse, R18.reuse, R103 ;  /* 0x0000001203677223 */ /* 0x0c0fe20000010067 */
[----:B------:R-:W-:Y:S01]  /*16480*/  FSEL R173, R104, -INF , !P5 ;  /* 0xff80000068ad7808 */ /* 0x000fe20006800000 */
[C---:B------:R-:W-:Y:S01]  /*16490*/  FFMA.FTZ R96, R3.reuse, R17, R96 ;  /* 0x0000001103607223 */ /* 0x040fe20000010060 */
[----:B------:R-:W-:Y:S01]  /*164a0*/  I2FP.F32.U32 R4, R13 ;  /* 0x0000000d00047245 */ /* 0x000fe20000201000 */
[----:B------:R-:W-:Y:S01]  /*164b0*/  FFMA.FTZ R101, R3, R18, R101 ;  /* 0x0000001203657223 */ /* 0x000fe20000010065 */
[----:B------:R-:W-:Y:S01]  /*164c0*/  ISETP.GE.AND P5, PT, R21, R60, PT ;  /* 0x0000003c1500720c */ /* 0x000fe20003fa6270 */
[----:B------:R-:W-:Y:S01]  /*164d0*/  FFMA.FTZ R98, R3, R17, R98 ;  /* 0x0000001103627223 */ /* 0x000fe20000010062 */
[----:B------:R-:W-:Y:S01]  /*164e0*/  LOP3.LUT R5, R65, 0x71, RZ, 0xfc, !PT ;  /* 0x0000007141057812 */ /* 0x000fe200078efcff */
[-C--:B------:R-:W-:Y:S01]  /*164f0*/  FFMA.FTZ R97, R3, R4.reuse, R97 ;  /* 0x0000000403617223 */ /* 0x080fe20000010061 */
[----:B------:R-:W-:Y:S01]  /*16500*/  FSEL R171, R105, -INF , !P2 ;  /* 0xff80000069ab7808 */ /* 0x000fe20005000000 */
[----:B------:R-:W-:Y:S01]  /*16510*/  FFMA.FTZ R99, R3, R4, R99 ;  /* 0x0000000403637223 */ /* 0x000fe20000010063 */
[----:B------:R-:W-:Y:S01]  /*16520*/  BAR.SYNC.DEFER_BLOCKING 0x0 ;  /* 0x0000000000007b1d */ /* 0x000fe20000010000 */
[----:B------:R-:W-:-:S02]  /*16530*/  ISETP.GE.AND P2, PT, R19, R60, PT ;  /* 0x0000003c1300720c */ /* 0x000fc40003f46270 */
[----:B------:R-:W-:Y:S02]  /*16540*/  LOP3.LUT R7, R65, 0x70, RZ, 0xfc, !PT ;  /* 0x0000007041077812 */ /* 0x000fe400078efcff */
[----:B------:R-:W-:Y:S02]  /*16550*/  FSEL R166, R102, -INF , !P5 ;  /* 0xff80000066a67808 */ /* 0x000fe40006800000 */
[----:B------:R-:W-:Y:S02]  /*16560*/  I2FP.F32.U32 R6, R5 ;  /* 0x0000000500067245 */ /* 0x000fe40000201000 */
[----:B------:R-:W-:Y:S02]  /*16570*/  ISETP.GE.AND P5, PT, R13, R2, PT ;  /* 0x000000020d00720c */ /* 0x000fe40003fa6270 */
[----:B------:R-:W-:Y:S01]  /*16580*/  FSEL R164, R103, -INF , !P2 ;  /* 0xff80000067a47808 */ /* 0x000fe20005000000 */
[CC--:B------:R-:W-:Y:S01]  /*16590*/  FFMA.FTZ R95, R3.reuse, R6.reuse, R95 ;  /* 0x00000006035f7223 */ /* 0x0c0fe2000001005f */
[----:B------:R-:W-:Y:S01]  /*165a0*/  FSEL R161, R96, -INF , !P3 ;  /* 0xff80000060a17808 */ /* 0x000fe20005800000 */
[----:B------:R-:W-:Y:S01]  /*165b0*/  FFMA.FTZ R93, R3, R6, R93 ;  /* 0x00000006035d7223 */ /* 0x000fe2000001005d */
[----:B------:R-:W-:-:S02]  /*165c0*/  ISETP.GE.AND P2, PT, R7, R2, PT ;  /* 0x000000020700720c */ /* 0x000fc40003f46270 */
[----:B------:R-:W-:Y:S02]  /*165d0*/  ISETP.GE.AND P3, PT, R7, R60, PT ;  /* 0x0000003c0700720c */ /* 0x000fe40003f66270 */
[----:B------:R-:W-:Y:S02]  /*165e0*/  FSEL R174, R106, -INF , !P4 ;  /* 0xff8000006aae7808 */ /* 0x000fe40006000000 */
[----:B------:R-:W-:Y:S02]  /*165f0*/  I2FP.F32.U32 R7, R7 ;  /* 0x0000000700077245 */ /* 0x000fe40000201000 */
[----:B------:R-:W-:Y:S02]  /*16600*/  ISETP.GE.AND P4, PT, R19, R2, PT ;  /* 0x000000021300720c */ /* 0x000fe40003f86270 */
[----:B------:R-:W-:Y:S01]  /*16610*/  FSEL R155, R97, -INF , !P5 ;  /* 0xff800000619b7808 */ /* 0x000fe20006800000 */
[-C--:B------:R-:W-:Y:S01]  /*16620*/  FFMA.FTZ R92, R3, R7.reuse, R92 ;  /* 0x00000007035c7223 */ /* 0x080fe2000001005c */
[----:B------:R-:W-:Y:S01]  /*16630*/  ISETP.GE.AND P5, PT, R5, R60, PT ;  /* 0x0000003c0500720c */ /* 0x000fe20003fa6270 */
[----:B------:R-:W-:Y:S01]  /*16640*/  FFMA.FTZ R94, R3, R7, R94 ;  /* 0x00000007035e7223 */ /* 0x000fe2000001005e */
[----:B------:R-:W-:-:S02]  /*16650*/  FSEL R163, R101, -INF , !P4 ;  /* 0xff80000065a37808 */ /* 0x000fc40006000000 */
[----:B------:R-:W-:Y:S02]  /*16660*/  ISETP.GE.AND P4, PT, R13, R60, PT ;  /* 0x0000003c0d00720c */ /* 0x000fe40003f86270 */
[----:B------:R-:W-:Y:S02]  /*16670*/  FSEL R162, R98, -INF , !P1 ;  /* 0xff80000062a27808 */ /* 0x000fe40004800000 */
[----:B------:R-:W-:Y:S02]  /*16680*/  FSEL R146, R95, -INF , !P5 ;  /* 0xff8000005f927808 */ /* 0x000fe40006800000 */
[----:B------:R-:W-:Y:S02]  /*16690*/  ISETP.GE.AND P1, PT, R5, R2, PT ;  /* 0x000000020500720c */ /* 0x000fe40003f26270 */
[----:B------:R-:W-:Y:S02]  /*166a0*/  ISETP.NE.AND P5, PT, R61, 0x1, PT ;  /* 0x000000013d00780c */ /* 0x000fe40003fa5270 */
[----:B------:R-:W-:-:S02]  /*166b0*/  LOP3.LUT R5, R65, 0x79, RZ, 0xfc, !PT ;  /* 0x0000007941057812 */ /* 0x000fc400078efcff */
[----:B------:R-:W-:Y:S02]  /*166c0*/  FSEL R160, R99, -INF , !P4 ;  /* 0xff80000063a07808 */ /* 0x000fe40006000000 */
[----:B------:R-:W-:Y:S02]  /*166d0*/  FSEL R151, R92, -INF , !P2 ;  /* 0xff8000005c977808 */ /* 0x000fe40005000000 */
[C---:B------:R-:W-:Y:S02]  /*166e0*/  ISETP.GE.AND P4, PT, R65.reuse, R2, PT ;  /* 0x000000024100720c */ /* 0x040fe40003f86270 */
[----:B------:R-:W-:Y:S02]  /*166f0*/  ISETP.GE.AND P2, PT, R65, R60, PT ;  /* 0x0000003c4100720c */ /* 0x000fe40003f46270 */
[----:B------:R-:W-:Y:S02]  /*16700*/  I2FP.F32.U32 R65, R65 ;  /* 0x0000004100417245 */ /* 0x000fe40000201000 */
[----:B------:R-:W-:-:S02]  /*16710*/  I2FP.F32.U32 R4, R5 ;  /* 0x0000000500047245 */ /* 0x000fc40000201000 */
        /* <DEDUP_REMOVED lines=8> */
[----:B------:R-:W-:Y:S02]  /*167a0*/  FSEL R4, R74, -INF , !P2 ;  /* 0xff8000004a047808 */ /* 0x000fe40005000000 */
[----:B------:R-:W-:-:S02]  /*167b0*/  FSEL R143, R89, -INF , !P3 ;  /* 0xff800000598f7808 */ /* 0x000fc40005800000 */
        /* <DEDUP_REMOVED lines=14> */
.L_x_2666:
        /* <DEDUP_REMOVED lines=59> */
.L_x_2667:
        /* <DEDUP_REMOVED lines=108> */
.L_x_2665:
        /* <DEDUP_REMOVED lines=51> */
[----:B------:R-:W-:Y:S04]  /*17640*/  LDSM.16.MT88.4 R20, [R142+0xc800] ;  /* 0x00c800008e14783b */ /* 0x000fe80000004200 */
[----:B------:R-:W-:Y:S04]  /*17650*/  LDSM.16.MT88.4 R16, [R46+0xc800] ;  /* 0x00c800002e10783b */ /* 0x000fe80000004200 */
[----:B------:R-:W-:Y:S01]  /*17660*/  LDSM.16.MT88.4 R24, [R142+0x10800] ;  /* 0x010800008e18783b */ /* 0x000fe20000004200 */
[----:B--2---:R-:W-:-:S03]  /*17670*/  FMNMX.FTZ R133, R6, R133, !PT ;  /* 0x0000008506857209 */ /* 0x004fc60007810000 */
[----:B------:R-:W-:Y:S01]  /*17680*/  LDSM.16.MT88.4 R32, [R142+0xd000] ;  /* 0x00d000008e20783b */ /* 0x000fe20000004200 */
[----:B---3--:R-:W-:Y:S01]  /*17690*/  FMNMX.FTZ R132, R7, R132, !PT ;  /* 0x0000008407847209 */ /* 0x008fe20007810000 */
[C---:B-1----:R-:W-:Y:S01]  /*176a0*/  FMUL.FTZ R152, R133.reuse, UR4 ;  /* 0x0000000485987c20 */ /* 0x042fe20008410000 */
[----:B------:R-:W-:-:S03]  /*176b0*/  FSETP.NEU.FTZ.AND P1, PT, R133, -INF , PT ;  /* 0xff8000008500780b */ /* 0x000fc60003f3d000 */
[----:B------:R-:W-:Y:S01]  /*176c0*/  FMUL.FTZ R141, R132, UR4 ;  /* 0x00000004848d7c20 */ /* 0x000fe20008410000 */
[----:B------:R-:W-:Y:S02]  /*176d0*/  FSEL R152, R152, RZ, P1 ;  /* 0x000000ff98987208 */ /* 0x000fe40000800000 */
[----:B------:R-:W-:-:S03]  /*176e0*/  FSETP.NEU.FTZ.AND P1, PT, R132, -INF , PT ;  /* 0xff8000008400780b */ /* 0x000fc60003f3d000 */
[--C-:B------:R-:W-:Y:S01]  /*176f0*/  FFMA.FTZ R137, R73, UR4, -R152.reuse ;  /* 0x0000000449897c23 */ /* 0x100fe20008010898 */
[----:B------:R-:W-:Y:S01]  /*17700*/  FSEL R141, R141, RZ, P1 ;  /* 0x000000ff8d8d7208 */ /* 0x000fe20000800000 */
[--C-:B------:R-:W-:Y:S01]  /*17710*/  FFMA.FTZ R66, R67, UR4, -R152.reuse ;  /* 0x0000000443427c23 */ /* 0x100fe20008010898 */
[----:B------:R-:W1:Y:S01]  /*17720*/  LDSM.16.MT88.4 R72, [R142+0xc000] ;  /* 0x00c000008e48783b */ /* 0x000e620000004200 */
[--C-:B------:R-:W-:Y:S01]  /*17730*/  FFMA.FTZ R138, R5, UR4, -R152.reuse ;  /* 0x00000004058a7c23 */ /* 0x100fe20008010898 */
[--C-:B------:R-:W-:Y:S01]  /*17740*/  FFMA.FTZ R65, R69, UR4, -R152.reuse ;  /* 0x0000000445417c23 */ /* 0x100fe20008010898 */
[--C-:B------:R-:W-:Y:S01]  /*17750*/  FFMA.FTZ R67, R64, UR4, -R141.reuse ;  /* 0x0000000440437c23 */ /* 0x100fe2000801088d */
[--C-:B------:R-:W-:Y:S01]  /*17760*/  FFMA.FTZ R136, R4, UR4, -R141.reuse ;  /* 0x0000000404887c23 */ /* 0x100fe2000801088d */
[--C-:B------:R-:W-:Y:S01]  /*17770*/  FFMA.FTZ R64, R68, UR4, -R141.reuse ;  /* 0x0000000444407c23 */ /* 0x100fe2000801088d */
[--C-:B------:R-:W-:Y:S01]  /*17780*/  FFMA.FTZ R59, R58, UR4, -R141.reuse ;  /* 0x000000043a3b7c23 */ /* 0x100fe2000801088d */
[----:B------:R-:W2:Y:S01]  /*17790*/  LDSM.16.MT88.4 R4, [R10+0x10000] ;  /* 0x010000000a04783b */ /* 0x000ea20000004200 */
[----:B------:R-:W-:Y:S01]  /*177a0*/  MUFU.EX2 R138, R138 ;  /* 0x0000008a008a7308 */ /* 0x000fe20000000800 */
[--C-:B------:R-:W-:Y:S01]  /*177b0*/  FFMA.FTZ R54, R53, UR4, -R152.reuse ;  /* 0x0000000435367c23 */ /* 0x100fe20008010898 */
[--C-:B------:R-:W-:Y:S01]  /*177c0*/  FFMA.FTZ R53, R15, UR4, -R152.reuse ;  /* 0x000000040f357c23 */ /* 0x100fe20008010898 */
[--C-:B------:R-:W-:Y:S01]  /*177d0*/  FFMA.FTZ R51, R14, UR4, -R141.reuse ;  /* 0x000000040e337c23 */ /* 0x100fe2000801088d */
[--C-:B------:R-:W-:Y:S01]  /*177e0*/  FFMA.FTZ R58, R77, UR4, -R152.reuse ;  /* 0x000000044d3a7c23 */ /* 0x100fe20008010898 */
[----:B------:R-:W3:Y:S01]  /*177f0*/  LDSM.16.MT88.4 R12, [R139+0xc800] ;  /* 0x00c800008b0c783b */ /* 0x000ee20000004200 */
[--C-:B------:R-:W-:Y:S01]  /*17800*/  FFMA.FTZ R57, R57, UR4, -R152.reuse ;  /* 0x0000000439397c23 */ /* 0x100fe20008010898 */
[--C-:B------:R-:W-:Y:S01]  /*17810*/  FFMA.FTZ R56, R56, UR4, -R141.reuse ;  /* 0x0000000438387c23 */ /* 0x100fe2000801088d */
[----:B------:R-:W4:Y:S01]  /*17820*/  MUFU.EX2 R137, R137 ;  /* 0x0000008900897308 */ /* 0x000f220000000800 */
[--C-:B------:R-:W-:Y:S01]  /*17830*/  FFMA.FTZ R55, R84, UR4, -R141.reuse ;  /* 0x0000000454377c23 */ /* 0x100fe2000801088d */
[--C-:B------:R-:W-:Y:S01]  /*17840*/  FFMA.FTZ R52, R52, UR4, -R141.reuse ;  /* 0x0000000434347c23 */ /* 0x100fe2000801088d */
[--C-:B------:R-:W-:Y:S01]  /*17850*/  FFMA.FTZ R50, R157, UR4, -R152.reuse ;  /* 0x000000049d327c23 */ /* 0x100fe20008010898 */
[--C-:B------:R-:W-:Y:S01]  /*17860*/  FFMA.FTZ R45, R37, UR4, -R152.reuse ;  /* 0x00000004252d7c23 */ /* 0x100fe20008010898 */
[----:B------:R-:W-:Y:S01]  /*17870*/  LDSM.16.MT88.4 R156, [R139+0x10800] ;  /* 0x010800008b9c783b */ /* 0x000fe20000004200 */
[--C-:B------:R-:W-:Y:S01]  /*17880*/  FFMA.FTZ R49, R49, UR4, -R152.reuse ;  /* 0x0000000431317c23 */ /* 0x100fe20008010898 */
[--C-:B------:R-:W-:Y:S01]  /*17890*/  FFMA.FTZ R44, R185, UR4, -R152.reuse ;  /* 0x00000004b92c7c23 */ /* 0x100fe20008010898 */
[----:B------:R-:W-:Y:S01]  /*178a0*/  MUFU.EX2 R66, R66 ;  /* 0x0000004200427308 */ /* 0x000fe20000000800 */
[----:B------:R-:W-:Y:S01]  /*178b0*/  LDSM.16.MT88.4 R36, [R46+0x10800] ;  /* 0x010800002e24783b */ /* 0x000fe20000004200 */
        /* <DEDUP_REMOVED lines=22> */
[----:B------:R-:W4:Y:S01]  /*17a20*/  MUFU.EX2 R67, R67 ;  /* 0x0000004300437308 */ /* 0x000f220000000800 */
[----:B-----5:R-:W-:Y:S01]  /*17a30*/  F2FP.F16.F32.PACK_AB R118, R65, R66 ;  /* 0x000000424176723e */ /* 0x020fe200000000ff */
[----:B------:R-:W-:Y:S01]  /*17a40*/  FFMA.FTZ R221, R143, UR4, -R152 ;  /* 0x000000048fdd7c23 */ /* 0x000fe20008010898 */
[--C-:B------:R-:W-:Y:S01]  /*17a50*/  FFMA.FTZ R146, R146, UR4, -R141.reuse ;  /* 0x0000000492927c23 */ /* 0x100fe2000801088d */
[--C-:B------:R-:W-:Y:S01]  /*17a60*/  FFMA.FTZ R143, R144, UR4, -R141.reuse ;  /* 0x00000004908f7c23 */ /* 0x100fe2000801088d */
[----:B------:R-:W-:Y:S01]  /*17a70*/  FFMA.FTZ R140, R140, UR4, -R141 ;  /* 0x000000048c8c7c23 */ /* 0x000fe2000801088d */
[----:B------:R-:W-:-:S02]  /*17a80*/  FADD.FTZ R137, R138, R137 ;  /* 0x000000898a897221 */ /* 0x000fc40000010000 */
[----:B------:R-:W-:Y:S02]  /*17a90*/  MUFU.EX2 R64, R64 ;  /* 0x0000004000407308 */ /* 0x000fe40000000800 */
[----:B------:R-:W-:-:S04]  /*17aa0*/  FADD.FTZ R66, R66, R137 ;  /* 0x0000008942427221 */ /* 0x000fc80000010000 */
[----:B------:R-:W-:Y:S02]  /*17ab0*/  FADD.FTZ R65, R65, R66 ;  /* 0x0000004241417221 */ /* 0x000fe40000010000 */
[----:B------:R-:W5:Y:S01]  /*17ac0*/  MUFU.EX2 R59, R59 ;  /* 0x0000003b003b7308 */ /* 0x000f620000000800 */
[----:B----4-:R-:W-:Y:S01]  /*17ad0*/  F2FP.F16.F32.PACK_AB R117, R67, R136 ;  /* 0x000000884375723e */ /* 0x010fe200000000ff */
[----:B------:R-:W-:-:S06]  /*17ae0*/  FADD.FTZ R67, R136, R67 ;  /* 0x0000004388437221 */ /* 0x000fcc0000010000 */
[----:B------:R-:W-:Y:S08]  /*17af0*/  MUFU.EX2 R58, R58 ;  /* 0x0000003a003a7308 */ /* 0x000ff00000000800 */
[----:B------:R-:W4:Y:S01]  /*17b00*/  MUFU.EX2 R57, R57 ;  /* 0x0000003900397308 */ /* 0x000f220000000800 */
[----:B-----5:R-:W-:Y:S01]  /*17b10*/  F2FP.F16.F32.PACK_AB R119, R59, R64 ;  /* 0x000000403b77723e */ /* 0x020fe200000000ff */
        /* <DEDUP_REMOVED lines=12> */
[----:B------:R-:W5:Y:S01]  /*17be0*/  MUFU.EX2 R51, R51 ;  /* 0x0000003300337308 */ /* 0x000f620000000800 */
[C---:B------:R-:W-:Y:S07]  /*17bf0*/  HMMA.16816.F32 R76, R116.reuse, R80, RZ ;  /* 0x00000050744c723c */ /* 0x040fee00000018ff */
[----:B------:R-:W-:Y:S01]  /*17c00*/  MUFU.EX2 R50, R50 ;  /* 0x0000003200327308 */ /* 0x000fe20000000800 */
[C---:B------:R-:W-:Y:S07]  /*17c10*/  HMMA.16816.F32 R84, R116.reuse, R88, RZ ;  /* 0x000000587454723c */ /* 0x040fee00000018ff */
[----:B------:R-:W3:Y:S01]  /*17c20*/  MUFU.EX2 R49, R49 ;  /* 0x0000003100317308 */ /* 0x000ee20000000800 */
[C---:B------:R-:W-:Y:S07]  /*17c30*/  HMMA.16816.F32 R92, R116.reuse, R96, RZ ;  /* 0x00000060745c723c */ /* 0x040fee00000018ff */
        /* <DEDUP_REMOVED lines=13> */
[----:B--2---:R-:W-:Y:S01]  /*17d10*/  HMMA.16816.F32 R112, R116, R4, RZ ;  /* 0x000000047470723c */ /* 0x004fe200000018ff */
        /* <DEDUP_REMOVED lines=9> */
[----:B-----5:R-:W-:Y:S01]  /*17db0*/  F2FP.F16.F32.PACK_AB R7, R51, R52 ;  /* 0x000000343307723e */ /* 0x020fe200000000ff */
[----:B------:R-:W-:Y:S02]  /*17dc0*/  FADD.FTZ R54, R54, R57 ;  /* 0x0000003936367221 */ /* 0x000fe40000010000 */
[----:B------:R-:W-:Y:S01]  /*17dd0*/  FADD.FTZ R52, R52, R55 ;  /* 0x0000003734347221 */ /* 0x000fe20000010000 */
[----:B------:R-:W-:Y:S01]  /*17de0*/  MUFU.EX2 R31, R31 ;  /* 0x0000001f001f7308 */ /* 0x000fe20000000800 */
[----:B------:R-:W-:-:S02]  /*17df0*/  FADD.FTZ R53, R53, R54 ;  /* 0x0000003635357221 */ /* 0x000fc40000010000 */
[----:B---3--:R-:W-:Y:S01]  /*17e00*/  HMMA.16816.F32 R128, R4, R12, R128 ;  /* 0x0000000c0480723c */ /* 0x008fe20000001880 */
[----:B------:R-:W-:-:S04]  /*17e10*/  FADD.FTZ R51, R51, R52 ;  /* 0x0000003433337221 */ /* 0x000fc80000010000 */
[----:B------:R-:W-:Y:S03]  /*17e20*/  MUFU.EX2 R30, R30 ;  /* 0x0000001e001e7308 */ /* 0x000fe60000000800 */
[C---:B------:R-:W-:Y:S01]  /*17e30*/  HMMA.16816.F32 R124, R4.reuse, R14, R124 ;  /* 0x0000000e047c723c */ /* 0x040fe2000000187c */
[----:B------:R-:W2:Y:S04]  /*17e40*/  LDSM.16.MT88.4 R12, [R10+0x10800] ;  /* 0x010800000a0c783b */ /* 0x000ea80000004200 */
[----:B------:R-:W-:Y:S03]  /*17e50*/  MUFU.EX2 R149, R149 ;  /* 0x0000009500957308 */ /* 0x000fe60000000800 */
[C---:B------:R-:W-:Y:S05]  /*17e60*/  HMMA.16816.F32 R68, R4.reuse, R20, R68 ;  /* 0x000000140444723c */ /* 0x040fea0000001844 */
[----:B------:R-:W3:Y:S03]  /*17e70*/  MUFU.EX2 R154, R154 ;  /* 0x0000009a009a7308 */ /* 0x000ee60000000800 */
        /* <DEDUP_REMOVED lines=23> */
[C---:B------:R-:W-:Y:S01]  /*17ff0*/  HMMA.16816.F32 R92, R4.reuse, R156, R92 ;  /* 0x0000009c045c723c */ /* 0x040fe2000000185c */
[--C-:B------:R-:W-:Y:S01]  /*18000*/  FFMA.FTZ R156, R170, UR4, -R141.reuse ;  /* 0x00000004aa9c7c23 */ /* 0x100fe2000801088d */
[--C-:B------:R-:W-:Y:S01]  /*18010*/  FFMA.FTZ R170, R167, UR4, -R152.reuse ;  /* 0x00000004a7aa7c23 */ /* 0x100fe20008010898 */
[--C-:B------:R-:W-:Y:S01]  /*18020*/  FFMA.FTZ R157, R181, UR4, -R152.reuse ;  /* 0x00000004b59d7c23 */ /* 0x100fe20008010898 */
[--C-:B------:R-:W-:Y:S01]  /*18030*/  FFMA.FTZ R167, R186, UR4, -R141.reuse ;  /* 0x00000004baa77c23 */ /* 0x100fe2000801088d */
[----:B------:R-:W-:Y:S03]  /*18040*/  MUFU.EX2 R221, R221 ;  /* 0x000000dd00dd7308 */ /* 0x000fe60000000800 */
[----:B------:R-:W-:Y:S01]  /*18050*/  HMMA.16816.F32 R96, R4, R158, R96 ;  /* 0x0000009e0460723c */ /* 0x000fe20000001860 */
[--C-:B------:R-:W-:Y:S01]  /*18060*/  FFMA.FTZ R159, R169, UR4, -R152.reuse ;  /* 0x00000004a99f7c23 */ /* 0x100fe20008010898 */
[----:B------:R-:W-:Y:S01]  /*18070*/  FFMA.FTZ R158, R179, UR4, -R152 ;  /* 0x00000004b39e7c23 */ /* 0x000fe20008010898 */
[----:B------:R-:W-:-:S02]  /*18080*/  FFMA.FTZ R169, R184, UR4, -R141 ;  /* 0x00000004b8a97c23 */ /* 0x000fc4000801088d */
[----:B------:R-:W3:Y:S03]  /*18090*/  MUFU.EX2 R156, R156 ;  /* 0x0000009c009c7308 */ /* 0x000ee60000000800 */
[C---:B------:R-:W-:Y:S05]  /*180a0*/  HMMA.16816.F32 R120, R4.reuse, R36, R120 ;  /* 0x000000240478723c */ /* 0x040fea0000001878 */
[----:B------:R-:W-:Y:S03]  /*180b0*/  MUFU.EX2 R157, R157 ;  /* 0x0000009d009d7308 */ /* 0x000fe60000000800 */
[----:B------:R-:W-:Y:S01]  /*180c0*/  HMMA.16816.F32 R108, R4, R38, R108 ;  /* 0x00000026046c723c */ /* 0x000fe2000000186c */
[----:B------:R-:W-:Y:S01]  /*180d0*/  F2FP.F16.F32.PACK_AB R4, R49, R50 ;  /* 0x000000323104723e */ /* 0x000fe200000000ff */
[----:B------:R-:W-:Y:S01]  /*180e0*/  LDSM.16.MT88.4 R36, [R46+0x11000] ;  /* 0x011000002e24783b */ /* 0x000fe20000004200 */
[----:B------:R-:W-:-:S02]  /*180f0*/  F2FP.F16.F32.PACK_AB R5, R47, R48 ;  /* 0x000000302f05723e */ /* 0x000fc400000000ff */
[----:B------:R-:W-:Y:S01]  /*18100*/  F2FP.F16.F32.PACK_AB R6, R44, R45 ;  /* 0x0000002d2c06723e */ /* 0x000fe200000000ff */
[----:B------:R-:W3:Y:S01]  /*18110*/  MUFU.EX2 R158, R158 ;  /* 0x0000009e009e7308 */ /* 0x000ee20000000800 */
[----:B------:R-:W-:-:S07]  /*18120*/  F2FP.F16.F32.PACK_AB R7, R42, R43 ;  /* 0x0000002b2a07723e */ /* 0x000fce00000000ff */
[C---:B-----5:R-:W-:Y:S01]  /*18130*/  HMMA.16816.F32 R100, R4.reuse, R16, R100 ;  /* 0x000000100464723c */ /* 0x060fe20000001864 */
[----:B------:R-:W-:Y:S07]  /*18140*/  MUFU.EX2 R159, R159 ;  /* 0x0000009f009f7308 */ /* 0x000fee0000000800 */
[C---:B------:R-:W-:Y:S01]  /*18150*/  HMMA.16816.F32 R104, R4.reuse, R18, R104 ;  /* 0x000000120468723c */ /* 0x040fe20000001868 */
[----:B------:R-:W5:Y:S01]  /*18160*/  LDSM.16.MT88.4 R16, [R139+0x11000] ;  /* 0x011000008b10783b */ /* 0x000f620000004200 */
[----:B------:R-:W-:Y:S06]  /*18170*/  MUFU.EX2 R170, R170 ;  /* 0x000000aa00aa7308 */ /* 0x000fec0000000800 */
[C---:B-1----:R-:W-:Y:S02]  /*18180*/  HMMA.16816.F32 R128, R4.reuse, R24, R128 ;  /* 0x000000180480723c */ /* 0x042fe40000001880 */
[----:B------:R-:W1:Y:S06]  /*18190*/  MUFU.EX2 R167, R167 ;  /* 0x000000a700a77308 */ /* 0x000e6c0000000800 */
[C---:B------:R-:W-:Y:S01]  /*181a0*/  HMMA.16816.F32 R124, R4.reuse, R26, R124 ;  /* 0x0000001a047c723c */ /* 0x040fe2000000187c */
[----:B------:R-:W3:Y:S01]  /*181b0*/  LDSM.16.MT88.4 R24, [R10+0x11000] ;  /* 0x011000000a18783b */ /* 0x000ee20000004200 */
[----:B------:R-:W1:Y:S06]  /*181c0*/  MUFU.EX2 R169, R169 ;  /* 0x000000a900a97308 */ /* 0x000e6c0000000800 */
        /* <DEDUP_REMOVED lines=34> */
[C---:B---3--:R-:W-:Y:S08]  /*183f0*/  HMMA.16816.F32 R84, R4.reuse, R24, R84 ;  /* 0x000000180454723c */ /* 0x048ff00000001854 */
        /* <DEDUP_REMOVED lines=9> */
[C---:B------:R-:W-:Y:S01]  /*18490*/  HMMA.16816.F32 R88, R4.reuse, R26, R88 ;  /* 0x0000001a0458723c */ /* 0x040fe20000001858 */
[----:B------:R-:W5:Y:S07]  /*184a0*/  LDSM.16.MT88.4 R24, [R139+0xe000] ;  /* 0x00e000008b18783b */ /* 0x000f6e0000004200 */
[C---:B------:R-:W-:Y:S08]  /*184b0*/  HMMA.16816.F32 R100, R4.reuse, R32, R100 ;  /* 0x000000200464723c */ /* 0x040ff00000001864 */
[----:B------:R-:W-:Y:S01]  /*184c0*/  HMMA.16816.F32 R104, R4, R34, R104 ;  /* 0x000000220468723c */ /* 0x000fe20000001868 */
[----:B------:R-:W-:Y:S01]  /*184d0*/  F2FP.F16.F32.PACK_AB R4, R158, R157 ;  /* 0x0000009d9e04723e */ /* 0x000fe200000000ff */
[----:B------:R-:W5:Y:S01]  /*184e0*/  LDSM.16.MT88.4 R32, [R142+0x12000] ;  /* 0x012000008e20783b */ /* 0x000f620000004200 */
[----:B-1----:R-:W-:-:S02]  /*184f0*/  F2FP.F16.F32.PACK_AB R5, R178, R167 ;  /* 0x000000a7b205723e */ /* 0x002fc400000000ff */
        /* <DEDUP_REMOVED lines=25> */
[C---:B-----5:R-:W-:Y:S07]  /*18690*/  HMMA.16816.F32 R128, R4.reuse, R24, R128 ;  /* 0x000000180480723c */ /* 0x060fee0000001880 */
[----:B------:R-:W4:Y:S01]  /*186a0*/  MUFU.EX2 R37, R37 ;  /* 0x0000002500257308 */ /* 0x000f220000000800 */
[C---:B------:R-:W-:Y:S01]  /*186b0*/  HMMA.16816.F32 R124, R4.reuse, R26, R124 ;  /* 0x0000001a047c723c */ /* 0x040fe2000000187c */
[----:B------:R-:W5:Y:S06]  /*186c0*/  LDSM.16.MT88.4 R24, [R139+0xe800] ;  /* 0x00e800008b18783b */ /* 0x000f6c0000004200 */
[----:B------:R-:W-:Y:S01]  /*186d0*/  MUFU.EX2 R39, R39 ;  /* 0x0000002700277308 */ /* 0x000fe20000000800 */
[C---:B------:R-:W-:Y:S07]  /*186e0*/  HMMA.16816.F32 R100, R4.reuse, R32, R100 ;  /* 0x000000200464723c */ /* 0x040fee0000001864 */
[----:B------:R-:W3:Y:S01]  /*186f0*/  MUFU.EX2 R171, R171 ;  /* 0x000000ab00ab7308 */ /* 0x000ee20000000800 */
[C---:B------:R-:W-:Y:S01]  /*18700*/  HMMA.16816.F32 R104, R4.reuse, R34, R104 ;  /* 0x000000220468723c */ /* 0x040fe20000001868 */
[----:B------:R-:W-:Y:S06]  /*18710*/  LDSM.16.MT88.4 R32, [R142+0xe800] ;  /* 0x00e800008e20783b */ /* 0x000fec0000004200 */
[----:B------:R-:W5:Y:S01]  /*18720*/  MUFU.EX2 R173, R173 ;  /* 0x000000ad00ad7308 */ /* 0x000f620000000800 */
[C---:B-1----:R-:W-:Y:S07]  /*18730*/  HMMA.16816.F32 R120, R4.reuse, R12, R120 ;  /* 0x0000000c0478723c */ /* 0x042fee0000001878 */
[----:B------:R-:W1:Y:S01]  /*18740*/  MUFU.EX2 R174, R174 ;  /* 0x000000ae00ae7308 */ /* 0x000e620000000800 */
[C---:B------:R-:W-:Y:S01]  /*18750*/  HMMA.16816.F32 R108, R4.reuse, R14, R108 ;  /* 0x0000000e046c723c */ /* 0x040fe2000000186c */
[----:B------:R-:W1:Y:S06]  /*18760*/  LDSM.16.MT88.4 R12, [R46+0xe800] ;  /* 0x00e800002e0c783b */ /* 0x000e6c0000004200 */
[----:B------:R-:W-:Y:S01]  /*18770*/  MUFU.EX2 R180, R180 ;  /* 0x000000b400b47308 */ /* 0x000fe20000000800 */
[C---:B--2---:R-:W-:Y:S07]  /*18780*/  HMMA.16816.F32 R112, R4.reuse, R20, R112 ;  /* 0x000000140470723c */ /* 0x044fee0000001870 */
[----:B------:R-:W2:Y:S01]  /*18790*/  MUFU.EX2 R155, R155 ;  /* 0x0000009b009b7308 */ /* 0x000ea20000000800 */
[----:B------:R-:W-:Y:S01]  /*187a0*/  HMMA.16816.F32 R116, R4, R22, R116 ;  /* 0x000000160474723c */ /* 0x000fe20000001874 */
[----:B----4-:R-:W-:Y:S01]  /*187b0*/  F2FP.F16.F32.PACK_AB R4, R37, R36 ;  /* 0x000000242504723e */ /* 0x010fe200000000ff */
[----:B------:R-:W4:Y:S01]  /*187c0*/  LDSM.16.MT88.4 R20, [R10+0xe800] ;  /* 0x00e800000a14783b */ /* 0x000f220000004200 */
[----:B---3--:R-:W-:-:S02]  /*187d0*/  F2FP.F16.F32.PACK_AB R5, R176, R171 ;  /* 0x000000abb005723e */ /* 0x008fc400000000ff */
[----:B------:R-:W-:Y:S02]  /*187e0*/  F2FP.F16.F32.PACK_AB R6, R39, R38 ;  /* 0x000000262706723e */ /* 0x000fe400000000ff */
[----:B-----5:R-:W-:Y:S01]  /*187f0*/  F2FP.F16.F32.PACK_AB R7, R172, R173 ;  /* 0x000000adac07723e */ /* 0x020fe200000000ff */
[----:B------:R-:W3:Y:S06]  /*18800*/  MUFU.EX2 R163, R163 ;  /* 0x000000a300a37308 */ /* 0x000eec0000000800 */
[C---:B------:R-:W-:Y:S08]  /*18810*/  HMMA.16816.F32 R100, R4.reuse, R16, R100 ;  /* 0x000000100464723c */ /* 0x040ff00000001864 */
[C---:B------:R-:W-:Y:S01]  /*18820*/  HMMA.16816.F32 R104, R4.reuse, R18, R104 ;  /* 0x000000120468723c */ /* 0x040fe20000001868 */
[----:B------:R-:W5:Y:S07]  /*18830*/  LDSM.16.MT88.4 R16, [R139+0x12800] ;  /* 0x012800008b10783b */ /* 0x000f6e0000004200 */
[C---:B------:R-:W-:Y:S08]  /*18840*/  HMMA.16816.F32 R128, R4.reuse, R24, R128 ;  /* 0x000000180480723c */ /* 0x040ff00000001880 */
[C---:B------:R-:W-:Y:S01]  /*18850*/  HMMA.16816.F32 R124, R4.reuse, R26, R124 ;  /* 0x0000001a047c723c */ /* 0x040fe2000000187c */
[----:B------:R-:W2:Y:S07]  /*18860*/  LDSM.16.MT88.4 R24, [R46+0x12800] ;  /* 0x012800002e18783b */ /* 0x000eae0000004200 */
[C---:B-1----:R-:W-:Y:S08]  /*18870*/  HMMA.16816.F32 R76, R4.reuse, R12, R76 ;  /* 0x0000000c044c723c */ /* 0x042ff0000000184c */
[C---:B------:R-:W-:Y:S01]  /*18880*/  HMMA.16816.F32 R80, R4.reuse, R14, R80 ;  /* 0x0000000e0450723c */ /* 0x040fe20000001850 */
[----:B------:R-:W1:Y:S07]  /*18890*/  LDSM.16.MT88.4 R12, [R10+0x12800] ;  /* 0x012800000a0c783b */ /* 0x000e6e0000004200 */
[C---:B----4-:R-:W-:Y:S08]  /*188a0*/  HMMA.16816.F32 R84, R4.reuse, R20, R84 ;  /* 0x000000140454723c */ /* 0x050ff00000001854 */
[C---:B-----5:R-:W-:Y:S08]  /*188b0*/  HMMA.16816.F32 R92, R4.reuse, R16, R92 ;  /* 0x00000010045c723c */ /* 0x060ff0000000185c */
[C---:B------:R-:W-:Y:S01]  /*188c0*/  HMMA.16816.F32 R96, R4.reuse, R18, R96 ;  /* 0x000000120460723c */ /* 0x040fe20000001860 */
[----:B------:R-:W4:Y:S07]  /*188d0*/  LDSM.16.MT88.4 R16, [R139+0xf000] ;  /* 0x00f000008b10783b */ /* 0x000f2e0000004200 */
        /* <DEDUP_REMOVED lines=9> */
[----:B------:R-:W-:Y:S01]  /*18970*/  HMMA.16816.F32 R72, R4, R34, R72 ;  /* 0x000000220448723c */ /* 0x000fe20000001848 */
[----:B------:R-:W-:Y:S01]  /*18980*/  F2FP.F16.F32.PACK_AB R4, R174, R165 ;  /* 0x000000a5ae04723e */ /* 0x000fe200000000ff */
[----:B------:R-:W1:Y:S01]  /*18990*/  LDSM.16.MT88.4 R32, [R142+0xf000] ;  /* 0x00f000008e20783b */ /* 0x000e620000004200 */
[----:B------:R-:W-:-:S02]  /*189a0*/  F2FP.F16.F32.PACK_AB R5, R164, R155 ;  /* 0x0000009ba405723e */ /* 0x000fc400000000ff */
[----:B------:R-:W-:Y:S02]  /*189b0*/  F2FP.F16.F32.PACK_AB R6, R180, R161 ;  /* 0x000000a1b406723e */ /* 0x000fe400000000ff */
[----:B---3--:R-:W-:-:S07]  /*189c0*/  F2FP.F16.F32.PACK_AB R7, R163, R162 ;  /* 0x000000a2a307723e */ /* 0x008fce00000000ff */
[C---:B----4-:R-:W-:Y:S08]  /*189d0*/  HMMA.16816.F32 R128, R4.reuse, R16, R128 ;  /* 0x000000100480723c */ /* 0x050ff00000001880 */
        /* <DEDUP_REMOVED lines=19> */
[C---:B---3--:R-:W-:Y:S07]  /*18b10*/  HMMA.16816.F32 R120, R4.reuse, R16, R120 ;  /* 0x000000100478723c */ /* 0x048fee0000001878 */
[----:B------:R-:W-:Y:S01]  /*18b20*/  MUFU.EX2 R34, R34 ;  /* 0x0000002200227308 */ /* 0x000fe20000000800 */
[C---:B------:R-:W-:Y:S01]  /*18b30*/  HMMA.16816.F32 R108, R4.reuse, R18, R108 ;  /* 0x00000012046c723c */ /* 0x040fe2000000186c */
[----:B------:R-:W3:Y:S06]  /*18b40*/  LDSM.16.MT88.4 R16, [R139+0xf800] ;  /* 0x00f800008b10783b */ /* 0x000eec0000004200 */
[----:B------:R-:W1:Y:S01]  /*18b50*/  MUFU.EX2 R35, R35 ;  /* 0x0000002300237308 */ /* 0x000e620000000800 */
[C---:B----4-:R-:W-:Y:S08]  /*18b60*/  HMMA.16816.F32 R92, R4.reuse, R20, R92 ;  /* 0x00000014045c723c */ /* 0x050ff0000000185c */
[C---:B------:R-:W-:Y:S01]  /*18b70*/  HMMA.16816.F32 R96, R4.reuse, R22, R96 ;  /* 0x000000160460723c */ /* 0x040fe20000001860 */
[----:B------:R-:W4:Y:S07]  /*18b80*/  LDSM.16.MT88.4 R20, [R142+0x13800] ;  /* 0x013800008e14783b */ /* 0x000f2e0000004200 */
[----:B--2---:R-:W-:Y:S01]  /*18b90*/  HMMA.16816.F32 R112, R4, R24, R112 ;  /* 0x000000180470723c */ /* 0x004fe20000001870 */
        /* <DEDUP_REMOVED lines=27> */
[----:B------:R-:W-:Y:S02]  /*18d50*/  FADD.FTZ R167, R167, R156 ;  /* 0x0000009ca7a77221 */ /* 0x000fe40000010000 */
[----:B------:R-:W-:Y:S01]  /*18d60*/  HMMA.16816.F32 R124, R4, R18, R124 ;  /* 0x00000012047c723c */ /* 0x000fe2000000187c */
[----:B------:R-:W2:Y:S01]  /*18d70*/  LDSM.16.MT88.4 R16, [R46+0x13800] ;  /* 0x013800002e10783b */ /* 0x000ea20000004200 */
[----:B------:R-:W-:-:S04]  /*18d80*/  FADD.FTZ R178, R178, R167 ;  /* 0x000000a7b2b27221 */ /* 0x000fc80000010000 */
[----:B------:R-:W-:Y:S02]  /*18d90*/  FADD.FTZ R169, R169, R178 ;  /* 0x000000b2a9a97221 */ /* 0x000fe40000010000 */
[----:B----4-:R-:W-:Y:S02]  /*18da0*/  HMMA.16816.F32 R100, R4, R20, R100 ;  /* 0x000000140464723c */ /* 0x010fe40000001864 */
        /* <DEDUP_REMOVED lines=19> */
[----:B-1----:R-:W-:Y:S01]  /*18ee0*/  HMMA.16816.F32 R84, R4, R12, R84 ;  /* 0x0000000c0454723c */ /* 0x002fe20000001854 */
[----:B------:R-:W-:-:S04]  /*18ef0*/  FADD.FTZ R13, R155, R172 ;  /* 0x000000ac9b0d7221 */ /* 0x000fc80000010000 */
[----:B------:R-:W-:-:S03]  /*18f00*/  FADD.FTZ R13, R164, R13 ;  /* 0x0000000da40d7221 */ /* 0x000fc60000010000 */
[----:B------:R-:W-:Y:S01]  /*18f10*/  HMMA.16816.F32 R88, R4, R14, R88 ;  /* 0x0000000e0458723c */ /* 0x000fe20000001858 */
[----:B--2---:R-:W-:-:S04]  /*18f20*/  FADD.FTZ R10, R38, R37 ;  /* 0x00000025260a7221 */ /* 0x004fc80000010000 */
        /* <DEDUP_REMOVED lines=18> */
[----:B------:R-:W-:-:S04]  /*19050*/  DEPBAR.LE SB0, 0x0 ;  /* 0x000080000000791a */ /* 0x000fc80000000000 */
[----:B------:R-:W-:-:S04]  /*19060*/  UISETP.NE.U32.AND UP0, UPT, UR12, URZ, UPT ;  /* 0x000000ff0c00728c */ /* 0x000fc8000bf05070 */
[----:B------:R-:W-:Y:S01]  /*19070*/  UISETP.NE.AND.EX UP0, UPT, UR13, URZ, UPT, UP0 ;  /* 0x000000ff0d00728c */ /* 0x000fe2000bf05300 */
[----:B------:R-:W-:Y:S08]  /*19080*/  BAR.SYNC.DEFER_BLOCKING 0x0 ;  /* 0x0000000000007b1d */ /* 0x000ff00000010000 */
[----:B------:R-:W-:Y:S05]  /*19090*/  BRA.U !UP0, `(.L_x_2669) ;  /* 0x0000000108f47547 */ /* 0x000fea000b800000 */
[----:B------:R-:W1:Y:S01]  /*190a0*/  LDC R10, c[0x0][0x4f0] ;  /* 0x00013c00ff0a7b82 */ /* 0x000e620000000800 */
[----:B------:R-:W-:Y:S01]  /*190b0*/  IADD3 R7, PT, PT, R62, -0x100, RZ ;  /* 0xffffff003e077810 */ /* 0x000fe20007ffe0ff */
[----:B------:R-:W2:Y:S03]  /*190c0*/  LDCU.64 UR8, c[0x0][0x3a8] ;  /* 0x00007500ff0877ac */ /* 0x000ea60008000a00 */
        /* <DEDUP_REMOVED lines=38> */
[----:B------:R-:W-:-:S04]  /*19330*/  SEL R5, R5, R0, !P2 ;  /* 0x0000000005057207 */ /* 0x000fc80005000000 */
[----:B------:R-:W3:Y:S01]  /*19340*/  LDG.E R7, desc[UR6][R14.64] ;  /* 0x000000060e077981 */ /* 0x000ee2000c1e1900 */
[----:B------:R-:W-:-:S05]  /*19350*/  IMAD.WIDE R12, R5, 0x4, R210 ;  /* 0x00000004050c7825 */ /* 0x000fca00078e02d2 */
        /* <DEDUP_REMOVED lines=17> */
.L_x_2669:
[----:B------:R-:W-:Y:S01]  /*19470*/  UMOV UR4, URZ ;  /* 0x000000ff00047c82 */ /* 0x000fe20008000000 */
[----:B------:R-:W-:Y:S01]  /*19480*/  IMAD.SHL.U32 R0, R28, 0x80, RZ ;  /* 0x000000801c007824 */ /* 0x000fe200078e00ff */
[----:B------:R-:W-:-:S05]  /*19490*/  IADD3 R4, P1, PT, RZ, -UR4, RZ ;  /* 0x80000004ff047c10 */ /* 0x000fca000ff3e0ff */
[----:B------:R-:W-:-:S05]  /*194a0*/  IMAD.X R0, RZ, RZ, ~R0, P1 ;  /* 0x000000ffff007224 */ /* 0x000fca00008e0e00 */
[----:B------:R-:W-:-:S04]  /*194b0*/  SHF.R.S64 R5, R4, 0x1f, R0 ;  /* 0x0000001f04057819 */ /* 0x000fc80000001000 */
[----:B------:R-:W-:-:S04]  /*194c0*/  IADD3 R208, P1, PT, R5, R208, RZ ;  /* 0x000000d005d07210 */ /* 0x000fc80007f3e0ff */
[----:B------:R-:W-:-:S09]  /*194d0*/  LEA.HI.X.SX32 R209, R0, R209, 0x1, P1 ;  /* 0x000000d100d17211 */ /* 0x000fd200008f0eff */
.L_x_2670:
        /* <DEDUP_REMOVED lines=11> */
[----:B------:R-:W-:Y:S02]  /*19590*/  LOP3.LUT R7, R7, 0x1c0, R8, 0xf8, !PT ;  /* 0x000001c007077812 */ /* 0x000fe400078ef808 */
[----:B------:R-:W-:Y:S01]  /*195a0*/  LOP3.LUT R199, R199, 0x7c00, RZ, 0xc0, !PT ;  /* 0x00007c00c7c77812 */ /* 0x000fe200078ec0ff */
[----:B------:R-:W-:Y:S01]  /*195b0*/  IMAD.X R17, R15, 0x1, R28, P1 ;  /* 0x000000010f117824 */ /* 0x000fe200008e061c */
[----:B-1----:R-:W-:Y:S02]  /*195c0*/  ISETP.GE.AND P4, PT, R196, UR4, PT ;  /* 0x00000004c4007c0c */ /* 0x002fe4000bf86270 */
[----:B------:R-:W-:Y:S02]  /*195d0*/  ISETP.GE.AND P3, PT, R9, UR4, PT ;  /* 0x0000000409007c0c */ /* 0x000fe4000bf66270 */
[----:B------:R-:W-:Y:S02]  /*195e0*/  IADD3 R12, P1, PT, R16, R5, RZ ;  /* 0x00000005100c7210 */ /* 0x000fe40007f3e0ff */
[----:B------:R-:W-:-:S02]  /*195f0*/  LOP3.LUT R9, R63, R199, RZ, 0xfc, !PT ;  /* 0x000000c73f097212 */ /* 0x000fc400078efcff */
[----:B------:R-:W-:Y:S01]  /*19600*/  LOP3.LUT R0, R7, R196, RZ, 0x3c, !PT ;  /* 0x000000c407007212 */ /* 0x000fe200078e3cff */
[--C-:B------:R-:W-:Y:S01]  /*19610*/  IMAD.X R13, R17, 0x1, R28.reuse, P1 ;  /* 0x00000001110d7824 */ /* 0x100fe200008e061c */
[-C--:B------:R-:W-:Y:S02]  /*19620*/  IADD3 R10, P1, PT, R12, R5.reuse, RZ ;  /* 0x000000050c0a7210 */ /* 0x080fe40007f3e0ff */
[----:B------:R-:W-:Y:S01]  /*19630*/  LOP3.LUT R9, R9, R0, RZ, 0xfc, !PT ;  /* 0x0000000009097212 */ /* 0x000fe200078efcff */
[----:B------:R-:W-:Y:S01]  /*19640*/  @!PT LDS RZ, [RZ] ;  /* 0x00000000fffff984 */ /* 0x000fe20000000800 */
[----:B------:R-:W-:Y:S01]  /*19650*/  @!PT LDS RZ, [RZ] ;  /* 0x00000000fffff984 */ /* 0x000fe20000000800 */
[----:B------:R-:W-:Y:S01]  /*19660*/  @!PT LDS RZ, [RZ] ;  /* 0x00000000fffff984 */ /* 0x000fe20000000800 */
[----:B------:R-:W-:Y:S01]  /*19670*/  @!P4 LDGSTS.E.BYPASS.LTC128B.128 [R213+0xc000], desc[UR6][R208.64] ;  /* 0x0c000000d0d5cfae */ /* 0x000fe2000b981a06 */
[----:B------:R-:W-:Y:S01]  /*19680*/  SEL R184, R200, 0xffffffe0, !P6 ;  /* 0xffffffe0c8b87807 */ /* 0x000fe20007000000 */
[----:B------:R-:W-:Y:S01]  /*19690*/  IMAD.X R11, R13, 0x1, R28, P1 ;  /* 0x000000010d0b7824 */ /* 0x000fe200008e061c */
[-C--:B------:R-:W-:Y:S01]  /*196a0*/  IADD3 R6, P1, PT, R10, R5.reuse, RZ ;  /* 0x000000050a067210 */ /* 0x080fe20007f3e0ff */
[----:B------:R-:W-:Y:S01]  /*196b0*/  @P4 STS.128 [R213+0xc000], RZ ;  /* 0x00c000ffd5004388 */ /* 0x000fe20000000c00 */
[----:B------:R-:W-:Y:S01]  /*196c0*/  LEA R193, R9, UR5, 0x1 ;  /* 0x0000000509c17c11 */ /* 0x000fe2000f8e08ff */
[----:B------:R-:W-:Y:S01]  /*196d0*/  IMAD.IADD R188, R185, 0x1, R184 ;  /* 0x00000001b9bc7824 */ /* 0x000fe200078e02b8 */
[----:B------:R-:W-:Y:S01]  /*196e0*/  IADD3 R4, P2, PT, R6, R5, RZ ;  /* 0x0000000506047210 */ /* 0x000fe20007f5e0ff */
[----:B------:R-:W-:Y:S01]  /*196f0*/  @!PT LDS RZ, [RZ] ;  /* 0x00000000fffff984 */ /* 0x000fe20000000800 */
[----:B------:R-:W-:Y:S01]  /*19700*/  @!PT LDS RZ, [RZ] ;  /* 0x00000000fffff984 */ /* 0x000fe20000000800 */
[----:B------:R-:W-:Y:S01]  /*19710*/  @!PT LDS RZ, [RZ] ;  /* 0x00000000fffff984 */ /* 0x000fe20000000800 */
[----:B------:R-:W-:Y:S01]  /*19720*/  @!P3 LDGSTS.E.BYPASS.LTC128B.128 [R213+0x10000], desc[UR6][R208.64+0x80] ;  /* 0x10000080d0d5bfae */ /* 0x000fe2000b981a06 */
[----:B------:R-:W-:-:S02]  /*19730*/  IMAD.X R7, R11, 0x1, R28, P1 ;  /* 0x000000010b077824 */ /* 0x000fc400008e061c */
[----:B------:R-:W-:Y:S01]  /*19740*/  IADD3 R8, P1, PT, R4, R5, RZ ;  /* 0x0000000504087210 */ /* 0x000fe20007f3e0ff */
[----:B------:R-:W-:Y:S01]  /*19750*/  @P3 STS.128 [R213+0x10000], RZ ;  /* 0x010000ffd5003388 */ /* 0x000fe20000000c00 */
[----:B------:R-:W-:Y:S02]  /*19760*/  IMAD.X R5, R7, 0x1, R28, P2 ;  /* 0x0000000107057824 */ /* 0x000fe400010e061c */
[----:B------:R-:W-:Y:S01]  /*19770*/  IMAD.IADD R190, R193, 0x1, R184 ;  /* 0x00000001c1be7824 */ /* 0x000fe200078e02b8 */
[----:B------:R-:W-:Y:S01]  /*19780*/  @!PT LDS RZ, [RZ] ;  /* 0x00000000fffff984 */ /* 0x000fe20000000800 */
[----:B------:R-:W-:Y:S01]  /*19790*/  @!PT LDS RZ, [RZ] ;  /* 0x00000000fffff984 */ /* 0x000fe20000000800 */
[----:B------:R-:W-:Y:S01]  /*197a0*/  @!PT LDS RZ, [RZ] ;  /* 0x00000000fffff984 */ /* 0x000fe20000000800 */
[----:B------:R-:W-:Y:S01]  /*197b0*/  @!P4 LDGSTS.E.BYPASS.LTC128B.128 [R213+0xc800], desc[UR6][R14.64] ;  /* 0x0c8000000ed5cfae */ /* 0x000fe2000b981a06 */
[----:B------:R-:W-:Y:S02]  /*197c0*/  IMAD.X R9, R5, 0x1, R28, P1 ;  /* 0x0000000105097824 */ /* 0x000fe400008e061c */
[--C-:B------:R-:W-:Y:S01]  /*197d0*/  IMAD.IADD R191, R193, 0x1, R168.reuse ;  /* 0x00000001c1bf7824 */ /* 0x100fe200078e02a8 */
[----:B------:R-:W-:Y:S01]  /*197e0*/  @P4 STS.128 [R213+0xc800], RZ ;  /* 0x00c800ffd5004388 */ /* 0x000fe20000000c00 */
[----:B------:R-:W-:-:S02]  /*197f0*/  IMAD.IADD R185, R185, 0x1, R168 ;  /* 0x00000001b9b97824 */ /* 0x000fc400078e02a8 */
        /* <DEDUP_REMOVED lines=67> */
[----:B-1----:R-:W-:Y:S04]  /*19c30*/  LDSM.16.M88.4 R12, [R193] ;  /* 0x00000000c10c783b */ /* 0x002fe80000000200 */
[----:B------:R-:W1:Y:S04]  /*19c40*/  LDSM.16.M88.4 R140, [R187+UR5+0x4000] ;  /* 0x00400005bb8c783b */ /* 0x000e680008000200 */
[----:B------:R-:W4:Y:S04]  /*19c50*/  LDSM.16.M88.4 R64, [R187+UR5+0x4800] ;  /* 0x00480005bb40783b */ /* 0x000f280008000200 */
[----:B------:R-:W5:Y:S04]  /*19c60*/  LDSM.16.M88.4 R52, [R187+UR5+0x5000] ;  /* 0x00500005bb34783b */ /* 0x000f680008000200 */
[----:B------:R-:W5:Y:S04]  /*19c70*/  LDSM.16.M88.4 R44, [R187+UR5+0x5800] ;  /* 0x00580005bb2c783b */ /* 0x000f680008000200 */
[----:B------:R-:W5:Y:S04]  /*19c80*/  LDSM.16.M88.4 R36, [R187+UR5+0x6000] ;  /* 0x00600005bb24783b */ /* 0x000f680008000200 */
[----:B------:R-:W5:Y:S04]  /*19c90*/  LDSM.16.M88.4 R28, [R187+UR5+0x6800] ;  /* 0x00680005bb1c783b */ /* 0x000f680008000200 */
[----:B------:R-:W5:Y:S04]  /*19ca0*/  LDSM.16.M88.4 R20, [R187+UR5+0x7000] ;  /* 0x00700005bb14783b */ /* 0x000f680008000200 */
[----:B------:R-:W5:Y:S04]  /*19cb0*/  LDSM.16.M88.4 R152, [R187+UR5+0x7800] ;  /* 0x00780005bb98783b */ /* 0x000f680008000200 */
[----:B--2---:R-:W-:Y:S04]  /*19cc0*/  LDSM.16.M88.4 R4, [R190] ;  /* 0x00000000be04783b */ /* 0x004fe80000000200 */
[----:B------:R-:W2:Y:S04]  /*19cd0*/  LDSM.16.M88.4 R148, [R188+0x4000] ;  /* 0x00400000bc94783b */ /* 0x000ea80000000200 */
[----:B---3--:R-:W3:Y:S01]  /*19ce0*/  LDSM.16.M88.4 R8, [R188+0x4800] ;  /* 0x00480000bc08783b */ /* 0x008ee20000000200 */
[C---:B-1----:R-:W-:Y:S03]  /*19cf0*/  HMMA.16816.F32 R144, R12.reuse, R140, RZ ;  /* 0x0000008c0c90723c */ /* 0x042fe600000018ff */
[----:B------:R-:W1:Y:S04]  /*19d00*/  LDSM.16.M88.4 R164, [R188+0x5000] ;  /* 0x00500000bca4783b */ /* 0x000e680000000200 */
[----:B------:R-:W1:Y:S01]  /*19d10*/  LDSM.16.M88.4 R160, [R188+0x5800] ;  /* 0x00580000bca0783b */ /* 0x000e620000000200 */
        /* <DEDUP_REMOVED lines=8> */
[----:B------:R-:W0:Y:S01]  /*19da0*/  LDGDEPBAR ;  /* 0x00000000000079af */ /* 0x000e220000000000 */
[C---:B-----5:R-:W-:Y:S08]  /*19db0*/  HMMA.16816.F32 R56, R12.reuse, R52, RZ ;  /* 0x000000340c38723c */ /* 0x060ff000000018ff */
        /* <DEDUP_REMOVED lines=11> */
[----:B------:R-:W5:Y:S07]  /*19e70*/  LDSM.16.M88.4 R152, [R188+0x6800] ;  /* 0x00680000bc98783b */ /* 0x000f6e0000000200 */
        /* <DEDUP_REMOVED lines=15> */
[C---:B-----5:R-:W-:Y:S08]  /*19f70*/  HMMA.16816.F32 R32, R4.reuse, R152, R32 ;  /* 0x000000980420723c */ /* 0x060ff00000001820 */
[C---:B------:R-:W-:Y:S01]  /*19f80*/  HMMA.16816.F32 R28, R4.reuse, R154, R28 ;  /* 0x0000009a041c723c */ /* 0x040fe2000000181c */
[----:B------:R-:W1:Y:S07]  /*19f90*/  LDSM.16.M88.4 R152, [R185+0x7000] ;  /* 0x00700000b998783b */ /* 0x000e6e0000000200 */
[C---:B--2---:R-:W-:Y:S08]  /*19fa0*/  HMMA.16816.F32 R24, R4.reuse, R148, R24 ;  /* 0x000000940418723c */ /* 0x044ff00000001818 */
[C---:B------:R-:W-:Y:S01]  /*19fb0*/  HMMA.16816.F32 R20, R4.reuse, R150, R20 ;  /* 0x000000960414723c */ /* 0x040fe20000001814 */
[----:B------:R-:W-:Y:S07]  /*19fc0*/  LDSM.16.M88.4 R148, [R185+0x7800] ;  /* 0x00780000b994783b */ /* 0x000fee0000000200 */
[C---:B---3--:R-:W-:Y:S08]  /*19fd0*/  HMMA.16816.F32 R16, R4.reuse, R8, R16 ;  /* 0x000000080410723c */ /* 0x048ff00000001810 */
[----:B------:R-:W-:Y:S01]  /*19fe0*/  HMMA.16816.F32 R12, R4, R10, R12 ;  /* 0x0000000a040c723c */ /* 0x000fe2000000180c */
[----:B------:R-:W-:Y:S04]  /*19ff0*/  LDSM.16.M88.4 R8, [R189] ;  /* 0x00000000bd08783b */ /* 0x000fe80000000200 */
[----:B------:R-:W2:Y:S03]  /*1a000*/  LDSM.16.M88.4 R4, [R186+0x4000] ;  /* 0x00400000ba04783b */ /* 0x000ea60000000200 */
[C---:B------:R-:W-:Y:S08]  /*1a010*/  HMMA.16816.F32 R144, R180.reuse, R176, R144 ;  /* 0x000000b0b490723c */ /* 0x040ff00000001890 */
[C---:B------:R-:W-:Y:S01]  /*1a020*/  HMMA.16816.F32 R140, R180.reuse, R178, R140 ;  /* 0x000000b2b48c723c */ /* 0x040fe2000000188c */
[----:B------:R-:W-:Y:S07]  /*1a030*/  LDSM.16.M88.4 R176, [R188+0x9800] ;  /* 0x00980000bcb0783b */ /* 0x000fee0000000200 */
[C---:B------:R-:W-:Y:S08]  /*1a040*/  HMMA.16816.F32 R136, R180.reuse, R172, R136 ;  /* 0x000000acb488723c */ /* 0x040ff00000001888 */
[C---:B------:R-:W-:Y:S01]  /*1a050*/  HMMA.16816.F32 R64, R180.reuse, R174, R64 ;  /* 0x000000aeb440723c */ /* 0x040fe20000001840 */
[----:B------:R-:W3:Y:S07]  /*1a060*/  LDSM.16.M88.4 R172, [R186+0x4800] ;  /* 0x00480000baac783b */ /* 0x000eee0000000200 */
[----:B-1----:R-:W-:Y:S08]  /*1a070*/  HMMA.16816.F32 R24, R180, R152, R24 ;  /* 0x00000098b418723c */ /* 0x002ff00000001818 */
[C---:B--2---:R-:W-:Y:S08]  /*1a080*/  HMMA.16816.F32 R144, R8.reuse, R4, R144 ;  /* 0x000000040890723c */ /* 0x044ff00000001890 */
[----:B------:R-:W-:Y:S01]  /*1a090*/  HMMA.16816.F32 R140, R8, R6, R140 ;  /* 0x00000006088c723c */ /* 0x000fe2000000188c */
[----:B------:R-:W1:Y:S07]  /*1a0a0*/  LDSM.16.M88.4 R4, [R186+0x7000] ;  /* 0x00700000ba04783b */ /* 0x000e6e0000000200 */
        /* <DEDUP_REMOVED lines=13> */
[----:B------:R-:W5:Y:S07]  /*1a180*/  LDSM.16.M88.4 R160, [R186+0x6800] ;  /* 0x00680000baa0783b */ /* 0x000f6e0000000200 */
[C---:B---3--:R-:W-:Y:S08]  /*1a190*/  HMMA.16816.F32 R136, R8.reuse, R172, R136 ;  /* 0x000000ac0888723c */ /* 0x048ff00000001888 */
[C---:B------:R-:W-:Y:S01]  /*1a1a0*/  HMMA.16816.F32 R64, R8.reuse, R174, R64 ;  /* 0x000000ae0840723c */ /* 0x040fe20000001840 */
[----:B------:R-:W-:Y:S07]  /*1a1b0*/  LDSM.16.M88.4 R172, [R193+0x2000] ;  /* 0x00200000c1ac783b */ /* 0x000fee0000000200 */
[C---:B-1----:R-:W-:Y:S08]  /*1a1c0*/  HMMA.16816.F32 R24, R8.reuse, R4, R24 ;  /* 0x000000040818723c */ /* 0x042ff00000001818 */
[----:B------:R-:W-:Y:S01]  /*1a1d0*/  HMMA.16816.F32 R20, R8, R6, R20 ;  /* 0x000000060814723c */ /* 0x000fe20000001814 */
[----:B------:R-:W1:Y:S07]  /*1a1e0*/  LDSM.16.M88.4 R4, [R187+UR5+0x9000] ;  /* 0x00900005bb04783b */ /* 0x000e6e0008000200 */
[C---:B------:R-:W-:Y:S08]  /*1a1f0*/  HMMA.16816.F32 R56, R180.reuse, R168, R56 ;  /* 0x000000a8b438723c */ /* 0x040ff00000001838 */
[----:B------:R-:W-:Y:S01]  /*1a200*/  HMMA.16816.F32 R52, R180, R170, R52 ;  /* 0x000000aab434723c */ /* 0x000fe20000001834 */
[----:B------:R-:W3:Y:S04]  /*1a210*/  LDSM.16.M88.4 R168, [R187+UR5+0x8000] ;  /* 0x00800005bba8783b */ /* 0x000ee80008000200 */
[----:B------:R-:W-:Y:S03]  /*1a220*/  LDSM.16.M88.4 R180, [R188+0xb000] ;  /* 0x00b00000bcb4783b */ /* 0x000fe60000000200 */
[C---:B--2---:R-:W-:Y:S08]  /*1a230*/  HMMA.16816.F32 R48, R8.reuse, R156, R48 ;  /* 0x0000009c0830723c */ /* 0x044ff00000001830 */
[C---:B------:R-:W-:Y:S08]  /*1a240*/  HMMA.16816.F32 R56, R8.reuse, R152, R56 ;  /* 0x000000980838723c */ /* 0x040ff00000001838 */
[C---:B------:R-:W-:Y:S01]  /*1a250*/  HMMA.16816.F32 R52, R8.reuse, R154, R52 ;  /* 0x0000009a0834723c */ /* 0x040fe20000001834 */
[----:B------:R-:W2:Y:S07]  /*1a260*/  LDSM.16.M88.4 R152, [R187+UR5+0x8800] ;  /* 0x00880005bb98783b */ /* 0x000eae0008000200 */
        /* <DEDUP_REMOVED lines=8> */
[C---:B------:R-:W-:Y:S08]  /*1a2f0*/  HMMA.16816.F32 R16, R8.reuse, R164, R16 ;  /* 0x000000a40810723c */ /* 0x040ff00000001810 */
[----:B------:R-:W-:Y:S01]  /*1a300*/  HMMA.16816.F32 R12, R8, R166, R12 ;  /* 0x000000a6080c723c */ /* 0x000fe2000000180c */
[----:B------:R-:W5:Y:S04]  /*1a310*/  LDSM.16.M88.4 R8, [R187+UR5+0xa000] ;  /* 0x00a00005bb08783b */ /* 0x000f680008000200 */
[----:B------:R-:W-:Y:S03]  /*1a320*/  LDSM.16.M88.4 R164, [R187+UR5+0xb800] ;  /* 0x00b80005bba4783b */ /* 0x000fe60008000200 */
[C---:B-1----:R-:W-:Y:S08]  /*1a330*/  HMMA.16816.F32 R56, R172.reuse, R4, R56 ;  /* 0x00000004ac38723c */ /* 0x042ff00000001838 */
[C---:B------:R-:W-:Y:S01]  /*1a340*/  HMMA.16816.F32 R52, R172.reuse, R6, R52 ;  /* 0x00000006ac34723c */ /* 0x040fe20000001834 */
[----:B------:R-:W1:Y:S07]  /*1a350*/  LDSM.16.M88.4 R4, [R188+0x8000] ;  /* 0x00800000bc04783b */ /* 0x000e6e0000000200 */
[C---:B---3--:R-:W-:Y:S08]  /*1a360*/  HMMA.16816.F32 R144, R172.reuse, R168, R144 ;  /* 0x000000a8ac90723c */ /* 0x048ff00000001890 */
[C---:B------:R-:W-:Y:S01]  /*1a370*/  HMMA.16816.F32 R140, R172.reuse, R170, R140 ;  /* 0x000000aaac8c723c */ /* 0x040fe2000000188c */
[----:B------:R-:W-:Y:S07]  /*1a380*/  LDSM.16.M88.4 R168, [R188+0x8800] ;  /* 0x00880000bca8783b */ /* 0x000fee0000000200 */
[C---:B--2---:R-:W-:Y:S08]  /*1a390*/  HMMA.16816.F32 R136, R172.reuse, R152, R136 ;  /* 0x00000098ac88723c */ /* 0x044ff00000001888 */
[C---:B------:R-:W-:Y:S01]  /*1a3a0*/  HMMA.16816.F32 R64, R172.reuse, R154, R64 ;  /* 0x0000009aac40723c */ /* 0x040fe20000001840 */
[----:B------:R-:W2:Y:S07]  /*1a3b0*/  LDSM.16.M88.4 R152, [R187+UR5+0xb000] ;  /* 0x00b00005bb98783b */ /* 0x000eae0008000200 */
        /* <DEDUP_REMOVED lines=8> */
[----:B------:R-:W5:Y:S07]  /*1a440*/  LDSM.16.M88.4 R8, [R188+0xa800] ;  /* 0x00a80000bc08783b */ /* 0x000f6e0000000200 */
[C---:B-1----:R-:W-:Y:S08]  /*1a450*/  HMMA.16816.F32 R144, R160.reuse, R4, R144 ;  /* 0x00000004a090723c */ /* 0x042ff00000001890 */
[----:B------:R-:W-:Y:S01]  /*1a460*/  HMMA.16816.F32 R140, R160, R6, R140 ;  /* 0x00000006a08c723c */ /* 0x000fe2000000188c */
[----:B------:R-:W1:Y:S07]  /*1a470*/  LDSM.16.M88.4 R4, [R188+0xb800] ;  /* 0x00b80000bc04783b */ /* 0x000e6e0000000200 */
[C---:B--2---:R-:W-:Y:S08]  /*1a480*/  HMMA.16816.F32 R24, R172.reuse, R152, R24 ;  /* 0x00000098ac18723c */ /* 0x044ff00000001818 */
[C---:B------:R-:W-:Y:S01]  /*1a490*/  HMMA.16816.F32 R20, R172.reuse, R154, R20 ;  /* 0x0000009aac14723c */ /* 0x040fe20000001814 */
[----:B------:R-:W-:Y:S07]  /*1a4a0*/  LDSM.16.M88.4 R152, [R185+0x8000] ;  /* 0x00800000b998783b */ /* 0x000fee0000000200 */
[C---:B------:R-:W-:Y:S08]  /*1a4b0*/  HMMA.16816.F32 R16, R172.reuse, R164, R16 ;  /* 0x000000a4ac10723c */ /* 0x040ff00000001810 */
[----:B------:R-:W-:Y:S01]  /*1a4c0*/  HMMA.16816.F32 R12, R172, R166, R12 ;  /* 0x000000a6ac0c723c */ /* 0x000fe2000000180c */
[----:B------:R-:W2:Y:S04]  /*1a4d0*/  LDSM.16.M88.4 R164, [R191+0x2000] ;  /* 0x00200000bfa4783b */ /* 0x000ea80000000200 */
[----:B------:R-:W-:Y:S03]  /*1a4e0*/  LDSM.16.M88.4 R172, [R186+0xb800] ;  /* 0x00b80000baac783b */ /* 0x000fe60000000200 */
        /* <DEDUP_REMOVED lines=10> */
[C---:B------:R-:W-:Y:S08]  /*1a590*/  HMMA.16816.F32 R44, R160.reuse, R178, R44 ;  /* 0x000000b2a02c723c */ /* 0x040ff0000000182c */
[C---:B-----5:R-:W-:Y:S08]  /*1a5a0*/  HMMA.16816.F32 R32, R160.reuse, R8, R32 ;  /* 0x00000008a020723c */ /* 0x060ff00000001820 */
[C---:B------:R-:W-:Y:S01]  /*1a5b0*/  HMMA.16816.F32 R28, R160.reuse, R10, R28 ;  /* 0x0000000aa01c723c */ /* 0x040fe2000000181c */
[----:B------:R-:W5:Y:S07]  /*1a5c0*/  LDSM.16.M88.4 R8, [R185+0x9000] ;  /* 0x00900000b908783b */ /* 0x000f6e0000000200 */
[C---:B------:R-:W-:Y:S08]  /*1a5d0*/  HMMA.16816.F32 R24, R160.reuse, R180, R24 ;  /* 0x000000b4a018723c */ /* 0x040ff00000001818 */
[C---:B------:R-:W-:Y:S08]  /*1a5e0*/  HMMA.16816.F32 R20, R160.reuse, R182, R20 ;  /* 0x000000b6a014723c */ /* 0x040ff00000001814 */
[C---:B-1----:R-:W-:Y:S08]  /*1a5f0*/  HMMA.16816.F32 R16, R160.reuse, R4, R16 ;  /* 0x00000004a010723c */ /* 0x042ff00000001810 */
[----:B------:R-:W-:Y:S01]  /*1a600*/  HMMA.16816.F32 R160, R160, R6, R12 ;  /* 0x00000006a0a0723c */ /* 0x000fe2000000180c */
[----:B------:R-:W-:Y:S04]  /*1a610*/  LDSM.16.M88.4 R12, [R189+0x2000] ;  /* 0x00200000bd0c783b */ /* 0x000fe80000000200 */
[----:B------:R-:W1:Y:S03]  /*1a620*/  LDSM.16.M88.4 R4, [R186+0x8000] ;  /* 0x00800000ba04783b */ /* 0x000e660000000200 */
[C---:B--2---:R-:W-:Y:S08]  /*1a630*/  HMMA.16816.F32 R144, R164.reuse, R152, R144 ;  /* 0x00000098a490723c */ /* 0x044ff00000001890 */
[C---:B------:R-:W-:Y:S01]  /*1a640*/  HMMA.16816.F32 R140, R164.reuse, R154, R140 ;  /* 0x0000009aa48c723c */ /* 0x040fe2000000188c */
[----:B------:R-:W2:Y:S07]  /*1a650*/  LDSM.16.M88.4 R152, [R185+0xa000] ;  /* 0x00a00000b998783b */ /* 0x000eae0000000200 */
[C---:B---3--:R-:W-:Y:S08]  /*1a660*/  HMMA.16816.F32 R160, R164.reuse, R158, R160 ;  /* 0x0000009ea4a0723c */ /* 0x048ff000000018a0 */
[----:B----4-:R-:W-:Y:S01]  /*1a670*/  HMMA.16816.F32 R136, R164, R148, R136 ;  /* 0x00000094a488723c */ /* 0x010fe20000001888 */
[----:B------:R-:W-:-:S02]  /*1a680*/  IMAD.SHL.U32 R148, R197, 0x2, RZ ;  /* 0x00000002c5947824 */ /* 0x000fc400078e00ff */
[----:B------:R-:W-:-:S03]  /*1a690*/  IMAD.SHL.U32 R149, R61, 0x80, RZ ;  /* 0x000000803d957824 */ /* 0x000fc600078e00ff */
[----:B------:R-:W-:Y:S02]  /*1a6a0*/  LOP3.LUT R148, R148, 0x6, RZ, 0xc0, !PT ;  /* 0x0000000694947812 */ /* 0x000fe400078ec0ff */
[----:B-----5:R-:W-:Y:S02]  /*1a6b0*/  HMMA.16816.F32 R56, R164, R8, R56 ;  /* 0x00000008a438723c */ /* 0x020fe40000001838 */
[----:B------:R-:W-:-:S05]  /*1a6c0*/  LOP3.LUT R149, R149, R148, RZ, 0xfc, !PT ;  /* 0x0000009495957212 */ /* 0x000fca00078efcff */
[C---:B------:R-:W-:Y:S01]  /*1a6d0*/  VIADD R159, R149.reuse, 0xffffff08 ;  /* 0xffffff08959f7836 */ /* 0x040fe20000000000 */
[----:B------:R-:W-:Y:S01]  /*1a6e0*/  HMMA.16816.F32 R52, R164, R10, R52 ;  /* 0x0000000aa434723c */ /* 0x000fe20000001834 */
[----:B------:R-:W3:Y:S07]  /*1a6f0*/  LDSM.16.M88.4 R8, [R186+0x8800] ;  /* 0x00880000ba08783b */ /* 0x000eee0000000200 */
[----:B-1----:R-:W-:Y:S01]  /*1a700*/  HMMA.16816.F32 R144, R12, R4, R144 ;  /* 0x000000040c90723c */ /* 0x002fe20000001890 */
[----:B------:R-:W-:-:S05]  /*1a710*/  VIADD R5, R149, 0xffffff00 ;  /* 0xffffff0095057836 */ /* 0x000fca0000000000 */
[----:B------:R-:W-:Y:S02]  /*1a720*/  I2FP.F32.U32 R4, R5 ;  /* 0x0000000500047245 */ /* 0x000fe40000201000 */
[----:B------:R-:W-:Y:S01]  /*1a730*/  HMMA.16816.F32 R160, R12, R174, R160 ;  /* 0x000000ae0ca0723c */ /* 0x000fe200000018a0 */
[C---:B------:R-:W-:Y:S02]  /*1a740*/  ISETP.GE.AND P2, PT, R5.reuse, R2, PT ;  /* 0x000000020500720c */ /* 0x040fe40003f46270 */
[----:B------:R-:W-:-:S05]  /*1a750*/  ISETP.GE.AND P1, PT, R5, R60, PT ;  /* 0x0000003c0500720c */ /* 0x000fca0003f26270 */
[----:B------:R-:W-:Y:S03]  /*1a760*/  HMMA.16816.F32 R64, R164, R150, R64 ;  /* 0x00000096a440723c */ /* 0x000fe60000001840 */
[CC--:B------:R-:W-:Y:S01]  /*1a770*/  FFMA.FTZ R144, R3.reuse, R4.reuse, R144 ;  /* 0x0000000403907223 */ /* 0x0c0fe20000010090 */
[----:B------:R-:W-:-:S04]  /*1a780*/  FFMA.FTZ R151, R3, R4, R146 ;  /* 0x0000000403977223 */ /* 0x000fc80000010092 */
[----:B------:R-:W-:Y:S01]  /*1a790*/  HMMA.16816.F32 R140, R12, R6, R140 ;  /* 0x000000060c8c723c */ /* 0x000fe2000000188c */
[----:B------:R-:W1:Y:S01]  /*1a7a0*/  LDSM.16.M88.4 R4, [R186+0x9000] ;  /* 0x00900000ba04783b */ /* 0x000e620000000200 */
[----:B------:R-:W-:Y:S02]  /*1a7b0*/  FSEL R146, R144, -INF , !P2 ;  /* 0xff80000090927808 */ /* 0x000fe40005000000 */
[----:B------:R-:W-:-:S04]  /*1a7c0*/  FSEL R151, R151, -INF , !P1 ;  /* 0xff80000097977808 */ /* 0x000fc80004800000 */
[----:B--2---:R-:W-:Y:S01]  /*1a7d0*/  HMMA.16816.F32 R40, R164, R152, R40 ;  /* 0x00000098a428723c */ /* 0x004fe20000001828 */
[----:B------:R-:W-:-:S05]  /*1a7e0*/  VIADD R153, R149, 0xffffff78 ;  /* 0xffffff7895997836 */ /* 0x000fca0000000000 */
[----:B------:R-:W-:Y:S02]  /*1a7f0*/  I2FP.F32.U32 R152, R153 ;  /* 0x0000009900987245 */ /* 0x000fe40000201000 */
[C---:B------:R-:W-:Y:S01]  /*1a800*/  ISETP.GE.AND P5, PT, R153.reuse, R2, PT ;  /* 0x000000029900720c */ /* 0x040fe20003fa6270 */
[----:B---3--:R-:W-:Y:S01]  /*1a810*/  HMMA.16816.F32 R136, R12, R8, R136 ;  /* 0x000000080c88723c */ /* 0x008fe20000001888 */
[----:B------:R-:W-:Y:S01]  /*1a820*/  ISETP.GE.AND P2, PT, R153, R60, PT ;  /* 0x0000003c9900720c */ /* 0x000fe20003f46270 */
[-C--:B------:R-:W-:Y:S01]  /*1a830*/  FFMA.FTZ R144, R3, R152.reuse, R160 ;  /* 0x0000009803907223 */ /* 0x080fe200000100a0 */
[----:B------:R-:W-:Y:S02]  /*1a840*/  VIADD R153, R149, 0xffffff01 ;  /* 0xffffff0195997836 */ /* 0x000fe40000000000 */
[----:B------:R-:W-:Y:S01]  /*1a850*/  FFMA.FTZ R162, R3, R152, R162 ;  /* 0x0000009803a27223 */ /* 0x000fe200000100a2 */
[----:B------:R-:W-:Y:S01]  /*1a860*/  VIADD R9, R149, 0xffffff10 ;  /* 0xffffff1095097836 */ /* 0x000fe20000000000 */
[----:B------:R-:W-:Y:S01]  /*1a870*/  FSEL R144, R144, -INF , !P5 ;  /* 0xff80000090907808 */ /* 0x000fe20006800000 */
[----:B------:R-:W-:Y:S01]  /*1a880*/  HMMA.16816.F32 R36, R164, R154, R36 ;  /* 0x0000009aa424723c */ /* 0x000fe20000001824 */
[----:B------:R-:W-:-:S02]  /*1a890*/  ISETP.GE.AND P1, PT, R153, R2, PT ;  /* 0x000000029900720c */ /* 0x000fc40003f26270 */
[----:B------:R-:W-:Y:S02]  /*1a8a0*/  I2FP.F32.U32 R150, R153 ;  /* 0x0000009900967245 */ /* 0x000fe40000201000 */
[----:B------:R-:W-:Y:S01]  /*1a8b0*/  ISETP.GE.AND P5, PT, R153, R60, PT ;  /* 0x0000003c9900720c */ /* 0x000fe20003fa6270 */
[----:B------:R-:W-:Y:S01]  /*1a8c0*/  VIADD R153, R149, 0xffffff09 ;  /* 0xffffff0995997836 */ /* 0x000fe20000000000 */
[----:B------:R-:W-:Y:S01]  /*1a8d0*/  I2FP.F32.U32 R155, R159 ;  /* 0x0000009f009b7245 */ /* 0x000fe20000201000 */
[CC--:B------:R-:W-:Y:S01]  /*1a8e0*/  FFMA.FTZ R147, R3.reuse, R150.reuse, R147 ;  /* 0x0000009603937223 */ /* 0x0c0fe20000010093 */
[C---:B------:R-:W-:Y:S01]  /*1a8f0*/  FFMA.FTZ R189, R3.reuse, R150, R145 ;  /* 0x0000009603bd7223 */ /* 0x040fe20000010091 */
[C---:B------:R-:W-:Y:S01]  /*1a900*/  HMMA.16816.F32 R64, R12.reuse, R10, R64 ;  /* 0x0000000a0c40723c */ /* 0x040fe20000001840 */
        /* <DEDUP_REMOVED lines=8> */
[----:B------:R-:W-:Y:S01]  /*1a990*/  ISETP.GE.AND P5, PT, R153, R2, PT ;  /* 0x000000029900720c */ /* 0x000fe20003fa6270 */
[----:B------:R-:W-:Y:S01]  /*1a9a0*/  VIADD R147, R149, 0xffffff11 ;  /* 0xffffff1195937836 */ /* 0x000fe20000000000 */
[----:B------:R-:W-:Y:S01]  /*1a9b0*/  FSEL R189, R189, -INF , !P1 ;  /* 0xff800000bdbd7808 */ /* 0x000fe20004800000 */
[----:B------:R-:W-:Y:S01]  /*1a9c0*/  VIADD R143, R149, 0xffffff18 ;  /* 0xffffff18958f7836 */ /* 0x000fe20000000000 */
[----:B------:R-:W-:Y:S01]  /*1a9d0*/  ISETP.GE.AND P1, PT, R159, R60, PT ;  /* 0x0000003c9f00720c */ /* 0x000fe20003f26270 */
[----:B-1----:R-:W-:Y:S01]  /*1a9e0*/  HMMA.16816.F32 R56, R12, R4, R56 ;  /* 0x000000040c38723c */ /* 0x002fe20000001838 */
[----:B------:R-:W-:Y:S01]  /*1a9f0*/  FSEL R201, R140, -INF , !P2 ;  /* 0xff8000008cc97808 */ /* 0x000fe20005000000 */
[----:B------:R-:W-:Y:S01]  /*1aa00*/  VIADD R5, R149, 0xffffff19 ;  /* 0xffffff1995057836 */ /* 0x000fe20000000000 */
[----:B------:R-:W-:-:S02]  /*1aa10*/  FSEL R140, R141, -INF , !P5 ;  /* 0xff8000008d8c7808 */ /* 0x000fc40006800000 */
[----:B------:R-:W-:Y:S02]  /*1aa20*/  I2FP.F32.U32 R141, R9 ;  /* 0x00000009008d7245 */ /* 0x000fe40000201000 */
[----:B------:R-:W-:Y:S01]  /*1aa30*/  FSEL R191, R142, -INF , !P1 ;  /* 0xff8000008ebf7808 */ /* 0x000fe20004800000 */
[C---:B------:R-:W-:Y:S01]  /*1aa40*/  HMMA.16816.F32 R48, R164.reuse, R168, R48 ;  /* 0x000000a8a430723c */ /* 0x040fe20000001830 */
[----:B------:R-:W-:Y:S01]  /*1aa50*/  ISETP.GE.AND P1, PT, R9, R2, PT ;  /* 0x000000020900720c */ /* 0x000fe20003f26270 */
[-C--:B------:R-:W-:Y:S01]  /*1aa60*/  FFMA.FTZ R187, R3, R141.reuse, R136 ;  /* 0x0000008d03bb7223 */ /* 0x080fe20000010088 */
[----:B------:R-:W-:Y:S01]  /*1aa70*/  ISETP.GE.AND P5, PT, R9, R60, PT ;  /* 0x0000003c0900720c */ /* 0x000fe20003fa6270 */
[----:B------:R-:W-:Y:S01]  /*1aa80*/  FFMA.FTZ R138, R3, R141, R138 ;  /* 0x0000008d038a7223 */ /* 0x000fe2000001008a */
[----:B------:R-:W1:Y:S01]  /*1aa90*/  LDSM.16.M88.4 R8, [R186+0x9800] ;  /* 0x00980000ba08783b */ /* 0x000e620000000200 */
[----:B------:R-:W-:Y:S02]  /*1aaa0*/  I2FP.F32.U32 R136, R147 ;  /* 0x0000009300887245 */ /* 0x000fe40000201000 */
[----:B------:R-:W-:Y:S01]  /*1aab0*/  I2FP.F32.U32 R4, R143 ;  /* 0x0000008f00047245 */ /* 0x000fe20000201000 */
[----:B------:R-:W-:Y:S01]  /*1aac0*/  HMMA.16816.F32 R44, R164, R170, R44 ;  /* 0x000000aaa42c723c */ /* 0x000fe2000000182c */
[----:B------:R-:W-:Y:S01]  /*1aad0*/  FSEL R187, R187, -INF , !P1 ;  /* 0xff800000bbbb7808 */ /* 0x000fe20004800000 */
[C---:B------:R-:W-:Y:S01]  /*1aae0*/  FFMA.FTZ R139, R3.reuse, R136, R139 ;  /* 0x00000088038b7223 */ /* 0x040fe2000001008b */
        /* <DEDUP_REMOVED lines=19> */
[----:B------:R-:W-:Y:S01]  /*1ac20*/  I2FP.F32.U32 R64, R5 ;  /* 0x0000000500407245 */ /* 0x000fe20000201000 */
[----:B------:R-:W2:Y:S01]  /*1ac30*/  LDSM.16.M88.4 R152, [R185+0xa800] ;  /* 0x00a80000b998783b */ /* 0x000ea20000000200 */
[----:B------:R-:W-:-:S02]  /*1ac40*/  FSEL R195, R195, -INF , !P2 ;  /* 0xff800000c3c37808 */ /* 0x000fc40005000000 */
[----:B------:R-:W-:Y:S01]  /*1ac50*/  ISETP.GE.AND P2, PT, R147, R2, PT ;  /* 0x000000029300720c */ /* 0x000fe20003f46270 */
[CC--:B------:R-:W-:Y:S01]  /*1ac60*/  FFMA.FTZ R252, R3.reuse, R64.reuse, R56 ;  /* 0x0000004003fc7223 */ /* 0x0c0fe20000010038 */
[----:B------:R-:W-:Y:S01]  /*1ac70*/  I2FP.F32.U32 R56, R65 ;  /* 0x0000004100387245 */ /* 0x000fe20000201000 */
[----:B------:R-:W-:Y:S01]  /*1ac80*/  FFMA.FTZ R246, R3, R64, R58 ;  /* 0x0000004003f67223 */ /* 0x000fe2000001003a */
[----:B------:R-:W-:Y:S02]  /*1ac90*/  FSEL R183, R137, -INF , !P2 ;  /* 0xff80000089b77808 */ /* 0x000fe40005000000 */
[----:B------:R-:W-:Y:S01]  /*1aca0*/  ISETP.GE.AND P2, PT, R143, R60, PT ;  /* 0x0000003c8f00720c */ /* 0x000fe20003f46270 */
[CC--:B------:R-:W-:Y:S01]  /*1acb0*/  FFMA.FTZ R159, R3.reuse, R56.reuse, R57 ;  /* 0x00000038039f7223 */ /* 0x0c0fe20000010039 */
[----:B------:R-:W-:Y:S01]  /*1acc0*/  FFMA.FTZ R240, R3, R56, R59 ;  /* 0x0000003803f07223 */ /* 0x000fe2000001003b */
[C---:B------:R-:W-:Y:S01]  /*1acd0*/  ISETP.GE.AND P1, PT, R5.reuse, R60, PT ;  /* 0x0000003c0500720c */ /* 0x040fe20003f26270 */
[----:B------:R-:W3:Y:S01]  /*1ace0*/  LDSM.16.M88.4 R56, [R186+0xa000] ;  /* 0x00a00000ba38783b */ /* 0x000ee20000000200 */
[----:B------:R-:W-:Y:S01]  /*1acf0*/  FSEL R171, R66, -INF , !P2 ;  /* 0xff80000042ab7808 */ /* 0x000fe20005000000 */
[----:B-1----:R-:W-:Y:S01]  /*1ad00*/  HMMA.16816.F32 R48, R12, R8, R48 ;  /* 0x000000080c30723c */ /* 0x002fe20000001830 */
[----:B------:R-:W-:Y:S01]  /*1ad10*/  ISETP.GE.AND P2, PT, R5, R2, PT ;  /* 0x000000020500720c */ /* 0x000fe20003f46270 */
[----:B------:R-:W-:Y:S01]  /*1ad20*/  VIADD R9, R149, 0xffffff28 ;  /* 0xffffff2895097836 */ /* 0x000fe20000000000 */
[----:B------:R-:W1:Y:S01]  /*1ad30*/  LDSM.16.M88.4 R4, [R185+0xb000] ;  /* 0x00b00000b904783b */ /* 0x000e620000000200 */
[----:B------:R-:W-:-:S02]  /*1ad40*/  FSEL R169, R67, -INF , !P5 ;  /* 0xff80000043a97808 */ /* 0x000fc40006800000 */
[----:B------:R-:W-:Y:S02]  /*1ad50*/  FSEL R252, R252, -INF , !P2 ;  /* 0xff800000fcfc7808 */ /* 0x000fe40005000000 */
[C---:B------:R-:W-:Y:S01]  /*1ad60*/  ISETP.GE.AND P5, PT, R65.reuse, R2, PT ;  /* 0x000000024100720c */ /* 0x040fe20003fa6270 */
[----:B------:R-:W-:Y:S01]  /*1ad70*/  HMMA.16816.F32 R44, R12, R10, R44 ;  /* 0x0000000a0c2c723c */ /* 0x000fe2000000182c */
[----:B------:R-:W-:Y:S01]  /*1ad80*/  ISETP.GE.AND P2, PT, R65, R60, PT ;  /* 0x0000003c4100720c */ /* 0x000fe20003f46270 */
[----:B------:R-:W-:Y:S01]  /*1ad90*/  VIADD R65, R149, 0xffffff29 ;  /* 0xffffff2995417836 */ /* 0x000fe20000000000 */
[----:B------:R-:W-:Y:S02]  /*1ada0*/  I2FP.F32.U32 R64, R9 ;  /* 0x0000000900407245 */ /* 0x000fe40000201000 */
[----:B------:R-:W-:Y:S02]  /*1adb0*/  FSEL R246, R246, -INF , !P1 ;  /* 0xff800000f6f67808 */ /* 0x000fe40004800000 */
[----:B------:R-:W-:Y:S01]  /*1adc0*/  I2FP.F32.U32 R8, R65 ;  /* 0x0000004100087245 */ /* 0x000fe20000201000 */
[-C--:B------:R-:W-:Y:S01]  /*1add0*/  FFMA.FTZ R52, R3, R64.reuse, R52 ;  /* 0x0000004003347223 */ /* 0x080fe20000010034 */
[----:B------:R-:W-:Y:S01]  /*1ade0*/  FSEL R159, R159, -INF , !P5 ;  /* 0xff8000009f9f7808 */ /* 0x000fe20006800000 */
[----:B------:R-:W-:Y:S01]  /*1adf0*/  FFMA.FTZ R54, R3, R64, R54 ;  /* 0x0000004003367223 */ /* 0x000fe20000010036 */
[----:B------:R-:W-:Y:S01]  /*1ae00*/  ISETP.GE.AND P1, PT, R9, R2, PT ;  /* 0x000000020900720c */ /* 0x000fe20003f26270 */
[----:B------:R-:W-:Y:S01]  /*1ae10*/  FFMA.FTZ R53, R3, R8, R53 ;  /* 0x0000000803357223 */ /* 0x000fe20000010035 */
[----:B------:R-:W-:Y:S01]  /*1ae20*/  ISETP.GE.AND P5, PT, R9, R60, PT ;  /* 0x0000003c0900720c */ /* 0x000fe20003fa6270 */
[----:B------:R-:W-:Y:S01]  /*1ae30*/  VIADD R9, R149, 0xffffff30 ;  /* 0xffffff3095097836 */ /* 0x000fe20000000000 */
[----:B------:R-:W-:Y:S01]  /*1ae40*/  FSEL R240, R240, -INF , !P2 ;  /* 0xff800000f0f07808 */ /* 0x000fe20005000000 */
[----:B------:R-:W-:Y:S01]  /*1ae50*/  FFMA.FTZ R55, R3, R8, R55 ;  /* 0x0000000803377223 */ /* 0x000fe20000010037 */
[----:B------:R-:W-:Y:S01]  /*1ae60*/  ISETP.GE.AND P2, PT, R65, R2, PT ;  /* 0x000000024100720c */ /* 0x000fe20003f46270 */
[----:B--2---:R-:W-:Y:S01]  /*1ae70*/  HMMA.16816.F32 R32, R164, R152, R32 ;  /* 0x00000098a420723c */ /* 0x004fe20000001820 */
[----:B------:R-:W-:-:S02]  /*1ae80*/  FSEL R250, R52, -INF , !P1 ;  /* 0xff80000034fa7808 */ /* 0x000fc40004800000 */
[----:B------:R-:W-:Y:S02]  /*1ae90*/  FSEL R244, R54, -INF , !P5 ;  /* 0xff80000036f47808 */ /* 0x000fe40006800000 */
[----:B------:R-:W-:Y:S01]  /*1aea0*/  FSEL R248, R53, -INF , !P2 ;  /* 0xff80000035f87808 */ /* 0x000fe20005000000 */
[----:B------:R-:W-:Y:S01]  /*1aeb0*/  VIADD R53, R149, 0xffffff31 ;  /* 0xffffff3195357836 */ /* 0x000fe20000000000 */
[C---:B------:R-:W-:Y:S01]  /*1aec0*/  ISETP.GE.AND P5, PT, R9.reuse, R2, PT ;  /* 0x000000020900720c */ /* 0x040fe20003fa6270 */
[----:B------:R-:W-:Y:S01]  /*1aed0*/  HMMA.16816.F32 R28, R164, R154, R28 ;  /* 0x0000009aa41c723c */ /* 0x000fe2000000181c */
[----:B------:R-:W-:Y:S02]  /*1aee0*/  I2FP.F32.U32 R52, R9 ;  /* 0x0000000900347245 */ /* 0x000fe40000201000 */
[----:B------:R-:W-:Y:S02]  /*1aef0*/  ISETP.GE.AND P2, PT, R9, R60, PT ;  /* 0x0000003c0900720c */ /* 0x000fe40003f46270 */
[----:B------:R-:W2:Y:S01]  /*1af00*/  LDSM.16.M88.4 R8, [R186+0xa800] ;  /* 0x00a80000ba08783b */ /* 0x000ea20000000200 */
[----:B------:R-:W-:Y:S01]  /*1af10*/  FFMA.FTZ R236, R3, R52, R48 ;  /* 0x0000003403ec7223 */ /* 0x000fe20000010030 */
[----:B------:R-:W-:Y:S01]  /*1af20*/  ISETP.GE.AND P1, PT, R65, R60, PT ;  /* 0x0000003c4100720c */ /* 0x000fe20003f26270 */
[----:B---3--:R-:W-:Y:S01]  /*1af30*/  HMMA.16816.F32 R40, R12, R56, R40 ;  /* 0x000000380c28723c */ /* 0x008fe20000001828 */
[----:B------:R-:W-:Y:S01]  /*1af40*/  I2FP.F32.U32 R48, R53 ;  /* 0x0000003500307245 */ /* 0x000fe20000201000 */
[----:B------:R-:W-:Y:S01]  /*1af50*/  FFMA.FTZ R50, R3, R52, R50 ;  /* 0x0000003403327223 */ /* 0x000fe20000010032 */
[----:B------:R-:W-:-:S02]  /*1af60*/  FSEL R242, R55, -INF , !P1 ;  /* 0xff80000037f27808 */ /* 0x000fc40004800000 */
[----:B------:R-:W-:Y:S01]  /*1af70*/  FSEL R236, R236, -INF , !P5 ;  /* 0xff800000ecec7808 */ /* 0x000fe20006800000 */
[----:B------:R-:W-:Y:S01]  /*1af80*/  FFMA.FTZ R234, R3, R48, R49 ;  /* 0x0000003003ea7223 */ /* 0x000fe20000010031 */
[C---:B------:R-:W-:Y:S01]  /*1af90*/  ISETP.GE.AND P1, PT, R53.reuse, R2, PT ;  /* 0x000000023500720c */ /* 0x040fe20003f26270 */
[----:B-1----:R-:W-:Y:S01]  /*1afa0*/  HMMA.16816.F32 R24, R164, R4, R24 ;  /* 0x00000004a418723c */ /* 0x002fe20000001818 */
[----:B------:R-:W-:Y:S01]  /*1afb0*/  ISETP.GE.AND P5, PT, R53, R60, PT ;  /* 0x0000003c3500720c */ /* 0x000fe20003fa6270 */
[C---:B------:R-:W-:Y:S01]  /*1afc0*/  VIADD R53, R149.reuse, 0xffffff38 ;  /* 0xffffff3895357836 */ /* 0x040fe20000000000 */
[----:B------:R-:W-:Y:S01]  /*1afd0*/  FSEL R230, R50, -INF , !P2 ;  /* 0xff80000032e67808 */ /* 0x000fe20005000000 */
[----:B------:R-:W-:Y:S02]  /*1afe0*/  VIADD R5, R149, 0xffffff39 ;  /* 0xffffff3995057836 */ /* 0x000fe40000000000 */
[----:B------:R-:W-:Y:S01]  /*1aff0*/  FFMA.FTZ R51, R3, R48, R51 ;  /* 0x0000003003337223 */ /* 0x000fe20000010033 */
[----:B------:R-:W-:-:S02]  /*1b000*/  FSEL R234, R234, -INF , !P1 ;  /* 0xff800000eaea7808 */ /* 0x000fc40004800000 */
[----:B------:R-:W-:Y:S01]  /*1b010*/  I2FP.F32.U32 R49, R53 ;  /* 0x0000003500317245 */ /* 0x000fe20000201000 */
[----:B------:R-:W-:Y:S01]  /*1b020*/  HMMA.16816.F32 R36, R12, R58, R36 ;  /* 0x0000003a0c24723c */ /* 0x000fe20000001824 */
        /* <DEDUP_REMOVED lines=11> */
[----:B------:R-:W-:Y:S01]  /*1b0e0*/  ISETP.GE.AND P2, PT, R5, R60, PT ;  /* 0x0000003c0500720c */ /* 0x000fe20003f46270 */
[----:B------:R-:W-:Y:S01]  /*1b0f0*/  VIADD R7, R149, 0xffffff50 ;  /* 0xffffff5095077836 */ /* 0x000fe20000000000 */
[----:B------:R-:W-:-:S02]  /*1b100*/  I2FP.F32.U32 R5, R49 ;  /* 0x0000003100057245 */ /* 0x000fc40000201000 */
[----:B------:R-:W-:Y:S02]  /*1b110*/  ISETP.GE.AND P1, PT, R53, R60, PT ;  /* 0x0000003c3500720c */ /* 0x000fe40003f26270 */
[----:B------:R-:W-:Y:S01]  /*1b120*/  FSEL R232, R45, -INF , !P5 ;  /* 0xff8000002de87808 */ /* 0x000fe20006800000 */
[-C--:B------:R-:W-:Y:S01]  /*1b130*/  FFMA.FTZ R40, R3, R5.reuse, R40 ;  /* 0x0000000503287223 */ /* 0x080fe20000010028 */
[----:B------:R-:W-:Y:S01]  /*1b140*/  FSEL R228, R46, -INF , !P1 ;  /* 0xff8000002ee47808 */ /* 0x000fe20004800000 */
[----:B------:R-:W-:Y:S01]  /*1b150*/  VIADD R45, R149, 0xffffff41 ;  /* 0xffffff41952d7836 */ /* 0x000fe20000000000 */
[----:B------:R-:W-:Y:S01]  /*1b160*/  ISETP.GE.AND P1, PT, R49, R2, PT ;  /* 0x000000023100720c */ /* 0x000fe20003f26270 */
[----:B------:R-:W-:Y:S01]  /*1b170*/  FFMA.FTZ R42, R3, R5, R42 ;  /* 0x00000005032a7223 */ /* 0x000fe2000001002a */
[----:B------:R-:W-:Y:S01]  /*1b180*/  FSEL R178, R47, -INF , !P2 ;  /* 0xff8000002fb27808 */ /* 0x000fe20005000000 */
[----:B--2---:R-:W-:Y:S01]  /*1b190*/  HMMA.16816.F32 R28, R12, R10, R28 ;  /* 0x0000000a0c1c723c */ /* 0x004fe2000000181c */
[----:B------:R-:W-:-:S02]  /*1b1a0*/  FSEL R222, R40, -INF , !P1 ;  /* 0xff80000028de7808 */ /* 0x000fc40004800000 */
[C---:B------:R-:W-:Y:S02]  /*1b1b0*/  ISETP.GE.AND P2, PT, R45.reuse, R2, PT ;  /* 0x000000022d00720c */ /* 0x040fe40003f46270 */
[----:B------:R-:W-:Y:S02]  /*1b1c0*/  I2FP.F32.U32 R4, R45 ;  /* 0x0000002d00047245 */ /* 0x000fe40000201000 */
[-C--:B------:R-:W-:Y:S01]  /*1b1d0*/  ISETP.GE.AND P1, PT, R45, R60.reuse, PT ;  /* 0x0000003c2d00720c */ /* 0x080fe20003f26270 */
[----:B------:R-:W-:Y:S01]  /*1b1e0*/  HMMA.16816.F32 R16, R12, R172, R16 ;  /* 0x000000ac0c10723c */ /* 0x000fe20000001810 */
[----:B------:R-:W-:Y:S01]  /*1b1f0*/  ISETP.GE.AND P5, PT, R49, R60, PT ;  /* 0x0000003c3100720c */ /* 0x000fe20003fa6270 */
[----:B------:R-:W-:Y:S02]  /*1b200*/  VIADD R49, R149, 0xffffff48 ;  /* 0xffffff4895317836 */ /* 0x000fe40000000000 */
[CC--:B------:R-:W-:Y:S01]  /*1b210*/  FFMA.FTZ R41, R3.reuse, R4.reuse, R41 ;  /* 0x0000000403297223 */ /* 0x0c0fe20000010029 */
[----:B------:R-:W-:Y:S01]  /*1b220*/  FFMA.FTZ R43, R3, R4, R43 ;  /* 0x00000004032b7223 */ /* 0x000fe2000001002b */
[----:B------:R-:W-:-:S02]  /*1b230*/  FSEL R214, R42, -INF , !P5 ;  /* 0xff8000002ad67808 */ /* 0x000fc40006800000 */
[----:B------:R-:W-:Y:S01]  /*1b240*/  I2FP.F32.U32 R5, R49 ;  /* 0x0000003100057245 */ /* 0x000fe20000201000 */
[----:B------:R-:W-:Y:S01]  /*1b250*/  HMMA.16816.F32 R44, R12, R8, R32 ;  /* 0x000000080c2c723c */ /* 0x000fe20000001820 */
[----:B------:R-:W1:Y:S01]  /*1b260*/  LDSM.16.M88.4 R32, [R186+0xb000] ;  /* 0x00b00000ba20783b */ /* 0x000e620000000200 */
[----:B------:R-:W-:Y:S01]  /*1b270*/  VIADD R9, R149, 0xffffff49 ;  /* 0xffffff4995097836 */ /* 0x000fe20000000000 */
[----:B------:R-:W-:Y:S01]  /*1b280*/  ISETP.GE.AND P5, PT, R49, R2, PT ;  /* 0x000000023100720c */ /* 0x000fe20003fa6270 */
[CC--:B------:R-:W-:Y:S01]  /*1b290*/  FFMA.FTZ R36, R3.reuse, R5.reuse, R36 ;  /* 0x0000000503247223 */ /* 0x0c0fe20000010024 */
[----:B------:R-:W-:Y:S01]  /*1b2a0*/  FFMA.FTZ R38, R3, R5, R38 ;  /* 0x0000000503267223 */ /* 0x000fe20000010026 */
[----:B------:R-:W-:Y:S01]  /*1b2b0*/  FSEL R220, R41, -INF , !P2 ;  /* 0xff80000029dc7808 */ /* 0x000fe20005000000 */
[----:B------:R-:W-:-:S04]  /*1b2c0*/  DEPBAR.LE SB0, 0x0 ;  /* 0x000080000000791a */ /* 0x000fc80000000000 */
[----:B------:R-:W-:Y:S02]  /*1b2d0*/  I2FP.F32.U32 R4, R9 ;  /* 0x0000000900047245 */ /* 0x000fe40000201000 */
[----:B------:R-:W-:Y:S02]  /*1b2e0*/  I2FP.F32.U32 R5, R7 ;  /* 0x0000000700057245 */ /* 0x000fe40000201000 */
[----:B------:R-:W-:Y:S01]  /*1b2f0*/  ISETP.GE.AND P2, PT, R49, R60, PT ;  /* 0x0000003c3100720c */ /* 0x000fe20003f46270 */
[-C--:B------:R-:W-:Y:S01]  /*1b300*/  FFMA.FTZ R39, R3, R4.reuse, R39 ;  /* 0x0000000403277223 */ /* 0x080fe20000010027 */
[----:B------:R-:W-:Y:S01]  /*1b310*/  FSEL R216, R43, -INF , !P1 ;  /* 0xff8000002bd87808 */ /* 0x000fe20004800000 */
[C---:B------:R-:W-:Y:S01]  /*1b320*/  FFMA.FTZ R37, R3.reuse, R4, R37 ;  /* 0x0000000403257223 */ /* 0x040fe20000010025 */
[----:B------:R-:W-:Y:S01]  /*1b330*/  FSEL R226, R36, -INF , !P5 ;  /* 0xff80000024e27808 */ /* 0x000fe20006800000 */
[-C--:B------:R-:W-:Y:S01]  /*1b340*/  FFMA.FTZ R44, R3, R5.reuse, R44 ;  /* 0x00000005032c7223 */ /* 0x080fe2000001002c */
[----:B------:R-:W-:Y:S01]  /*1b350*/  BAR.SYNC.DEFER_BLOCKING 0x0 ;  /* 0x0000000000007b1d */ /* 0x000fe20000010000 */
[----:B------:R-:W-:Y:S01]  /*1b360*/  ISETP.GE.AND P1, PT, R9, R2, PT ;  /* 0x000000020900720c */ /* 0x000fe20003f26270 */
[----:B------:R-:W-:Y:S01]  /*1b370*/  FFMA.FTZ R46, R3, R5, R46 ;  /* 0x00000005032e7223 */ /* 0x000fe2000001002e */
[----:B------:R-:W-:Y:S01]  /*1b380*/  ISETP.GE.AND P5, PT, R9, R60, PT ;  /* 0x0000003c0900720c */ /* 0x000fe20003fa6270 */
[C---:B------:R-:W-:Y:S01]  /*1b390*/  VIADD R9, R149.reuse, 0xffffff51 ;  /* 0xffffff5195097836 */ /* 0x040fe20000000000 */
[----:B------:R-:W-:Y:S01]  /*1b3a0*/  FSEL R218, R38, -INF , !P2 ;  /* 0xff80000026da7808 */ /* 0x000fe20005000000 */
[----:B------:R-:W-:Y:S01]  /*1b3b0*/  VIADD R5, R149, 0xffffff59 ;  /* 0xffffff5995057836 */ /* 0x000fe20000000000 */
[----:B------:R-:W-:-:S02]  /*1b3c0*/  ISETP.GE.AND P2, PT, R7, R2, PT ;  /* 0x000000020700720c */ /* 0x000fc40003f46270 */
[----:B------:R-:W-:Y:S02]  /*1b3d0*/  FSEL R212, R39, -INF , !P5 ;  /* 0xff80000027d47808 */ /* 0x000fe40006800000 */
[----:B------:R-:W-:Y:S02]  /*1b3e0*/  FSEL R192, R44, -INF , !P2 ;  /* 0xff8000002cc07808 */ /* 0x000fe40005000000 */
[C---:B------:R-:W-:Y:S02]  /*1b3f0*/  ISETP.GE.AND P5, PT, R9.reuse, R2, PT ;  /* 0x000000020900720c */ /* 0x040fe40003fa6270 */
[----:B------:R-:W-:Y:S02]  /*1b400*/  I2FP.F32.U32 R4, R9 ;  /* 0x0000000900047245 */ /* 0x000fe40000201000 */
[-C--:B------:R-:W-:Y:S01]  /*1b410*/  ISETP.GE.AND P2, PT, R9, R60.reuse, PT ;  /* 0x0000003c0900720c */ /* 0x080fe20003f46270 */
[----:B------:R-:W-:Y:S01]  /*1b420*/  VIADD R9, R149, 0xffffff58 ;  /* 0xffffff5895097836 */ /* 0x000fe20000000000 */
[----:B------:R-:W-:Y:S01]  /*1b430*/  FSEL R224, R37, -INF , !P1 ;  /* 0xff80000025e07808 */ /* 0x000fe20004800000 */
[----:B-1----:R-:W-:Y:S01]  /*1b440*/  HMMA.16816.F32 R24, R12, R32, R24 ;  /* 0x000000200c18723c */ /* 0x002fe20000001818 */
[----:B------:R-:W-:Y:S01]  /*1b450*/  ISETP.GE.AND P1, PT, R7, R60, PT ;  /* 0x0000003c0700720c */ /* 0x000fe20003f26270 */
[CC--:B------:R-:W-:Y:S01]  /*1b460*/  FFMA.FTZ R45, R3.reuse, R4.reuse, R45 ;  /* 0x00000004032d7223 */ /* 0x0c0fe2000001002d */
[----:B------:R-:W-:Y:S01]  /*1b470*/  I2FP.F32.U32 R7, R9 ;  /* 0x0000000900077245 */ /* 0x000fe20000201000 */
[----:B------:R-:W-:Y:S01]  /*1b480*/  FFMA.FTZ R47, R3, R4, R47 ;  /* 0x00000004032f7223 */ /* 0x000fe2000001002f */
[----:B------:R-:W-:-:S02]  /*1b490*/  FSEL R188, R46, -INF , !P1 ;  /* 0xff8000002ebc7808 */ /* 0x000fc40004800000 */
[----:B------:R-:W-:Y:S01]  /*1b4a0*/  FSEL R194, R45, -INF , !P5 ;  /* 0xff8000002dc27808 */ /* 0x000fe20006800000 */
[-C--:B------:R-:W-:Y:S01]  /*1b4b0*/  FFMA.FTZ R28, R3, R7.reuse, R28 ;  /* 0x00000007031c7223 */ /* 0x080fe2000001001c */
[----:B------:R-:W-:Y:S01]  /*1b4c0*/  ISETP.GE.AND P1, PT, R9, R2, PT ;  /* 0x000000020900720c */ /* 0x000fe20003f26270 */
[----:B------:R-:W-:Y:S01]  /*1b4d0*/  FFMA.FTZ R30, R3, R7, R30 ;  /* 0x00000007031e7223 */ /* 0x000fe2000001001e */
[----:B------:R-:W-:Y:S01]  /*1b4e0*/  ISETP.GE.AND P5, PT, R9, R60, PT ;  /* 0x0000003c0900720c */ /* 0x000fe20003fa6270 */
[----:B------:R-:W-:Y:S01]  /*1b4f0*/  VIADD R9, R149, 0xffffff60 ;  /* 0xffffff6095097836 */ /* 0x000fe20000000000 */
[----:B------:R-:W-:Y:S01]  /*1b500*/  FSEL R186, R47, -INF , !P2 ;  /* 0xff8000002fba7808 */ /* 0x000fe20005000000 */
[----:B------:R-:W-:Y:S01]  /*1b510*/  HMMA.16816.F32 R20, R12, R34, R20 ;  /* 0x000000220c14723c */ /* 0x000fe20000001814 */
[----:B------:R-:W-:Y:S02]  /*1b520*/  FSEL R202, R28, -INF , !P1 ;  /* 0xff8000001cca7808 */ /* 0x000fe40004800000 */
[----:B------:R-:W-:-:S02]  /*1b530*/  I2FP.F32.U32 R4, R5 ;  /* 0x0000000500047245 */ /* 0x000fc40000201000 */
[C---:B------:R-:W-:Y:S02]  /*1b540*/  ISETP.GE.AND P2, PT, R5.reuse, R2, PT ;  /* 0x000000020500720c */ /* 0x040fe40003f46270 */
[----:B------:R-:W-:Y:S01]  /*1b550*/  ISETP.GE.AND P1, PT, R5, R60, PT ;  /* 0x0000003c0500720c */ /* 0x000fe20003f26270 */
[----:B------:R-:W-:Y:S01]  /*1b560*/  VIADD R5, R149, 0xffffff61 ;  /* 0xffffff6195057836 */ /* 0x000fe20000000000 */
[----:B------:R-:W-:Y:S01]  /*1b570*/  I2FP.F32.U32 R7, R9 ;  /* 0x0000000900077245 */ /* 0x000fe20000201000 */
[CC--:B------:R-:W-:Y:S01]  /*1b580*/  FFMA.FTZ R29, R3.reuse, R4.reuse, R29 ;  /* 0x00000004031d7223 */ /* 0x0c0fe2000001001d */
[----:B------:R-:W-:Y:S01]  /*1b590*/  FSEL R182, R30, -INF , !P5 ;  /* 0xff8000001eb67808 */ /* 0x000fe20006800000 */
[----:B------:R-:W-:Y:S01]  /*1b5a0*/  FFMA.FTZ R31, R3, R4, R31 ;  /* 0x00000004031f7223 */ /* 0x000fe2000001001f */
[----:B------:R-:W-:Y:S01]  /*1b5b0*/  ISETP.GE.AND P5, PT, R9, R2, PT ;  /* 0x000000020900720c */ /* 0x000fe20003fa6270 */
[C---:B------:R-:W-:Y:S01]  /*1b5c0*/  FFMA.FTZ R24, R3.reuse, R7, R24 ;  /* 0x0000000703187223 */ /* 0x040fe20000010018 */
[----:B------:R-:W-:Y:S01]  /*1b5d0*/  I2FP.F32.U32 R4, R5 ;  /* 0x0000000500047245 */ /* 0x000fe20000201000 */
[----:B------:R-:W-:Y:S01]  /*1b5e0*/  FFMA.FTZ R26, R3, R7, R26 ;  /* 0x00000007031a7223 */ /* 0x000fe2000001001a */
[----:B------:R-:W-:-:S02]  /*1b5f0*/  FSEL R180, R31, -INF , !P1 ;  /* 0xff8000001fb47808 */ /* 0x000fc40004800000 */
[----:B------:R-:W-:Y:S01]  /*1b600*/  FSEL R174, R24, -INF , !P5 ;  /* 0xff80000018ae7808 */ /* 0x000fe20006800000 */
[-C--:B------:R-:W-:Y:S01]  /*1b610*/  FFMA.FTZ R25, R3, R4.reuse, R25 ;  /* 0x0000000403197223 */ /* 0x080fe20000010019 */
[----:B------:R-:W-:Y:S01]  /*1b620*/  FSEL R190, R29, -INF , !P2 ;  /* 0xff8000001dbe7808 */ /* 0x000fe20005000000 */
[----:B------:R-:W-:Y:S01]  /*1b630*/  FFMA.FTZ R27, R3, R4, R27 ;  /* 0x00000004031b7223 */ /* 0x000fe2000001001b */
[C---:B------:R-:W-:Y:S02]  /*1b640*/  ISETP.GE.AND P1, PT, R5.reuse, R2, PT ;  /* 0x000000020500720c */ /* 0x040fe40003f26270 */
[-C--:B------:R-:W-:Y:S01]  /*1b650*/  ISETP.GE.AND P5, PT, R5, R60.reuse, PT ;  /* 0x0000003c0500720c */ /* 0x080fe20003fa6270 */
[----:B------:R-:W-:Y:S01]  /*1b660*/  VIADD R5, R149, 0xffffff68 ;  /* 0xffffff6895057836 */ /* 0x000fe20000000000 */
[----:B------:R-:W-:Y:S01]  /*1b670*/  ISETP.GE.AND P2, PT, R9, R60, PT ;  /* 0x0000003c0900720c */ /* 0x000fe20003f46270 */
[----:B------:R-:W-:Y:S01]  /*1b680*/  VIADD R9, R149, 0xffffff69 ;  /* 0xffffff6995097836 */ /* 0x000fe20000000000 */
[----:B------:R-:W-:-:S02]  /*1b690*/  FSEL R170, R25, -INF , !P1 ;  /* 0xff80000019aa7808 */ /* 0x000fc40004800000 */
[----:B------:R-:W-:Y:S02]  /*1b6a0*/  FSEL R164, R26, -INF , !P2 ;  /* 0xff8000001aa47808 */ /* 0x000fe40005000000 */
        /* <DEDUP_REMOVED lines=9> */
[-C--:B------:R-:W-:Y:S01]  /*1b740*/  FFMA.FTZ R21, R3, R6.reuse, R21 ;  /* 0x0000000603157223 */ /* 0x080fe20000010015 */
        /* <DEDUP_REMOVED lines=12> */
[-C--:B------:R-:W-:Y:S02]  /*1b810*/  ISETP.GE.AND P1, PT, R7, R60.reuse, PT ;  /* 0x0000003c0700720c */ /* 0x080fe40003f26270 */
[----:B------:R-:W-:Y:S02]  /*1b820*/  FSEL R168, R20, -INF , !P2 ;  /* 0xff80000014a87808 */ /* 0x000fe40005000000 */
[----:B------:R-:W-:Y:S02]  /*1b830*/  ISETP.GE.AND P2, PT, R9, R60, PT ;  /* 0x0000003c0900720c */ /* 0x000fe40003f46270 */
[----:B------:R-:W-:-:S02]  /*1b840*/  FSEL R139, R19, -INF , !P1 ;  /* 0xff800000138b7808 */ /* 0x000fc40004800000 */
[----:B------:R-:W-:Y:S02]  /*1b850*/  ISETP.GE.AND P1, PT, R61, 0x3, PT ;  /* 0x000000033d00780c */ /* 0x000fe40003f26270 */
[----:B------:R-:W-:Y:S02]  /*1b860*/  FSEL R166, R21, -INF , !P5 ;  /* 0xff80000015a67808 */ /* 0x000fe40006800000 */
[----:B------:R-:W-:Y:S02]  /*1b870*/  ISETP.GE.AND P5, PT, R5, R60, PT ;  /* 0x0000003c0500720c */ /* 0x000fe40003fa6270 */
[----:B------:R-:W-:Y:S02]  /*1b880*/  FSEL R158, R23, -INF , !P2 ;  /* 0xff800000179e7808 */ /* 0x000fe40005000000 */
[----:B------:R-:W-:Y:S02]  /*1b890*/  ISETP.GE.AND P2, PT, R7, R2, PT ;  /* 0x000000020700720c */ /* 0x000fe40003f46270 */
[----:B------:R-:W-:-:S02]  /*1b8a0*/  I2FP.F32.U32 R4, R149 ;  /* 0x0000009500047245 */ /* 0x000fc40000201000 */
[----:B------:R-:W-:Y:S02]  /*1b8b0*/  FSEL R136, R18, -INF , !P5 ;  /* 0xff80000012887808 */ /* 0x000fe40006800000 */
[----:B------:R-:W-:Y:S01]  /*1b8c0*/  ISETP.GE.AND P5, PT, R149, R2, PT ;  /* 0x000000029500720c */ /* 0x000fe20003fa6270 */
[----:B------:R-:W-:Y:S01]  /*1b8d0*/  FFMA.FTZ R141, R3, R4, R161 ;  /* 0x00000004038d7223 */ /* 0x000fe200000100a1 */
[----:B------:R-:W-:Y:S02]  /*1b8e0*/  FSEL R2, R17, -INF , !P2 ;  /* 0xff80000011027808 */ /* 0x000fe40005000000 */
[----:B------:R-:W-:Y:S01]  /*1b8f0*/  ISETP.GE.AND P2, PT, R149, R60, PT ;  /* 0x0000003c9500720c */ /* 0x000fe20003f46270 */
[----:B------:R-:W-:Y:S01]  /*1b900*/  FFMA.FTZ R60, R3, R4, R163 ;  /* 0x00000004033c7223 */ /* 0x000fe200000100a3 */
        /* <DEDUP_REMOVED lines=65> */
.L_x_2672:
[----:B------:R-:W-:Y:S01]  /*1bd20*/  UMOV UR4, URZ ;  /* 0x000000ff00047c82 */ /* 0x000fe20008000000 */
[----:B------:R-:W-:Y:S01]  /*1bd30*/  IMAD.SHL.U32 R4, R134, 0x80, RZ ;  /* 0x0000008086047824 */ /* 0x000fe200078e00ff */
[----:B------:R-:W-:-:S05]  /*1bd40*/  IADD3 R5, P1, PT, RZ, -UR4, RZ ;  /* 0x80000004ff057c10 */ /* 0x000fca000ff3e0ff */
[----:B------:R-:W-:-:S05]  /*1bd50*/  IMAD.X R4, RZ, RZ, ~R4, P1 ;  /* 0x000000ffff047224 */ /* 0x000fca00008e0e04 */
[----:B------:R-:W-:-:S04]  /*1bd60*/  SHF.R.S64 R5, R5, 0x1f, R4 ;  /* 0x0000001f05057819 */ /* 0x000fc80000001004 */
[----:B------:R-:W-:-:S04]  /*1bd70*/  IADD3 R206, P1, PT, R5, R206, RZ ;  /* 0x000000ce05ce7210 */ /* 0x000fc80007f3e0ff */
[----:B------:R-:W-:-:S09]  /*1bd80*/  LEA.HI.X.SX32 R207, R4, R207, 0x1, P1 ;  /* 0x000000cf04cf7211 */ /* 0x000fd200008f0eff */
.L_x_2673:
        /* <DEDUP_REMOVED lines=105> */
.L_x_2671:
[----:B-1----:R-:W-:Y:S01]  /*1c420*/  FMNMX3.FTZ R4, R133, R146, R189, !PT ;  /* 0x0000009285047276 */ /* 0x002fe200078100bd */
[----:B------:R-:W1:Y:S01]  /*1c430*/  LDCU UR4, c[0x0][0x45c] ;  /* 0x00008b80ff0477ac */ /* 0x000e620008000800 */
[----:B------:R-:W-:Y:S02]  /*1c440*/  VIMNMX R61, PT, PT, R61, 0x2, !PT ;  /* 0x000000023d3d7848 */ /* 0x000fe40007fe0100 */
        /* <DEDUP_REMOVED lines=27> */
[----:B------:R-:W-:-:S03]  /*1c600*/  FMNMX3.FTZ R7, R7, R164, R162, !PT ;  /* 0x000000a407077276 */ /* 0x000fc600078100a2 */
[----:B------:R-:W2:Y:S01]  /*1c610*/  SHFL.BFLY PT, R5, R6, 0x2, 0x1f ;  /* 0x0c401f0006057f89 */ /* 0x000ea200000e0000 */
        /* <DEDUP_REMOVED lines=11> */
[----:B------:R-:W-:Y:S02]  /*1c6d0*/  FSEL R147, R147, RZ, P2 ;  /* 0x000000ff93937208 */ /* 0x000fe40001000000 */
[----:B---3--:R-:W-:-:S03]  /*1c6e0*/  FMNMX.FTZ R149, R4, R149, !PT ;  /* 0x0000009504957209 */ /* 0x008fc60007810000 */
[--C-:B------:R-:W-:Y:S01]  /*1c6f0*/  FFMA.FTZ R146, R146, UR4, -R147.reuse ;  /* 0x0000000492927c23 */ /* 0x100fe20008010893 */
[----:B------:R-:W-:Y:S01]  /*1c700*/  FSEL R4, R150, RZ, P2 ;  /* 0x000000ff96047208 */ /* 0x000fe20001000000 */
[--C-:B------:R-:W-:Y:S01]  /*1c710*/  FFMA.FTZ R142, R189, UR4, -R147.reuse ;  /* 0x00000004bd8e7c23 */ /* 0x100fe20008010893 */
[C---:B------:R-:W-:Y:S01]  /*1c720*/  FSETP.NEU.FTZ.AND P1, PT, R149.reuse, -INF , PT ;  /* 0xff8000009500780b */ /* 0x040fe20003f3d000 */
[----:B------:R-:W-:Y:S01]  /*1c730*/  FMUL.FTZ R135, R149, UR4 ;  /* 0x0000000495877c20 */ /* 0x000fe20008410000 */
[--C-:B------:R-:W-:Y:S01]  /*1c740*/  FFMA.FTZ R143, R201, UR4, -R147.reuse ;  /* 0x00000004c98f7c23 */ /* 0x100fe20008010893 */
[----:B------:R-:W-:Y:S01]  /*1c750*/  FADD.FTZ R4, R133, -R4 ;  /* 0x8000000485047221 */ /* 0x000fe20000010000 */
[----:B------:R-:W-:Y:S01]  /*1c760*/  FSEL R5, R149, RZ, P1 ;  /* 0x000000ff95057208 */ /* 0x000fe20000800000 */
[----:B------:R-:W-:Y:S01]  /*1c770*/  FFMA.FTZ R140, R140, UR4, -R147 ;  /* 0x000000048c8c7c23 */ /* 0x000fe20008010893 */
[----:B------:R-:W-:Y:S01]  /*1c780*/  FSEL R135, R135, RZ, P1 ;  /* 0x000000ff87877208 */ /* 0x000fe20000800000 */
[----:B------:R-:W-:Y:S01]  /*1c790*/  FMUL.FTZ R153, R4, UR4 ;  /* 0x0000000404997c20 */ /* 0x000fe20008410000 */
[----:B------:R-:W-:Y:S01]  /*1c7a0*/  MUFU.EX2 R146, R146 ;  /* 0x0000009200927308 */ /* 0x000fe20000000800 */
[----:B------:R-:W-:Y:S01]  /*1c7b0*/  FADD.FTZ R5, R132, -R5 ;  /* 0x8000000584057221 */ /* 0x000fe20000010000 */
[----:B------:R-:W-:Y:S01]  /*1c7c0*/  FFMA.FTZ R157, R187, UR4, -R147 ;  /* 0x00000004bb9d7c23 */ /* 0x000fe20008010893 */
[--C-:B------:R-:W-:Y:S01]  /*1c7d0*/  FFMA.FTZ R138, R151, UR4, -R135.reuse ;  /* 0x00000004978a7c23 */ /* 0x100fe20008010887 */
[----:B------:R-:W-:Y:S01]  /*1c7e0*/  LOP3.LUT R151, R0, R63, RZ, 0xfc, !PT ;  /* 0x0000003f00977212 */ /* 0x000fe200078efcff */
[--C-:B------:R-:W-:Y:S01]  /*1c7f0*/  FFMA.FTZ R134, R193, UR4, -R135.reuse ;  /* 0x00000004c1867c23 */ /* 0x100fe20008010887 */
[--C-:B------:R-:W-:Y:S01]  /*1c800*/  FFMA.FTZ R62, R191, UR4, -R135.reuse ;  /* 0x00000004bf3e7c23 */ /* 0x100fe20008010887 */
[----:B------:R-:W-:Y:S01]  /*1c810*/  FFMA.FTZ R133, R195, UR4, -R135 ;  /* 0x00000004c3857c23 */ /* 0x000fe20008010887 */
[----:B------:R-:W-:Y:S01]  /*1c820*/  LEA R151, R151, UR5, 0x1 ;  /* 0x0000000597977c11 */ /* 0x000fe2000f8e08ff */
[----:B------:R-:W-:Y:S01]  /*1c830*/  FMUL.FTZ R152, R5, UR4 ;  /* 0x0000000405987c20 */ /* 0x000fe20008410000 */
[----:B------:R-:W1:Y:S01]  /*1c840*/  MUFU.EX2 R142, R142 ;  /* 0x0000008e008e7308 */ /* 0x000e620000000800 */
[--C-:B------:R-:W-:Y:S01]  /*1c850*/  FFMA.FTZ R156, R183, UR4, -R147.reuse ;  /* 0x00000004b79c7c23 */ /* 0x100fe20008010893 */
[----:B------:R-:W-:Y:S01]  /*1c860*/  IADD3 R132, PT, PT, R184, R151, RZ ;  /* 0x00000097b8847210 */ /* 0x000fe20007ffe0ff */
[----:B------:R-:W-:Y:S01]  /*1c870*/  LDSM.16.MT88.4 R12, [R151+0xc000] ;  /* 0x00c00000970c783b */ /* 0x000fe20000004200 */
[C---:B------:R-:W-:Y:S01]  /*1c880*/  IADD3 R16, PT, PT, R151.reuse, 0xc000, RZ ;  /* 0x0000c00097107810 */ /* 0x040fe20007ffe0ff */
[----:B------:R-:W-:Y:S01]  /*1c890*/  FFMA.FTZ R172, R238, UR4, -R147 ;  /* 0x00000004eeac7c23 */ /* 0x000fe20008010893 */
[----:B------:R-:W-:Y:S01]  /*1c8a0*/  IADD3 R155, PT, PT, R151, 0xc040, RZ ;  /* 0x0000c040979b7810 */ /* 0x000fe20007ffe0ff */
[----:B------:R-:W2:Y:S01]  /*1c8b0*/  LDSM.16.MT88.4 R20, [R132+0xc000] ;  /* 0x00c000008414783b */ /* 0x000ea20000004200 */
[----:B------:R-:W-:Y:S01]  /*1c8c0*/  @P0 IADD3 R155, PT, PT, R16, -0x40, RZ ;  /* 0xffffffc0109b0810 */ /* 0x000fe20007ffe0ff */
[----:B------:R-:W-:Y:S01]  /*1c8d0*/  MUFU.EX2 R143, R143 ;  /* 0x0000008f008f7308 */ /* 0x000fe20000000800 */
[--C-:B------:R-:W-:Y:S01]  /*1c8e0*/  FFMA.FTZ R161, R230, UR4, -R135.reuse ;  /* 0x00000004e6a17c23 */ /* 0x100fe20008010887 */
[----:B------:R-:W-:Y:S01]  /*1c8f0*/  LDSM.16.MT88.4 R52, [R132+0x10000] ;  /* 0x010000008434783b */ /* 0x000fe20000004200 */
[----:B------:R-:W-:Y:S01]  /*1c900*/  IADD3 R154, PT, PT, R184, R155, RZ ;  /* 0x0000009bb89a7210 */ /* 0x000fe20007ffe0ff */
[--C-:B------:R-:W-:Y:S01]  /*1c910*/  FFMA.FTZ R176, R176, UR4, -R135.reuse ;  /* 0x00000004b0b07c23 */ /* 0x100fe20008010887 */
[--C-:B------:R-:W-:Y:S01]  /*1c920*/  FFMA.FTZ R163, R228, UR4, -R135.reuse ;  /* 0x00000004e4a37c23 */ /* 0x100fe20008010887 */
[----:B------:R-:W-:Y:S01]  /*1c930*/  LDSM.16.MT88.4 R28, [R155] ;  /* 0x000000009b1c783b */ /* 0x000fe20000004200 */
[----:B------:R-:W-:Y:S01]  /*1c940*/  FFMA.FTZ R178, R178, UR4, -R135 ;  /* 0x00000004b2b27c23 */ /* 0x000fe20008010887 */
[----:B------:R-:W3:Y:S01]  /*1c950*/  MUFU.EX2 R140, R140 ;  /* 0x0000008c008c7308 */ /* 0x000ee20000000800 */
[----:B-1----:R-:W-:Y:S01]  /*1c960*/  F2FP.F16.F32.PACK_AB R4, R142, R146 ;  /* 0x000000928e04723e */ /* 0x002fe200000000ff */
[----:B------:R-:W1:Y:S01]  /*1c970*/  LDSM.16.MT88.4 R36, [R154] ;  /* 0x000000009a24783b */ /* 0x000e620000004200 */
[--C-:B------:R-:W-:Y:S01]  /*1c980*/  FFMA.FTZ R184, R220, UR4, -R147.reuse ;  /* 0x00000004dcb87c23 */ /* 0x100fe20008010893 */
[--C-:B------:R-:W-:Y:S01]  /*1c990*/  FFMA.FTZ R165, R222, UR4, -R147.reuse ;  /* 0x00000004dea57c23 */ /* 0x100fe20008010893 */
[--C-:B------:R-:W-:Y:S01]  /*1c9a0*/  FFMA.FTZ R220, R226, UR4, -R147.reuse ;  /* 0x00000004e2dc7c23 */ /* 0x100fe20008010893 */
[----:B------:R-:W4:Y:S01]  /*1c9b0*/  LDSM.16.MT88.4 R44, [R151+0x10000] ;  /* 0x01000000972c783b */ /* 0x000f220000004200 */
[----:B------:R-:W-:Y:S01]  /*1c9c0*/  FFMA.FTZ R167, R224, UR4, -R147 ;  /* 0x00000004e0a77c23 */ /* 0x000fe20008010893 */
[----:B------:R-:W-:Y:S01]  /*1c9d0*/  MUFU.EX2 R138, R138 ;  /* 0x0000008a008a7308 */ /* 0x000fe20000000800 */
[----:B------:R-:W-:Y:S01]  /*1c9e0*/  FFMA.FTZ R212, R212, UR4, -R135 ;  /* 0x00000004d4d47c23 */ /* 0x000fe20008010887 */
[----:B------:R-:W5:Y:S01]  /*1c9f0*/  LDSM.16.MT88.4 R64, [R155+0x4000] ;  /* 0x004000009b40783b */ /* 0x000f620000004200 */
[--C-:B------:R-:W-:Y:S01]  /*1ca00*/  FFMA.FTZ R173, R192, UR4, -R147.reuse ;  /* 0x00000004c0ad7c23 */ /* 0x100fe20008010893 */
[--C-:B------:R-:W-:Y:S01]  /*1ca10*/  FFMA.FTZ R192, R194, UR4, -R147.reuse ;  /* 0x00000004c2c07c23 */ /* 0x100fe20008010893 */
[----:B------:R-:W-:Y:S01]  /*1ca20*/  FFMA.FTZ R194, R202, UR4, -R147 ;  /* 0x00000004cac27c23 */ /* 0x000fe20008010893 */
[--C-:B------:R-:W-:Y:S01]  /*1ca30*/  FFMA.FTZ R186, R186, UR4, -R135.reuse ;  /* 0x00000004baba7c23 */ /* 0x100fe20008010887 */
[----:B------:R-:W-:Y:S01]  /*1ca40*/  FFMA.FTZ R180, R180, UR4, -R135 ;  /* 0x00000004b4b47c23 */ /* 0x000fe20008010887 */
[----:B------:R-:W2:Y:S01]  /*1ca50*/  MUFU.EX2 R134, R134 ;  /* 0x0000008600867308 */ /* 0x000ea20000000800 */
        /* <DEDUP_REMOVED lines=15> */
[----:B------:R-:W3:Y:S01]  /*1cb50*/  MUFU.EX2 R133, R133 ;  /* 0x0000008500857308 */ /* 0x000ee20000000800 */
[----:B--2---:R-:W-:Y:S01]  /*1cb60*/  F2FP.F16.F32.PACK_AB R5, R134, R138 ;  /* 0x0000008a8605723e */ /* 0x004fe200000000ff */
[--C-:B------:R-:W-:Y:S01]  /*1cb70*/  FFMA.FTZ R145, R145, UR4, -R135.reuse ;  /* 0x0000000491917c23 */ /* 0x100fe20008010887 */
[----:B------:R-:W-:-:S05]  /*1cb80*/  FFMA.FTZ R60, R60, UR4, -R135 ;  /* 0x000000043c3c7c23 */ /* 0x000fca0008010887 */
[----:B------:R-:W2:Y:S08]  /*1cb90*/  MUFU.EX2 R153, R153 ;  /* 0x0000009900997308 */ /* 0x000eb00000000800 */
[----:B------:R-:W1:Y:S01]  /*1cba0*/  MUFU.EX2 R152, R152 ;  /* 0x0000009800987308 */ /* 0x000e620000000800 */
        /* <DEDUP_REMOVED lines=9> */
[-C--:B------:R-:W-:Y:S01]  /*1cc40*/  FMUL.FTZ R89, R89, R153.reuse ;  /* 0x0000009959597220 */ /* 0x080fe20000410000 */
[-C--:B-1----:R-:W-:Y:S01]  /*1cc50*/  FMUL.FTZ R18, R70, R152.reuse ;  /* 0x0000009846127220 */ /* 0x082fe20000410000 */
[-C--:B------:R-:W-:Y:S01]  /*1cc60*/  FMUL.FTZ R19, R71, R152.reuse ;  /* 0x0000009847137220 */ /* 0x080fe20000410000 */
[-C--:B------:R-:W-:Y:S01]  /*1cc70*/  FMUL.FTZ R74, R74, R152.reuse ;  /* 0x000000984a4a7220 */ /* 0x080fe20000410000 */
[-C--:B------:R-:W-:Y:S01]  /*1cc80*/  FMUL.FTZ R75, R75, R152.reuse ;  /* 0x000000984b4b7220 */ /* 0x080fe20000410000 */
[-C--:B------:R-:W-:Y:S01]  /*1cc90*/  FMUL.FTZ R34, R86, R152.reuse ;  /* 0x0000009856227220 */ /* 0x080fe20000410000 */
[-C--:B------:R-:W-:Y:S01]  /*1cca0*/  FMUL.FTZ R35, R87, R152.reuse ;  /* 0x0000009857237220 */ /* 0x080fe20000410000 */
[-C--:B------:R-:W-:Y:S01]  /*1ccb0*/  FMUL.FTZ R90, R90, R152.reuse ;  /* 0x000000985a5a7220 */ /* 0x080fe20000410000 */
[-C--:B------:R-:W-:Y:S01]  /*1ccc0*/  FMUL.FTZ R91, R91, R152.reuse ;  /* 0x000000985b5b7220 */ /* 0x080fe20000410000 */
[C---:B------:R-:W-:Y:S01]  /*1ccd0*/  HMMA.16816.F32 R16, R4.reuse, R20, R16 ;  /* 0x000000140410723c */ /* 0x040fe20000001810 */
        /* <DEDUP_REMOVED lines=8> */
[----:B------:R-:W1:Y:S01]  /*1cd60*/  LDSM.16.MT88.4 R72, [R154+0x4000] ;  /* 0x004000009a48783b */ /* 0x000e620000004200 */
        /* <DEDUP_REMOVED lines=10> */
[----:B------:R-:W-:Y:S01]  /*1ce10*/  LDSM.16.MT88.4 R76, [R155+0x800] ;  /* 0x000800009b4c783b */ /* 0x000fe20000004200 */
[--C-:B------:R-:W-:Y:S01]  /*1ce20*/  FFMA.FTZ R101, R181, UR4, -R147.reuse ;  /* 0x00000004b5657c23 */ /* 0x100fe20008010893 */
[----:B------:R-:W-:Y:S01]  /*1ce30*/  FFMA.FTZ R100, R179, UR4, -R147 ;  /* 0x00000004b3647c23 */ /* 0x000fe20008010893 */
[--C-:B------:R-:W-:Y:S01]  /*1ce40*/  FFMA.FTZ R103, R171, UR4, -R135.reuse ;  /* 0x00000004ab677c23 */ /* 0x100fe20008010887 */
[C---:B------:R-:W-:Y:S01]  /*1ce50*/  HMMA.16816.F32 R36, R4.reuse, R38, R88 ;  /* 0x000000260424723c */ /* 0x040fe20000001858 */
[----:B------:R-:W2:Y:S01]  /*1ce60*/  LDSM.16.MT88.4 R88, [R151+0xc800] ;  /* 0x00c800009758783b */ /* 0x000ea20000004200 */
[--C-:B------:R-:W-:Y:S01]  /*1ce70*/  FFMA.FTZ R102, R169, UR4, -R135.reuse ;  /* 0x00000004a9667c23 */ /* 0x100fe20008010887 */
        /* <DEDUP_REMOVED lines=9> */
[----:B------:R-:W3:Y:S01]  /*1cf10*/  MUFU.EX2 R156, R156 ;  /* 0x0000009c009c7308 */ /* 0x000ee20000000800 */
[-C--:B------:R-:W-:Y:S01]  /*1cf20*/  FMUL.FTZ R40, R92, R153.reuse ;  /* 0x000000995c287220 */ /* 0x080fe20000410000 */
[-C--:B------:R-:W-:Y:S01]  /*1cf30*/  FMUL.FTZ R41, R93, R153.reuse ;  /* 0x000000995d297220 */ /* 0x080fe20000410000 */
[-C--:B------:R-:W-:Y:S01]  /*1cf40*/  FMUL.FTZ R42, R94, R152.reuse ;  /* 0x000000985e2a7220 */ /* 0x080fe20000410000 */
[C---:B------:R-:W-:Y:S01]  /*1cf50*/  HMMA.16816.F32 R52, R4.reuse, R54, R104 ;  /* 0x000000360434723c */ /* 0x040fe20000001868 */
[--C-:B------:R-:W-:Y:S01]  /*1cf60*/  FFMA.FTZ R105, R177, UR4, -R135.reuse ;  /* 0x00000004b1697c23 */ /* 0x100fe20008010887 */
[----:B------:R-:W-:Y:S01]  /*1cf70*/  FFMA.FTZ R104, R175, UR4, -R135 ;  /* 0x00000004af687c23 */ /* 0x000fe20008010887 */
[-C--:B------:R-:W-:Y:S01]  /*1cf80*/  FMUL.FTZ R43, R95, R152.reuse ;  /* 0x000000985f2b7220 */ /* 0x080fe20000410000 */
[----:B------:R-:W-:Y:S01]  /*1cf90*/  MUFU.EX2 R101, R101 ;  /* 0x0000006500657308 */ /* 0x000fe20000000800 */
[-C--:B------:R-:W-:Y:S01]  /*1cfa0*/  FMUL.FTZ R56, R120, R153.reuse ;  /* 0x0000009978387220 */ /* 0x080fe20000410000 */
[-C--:B------:R-:W-:Y:S01]  /*1cfb0*/  FMUL.FTZ R57, R121, R153.reuse ;  /* 0x0000009979397220 */ /* 0x080fe20000410000 */
[-C--:B------:R-:W-:Y:S01]  /*1cfc0*/  FMUL.FTZ R58, R122, R152.reuse ;  /* 0x000000987a3a7220 */ /* 0x080fe20000410000 */
[C---:B------:R-:W-:Y:S01]  /*1cfd0*/  HMMA.16816.F32 R24, R4.reuse, R28, R24 ;  /* 0x0000001c0418723c */ /* 0x040fe20000001818 */
[-C--:B------:R-:W-:Y:S01]  /*1cfe0*/  FMUL.FTZ R59, R123, R152.reuse ;  /* 0x000000987b3b7220 */ /* 0x080fe20000410000 */
[-C--:B------:R-:W-:Y:S01]  /*1cff0*/  FMUL.FTZ R96, R96, R153.reuse ;  /* 0x0000009960607220 */ /* 0x080fe20000410000 */
[-C--:B------:R-:W-:Y:S01]  /*1d000*/  FMUL.FTZ R97, R97, R153.reuse ;  /* 0x0000009961617220 */ /* 0x080fe20000410000 */
[----:B------:R-:W-:Y:S01]  /*1d010*/  MUFU.EX2 R100, R100 ;  /* 0x0000006400647308 */ /* 0x000fe20000000800 */
[-C--:B------:R-:W-:Y:S01]  /*1d020*/  FMUL.FTZ R98, R98, R152.reuse ;  /* 0x0000009862627220 */ /* 0x080fe20000410000 */
[-C--:B------:R-:W-:Y:S01]  /*1d030*/  FMUL.FTZ R99, R99, R152.reuse ;  /* 0x0000009863637220 */ /* 0x080fe20000410000 */
[-C--:B------:R-:W-:Y:S01]  /*1d040*/  FMUL.FTZ R108, R108, R153.reuse ;  /* 0x000000996c6c7220 */ /* 0x080fe20000410000 */
[C---:B------:R-:W-:Y:S01]  /*1d050*/  HMMA.16816.F32 R28, R4.reuse, R30, R80 ;  /* 0x0000001e041c723c */ /* 0x040fe20000001850 */
[----:B------:R-:W2:Y:S01]  /*1d060*/  LDSM.16.MT88.4 R80, [R154+0x800] ;  /* 0x000800009a50783b */ /* 0x000ea20000004200 */
[-C--:B------:R-:W-:Y:S01]  /*1d070*/  FMUL.FTZ R109, R109, R153.reuse ;  /* 0x000000996d6d7220 */ /* 0x080fe20000410000 */
        /* <DEDUP_REMOVED lines=14> */
[----:B------:R-:W2:Y:S01]  /*1d160*/  LDSM.16.MT88.4 R84, [R132+0xc800] ;  /* 0x00c800008454783b */ /* 0x000ea20000004200 */
[--C-:B------:R-:W-:Y:S01]  /*1d170*/  FFMA.FTZ R107, R159, UR4, -R147.reuse ;  /* 0x000000049f6b7c23 */ /* 0x100fe20008010893 */
[----:B------:R-:W-:Y:S01]  /*1d180*/  FFMA.FTZ R106, R248, UR4, -R147 ;  /* 0x00000004f86a7c23 */ /* 0x000fe20008010893 */
[----:B------:R-:W-:Y:S01]  /*1d190*/  MUFU.EX2 R103, R103 ;  /* 0x0000006700677308 */ /* 0x000fe20000000800 */
[----:B------:R-:W-:Y:S01]  /*1d1a0*/  LDSM.16.MT88.4 R92, [R155+0x4800] ;  /* 0x004800009b5c783b */ /* 0x000fe20000004200 */
[--C-:B------:R-:W-:Y:S01]  /*1d1b0*/  FFMA.FTZ R121, R244, UR4, -R135.reuse ;  /* 0x00000004f4797c23 */ /* 0x100fe20008010887 */
[----:B------:R-:W-:Y:S01]  /*1d1c0*/  FFMA.FTZ R120, R242, UR4, -R135 ;  /* 0x00000004f2787c23 */ /* 0x000fe20008010887 */
[C---:B----4-:R-:W-:Y:S01]  /*1d1d0*/  HMMA.16816.F32 R40, R4.reuse, R44, R40 ;  /* 0x0000002c0428723c */ /* 0x050fe20000001828 */
[--C-:B------:R-:W-:Y:S01]  /*1d1e0*/  FFMA.FTZ R122, R236, UR4, -R147.reuse ;  /* 0x00000004ec7a7c23 */ /* 0x100fe20008010893 */
[--C-:B------:R-:W-:Y:S01]  /*1d1f0*/  FFMA.FTZ R123, R234, UR4, -R147.reuse ;  /* 0x00000004ea7b7c23 */ /* 0x100fe20008010893 */
[----:B------:R-:W-:Y:S01]  /*1d200*/  FFMA.FTZ R159, R232, UR4, -R147 ;  /* 0x00000004e89f7c23 */ /* 0x000fe20008010893 */
[----:B------:R-:W4:Y:S01]  /*1d210*/  MUFU.EX2 R102, R102 ;  /* 0x0000006600667308 */ /* 0x000f220000000800 */
[--C-:B------:R-:W-:Y:S01]  /*1d220*/  FFMA.FTZ R169, R214, UR4, -R135.reuse ;  /* 0x00000004d6a97c23 */ /* 0x100fe20008010887 */
[--C-:B------:R-:W-:Y:S01]  /*1d230*/  FFMA.FTZ R214, R216, UR4, -R135.reuse ;  /* 0x00000004d8d67c23 */ /* 0x100fe20008010887 */
[----:B------:R-:W-:Y:S01]  /*1d240*/  FFMA.FTZ R171, R218, UR4, -R135 ;  /* 0x00000004daab7c23 */ /* 0x000fe20008010887 */
[C---:B-----5:R-:W-:Y:S01]  /*1d250*/  HMMA.16816.F32 R56, R4.reuse, R64, R56 ;  /* 0x000000400438723c */ /* 0x060fe20000001838 */
[----:B------:R-:W-:Y:S01]  /*1d260*/  FFMA.FTZ R175, R190, UR4, -R147 ;  /* 0x00000004beaf7c23 */ /* 0x000fe20008010893 */
[--C-:B------:R-:W-:Y:S01]  /*1d270*/  FFMA.FTZ R177, R188, UR4, -R135.reuse ;  /* 0x00000004bcb17c23 */ /* 0x100fe20008010887 */
[----:B------:R-:W-:Y:S01]  /*1d280*/  FFMA.FTZ R179, R182, UR4, -R135 ;  /* 0x00000004b6b37c23 */ /* 0x000fe20008010887 */
[----:B------:R-:W-:Y:S01]  /*1d290*/  MUFU.EX2 R107, R107 ;  /* 0x0000006b006b7308 */ /* 0x000fe20000000800 */
[----:B------:R-:W-:Y:S01]  /*1d2a0*/  FFMA.FTZ R181, R170, UR4, -R147 ;  /* 0x00000004aab57c23 */ /* 0x000fe20008010893 */
[----:B------:R-:W-:Y:S01]  /*1d2b0*/  FFMA.FTZ R153, R221, R153, R146 ;  /* 0x00000099dd997223 */ /* 0x000fe20000010092 */
[----:B------:R-:W-:Y:S01]  /*1d2c0*/  FFMA.FTZ R219, R219, R152, R138 ;  /* 0x00000098dbdb7223 */ /* 0x000fe2000001008a */
[C---:B------:R-:W-:Y:S01]  /*1d2d0*/  HMMA.16816.F32 R44, R4.reuse, R46, R96 ;  /* 0x0000002e042c723c */ /* 0x040fe20000001860 */
[----:B------:R-:W-:Y:S01]  /*1d2e0*/  LDSM.16.MT88.4 R96, [R132+0x10800] ;  /* 0x010800008460783b */ /* 0x000fe20000004200 */
[----:B------:R-:W-:Y:S01]  /*1d2f0*/  FADD.FTZ R142, R142, R153 ;  /* 0x000000998e8e7221 */ /* 0x000fe20000010000 */
[----:B------:R-:W-:Y:S01]  /*1d300*/  FADD.FTZ R219, R134, R219 ;  /* 0x000000db86db7221 */ /* 0x000fe20000010000 */
[----:B------:R-:W-:Y:S01]  /*1d310*/  MUFU.EX2 R106, R106 ;  /* 0x0000006a006a7308 */ /* 0x000fe20000000800 */
[----:B------:R-:W-:Y:S01]  /*1d320*/  LDSM.16.MT88.4 R124, [R151+0xf800] ;  /* 0x00f80000977c783b */ /* 0x000fe20000004200 */
[----:B------:R-:W-:Y:S01]  /*1d330*/  FADD.FTZ R143, R143, R142 ;  /* 0x0000008e8f8f7221 */ /* 0x000fe20000010000 */
[----:B------:R-:W-:Y:S01]  /*1d340*/  FADD.FTZ R62, R62, R219 ;  /* 0x000000db3e3e7221 */ /* 0x000fe20000010000 */
[C---:B------:R-:W-:Y:S01]  /*1d350*/  HMMA.16816.F32 R64, R4.reuse, R66, R108 ;  /* 0x000000420440723c */ /* 0x040fe2000000186c */
[--C-:B------:R-:W-:Y:S01]  /*1d360*/  FFMA.FTZ R108, R252, UR4, -R147.reuse ;  /* 0x00000004fc6c7c23 */ /* 0x100fe20008010893 */
[----:B------:R-:W-:Y:S01]  /*1d370*/  FFMA.FTZ R109, R250, UR4, -R147 ;  /* 0x00000004fa6d7c23 */ /* 0x000fe20008010893 */
[--C-:B------:R-:W-:Y:S01]  /*1d380*/  FFMA.FTZ R111, R246, UR4, -R135.reuse ;  /* 0x00000004f66f7c23 */ /* 0x100fe20008010887 */
[----:B------:R-:W-:Y:S01]  /*1d390*/  FFMA.FTZ R110, R240, UR4, -R135 ;  /* 0x00000004f06e7c23 */ /* 0x000fe20008010887 */
[----:B------:R-:W-:Y:S01]  /*1d3a0*/  MUFU.EX2 R121, R121 ;  /* 0x0000007900797308 */ /* 0x000fe20000000800 */
[----:B------:R-:W-:Y:S01]  /*1d3b0*/  FADD.FTZ R140, R140, R143 ;  /* 0x0000008f8c8c7221 */ /* 0x000fe20000010000 */
[----:B------:R-:W-:Y:S01]  /*1d3c0*/  FADD.FTZ R62, R133, R62 ;  /* 0x0000003e853e7221 */ /* 0x000fe20000010000 */
[C---:B-1----:R-:W-:Y:S01]  /*1d3d0*/  HMMA.16816.F32 R68, R4.reuse, R72, R68 ;  /* 0x000000480444723c */ /* 0x042fe20000001844 */
[----:B---3--:R-:W-:Y:S01]  /*1d3e0*/  F2FP.F16.F32.PACK_AB R72, R156, R157 ;  /* 0x0000009d9c48723e */ /* 0x008fe200000000ff */
[----:B------:R-:W-:Y:S01]  /*1d3f0*/  FADD.FTZ R157, R157, R140 ;  /* 0x0000008c9d9d7221 */ /* 0x000fe20000010000 */
[----:B------:R-:W-:Y:S01]  /*1d400*/  F2FP.F16.F32.PACK_AB R73, R104, R105 ;  /* 0x000000696849723e */ /* 0x000fe200000000ff */
[----:B------:R-:W-:Y:S01]  /*1d410*/  FADD.FTZ R105, R105, R62 ;  /* 0x0000003e69697221 */ /* 0x000fe20000010000 */
[----:B------:R-:W1:Y:S01]  /*1d420*/  MUFU.EX2 R108, R108 ;  /* 0x0000006c006c7308 */ /* 0x000e620000000800 */
[----:B------:R-:W-:Y:S01]  /*1d430*/  FADD.FTZ R156, R156, R157 ;  /* 0x0000009d9c9c7221 */ /* 0x000fe20000010000 */
[----:B------:R-:W-:Y:S01]  /*1d440*/  MOV R133, R150 ;  /* 0x0000009600857202 */ /* 0x000fe20000000f00 */
[----:B------:R-:W-:Y:S01]  /*1d450*/  HMMA.16816.F32 R4, R4, R74, R116 ;  /* 0x0000004a0404723c */ /* 0x000fe20000001874 */
[----:B------:R-:W-:Y:S01]  /*1d460*/  F2FP.F16.F32.PACK_AB R74, R100, R101 ;  /* 0x00000065644a723e */ /* 0x000fe200000000ff */
[----:B------:R-:W-:Y:S01]  /*1d470*/  FADD.FTZ R104, R104, R105 ;  /* 0x0000006968687221 */ /* 0x000fe20000010000 */
[----:B----4-:R-:W-:Y:S01]  /*1d480*/  F2FP.F16.F32.PACK_AB R75, R102, R103 ;  /* 0x00000067664b723e */ /* 0x010fe200000000ff */
[----:B------:R-:W-:Y:S01]  /*1d490*/  FADD.FTZ R101, R101, R156 ;  /* 0x0000009c65657221 */ /* 0x000fe20000010000 */
[----:B------:R-:W-:Y:S01]  /*1d4a0*/  MUFU.EX2 R109, R109 ;  /* 0x0000006d006d7308 */ /* 0x000fe20000000800 */
[----:B------:R-:W-:-:S02]  /*1d4b0*/  FADD.FTZ R103, R103, R104 ;  /* 0x0000006867677221 */ /* 0x000fc40000010000 */
[----:B------:R-:W-:Y:S02]  /*1d4c0*/  FADD.FTZ R101, R100, R101 ;  /* 0x0000006564657221 */ /* 0x000fe40000010000 */
[C---:B--2---:R-:W-:Y:S01]  /*1d4d0*/  HMMA.16816.F32 R8, R72.reuse, R88, R8 ;  /* 0x000000584808723c */ /* 0x044fe20000001808 */
[----:B------:R-:W-:Y:S02]  /*1d4e0*/  FADD.FTZ R102, R102, R103 ;  /* 0x0000006766667221 */ /* 0x000fe40000010000 */
[----:B------:R-:W-:Y:S05]  /*1d4f0*/  MUFU.EX2 R111, R111 ;  /* 0x0000006f006f7308 */ /* 0x000fea0000000800 */
[C---:B------:R-:W-:Y:S01]  /*1d500*/  HMMA.16816.F32 R12, R72.reuse, R90, R12 ;  /* 0x0000005a480c723c */ /* 0x040fe2000000180c */
[----:B------:R-:W2:Y:S02]  /*1d510*/  LDSM.16.MT88.4 R88, [R151+0x10800] ;  /* 0x010800009758783b */ /* 0x000ea40000004200 */
[----:B------:R-:W3:Y:S05]  /*1d520*/  MUFU.EX2 R110, R110 ;  /* 0x0000006e006e7308 */ /* 0x000eea0000000800 */
[C---:B------:R-:W-:Y:S03]  /*1d530*/  HMMA.16816.F32 R24, R72.reuse, R76, R24 ;  /* 0x0000004c4818723c */ /* 0x040fe60000001818 */
[----:B------:R-:W4:Y:S05]  /*1d540*/  MUFU.EX2 R120, R120 ;  /* 0x0000007800787308 */ /* 0x000f2a0000000800 */
[C---:B------:R-:W-:Y:S01]  /*1d550*/  HMMA.16816.F32 R28, R72.reuse, R78, R28 ;  /* 0x0000004e481c723c */ /* 0x040fe2000000181c */
[----:B------:R-:W5:Y:S02]  /*1d560*/  LDSM.16.MT88.4 R76, [R154+0x4800] ;  /* 0x004800009a4c783b */ /* 0x000f640000004200 */
[----:B------:R-:W-:Y:S05]  /*1d570*/  MUFU.EX2 R122, R122 ;  /* 0x0000007a007a7308 */ /* 0x000fea0000000800 */
[C---:B------:R-:W-:Y:S03]  /*1d580*/  HMMA.16816.F32 R32, R72.reuse, R80, R32 ;  /* 0x000000504820723c */ /* 0x040fe60000001820 */
[----:B------:R-:W4:Y:S05]  /*1d590*/  MUFU.EX2 R123, R123 ;  /* 0x0000007b007b7308 */ /* 0x000f2a0000000800 */
[C---:B------:R-:W-:Y:S01]  /*1d5a0*/  HMMA.16816.F32 R36, R72.reuse, R82, R36 ;  /* 0x000000524824723c */ /* 0x040fe20000001824 */
[----:B------:R-:W4:Y:S02]  /*1d5b0*/  LDSM.16.MT88.4 R80, [R132+0xd000] ;  /* 0x00d000008450783b */ /* 0x000f240000004200 */
[----:B------:R-:W-:Y:S05]  /*1d5c0*/  MUFU.EX2 R172, R172 ;  /* 0x000000ac00ac7308 */ /* 0x000fea0000000800 */
[C---:B------:R-:W-:Y:S03]  /*1d5d0*/  HMMA.16816.F32 R16, R72.reuse, R84, R16 ;  /* 0x000000544810723c */ /* 0x040fe60000001810 */
[----:B------:R-:W-:Y:S05]  /*1d5e0*/  MUFU.EX2 R159, R159 ;  /* 0x0000009f009f7308 */ /* 0x000fea0000000800 */
[C---:B------:R-:W-:Y:S01]  /*1d5f0*/  HMMA.16816.F32 R20, R72.reuse, R86, R20 ;  /* 0x000000564814723c */ /* 0x040fe20000001814 */
[----:B------:R-:W4:Y:S02]  /*1d600*/  LDSM.16.MT88.4 R84, [R151+0xd000] ;  /* 0x00d000009754783b */ /* 0x000f240000004200 */
        /* <DEDUP_REMOVED lines=16> */
[C---:B-----5:R-:W-:Y:S03]  /*1d710*/  HMMA.16816.F32 R68, R72.reuse, R76, R68 ;  /* 0x0000004c4844723c */ /* 0x060fe60000001844 */
[----:B------:R-:W-:Y:S05]  /*1d720*/  MUFU.EX2 R167, R167 ;  /* 0x000000a700a77308 */ /* 0x000fea0000000800 */
[----:B------:R-:W-:Y:S01]  /*1d730*/  HMMA.16816.F32 R4, R72, R78, R4 ;  /* 0x0000004e4804723c */ /* 0x000fe20000001804 */
[----:B-1----:R-:W-:Y:S01]  /*1d740*/  F2FP.F16.F32.PACK_AB R72, R107, R108 ;  /* 0x0000006c6b48723e */ /* 0x002fe200000000ff */
[----:B------:R-:W1:Y:S01]  /*1d750*/  LDSM.16.MT88.4 R76, [R151+0x11000] ;  /* 0x01100000974c783b */ /* 0x000e620000004200 */
[----:B---3--:R-:W-:Y:S01]  /*1d760*/  F2FP.F16.F32.PACK_AB R73, R110, R111 ;  /* 0x0000006f6e49723e */ /* 0x008fe200000000ff */
[----:B------:R-:W-:Y:S01]  /*1d770*/  MUFU.EX2 R169, R169 ;  /* 0x000000a900a97308 */ /* 0x000fe20000000800 */
[----:B------:R-:W-:Y:S01]  /*1d780*/  F2FP.F16.F32.PACK_AB R74, R106, R109 ;  /* 0x0000006d6a4a723e */ /* 0x000fe200000000ff */
[----:B------:R-:W-:Y:S01]  /*1d790*/  FADD.FTZ R108, R108, R101 ;  /* 0x000000656c6c7221 */ /* 0x000fe20000010000 */
[----:B----4-:R-:W-:Y:S01]  /*1d7a0*/  F2FP.F16.F32.PACK_AB R75, R120, R121 ;  /* 0x00000079784b723e */ /* 0x010fe200000000ff */
[----:B------:R-:W-:-:S02]  /*1d7b0*/  FADD.FTZ R111, R111, R102 ;  /* 0x000000666f6f7221 */ /* 0x000fc40000010000 */
[----:B------:R-:W-:Y:S02]  /*1d7c0*/  FADD.FTZ R108, R107, R108 ;  /* 0x0000006c6b6c7221 */ /* 0x000fe40000010000 */
[----:B------:R-:W-:Y:S01]  /*1d7d0*/  MUFU.EX2 R214, R214 ;  /* 0x000000d600d67308 */ /* 0x000fe20000000800 */
        /* <DEDUP_REMOVED lines=37> */
[C---:B------:R-:W-:Y:S01]  /*1da30*/  HMMA.16816.F32 R64, R72.reuse, R90, R64 ;  /* 0x0000005a4840723c */ /* 0x040fe20000001840 */
[----:B------:R-:W-:Y:S05]  /*1da40*/  LDSM.16.MT88.4 R88, [R154+0x5800] ;  /* 0x005800009a58783b */ /* 0x000fea0000004200 */
[----:B------:R-:W-:Y:S02]  /*1da50*/  MUFU.EX2 R166, R166 ;  /* 0x000000a600a67308 */ /* 0x000fe40000000800 */
[C---:B------:R-:W-:Y:S06]  /*1da60*/  HMMA.16816.F32 R68, R72.reuse, R84, R68 ;  /* 0x000000544844723c */ /* 0x040fec0000001844 */
[----:B------:R-:W-:Y:S02]  /*1da70*/  MUFU.EX2 R164, R164 ;  /* 0x000000a400a47308 */ /* 0x000fe40000000800 */
        /* <DEDUP_REMOVED lines=12> */
[----:B----4-:R-:W-:Y:S01]  /*1db40*/  HMMA.16816.F32 R16, R72, R92, R16 ;  /* 0x0000005c4810723c */ /* 0x010fe20000001810 */
[----:B------:R-:W-:Y:S01]  /*1db50*/  MUFU.EX2 R160, R160 ;  /* 0x000000a000a07308 */ /* 0x000fe20000000800 */
[----:B------:R-:W-:Y:S01]  /*1db60*/  FADD.FTZ R163, R163, R176 ;  /* 0x000000b0a3a37221 */ /* 0x000fe20000010000 */
[----:B------:R-:W-:-:S03]  /*1db70*/  FADD.FTZ R172, R159, R172 ;  /* 0x000000ac9fac7221 */ /* 0x000fc60000010000 */
[----:B------:R-:W-:Y:S02]  /*1db80*/  FADD.FTZ R178, R178, R163 ;  /* 0x000000a3b2b27221 */ /* 0x000fe40000010000 */
[C---:B------:R-:W-:Y:S01]  /*1db90*/  HMMA.16816.F32 R20, R72.reuse, R94, R20 ;  /* 0x0000005e4814723c */ /* 0x040fe20000001814 */
[----:B------:R-:W-:Y:S01]  /*1dba0*/  LDSM.16.MT88.4 R92, [R155+0x5800] ;  /* 0x005800009b5c783b */ /* 0x000fe20000004200 */
[----:B------:R-:W-:Y:S06]  /*1dbb0*/  MUFU.EX2 R187, R187 ;  /* 0x000000bb00bb7308 */ /* 0x000fec0000000800 */
[C---:B-1----:R-:W-:Y:S02]  /*1dbc0*/  HMMA.16816.F32 R24, R72.reuse, R76, R24 ;  /* 0x0000004c4818723c */ /* 0x042fe40000001818 */
[----:B------:R-:W-:Y:S06]  /*1dbd0*/  MUFU.EX2 R137, R137 ;  /* 0x0000008900897308 */ /* 0x000fec0000000800 */
[C---:B------:R-:W-:Y:S01]  /*1dbe0*/  HMMA.16816.F32 R28, R72.reuse, R78, R28 ;  /* 0x0000004e481c723c */ /* 0x040fe2000000181c */
[----:B------:R-:W1:Y:S01]  /*1dbf0*/  LDSM.16.MT88.4 R76, [R132+0x11800] ;  /* 0x01180000844c783b */ /* 0x000e620000004200 */
[----:B------:R-:W4:Y:S06]  /*1dc00*/  MUFU.EX2 R2, R2 ;  /* 0x0000000200027308 */ /* 0x000f2c0000000800 */
[C---:B---3--:R-:W-:Y:S02]  /*1dc10*/  HMMA.16816.F32 R32, R72.reuse, R80, R32 ;  /* 0x000000504820723c */ /* 0x048fe40000001820 */
[----:B------:R-:W-:Y:S06]  /*1dc20*/  MUFU.EX2 R144, R144 ;  /* 0x0000009000907308 */ /* 0x000fec0000000800 */
[----:B------:R-:W-:Y:S01]  /*1dc30*/  HMMA.16816.F32 R36, R72, R82, R36 ;  /* 0x000000524824723c */ /* 0x000fe20000001824 */
[----:B------:R-:W3:Y:S01]  /*1dc40*/  LDSM.16.MT88.4 R80, [R132+0xe000] ;  /* 0x00e000008450783b */ /* 0x000ee20000004200 */
[----:B------:R-:W5:Y:S01]  /*1dc50*/  MUFU.EX2 R141, R141 ;  /* 0x0000008d008d7308 */ /* 0x000f620000000800 */
[----:B----4-:R-:W-:-:S05]  /*1dc60*/  F2FP.F16.F32.PACK_AB R116, R2, R137 ;  /* 0x000000890274723e */ /* 0x010fca00000000ff */
[C---:B--2---:R-:W-:Y:S02]  /*1dc70*/  HMMA.16816.F32 R40, R72.reuse, R84, R40 ;  /* 0x000000544828723c */ /* 0x044fe40000001828 */
[----:B------:R-:W-:Y:S06]  /*1dc80*/  MUFU.EX2 R136, R136 ;  /* 0x0000008800887308 */ /* 0x000fec0000000800 */
[----:B------:R-:W-:Y:S01]  /*1dc90*/  HMMA.16816.F32 R44, R72, R86, R44 ;  /* 0x00000056482c723c */ /* 0x000fe2000000182c */
[----:B------:R-:W2:Y:S01]  /*1dca0*/  LDSM.16.MT88.4 R84, [R155+0x2000] ;  /* 0x002000009b54783b */ /* 0x000ea20000004200 */
        /* <DEDUP_REMOVED lines=8> */
[C---:B-1----:R-:W-:Y:S08]  /*1dd30*/  HMMA.16816.F32 R48, R72.reuse, R76, R48 ;  /* 0x0000004c4830723c */ /* 0x042ff00000001830 */
[----:B------:R-:W-:Y:S01]  /*1dd40*/  HMMA.16816.F32 R52, R72, R78, R52 ;  /* 0x0000004e4834723c */ /* 0x000fe20000001834 */
[----:B------:R-:W1:Y:S01]  /*1dd50*/  LDSM.16.MT88.4 R76, [R154+0x2000] ;  /* 0x002000009a4c783b */ /* 0x000e620000004200 */
        /* <DEDUP_REMOVED lines=18> */
[----:B------:R-:W-:Y:S01]  /*1de80*/  FADD.FTZ R220, R167, R220 ;  /* 0x000000dca7dc7221 */ /* 0x000fe20000010000 */
[----:B------:R-:W-:Y:S02]  /*1de90*/  IADD3 R214, PT, PT, R61, -0x3, RZ ;  /* 0xfffffffd3dd67810 */ /* 0x000fe40007ffe0ff */
        /* <DEDUP_REMOVED lines=46> */
[C---:B-1----:R-:W-:Y:S08]  /*1e180*/  HMMA.16816.F32 R40, R72.reuse, R76, R40 ;  /* 0x0000004c4828723c */ /* 0x042ff00000001828 */
        /* <DEDUP_REMOVED lines=36> */
[----:B------:R-:W-:Y:S02]  /*1e3d0*/  FADD.FTZ R219, R60, R145 ;  /* 0x000000913cdb7221 */ /* 0x000fe40000010000 */
        /* <DEDUP_REMOVED lines=8> */
[----:B-1----:R-:W-:Y:S08]  /*1e460*/  HMMA.16816.F32 R112, R72, R76, R68 ;  /* 0x0000004c4870723c */ /* 0x002ff00000001844 */
[----:B------:R-:W-:Y:S01]  /*1e470*/  HMMA.16816.F32 R128, R116, R124, R8 ;  /* 0x0000007c7480723c */ /* 0x000fe20000001808 */
[----:B------:R1:W-:Y:S07]  /*1e480*/  LDSM.16.MT88.4 R8, [R132+0x13800] ;  /* 0x013800008408783b */ /* 0x0003ee0000004200 */
[C---:B------:R-:W-:Y:S08]  /*1e490*/  HMMA.16816.F32 R48, R72.reuse, R88, R48 ;  /* 0x000000584830723c */ /* 0x040ff00000001830 */
[----:B------:R-:W-:Y:S01]  /*1e4a0*/  HMMA.16816.F32 R52, R72, R90, R52 ;  /* 0x0000005a4834723c */ /* 0x000fe20000001834 */
[----:B------:R-:W4:Y:S07]  /*1e4b0*/  LDSM.16.MT88.4 R88, [R154+0x3800] ;  /* 0x003800009a58783b */ /* 0x000f2e0000004200 */
[----:B------:R-:W-:Y:S01]  /*1e4c0*/  HMMA.16816.F32 R124, R116, R126, R12 ;  /* 0x0000007e747c723c */ /* 0x000fe2000000180c */
[----:B------:R-:W5:Y:S01]  /*1e4d0*/  LDSM.16.MT88.4 R12, [R155+0x3800] ;  /* 0x003800009b0c783b */ /* 0x000f620000004200 */
[----:B-1----:R-:W-:-:S06]  /*1e4e0*/  MOV R132, R149 ;  /* 0x0000009500847202 */ /* 0x002fcc0000000f00 */
[----:B--2---:R-:W-:Y:S01]  /*1e4f0*/  HMMA.16816.F32 R68, R116, R80, R16 ;  /* 0x000000507444723c */ /* 0x004fe20000001810 */
[----:B------:R-:W1:Y:S04]  /*1e500*/  LDSM.16.MT88.4 R16, [R155+0x7800] ;  /* 0x007800009b10783b */ /* 0x000e680000004200 */
[----:B------:R-:W2:Y:S03]  /*1e510*/  LDSM.16.MT88.4 R152, [R154+0x7800] ;  /* 0x007800009a98783b */ /* 0x000ea60000004200 */
[C---:B------:R-:W-:Y:S08]  /*1e520*/  HMMA.16816.F32 R40, R72.reuse, R92, R40 ;  /* 0x0000005c4828723c */ /* 0x040ff00000001828 */
[C---:B------:R-:W-:Y:S08]  /*1e530*/  HMMA.16816.F32 R44, R72.reuse, R94, R44 ;  /* 0x0000005e482c723c */ /* 0x040ff0000000182c */
[C---:B---3--:R-:W-:Y:S08]  /*1e540*/  HMMA.16816.F32 R56, R72.reuse, R84, R56 ;  /* 0x000000544838723c */ /* 0x048ff00000001838 */
        /* <DEDUP_REMOVED lines=10> */
[C---:B-1----:R-:W-:Y:S08]  /*1e5f0*/  HMMA.16816.F32 R120, R116.reuse, R16, R56 ;  /* 0x000000107478723c */ /* 0x042ff00000001838 */
[C---:B------:R-:W-:Y:S08]  /*1e600*/  HMMA.16816.F32 R108, R116.reuse, R18, R64 ;  /* 0x00000012746c723c */ /* 0x040ff00000001840 */
[C---:B------:R-:W-:Y:S08]  /*1e610*/  HMMA.16816.F32 R88, R116.reuse, R90, R36 ;  /* 0x0000005a7458723c */ /* 0x040ff00000001824 */
[C---:B--2---:R-:W-:Y:S08]  /*1e620*/  HMMA.16816.F32 R112, R116.reuse, R152, R112 ;  /* 0x000000987470723c */ /* 0x044ff00000001870 */
[----:B------:R-:W-:-:S15]  /*1e630*/  HMMA.16816.F32 R116, R116, R154, R4 ;  /* 0x0000009a7474723c */ /* 0x000fde0000001804 */
[----:B------:R-:W-:-:S05]  /*1e640*/  NOP ;  /* 0x0000000000007918 */ /* 0x000fca0000000000 */
.L_x_2668:
[----:B------:R-:W-:-:S13]  /*1e650*/  ISETP.GE.AND P1, PT, R214, RZ, PT ;  /* 0x000000ffd600720c */ /* 0x000fda0003f26270 */
[----:B------:R-:W-:Y:S05]  /*1e660*/  @!P1 BRA `(.L_x_2674) ;  /* 0x0000005000049947 */ /* 0x000fea0003800000 */
[----:B------:R-:W1:Y:S01]  /*1e670*/  S2UR UR5, SR_CgaCtaId ;  /* 0x00000000000579c3 */ /* 0x000e620000008800 */
[----:B------:R-:W-:Y:S01]  /*1e680*/  UISETP.NE.U32.AND UP0, UPT, UR12, URZ, UPT ;  /* 0x000000ff0c00728c */ /* 0x000fe2000bf05070 */
[----:B------:R-:W-:Y:S01]  /*1e690*/  LOP3.LUT R202, R0, R63, RZ, 0xfc, !PT ;  /* 0x0000003f00ca7212 */ /* 0x000fe200078efcff */
[----:B------:R-:W-:Y:S01]  /*1e6a0*/  IMAD.MOV.U32 R201, RZ, RZ, 0x20 ;  /* 0x00000020ffc97424 */ /* 0x000fe200078e00ff */
[C---:B------:R-:W-:Y:S01]  /*1e6b0*/  SHF.L.U32 R5, R214.reuse, 0x7, RZ ;  /* 0x00000007d6057819 */ /* 0x040fe200000006ff */
        /* <DEDUP_REMOVED lines=21> */
.L_x_2678:
[----:B------:R-:W-:Y:S01]  /*1e810*/  @!P3 IADD3 R9, P0, PT, RZ, -R212, RZ ;  /* 0x800000d4ff09b210 */ /* 0x000fe20007f1e0ff */
[----:B------:R-:W2:Y:S01]  /*1e820*/  S2R R197, SR_TID.X ;  /* 0x0000000000c57919 */ /* 0x000ea20000002100 */
[----:B------:R-:W3:Y:S01]  /*1e830*/  @!P3 LDC R4, c[0x0][0x3c0] ;  /* 0x0000f000ff04bb82 */ /* 0x000ee20000000800 */
[----:B------:R-:W-:Y:S07]  /*1e840*/  DEPBAR.LE SB0, 0x0 ;  /* 0x000080000000791a */ /* 0x000fee0000000000 */
[----:B------:R-:W4:Y:S08]  /*1e850*/  LDC R7, c[0x0][0x3c4] ;  /* 0x0000f100ff077b82 */ /* 0x000f300000000800 */
[----:B------:R-:W-:Y:S01]  /*1e860*/  BAR.SYNC.DEFER_BLOCKING 0x0 ;  /* 0x0000000000007b1d */ /* 0x000fe20000010000 */
[----:B------:R-:W-:Y:S01]  /*1e870*/  IMAD.MOV.U32 R8, RZ, RZ, R209 ;  /* 0x000000ffff087224 */ /* 0x000fe200078e00d1 */
[C---:B--2---:R-:W-:Y:S01]  /*1e880*/  LOP3.LUT R213, R197.reuse, 0x38, RZ, 0xc0, !PT ;  /* 0x00000038c5d57812 */ /* 0x044fe200078ec0ff */
[C---:B------:R-:W-:Y:S01]  /*1e890*/  IMAD.SHL.U32 R196, R197.reuse, 0x8, RZ ;  /* 0x00000008c5c47824 */ /* 0x040fe200078e00ff */
[----:B------:R-:W-:Y:S01]  /*1e8a0*/  SHF.R.U32.HI R198, RZ, 0x1, R197 ;  /* 0x00000001ffc67819 */ /* 0x000fe200000116c5 */
[----:B---3--:R-:W-:Y:S02]  /*1e8b0*/  @!P3 IMAD.SHL.U32 R10, R4, 0x80, RZ ;  /* 0x00000080040ab824 */ /* 0x008fe400078e00ff */
[----:B------:R-:W-:Y:S01]  /*1e8c0*/  IMAD.SHL.U32 R199, R197, 0x20, RZ ;  /* 0x00000020c5c77824 */ /* 0x000fe200078e00ff */
[----:B------:R-:W-:Y:S01]  /*1e8d0*/  LOP3.LUT R213, R213, 0x1f8, R196, 0x78, !PT ;  /* 0x000001f8d5d57812 */ /* 0x000fe200078e78c4 */
[----:B------:R-:W-:Y:S01]  /*1e8e0*/  @!P3 IMAD.X R10, RZ, RZ, ~R10, P0 ;  /* 0x000000ffff0ab224 */ /* 0x000fe200000e0e0a */
[----:B------:R-:W-:Y:S01]  /*1e8f0*/  LOP3.LUT R5, R198, 0x8, RZ, 0xc0, !PT ;  /* 0x00000008c6057812 */ /* 0x000fe200078ec0ff */
[----:B------:R-:W-:Y:S01]  /*1e900*/  IMAD.SHL.U32 R2, R197, 0x40, RZ ;  /* 0x00000040c5027824 */ /* 0x000fe200078e00ff */
[----:B------:R-:W-:Y:S02]  /*1e910*/  LOP3.LUT R213, R213, 0x1e00, R196, 0xf8, !PT ;  /* 0x00001e00d5d57812 */ /* 0x000fe400078ef8c4 */
[----:B------:R-:W-:Y:S02]  /*1e920*/  LOP3.LUT R196, R196, 0x38, RZ, 0xc0, !PT ;  /* 0x00000038c4c47812 */ /* 0x000fe400078ec0ff */
[----:B------:R-:W-:Y:S02]  /*1e930*/  LOP3.LUT R199, R199, 0x7c00, RZ, 0xc0, !PT ;  /* 0x00007c00c7c77812 */ /* 0x000fe400078ec0ff */
[----:B------:R-:W-:Y:S02]  /*1e940*/  LOP3.LUT R6, R196, 0x40, RZ, 0xfc, !PT ;  /* 0x00000040c4067812 */ /* 0x000fe400078efcff */
[----:B------:R-:W-:Y:S02]  /*1e950*/  @!P3 SHF.R.S64 R9, R9, 0x1f, R10 ;  /* 0x0000001f0909b819 */ /* 0x000fe4000000100a */
[----:B------:R-:W-:Y:S01]  /*1e960*/  ISETP.GE.AND P1, PT, R6, UR12, PT ;  /* 0x0000000c06007c0c */ /* 0x000fe2000bf26270 */
[----:B------:R-:W-:Y:S01]  /*1e970*/  IMAD.MOV.U32 R6, RZ, RZ, R208 ;  /* 0x000000ffff067224 */ /* 0x000fe200078e00d0 */
[--C-:B------:R-:W-:Y:S02]  /*1e980*/  LOP3.LUT R5, R5, 0x1c0, R2.reuse, 0xf8, !PT ;  /* 0x000001c005057812 */ /* 0x100fe400078ef802 */
[----:B------:R-:W-:Y:S02]  /*1e990*/  LOP3.LUT R180, R199, 0x200, R2, 0xf8, !PT ;  /* 0x00000200c7b47812 */ /* 0x000fe400078ef802 */
[----:B------:R-:W-:Y:S02]  /*1e9a0*/  @!P3 IADD3 R208, P0, PT, R208, R9, RZ ;  /* 0x00000009d0d0b210 */ /* 0x000fe40007f1e0ff */
[----:B------:R-:W-:Y:S02]  /*1e9b0*/  LOP3.LUT R180, R180, R5, R196, 0xf6, !PT ;  /* 0x00000005b4b47212 */ /* 0x000fe400078ef6c4 */
[----:B------:R-:W-:Y:S02]  /*1e9c0*/  ISETP.GE.AND P2, PT, R196, UR12, PT ;  /* 0x0000000cc4007c0c */ /* 0x000fe4000bf46270 */
[----:B------:R-:W-:Y:S02]  /*1e9d0*/  @!P3 LEA.HI.X.SX32 R209, R10, R209, 0x1, P0 ;  /* 0x000000d10ad1b211 */ /* 0x000fe400000f0eff */
[----:B------:R-:W-:Y:S01]  /*1e9e0*/  LOP3.LUT R132, R2, 0x1c0, RZ, 0xc0, !PT ;  /* 0x000001c002847812 */ /* 0x000fe200078ec0ff */
[----:B----4-:R-:W-:Y:S08]  /*1e9f0*/  @!P3 BRA `(.L_x_2675) ;  /* 0x0000000000f4b947 */ /* 0x010ff00003800000 */
[----:B------:R-:W-:Y:S01]  /*1ea00*/  VIADD R10, R216, 0xffffff80 ;  /* 0xffffff80d80a7836 */ /* 0x000fe20000000000 */
[----:B------:R-:W2:Y:S01]  /*1ea10*/  LDC R9, c[0x0][0x4f0] ;  /* 0x00013c00ff097b82 */ /* 0x000ea20000000800 */
[----:B------:R-:W-:Y:S03]  /*1ea20*/  IABS R12, R216 ;  /* 0x000000d8000c7213 */ /* 0x000fe60000000000 */
[----:B------:R-:W-:Y:S02]  /*1ea30*/  IABS R11, R10 ;  /* 0x0000000a000b7213 */ /* 0x000fe40000000000 */
[-C--:B--2---:R-:W-:Y:S02]  /*1ea40*/  IABS R4, R9.reuse ;  /* 0x0000000900047213 */ /* 0x084fe40000000000 */
[----:B------:R-:W-:Y:S02]  /*1ea50*/  LOP3.LUT R10, R10, R9, RZ, 0x3c, !PT ;  /* 0x000000090a0a7212 */ /* 0x000fe400078e3cff */
[----:B------:R-:W2:Y:S10]  /*1ea60*/  I2F.RP R13, R4 ;  /* 0x00000004000d7306 */ /* 0x000eb40000209400 */
[----:B--2---:R-:W2:Y:S02]  /*1ea70*/  MUFU.RCP R5, R13 ;  /* 0x0000000d00057308 */ /* 0x004ea40000001000 */
[----:B--2---:R-:W-:Y:S08]  /*1ea80*/  VIADD R14, R5, 0xffffffe ;  /* 0x0ffffffe050e7836 */ /* 0x004ff00000000000 */
[----:B------:R-:W2:Y:S02]  /*1ea90*/  F2I.FTZ.U32.TRUNC.NTZ R15, R14 ;  /* 0x0000000e000f7305 */ /* 0x000ea4000021f000 */
        /* <DEDUP_REMOVED lines=30> */
[----:B------:R-:W2:Y:S01]  /*1ec80*/  LDC.64 R4, c[0x0][0x3c0] ;  /* 0x0000f000ff047b82 */ /* 0x000ea20000000a00 */
        /* <DEDUP_REMOVED lines=13> */
[----:B-1----:R-:W-:Y:S01]  /*1ed60*/  IMAD.WIDE.U32 R14, R11, UR10, R14 ;  /* 0x0000000a0b0e7c25 */ /* 0x002fe2000f8e000e */
[----:B------:R-:W-:Y:S02]  /*1ed70*/  SHF.R.S32.HI R5, RZ, 0x1f, R11 ;  /* 0x0000001fff057819 */ /* 0x000fe4000001140b */
[C---:B------:R-:W-:Y:S03]  /*1ed80*/  LEA R208, P0, R14.reuse, R6, 0x1 ;  /* 0x000000060ed07211 */ /* 0x040fe600078008ff */
[----:B------:R-:W-:Y:S04]  /*1ed90*/  IMAD R10, R5, UR10, RZ ;  /* 0x0000000a050a7c24 */ /* 0x000fe8000f8e02ff */
[----:B------:R-:W-:Y:S04]  /*1eda0*/  IMAD R10, R11, UR11, R10 ;  /* 0x0000000b0b0a7c24 */ /* 0x000fe8000f8e020a */
[----:B------:R-:W-:Y:S05]  /*1edb0*/  IMAD.IADD R209, R15, 0x1, R10 ;  /* 0x000000010fd17824 */ /* 0x000fea00078e020a */
[----:B------:R-:W-:Y:S07]  /*1edc0*/  LEA.HI.X R209, R14, R8, R209, 0x1, P0 ;  /* 0x000000080ed17211 */ /* 0x000fee00000f0cd1 */
.L_x_2675:
        /* <DEDUP_REMOVED lines=9> */
[----:B------:R-:W-:Y:S02]  /*1ee60*/  LOP3.LUT R133, R132, 0x8, R197, 0xf8, !PT ;  /* 0x0000000884857812 */ /* 0x000fe400078ef8c5 */
[----:B------:R-:W-:Y:S01]  /*1ee70*/  LOP3.LUT R186, R2, 0x400, RZ, 0xc0, !PT ;  /* 0x0000040002ba7812 */ /* 0x000fe200078ec0ff */
[----:B------:R-:W-:Y:S01]  /*1ee80*/  @P2 STS.128 [R213+0xc000], RZ ;  /* 0x00c000ffd5002388 */ /* 0x000fe20000000c00 */
[----:B------:R-:W-:Y:S01]  /*1ee90*/  IMAD.X R7, R4, 0x1, R209, P0 ;  /* 0x0000000104077824 */ /* 0x000fe200000e06d1 */
[-C--:B------:R-:W-:Y:S02]  /*1eea0*/  IADD3 R8, P0, PT, R6, R5.reuse, RZ ;  /* 0x0000000506087210 */ /* 0x080fe40007f1e0ff */
[----:B------:R-:W-:Y:S01]  /*1eeb0*/  @!PT LDS RZ, [RZ] ;  /* 0x00000000fffff984 */ /* 0x000fe20000000800 */
[----:B------:R-:W-:Y:S01]  /*1eec0*/  @!PT LDS RZ, [RZ] ;  /* 0x00000000fffff984 */ /* 0x000fe20000000800 */
[----:B------:R-:W-:Y:S01]  /*1eed0*/  @!PT LDS RZ, [RZ] ;  /* 0x00000000fffff984 */ /* 0x000fe20000000800 */
[----:B------:R-:W-:Y:S01]  /*1eee0*/  @!P1 LDGSTS.E.BYPASS.LTC128B.128 [R213+0x10000], desc[UR6][R208.64+0x80] ;  /* 0x10000080d0d59fae */ /* 0x000fe2000b981a06 */
[----:B------:R-:W-:Y:S02]  /*1eef0*/  LOP3.LUT R133, R133, R196, RZ, 0x3c, !PT ;  /* 0x000000c485857212 */ /* 0x000fe400078e3cff */
[----:B------:R-:W-:Y:S01]  /*1ef00*/  IMAD.X R9, R7, 0x1, R4, P0 ;  /* 0x0000000107097824 */ /* 0x000fe200000e0604 */
[----:B------:R-:W-:Y:S01]  /*1ef10*/  @P1 STS.128 [R213+0x10000], RZ ;  /* 0x010000ffd5001388 */ /* 0x000fe20000000c00 */
[-C--:B------:R-:W-:Y:S01]  /*1ef20*/  IADD3 R10, P0, PT, R8, R5.reuse, RZ ;  /* 0x00000005080a7210 */ /* 0x080fe20007f1e0ff */
[----:B------:R-:W-:Y:S01]  /*1ef30*/  IMAD R186, R133, 0x2, R186 ;  /* 0x0000000285ba7824 */ /* 0x000fe200078e02ba */
[----:B------:R-:W-:Y:S01]  /*1ef40*/  LEA R180, R180, UR5, 0x1 ;  /* 0x00000005b4b47c11 */ /* 0x000fe2000f8e08ff */
[----:B------:R-:W-:Y:S01]  /*1ef50*/  @!PT LDS RZ, [RZ] ;  /* 0x00000000fffff984 */ /* 0x000fe20000000800 */
[----:B------:R-:W-:Y:S01]  /*1ef60*/  @!PT LDS RZ, [RZ] ;  /* 0x00000000fffff984 */ /* 0x000fe20000000800 */
[----:B------:R-:W-:Y:S01]  /*1ef70*/  @!PT LDS RZ, [RZ] ;  /* 0x00000000fffff984 */ /* 0x000fe20000000800 */
[----:B------:R-:W-:Y:S01]  /*1ef80*/  @!P2 LDGSTS.E.BYPASS.LTC128B.128 [R213+0xc800], desc[UR6][R6.64] ;  /* 0x0c80000006d5afae */ /* 0x000fe2000b981a06 */
[----:B------:R-:W-:Y:S01]  /*1ef90*/  IMAD.MOV.U32 R133, RZ, RZ, 0x40 ;  /* 0x00000040ff857424 */ /* 0x000fe200078e00ff */
[----:B------:R-:W-:Y:S01]  /*1efa0*/  ISETP.NE.AND P4, PT, R214, 0x1, PT ;  /* 0x00000001d600780c */ /* 0x000fe20003f85270 */
[--C-:B------:R-:W-:Y:S01]  /*1efb0*/  IMAD.X R11, R9, 0x1, R4.reuse, P0 ;  /* 0x00000001090b7824 */ /* 0x100fe200000e0604 */
[----:B------:R-:W-:Y:S01]  /*1efc0*/  @P2 STS.128 [R213+0xc800], RZ ;  /* 0x00c800ffd5002388 */ /* 0x000fe20000000c00 */
[-C--:B------:R-:W-:Y:S01]  /*1efd0*/  IADD3 R12, P0, PT, R10, R5.reuse, RZ ;  /* 0x000000050a0c7210 */ /* 0x080fe20007f1e0ff */
[----:B------:R-:W-:Y:S02]  /*1efe0*/  VIADD R2, R186, UR5 ;  /* 0x00000005ba027c36 */ /* 0x000fe40008000000 */
        /* <DEDUP_REMOVED lines=57> */
[----:B------:R-:W-:Y:S03]  /*1f380*/  IMAD.IADD R132, R2, 0x1, R203 ;  /* 0x0000000102847824 */ /* 0x000fe600078e02cb */
        /* <DEDUP_REMOVED lines=25> */
[----:B--2---:R-:W2:Y:S04]  /*1f520*/  LDSM.16.M88.4 R8, [R186+UR5+0x4000] ;  /* 0x00400005ba08783b */ /* 0x004ea80008000200 */
[----:B------:R-:W3:Y:S04]  /*1f530*/  LDSM.16.M88.4 R16, [R186+UR5+0x4800] ;  /* 0x00480005ba10783b */ /* 0x000ee80008000200 */
[----:B------:R-:W4:Y:S04]  /*1f540*/  LDSM.16.M88.4 R24, [R186+UR5+0x5000] ;  /* 0x00500005ba18783b */ /* 0x000f280008000200 */
[----:B------:R-:W0:Y:S04]  /*1f550*/  LDGDEPBAR ;  /* 0x00000000000079af */ /* 0x000e280000000000 */
[----:B------:R-:W5:Y:S04]  /*1f560*/  LDSM.16.M88.4 R32, [R186+UR5+0x5800] ;  /* 0x00580005ba20783b */ /* 0x000f680008000200 */
[----:B------:R-:W1:Y:S04]  /*1f570*/  LDSM.16.M88.4 R40, [R186+UR5+0x6000] ;  /* 0x00600005ba28783b */ /* 0x000e680008000200 */
[----:B------:R-:W1:Y:S04]  /*1f580*/  LDSM.16.M88.4 R48, [R186+UR5+0x6800] ;  /* 0x00680005ba30783b */ /* 0x000e680008000200 */
[----:B------:R-:W1:Y:S04]  /*1f590*/  LDSM.16.M88.4 R56, [R186+UR5+0x7000] ;  /* 0x00700005ba38783b */ /* 0x000e680008000200 */
[----:B------:R-:W1:Y:S04]  /*1f5a0*/  LDSM.16.M88.4 R136, [R186+UR5+0x7800] ;  /* 0x00780005ba88783b */ /* 0x000e680008000200 */
[----:B------:R-:W-:Y:S01]  /*1f5b0*/  LDSM.16.M88.4 R140, [R185] ;  /* 0x00000000b98c783b */ /* 0x000fe20000000200 */
[C---:B--2---:R-:W-:Y:S03]  /*1f5c0*/  HMMA.16816.F32 R4, R64.reuse, R8, RZ ;  /* 0x000000084004723c */ /* 0x044fe600000018ff */
[----:B------:R-:W2:Y:S04]  /*1f5d0*/  LDSM.16.M88.4 R144, [R132+0x4000] ;  /* 0x004000008490783b */ /* 0x000ea80000000200 */
[----:B------:R-:W2:Y:S01]  /*1f5e0*/  LDSM.16.M88.4 R148, [R132+0x4800] ;  /* 0x004800008494783b */ /* 0x000ea20000000200 */
[C---:B------:R-:W-:Y:S03]  /*1f5f0*/  HMMA.16816.F32 R8, R64.reuse, R10, RZ ;  /* 0x0000000a4008723c */ /* 0x040fe600000018ff */
[----:B------:R-:W2:Y:S04]  /*1f600*/  LDSM.16.M88.4 R152, [R132+0x5000] ;  /* 0x005000008498783b */ /* 0x000ea80000000200 */
[----:B------:R-:W-:Y:S01]  /*1f610*/  LDSM.16.M88.4 R156, [R132+0x7000] ;  /* 0x00700000849c783b */ /* 0x000fe20000000200 */
[C---:B---3--:R-:W-:Y:S03]  /*1f620*/  HMMA.16816.F32 R12, R64.reuse, R16, RZ ;  /* 0x00000010400c723c */ /* 0x048fe600000018ff */
[----:B------:R-:W-:Y:S04]  /*1f630*/  LDSM.16.M88.4 R160, [R132+0x7800] ;  /* 0x0078000084a0783b */ /* 0x000fe80000000200 */
[----:B------:R-:W-:Y:S01]  /*1f640*/  LDSM.16.M88.4 R164, [R184] ;  /* 0x00000000b8a4783b */ /* 0x000fe20000000200 */
[C---:B------:R-:W-:Y:S03]  /*1f650*/  HMMA.16816.F32 R16, R64.reuse, R18, RZ ;  /* 0x000000124010723c */ /* 0x040fe600000018ff */
[----:B------:R-:W-:Y:S04]  /*1f660*/  LDSM.16.M88.4 R168, [R2+0x4000] ;  /* 0x0040000002a8783b */ /* 0x000fe80000000200 */
[----:B------:R-:W-:Y:S01]  /*1f670*/  LDSM.16.M88.4 R172, [R2+0x6000] ;  /* 0x0060000002ac783b */ /* 0x000fe20000000200 */
[C---:B----4-:R-:W-:Y:S03]  /*1f680*/  HMMA.16816.F32 R20, R64.reuse, R24, RZ ;  /* 0x000000184014723c */ /* 0x050fe600000018ff */
[----:B------:R-:W-:Y:S04]  /*1f690*/  LDSM.16.M88.4 R176, [R186+UR5+0xa000] ;  /* 0x00a00005bab0783b */ /* 0x000fe80008000200 */
[----:B------:R-:W-:Y:S01]  /*1f6a0*/  LDSM.16.M88.4 R188, [R2+0x8000] ;  /* 0x0080000002bc783b */ /* 0x000fe20000000200 */
[C---:B------:R-:W-:Y:S03]  /*1f6b0*/  HMMA.16816.F32 R24, R64.reuse, R26, RZ ;  /* 0x0000001a4018723c */ /* 0x040fe600000018ff */
[----:B------:R-:W-:Y:S05]  /*1f6c0*/  LDSM.16.M88.4 R192, [R133+0xb000] ;  /* 0x00b0000085c0783b */ /* 0x000fea0000000200 */
[C---:B-----5:R-:W-:Y:S08]  /*1f6d0*/  HMMA.16816.F32 R28, R64.reuse, R32, RZ ;  /* 0x00000020401c723c */ /* 0x060ff000000018ff */
        /* <DEDUP_REMOVED lines=252> */
.L_x_2677:
        /* <DEDUP_REMOVED lines=25> */
[--C-:B------:R-:W-:Y:S03]  /*20830*/  IMAD.X R143, R141, 0x1, R133.reuse, P5 ;  /* 0x000000018d8f7824 */ /* 0x100fe600028e0685 */
[----:B------:R-:W-:Y:S01]  /*20840*/  @!PT LDS RZ, [RZ] ;  /* 0x00000000fffff984 */ /* 0x000fe20000000800 */
[----:B------:R-:W-:Y:S01]  /*20850*/  @!PT LDS RZ, [RZ] ;  /* 0x00000000fffff984 */ /* 0x000fe20000000800 */
[----:B------:R-:W-:Y:S01]  /*20860*/  @!PT LDS RZ, [RZ] ;  /* 0x00000000fffff984 */ /* 0x000fe20000000800 */
[----:B------:R2:W-:Y:S01]  /*20870*/  @!P1 LDGSTS.E.BYPASS.LTC128B.128 [R213+0x8800], desc[UR6][R138.64+0x80] ;  /* 0x088000808ad59fae */ /* 0x0005e2000b981a06 */
[--C-:B------:R-:W-:Y:S03]  /*20880*/  IMAD.X R145, R143, 0x1, R133.reuse, P4 ;  /* 0x000000018f917824 */ /* 0x100fe600020e0685 */
        /* <DEDUP_REMOVED lines=15> */
[-C--:B--2---:R-:W-:Y:S03]  /*20980*/  IADD3 R138, P5, PT, R144, R2.reuse, RZ ;  /* 0x00000002908a7210 */ /* 0x084fe60007fbe0ff */
        /* <DEDUP_REMOVED lines=50> */
.L_x_2676:
[C---:B-1----:R-:W-:Y:S01]  /*20cb0*/  IADD3 R133, PT, PT, R215.reuse, -0x38, RZ ;  /* 0xffffffc8d7857810 */ /* 0x042fe20007ffe0ff */
        /* <DEDUP_REMOVED lines=668> */
.L_x_2674:
[----:B------:R-:W1:Y:S01]  /*23680*/  SHFL.BFLY PT, R0, R219, 0x2, 0x1f ;  /* 0x0c401f00db007f89 */ /* 0x000e6200000e0000 */
[----:B------:R-:W-:Y:S01]  /*23690*/  SHF.L.U32 R5, R197, 0x4, RZ ;  /* 0x00000004c5057819 */ /* 0x000fe200000006ff */
[----:B------:R-:W2:Y:S01]  /*236a0*/  S2UR UR8, SR_CTAID.X ;  /* 0x00000000000879c3 */ /* 0x000ea20000002500 */
[----:B------:R-:W-:Y:S01]  /*236b0*/  LOP3.LUT R198, R198, 0x30, RZ, 0xc0, !PT ;  /* 0x00000030c6c67812 */ /* 0x000fe200078ec0ff */
[----:B------:R-:W3:Y:S01]  /*236c0*/  SHFL.BFLY PT, R8, R221, 0x2, 0x1f ;  /* 0x0c401f00dd087f89 */ /* 0x000ee200000e0000 */
[----:B------:R-:W-:Y:S01]  /*236d0*/  LOP3.LUT R5, R5, 0x1c0, RZ, 0xc0, !PT ;  /* 0x000001c005057812 */ /* 0x000fe200078ec0ff */
[----:B------:R-:W-:Y:S01]  /*236e0*/  BSSY.RECONVERGENT B0, `(.L_x_2679) ;  /* 0x00000cf000007945 */ /* 0x000fe20003800200 */
[----:B-1----:R-:W-:Y:S01]  /*236f0*/  FADD.FTZ R7, R0, R219 ;  /* 0x000000db00077221 */ /* 0x002fe20000010000 */
[----:B------:R-:W-:Y:S01]  /*23700*/  SHF.L.U32 R0, R197, 0x1, RZ ;  /* 0x00000001c5007819 */ /* 0x000fe200000006ff */
[----:B--2---:R-:W-:Y:S01]  /*23710*/  USHF.L.U32 UR8, UR8, 0x6, URZ ;  /* 0x0000000608087899 */ /* 0x004fe200080006ff */
[----:B---3--:R-:W-:-:S02]  /*23720*/  FADD.FTZ R8, R8, R221 ;  /* 0x000000dd08087221 */ /* 0x008fc40000010000 */
[----:B------:R-:W1:Y:S01]  /*23730*/  SHFL.BFLY PT, R2, R7, 0x1, 0x1f ;  /* 0x0c201f0007027f89 */ /* 0x000e6200000e0000 */
[--C-:B------:R-:W-:Y:S02]  /*23740*/  LOP3.LUT R199, R199, 0x6, R0.reuse, 0xf8, !PT ;  /* 0x00000006c7c77812 */ /* 0x100fe400078ef800 */
[----:B------:R-:W-:Y:S01]  /*23750*/  LOP3.LUT R0, R5, 0x38, R0, 0xf8, !PT ;  /* 0x0000003805007812 */ /* 0x000fe200078ef800 */
[----:B------:R-:W2:Y:S03]  /*23760*/  SHFL.BFLY PT, R3, R8, 0x1, 0x1f ;  /* 0x0c201f0008037f89 */ /* 0x000ea600000e0000 */
[----:B------:R-:W-:-:S04]  /*23770*/  LOP3.LUT R0, R199, R0, RZ, 0xfc, !PT ;  /* 0x00000000c7007212 */ /* 0x000fc800078efcff */
[----:B------:R-:W-:Y:S02]  /*23780*/  LEA R5, R0, UR5, 0x1 ;  /* 0x0000000500057c11 */ /* 0x000fe4000f8e08ff */
[----:B------:R-:W3:Y:S02]  /*23790*/  LDC.U8 R0, c[0x0][0x548] ;  /* 0x00015200ff007b82 */ /* 0x000ee40000000000 */
[----:B------:R-:W-:Y:S01]  /*237a0*/  IADD3 R11, PT, PT, R5, 0x40, RZ ;  /* 0x00000040050b7810 */ /* 0x000fe20007ffe0ff */
[----:B-1----:R-:W-:Y:S01]  /*237b0*/  FADD.FTZ R2, R7, R2 ;  /* 0x0000000207027221 */ /* 0x002fe20000010000 */
[----:B--2---:R-:W-:-:S03]  /*237c0*/  FADD.FTZ R3, R8, R3 ;  /* 0x0000000308037221 */ /* 0x004fc60000010000 */
[----:B------:R-:W1:Y:S01]  /*237d0*/  MUFU.RCP R4, R2 ;  /* 0x0000000200047308 */ /* 0x000e620000001000 */
[----:B------:R-:W-:Y:S02]  /*237e0*/  FSETP.NE.FTZ.AND P1, PT, R2, RZ, PT ;  /* 0x000000ff0200720b */ /* 0x000fe40003f35000 */
[----:B------:R-:W-:-:S05]  /*237f0*/  FSETP.NE.FTZ.AND P2, PT, R3, RZ, PT ;  /* 0x000000ff0300720b */ /* 0x000fca0003f55000 */
[----:B------:R-:W2:Y:S01]  /*23800*/  MUFU.RCP R6, R3 ;  /* 0x0000000300067308 */ /* 0x000ea20000001000 */
[C---:B------:R-:W-:Y:S02]  /*23810*/  R2P PR, R197.reuse, 0x18 ;  /* 0x00000018c5007804 */ /* 0x040fe40000000000 */
[----:B------:R-:W-:-:S03]  /*23820*/  LOP3.LUT P5, RZ, R197, 0x3, RZ, 0xc0, !PT ;  /* 0x00000003c5ff7812 */ /* 0x000fc600078ac0ff */
[----:B------:R-:W-:Y:S02]  /*23830*/  SEL R200, R200, 0xffffffe0, !P3 ;  /* 0xffffffe0c8c87807 */ /* 0x000fe40005800000 */
[----:B------:R-:W-:Y:S01]  /*23840*/  ISETP.NE.AND P3, PT, R204, -0x1, PT ;  /* 0xffffffffcc00780c */ /* 0x000fe20003f65270 */
[----:B------:R-:W4:Y:S01]  /*23850*/  @P2 LDC R10, c[0x0][0x458] ;  /* 0x00011600ff0a2b82 */ /* 0x000f220000000800 */
[----:B-1----:R-:W-:Y:S01]  /*23860*/  FSEL R4, R4, 1, P1 ;  /* 0x3f80000004047808 */ /* 0x002fe20000800000 */
[----:B------:R-:W1:Y:S01]  /*23870*/  @P2 MUFU.LG2 R3, R3 ;  /* 0x0000000300032308 */ /* 0x000e620000000c00 */
[----:B------:R-:W-:Y:S02]  /*23880*/  IADD3 R15, PT, PT, R200, R5, RZ ;  /* 0x00000005c80f7210 */ /* 0x000fe40007ffe0ff */
[----:B------:R-:W-:Y:S01]  /*23890*/  @P4 IADD3 R11, PT, PT, R5, -0x40, RZ ;  /* 0xffffffc0050b4810 */ /* 0x000fe20007ffe0ff */
[C---:B------:R-:W-:Y:S01]  /*238a0*/  FMUL.FTZ R130, R4.reuse, R130 ;  /* 0x0000008204827220 */ /* 0x040fe20000410000 */
[----:B------:R-:W-:Y:S01]  /*238b0*/  FMUL.FTZ R131, R4, R131 ;  /* 0x0000008304837220 */ /* 0x000fe20000410000 */
        /* <DEDUP_REMOVED lines=31> */
[----:B------:R-:W-:Y:S01]  /*23ab0*/  MOV R4, 0x10 ;  /* 0x0000001000047802 */ /* 0x000fe20000000f00 */
[C---:B------:R-:W-:Y:S01]  /*23ac0*/  FMUL.FTZ R128, R6.reuse, R128 ;  /* 0x0000008006807220 */ /* 0x040fe20000410000 */
[C---:B------:R-:W-:Y:S01]  /*23ad0*/  FMUL.FTZ R129, R6.reuse, R129 ;  /* 0x0000008106817220 */ /* 0x040fe20000410000 */
[C---:B------:R-:W-:Y:S01]  /*23ae0*/  FMUL.FTZ R124, R6.reuse, R124 ;  /* 0x0000007c067c7220 */ /* 0x040fe20000410000 */
[C---:B------:R-:W-:Y:S01]  /*23af0*/  FMUL.FTZ R125, R6.reuse, R125 ;  /* 0x0000007d067d7220 */ /* 0x040fe20000410000 */
        /* <DEDUP_REMOVED lines=8> */
[C---:B------:R-:W-:Y:S01]  /*23b80*/  FMUL.FTZ R81, R6.reuse, R81 ;  /* 0x0000005106517220 */ /* 0x040fe20000410000 */
[----:B------:R-:W-:Y:S01]  /*23b90*/  F2FP.F16.F32.PACK_AB R128, R129, R128 ;  /* 0x000000808180723e */ /* 0x000fe200000000ff */
[C---:B------:R-:W-:Y:S01]  /*23ba0*/  FMUL.FTZ R84, R6.reuse, R84 ;  /* 0x0000005406547220 */ /* 0x040fe20000410000 */
[----:B------:R-:W-:Y:S01]  /*23bb0*/  F2FP.F16.F32.PACK_AB R130, R131, R130 ;  /* 0x000000828382723e */ /* 0x000fe200000000ff */
[C---:B------:R-:W-:Y:S01]  /*23bc0*/  FMUL.FTZ R85, R6.reuse, R85 ;  /* 0x0000005506557220 */ /* 0x040fe20000410000 */
[----:B------:R-:W-:Y:S01]  /*23bd0*/  F2FP.F16.F32.PACK_AB R124, R125, R124 ;  /* 0x0000007c7d7c723e */ /* 0x000fe200000000ff */
[C---:B------:R-:W-:Y:S01]  /*23be0*/  FMUL.FTZ R88, R6.reuse, R88 ;  /* 0x0000005806587220 */ /* 0x040fe20000410000 */
[----:B------:R-:W-:Y:S01]  /*23bf0*/  F2FP.F16.F32.PACK_AB R126, R127, R126 ;  /* 0x0000007e7f7e723e */ /* 0x000fe200000000ff */
[----:B------:R-:W-:Y:S01]  /*23c00*/  FMUL.FTZ R89, R6, R89 ;  /* 0x0000005906597220 */ /* 0x000fe20000410000 */
[----:B------:R-:W-:Y:S01]  /*23c10*/  IADD3 R7, PT, PT, R4, R5, RZ ;  /* 0x0000000504077210 */ /* 0x000fe20007ffe0ff */
        /* <DEDUP_REMOVED lines=10> */
[----:B------:R-:W-:Y:S01]  /*23cc0*/  FMUL.FTZ R101, R6, R101 ;  /* 0x0000006506657220 */ /* 0x000fe20000410000 */
[----:B------:R-:W-:Y:S01]  /*23cd0*/  IADD3 R19, PT, PT, R200, R11, RZ ;  /* 0x0000000bc8137210 */ /* 0x000fe20007ffe0ff */
[----:B------:R-:W-:Y:S01]  /*23ce0*/  STS [R5], R128 ;  /* 0x0000008005007388 */ /* 0x000fe20000000800 */
[----:B------:R-:W-:Y:S01]  /*23cf0*/  F2FP.F16.F32.PACK_AB R76, R77, R76 ;  /* 0x0000004c4d4c723e */ /* 0x000fe200000000ff */
[C---:B------:R-:W-:Y:S01]  /*23d00*/  FMUL.FTZ R104, R6.reuse, R104 ;  /* 0x0000006806687220 */ /* 0x040fe20000410000 */
[----:B------:R-:W-:Y:S01]  /*23d10*/  F2FP.F16.F32.PACK_AB R78, R79, R78 ;  /* 0x0000004e4f4e723e */ /* 0x000fe200000000ff */
[----:B------:R-:W-:Y:S01]  /*23d20*/  STS [R5+0x400], R130 ;  /* 0x0004008205007388 */ /* 0x000fe20000000800 */
[----:B------:R-:W-:Y:S01]  /*23d30*/  F2FP.F16.F32.PACK_AB R80, R81, R80 ;  /* 0x000000505150723e */ /* 0x000fe200000000ff */
[----:B------:R-:W-:Y:S01]  /*23d40*/  FMUL.FTZ R105, R6, R105 ;  /* 0x0000006906697220 */ /* 0x000fe20000410000 */
[----:B------:R-:W-:Y:S01]  /*23d50*/  F2FP.F16.F32.PACK_AB R82, R83, R82 ;  /* 0x000000525352723e */ /* 0x000fe200000000ff */
[----:B------:R-:W-:Y:S01]  /*23d60*/  STS [R7], R124 ;  /* 0x0000007c07007388 */ /* 0x000fe20000000800 */
[----:B------:R-:W-:Y:S01]  /*23d70*/  IADD3 R17, PT, PT, R4, R11, RZ ;  /* 0x0000000b04117210 */ /* 0x000fe20007ffe0ff */
[C---:B------:R-:W-:Y:S01]  /*23d80*/  FMUL.FTZ R120, R6.reuse, R120 ;  /* 0x0000007806787220 */ /* 0x040fe20000410000 */
[----:B------:R-:W-:Y:S01]  /*23d90*/  F2FP.F16.F32.PACK_AB R84, R85, R84 ;  /* 0x000000545554723e */ /* 0x000fe200000000ff */
[----:B------:R-:W-:Y:S01]  /*23da0*/  STS [R7+0x400], R126 ;  /* 0x0004007e07007388 */ /* 0x000fe20000000800 */
[----:B------:R-:W-:Y:S01]  /*23db0*/  F2FP.F16.F32.PACK_AB R86, R87, R86 ;  /* 0x000000565756723e */ /* 0x000fe200000000ff */
[C---:B------:R-:W-:Y:S01]  /*23dc0*/  FMUL.FTZ R121, R6.reuse, R121 ;  /* 0x0000007906797220 */ /* 0x040fe20000410000 */
[----:B------:R-:W-:Y:S01]  /*23dd0*/  F2FP.F16.F32.PACK_AB R88, R89, R88 ;  /* 0x000000585958723e */ /* 0x000fe200000000ff */
[----:B------:R-:W-:Y:S01]  /*23de0*/  STS [R15], R68 ;  /* 0x000000440f007388 */ /* 0x000fe20000000800 */
[----:B------:R-:W-:Y:S01]  /*23df0*/  F2FP.F16.F32.PACK_AB R90, R91, R90 ;  /* 0x0000005a5b5a723e */ /* 0x000fe200000000ff */
[----:B------:R-:W-:Y:S01]  /*23e00*/  FMUL.FTZ R108, R6, R108 ;  /* 0x0000006c066c7220 */ /* 0x000fe20000410000 */
[----:B------:R-:W-:Y:S01]  /*23e10*/  IADD3 R21, PT, PT, R4, R19, RZ ;  /* 0x0000001304157210 */ /* 0x000fe20007ffe0ff */
[----:B------:R-:W-:Y:S01]  /*23e20*/  STS [R15+0x400], R70 ;  /* 0x000400460f007388 */ /* 0x000fe20000000800 */
[C---:B------:R-:W-:Y:S01]  /*23e30*/  FMUL.FTZ R109, R6.reuse, R109 ;  /* 0x0000006d066d7220 */ /* 0x040fe20000410000 */
[----:B------:R-:W-:Y:S01]  /*23e40*/  F2FP.F16.F32.PACK_AB R92, R93, R92 ;  /* 0x0000005c5d5c723e */ /* 0x000fe200000000ff */
[C---:B------:R-:W-:Y:S01]  /*23e50*/  FMUL.FTZ R112, R6.reuse, R112 ;  /* 0x0000007006707220 */ /* 0x040fe20000410000 */
[----:B------:R-:W-:Y:S01]  /*23e60*/  F2FP.F16.F32.PACK_AB R94, R95, R94 ;  /* 0x0000005e5f5e723e */ /* 0x000fe200000000ff */
[----:B------:R-:W-:Y:S01]  /*23e70*/  STS [R13], R72 ;  /* 0x000000480d007388 */ /* 0x000fe20000000800 */
[C---:B------:R-:W-:Y:S01]  /*23e80*/  FMUL.FTZ R113, R6.reuse, R113 ;  /* 0x0000007106717220 */ /* 0x040fe20000410000 */
[----:B------:R-:W-:Y:S01]  /*23e90*/  F2FP.F16.F32.PACK_AB R96, R97, R96 ;  /* 0x000000606160723e */ /* 0x000fe200000000ff */
[C---:B------:R-:W-:Y:S01]  /*23ea0*/  FMUL.FTZ R116, R6.reuse, R116 ;  /* 0x0000007406747220 */ /* 0x040fe20000410000 */
[----:B------:R-:W-:Y:S01]  /*23eb0*/  STS [R13+0x400], R74 ;  /* 0x0004004a0d007388 */ /* 0x000fe20000000800 */
[----:B------:R-:W-:Y:S01]  /*23ec0*/  F2FP.F16.F32.PACK_AB R98, R99, R98 ;  /* 0x000000626362723e */ /* 0x000fe200000000ff */
[----:B------:R-:W-:Y:S01]  /*23ed0*/  FMUL.FTZ R117, R6, R117 ;  /* 0x0000007506757220 */ /* 0x000fe20000410000 */
[----:B------:R-:W-:Y:S01]  /*23ee0*/  F2FP.F16.F32.PACK_AB R100, R101, R100 ;  /* 0x000000646564723e */ /* 0x000fe200000000ff */
[----:B------:R-:W-:Y:S01]  /*23ef0*/  STS [R11], R76 ;  /* 0x0000004c0b007388 */ /* 0x000fe20000000800 */
[----:B------:R-:W-:Y:S01]  /*23f00*/  F2FP.F16.F32.PACK_AB R102, R103, R102 ;  /* 0x000000666766723e */ /* 0x000fe200000000ff */
[----:B------:R-:W2:Y:S01]  /*23f10*/  @!P3 LDC.64 R8, c[0x0][0x400] ;  /* 0x00010000ff08bb82 */ /* 0x000ea20000000a00 */
[----:B------:R-:W-:Y:S01]  /*23f20*/  F2FP.F16.F32.PACK_AB R104, R105, R104 ;  /* 0x000000686968723e */ /* 0x000fe200000000ff */
[----:B------:R-:W-:Y:S01]  /*23f30*/  STS [R11+0x400], R78 ;  /* 0x0004004e0b007388 */ /* 0x000fe20000000800 */
[----:B------:R-:W-:Y:S01]  /*23f40*/  F2FP.F16.F32.PACK_AB R106, R107, R106 ;  /* 0x0000006a6b6a723e */ /* 0x000fe200000000ff */
[----:B------:R-:W5:Y:S01]  /*23f50*/  @P1 MUFU.LG2 R2, R2 ;  /* 0x0000000200021308 */ /* 0x000f620000000c00 */
[----:B------:R-:W-:Y:S01]  /*23f60*/  F2FP.F16.F32.PACK_AB R120, R121, R120 ;  /* 0x000000787978723e */ /* 0x000fe200000000ff */
[----:B------:R-:W-:Y:S01]  /*23f70*/  STS [R17], R80 ;  /* 0x0000005011007388 */ /* 0x000fe20000000800 */
[----:B------:R-:W-:Y:S01]  /*23f80*/  F2FP.F16.F32.PACK_AB R122, R123, R122 ;  /* 0x0000007a7b7a723e */ /* 0x000fe200000000ff */
[----:B-1----:R-:W-:Y:S01]  /*23f90*/  @P2 FMUL.FTZ R24, R3, 0.69314718246459960938 ;  /* 0x3f31721803182820 */ /* 0x002fe20000410000 */
        /* <DEDUP_REMOVED lines=9> */
[----:B---3--:R-:W-:Y:S01]  /*24030*/  ISETP.NE.AND P4, PT, R0, RZ, PT ;  /* 0x000000ff0000720c */ /* 0x008fe20003f85270 */
[----:B------:R-:W-:Y:S01]  /*24040*/  STS [R21], R88 ;  /* 0x0000005815007388 */ /* 0x000fe20000000800 */
[----:B-----5:R-:W-:-:S02]  /*24050*/  @P1 FMUL.FTZ R3, R2, 0.69314718246459960938 ;  /* 0x3f31721802031820 */ /* 0x020fc40000410000 */
[----:B------:R-:W-:Y:S01]  /*24060*/  ISETP.NE.OR P0, PT, R204, -0x1, !P4 ;  /* 0xffffffffcc00780c */ /* 0x000fe20006705670 */
[----:B------:R-:W-:Y:S04]  /*24070*/  STS [R21+0x400], R90 ;  /* 0x0004005a15007388 */ /* 0x000fe80000000800 */
[----:B------:R-:W-:Y:S04]  /*24080*/  STS [R5+0x2000], R92 ;  /* 0x0020005c05007388 */ /* 0x000fe80000000800 */
[----:B------:R1:W-:Y:S01]  /*24090*/  STS [R5+0x2400], R94 ;  /* 0x0024005e05007388 */ /* 0x0003e20000000800 */
[----:B------:R-:W3:Y:S03]  /*240a0*/  @!P4 LDC R0, c[0x0][0x3e0] ;  /* 0x0000f800ff00cb82 */ /* 0x000ee60000000800 */
[----:B------:R-:W-:Y:S04]  /*240b0*/  STS [R7+0x2000], R96 ;  /* 0x0020006007007388 */ /* 0x000fe80000000800 */
[----:B------:R-:W-:Y:S01]  /*240c0*/  STS [R7+0x2400], R98 ;  /* 0x0024006207007388 */ /* 0x000fe20000000800 */
[----:B------:R-:W5:Y:S03]  /*240d0*/  @P4 LDC R16, c[0x0][0x454] ;  /* 0x00011500ff104b82 */ /* 0x000f660000000800 */
[----:B------:R-:W-:Y:S04]  /*240e0*/  STS [R15+0x2000], R100 ;  /* 0x002000640f007388 */ /* 0x000fe80000000800 */
        /* <DEDUP_REMOVED lines=9> */
[----:B------:R3:W-:Y:S04]  /*24180*/  STS [R19+0x2400], R114 ;  /* 0x0024007213007388 */ /* 0x0007e80000000800 */
[----:B------:R-:W-:Y:S04]  /*24190*/  STS [R21+0x2000], R116 ;  /* 0x0020007415007388 */ /* 0x000fe80000000800 */
[----:B------:R1:W-:Y:S01]  /*241a0*/  STS [R21+0x2400], R118 ;  /* 0x0024007615007388 */ /* 0x0003e20000000800 */
[----:B----4-:R-:W4:Y:S08]  /*241b0*/  LDC R11, c[0x0][0x434] ;  /* 0x00010d00ff0b7b82 */ /* 0x010f300000000800 */
[----:B------:R-:W-:Y:S08]  /*241c0*/  BAR.SYNC.DEFER_BLOCKING 0x0 ;  /* 0x0000000000007b1d */ /* 0x000ff00000010000 */
[----:B--2---:R-:W2:Y:S01]  /*241d0*/  @P1 LDC R17, c[0x0][0x458] ;  /* 0x00011600ff111b82 */ /* 0x004ea20000000800 */
[----:B------:R-:W5:Y:S01]  /*241e0*/  S2R R6, SR_CTAID.Y ;  /* 0x0000000000067919 */ /* 0x000f620000002600 */
[----:B------:R-:W4:Y:S01]  /*241f0*/  S2R R7, SR_CTAID.Z ;  /* 0x0000000000077919 */ /* 0x000f220000002700 */
[----:B---3--:R-:W-:-:S04]  /*24200*/  SHF.R.U32.HI R19, RZ, 0x2, R197 ;  /* 0x00000002ff137819 */ /* 0x008fc800000116c5 */
[----:B------:R-:W-:Y:S01]  /*24210*/  LOP3.LUT R19, R198, 0x7, R19, 0xf8, !PT ;  /* 0x00000007c6137812 */ /* 0x000fe200078ef813 */
[----:B-1----:R-:W-:Y:S01]  /*24220*/  @P3 IMAD.WIDE.U32 R20, R204, R4, RZ ;  /* 0x00000004cc143225 */ /* 0x002fe200078e00ff */
[----:B------:R-:W-:-:S03]  /*24230*/  MOV R4, 0x7f800000 ;  /* 0x7f80000000047802 */ /* 0x000fc60000000f00 */
[----:B------:R-:W-:Y:S01]  /*24240*/  @P2 FFMA.FTZ R4, R133, R10, R24 ;  /* 0x0000000a85042223 */ /* 0x000fe20000010018 */
[----:B------:R1:W3:Y:S01]  /*24250*/  LDS.128 R12, [R213+0x1800] ;  /* 0x00180000d50c7984 */ /* 0x0002e20000000c00 */
[----:B-----5:R-:W-:-:S04]  /*24260*/  @!P3 IMAD.WIDE.U32 R22, R6, R8, RZ ;  /* 0x000000080616b225 */ /* 0x020fc800078e00ff */
[----:B------:R-:W-:Y:S02]  /*24270*/  @!P3 IMAD R18, R6, R9, R23 ;  /* 0x000000090612b224 */ /* 0x000fe400078e0217 */
[----:B------:R-:W1:Y:S01]  /*24280*/  LDC.64 R8, c[0x0][0x408] ;  /* 0x00010200ff087b82 */ /* 0x000e620000000a00 */
[----:B------:R-:W-:Y:S01]  /*24290*/  @P3 IMAD R18, R204, R5, R21 ;  /* 0x00000005cc123224 */ /* 0x000fe200078e0215 */
[----:B------:R-:W-:Y:S01]  /*242a0*/  MOV R5, 0x7f800000 ;  /* 0x7f80000000057802 */ /* 0x000fe20000000f00 */
[----:B----4-:R-:W-:Y:S02]  /*242b0*/  @!P4 IMAD R0, R6, R0, R7 ;  /* 0x000000000600c224 */ /* 0x010fe400078e0207 */
[----:B--2---:R-:W-:Y:S01]  /*242c0*/  @P1 FFMA.FTZ R5, R132, R17, R3 ;  /* 0x0000001184051223 */ /* 0x004fe20000010003 */
[-C--:B------:R-:W-:Y:S02]  /*242d0*/  @!P0 IMAD R204, R6, R11.reuse, RZ ;  /* 0x0000000b06cc8224 */ /* 0x080fe400078e02ff */
[----:B------:R-:W-:-:S02]  /*242e0*/  @!P4 IMAD R0, R0, R11, RZ ;  /* 0x0000000b0000c224 */ /* 0x000fc400078e02ff */
[----:B------:R-:W-:Y:S01]  /*242f0*/  @P4 IMAD R0, R7, R16, R204 ;  /* 0x0000001007004224 */ /* 0x000fe200078e02cc */
[----:B---3--:R-:W-:Y:S06]  /*24300*/  @P5 BRA `(.L_x_2680) ;  /* 0x0000000000305947 */ /* 0x008fec0003800000 */
[----:B------:R-:W2:Y:S01]  /*24310*/  LDCU.64 UR4, c[0x0][0x420] ;  /* 0x00008400ff0477ac */ /* 0x000ea20008000a00 */
[----:B------:R-:W-:Y:S02]  /*24320*/  VIADD R6, R0, UR8 ;  /* 0x0000000800067c36 */ /* 0x000fe40008000000 */
[----:B------:R-:W-:Y:S02]  /*24330*/  VIADD R0, R205, -UR8 ;  /* 0x80000008cd007c36 */ /* 0x000fe40008000000 */
[C---:B------:R-:W-:Y:S01]  /*24340*/  VIADD R3, R19.reuse, 0x8 ;  /* 0x0000000813037836 */ /* 0x040fe20000000000 */
[C---:B------:R-:W-:Y:S02]  /*24350*/  IADD3 R2, P0, PT, R19.reuse, R6, RZ ;  /* 0x0000000613027210 */ /* 0x040fe40007f1e0ff */
[-C--:B------:R-:W-:Y:S02]  /*24360*/  ISETP.GE.AND P2, PT, R19, R0.reuse, PT ;  /* 0x000000001300720c */ /* 0x080fe40003f46270 */
[----:B------:R-:W-:-:S02]  /*24370*/  ISETP.GE.AND P1, PT, R3, R0, PT ;  /* 0x000000000300720c */ /* 0x000fc40003f26270 */
[----:B------:R-:W-:Y:S02]  /*24380*/  LEA.HI.X.SX32 R3, R6, RZ, 0x1, P0 ;  /* 0x000000ff06037211 */ /* 0x000fe400000f0eff */
[----:B--2---:R-:W-:-:S04]  /*24390*/  LEA R10, P0, R2, UR4, 0x2 ;  /* 0x00000004020a7c11 */ /* 0x004fc8000f8010ff */
[----:B------:R-:W-:-:S05]  /*243a0*/  LEA.HI.X R11, R2, UR5, R3, 0x2, P0 ;  /* 0x00000005020b7c11 */ /* 0x000fca00080f1403 */
[----:B------:R2:W-:Y:S04]  /*243b0*/  @!P2 STG.E desc[UR6][R10.64], R4 ;  /* 0x000000040a00a986 */ /* 0x0005e8000c101906 */
[----:B------:R2:W-:Y:S02]  /*243c0*/  @!P1 STG.E desc[UR6][R10.64+0x20], R5 ;  /* 0x000020050a009986 */ /* 0x0005e4000c101906 */
.L_x_2680:
[----:B------:R-:W-:Y:S05]  /*243d0*/  BSYNC.RECONVERGENT B0 ;  /* 0x0000000000007941 */ /* 0x000fea0003800200 */
.L_x_2679:
[----:B------:R-:W3:Y:S01]  /*243e0*/  LDCU.64 UR4, c[0x0][0x410] ;  /* 0x00008200ff0477ac */ /* 0x000ee20008000a00 */
[----:B------:R-:W-:Y:S01]  /*243f0*/  IMAD.MOV.U32 R2, RZ, RZ, R196 ;  /* 0x000000ffff027224 */ /* 0x000fe200078e00c4 */
[----:B------:R-:W-:Y:S01]  /*24400*/  @P3 MOV R22, R20 ;  /* 0x0000001400163202 */ /* 0x000fe20000000f00 */
[----:B------:R-:W-:Y:S01]  /*24410*/  IMAD.MOV.U32 R3, RZ, RZ, RZ ;  /* 0x000000ffff037224 */ /* 0x000fe200078e00ff */
[----:B------:R-:W-:Y:S01]  /*24420*/  SHF.R.U32.HI R0, RZ, 0x3, R197 ;  /* 0x00000003ff007819 */ /* 0x000fe200000116c5 */
[----:B------:R-:W-:Y:S01]  /*24430*/  BSSY.RECONVERGENT B0, `(.L_x_2681) ;  /* 0x000001e000007945 */ /* 0x000fe20003800200 */
[----:B------:R-:W-:Y:S01]  /*24440*/  IADD3 R205, PT, PT, R205, -UR8, RZ ;  /* 0x80000008cdcd7c10 */ /* 0x000fe2000fffe0ff */
[----:B-12---:R-:W-:Y:S01]  /*24450*/  IMAD.WIDE.U32 R10, R8, UR8, R2 ;  /* 0x00000008080a7c25 */ /* 0x006fe2000f8e0002 */
[----:B------:R-:W-:-:S03]  /*24460*/  IADD3 R4, PT, PT, R0, 0x30, RZ ;  /* 0x0000003000047810 */ /* 0x000fc60007ffe0ff */
[----:B------:R-:W-:Y:S01]  /*24470*/  IMAD R3, R9, UR8, R11 ;  /* 0x0000000809037c24 */ /* 0x000fe2000f8e020b */
[----:B------:R-:W-:Y:S01]  /*24480*/  IADD3 R10, P0, PT, R22, R10, RZ ;  /* 0x0000000a160a7210 */ /* 0x000fe20007f1e0ff */
[----:B------:R-:W-:Y:S01]  /*24490*/  VIADD R5, R0, 0x20 ;  /* 0x0000002000057836 */ /* 0x000fe20000000000 */
[-C--:B------:R-:W-:Y:S01]  /*244a0*/  ISETP.GE.AND P3, PT, R4, R205.reuse, PT ;  /* 0x000000cd0400720c */ /* 0x080fe20003f66270 */
[----:B------:R-:W-:Y:S02]  /*244b0*/  VIADD R2, R0, 0x10 ;  /* 0x0000001000027836 */ /* 0x000fe40000000000 */
[----:B------:R-:W-:Y:S01]  /*244c0*/  IMAD.X R11, R18, 0x1, R3, P0 ;  /* 0x00000001120b7824 */ /* 0x000fe200000e0603 */
[-C--:B------:R-:W-:Y:S01]  /*244d0*/  ISETP.GE.AND P4, PT, R5, R205.reuse, PT ;  /* 0x000000cd0500720c */ /* 0x080fe20003f86270 */
[----:B------:R1:W2:Y:S01]  /*244e0*/  LDS.128 R16, [R213] ;  /* 0x00000000d5107984 */ /* 0x0002a20000000c00 */
[-C--:B------:R-:W-:Y:S01]  /*244f0*/  ISETP.GE.AND P0, PT, R0, R205.reuse, PT ;  /* 0x000000cd0000720c */ /* 0x080fe20003f06270 */
[----:B---3--:R-:W-:Y:S01]  /*24500*/  IMAD.WIDE.U32 R10, R7, UR4, R10 ;  /* 0x00000004070a7c25 */ /* 0x008fe2000f8e000a */
[----:B------:R-:W-:-:S02]  /*24510*/  ISETP.GE.AND P5, PT, R2, R205, PT ;  /* 0x000000cd0200720c */ /* 0x000fc40003fa6270 */
[----:B------:R-:W-:Y:S01]  /*24520*/  LOP3.LUT R2, R196, 0x40, RZ, 0xfc, !PT ;  /* 0x00000040c4027812 */ /* 0x000fe200078efcff */
[----:B------:R-:W-:Y:S02]  /*24530*/  IMAD R23, R7, UR5, R11 ;  /* 0x0000000507177c24 */ /* 0x000fe4000f8e020b */
[----:B------:R1:W3:Y:S06]  /*24540*/  LDS.128 R4, [R213+0x2000] ;  /* 0x00200000d5047984 */ /* 0x0002ec0000000c00 */
        /* <DEDUP_REMOVED lines=12> */
.L_x_2682:
[----:B------:R-:W-:Y:S05]  /*24610*/  BSYNC.RECONVERGENT B0 ;  /* 0x0000000000007941 */ /* 0x000fea0003800200 */
.L_x_2681:
[----:B--2-4-:R2:W4:Y:S01]  /*24620*/  LDS.128 R16, [R213+0x800] ;  /* 0x00080000d5107984 */ /* 0x0145220000000c00 */
[----:B------:R-:W-:Y:S03]  /*24630*/  BSSY.RECONVERGENT B0, `(.L_x_2683) ;  /* 0x0000013000007945 */ /* 0x000fe60003800200 */
[----:B---3--:R2:W3:Y:S01]  /*24640*/  LDS.128 R4, [R213+0x2800] ;  /* 0x00280000d5047984 */ /* 0x0084e20000000c00 */
        /* <DEDUP_REMOVED lines=16> */
[----:B---3--:R1:W-:Y:S02]  /*24750*/  @!P0 STG.E.128 desc[UR6][R26.64+0x80], R4 ;  /* 0x000080041a008986 */ /* 0x0083e4000c101d06 */
.L_x_2684:
[----:B------:R-:W-:Y:S05]  /*24760*/  BSYNC.RECONVERGENT B0 ;  /* 0x0000000000007941 */ /* 0x000fea0003800200 */
.L_x_2683:
[----:B-1--4-:R1:W4:Y:S01]  /*24770*/  LDS.128 R16, [R213+0x1000] ;  /* 0x00100000d5107984 */ /* 0x0123220000000c00 */
[----:B------:R-:W-:Y:S03]  /*24780*/  BSSY.RECONVERGENT B0, `(.L_x_2685) ;  /* 0x0000013000007945 */ /* 0x000fe60003800200 */
[----:B---3--:R1:W3:Y:S01]  /*24790*/  LDS.128 R4, [R213+0x3000] ;  /* 0x00300000d5047984 */ /* 0x0082e20000000c00 */
[----:B------:R-:W-:Y:S05]  /*247a0*/  @P4 BRA `(.L_x_2686) ;  /* 0x0000000000404947 */ /* 0x000fea0003800000 */
[----:B------:R-:W5:Y:S01]  /*247b0*/  LDCU UR8, c[0x0][0x440] ;  /* 0x00008800ff0877ac */ /* 0x000f620008000800 */
[----:B------:R-:W-:Y:S01]  /*247c0*/  IADD3 R3, P0, PT, R0, 0x20, RZ ;  /* 0x0000002000037810 */ /* 0x000fe20007f1e0ff */
[----:B------:R-:W-:Y:S01]  /*247d0*/  IMAD.MOV.U32 R24, RZ, RZ, R10 ;  /* 0x000000ffff187224 */ /* 0x000fe200078e000a */
[----:B------:R-:W-:Y:S01]  /*247e0*/  MOV R25, R23 ;  /* 0x0000001700197202 */ /* 0x000fe20000000f00 */
[----:B------:R-:W2:Y:S02]  /*247f0*/  LDCU.64 UR4, c[0x0][0x3f0] ;  /* 0x00007e00ff0477ac */ /* 0x000ea40008000a00 */
[----:B------:R-:W-:Y:S02]  /*24800*/  IMAD.X R21, RZ, RZ, RZ, P0 ;  /* 0x000000ffff157224 */ /* 0x000fe400000e06ff */
[----:B------:R-:W-:-:S04]  /*24810*/  IMAD.WIDE.U32 R24, R3, R8, R24 ;  /* 0x0000000803187225 */ /* 0x000fc800078e0018 */
[----:B------:R-:W-:-:S04]  /*24820*/  IMAD R20, R21, R8, RZ ;  /* 0x0000000815147224 */ /* 0x000fc800078e02ff */
[----:B------:R-:W-:Y:S01]  /*24830*/  IMAD R20, R3, R9, R20 ;  /* 0x0000000903147224 */ /* 0x000fe200078e0214 */
[----:B-----5:R-:W-:Y:S02]  /*24840*/  ISETP.GE.AND P1, PT, R196, UR8, PT ;  /* 0x00000008c4007c0c */ /* 0x020fe4000bf26270 */
[----:B------:R-:W-:Y:S01]  /*24850*/  ISETP.GE.AND P0, PT, R2, UR8, PT ;  /* 0x0000000802007c0c */ /* 0x000fe2000bf06270 */
[----:B------:R-:W-:Y:S01]  /*24860*/  IMAD.IADD R20, R20, 0x1, R25 ;  /* 0x0000000114147824 */ /* 0x000fe200078e0219 */
[----:B--2---:R-:W-:-:S04]  /*24870*/  LEA R26, P2, R24, UR4, 0x1 ;  /* 0x00000004181a7c11 */ /* 0x004fc8000f8408ff */
[----:B------:R-:W-:-:S05]  /*24880*/  LEA.HI.X R27, R24, UR5, R20, 0x1, P2 ;  /* 0x00000005181b7c11 */ /* 0x000fca00090f0c14 */
[----:B----4-:R2:W-:Y:S04]  /*24890*/  @!P1 STG.E.128 desc[UR6][R26.64], R16 ;  /* 0x000000101a009986 */ /* 0x0105e8000c101d06 */
[----:B---3--:R2:W-:Y:S02]  /*248a0*/  @!P0 STG.E.128 desc[UR6][R26.64+0x80], R4 ;  /* 0x000080041a008986 */ /* 0x0085e4000c101d06 */
.L_x_2686:
[----:B------:R-:W-:Y:S05]  /*248b0*/  BSYNC.RECONVERGENT B0 ;  /* 0x0000000000007941 */ /* 0x000fea0003800200 */
.L_x_2685:
        /* <DEDUP_REMOVED lines=19> */
.L_x_2687:
        /* <DEDUP_REMOVED lines=9> */
.L_x_7228:


//--------------------- .text._ZN5flash24flash_fwd_splitkv_kernelI23Flash_fwd_kernel_traitsILi128ELi64ELi128ELi4ELb0ELb0EN7cutlass6half_tE19Flash_kernel_traitsILi128ELi64ELi128ELi4ES3_EELb1ELb0ELb1ELb0ELb0ELb1ELb0ELb1EEEvNS_16Flash_fwd_paramsE --------------------------
	.section	.text._ZN5flash24flash_fwd_splitkv_kernelI23Flash_fwd_kernel_traitsILi128ELi64ELi128ELi4ELb0ELb0EN7cutlass6half_tE19Flash_kernel_traitsILi128ELi64ELi128ELi4ES3_EELb1ELb0ELb1ELb0ELb0ELb1ELb0ELb1EEEvNS_16Flash_fwd_paramsE,"ax",@progbits
	.align	128
        .global         _ZN5flash24flash_fwd_splitkv_kernelI23Flash_fwd_kernel_traitsILi128ELi64ELi128ELi4ELb0ELb0EN7cutlass6half_tE19Flash_kernel_traitsILi128ELi64ELi128ELi4ES3_EELb1ELb0ELb1ELb0ELb0ELb1ELb0ELb1EEEvNS_16Flash_fwd_paramsE
        .type           _ZN5flash24flash_fwd_splitkv_kernelI23Flash_fwd_kernel_traitsILi128ELi64ELi128ELi4ELb0ELb0EN7cutlass6half_tE19Flash_kernel_traitsILi128ELi64ELi128ELi4ES3_EELb1ELb0ELb1ELb0ELb0ELb1ELb0ELb1EEEvNS_16Flash_fwd_paramsE,@function
        .size           _ZN5flash24flash_fwd_splitkv_kernelI23Flash_fwd_kernel_traitsILi128ELi64ELi128ELi4ELb0ELb0EN7cutlass6half_tE19Flash_kernel_traitsILi128ELi64ELi128ELi4ES3_EELb1ELb0ELb1ELb0ELb0ELb1ELb0ELb1EEEvNS_16Flash_fwd_paramsE,(.L_x_7229 - _ZN5flash24flash_fwd_splitkv_kernelI23Flash_fwd_kernel_traitsILi128ELi64ELi128ELi4ELb0ELb0EN7cutlass6half_tE19Flash_kernel_traitsILi128ELi64ELi128ELi4ES3_EELb1ELb0ELb1ELb0ELb0ELb1ELb0ELb1EEEvNS_16Flash_fwd_paramsE)
        .other          _ZN5flash24flash_fwd_splitkv_kernelI23Flash_fwd_kernel_traitsILi128ELi64ELi128ELi4ELb0ELb0EN7cutlass6half_tE19Flash_kernel_traitsILi128ELi64ELi128ELi4ES3_EELb1ELb0ELb1ELb0ELb0ELb1ELb0ELb1EEEvNS_16Flash_fwd_paramsE,@"STO_CUDA_ENTRY STV_DEFAULT"
_ZN5flash24flash_fwd_splitkv_kernelI23Flash_fwd_kernel_traitsILi128ELi64ELi128ELi4ELb0ELb0EN7cutlass6half_tE19Flash_kernel_traitsILi128ELi64ELi128ELi4ES3_EELb1ELb0ELb1ELb0ELb0ELb1ELb0ELb1EEEvNS_16Flash_fwd_paramsE:
.text._ZN5flash24flash_fwd_splitkv_kernelI23Flash_fwd_kernel_traitsILi128ELi64ELi128ELi4ELb0ELb0EN7cutlass6half_tE19Flash_kernel_traitsILi128ELi64ELi128ELi4ES3_EELb1ELb0ELb1ELb0ELb0ELb1ELb0ELb1EEEvNS_16Flash_fwd_paramsE:
        /* <DEDUP_REMOVED lines=51> */
.L_x_2688:
        /* <DEDUP_REMOVED lines=74> */
.L_x_2691:
[----:B------:R-:W-:Y:S05]  /*07d0*/  BSYNC.RECONVERGENT B0 ;  /* 0x0000000000007941 */ /* 0x000fea0003800200 */
.L_x_2690:
        /* <DEDUP_REMOVED lines=18> */
.L_x_2693:
[----:B------:R-:W-:Y:S05]  /*0900*/  BSYNC.RECONVERGENT B0 ;  /* 0x0000000000007941 */ /* 0x000fea0003800200 */
.L_x_2692:
        /* <DEDUP_REMOVED lines=18> */
.L_x_2695:
[----:B------:R-:W-:Y:S05]  /*0a30*/  BSYNC.RECONVERGENT B0 ;  /* 0x0000000000007941 */ /* 0x000fea0003800200 */
.L_x_2694:
        /* <DEDUP_REMOVED lines=17> */
.L_x_2697:
[----:B------:R-:W-:Y:S05]  /*0b50*/  BSYNC.RECONVERGENT B0 ;  /* 0x0000000000007941 */ /* 0x000fea0003800200 */
.L_x_2696:
        /* <DEDUP_REMOVED lines=20> */
.L_x_2689:
        /* <DEDUP_REMOVED lines=10> */
.L_x_2698:
        /* <DEDUP_REMOVED lines=100> */
.L_x_2699:
        /* <DEDUP_REMOVED lines=15> */
.L_x_2701:
[----:B------:R-:W2:Y:S01]  /*1470*/  LDC.64 R4, c[0x0][0x3b8] ;  /* 0x0000ee00ff047b82 */ /* 0x000ea20000000a00 */
[----:B-1----:R-:W-:-:S05]  /*1480*/  IADD3 R2, PT, PT, R0, R9, RZ ;  /* 0x0000000900027210 */ /* 0x002fca0007ffe0ff */
[C---:B--2---:R-:W-:Y:S02]  /*1490*/  IMAD R15, R2.reuse, R5, RZ ;  /* 0x00000005020f7224 */ /* 0x044fe400078e02ff */
[----:B------:R-:W-:-:S05]  /*14a0*/  IMAD.WIDE.U32 R2, R2, R4, RZ ;  /* 0x0000000402027225 */ /* 0x000fca00078e00ff */
[----:B------:R-:W-:Y:S02]  /*14b0*/  IADD3 R15, PT, PT, R3, R15, RZ ;  /* 0x0000000f030f7210 */ /* 0x000fe40007ffe0ff */
[----:B------:R-:W-:Y:S02]  /*14c0*/  MOV R14, R2 ;  /* 0x00000002000e7202 */ /* 0x000fe40000000f00 */
.L_x_2702:
        /* <DEDUP_REMOVED lines=14> */
.L_x_2703:
[----:B------:R-:W1:Y:S01]  /*15b0*/  LDC.64 R2, c[0x0][0x3c0] ;  /* 0x0000f000ff027b82 */ /* 0x000e620000000a00 */
[----:B------:R-:W-:-:S05]  /*15c0*/  IADD3 R0, PT, PT, R0, R9, RZ ;  /* 0x0000000900007210 */ /* 0x000fca0007ffe0ff */
[C---:B-1----:R-:W-:Y:S02]  /*15d0*/  IMAD R17, R0.reuse, R3, RZ ;  /* 0x0000000300117224 */ /* 0x042fe400078e02ff */
[----:B-----5:R-:W-:-:S05]  /*15e0*/  IMAD.WIDE.U32 R6, R0, R2, RZ ;  /* 0x0000000200067225 */ /* 0x020fca00078e00ff */
[----:B------:R-:W-:Y:S02]  /*15f0*/  IADD3 R17, PT, PT, R7, R17, RZ ;  /* 0x0000001107117210 */ /* 0x000fe40007ffe0ff */
[----:B------:R-:W-:-:S07]  /*1600*/  MOV R16, R6 ;  /* 0x0000000600107202 */ /* 0x000fce0000000f00 */
.L_x_2704:
        /* <DEDUP_REMOVED lines=45> */
.L_x_2700:
        /* <DEDUP_REMOVED lines=178> */
.L_x_2805:
        /* <DEDUP_REMOVED lines=21> */
.L_x_2707:
[----:B-12-4-:R-:W-:Y:S05]  /*2550*/  BSYNC.RECONVERGENT B0 ;  /* 0x0000000000007941 */ /* 0x016fea0003800200 */
.L_x_2706:
        /* <DEDUP_REMOVED lines=13> */
.L_x_2709:
[----:B------:R-:W-:Y:S05]  /*2630*/  BSYNC.RECONVERGENT B0 ;  /* 0x0000000000007941 */ /* 0x000fea0003800200 */
.L_x_2708:
        /* <DEDUP_REMOVED lines=14> */
.L_x_2711:
[----:B------:R-:W-:Y:S05]  /*2720*/  BSYNC.RECONVERGENT B0 ;  /* 0x0000000000007941 */ /* 0x000fea0003800200 */
.L_x_2710:
        /* <DEDUP_REMOVED lines=21> */
.L_x_2713:
[----:B------:R-:W-:Y:S05]  /*2880*/  BSYNC.RECONVERGENT B0 ;  /* 0x0000000000007941 */ /* 0x000fea0003800200 */
.L_x_2712:
        /* <DEDUP_REMOVED lines=17> */
.L_x_2715:
[----:B------:R-:W-:Y:S05]  /*29a0*/  BSYNC.RECONVERGENT B0 ;  /* 0x0000000000007941 */ /* 0x000fea0003800200 */
.L_x_2714:
        /* <DEDUP_REMOVED lines=21> */
.L_x_2717:
[----:B------:R-:W-:Y:S05]  /*2b00*/  BSYNC.RECONVERGENT B0 ;  /* 0x0000000000007941 */ /* 0x000fea0003800200 */
.L_x_2716:
        /* <DEDUP_REMOVED lines=23> */
.L_x_2719:
[----:B------:R-:W-:Y:S05]  /*2c80*/  BSYNC.RECONVERGENT B0 ;  /* 0x0000000000007941 */ /* 0x000fea0003800200 */
.L_x_2718:
        /* <DEDUP_REMOVED lines=18> */
.L_x_2721:
[----:B------:R-:W-:Y:S05]  /*2db0*/  BSYNC.RECONVERGENT B0 ;  /* 0x0000000000007941 */ /* 0x000fea0003800200 */
.L_x_2720:
        /* <DEDUP_REMOVED lines=14> */
.L_x_2725:
[----:B------:R-:W-:Y:S05]  /*2ea0*/  BSYNC.RECONVERGENT B0 ;  /* 0x0000000000007941 */ /* 0x000fea0003800200 */
.L_x_2724:
        /* <DEDUP_REMOVED lines=16> */
.L_x_2727:
[----:B------:R-:W-:Y:S05]  /*2fb0*/  BSYNC.RECONVERGENT B0 ;  /* 0x0000000000007941 */ /* 0x000fea0003800200 */
.L_x_2726:
        /* <DEDUP_REMOVED lines=18> */
.L_x_2729:
[----:B------:R-:W-:Y:S05]  /*30e0*/  BSYNC.RECONVERGENT B0 ;  /* 0x0000000000007941 */ /* 0x000fea0003800200 */
.L_x_2728:
        /* <DEDUP_REMOVED lines=18> */
.L_x_2731:
[----:B------:R-:W-:Y:S05]  /*3210*/  BSYNC.RECONVERGENT B0 ;  /* 0x0000000000007941 */ /* 0x000fea0003800200 */
.L_x_2730:
        /* <DEDUP_REMOVED lines=14> */
.L_x_2733:
[----:B------:R-:W-:Y:S05]  /*3300*/  BSYNC.RECONVERGENT B0 ;  /* 0x0000000000007941 */ /* 0x000fea0003800200 */
.L_x_2732:
        /* <DEDUP_REMOVED lines=16> */
.L_x_2735:
[----:B------:R-:W-:Y:S05]  /*3410*/  BSYNC.RECONVERGENT B0 ;  /* 0x0000000000007941 */ /* 0x000fea0003800200 */
.L_x_2734:
        /* <DEDUP_REMOVED lines=16> */
.L_x_2737:
[----:B------:R-:W-:Y:S05]  /*3520*/  BSYNC.RECONVERGENT B0 ;  /* 0x0000000000007941 */ /* 0x000fea0003800200 */
.L_x_2736:
        /* <DEDUP_REMOVED lines=19> */
.L_x_2723:
        /* <DEDUP_REMOVED lines=61> */
.L_x_2743:
[----:B------:R-:W-:Y:S05]  /*3a30*/  BSYNC.RECONVERGENT B0 ;  /* 0x0000000000007941 */ /* 0x000fea0003800200 */
.L_x_2742:
        /* <DEDUP_REMOVED lines=53> */
.L_x_2741:
[----:B------:R-:W-:Y:S05]  /*3d90*/  BSYNC.RECONVERGENT B1 ;  /* 0x0000000000017941 */ /* 0x000fea0003800200 */
.L_x_2740:
        /* <DEDUP_REMOVED lines=68> */
.L_x_2747:
[----:B------:R-:W-:Y:S05]  /*41e0*/  BSYNC.RECONVERGENT B0 ;  /* 0x0000000000007941 */ /* 0x000fea0003800200 */
.L_x_2746:
        /* <DEDUP_REMOVED lines=53> */
.L_x_2745:
[----:B------:R-:W-:Y:S05]  /*4540*/  BSYNC.RECONVERGENT B1 ;  /* 0x0000000000017941 */ /* 0x000fea0003800200 */
.L_x_2744:
        /* <DEDUP_REMOVED lines=69> */
.L_x_2751:
[----:B------:R-:W-:Y:S05]  /*49a0*/  BSYNC.RECONVERGENT B0 ;  /* 0x0000000000007941 */ /* 0x000fea0003800200 */
.L_x_2750:
        /* <DEDUP_REMOVED lines=53> */
.L_x_2749:
[----:B------:R-:W-:Y:S05]  /*4d00*/  BSYNC.RECONVERGENT B1 ;  /* 0x0000000000017941 */ /* 0x000fea0003800200 */
.L_x_2748:
        /* <DEDUP_REMOVED lines=71> */
.L_x_2755:
[----:B------:R-:W-:Y:S05]  /*5180*/  BSYNC.RECONVERGENT B0 ;  /* 0x0000000000007941 */ /* 0x000fea0003800200 */
.L_x_2754:
        /* <DEDUP_REMOVED lines=51> */
.L_x_2753:
[----:B------:R-:W-:Y:S05]  /*54c0*/  BSYNC.RECONVERGENT B1 ;  /* 0x0000000000017941 */ /* 0x000fea0003800200 */
.L_x_2752:
        /* <DEDUP_REMOVED lines=65> */
.L_x_2759:
[----:B------:R-:W-:Y:S05]  /*58e0*/  BSYNC.RECONVERGENT B0 ;  /* 0x0000000000007941 */ /* 0x000fea0003800200 */
.L_x_2758:
        /* <DEDUP_REMOVED lines=51> */
.L_x_2757:
[----:B------:R-:W-:Y:S05]  /*5c20*/  BSYNC.RECONVERGENT B1 ;  /* 0x0000000000017941 */ /* 0x000fea0003800200 */
.L_x_2756:
        /* <DEDUP_REMOVED lines=69> */
.L_x_2763:
[----:B------:R-:W-:Y:S05]  /*6080*/  BSYNC.RECONVERGENT B0 ;  /* 0x0000000000007941 */ /* 0x000fea0003800200 */
.L_x_2762:
        /* <DEDUP_REMOVED lines=51> */
.L_x_2761:
[----:B------:R-:W-:Y:S05]  /*63c0*/  BSYNC.RECONVERGENT B1 ;  /* 0x0000000000017941 */ /* 0x000fea0003800200 */
.L_x_2760:
        /* <DEDUP_REMOVED lines=67> */
.L_x_2767:
[----:B------:R-:W-:Y:S05]  /*6800*/  BSYNC.RECONVERGENT B0 ;  /* 0x0000000000007941 */ /* 0x000fea0003800200 */
.L_x_2766:
        /* <DEDUP_REMOVED lines=51> */
.L_x_2765:
[----:B------:R-:W-:Y:S05]  /*6b40*/  BSYNC.RECONVERGENT B1 ;  /* 0x0000000000017941 */ /* 0x000fea0003800200 */
.L_x_2764:
        /* <DEDUP_REMOVED lines=67> */
.L_x_2771:
[----:B------:R-:W-:Y:S05]  /*6f80*/  BSYNC.RECONVERGENT B0 ;  /* 0x0000000000007941 */ /* 0x000fea0003800200 */
.L_x_2770:
        /* <DEDUP_REMOVED lines=51> */
.L_x_2769:
[----:B------:R-:W-:Y:S05]  /*72c0*/  BSYNC.RECONVERGENT B1 ;  /* 0x0000000000017941 */ /* 0x000fea0003800200 */
.L_x_2768:
        /* <DEDUP_REMOVED lines=8> */
.L_x_2739:
        /* <DEDUP_REMOVED lines=99> */
.L_x_2775:
[----:B------:R-:W-:Y:S05]  /*7980*/  BSYNC.RECONVERGENT B0 ;  /* 0x0000000000007941 */ /* 0x000fea0003800200 */
.L_x_2774:
        /* <DEDUP_REMOVED lines=92> */
.L_x_2773:
[----:B------:R-:W-:Y:S05]  /*7f50*/  BSYNC.RECONVERGENT B1 ;  /* 0x0000000000017941 */ /* 0x000fea0003800200 */
.L_x_2772:
        /* <DEDUP_REMOVED lines=102> */
.L_x_2779:
[----:B------:R-:W-:Y:S05]  /*85c0*/  BSYNC.RECONVERGENT B0 ;  /* 0x0000000000007941 */ /* 0x000fea0003800200 */
.L_x_2778:
        /* <DEDUP_REMOVED lines=92> */
.L_x_2777:
[----:B------:R-:W-:Y:S05]  /*8b90*/  BSYNC.RECONVERGENT B1 ;  /* 0x0000000000017941 */ /* 0x000fea0003800200 */
.L_x_2776:
        /* <DEDUP_REMOVED lines=104> */
.L_x_2783:
[----:B------:R-:W-:Y:S05]  /*9220*/  BSYNC.RECONVERGENT B0 ;  /* 0x0000000000007941 */ /* 0x000fea0003800200 */
.L_x_2782:
        /* <DEDUP_REMOVED lines=92> */
.L_x_2781:
[----:B------:R-:W-:Y:S05]  /*97f0*/  BSYNC.RECONVERGENT B1 ;  /* 0x0000000000017941 */ /* 0x000fea0003800200 */
.L_x_2780:
        /* <DEDUP_REMOVED lines=105> */
.L_x_2787:
[----:B------:R-:W-:Y:S05]  /*9e90*/  BSYNC.RECONVERGENT B0 ;  /* 0x0000000000007941 */ /* 0x000fea0003800200 */
.L_x_2786:
        /* <DEDUP_REMOVED lines=92> */
.L_x_2785:
[----:B------:R-:W-:Y:S05]  /*a460*/  BSYNC.RECONVERGENT B1 ;  /* 0x0000000000017941 */ /* 0x000fea0003800200 */
.L_x_2784:
        /* <DEDUP_REMOVED lines=101> */
.L_x_2791:
[----:B------:R-:W-:Y:S05]  /*aac0*/  BSYNC.RECONVERGENT B0 ;  /* 0x0000000000007941 */ /* 0x000fea0003800200 */
.L_x_2790:
        /* <DEDUP_REMOVED lines=92> */
.L_x_2789:
[----:B------:R-:W-:Y:S05]  /*b090*/  BSYNC.RECONVERGENT B1 ;  /* 0x0000000000017941 */ /* 0x000fea0003800200 */
.L_x_2788:
        /* <DEDUP_REMOVED lines=103> */
.L_x_2795:
[----:B------:R-:W-:Y:S05]  /*b710*/  BSYNC.RECONVERGENT B0 ;  /* 0x0000000000007941 */ /* 0x000fea0003800200 */
.L_x_2794:
        /* <DEDUP_REMOVED lines=92> */
.L_x_2793:
[----:B------:R-:W-:Y:S05]  /*bce0*/  BSYNC.RECONVERGENT B1 ;  /* 0x0000000000017941 */ /* 0x000fea0003800200 */
.L_x_2792:
        /* <DEDUP_REMOVED lines=103> */
.L_x_2799:
[----:B------:R-:W-:Y:S05]  /*c360*/  BSYNC.RECONVERGENT B0 ;  /* 0x0000000000007941 */ /* 0x000fea0003800200 */
.L_x_2798:
        /* <DEDUP_REMOVED lines=92> */
.L_x_2797:
[----:B------:R-:W-:Y:S05]  /*c930*/  BSYNC.RECONVERGENT B1 ;  /* 0x0000000000017941 */ /* 0x000fea0003800200 */
.L_x_2796:
        /* <DEDUP_REMOVED lines=104> */
.L_x_2803:
[----:B------:R-:W-:Y:S05]  /*cfc0*/  BSYNC.RECONVERGENT B0 ;  /* 0x0000000000007941 */ /* 0x000fea0003800200 */
.L_x_2802:
        /* <DEDUP_REMOVED lines=90> */
.L_x_2801:
[----:B------:R-:W-:Y:S05]  /*d570*/  BSYNC.RECONVERGENT B1 ;  /* 0x0000000000017941 */ /* 0x000fea0003800200 */
.L_x_2800:
[----:B------:R-:W5:Y:S08]  /*d580*/  LDC R3, c[0x0][0x450] ;  /* 0x00011400ff037b82 */ /* 0x000f700000000800 */
[----:B------:R-:W1:Y:S01]  /*d590*/  LDC R15, c[0x0][0x450] ;  /* 0x00011400ff0f7b82 */ /* 0x000e620000000800 */
[----:B-----5:R-:W-:Y:S05]  /*d5a0*/  IMAD.U32 R3, R3, -0x40, RZ ;  /* 0xffffffc003037824 */ /* 0x020fea00078e00ff */
[C---:B------:R-:W-:Y:S02]  /*d5b0*/  LEA R88, P1, R3.reuse, R88, 0x1 ;  /* 0x0000005803587211 */ /* 0x040fe400078208ff */
[C---:B------:R-:W-:Y:S02]  /*d5c0*/  LEA R86, P0, R3.reuse, R86, 0x1 ;  /* 0x0000005603567211 */ /* 0x040fe400078008ff */
[C---:B------:R-:W-:Y:S02]  /*d5d0*/  LEA.HI.X.SX32 R89, R3.reuse, R89, 0x1, P1 ;  /* 0x0000005903597211 */ /* 0x040fe400008f0eff */
[----:B-1----:R-:W-:Y:S09]  /*d5e0*/  LEA.HI.X.SX32 R87, R3, R87, 0x1, P0 ;  /* 0x0000005703577211 */ /* 0x002ff200000f0eff */
.L_x_2738:
[----:B------:R-:W-:Y:S05]  /*d5f0*/  BSYNC.RECONVERGENT B2 ;  /* 0x0000000000027941 */ /* 0x000fea0003800200 */
.L_x_2722:
        /* <DEDUP_REMOVED lines=90> */
.L_x_2804:
[----:B------:R-:W-:Y:S02]  /*dba0*/  IADD3 R84, P1, PT, R84, R91, RZ ;  /* 0x0000005b54547210 */ /* 0x000fe40007f3e0ff */
[----:B------:R-:W-:Y:S03]  /*dbb0*/  IADD3 R12, P0, PT, R12, R93, RZ ;  /* 0x0000005d0c0c7210 */ /* 0x000fe60007f1e0ff */
[----:B------:R-:W-:Y:S02]  /*dbc0*/  IMAD.X R85, R85, 0x1, R90, P1 ;  /* 0x0000000155557824 */ /* 0x000fe400008e065a */
[----:B------:R-:W-:Y:S01]  /*dbd0*/  IMAD.X R13, R13, 0x1, R92, P0 ;  /* 0x000000010d0d7824 */ /* 0x000fe200000e065c */
[----:B------:R-:W-:Y:S07]  /*dbe0*/  @P2 BRA `(.L_x_2805) ;  /* 0xffffff4800042947 */ /* 0x000fee000383ffff */
.L_x_2705:
        /* <DEDUP_REMOVED lines=43> */
.L_x_2809:
[----:B------:R-:W-:Y:S05]  /*dea0*/  BSYNC.RECONVERGENT B0 ;  /* 0x0000000000007941 */ /* 0x000fea0003800200 */
.L_x_2808:
        /* <DEDUP_REMOVED lines=17> */
.L_x_2811:
[----:B------:R-:W-:Y:S05]  /*dfc0*/  BSYNC.RECONVERGENT B0 ;  /* 0x0000000000007941 */ /* 0x000fea0003800200 */
.L_x_2810:
        /* <DEDUP_REMOVED lines=17> */
.L_x_2813:
[----:B------:R-:W-:Y:S05]  /*e0e0*/  BSYNC.RECONVERGENT B0 ;  /* 0x0000000000007941 */ /* 0x000fea0003800200 */
.L_x_2812:
        /* <DEDUP_REMOVED lines=17> */
.L_x_2807:
        /* <DEDUP_REMOVED lines=80> */
.L_x_2821:
[----:B------:R-:W-:Y:S05]  /*e700*/  BSYNC.RECONVERGENT B0 ;  /* 0x0000000000007941 */ /* 0x000fea0003800200 */
.L_x_2820:
[----:B-----5:R-:W-:Y:S01]  /*e710*/  IMAD.MOV.U32 R6, RZ, RZ, R18 ;  /* 0x000000ffff067224 */ /* 0x020fe200078e0012 */
[----:B------:R-:W-:Y:S01]  /*e720*/  MOV R4, R16 ;  /* 0x0000001000047202 */ /* 0x000fe20000000f00 */
[----:B------:R-:W-:Y:S01]  /*e730*/  IMAD.MOV.U32 R7, RZ, RZ, R19 ;  /* 0x000000ffff077224 */ /* 0x000fe200078e0013 */
[----:B------:R-:W-:Y:S02]  /*e740*/  MOV R5, R17 ;  /* 0x0000001100057202 */ /* 0x000fe40000000f00 */
.L_x_2819:
[----:B------:R-:W-:Y:S05]  /*e750*/  BSYNC.RECONVERGENT B1 ;  /* 0x0000000000017941 */ /* 0x000fea0003800200 */
.L_x_2818:
        /* <DEDUP_REMOVED lines=49> */
.L_x_2823:
[----:B------:R-:W-:Y:S05]  /*ea70*/  BSYNC.RECONVERGENT B0 ;  /* 0x0000000000007941 */ /* 0x000fea0003800200 */
.L_x_2822:
[----:B-----5:R3:W-:Y:S02]  /*ea80*/  STS.128 [R223+0x2000], R16 ;  /* 0x00200010df007388 */ /* 0x0207e40000000c00 */
.L_x_2817:
[----:B------:R-:W-:Y:S05]  /*ea90*/  BSYNC.RECONVERGENT B2 ;  /* 0x0000000000027941 */ /* 0x000fea0003800200 */
.L_x_2816:
        /* <DEDUP_REMOVED lines=64> */
.L_x_2829:
[----:B------:R-:W-:Y:S05]  /*eea0*/  BSYNC.RECONVERGENT B0 ;  /* 0x0000000000007941 */ /* 0x000fea0003800200 */
.L_x_2828:
[----:B-----5:R1:W-:Y:S02]  /*eeb0*/  STS.128 [R223+0x800], R16 ;  /* 0x00080010df007388 */ /* 0x0203e40000000c00 */
.L_x_2827:
[----:B------:R-:W-:Y:S05]  /*eec0*/  BSYNC.RECONVERGENT B1 ;  /* 0x0000000000017941 */ /* 0x000fea0003800200 */
.L_x_2826:
        /* <DEDUP_REMOVED lines=56> */
.L_x_2831:
[----:B------:R-:W-:Y:S05]  /*f250*/  BSYNC.RECONVERGENT B0 ;  /* 0x0000000000007941 */ /* 0x000fea0003800200 */
.L_x_2830:
[----:B-----5:R3:W-:Y:S02]  /*f260*/  STS.128 [R223+0x2800], R16 ;  /* 0x00280010df007388 */ /* 0x0207e40000000c00 */
.L_x_2825:
[----:B------:R-:W-:Y:S05]  /*f270*/  BSYNC.RECONVERGENT B2 ;  /* 0x0000000000027941 */ /* 0x000fea0003800200 */
.L_x_2824:
        /* <DEDUP_REMOVED lines=67> */
.L_x_2837:
[----:B------:R-:W-:Y:S05]  /*f6b0*/  BSYNC.RECONVERGENT B0 ;  /* 0x0000000000007941 */ /* 0x000fea0003800200 */
.L_x_2836:
[----:B-----5:R1:W-:Y:S02]  /*f6c0*/  STS.128 [R223+0x1000], R16 ;  /* 0x00100010df007388 */ /* 0x0203e40000000c00 */
.L_x_2835:
[----:B------:R-:W-:Y:S05]  /*f6d0*/  BSYNC.RECONVERGENT B1 ;  /* 0x0000000000017941 */ /* 0x000fea0003800200 */
.L_x_2834:
        /* <DEDUP_REMOVED lines=56> */
.L_x_2839:
[----:B------:R-:W-:Y:S05]  /*fa60*/  BSYNC.RECONVERGENT B0 ;  /* 0x0000000000007941 */ /* 0x000fea0003800200 */
.L_x_2838:
[----:B-----5:R1:W-:Y:S02]  /*fa70*/  STS.128 [R223+0x3000], R16 ;  /* 0x00300010df007388 */ /* 0x0203e40000000c00 */
.L_x_2833:
[----:B------:R-:W-:Y:S05]  /*fa80*/  BSYNC.RECONVERGENT B2 ;  /* 0x0000000000027941 */ /* 0x000fea0003800200 */
.L_x_2832:
        /* <DEDUP_REMOVED lines=65> */
.L_x_2843:
[----:B------:R-:W-:Y:S05]  /*fea0*/  BSYNC.RECONVERGENT B0 ;  /* 0x0000000000007941 */ /* 0x000fea0003800200 */
.L_x_2842:
[----:B-----5:R3:W-:Y:S02]  /*feb0*/  STS.128 [R223+0x1800], R16 ;  /* 0x00180010df007388 */ /* 0x0207e40000000c00 */
.L_x_2841:
[----:B------:R-:W-:Y:S05]  /*fec0*/  BSYNC.RECONVERGENT B1 ;  /* 0x0000000000017941 */ /* 0x000fea0003800200 */
.L_x_2840:
        /* <DEDUP_REMOVED lines=57> */
.L_x_2845:
[----:B------:R-:W-:Y:S05]  /*10260*/  BSYNC.RECONVERGENT B0 ;  /* 0x0000000000007941 */ /* 0x000fea0003800200 */
.L_x_2844:
[----:B-----5:R3:W-:Y:S01]  /*10270*/  STS.128 [R223+0x3800], R16 ;  /* 0x00380010df007388 */ /* 0x0207e20000000c00 */
[----:B------:R-:W-:Y:S05]  /*10280*/  BRA `(.L_x_2814) ;  /* 0x0000002c00d47947 */ /* 0x000fea0003800000 */
.L_x_2815:
        /* <DEDUP_REMOVED lines=99> */
.L_x_2851:
[----:B------:R-:W-:Y:S05]  /*108c0*/  BSYNC.RECONVERGENT B0 ;  /* 0x0000000000007941 */ /* 0x000fea0003800200 */
.L_x_2850:
[----:B-----5:R-:W-:Y:S01]  /*108d0*/  IMAD.MOV.U32 R6, RZ, RZ, R34 ;  /* 0x000000ffff067224 */ /* 0x020fe200078e0022 */
[----:B------:R-:W-:Y:S01]  /*108e0*/  MOV R4, R32 ;  /* 0x0000002000047202 */ /* 0x000fe20000000f00 */
[----:B------:R-:W-:Y:S01]  /*108f0*/  IMAD.MOV.U32 R7, RZ, RZ, R35 ;  /* 0x000000ffff077224 */ /* 0x000fe200078e0023 */
[----:B------:R-:W-:Y:S02]  /*10900*/  MOV R5, R33 ;  /* 0x0000002100057202 */ /* 0x000fe40000000f00 */
.L_x_2849:
[----:B------:R-:W-:Y:S05]  /*10910*/  BSYNC.RECONVERGENT B1 ;  /* 0x0000000000017941 */ /* 0x000fea0003800200 */
.L_x_2848:
        /* <DEDUP_REMOVED lines=88> */
.L_x_2853:
[----:B------:R-:W-:Y:S05]  /*10ea0*/  BSYNC.RECONVERGENT B0 ;  /* 0x0000000000007941 */ /* 0x000fea0003800200 */
.L_x_2852:
[----:B-----5:R3:W-:Y:S02]  /*10eb0*/  STS.128 [R223+0x2000], R32 ;  /* 0x00200020df007388 */ /* 0x0207e40000000c00 */
.L_x_2847:
[----:B------:R-:W-:Y:S05]  /*10ec0*/  BSYNC.RECONVERGENT B2 ;  /* 0x0000000000027941 */ /* 0x000fea0003800200 */
.L_x_2846:
        /* <DEDUP_REMOVED lines=94> */
.L_x_2859:
[----:B------:R-:W-:Y:S05]  /*114b0*/  BSYNC.RECONVERGENT B0 ;  /* 0x0000000000007941 */ /* 0x000fea0003800200 */
.L_x_2858:
[----:B-----5:R1:W-:Y:S02]  /*114c0*/  STS.128 [R223+0x800], R32 ;  /* 0x00080020df007388 */ /* 0x0203e40000000c00 */
.L_x_2857:
[----:B------:R-:W-:Y:S05]  /*114d0*/  BSYNC.RECONVERGENT B1 ;  /* 0x0000000000017941 */ /* 0x000fea0003800200 */
.L_x_2856:
        /* <DEDUP_REMOVED lines=86> */
.L_x_2861:
[----:B------:R-:W-:Y:S05]  /*11a40*/  BSYNC.RECONVERGENT B0 ;  /* 0x0000000000007941 */ /* 0x000fea0003800200 */
.L_x_2860:
[----:B-----5:R3:W-:Y:S02]  /*11a50*/  STS.128 [R223+0x2800], R32 ;  /* 0x00280020df007388 */ /* 0x0207e40000000c00 */
.L_x_2855:
[----:B------:R-:W-:Y:S05]  /*11a60*/  BSYNC.RECONVERGENT B2 ;  /* 0x0000000000027941 */ /* 0x000fea0003800200 */
.L_x_2854:
        /* <DEDUP_REMOVED lines=96> */
.L_x_2867:
[----:B------:R-:W-:Y:S05]  /*12070*/  BSYNC.RECONVERGENT B0 ;  /* 0x0000000000007941 */ /* 0x000fea0003800200 */
.L_x_2866:
[----:B-----5:R3:W-:Y:S02]  /*12080*/  STS.128 [R223+0x1000], R32 ;  /* 0x00100020df007388 */ /* 0x0207e40000000c00 */
.L_x_2865:
[----:B------:R-:W-:Y:S05]  /*12090*/  BSYNC.RECONVERGENT B1 ;  /* 0x0000000000017941 */ /* 0x000fea0003800200 */
.L_x_2864:
        /* <DEDUP_REMOVED lines=86> */
.L_x_2869:
[----:B------:R-:W-:Y:S05]  /*12600*/  BSYNC.RECONVERGENT B0 ;  /* 0x0000000000007941 */ /* 0x000fea0003800200 */
.L_x_2868:
[----:B-----5:R3:W-:Y:S02]  /*12610*/  STS.128 [R223+0x3000], R32 ;  /* 0x00300020df007388 */ /* 0x0207e40000000c00 */
.L_x_2863:
[----:B------:R-:W-:Y:S05]  /*12620*/  BSYNC.RECONVERGENT B2 ;  /* 0x0000000000027941 */ /* 0x000fea0003800200 */
.L_x_2862:
        /* <DEDUP_REMOVED lines=96> */
.L_x_2873:
[----:B------:R-:W-:Y:S05]  /*12c30*/  BSYNC.RECONVERGENT B0 ;  /* 0x0000000000007941 */ /* 0x000fea0003800200 */
.L_x_2872:
[----:B-----5:R1:W-:Y:S02]  /*12c40*/  STS.128 [R223+0x1800], R32 ;  /* 0x00180020df007388 */ /* 0x0203e40000000c00 */
.L_x_2871:
[----:B------:R-:W-:Y:S05]  /*12c50*/  BSYNC.RECONVERGENT B1 ;  /* 0x0000000000017941 */ /* 0x000fea0003800200 */
.L_x_2870:
        /* <DEDUP_REMOVED lines=86> */
.L_x_2875:
[----:B------:R-:W-:Y:S05]  /*131c0*/  BSYNC.RECONVERGENT B0 ;  /* 0x0000000000007941 */ /* 0x000fea0003800200 */
.L_x_2874:
[----:B-----5:R3:W-:Y:S02]  /*131d0*/  STS.128 [R223+0x3800], R32 ;  /* 0x00380020df007388 */ /* 0x0207e40000000c00 */
.L_x_2814:
[----:B------:R-:W-:Y:S05]  /*131e0*/  BSYNC.RECONVERGENT B3 ;  /* 0x0000000000037941 */ /* 0x000fea0003800200 */
.L_x_2806:
[----:B-1-3--:R-:W1:Y:S01]  /*131f0*/  LDC.64 R2, c[0x0][0x3b8] ;  /* 0x0000ee00ff027b82 */ /* 0x00ae620000000a00 */
[----:B--2---:R-:W-:Y:S01]  /*13200*/  IMAD.IADD R6, R64, 0x1, -R77 ;  /* 0x0000000140067824 */ /* 0x004fe200078e0a4d */
[----:B------:R-:W-:Y:S01]  /*13210*/  BSSY.RECONVERGENT B0, `(.L_x_2876) ;  /* 0x0000019000007945 */ /* 0x000fe20003800200 */
[C---:B------:R-:W-:Y:S02]  /*13220*/  VIADD R15, R130.reuse, 0x40 ;  /* 0x00000040820f7836 */ /* 0x040fe40000000000 */
[C---:B------:R-:W-:Y:S01]  /*13230*/  VIADD R13, R130.reuse, 0x50 ;  /* 0x00000050820d7836 */ /* 0x040fe20000000000 */
[-C--:B------:R-:W-:Y:S02]  /*13240*/  ISETP.GE.AND P6, PT, R130, R6.reuse, PT ;  /* 0x000000068200720c */ /* 0x080fe40003fc6270 */
[----:B----4-:R-:W2:Y:S01]  /*13250*/  LDC.64 R4, c[0x0][0x538] ;  /* 0x00014e00ff047b82 */ /* 0x010ea20000000a00 */
[-C--:B------:R-:W-:Y:S02]  /*13260*/  ISETP.GE.AND P0, PT, R23, R6.reuse, PT ;  /* 0x000000061700720c */ /* 0x080fe40003f06270 */
[----:B------:R-:W-:-:S02]  /*13270*/  ISETP.GE.AND P5, PT, R29, R6, PT ;  /* 0x000000061d00720c */ /* 0x000fc40003fa6270 */
[-C--:B------:R-:W-:Y:S02]  /*13280*/  ISETP.GE.AND P4, PT, R39, R6.reuse, PT ;  /* 0x000000062700720c */ /* 0x080fe40003f86270 */
[----:B------:R-:W-:-:S04]  /*13290*/  ISETP.GE.AND P3, PT, R15, R6, PT ;  /* 0x000000060f00720c */ /* 0x000fc80003f66270 */
        /* <DEDUP_REMOVED lines=16> */
.L_x_2877:
[----:B------:R-:W-:Y:S05]  /*133a0*/  BSYNC.RECONVERGENT B0 ;  /* 0x0000000000007941 */ /* 0x000fea0003800200 */
.L_x_2876:
[----:B---3--:R-:W-:Y:S01]  /*133b0*/  LEA R16, P1, R71, R216, 0x1 ;  /* 0x000000d847107211 */ /* 0x008fe200078208ff */
[----:B------:R-:W-:Y:S01]  /*133c0*/  BSSY.RECONVERGENT B0, `(.L_x_2878) ;  /* 0x0000012000007945 */ /* 0x000fe20003800200 */
[----:B------:R-:W-:Y:S01]  /*133d0*/  ISETP.GE.AND P2, PT, R13, R6, PT ;  /* 0x000000060d00720c */ /* 0x000fe20003f46270 */
[----:B------:R-:W-:Y:S01]  /*133e0*/  VIADD R7, R130, 0x60 ;  /* 0x0000006082077836 */ /* 0x000fe20000000000 */
        /* <DEDUP_REMOVED lines=15> */
.L_x_2879:
[----:B------:R-:W-:Y:S05]  /*134e0*/  BSYNC.RECONVERGENT B0 ;  /* 0x0000000000007941 */ /* 0x000fea0003800200 */
.L_x_2878:
[----:B------:R-:W-:Y:S04]  /*134f0*/  BSSY.RECONVERGENT B0, `(.L_x_2880) ;  /* 0x0000013000007945 */ /* 0x000fe80003800200 */
[----:B------:R-:W-:Y:S05]  /*13500*/  @P5 BRA `(.L_x_2881) ;  /* 0x0000000000445947 */ /* 0x000fea0003800000 */
[----:B------:R-:W4:Y:S01]  /*13510*/  LDCU UR4, c[0x0][0x440] ;  /* 0x00008800ff0477ac */ /* 0x000f220008000800 */
[----:B-1----:R-:W-:-:S04]  /*13520*/  IMAD.WIDE.U32 R18, R2, 0x20, RZ ;  /* 0x0000002002127825 */ /* 0x002fc800078e00ff */
        /* <DEDUP_REMOVED lines=15> */
.L_x_2881:
[----:B------:R-:W-:Y:S05]  /*13620*/  BSYNC.RECONVERGENT B0 ;  /* 0x0000000000007941 */ /* 0x000fea0003800200 */
.L_x_2880:
[----:B------:R-:W-:Y:S01]  /*13630*/  BSSY.RECONVERGENT B0, `(.L_x_2882) ;  /* 0x0000013000007945 */ /* 0x000fe20003800200 */
[----:B------:R-:W-:Y:S02]  /*13640*/  ISETP.GE.AND P0, PT, R7, R6, PT ;  /* 0x000000060700720c */ /* 0x000fe40003f06270 */
[----:B------:R-:W-:Y:S01]  /*13650*/  IADD3 R131, PT, PT, R130, 0x70, RZ ;  /* 0x0000007082837810 */ /* 0x000fe20007ffe0ff */
[----:B------:R-:W-:Y:S05]  /*13660*/  @P4 BRA `(.L_x_2883) ;  /* 0x00000000003c4947 */ /* 0x000fea0003800000 */
[----:B------:R-:W5:Y:S01]  /*13670*/  LDCU UR4, c[0x0][0x440] ;  /* 0x00008800ff0477ac */ /* 0x000f620008000800 */
[----:B-1--4-:R-:W-:-:S04]  /*13680*/  LEA R18, P5, R2, R16, 0x6 ;  /* 0x0000001002127211 */ /* 0x012fc800078a30ff */
        /* <DEDUP_REMOVED lines=13> */
.L_x_2883:
[----:B------:R-:W-:Y:S05]  /*13760*/  BSYNC.RECONVERGENT B0 ;  /* 0x0000000000007941 */ /* 0x000fea0003800200 */
.L_x_2882:
[----:B------:R-:W-:Y:S01]  /*13770*/  BSSY.RECONVERGENT B0, `(.L_x_2884) ;  /* 0x0000015000007945 */ /* 0x000fe20003800200 */
[----:B------:R-:W-:-:S03]  /*13780*/  ISETP.GE.AND P1, PT, R131, R6, PT ;  /* 0x000000068300720c */ /* 0x000fc60003f26270 */
[----:B------:R-:W-:Y:S10]  /*13790*/  @P3 BRA `(.L_x_2885) ;  /* 0x0000000000483947 */ /* 0x000ff40003800000 */
[----:B------:R-:W5:Y:S01]  /*137a0*/  LDCU UR4, c[0x0][0x440] ;  /* 0x00008800ff0477ac */ /* 0x000f620008000800 */
[----:B-1--4-:R-:W-:Y:S01]  /*137b0*/  MOV R18, R16 ;  /* 0x0000001000127202 */ /* 0x012fe20000000f00 */
        /* <DEDUP_REMOVED lines=16> */
.L_x_2885:
[----:B------:R-:W-:Y:S05]  /*138c0*/  BSYNC.RECONVERGENT B0 ;  /* 0x0000000000007941 */ /* 0x000fea0003800200 */
.L_x_2884:
[----:B------:R-:W-:Y:S04]  /*138d0*/  BSSY.RECONVERGENT B0, `(.L_x_2886) ;  /* 0x0000011000007945 */ /* 0x000fe80003800200 */
        /* <DEDUP_REMOVED lines=16> */
.L_x_2887:
[----:B------:R-:W-:Y:S05]  /*139e0*/  BSYNC.RECONVERGENT B0 ;  /* 0x0000000000007941 */ /* 0x000fea0003800200 */
.L_x_2886:
[----:B------:R-:W-:Y:S04]  /*139f0*/  BSSY.RECONVERGENT B0, `(.L_x_2888) ;  /* 0x0000014000007945 */ /* 0x000fe80003800200 */
[----:B------:R-:W-:Y:S05]  /*13a00*/  @P0 BRA `(.L_x_2889) ;  /* 0x0000000000480947 */ /* 0x000fea0003800000 */
        /* <DEDUP_REMOVED lines=18> */
.L_x_2889:
[----:B------:R-:W-:Y:S05]  /*13b30*/  BSYNC.RECONVERGENT B0 ;  /* 0x0000000000007941 */ /* 0x000fea0003800200 */
.L_x_2888:
[----:B------:R-:W-:Y:S04]  /*13b40*/  BSSY.RECONVERGENT B0, `(.L_x_2890) ;  /* 0x0000012000007945 */ /* 0x000fe80003800200 */
[----:B------:R-:W-:Y:S05]  /*13b50*/  @P1 BRA `(.L_x_2891) ;  /* 0x0000000000401947 */ /* 0x000fea0003800000 */
[----:B------:R-:W5:Y:S01]  /*13b60*/  LDCU UR4, c[0x0][0x440] ;  /* 0x00008800ff0477ac */ /* 0x000f620008000800 */
[----:B-1----:R-:W-:Y:S02]  /*13b70*/  IMAD R0, R3, 0xc0, RZ ;  /* 0x000000c003007824 */ /* 0x002fe400078e02ff */
        /* <DEDUP_REMOVED lines=14> */
.L_x_2891:
[----:B------:R-:W-:Y:S05]  /*13c60*/  BSYNC.RECONVERGENT B0 ;  /* 0x0000000000007941 */ /* 0x000fea0003800200 */
.L_x_2890:
[----:B------:R-:W5:Y:S01]  /*13c70*/  LDCU.64 UR8, c[0x0][0x540] ;  /* 0x0000a800ff0877ac */ /* 0x000f620008000a00 */
[----:B------:R-:W-:Y:S01]  /*13c80*/  IMAD.MOV.U32 R129, RZ, RZ, RZ ;  /* 0x000000ffff817224 */ /* 0x000fe200078e00ff */
[----:B------:R-:W0:Y:S01]  /*13c90*/  LDGDEPBAR ;  /* 0x00000000000079af */ /* 0x000e220000000000 */
[----:B------:R-:W4:Y:S01]  /*13ca0*/  LDCU UR4, c[0x0][0x508] ;  /* 0x0000a100ff0477ac */ /* 0x000f220008000800 */
[C---:B-----5:R-:W-:Y:S01]  /*13cb0*/  IMAD.WIDE.U32 R128, R73.reuse, UR8, R128 ;  /* 0x0000000849807c25 */ /* 0x060fe2000f8e0080 */
[----:B------:R-:W5:Y:S03]  /*13cc0*/  LDCU UR8, c[0x0][0x458] ;  /* 0x00008b00ff0877ac */ /* 0x000f660008000800 */
[----:B------:R-:W-:Y:S01]  /*13cd0*/  IMAD R0, R73, UR9, R129 ;  /* 0x0000000949007c24 */ /* 0x000fe2000f8e0281 */
[----:B--2---:R-:W-:Y:S02]  /*13ce0*/  LEA R4, P0, R128, R4, 0x2 ;  /* 0x0000000480047211 */ /* 0x004fe400078010ff */
[----:B------:R-:W-:Y:S01]  /*13cf0*/  SHF.R.U32.HI R206, RZ, 0x1, R65 ;  /* 0x00000001ffce7819 */ /* 0x000fe20000011641 */
[----:B------:R-:W-:-:S04]  /*13d00*/  DEPBAR.LE SB0, 0x0 ;  /* 0x000080000000791a */ /* 0x000fc80000000000 */
[----:B------:R-:W-:-:S06]  /*13d10*/  LEA.HI.X R5, R128, R5, R0, 0x2, P0 ;  /* 0x0000000580057211 */ /* 0x000fcc00000f1400 */
[----:B------:R-:W2:Y:S01]  /*13d20*/  LDG.E R5, desc[UR6][R4.64] ;  /* 0x0000000604057981 */ /* 0x000ea2000c1e1900 */
[----:B-----5:R-:W2:Y:S01]  /*13d30*/  MUFU.RCP R0, UR8 ;  /* 0x0000000800007d08 */ /* 0x020ea20008001000 */
[----:B-1-3--:R-:W-:Y:S01]  /*13d40*/  LOP3.LUT R17, R206, 0x1f0, RZ, 0xc0, !PT ;  /* 0x000001f0ce117812 */ /* 0x00afe200078ec0ff */
[----:B------:R-:W-:Y:S01]  /*13d50*/  BSSY.RECONVERGENT B0, `(.L_x_2892) ;  /* 0x000001b000007945 */ /* 0x000fe20003800200 */
[----:B------:R-:W-:Y:S02]  /*13d60*/  SHF.R.U32.HI R65, RZ, 0x2, R65 ;  /* 0x00000002ff417819 */ /* 0x000fe40000011641 */
[----:B------:R-:W-:Y:S02]  /*13d70*/  IADD3 R68, PT, PT, R17, 0x1, R68 ;  /* 0x0000000111447810 */ /* 0x000fe40007ffe044 */
[----:B------:R-:W-:-:S04]  /*13d80*/  LOP3.LUT R65, R65, 0x7, RZ, 0xc0, !PT ;  /* 0x0000000741417812 */ /* 0x000fc800078ec0ff */
[----:B------:R-:W-:-:S04]  /*13d90*/  IADD3 R31, PT, PT, -R215, R68, R65 ;  /* 0x00000044d71f7210 */ /* 0x000fc80007ffe141 */
[----:B----4-:R-:W-:Y:S01]  /*13da0*/  IADD3 R31, PT, PT, R31, UR4, R64 ;  /* 0x000000041f1f7c10 */ /* 0x010fe2000fffe040 */
[----:B------:R-:W-:Y:S01]  /*13db0*/  BAR.SYNC.DEFER_BLOCKING 0x0 ;  /* 0x0000000000007b1d */ /* 0x000fe20000010000 */
[----:B--2---:R-:W-:-:S05]  /*13dc0*/  FMUL.FTZ R0, R5, R0 ;  /* 0x0000000005007220 */ /* 0x004fca0000410000 */
        /* <DEDUP_REMOVED lines=17> */
.L_x_2893:
[----:B------:R2:W-:Y:S04]  /*13ee0*/  STS.128 [R223+0xc000], RZ ;  /* 0x00c000ffdf007388 */ /* 0x0005e80000000c00 */
[----:B------:R2:W-:Y:S02]  /*13ef0*/  STS.128 [R223+0x10000], RZ ;  /* 0x010000ffdf007388 */ /* 0x0005e40000000c00 */
.L_x_2894:
[----:B------:R-:W-:Y:S05]  /*13f00*/  BSYNC.RECONVERGENT B0 ;  /* 0x0000000000007941 */ /* 0x000fea0003800200 */
.L_x_2892:
[----:B------:R-:W3:Y:S01]  /*13f10*/  S2R R205, SR_TID.X ;  /* 0x0000000000cd7919 */ /* 0x000ee20000002100 */
[-C--:B------:R-:W-:Y:S01]  /*13f20*/  ISETP.GE.AND P2, PT, R23, R6.reuse, PT ;  /* 0x000000061700720c */ /* 0x080fe20003f46270 */
[----:B------:R-:W-:Y:S01]  /*13f30*/  BSSY.RECONVERGENT B0, `(.L_x_2895) ;  /* 0x0000023000007945 */ /* 0x000fe20003800200 */
[----:B------:R-:W-:Y:S02]  /*13f40*/  ISETP.GE.AND P3, PT, R29, R6, PT ;  /* 0x000000061d00720c */ /* 0x000fe40003f66270 */
[----:B------:R-:W4:Y:S01]  /*13f50*/  LDC.64 R28, c[0x0][0x3c0] ;  /* 0x0000f000ff1c7b82 */ /* 0x000f220000000a00 */
[----:B-1----:R-:W-:Y:S02]  /*13f60*/  LEA R4, P1, R63, R218, 0x1 ;  /* 0x000000da3f047211 */ /* 0x002fe400078208ff */
[-C--:B------:R-:W-:Y:S02]  /*13f70*/  ISETP.GE.AND P5, PT, R13, R6.reuse, PT ;  /* 0x000000060d00720c */ /* 0x080fe40003fa6270 */
[----:B------:R-:W-:-:S02]  /*13f80*/  ISETP.GE.AND P4, PT, R7, R6, PT ;  /* 0x000000060700720c */ /* 0x000fc40003f86270 */
[----:B------:R-:W-:Y:S02]  /*13f90*/  LEA.HI.X R5, R63, R219, R66, 0x1, P1 ;  /* 0x000000db3f057211 */ /* 0x000fe400008f0c42 */
[----:B------:R1:W-:Y:S01]  /*13fa0*/  @P2 STS.128 [R223+0xc800], RZ ;  /* 0x00c800ffdf002388 */ /* 0x0003e20000000c00 */
[-C--:B------:R-:W-:Y:S02]  /*13fb0*/  ISETP.GE.AND P0, PT, R39, R6.reuse, PT ;  /* 0x000000062700720c */ /* 0x080fe40003f06270 */
        /* <DEDUP_REMOVED lines=26> */
.L_x_2896:
[----:B------:R-:W-:Y:S05]  /*14160*/  BSYNC.RECONVERGENT B0 ;  /* 0x0000000000007941 */ /* 0x000fea0003800200 */
.L_x_2895:
        /* <DEDUP_REMOVED lines=23> */
.L_x_2898:
[----:B------:R-:W-:Y:S05]  /*142e0*/  BSYNC.RECONVERGENT B0 ;  /* 0x0000000000007941 */ /* 0x000fea0003800200 */
.L_x_2897:
[----:B------:R1:W-:Y:S01]  /*142f0*/  @P0 STS.128 [R223+0xd800], RZ ;  /* 0x00d800ffdf000388 */ /* 0x0003e20000000c00 */
[----:B------:R-:W-:Y:S01]  /*14300*/  ISETP.GE.AND P3, PT, R131, R6, PT ;  /* 0x000000068300720c */ /* 0x000fe20003f66270 */
[----:B------:R-:W-:Y:S01]  /*14310*/  BSSY.RECONVERGENT B0, `(.L_x_2899) ;  /* 0x0000017000007945 */ /* 0x000fe20003800200 */
[----:B------:R-:W-:Y:S01]  /*14320*/  LOP3.LUT R209, R8, 0x400, RZ, 0xc0, !PT ;  /* 0x0000040008d17812 */ /* 0x000fe200078ec0ff */
[----:B------:R1:W-:Y:S01]  /*14330*/  @P0 STS.128 [R223+0x11800], RZ ;  /* 0x011800ffdf000388 */ /* 0x0003e20000000c00 */
[----:B------:R-:W-:Y:S02]  /*14340*/  LOP3.LUT R6, R13, R204, RZ, 0x3c, !PT ;  /* 0x000000cc0d067212 */ /* 0x000fe400078e3cff */
[----:B------:R-:W-:-:S03]  /*14350*/  LOP3.LUT R15, R15, R60, RZ, 0xfc, !PT ;  /* 0x0000003c0f0f7212 */ /* 0x000fc600078efcff */
[----:B------:R-:W-:Y:S01]  /*14360*/  IMAD R209, R6, 0x2, R209 ;  /* 0x0000000206d17824 */ /* 0x000fe200078e02d1 */
[----:B------:R-:W-:Y:S01]  /*14370*/  LEA R129, R15, UR5, 0x1 ;  /* 0x000000050f817c11 */ /* 0x000fe2000f8e08ff */
[----:B------:R-:W-:Y:S06]  /*14380*/  @P0 BRA `(.L_x_2900) ;  /* 0x00000000003c0947 */ /* 0x000fec0003800000 */
        /* <DEDUP_REMOVED lines=15> */
.L_x_2900:
[----:B------:R-:W-:Y:S05]  /*14480*/  BSYNC.RECONVERGENT B0 ;  /* 0x0000000000007941 */ /* 0x000fea0003800200 */
.L_x_2899:
[----:B------:R1:W-:Y:S01]  /*14490*/  @P6 STS.128 [R223+0xe000], RZ ;  /* 0x00e000ffdf006388 */ /* 0x0003e20000000c00 */
[----:B------:R-:W-:Y:S03]  /*144a0*/  BSSY.RECONVERGENT B0, `(.L_x_2901) ;  /* 0x0000015000007945 */ /* 0x000fe60003800200 */
[----:B------:R1:W-:Y:S01]  /*144b0*/  @P6 STS.128 [R223+0x12000], RZ ;  /* 0x012000ffdf006388 */ /* 0x0003e20000000c00 */
[----:B------:R-:W-:Y:S05]  /*144c0*/  @P6 BRA `(.L_x_2902) ;  /* 0x0000000000486947 */ /* 0x000fea0003800000 */
[----:B------:R-:W5:Y:S01]  /*144d0*/  LDCU UR4, c[0x0][0x440] ;  /* 0x00008800ff0477ac */ /* 0x000f620008000800 */
[----:B------:R-:W-:Y:S01]  /*144e0*/  MOV R12, R4 ;  /* 0x00000004000c7202 */ /* 0x000fe20000000f00 */
        /* <DEDUP_REMOVED lines=16> */
.L_x_2902:
[----:B------:R-:W-:Y:S05]  /*145f0*/  BSYNC.RECONVERGENT B0 ;  /* 0x0000000000007941 */ /* 0x000fea0003800200 */
.L_x_2901:
        /* <DEDUP_REMOVED lines=19> */
.L_x_2904:
[----:B------:R-:W-:Y:S05]  /*14730*/  BSYNC.RECONVERGENT B0 ;  /* 0x0000000000007941 */ /* 0x000fea0003800200 */
.L_x_2903:
        /* <DEDUP_REMOVED lines=22> */
.L_x_2906:
[----:B------:R-:W-:Y:S05]  /*148a0*/  BSYNC.RECONVERGENT B0 ;  /* 0x0000000000007941 */ /* 0x000fea0003800200 */
.L_x_2905:
[----:B------:R1:W-:Y:S01]  /*148b0*/  @P3 STS.128 [R223+0xf800], RZ ;  /* 0x00f800ffdf003388 */ /* 0x0003e20000000c00 */
[----:B------:R-:W-:Y:S03]  /*148c0*/  BSSY.RECONVERGENT B0, `(.L_x_2907) ;  /* 0x0000015000007945 */ /* 0x000fe60003800200 */
[----:B------:R1:W-:Y:S01]  /*148d0*/  @P3 STS.128 [R223+0x13800], RZ ;  /* 0x013800ffdf003388 */ /* 0x0003e20000000c00 */
[----:B------:R-:W-:Y:S05]  /*148e0*/  @P3 BRA `(.L_x_2908) ;  /* 0x0000000000483947 */ /* 0x000fea0003800000 */
[----:B------:R-:W5:Y:S01]  /*148f0*/  LDCU UR4, c[0x0][0x440] ;  /* 0x00008800ff0477ac */ /* 0x000f620008000800 */
[----:B----4-:R-:W-:Y:S01]  /*14900*/  MOV R6, R4 ;  /* 0x0000000400067202 */ /* 0x010fe20000000f00 */
        /* <DEDUP_REMOVED lines=16> */
.L_x_2908:
[----:B------:R-:W-:Y:S05]  /*14a10*/  BSYNC.RECONVERGENT B0 ;  /* 0x0000000000007941 */ /* 0x000fea0003800200 */
.L_x_2907:
        /* <DEDUP_REMOVED lines=13> */
[----:B----4-:R-:W-:Y:S01]  /*14af0*/  LDSM.16.M88.4 R16, [R209+UR5+0x5000] ;  /* 0x00500005d110783b */ /* 0x010fe20008000200 */
[----:B------:R-:W-:Y:S01]  /*14b00*/  IMAD.IADD R30, R11, 0x1, R10 ;  /* 0x000000010b1e7824 */ /* 0x000fe200078e020a */
[----:B------:R-:W-:-:S02]  /*14b10*/  SEL R152, R152, 0xffffffc0, !P0 ;  /* 0xffffffc098987807 */ /* 0x000fc40004000000 */
[----:B------:R-:W-:Y:S01]  /*14b20*/  LDSM.16.M88.4 R120, [R67] ;  /* 0x000000004378783b */ /* 0x000fe20000000200 */
[----:B------:R-:W-:Y:S02]  /*14b30*/  LOP3.LUT R136, R136, 0x6, RZ, 0xc0, !PT ;  /* 0x0000000688887812 */ /* 0x000fe400078ec0ff */
[--C-:B------:R-:W-:Y:S01]  /*14b40*/  IMAD.IADD R65, R129, 0x1, R152.reuse ;  /* 0x0000000181417824 */ /* 0x100fe200078e0298 */
[----:B------:R-:W4:Y:S01]  /*14b50*/  LDSM.16.M88.4 R52, [R30+0x4000] ;  /* 0x004000001e34783b */ /* 0x000f220000000200 */
[----:B------:R-:W-:Y:S01]  /*14b60*/  IMAD.IADD R11, R11, 0x1, R152 ;  /* 0x000000010b0b7824 */ /* 0x000fe200078e0298 */
[----:B------:R-:W-:Y:S02]  /*14b70*/  VIADDMNMX R135, R31, 0x8, R64, PT ;  /* 0x000000081f877846 */ /* 0x000fe40003800140 */
[----:B-1----:R-:W1:Y:S01]  /*14b80*/  LDSM.16.M88.4 R4, [R209+UR5+0x5800] ;  /* 0x00580005d104783b */ /* 0x002e620008000200 */
[----:B------:R-:W-:-:S03]  /*14b90*/  IMAD.IADD R66, R10, 0x1, R11 ;  /* 0x000000010a427824 */ /* 0x000fc600078e020b */
[----:B------:R-:W2:Y:S04]  /*14ba0*/  LDSM.16.M88.4 R96, [R209+UR5+0x6000] ;  /* 0x00600005d160783b */ /* 0x000ea80008000200 */
[----:B------:R-:W2:Y:S04]  /*14bb0*/  LDSM.16.M88.4 R88, [R209+UR5+0x6800] ;  /* 0x00680005d158783b */ /* 0x000ea80008000200 */
[----:B------:R-:W2:Y:S04]  /*14bc0*/  LDSM.16.M88.4 R80, [R209+UR5+0x7000] ;  /* 0x00700005d150783b */ /* 0x000ea80008000200 */
[----:B------:R-:W2:Y:S01]  /*14bd0*/  LDSM.16.M88.4 R56, [R209+UR5+0x7800] ;  /* 0x00780005d138783b */ /* 0x000ea20008000200 */
[C---:B-----5:R-:W-:Y:S03]  /*14be0*/  HMMA.16816.F32 R40, R72.reuse, R36, RZ ;  /* 0x000000244828723c */ /* 0x060fe600000018ff */
[----:B------:R-:W5:Y:S04]  /*14bf0*/  LDSM.16.M88.4 R48, [R30+0x4800] ;  /* 0x004800001e30783b */ /* 0x000f680000000200 */
[----:B------:R-:W5:Y:S01]  /*14c00*/  LDSM.16.M88.4 R44, [R30+0x5000] ;  /* 0x005000001e2c783b */ /* 0x000f620000000200 */
[C---:B------:R-:W-:Y:S03]  /*14c10*/  HMMA.16816.F32 R36, R72.reuse, R38, RZ ;  /* 0x000000264824723c */ /* 0x040fe600000018ff */
[----:B------:R-:W-:Y:S04]  /*14c20*/  LDSM.16.M88.4 R68, [R65] ;  /* 0x000000004144783b */ /* 0x000fe80000000200 */
[----:B------:R-:W-:Y:S01]  /*14c30*/  LDSM.16.M88.4 R124, [R30+0x5800] ;  /* 0x005800001e7c783b */ /* 0x000fe20000000200 */
[----:B---3--:R-:W-:Y:S03]  /*14c40*/  HMMA.16816.F32 R32, R72, R24, RZ ;  /* 0x000000184820723c */ /* 0x008fe600000018ff */
[----:B------:R-:W-:Y:S04]  /*14c50*/  LDSM.16.M88.4 R108, [R30+0x7000] ;  /* 0x007000001e6c783b */ /* 0x000fe80000000200 */
[----:B------:R-:W-:Y:S01]  /*14c60*/  LDSM.16.M88.4 R104, [R30+0x7800] ;  /* 0x007800001e68783b */ /* 0x000fe20000000200 */
[C---:B----4-:R-:W-:Y:S03]  /*14c70*/  HMMA.16816.F32 R40, R120.reuse, R52, R40 ;  /* 0x000000347828723c */ /* 0x050fe60000001828 */
[----:B------:R-:W-:Y:S04]  /*14c80*/  LDSM.16.M88.4 R116, [R30+0x6000] ;  /* 0x006000001e74783b */ /* 0x000fe80000000200 */
[----:B------:R-:W-:Y:S01]  /*14c90*/  LDSM.16.M88.4 R112, [R30+0x6800] ;  /* 0x006800001e70783b */ /* 0x000fe20000000200 */
[----:B------:R-:W-:Y:S03]  /*14ca0*/  HMMA.16816.F32 R36, R120, R54, R36 ;  /* 0x000000367824723c */ /* 0x000fe60000001824 */
[----:B------:R-:W3:Y:S04]  /*14cb0*/  LDSM.16.M88.4 R52, [R11+0x4800] ;  /* 0x004800000b34783b */ /* 0x000ee80000000200 */
[----:B------:R-:W0:Y:S01]  /*14cc0*/  LDGDEPBAR ;  /* 0x00000000000079af */ /* 0x000e220000000000 */
[C---:B------:R-:W-:Y:S08]  /*14cd0*/  HMMA.16816.F32 R24, R72.reuse, R26, RZ ;  /* 0x0000001a4818723c */ /* 0x040ff000000018ff */
[C---:B------:R-:W-:Y:S08]  /*14ce0*/  HMMA.16816.F32 R20, R72.reuse, R16, RZ ;  /* 0x000000104814723c */ /* 0x040ff000000018ff */
[C---:B------:R-:W-:Y:S08]  /*14cf0*/  HMMA.16816.F32 R16, R72.reuse, R18, RZ ;  /* 0x000000124810723c */ /* 0x040ff000000018ff */
        /* <DEDUP_REMOVED lines=13> */
[----:B------:R-:W-:Y:S07]  /*14dd0*/  LDSM.16.M88.4 R48, [R11+0x5000] ;  /* 0x005000000b30783b */ /* 0x000fee0000000200 */
[C---:B------:R-:W-:Y:S08]  /*14de0*/  HMMA.16816.F32 R20, R120.reuse, R44, R20 ;  /* 0x0000002c7814723c */ /* 0x040ff00000001814 */
[----:B------:R-:W-:Y:S01]  /*14df0*/  HMMA.16816.F32 R16, R120, R46, R16 ;  /* 0x0000002e7810723c */ /* 0x000fe20000001810 */
[----:B------:R-:W2:Y:S07]  /*14e00*/  LDSM.16.M88.4 R44, [R11+0x5800] ;  /* 0x005800000b2c783b */ /* 0x000eae0000000200 */
[C---:B---3--:R-:W-:Y:S08]  /*14e10*/  HMMA.16816.F32 R32, R68.reuse, R52, R32 ;  /* 0x000000344420723c */ /* 0x048ff00000001820 */
[----:B------:R-:W-:Y:S01]  /*14e20*/  HMMA.16816.F32 R24, R68, R54, R24 ;  /* 0x000000364418723c */ /* 0x000fe20000001818 */
[----:B------:R-:W3:Y:S07]  /*14e30*/  LDSM.16.M88.4 R52, [R11+0x7000] ;  /* 0x007000000b34783b */ /* 0x000eee0000000200 */
[----:B------:R-:W-:Y:S01]  /*14e40*/  HMMA.16816.F32 R12, R120, R124, R12 ;  /* 0x0000007c780c723c */ /* 0x000fe2000000180c */
[----:B------:R-:W-:-:S07]  /*14e50*/  IMAD.IADD R124, R10, 0x1, R65 ;  /* 0x000000010a7c7824 */ /* 0x000fce00078e0241 */
[C---:B------:R-:W-:Y:S08]  /*14e60*/  HMMA.16816.F32 R4, R120.reuse, R126, R4 ;  /* 0x0000007e7804723c */ /* 0x040ff00000001804 */
[C---:B------:R-:W-:Y:S08]  /*14e70*/  HMMA.16816.F32 R84, R120.reuse, R108, R84 ;  /* 0x0000006c7854723c */ /* 0x040ff00000001854 */
[C---:B------:R-:W-:Y:S01]  /*14e80*/  HMMA.16816.F32 R80, R120.reuse, R110, R80 ;  /* 0x0000006e7850723c */ /* 0x040fe20000001850 */
[----:B------:R-:W-:Y:S07]  /*14e90*/  LDSM.16.M88.4 R108, [R124] ;  /* 0x000000007c6c783b */ /* 0x000fee0000000200 */
[C---:B------:R-:W-:Y:S08]  /*14ea0*/  HMMA.16816.F32 R76, R120.reuse, R104, R76 ;  /* 0x00000068784c723c */ /* 0x040ff0000000184c */
[----:B------:R-:W-:Y:S01]  /*14eb0*/  HMMA.16816.F32 R72, R120, R106, R72 ;  /* 0x0000006a7848723c */ /* 0x000fe20000001848 */
        /* <DEDUP_REMOVED lines=18> */
[----:B------:R-:W-:Y:S04]  /*14fe0*/  LDSM.16.M88.4 R112, [R66+0x6000] ;  /* 0x006000004270783b */ /* 0x000fe80000000200 */
[----:B------:R-:W-:Y:S03]  /*14ff0*/  LDSM.16.M88.4 R120, [R209+UR5+0x9800] ;  /* 0x00980005d178783b */ /* 0x000fe60008000200 */
[C---:B-1----:R-:W-:Y:S08]  /*15000*/  HMMA.16816.F32 R100, R68.reuse, R56, R100 ;  /* 0x000000384464723c */ /* 0x042ff00000001864 */
[C---:B------:R-:W-:Y:S01]  /*15010*/  HMMA.16816.F32 R96, R68.reuse, R58, R96 ;  /* 0x0000003a4460723c */ /* 0x040fe20000001860 */
[----:B------:R-:W1:Y:S07]  /*15020*/  LDSM.16.M88.4 R56, [R66+0x4800] ;  /* 0x004800004238783b */ /* 0x000e6e0000000200 */
[C---:B------:R-:W-:Y:S08]  /*15030*/  HMMA.16816.F32 R92, R68.reuse, R104, R92 ;  /* 0x00000068445c723c */ /* 0x040ff0000000185c */
[----:B------:R-:W-:Y:S01]  /*15040*/  HMMA.16816.F32 R88, R68, R106, R88 ;  /* 0x0000006a4458723c */ /* 0x000fe20000001858 */
[----:B------:R-:W5:Y:S07]  /*15050*/  LDSM.16.M88.4 R104, [R66+0x5000] ;  /* 0x005000004268783b */ /* 0x000f6e0000000200 */
[C---:B--2---:R-:W-:Y:S08]  /*15060*/  HMMA.16816.F32 R40, R108.reuse, R44, R40 ;  /* 0x0000002c6c28723c */ /* 0x044ff00000001828 */
[----:B------:R-:W-:Y:S01]  /*15070*/  HMMA.16816.F32 R36, R108, R46, R36 ;  /* 0x0000002e6c24723c */ /* 0x000fe20000001824 */
[----:B------:R-:W2:Y:S07]  /*15080*/  LDSM.16.M88.4 R44, [R66+0x7000] ;  /* 0x00700000422c783b */ /* 0x000eae0000000200 */
[C---:B----4-:R-:W-:Y:S08]  /*15090*/  HMMA.16816.F32 R76, R68.reuse, R48, R76 ;  /* 0x00000030444c723c */ /* 0x050ff0000000184c */
[----:B------:R-:W-:Y:S01]  /*150a0*/  HMMA.16816.F32 R72, R68, R50, R72 ;  /* 0x000000324448723c */ /* 0x000fe20000001848 */
[----:B------:R-:W4:Y:S04]  /*150b0*/  LDSM.16.M88.4 R68, [R209+UR5+0x8800] ;  /* 0x00880005d144783b */ /* 0x000f280008000200 */
[----:B------:R-:W-:Y:S03]  /*150c0*/  LDSM.16.M88.4 R48, [R66+0x6800] ;  /* 0x006800004230783b */ /* 0x000fe60000000200 */
[C---:B---3--:R-:W-:Y:S08]  /*150d0*/  HMMA.16816.F32 R12, R108.reuse, R52, R12 ;  /* 0x000000346c0c723c */ /* 0x048ff0000000180c */
[C---:B------:R-:W-:Y:S01]  /*150e0*/  HMMA.16816.F32 R4, R108.reuse, R54, R4 ;  /* 0x000000366c04723c */ /* 0x040fe20000001804 */
[----:B------:R-:W3:Y:S07]  /*150f0*/  LDSM.16.M88.4 R52, [R209+UR5+0x9000] ;  /* 0x00900005d134783b */ /* 0x000eee0008000200 */
[C---:B-1----:R-:W-:Y:S08]  /*15100*/  HMMA.16816.F32 R32, R108.reuse, R56, R32 ;  /* 0x000000386c20723c */ /* 0x042ff00000001820 */
[C---:B------:R-:W-:Y:S01]  /*15110*/  HMMA.16816.F32 R24, R108.reuse, R58, R24 ;  /* 0x0000003a6c18723c */ /* 0x040fe20000001818 */
[----:B------:R-:W-:Y:S07]  /*15120*/  LDSM.16.M88.4 R56, [R66+0x7800] ;  /* 0x007800004238783b */ /* 0x000fee0000000200 */
[C---:B-----5:R-:W-:Y:S08]  /*15130*/  HMMA.16816.F32 R20, R108.reuse, R104, R20 ;  /* 0x000000686c14723c */ /* 0x060ff00000001814 */
[C---:B------:R-:W-:Y:S01]  /*15140*/  HMMA.16816.F32 R16, R108.reuse, R106, R16 ;  /* 0x0000006a6c10723c */ /* 0x040fe20000001810 */
[----:B------:R-:W1:Y:S07]  /*15150*/  LDSM.16.M88.4 R104, [R209+UR5+0x8000] ;  /* 0x00800005d168783b */ /* 0x000e6e0008000200 */
[C---:B--2---:R-:W-:Y:S08]  /*15160*/  HMMA.16816.F32 R84, R108.reuse, R44, R84 ;  /* 0x0000002c6c54723c */ /* 0x044ff00000001854 */
[----:B------:R-:W-:Y:S01]  /*15170*/  HMMA.16816.F32 R80, R108, R46, R80 ;  /* 0x0000002e6c50723c */ /* 0x000fe20000001850 */
[----:B------:R-:W2:Y:S07]  /*15180*/  LDSM.16.M88.4 R44, [R209+UR5+0xb000] ;  /* 0x00b00005d12c783b */ /* 0x000eae0008000200 */
[C---:B----4-:R-:W-:Y:S08]  /*15190*/  HMMA.16816.F32 R32, R116.reuse, R68, R32 ;  /* 0x000000447420723c */ /* 0x050ff00000001820 */
[C---:B------:R-:W-:Y:S01]  /*151a0*/  HMMA.16816.F32 R24, R116.reuse, R70, R24 ;  /* 0x000000467418723c */ /* 0x040fe20000001818 */
[----:B------:R-:W-:Y:S07]  /*151b0*/  LDSM.16.M88.4 R68, [R67+0x2000] ;  /* 0x002000004344783b */ /* 0x000fee0000000200 */
[C---:B---3--:R-:W-:Y:S08]  /*151c0*/  HMMA.16816.F32 R20, R116.reuse, R52, R20 ;  /* 0x000000347414723c */ /* 0x048ff00000001814 */
[----:B------:R-:W-:Y:S01]  /*151d0*/  HMMA.16816.F32 R16, R116, R54, R16 ;  /* 0x000000367410723c */ /* 0x000fe20000001810 */
[----:B------:R-:W3:Y:S07]  /*151e0*/  LDSM.16.M88.4 R52, [R30+0x8000] ;  /* 0x008000001e34783b */ /* 0x000eee0000000200 */
[C---:B------:R-:W-:Y:S08]  /*151f0*/  HMMA.16816.F32 R92, R108.reuse, R48, R92 ;  /* 0x000000306c5c723c */ /* 0x040ff0000000185c */
[C---:B------:R-:W-:Y:S01]  /*15200*/  HMMA.16816.F32 R88, R108.reuse, R50, R88 ;  /* 0x000000326c58723c */ /* 0x040fe20000001858 */
[----:B------:R-:W4:Y:S07]  /*15210*/  LDSM.16.M88.4 R48, [R209+UR5+0xa000] ;  /* 0x00a00005d130783b */ /* 0x000f2e0008000200 */
[C---:B------:R-:W-:Y:S08]  /*15220*/  HMMA.16816.F32 R100, R108.reuse, R112, R100 ;  /* 0x000000706c64723c */ /* 0x040ff00000001864 */
[----:B------:R-:W-:Y:S01]  /*15230*/  HMMA.16816.F32 R96, R108, R114, R96 ;  /* 0x000000726c60723c */ /* 0x000fe20000001860 */
[----:B------:R-:W5:Y:S07]  /*15240*/  LDSM.16.M88.4 R112, [R209+UR5+0xa800] ;  /* 0x00a80005d170783b */ /* 0x000f6e0008000200 */
[C---:B-1----:R-:W-:Y:S08]  /*15250*/  HMMA.16816.F32 R40, R116.reuse, R104, R40 ;  /* 0x000000687428723c */ /* 0x042ff00000001828 */
[----:B------:R-:W-:Y:S01]  /*15260*/  HMMA.16816.F32 R36, R116, R106, R36 ;  /* 0x0000006a7424723c */ /* 0x000fe20000001824 */
[----:B------:R-:W-:Y:S07]  /*15270*/  LDSM.16.M88.4 R104, [R30+0x8800] ;  /* 0x008800001e68783b */ /* 0x000fee0000000200 */
[C---:B------:R-:W-:Y:S08]  /*15280*/  HMMA.16816.F32 R76, R108.reuse, R56, R76 ;  /* 0x000000386c4c723c */ /* 0x040ff0000000184c */
[----:B------:R-:W-:Y:S01]  /*15290*/  HMMA.16816.F32 R72, R108, R58, R72 ;  /* 0x0000003a6c48723c */ /* 0x000fe20000001848 */
[----:B------:R-:W1:Y:S04]  /*152a0*/  LDSM.16.M88.4 R56, [R209+UR5+0xb800] ;  /* 0x00b80005d138783b */ /* 0x000e680008000200 */
[----:B------:R-:W-:Y:S03]  /*152b0*/  LDSM.16.M88.4 R108, [R65+0x2000] ;  /* 0x00200000416c783b */ /* 0x000fe60000000200 */
[C---:B--2---:R-:W-:Y:S08]  /*152c0*/  HMMA.16816.F32 R84, R116.reuse, R44, R84 ;  /* 0x0000002c7454723c */ /* 0x044ff00000001854 */
[----:B------:R-:W-:Y:S01]  /*152d0*/  HMMA.16816.F32 R80, R116, R46, R80 ;  /* 0x0000002e7450723c */ /* 0x000fe20000001850 */
[----:B------:R-:W2:Y:S07]  /*152e0*/  LDSM.16.M88.4 R44, [R30+0x9800] ;  /* 0x009800001e2c783b */ /* 0x000eae0000000200 */
[C---:B---3--:R-:W-:Y:S08]  /*152f0*/  HMMA.16816.F32 R40, R68.reuse, R52, R40 ;  /* 0x000000344428723c */ /* 0x048ff00000001828 */
[----:B------:R-:W-:Y:S01]  /*15300*/  HMMA.16816.F32 R36, R68, R54, R36 ;  /* 0x000000364424723c */ /* 0x000fe20000001824 */
[----:B------:R-:W3:Y:S07]  /*15310*/  LDSM.16.M88.4 R52, [R30+0xa800] ;  /* 0x00a800001e34783b */ /* 0x000eee0000000200 */
[C---:B----4-:R-:W-:Y:S08]  /*15320*/  HMMA.16816.F32 R100, R116.reuse, R48, R100 ;  /* 0x000000307464723c */ /* 0x050ff00000001864 */
[C---:B------:R-:W-:Y:S01]  /*15330*/  HMMA.16816.F32 R96, R116.reuse, R50, R96 ;  /* 0x000000327460723c */ /* 0x040fe20000001860 */
[----:B------:R-:W4:Y:S07]  /*15340*/  LDSM.16.M88.4 R48, [R30+0x9000] ;  /* 0x009000001e30783b */ /* 0x000f2e0000000200 */
        /* <DEDUP_REMOVED lines=20> */
[----:B------:R-:W5:Y:S07]  /*15490*/  LDSM.16.M88.4 R104, [R11+0x8000] ;  /* 0x008000000b68783b */ /* 0x000f6e0000000200 */
[C---:B-1----:R-:W-:Y:S01]  /*154a0*/  HMMA.16816.F32 R116, R68.reuse, R56, R100 ;  /* 0x000000384474723c */ /* 0x042fe20000001864 */
[----:B------:R-:W-:Y:S07]  /*154b0*/  LDSM.16.M88.4 R100, [R124+0x2000] ;  /* 0x002000007c64783b */ /* 0x000fee0000000200 */
[C---:B------:R-:W-:Y:S01]  /*154c0*/  HMMA.16816.F32 R96, R68.reuse, R58, R96 ;  /* 0x0000003a4460723c */ /* 0x040fe20000001860 */
[----:B------:R-:W1:Y:S07]  /*154d0*/  LDSM.16.M88.4 R56, [R11+0x8800] ;  /* 0x008800000b38783b */ /* 0x000e6e0000000200 */
[C---:B--2---:R-:W-:Y:S08]  /*154e0*/  HMMA.16816.F32 R76, R68.reuse, R44, R76 ;  /* 0x0000002c444c723c */ /* 0x044ff0000000184c */
[----:B------:R-:W-:Y:S01]  /*154f0*/  HMMA.16816.F32 R72, R68, R46, R72 ;  /* 0x0000002e4448723c */ /* 0x000fe20000001848 */
[----:B------:R-:W2:Y:S07]  /*15500*/  LDSM.16.M88.4 R44, [R11+0xa000] ;  /* 0x00a000000b2c783b */ /* 0x000eae0000000200 */
[C---:B---3--:R-:W-:Y:S08]  /*15510*/  HMMA.16816.F32 R20, R108.reuse, R52, R20 ;  /* 0x000000346c14723c */ /* 0x048ff00000001814 */
[----:B------:R-:W-:Y:S01]  /*15520*/  HMMA.16816.F32 R16, R108, R54, R16 ;  /* 0x000000366c10723c */ /* 0x000fe20000001810 */
[----:B------:R-:W3:Y:S07]  /*15530*/  LDSM.16.M88.4 R52, [R11+0xa800] ;  /* 0x00a800000b34783b */ /* 0x000eee0000000200 */
[C---:B----4-:R-:W-:Y:S08]  /*15540*/  HMMA.16816.F32 R84, R68.reuse, R48, R84 ;  /* 0x000000304454723c */ /* 0x050ff00000001854 */
[----:B------:R-:W-:Y:S01]  /*15550*/  HMMA.16816.F32 R80, R68, R50, R80 ;  /* 0x000000324450723c */ /* 0x000fe20000001850 */
[----:B------:R-:W4:Y:S04]  /*15560*/  LDSM.16.M88.4 R48, [R66+0x8800] ;  /* 0x008800004230783b */ /* 0x000f280000000200 */
[----:B------:R-:W4:Y:S03]  /*15570*/  LDSM.16.M88.4 R68, [R11+0xb800] ;  /* 0x00b800000b44783b */ /* 0x000f260000000200 */
[C---:B-----5:R-:W-:Y:S08]  /*15580*/  HMMA.16816.F32 R36, R108.reuse, R106, R36 ;  /* 0x0000006a6c24723c */ /* 0x060ff00000001824 */
[C---:B-1----:R-:W-:Y:S08]  /*15590*/  HMMA.16816.F32 R24, R108.reuse, R58, R24 ;  /* 0x0000003a6c18723c */ /* 0x042ff00000001818 */
[C---:B--2---:R-:W-:Y:S08]  /*155a0*/  HMMA.16816.F32 R116, R108.reuse, R44, R116 ;  /* 0x0000002c6c74723c */ /* 0x044ff00000001874 */
[----:B------:R-:W-:Y:S01]  /*155b0*/  HMMA.16816.F32 R96, R108, R46, R96 ;  /* 0x0000002e6c60723c */ /* 0x000fe20000001860 */
[----:B------:R-:W1:Y:S07]  /*155c0*/  LDSM.16.M88.4 R44, [R66+0x9000] ;  /* 0x00900000422c783b */ /* 0x000e6e0000000200 */
[----:B------:R-:W-:Y:S08]  /*155d0*/  HMMA.16816.F32 R36, R100, R114, R36 ;  /* 0x000000726424723c */ /* 0x000ff00000001824 */
[C---:B---3--:R-:W-:Y:S08]  /*155e0*/  HMMA.16816.F32 R92, R108.reuse, R52, R92 ;  /* 0x000000346c5c723c */ /* 0x048ff0000000185c */
[----:B------:R-:W-:Y:S01]  /*155f0*/  HMMA.16816.F32 R88, R108, R54, R88 ;  /* 0x000000366c58723c */ /* 0x000fe20000001858 */
[----:B------:R-:W2:Y:S02]  /*15600*/  LDSM.16.M88.4 R52, [R66+0xb800] ;  /* 0x00b800004234783b */ /* 0x000ea40000000200 */
[----:B------:R-:W-:Y:S01]  /*15610*/  FMUL.FTZ R36, R36, UR4 ;  /* 0x0000000424247c20 */ /* 0x000fe20008410000 */
[----:B------:R-:W-:Y:S01]  /*15620*/  FMUL.FTZ R37, R37, UR4 ;  /* 0x0000000425257c20 */ /* 0x000fe20008410000 */
[----:B------:R-:W-:-:S02]  /*15630*/  FMUL.FTZ R107, R38, UR4 ;  /* 0x00000004266b7c20 */ /* 0x000fc40008410000 */
[----:B------:R-:W-:Y:S01]  /*15640*/  MUFU.TANH R67, R36 ;  /* 0x0000002400437308 */ /* 0x000fe20000002400 */
[C---:B------:R-:W-:Y:S01]  /*15650*/  HMMA.16816.F32 R32, R108.reuse, R56, R32 ;  /* 0x000000386c20723c */ /* 0x040fe20000001820 */
[----:B------:R3:W5:Y:S06]  /*15660*/  LDSM.16.M88.4 R56, [R11+0xb000] ;  /* 0x00b000000b38783b */ /* 0x00076c0000000200 */
[----:B------:R-:W-:Y:S01]  /*15670*/  MUFU.TANH R107, R107 ;  /* 0x0000006b006b7308 */ /* 0x000fe20000002400 */
[----:B------:R-:W-:Y:S07]  /*15680*/  HMMA.16816.F32 R40, R108, R104, R40 ;  /* 0x000000686c28723c */ /* 0x000fee0000001828 */
[----:B------:R1:W-:Y:S01]  /*15690*/  MUFU.TANH R105, R37 ;  /* 0x0000002500697308 */ /* 0x0003e20000002400 */
[C---:B----4-:R-:W-:Y:S08]  /*156a0*/  HMMA.16816.F32 R24, R100.reuse, R50, R24 ;  /* 0x000000326418723c */ /* 0x050ff00000001818 */
[----:B------:R-:W-:Y:S01]  /*156b0*/  HMMA.16816.F32 R32, R100, R48, R32 ;  /* 0x000000306420723c */ /* 0x000fe20000001820 */
[----:B------:R-:W4:Y:S01]  /*156c0*/  LDSM.16.M88.4 R48, [R66+0xa800] ;  /* 0x00a800004230783b */ /* 0x000f220000000200 */
[----:B---3--:R-:W-:-:S06]  /*156d0*/  VIADD R11, R62, 0xffffff80 ;  /* 0xffffff803e0b7836 */ /* 0x008fcc0000000000 */
[----:B------:R-:W-:Y:S03]  /*156e0*/  HMMA.16816.F32 R72, R108, R70, R72 ;  /* 0x000000466c48723c */ /* 0x000fe60000001848 */
[----:B------:R-:W-:Y:S01]  /*156f0*/  FMUL.FTZ R24, R24, UR4 ;  /* 0x0000000418187c20 */ /* 0x000fe20008410000 */
[----:B------:R-:W-:-:S04]  /*15700*/  FMUL.FTZ R71, R26, UR4 ;  /* 0x000000041a477c20 */ /* 0x000fc80008410000 */
[----:B------:R-:W-:Y:S01]  /*15710*/  HMMA.16816.F32 R40, R100, R112, R40 ;  /* 0x000000706428723c */ /* 0x000fe20000001828 */
[----:B------:R-:W-:Y:S01]  /*15720*/  FMUL.FTZ R113, R39, UR4 ;  /* 0x0000000427717c20 */ /* 0x000fe20008410000 */
[----:B------:R-:W-:Y:S01]  /*15730*/  MUFU.TANH R71, R71 ;  /* 0x0000004700477308 */ /* 0x000fe20000002400 */
[----:B-1----:R-:W1:Y:S01]  /*15740*/  LDSM.16.M88.4 R36, [R66+0x9800] ;  /* 0x009800004224783b */ /* 0x002e620000000200 */
[----:B------:R-:W-:-:S04]  /*15750*/  FMUL.FTZ R115, R32, UR4 ;  /* 0x0000000420737c20 */ /* 0x000fc80008410000 */
[----:B------:R-:W-:Y:S02]  /*15760*/  HMMA.16816.F32 R76, R108, R68, R76 ;  /* 0x000000446c4c723c */ /* 0x000fe4000000184c */
[----:B------:R3:W-:Y:S06]  /*15770*/  MUFU.TANH R69, R24 ;  /* 0x0000001800457308 */ /* 0x0007ec0000002400 */
[----:B------:R-:W-:Y:S01]  /*15780*/  HMMA.16816.F32 R20, R100, R44, R20 ;  /* 0x0000002c6414723c */ /* 0x000fe20000001814 */
[----:B------:R-:W-:Y:S01]  /*15790*/  FMUL.FTZ R45, R25, UR4 ;  /* 0x00000004192d7c20 */ /* 0x000fe20008410000 */
[----:B------:R-:W-:Y:S01]  /*157a0*/  MUFU.TANH R113, R113 ;  /* 0x0000007100717308 */ /* 0x000fe20000002400 */
[----:B------:R-:W-:Y:S01]  /*157b0*/  FMUL.FTZ R41, R41, UR4 ;  /* 0x0000000429297c20 */ /* 0x000fe20008410000 */
[----:B------:R-:W-:Y:S01]  /*157c0*/  FMUL.FTZ R43, R43, UR4 ;  /* 0x000000042b2b7c20 */ /* 0x000fe20008410000 */
[----:B------:R-:W-:Y:S01]  /*157d0*/  FMUL.FTZ R40, R40, UR4 ;  /* 0x0000000428287c20 */ /* 0x000fe20008410000 */
[----:B------:R-:W-:-:S02]  /*157e0*/  FMUL.FTZ R42, R42, UR4 ;  /* 0x000000042a2a7c20 */ /* 0x000fc40008410000 */
[C---:B------:R-:W-:Y:S01]  /*157f0*/  HMMA.16816.F32 R16, R100.reuse, R46, R16 ;  /* 0x0000002e6410723c */ /* 0x040fe20000001810 */
[----:B------:R-:W-:Y:S01]  /*15800*/  FMUL.FTZ R47, R27, UR4 ;  /* 0x000000041b2f7c20 */ /* 0x000fe20008410000 */
[----:B------:R-:W-:Y:S01]  /*15810*/  MUFU.TANH R41, R41 ;  /* 0x0000002900297308 */ /* 0x000fe20000002400 */
[----:B---3--:R-:W3:Y:S05]  /*15820*/  LDSM.16.M88.4 R24, [R66+0xb000] ;  /* 0x00b000004218783b */ /* 0x008eea0000000200 */
[----:B--2---:R-:W-:Y:S02]  /*15830*/  HMMA.16816.F32 R72, R100, R54, R72 ;  /* 0x000000366448723c */ /* 0x004fe40000001848 */
[----:B------:R-:W-:Y:S01]  /*15840*/  MUFU.TANH R43, R43 ;  /* 0x0000002b002b7308 */ /* 0x000fe20000002400 */
[----:B------:R-:W-:Y:S01]  /*15850*/  FMUL.FTZ R20, R20, UR4 ;  /* 0x0000000414147c20 */ /* 0x000fe20008410000 */
[----:B------:R-:W-:Y:S01]  /*15860*/  FMUL.FTZ R22, R22, UR4 ;  /* 0x0000000416167c20 */ /* 0x000fe20008410000 */
[----:B------:R-:W-:Y:S01]  /*15870*/  FMUL.FTZ R21, R21, UR4 ;  /* 0x0000000415157c20 */ /* 0x000fe20008410000 */
[----:B------:R-:W-:-:S02]  /*15880*/  FMUL.FTZ R23, R23, UR4 ;  /* 0x0000000417177c20 */ /* 0x000fc40008410000 */
[C---:B------:R-:W-:Y:S02]  /*15890*/  HMMA.16816.F32 R4, R108.reuse, R122, R4 ;  /* 0x0000007a6c04723c */ /* 0x040fe40000001804 */
[----:B------:R-:W-:Y:S01]  /*158a0*/  MUFU.TANH R115, R115 ;  /* 0x0000007300737308 */ /* 0x000fe20000002400 */
[----:B------:R-:W-:Y:S01]  /*158b0*/  FMUL.FTZ R17, R17, UR4 ;  /* 0x0000000411117c20 */ /* 0x000fe20008410000 */
[----:B------:R-:W-:Y:S01]  /*158c0*/  FMUL.FTZ R16, R16, UR4 ;  /* 0x0000000410107c20 */ /* 0x000fe20008410000 */
[----:B------:R-:W-:Y:S01]  /*158d0*/  FMUL.FTZ R19, R19, UR4 ;  /* 0x0000000413137c20 */ /* 0x000fe20008410000 */
[----:B------:R-:W-:Y:S02]  /*158e0*/  FMUL.FTZ R18, R18, UR4 ;  /* 0x0000000412127c20 */ /* 0x000fe40008410000 */
[----:B------:R-:W-:Y:S01]  /*158f0*/  HMMA.16816.F32 R12, R108, R120, R12 ;  /* 0x000000786c0c723c */ /* 0x000fe2000000180c */
[----:B------:R-:W-:Y:S01]  /*15900*/  FMUL.FTZ R121, R33, UR4 ;  /* 0x0000000421797c20 */ /* 0x000fe20008410000 */
[----:B------:R-:W-:Y:S01]  /*15910*/  MUFU.TANH R55, R19 ;  /* 0x0000001300377308 */ /* 0x000fe20000002400 */
[----:B------:R-:W-:Y:S01]  /*15920*/  FMUL.FTZ R72, R72, UR4 ;  /* 0x0000000448487c20 */ /* 0x000fe20008410000 */
[----:B------:R-:W-:Y:S01]  /*15930*/  FMUL.FTZ R73, R73, UR4 ;  /* 0x0000000449497c20 */ /* 0x000fe20008410000 */
[----:B------:R-:W-:-:S03]  /*15940*/  FMUL.FTZ R75, R75, UR4 ;  /* 0x000000044b4b7c20 */ /* 0x000fc60008410000 */
[C---:B-----5:R-:W-:Y:S01]  /*15950*/  HMMA.16816.F32 R84, R108.reuse, R56, R84 ;  /* 0x000000386c54723c */ /* 0x060fe20000001854 */
[----:B------:R-:W-:Y:S01]  /*15960*/  FMUL.FTZ R57, R34, UR4 ;  /* 0x0000000422397c20 */ /* 0x000fe20008410000 */
[----:B------:R-:W-:Y:S06]  /*15970*/  MUFU.TANH R121, R121 ;  /* 0x0000007900797308 */ /* 0x000fec0000002400 */
[----:B------:R-:W-:Y:S01]  /*15980*/  HMMA.16816.F32 R80, R108, R58, R80 ;  /* 0x0000003a6c50723c */ /* 0x000fe20000001850 */
[----:B------:R-:W-:Y:S01]  /*15990*/  FMUL.FTZ R59, R35, UR4 ;  /* 0x00000004233b7c20 */ /* 0x000fe20008410000 */
[----:B------:R-:W-:Y:S01]  /*159a0*/  MUFU.TANH R57, R57 ;  /* 0x0000003900397308 */ /* 0x000fe20000002400 */
[----:B------:R-:W2:Y:S01]  /*159b0*/  LDSM.16.M88.4 R32, [R66+0xa000] ;  /* 0x00a000004220783b */ /* 0x000ea20000000200 */
[----:B------:R-:W-:-:S04]  /*159c0*/  DEPBAR.LE SB0, 0x0 ;  /* 0x000080000000791a */ /* 0x000fc80000000000 */
[C---:B----4-:R-:W-:Y:S02]  /*159d0*/  HMMA.16816.F32 R92, R100.reuse, R48, R92 ;  /* 0x00000030645c723c */ /* 0x050fe4000000185c */
[----:B------:R-:W-:Y:S06]  /*159e0*/  MUFU.TANH R49, R17 ;  /* 0x0000001100317308 */ /* 0x000fec0000002400 */
[C---:B-1----:R-:W-:Y:S02]  /*159f0*/  HMMA.16816.F32 R4, R100.reuse, R38, R4 ;  /* 0x000000266404723c */ /* 0x042fe40000001804 */
[----:B------:R-:W1:Y:S06]  /*15a00*/  MUFU.TANH R17, R72 ;  /* 0x0000004800117308 */ /* 0x000e6c0000002400 */
[----:B------:R-:W-:Y:S02]  /*15a10*/  HMMA.16816.F32 R12, R100, R36, R12 ;  /* 0x00000024640c723c */ /* 0x000fe4000000180c */
[----:B------:R4:W-:Y:S01]  /*15a20*/  MUFU.TANH R39, R16 ;  /* 0x0000001000277308 */ /* 0x0009e20000002400 */
[----:B------:R-:W-:Y:S01]  /*15a30*/  FMUL.FTZ R92, R92, UR4 ;  /* 0x000000045c5c7c20 */ /* 0x000fe20008410000 */
[----:B------:R-:W-:Y:S01]  /*15a40*/  FMUL.FTZ R94, R94, UR4 ;  /* 0x000000045e5e7c20 */ /* 0x000fe20008410000 */
[----:B------:R-:W-:-:S03]  /*15a50*/  FMUL.FTZ R95, R95, UR4 ;  /* 0x000000045f5f7c20 */ /* 0x000fc60008410000 */
[----:B---3--:R-:W-:Y:S01]  /*15a60*/  HMMA.16816.F32 R84, R100, R24, R84 ;  /* 0x000000186454723c */ /* 0x008fe20000001854 */
[----:B------:R-:W-:Y:S01]  /*15a70*/  FMUL.FTZ R25, R74, UR4 ;  /* 0x000000044a197c20 */ /* 0x000fe20008410000 */
[----:B------:R3:W-:Y:S01]  /*15a80*/  MUFU.TANH R37, R20 ;  /* 0x0000001400257308 */ /* 0x0007e20000002400 */
[----:B------:R-:W-:-:S05]  /*15a90*/  FMUL.FTZ R6, R6, UR4 ;  /* 0x0000000406067c20 */ /* 0x000fca0008410000 */
[C---:B------:R-:W-:Y:S02]  /*15aa0*/  HMMA.16816.F32 R88, R100.reuse, R50, R88 ;  /* 0x000000326458723c */ /* 0x040fe40000001858 */
[----:B------:R-:W5:Y:S01]  /*15ab0*/  MUFU.TANH R25, R25 ;  /* 0x0000001900197308 */ /* 0x000f620000002400 */
[----:B----4-:R-:W-:Y:S01]  /*15ac0*/  LOP3.LUT R16, R11, R136, RZ, 0xfc, !PT ;  /* 0x000000880b107212 */ /* 0x010fe200078efcff */
[----:B------:R-:W-:Y:S01]  /*15ad0*/  FMUL.FTZ R14, R14, UR4 ;  /* 0x000000040e0e7c20 */ /* 0x000fe20008410000 */
[----:B------:R-:W-:Y:S02]  /*15ae0*/  FMUL.FTZ R15, R15, UR4 ;  /* 0x000000040f0f7c20 */ /* 0x000fe40008410000 */
[----:B------:R-:W-:Y:S01]  /*15af0*/  LOP3.LUT R19, R16, 0x78, RZ, 0xfc, !PT ;  /* 0x0000007810137812 */ /* 0x000fe200078efcff */
[C---:B------:R-:W-:Y:S01]  /*15b00*/  HMMA.16816.F32 R76, R100.reuse, R52, R76 ;  /* 0x00000034644c723c */ /* 0x040fe2000000184c */
[----:B------:R-:W-:Y:S01]  /*15b10*/  FMUL.FTZ R53, R13, UR4 ;  /* 0x000000040d357c20 */ /* 0x000fe20008410000 */
[----:B------:R4:W-:Y:S01]  /*15b20*/  MUFU.TANH R51, R18 ;  /* 0x0000001200337308 */ /* 0x0009e20000002400 */
[CC--:B------:R-:W-:Y:S01]  /*15b30*/  ISETP.GE.AND P4, PT, R19.reuse, R134.reuse, PT ;  /* 0x000000861300720c */ /* 0x0c0fe20003f86270 */
[----:B------:R-:W-:Y:S01]  /*15b40*/  FMUL.FTZ R13, R4, UR4 ;  /* 0x00000004040d7c20 */ /* 0x000fe20008410000 */
[----:B------:R-:W-:Y:S01]  /*15b50*/  ISETP.GE.AND P2, PT, R19, R135, PT ;  /* 0x000000871300720c */ /* 0x000fe20003f46270 */
[----:B------:R-:W-:Y:S01]  /*15b60*/  FMUL.FTZ R4, R7, UR4 ;  /* 0x0000000407047c20 */ /* 0x000fe20008410000 */
[----:B------:R-:W-:Y:S01]  /*15b70*/  I2FP.F32.U32 R19, R19 ;  /* 0x0000001300137245 */ /* 0x000fe20000201000 */
[C---:B--2---:R-:W-:Y:S01]  /*15b80*/  HMMA.16816.F32 R116, R100.reuse, R32, R116 ;  /* 0x000000206474723c */ /* 0x044fe20000001874 */
[C---:B---3--:R-:W-:Y:S01]  /*15b90*/  LOP3.LUT R20, R16.reuse, 0x1, RZ, 0xfc, !PT ;  /* 0x0000000110147812 */ /* 0x048fe200078efcff */
[----:B------:R2:W-:Y:S01]  /*15ba0*/  MUFU.TANH R33, R22 ;  /* 0x0000001600217308 */ /* 0x0005e20000002400 */
[----:B------:R-:W-:Y:S01]  /*15bb0*/  LOP3.LUT R30, R16, 0x11, RZ, 0xfc, !PT ;  /* 0x00000011101e7812 */ /* 0x000fe200078efcff */
[-C--:B-1----:R-:W-:Y:S01]  /*15bc0*/  FFMA.FTZ R17, R0, R19.reuse, R17 ;  /* 0x0000001300117223 */ /* 0x082fe20000010011 */
[----:B------:R-:W-:Y:S01]  /*15bd0*/  ISETP.GE.AND P3, PT, R20, R134, PT ;  /* 0x000000861400720c */ /* 0x000fe20003f66270 */
[----:B-----5:R-:W-:Y:S01]  /*15be0*/  FFMA.FTZ R25, R0, R19, R25 ;  /* 0x0000001300197223 */ /* 0x020fe20000010019 */
[-C--:B------:R-:W-:Y:S01]  /*15bf0*/  ISETP.GE.AND P1, PT, R20, R135.reuse, PT ;  /* 0x000000871400720c */ /* 0x080fe20003f26270 */
[C---:B------:R-:W-:Y:S01]  /*15c00*/  HMMA.16816.F32 R80, R100.reuse, R26, R80 ;  /* 0x0000001a6450723c */ /* 0x040fe20000001850 */
[----:B------:R-:W-:Y:S01]  /*15c10*/  FSEL R146, R17, -INF , !P4 ;  /* 0xff80000011927808 */ /* 0x000fe20006000000 */
[----:B------:R-:W1:Y:S01]  /*15c20*/  MUFU.TANH R59, R59 ;  /* 0x0000003b003b7308 */ /* 0x000e620000002400 */
[----:B----4-:R-:W-:Y:S01]  /*15c30*/  LOP3.LUT R18, R16, 0x8, RZ, 0xfc, !PT ;  /* 0x0000000810127812 */ /* 0x010fe200078efcff */
[----:B------:R-:W-:Y:S01]  /*15c40*/  FMUL.FTZ R27, R12, UR4 ;  /* 0x000000040c1b7c20 */ /* 0x000fe20008410000 */
[----:B------:R-:W-:Y:S01]  /*15c50*/  I2FP.F32.U32 R20, R20 ;  /* 0x0000001400147245 */ /* 0x000fe20000201000 */
[----:B------:R-:W-:Y:S01]  /*15c60*/  FMUL.FTZ R12, R5, UR4 ;  /* 0x00000004050c7c20 */ /* 0x000fe20008410000 */
[C---:B------:R-:W-:Y:S01]  /*15c70*/  ISETP.GE.AND P5, PT, R18.reuse, R134, PT ;  /* 0x000000861200720c */ /* 0x040fe20003fa6270 */
[----:B------:R-:W-:Y:S01]  /*15c80*/  HMMA.16816.F32 R96, R100, R34, R96 ;  /* 0x000000226460723c */ /* 0x000fe20000001860 */
[-C--:B------:R-:W-:Y:S01]  /*15c90*/  ISETP.GE.AND P4, PT, R18, R135.reuse, PT ;  /* 0x000000871200720c */ /* 0x080fe20003f86270 */
[C---:B------:R-:W-:Y:S01]  /*15ca0*/  FFMA.FTZ R7, R0.reuse, R20, R43 ;  /* 0x0000001400077223 */ /* 0x040fe2000001002b */
[----:B------:R-:W-:Y:S01]  /*15cb0*/  I2FP.F32.U32 R18, R18 ;  /* 0x0000001200127245 */ /* 0x000fe20000201000 */
[----:B--2---:R-:W-:Y:S01]  /*15cc0*/  FFMA.FTZ R22, R0, R20, R41 ;  /* 0x0000001400167223 */ /* 0x004fe20000010029 */
[C---:B------:R-:W-:Y:S01]  /*15cd0*/  LOP3.LUT R17, R16.reuse, 0x9, RZ, 0xfc, !PT ;  /* 0x0000000910117812 */ /* 0x040fe200078efcff */
[----:B------:R2:W-:Y:S01]  /*15ce0*/  MUFU.TANH R101, R14 ;  /* 0x0000000e00657308 */ /* 0x0005e20000002400 */
[----:B------:R-:W-:Y:S01]  /*15cf0*/  LOP3.LUT R26, R16, 0x10, RZ, 0xfc, !PT ;  /* 0x00000010101a7812 */ /* 0x000fe200078efcff */
[CC--:B------:R-:W-:Y:S01]  /*15d00*/  FFMA.FTZ R20, R0.reuse, R18.reuse, R67 ;  /* 0x0000001200147223 */ /* 0x0c0fe20000010043 */
[----:B------:R-:W-:Y:S01]  /*15d10*/  FSEL R7, R7, -INF , !P1 ;  /* 0xff80000007077808 */ /* 0x000fe20004800000 */
[----:B------:R-:W-:Y:S01]  /*15d20*/  FFMA.FTZ R5, R0, R18, R107 ;  /* 0x0000001200057223 */ /* 0x000fe2000001006b */
[----:B------:R-:W-:Y:S01]  /*15d30*/  ISETP.GE.AND P1, PT, R26, R134, PT ;  /* 0x000000861a00720c */ /* 0x000fe20003f26270 */
[----:B------:R-:W-:Y:S01]  /*15d40*/  FMUL.FTZ R116, R116, UR4 ;  /* 0x0000000474747c20 */ /* 0x000fe20008410000 */
[----:B------:R-:W-:Y:S01]  /*15d50*/  FSEL R20, R20, -INF , !P5 ;  /* 0xff80000014147808 */ /* 0x000fe20006800000 */
[----:B------:R3:W-:Y:S01]  /*15d60*/  MUFU.TANH R67, R13 ;  /* 0x0000000d00437308 */ /* 0x0007e20000002400 */
[----:B------:R-:W-:Y:S01]  /*15d70*/  ISETP.GE.AND P5, PT, R26, R135, PT ;  /* 0x000000871a00720c */ /* 0x000fe20003fa6270 */
[----:B------:R-:W-:Y:S01]  /*15d80*/  FMUL.FTZ R119, R119, UR4 ;  /* 0x0000000477777c20 */ /* 0x000fe20008410000 */
[----:B------:R-:W-:Y:S01]  /*15d90*/  I2FP.F32.U32 R26, R26 ;  /* 0x0000001a001a7245 */ /* 0x000fe20000201000 */
[----:B------:R-:W-:Y:S01]  /*15da0*/  FMUL.FTZ R117, R117, UR4 ;  /* 0x0000000475757c20 */ /* 0x000fe20008410000 */
[----:B------:R-:W-:Y:S01]  /*15db0*/  FSEL R145, R25, -INF , !P2 ;  /* 0xff80000019917808 */ /* 0x000fe20005000000 */
[----:B------:R-:W-:Y:S01]  /*15dc0*/  FMUL.FTZ R24, R97, UR4 ;  /* 0x0000000461187c20 */ /* 0x000fe20008410000 */
[----:B------:R-:W-:Y:S01]  /*15dd0*/  FSEL R22, R22, -INF , !P3 ;  /* 0xff80000016167808 */ /* 0x000fe20005800000 */
[----:B------:R-:W4:Y:S01]  /*15de0*/  MUFU.TANH R45, R45 ;  /* 0x0000002d002d7308 */ /* 0x000f220000002400 */
[----:B--2---:R-:W-:Y:S01]  /*15df0*/  I2FP.F32.U32 R14, R17 ;  /* 0x00000011000e7245 */ /* 0x004fe20000201000 */
[----:B------:R-:W-:Y:S01]  /*15e00*/  FFMA.FTZ R19, R0, R26, R57 ;  /* 0x0000001a00137223 */ /* 0x000fe20000010039 */
[C---:B------:R-:W-:Y:S01]  /*15e10*/  ISETP.GE.AND P2, PT, R17.reuse, R134, PT ;  /* 0x000000861100720c */ /* 0x040fe20003f46270 */
[----:B------:R-:W-:Y:S01]  /*15e20*/  FMUL.FTZ R118, R118, UR4 ;  /* 0x0000000476767c20 */ /* 0x000fe20008410000 */
[-C--:B------:R-:W-:Y:S01]  /*15e30*/  ISETP.GE.AND P3, PT, R17, R135.reuse, PT ;  /* 0x000000871100720c */ /* 0x080fe20003f66270 */
[CC--:B------:R-:W-:Y:S01]  /*15e40*/  FFMA.FTZ R18, R0.reuse, R14.reuse, R105 ;  /* 0x0000000e00127223 */ /* 0x0c0fe20000010069 */
[C---:B------:R-:W-:Y:S01]  /*15e50*/  FFMA.FTZ R25, R0.reuse, R14, R113 ;  /* 0x0000000e00197223 */ /* 0x040fe20000010071 */
[----:B------:R-:W-:Y:S01]  /*15e60*/  FFMA.FTZ R14, R0, R26, R115 ;  /* 0x0000001a000e7223 */ /* 0x000fe20000010073 */
[----:B---3--:R-:W-:Y:S01]  /*15e70*/  LOP3.LUT R13, R16, 0x18, RZ, 0xfc, !PT ;  /* 0x00000018100d7812 */ /* 0x008fe200078efcff */
[----:B------:R-:W2:Y:S01]  /*15e80*/  MUFU.TANH R47, R47 ;  /* 0x0000002f002f7308 */ /* 0x000ea20000002400 */
[----:B------:R-:W-:Y:S01]  /*15e90*/  FSEL R5, R5, -INF , !P4 ;  /* 0xff80000005057808 */ /* 0x000fe20006000000 */
[----:B------:R-:W-:Y:S01]  /*15ea0*/  FMUL.FTZ R26, R93, UR4 ;  /* 0x000000045d1a7c20 */ /* 0x000fe20008410000 */
[----:B------:R-:W-:Y:S01]  /*15eb0*/  FSEL R18, R18, -INF , !P2 ;  /* 0xff80000012127808 */ /* 0x000fe20005000000 */
[----:B------:R-:W-:Y:S01]  /*15ec0*/  FMUL.FTZ R96, R96, UR4 ;  /* 0x0000000460607c20 */ /* 0x000fe20008410000 */
[----:B------:R-:W-:Y:S01]  /*15ed0*/  FSEL R25, R25, -INF , !P3 ;  /* 0xff80000019197808 */ /* 0x000fe20005800000 */
[----:B------:R-:W-:Y:S01]  /*15ee0*/  FMUL.FTZ R99, R99, UR4 ;  /* 0x0000000463637c20 */ /* 0x000fe20008410000 */
[----:B------:R-:W-:Y:S01]  /*15ef0*/  FSEL R14, R14, -INF , !P1 ;  /* 0xff8000000e0e7808 */ /* 0x000fe20004800000 */
[----:B------:R3:W-:Y:S01]  /*15f00*/  MUFU.TANH R97, R6 ;  /* 0x0000000600617308 */ /* 0x0007e20000002400 */
[-C--:B------:R-:W-:Y:S01]  /*15f10*/  ISETP.GE.AND P4, PT, R30, R134.reuse, PT ;  /* 0x000000861e00720c */ /* 0x080fe20003f86270 */
[----:B------:R-:W-:Y:S01]  /*15f20*/  FMUL.FTZ R98, R98, UR4 ;  /* 0x0000000462627c20 */ /* 0x000fe20008410000 */
[-C--:B------:R-:W-:Y:S01]  /*15f30*/  ISETP.GE.AND P2, PT, R30, R135.reuse, PT ;  /* 0x000000871e00720c */ /* 0x080fe20003f46270 */
[----:B------:R-:W-:Y:S01]  /*15f40*/  FMUL.FTZ R88, R88, UR4 ;  /* 0x0000000458587c20 */ /* 0x000fe20008410000 */
[C---:B------:R-:W-:Y:S01]  /*15f50*/  ISETP.GE.AND P3, PT, R13.reuse, R134, PT ;  /* 0x000000860d00720c */ /* 0x040fe20003f66270 */
[----:B------:R-:W-:Y:S01]  /*15f60*/  FMUL.FTZ R90, R90, UR4 ;  /* 0x000000045a5a7c20 */ /* 0x000fe20008410000 */
[----:B------:R-:W-:Y:S01]  /*15f70*/  ISETP.GE.AND P1, PT, R13, R135, PT ;  /* 0x000000870d00720c */ /* 0x000fe20003f26270 */
[----:B------:R5:W-:Y:S01]  /*15f80*/  MUFU.TANH R43, R12 ;  /* 0x0000000c002b7308 */ /* 0x000be20000002400 */
[----:B------:R-:W-:Y:S01]  /*15f90*/  I2FP.F32.U32 R30, R30 ;  /* 0x0000001e001e7245 */ /* 0x000fe20000201000 */
[----:B------:R-:W-:Y:S01]  /*15fa0*/  FMUL.FTZ R91, R91, UR4 ;  /* 0x000000045b5b7c20 */ /* 0x000fe20008410000 */
[----:B------:R-:W-:Y:S01]  /*15fb0*/  I2FP.F32.U32 R13, R13 ;  /* 0x0000000d000d7245 */ /* 0x000fe20000201000 */
[----:B------:R-:W-:Y:S01]  /*15fc0*/  FMUL.FTZ R89, R89, UR4 ;  /* 0x0000000459597c20 */ /* 0x000fe20008410000 */
[----:B------:R-:W-:Y:S01]  /*15fd0*/  FSEL R19, R19, -INF , !P5 ;  /* 0xff80000013137808 */ /* 0x000fe20006800000 */
[-C--:B-1----:R-:W-:Y:S01]  /*15fe0*/  FFMA.FTZ R17, R0, R30.reuse, R59 ;  /* 0x0000001e00117223 */ /* 0x082fe2000001003b */
[----:B------:R-:W-:Y:S01]  /*15ff0*/  LOP3.LUT R32, R16, 0x28, RZ, 0xfc, !PT ;  /* 0x0000002810207812 */ /* 0x000fe200078efcff */
[----:B------:R1:W-:Y:S01]  /*16000*/  MUFU.TANH R103, R15 ;  /* 0x0000000f00677308 */ /* 0x0003e20000002400 */
[----:B---3--:R-:W-:Y:S01]  /*16010*/  FFMA.FTZ R6, R0, R13, R69 ;  /* 0x0000000d00067223 */ /* 0x008fe20000010045 */
[----:B------:R-:W-:Y:S01]  /*16020*/  LOP3.LUT R34, R16, 0x29, RZ, 0xfc, !PT ;  /* 0x0000002910227812 */ /* 0x000fe200078efcff */
[----:B------:R-:W-:Y:S01]  /*16030*/  FMUL.FTZ R84, R84, UR4 ;  /* 0x0000000454547c20 */ /* 0x000fe20008410000 */
[----:B------:R-:W-:Y:S01]  /*16040*/  FSEL R17, R17, -INF , !P2 ;  /* 0xff80000011117808 */ /* 0x000fe20005000000 */
[----:B------:R-:W-:Y:S01]  /*16050*/  FMUL.FTZ R85, R85, UR4 ;  /* 0x0000000455557c20 */ /* 0x000fe20008410000 */
[----:B------:R-:W-:Y:S01]  /*16060*/  FSEL R6, R6, -INF , !P3 ;  /* 0xff80000006067808 */ /* 0x000fe20005800000 */
[----:B------:R-:W-:Y:S01]  /*16070*/  FMUL.FTZ R86, R86, UR4 ;  /* 0x0000000456567c20 */ /* 0x000fe20008410000 */
[----:B------:R3:W-:Y:S01]  /*16080*/  MUFU.TANH R59, R4 ;  /* 0x00000004003b7308 */ /* 0x0007e20000002400 */
[----:B-----5:R-:W-:Y:S01]  /*16090*/  FFMA.FTZ R12, R0, R30, R121 ;  /* 0x0000001e000c7223 */ /* 0x020fe20000010079 */
[C---:B------:R-:W-:Y:S01]  /*160a0*/  LOP3.LUT R30, R16.reuse, 0x20, RZ, 0xfc, !PT ;  /* 0x00000020101e7812 */ /* 0x040fe200078efcff */
[----:B------:R-:W-:Y:S01]  /*160b0*/  FMUL.FTZ R87, R87, UR4 ;  /* 0x0000000457577c20 */ /* 0x000fe20008410000 */
[----:B------:R-:W-:Y:S01]  /*160c0*/  LOP3.LUT R44, R16, 0x41, RZ, 0xfc, !PT ;  /* 0x00000041102c7812 */ /* 0x000fe200078efcff */
[----:B------:R-:W-:Y:S01]  /*160d0*/  FMUL.FTZ R80, R80, UR4 ;  /* 0x0000000450507c20 */ /* 0x000fe20008410000 */
[----:B------:R-:W-:Y:S01]  /*160e0*/  ISETP.GE.AND P2, PT, R30, R134, PT ;  /* 0x000000861e00720c */ /* 0x000fe20003f46270 */
[----:B------:R-:W-:Y:S01]  /*160f0*/  FMUL.FTZ R82, R82, UR4 ;  /* 0x0000000452527c20 */ /* 0x000fe20008410000 */
[----:B------:R-:W5:Y:S01]  /*16100*/  MUFU.TANH R21, R21 ;  /* 0x0000001500157308 */ /* 0x000f620000002400 */
[----:B-1----:R-:W-:Y:S01]  /*16110*/  LOP3.LUT R15, R16, 0x19, RZ, 0xfc, !PT ;  /* 0x00000019100f7812 */ /* 0x002fe200078efcff */
[----:B------:R-:W-:Y:S01]  /*16120*/  FMUL.FTZ R81, R81, UR4 ;  /* 0x0000000451517c20 */ /* 0x000fe20008410000 */
[----:B------:R-:W-:Y:S01]  /*16130*/  ISETP.GE.AND P3, PT, R30, R135, PT ;  /* 0x000000871e00720c */ /* 0x000fe20003f66270 */
[----:B------:R-:W-:Y:S01]  /*16140*/  FMUL.FTZ R79, R79, UR4 ;  /* 0x000000044f4f7c20 */ /* 0x000fe20008410000 */
[----:B------:R-:W-:Y:S01]  /*16150*/  I2FP.F32.U32 R30, R30 ;  /* 0x0000001e001e7245 */ /* 0x000fe20000201000 */
[----:B------:R-:W-:Y:S01]  /*16160*/  FMUL.FTZ R83, R83, UR4 ;  /* 0x0000000453537c20 */ /* 0x000fe20008410000 */
[----:B------:R-:W-:Y:S01]  /*16170*/  FSEL R12, R12, -INF , !P4 ;  /* 0xff8000000c0c7808 */ /* 0x000fe20006000000 */
[----:B------:R-:W1:Y:S01]  /*16180*/  MUFU.TANH R23, R23 ;  /* 0x0000001700177308 */ /* 0x000e620000002400 */
[----:B---3--:R-:W-:Y:S01]  /*16190*/  I2FP.F32.U32 R4, R15 ;  /* 0x0000000f00047245 */ /* 0x008fe20000201000 */
[C---:B------:R-:W-:Y:S01]  /*161a0*/  FFMA.FTZ R38, R0.reuse, R30, R37 ;  /* 0x0000001e00267223 */ /* 0x040fe20000010025 */
[C---:B------:R-:W-:Y:S01]  /*161b0*/  ISETP.GE.AND P5, PT, R15.reuse, R134, PT ;  /* 0x000000860f00720c */ /* 0x040fe20003fa6270 */
[C---:B------:R-:W-:Y:S01]  /*161c0*/  FFMA.FTZ R33, R0.reuse, R30, R33 ;  /* 0x0000001e00217223 */ /* 0x040fe20000010021 */
[----:B------:R-:W-:Y:S01]  /*161d0*/  ISETP.GE.AND P4, PT, R15, R135, PT ;  /* 0x000000870f00720c */ /* 0x000fe20003f86270 */
[C---:B------:R-:W-:Y:S01]  /*161e0*/  FFMA.FTZ R15, R0.reuse, R13, R71 ;  /* 0x0000000d000f7223 */ /* 0x040fe20000010047 */
[-C--:B----4-:R-:W-:Y:S01]  /*161f0*/  FFMA.FTZ R45, R0, R4.reuse, R45 ;  /* 0x00000004002d7223 */ /* 0x090fe2000001002d */
[----:B------:R-:W-:Y:S01]  /*16200*/  LOP3.LUT R30, R16, 0x21, RZ, 0xfc, !PT ;  /* 0x00000021101e7812 */ /* 0x000fe200078efcff */
[----:B--2---:R-:W-:Y:S01]  /*16210*/  FFMA.FTZ R13, R0, R4, R47 ;  /* 0x00000004000d7223 */ /* 0x004fe2000001002f */
[----:B------:R-:W-:Y:S01]  /*16220*/  FSEL R38, R38, -INF , !P2 ;  /* 0xff80000026267808 */ /* 0x000fe20005000000 */
[----:B------:R-:W2:Y:S01]  /*16230*/  MUFU.TANH R27, R27 ;  /* 0x0000001b001b7308 */ /* 0x000ea20000002400 */
[----:B------:R-:W-:Y:S01]  /*16240*/  FSEL R15, R15, -INF , !P1 ;  /* 0xff8000000f0f7808 */ /* 0x000fe20004800000 */
[----:B------:R-:W-:Y:S01]  /*16250*/  FMUL.FTZ R76, R76, UR4 ;  /* 0x000000044c4c7c20 */ /* 0x000fe20008410000 */
[----:B------:R-:W-:Y:S01]  /*16260*/  FSEL R4, R45, -INF , !P5 ;  /* 0xff8000002d047808 */ /* 0x000fe20006800000 */
[----:B------:R-:W-:Y:S01]  /*16270*/  FMUL.FTZ R77, R77, UR4 ;  /* 0x000000044d4d7c20 */ /* 0x000fe20008410000 */
[----:B------:R-:W-:Y:S01]  /*16280*/  ISETP.GE.AND P1, PT, R30, R134, PT ;  /* 0x000000861e00720c */ /* 0x000fe20003f26270 */
[----:B------:R-:W-:Y:S01]  /*16290*/  FMUL.FTZ R78, R78, UR4 ;  /* 0x000000044e4e7c20 */ /* 0x000fe20008410000 */
[----:B------:R-:W-:Y:S01]  /*162a0*/  ISETP.GE.AND P5, PT, R30, R135, PT ;  /* 0x000000871e00720c */ /* 0x000fe20003fa6270 */
[----:B------:R-:W3:Y:S01]  /*162b0*/  MUFU.TANH R53, R53 ;  /* 0x0000003500357308 */ /* 0x000ee20000002400 */
[----:B------:R-:W-:-:S02]  /*162c0*/  I2FP.F32.U32 R30, R30 ;  /* 0x0000001e001e7245 */ /* 0x000fc40000201000 */
[----:B------:R-:W-:Y:S02]  /*162d0*/  FSEL R13, R13, -INF , !P4 ;  /* 0xff8000000d0d7808 */ /* 0x000fe40006000000 */
[----:B------:R-:W-:Y:S01]  /*162e0*/  ISETP.GE.AND P4, PT, R32, R134, PT ;  /* 0x000000862000720c */ /* 0x000fe20003f86270 */
[-C--:B-----5:R-:W-:Y:S01]  /*162f0*/  FFMA.FTZ R36, R0, R30.reuse, R21 ;  /* 0x0000001e00247223 */ /* 0x0a0fe20000010015 */
[-C--:B------:R-:W-:Y:S01]  /*16300*/  ISETP.GE.AND P2, PT, R32, R135.reuse, PT ;  /* 0x000000872000720c */ /* 0x080fe20003f46270 */
[----:B-1----:R-:W-:Y:S01]  /*16310*/  FFMA.FTZ R23, R0, R30, R23 ;  /* 0x0000001e00177223 */ /* 0x002fe20000010017 */
[----:B------:R-:W-:Y:S01]  /*16320*/  I2FP.F32.U32 R32, R32 ;  /* 0x0000002000207245 */ /* 0x000fe20000201000 */
[----:B------:R1:W-:Y:S01]  /*16330*/  MUFU.TANH R21, R24 ;  /* 0x0000001800157308 */ /* 0x0003e20000002400 */
[----:B------:R-:W-:Y:S02]  /*16340*/  FSEL R35, R33, -INF , !P3 ;  /* 0xff80000021237808 */ /* 0x000fe40005800000 */
[----:B------:R-:W-:Y:S01]  /*16350*/  FSEL R36, R36, -INF , !P1 ;  /* 0xff80000024247808 */ /* 0x000fe20004800000 */
[----:B------:R-:W-:Y:S01]  /*16360*/  FFMA.FTZ R39, R0, R32, R39 ;  /* 0x0000002000277223 */ /* 0x000fe20000010027 */
[----:B------:R-:W-:Y:S01]  /*16370*/  ISETP.GE.AND P3, PT, R34, R134, PT ;  /* 0x000000862200720c */ /* 0x000fe20003f66270 */
[----:B------:R-:W-:Y:S01]  /*16380*/  FFMA.FTZ R41, R0, R32, R51 ;  /* 0x0000002000297223 */ /* 0x000fe20000010033 */
[----:B------:R-:W-:Y:S01]  /*16390*/  ISETP.GE.AND P1, PT, R34, R135, PT ;  /* 0x000000872200720c */ /* 0x000fe20003f26270 */
[----:B------:R4:W-:Y:S01]  /*163a0*/  MUFU.TANH R65, R40 ;  /* 0x0000002800417308 */ /* 0x0009e20000002400 */
[----:B------:R-:W-:-:S02]  /*163b0*/  I2FP.F32.U32 R34, R34 ;  /* 0x0000002200227245 */ /* 0x000fc40000201000 */
[----:B------:R-:W-:Y:S02]  /*163c0*/  FSEL R33, R23, -INF , !P5 ;  /* 0xff80000017217808 */ /* 0x000fe40006800000 */
[----:B------:R-:W-:Y:S01]  /*163d0*/  LOP3.LUT R30, R16, 0x31, RZ, 0xfc, !PT ;  /* 0x00000031101e7812 */ /* 0x000fe200078efcff */
[CC--:B------:R-:W-:Y:S01]  /*163e0*/  FFMA.FTZ R32, R0.reuse, R34.reuse, R49 ;  /* 0x0000002200207223 */ /* 0x0c0fe20000010031 */
[----:B------:R-:W-:Y:S01]  /*163f0*/  FFMA.FTZ R31, R0, R34, R55 ;  /* 0x00000022001f7223 */ /* 0x000fe20000010037 */
[----:B------:R-:W-:Y:S01]  /*16400*/  FSEL R34, R39, -INF , !P4 ;  /* 0xff80000027227808 */ /* 0x000fe20006000000 */
[----:B------:R-:W5:Y:S01]  /*16410*/  MUFU.TANH R57, R116 ;  /* 0x0000007400397308 */ /* 0x000f620000002400 */
[----:B-1----:R-:W-:Y:S02]  /*16420*/  LOP3.LUT R24, R16, 0x30, RZ, 0xfc, !PT ;  /* 0x0000003010187812 */ /* 0x002fe400078efcff */
[----:B------:R-:W-:Y:S02]  /*16430*/  FSEL R41, R41, -INF , !P2 ;  /* 0xff80000029297808 */ /* 0x000fe40005000000 */
[----:B------:R-:W-:-:S02]  /*16440*/  ISETP.GE.AND P5, PT, R24, R134, PT ;  /* 0x000000861800720c */ /* 0x000fc40003fa6270 */
[----:B------:R-:W-:Y:S01]  /*16450*/  ISETP.GE.AND P4, PT, R24, R135, PT ;  /* 0x000000871800720c */ /* 0x000fe20003f86270 */
[----:B------:R1:W-:Y:S01]  /*16460*/  MUFU.TANH R23, R26 ;  /* 0x0000001a00177308 */ /* 0x0003e20000002400 */
[----:B------:R-:W-:Y:S02]  /*16470*/  I2FP.F32.U32 R24, R24 ;  /* 0x0000001800187245 */ /* 0x000fe40000201000 */
[----:B----4-:R-:W-:Y:S02]  /*16480*/  LOP3.LUT R40, R16, 0x38, RZ, 0xfc, !PT ;  /* 0x0000003810287812 */ /* 0x010fe400078efcff */
[----:B------:R-:W-:Y:S01]  /*16490*/  FSEL R32, R32, -INF , !P3 ;  /* 0xff80000020207808 */ /* 0x000fe20005800000 */
[CC--:B--2---:R-:W-:Y:S01]  /*164a0*/  FFMA.FTZ R27, R0.reuse, R24.reuse, R27 ;  /* 0x00000018001b7223 */ /* 0x0c4fe2000001001b */
[----:B------:R-:W-:Y:S01]  /*164b0*/  FSEL R31, R31, -INF , !P1 ;  /* 0xff8000001f1f7808 */ /* 0x000fe20004800000 */
[----:B------:R-:W-:Y:S01]  /*164c0*/  FFMA.FTZ R101, R0, R24, R101 ;  /* 0x0000001800657223 */ /* 0x000fe20000010065 */
[----:B------:R-:W-:Y:S01]  /*164d0*/  ISETP.GE.AND P2, PT, R30, R134, PT ;  /* 0x000000861e00720c */ /* 0x000fe20003f46270 */
[----:B------:R-:W-:Y:S01]  /*164e0*/  MUFU.TANH R69, R117 ;  /* 0x0000007500457308 */ /* 0x000fe20000002400 */
[----:B------:R-:W-:-:S02]  /*164f0*/  FSEL R184, R27, -INF , !P5 ;  /* 0xff8000001bb87808 */ /* 0x000fc40006800000 */
[-C--:B------:R-:W-:Y:S02]  /*16500*/  ISETP.GE.AND P3, PT, R30, R135.reuse, PT ;  /* 0x000000871e00720c */ /* 0x080fe40003f66270 */
[C---:B------:R-:W-:Y:S02]  /*16510*/  ISETP.GE.AND P1, PT, R40.reuse, R134, PT ;  /* 0x000000862800720c */ /* 0x040fe40003f26270 */
[----:B------:R-:W-:Y:S01]  /*16520*/  ISETP.GE.AND P5, PT, R40, R135, PT ;  /* 0x000000872800720c */ /* 0x000fe20003fa6270 */
[----:B------:R-:W2:Y:S01]  /*16530*/  MUFU.TANH R93, R118 ;  /* 0x00000076005d7308 */ /* 0x000ea20000002400 */
[----:B------:R-:W-:Y:S02]  /*16540*/  I2FP.F32.U32 R30, R30 ;  /* 0x0000001e001e7245 */ /* 0x000fe40000201000 */
[----:B------:R-:W-:Y:S02]  /*16550*/  I2FP.F32.U32 R40, R40 ;  /* 0x0000002800287245 */ /* 0x000fe40000201000 */
[----:B------:R-:W-:Y:S01]  /*16560*/  LOP3.LUT R24, R16, 0x39, RZ, 0xfc, !PT ;  /* 0x0000003910187812 */ /* 0x000fe200078efcff */
[CC--:B---3--:R-:W-:Y:S01]  /*16570*/  FFMA.FTZ R53, R0.reuse, R30.reuse, R53 ;  /* 0x0000001e00357223 */ /* 0x0c8fe20000010035 */
[C---:B------:R-:W-:Y:S01]  /*16580*/  FFMA.FTZ R103, R0.reuse, R30, R103 ;  /* 0x0000001e00677223 */ /* 0x040fe20000010067 */
[-C--:B------:R-:W-:Y:S01]  /*16590*/  FFMA.FTZ R67, R0, R40.reuse, R67 ;  /* 0x0000002800437223 */ /* 0x080fe20000010043 */
[----:B-1----:R-:W-:Y:S01]  /*165a0*/  LOP3.LUT R26, R16, 0x40, RZ, 0xfc, !PT ;  /* 0x00000040101a7812 */ /* 0x002fe200078efcff */
[----:B------:R-:W-:Y:S01]  /*165b0*/  FFMA.FTZ R97, R0, R40, R97 ;  /* 0x0000002800617223 */ /* 0x000fe20000010061 */
[----:B------:R-:W-:Y:S01]  /*165c0*/  FSEL R187, R101, -INF , !P4 ;  /* 0xff80000065bb7808 */ /* 0x000fe20006000000 */
[----:B------:R-:W1:Y:S01]  /*165d0*/  MUFU.TANH R119, R119 ;  /* 0x0000007700777308 */ /* 0x000e620000002400 */
[----:B------:R-:W-:-:S02]  /*165e0*/  FSEL R40, R53, -INF , !P2 ;  /* 0xff80000035287808 */ /* 0x000fc40005000000 */
[----:B------:R-:W-:Y:S02]  /*165f0*/  FSEL R153, R103, -INF , !P3 ;  /* 0xff80000067997808 */ /* 0x000fe40005800000 */
[----:B------:R-:W-:Y:S02]  /*16600*/  FSEL R150, R67, -INF , !P1 ;  /* 0xff80000043967808 */ /* 0x000fe40004800000 */
[CC--:B------:R-:W-:Y:S01]  /*16610*/  ISETP.GE.AND P4, PT, R24.reuse, R134.reuse, PT ;  /* 0x000000861800720c */ /* 0x0c0fe20003f86270 */
[----:B------:R-:W3:Y:S01]  /*16620*/  MUFU.TANH R37, R96 ;  /* 0x0000006000257308 */ /* 0x000ee20000002400 */
[-C--:B------:R-:W-:Y:S02]  /*16630*/  ISETP.GE.AND P2, PT, R24, R135.reuse, PT ;  /* 0x000000871800720c */ /* 0x080fe40003f46270 */
[C---:B------:R-:W-:Y:S02]  /*16640*/  ISETP.GE.AND P3, PT, R26.reuse, R134, PT ;  /* 0x000000861a00720c */ /* 0x040fe40003f66270 */
[----:B------:R-:W-:-:S02]  /*16650*/  ISETP.GE.AND P1, PT, R26, R135, PT ;  /* 0x000000871a00720c */ /* 0x000fc40003f26270 */
[----:B------:R-:W-:Y:S01]  /*16660*/  I2FP.F32.U32 R24, R24 ;  /* 0x0000001800187245 */ /* 0x000fe20000201000 */
[----:B------:R-:W4:Y:S01]  /*16670*/  MUFU.TANH R45, R98 ;  /* 0x00000062002d7308 */ /* 0x000f220000002400 */
[----:B------:R-:W-:Y:S02]  /*16680*/  I2FP.F32.U32 R26, R26 ;  /* 0x0000001a001a7245 */ /* 0x000fe40000201000 */
[----:B------:R-:W-:Y:S01]  /*16690*/  FSEL R155, R97, -INF , !P5 ;  /* 0xff800000619b7808 */ /* 0x000fe20006800000 */
[CC--:B------:R-:W-:Y:S01]  /*166a0*/  FFMA.FTZ R30, R0.reuse, R24.reuse, R43 ;  /* 0x00000018001e7223 */ /* 0x0c0fe2000001002b */
[C---:B------:R-:W-:Y:S01]  /*166b0*/  FFMA.FTZ R59, R0.reuse, R24, R59 ;  /* 0x00000018003b7223 */ /* 0x040fe2000001003b */
[-C--:B-----5:R-:W-:Y:S01]  /*166c0*/  FFMA.FTZ R57, R0, R26.reuse, R57 ;  /* 0x0000001a00397223 */ /* 0x0a0fe20000010039 */
[----:B------:R-:W-:Y:S01]  /*166d0*/  LOP3.LUT R24, R16, 0x48, RZ, 0xfc, !PT ;  /* 0x0000004810187812 */ /* 0x000fe200078efcff */
[----:B------:R-:W5:Y:S01]  /*166e0*/  MUFU.TANH R99, R99 ;  /* 0x0000006300637308 */ /* 0x000f620000002400 */
[----:B------:R-:W-:Y:S01]  /*166f0*/  FSEL R30, R30, -INF , !P4 ;  /* 0xff8000001e1e7808 */ /* 0x000fe20006000000 */
[----:B--2---:R-:W-:Y:S01]  /*16700*/  FFMA.FTZ R93, R0, R26, R93 ;  /* 0x0000001a005d7223 */ /* 0x004fe2000001005d */
[----:B------:R-:W-:-:S02]  /*16710*/  FSEL R185, R59, -INF , !P2 ;  /* 0xff8000003bb97808 */ /* 0x000fc40005000000 */
[----:B------:R-:W-:Y:S02]  /*16720*/  FSEL R182, R57, -INF , !P3 ;  /* 0xff80000039b67808 */ /* 0x000fe40005800000 */
[CC--:B------:R-:W-:Y:S01]  /*16730*/  ISETP.GE.AND P5, PT, R44.reuse, R134.reuse, PT ;  /* 0x000000862c00720c */ /* 0x0c0fe20003fa6270 */
[----:B------:R-:W2:Y:S01]  /*16740*/  MUFU.TANH R39, R92 ;  /* 0x0000005c00277308 */ /* 0x000ea20000002400 */
[-C--:B------:R-:W-:Y:S02]  /*16750*/  ISETP.GE.AND P4, PT, R44, R135.reuse, PT ;  /* 0x000000872c00720c */ /* 0x080fe40003f86270 */
[C---:B------:R-:W-:Y:S02]  /*16760*/  ISETP.GE.AND P2, PT, R24.reuse, R134, PT ;  /* 0x000000861800720c */ /* 0x040fe40003f46270 */
[----:B------:R-:W-:Y:S02]  /*16770*/  ISETP.GE.AND P3, PT, R24, R135, PT ;  /* 0x000000871800720c */ /* 0x000fe40003f66270 */
[----:B------:R-:W-:Y:S01]  /*16780*/  I2FP.F32.U32 R44, R44 ;  /* 0x0000002c002c7245 */ /* 0x000fe20000201000 */
[----:B------:R-:W2:Y:S01]  /*16790*/  MUFU.TANH R27, R94 ;  /* 0x0000005e001b7308 */ /* 0x000ea20000002400 */
[----:B------:R-:W-:-:S02]  /*167a0*/  I2FP.F32.U32 R24, R24 ;  /* 0x0000001800187245 */ /* 0x000fc40000201000 */
[----:B------:R-:W-:Y:S01]  /*167b0*/  LOP3.LUT R26, R16, 0x49, RZ, 0xfc, !PT ;  /* 0x00000049101a7812 */ /* 0x000fe200078efcff */
[CC--:B------:R-:W-:Y:S01]  /*167c0*/  FFMA.FTZ R69, R0.reuse, R44.reuse, R69 ;  /* 0x0000002c00457223 */ /* 0x0c0fe20000010045 */
[C---:B-1----:R-:W-:Y:S01]  /*167d0*/  FFMA.FTZ R119, R0.reuse, R44, R119 ;  /* 0x0000002c00777223 */ /* 0x042fe20000010077 */
[-C--:B---3--:R-:W-:Y:S01]  /*167e0*/  FFMA.FTZ R37, R0, R24.reuse, R37 ;  /* 0x0000001800257223 */ /* 0x088fe20000010025 */
[----:B------:R-:W-:Y:S01]  /*167f0*/  LOP3.LUT R44, R16, 0x50, RZ, 0xfc, !PT ;  /* 0x00000050102c7812 */ /* 0x000fe200078efcff */
[----:B------:R-:W1:Y:S01]  /*16800*/  MUFU.TANH R95, R95 ;  /* 0x0000005f005f7308 */ /* 0x000e620000002400 */
[----:B------:R-:W-:Y:S01]  /*16810*/  FSEL R183, R93, -INF , !P1 ;  /* 0xff8000005db77808 */ /* 0x000fe20004800000 */
[----:B----4-:R-:W-:Y:S01]  /*16820*/  FFMA.FTZ R45, R0, R24, R45 ;  /* 0x00000018002d7223 */ /* 0x010fe2000001002d */
[----:B------:R-:W-:Y:S02]  /*16830*/  FSEL R172, R69, -INF , !P5 ;  /* 0xff80000045ac7808 */ /* 0x000fe40006800000 */
[----:B------:R-:W-:-:S02]  /*16840*/  FSEL R175, R119, -INF , !P4 ;  /* 0xff80000077af7808 */ /* 0x000fc40006000000 */
[----:B------:R-:W-:Y:S01]  /*16850*/  FSEL R170, R37, -INF , !P2 ;  /* 0xff80000025aa7808 */ /* 0x000fe20005000000 */
[----:B------:R-:W3:Y:S01]  /*16860*/  MUFU.TANH R47, R88 ;  /* 0x00000058002f7308 */ /* 0x000ee20000002400 */
[CC--:B------:R-:W-:Y:S02]  /*16870*/  ISETP.GE.AND P1, PT, R26.reuse, R134.reuse, PT ;  /* 0x000000861a00720c */ /* 0x0c0fe40003f26270 */
[-C--:B------:R-:W-:Y:S02]  /*16880*/  ISETP.GE.AND P5, PT, R26, R135.reuse, PT ;  /* 0x000000871a00720c */ /* 0x080fe40003fa6270 */
[C---:B------:R-:W-:Y:S02]  /*16890*/  ISETP.GE.AND P4, PT, R44.reuse, R134, PT ;  /* 0x000000862c00720c */ /* 0x040fe40003f86270 */
[----:B------:R-:W-:Y:S01]  /*168a0*/  ISETP.GE.AND P2, PT, R44, R135, PT ;  /* 0x000000872c00720c */ /* 0x000fe20003f46270 */
[----:B------:R-:W4:Y:S01]  /*168b0*/  MUFU.TANH R43, R90 ;  /* 0x0000005a002b7308 */ /* 0x000f220000002400 */
[----:B------:R-:W-:-:S02]  /*168c0*/  I2FP.F32.U32 R26, R26 ;  /* 0x0000001a001a7245 */ /* 0x000fc40000201000 */
[----:B------:R-:W-:Y:S02]  /*168d0*/  I2FP.F32.U32 R44, R44 ;  /* 0x0000002c002c7245 */ /* 0x000fe40000201000 */
[----:B------:R-:W-:Y:S01]  /*168e0*/  FSEL R181, R45, -INF , !P3 ;  /* 0xff8000002db57808 */ /* 0x000fe20005800000 */
[CC--:B------:R-:W-:Y:S01]  /*168f0*/  FFMA.FTZ R21, R0.reuse, R26.reuse, R21 ;  /* 0x0000001a00157223 */ /* 0x0c0fe20000010015 */
[C---:B-----5:R-:W-:Y:S01]  /*16900*/  FFMA.FTZ R99, R0.reuse, R26, R99 ;  /* 0x0000001a00637223 */ /* 0x060fe20000010063 */
[CC--:B--2---:R-:W-:Y:S01]  /*16910*/  FFMA.FTZ R39, R0.reuse, R44.reuse, R39 ;  /* 0x0000002c00277223 */ /* 0x0c4fe20000010027 */
[----:B------:R-:W-:Y:S01]  /*16920*/  FFMA.FTZ R177, R0, R44, R27 ;  /* 0x0000002c00b17223 */ /* 0x000fe2000001001b */
[C---:B------:R-:W-:Y:S01]  /*16930*/  LOP3.LUT R27, R16.reuse, 0x51, RZ, 0xfc, !PT ;  /* 0x00000051101b7812 */ /* 0x040fe200078efcff */
[----:B------:R-:W2:Y:S01]  /*16940*/  MUFU.TANH R91, R91 ;  /* 0x0000005b005b7308 */ /* 0x000ea20000002400 */
[----:B------:R-:W-:Y:S02]  /*16950*/  LOP3.LUT R26, R16, 0x58, RZ, 0xfc, !PT ;  /* 0x00000058101a7812 */ /* 0x000fe400078efcff */
[----:B------:R-:W-:-:S02]  /*16960*/  FSEL R168, R21, -INF , !P1 ;  /* 0xff80000015a87808 */ /* 0x000fc40004800000 */
[----:B------:R-:W-:Y:S02]  /*16970*/  FSEL R179, R99, -INF , !P5 ;  /* 0xff80000063b37808 */ /* 0x000fe40006800000 */
[----:B------:R-:W-:Y:S01]  /*16980*/  FSEL R180, R39, -INF , !P4 ;  /* 0xff80000027b47808 */ /* 0x000fe20006000000 */
[----:B------:R-:W-:Y:S01]  /*16990*/  MUFU.TANH R49, R84 ;  /* 0x0000005400317308 */ /* 0x000fe20000002400 */
[CC--:B------:R-:W-:Y:S02]  /*169a0*/  ISETP.GE.AND P3, PT, R27.reuse, R134.reuse, PT ;  /* 0x000000861b00720c */ /* 0x0c0fe40003f66270 */
[-C--:B------:R-:W-:Y:S02]  /*169b0*/  ISETP.GE.AND P1, PT, R27, R135.reuse, PT ;  /* 0x000000871b00720c */ /* 0x080fe40003f26270 */
[C---:B------:R-:W-:Y:S02]  /*169c0*/  ISETP.GE.AND P5, PT, R26.reuse, R134, PT ;  /* 0x000000861a00720c */ /* 0x040fe40003fa6270 */
[----:B------:R-:W-:Y:S01]  /*169d0*/  ISETP.GE.AND P4, PT, R26, R135, PT ;  /* 0x000000871a00720c */ /* 0x000fe20003f86270 */
[----:B------:R-:W5:Y:S01]  /*169e0*/  MUFU.TANH R89, R89 ;  /* 0x0000005900597308 */ /* 0x000f620000002400 */
[----:B------:R-:W-:-:S02]  /*169f0*/  I2FP.F32.U32 R27, R27 ;  /* 0x0000001b001b7245 */ /* 0x000fc40000201000 */
[----:B------:R-:W-:Y:S02]  /*16a00*/  I2FP.F32.U32 R26, R26 ;  /* 0x0000001a001a7245 */ /* 0x000fe40000201000 */
[----:B------:R-:W-:Y:S01]  /*16a10*/  LOP3.LUT R24, R16, 0x59, RZ, 0xfc, !PT ;  /* 0x0000005910187812 */ /* 0x000fe200078efcff */
[CC--:B------:R-:W-:Y:S01]  /*16a20*/  FFMA.FTZ R23, R0.reuse, R27.reuse, R23 ;  /* 0x0000001b00177223 */ /* 0x0c0fe20000010017 */
[C---:B-1----:R-:W-:Y:S01]  /*16a30*/  FFMA.FTZ R95, R0.reuse, R27, R95 ;  /* 0x0000001b005f7223 */ /* 0x042fe2000001005f */
[----:B------:R-:W-:Y:S01]  /*16a40*/  MUFU.TANH R85, R85 ;  /* 0x0000005500557308 */ /* 0x000fe20000002400 */
[CC--:B---3--:R-:W-:Y:S01]  /*16a50*/  FFMA.FTZ R47, R0.reuse, R26.reuse, R47 ;  /* 0x0000001a002f7223 */ /* 0x0c8fe2000001002f */
[----:B----4-:R-:W-:Y:S01]  /*16a60*/  FFMA.FTZ R43, R0, R26, R43 ;  /* 0x0000001a002b7223 */ /* 0x010fe2000001002b */
[----:B------:R-:W-:Y:S02]  /*16a70*/  LOP3.LUT R26, R16, 0x60, RZ, 0xfc, !PT ;  /* 0x00000060101a7812 */ /* 0x000fe400078efcff */
[----:B------:R-:W-:-:S02]  /*16a80*/  FSEL R177, R177, -INF , !P2 ;  /* 0xff800000b1b17808 */ /* 0x000fc40005000000 */
[----:B------:R-:W-:Y:S01]  /*16a90*/  FSEL R178, R23, -INF , !P3 ;  /* 0xff80000017b27808 */ /* 0x000fe20005800000 */
[----:B------:R-:W1:Y:S01]  /*16aa0*/  MUFU.TANH R37, R86 ;  /* 0x0000005600257308 */ /* 0x000e620000002400 */
[----:B------:R-:W-:Y:S02]  /*16ab0*/  FSEL R173, R95, -INF , !P1 ;  /* 0xff8000005fad7808 */ /* 0x000fe40004800000 */
[----:B------:R-:W-:Y:S02]  /*16ac0*/  FSEL R176, R47, -INF , !P5 ;  /* 0xff8000002fb07808 */ /* 0x000fe40006800000 */
[CC--:B------:R-:W-:Y:S02]  /*16ad0*/  ISETP.GE.AND P2, PT, R24.reuse, R134.reuse, PT ;  /* 0x000000861800720c */ /* 0x0c0fe40003f46270 */
[----:B------:R-:W-:Y:S01]  /*16ae0*/  ISETP.GE.AND P3, PT, R24, R135, PT ;  /* 0x000000871800720c */ /* 0x000fe20003f66270 */
[----:B------:R-:W3:Y:S01]  /*16af0*/  MUFU.TANH R21, R80 ;  /* 0x0000005000157308 */ /* 0x000ee20000002400 */
[----:B------:R-:W-:-:S02]  /*16b00*/  ISETP.GE.AND P1, PT, R26, R134, PT ;  /* 0x000000861a00720c */ /* 0x000fc40003f26270 */
[----:B------:R-:W-:Y:S02]  /*16b10*/  ISETP.GE.AND P5, PT, R26, R135, PT ;  /* 0x000000871a00720c */ /* 0x000fe40003fa6270 */
[----:B------:R-:W-:Y:S02]  /*16b20*/  I2FP.F32.U32 R24, R24 ;  /* 0x0000001800187245 */ /* 0x000fe40000201000 */
[----:B------:R-:W-:Y:S01]  /*16b30*/  I2FP.F32.U32 R26, R26 ;  /* 0x0000001a001a7245 */ /* 0x000fe20000201000 */
[----:B------:R-:W4:Y:S01]  /*16b40*/  MUFU.TANH R27, R82 ;  /* 0x00000052001b7308 */ /* 0x000f220000002400 */
[----:B------:R-:W-:Y:S01]  /*16b50*/  LOP3.LUT R39, R16, 0x61, RZ, 0xfc, !PT ;  /* 0x0000006110277812 */ /* 0x000fe200078efcff */
[CC--:B--2---:R-:W-:Y:S01]  /*16b60*/  FFMA.FTZ R91, R0.reuse, R24.reuse, R91 ;  /* 0x00000018005b7223 */ /* 0x0c4fe2000001005b */
[C---:B-----5:R-:W-:Y:S01]  /*16b70*/  FFMA.FTZ R89, R0.reuse, R24, R89 ;  /* 0x0000001800597223 */ /* 0x060fe20000010059 */
[CC--:B------:R-:W-:Y:S01]  /*16b80*/  FFMA.FTZ R49, R0.reuse, R26.reuse, R49 ;  /* 0x0000001a00317223 */ /* 0x0c0fe20000010031 */
[----:B------:R-:W-:Y:S01]  /*16b90*/  I2FP.F32.U32 R44, R39 ;  /* 0x00000027002c7245 */ /* 0x000fe20000201000 */
[----:B-1----:R-:W-:Y:S01]  /*16ba0*/  FFMA.FTZ R37, R0, R26, R37 ;  /* 0x0000001a00257223 */ /* 0x002fe20000010025 */
[----:B------:R-:W-:Y:S01]  /*16bb0*/  LOP3.LUT R24, R16, 0x68, RZ, 0xfc, !PT ;  /* 0x0000006810187812 */ /* 0x000fe200078efcff */
[----:B------:R-:W1:Y:S01]  /*16bc0*/  MUFU.TANH R87, R87 ;  /* 0x0000005700577308 */ /* 0x000e620000002400 */
[----:B------:R-:W-:Y:S01]  /*16bd0*/  FSEL R171, R43, -INF , !P4 ;  /* 0xff8000002bab7808 */ /* 0x000fe20006000000 */
[----:B------:R-:W-:Y:S01]  /*16be0*/  FFMA.FTZ R85, R0, R44, R85 ;  /* 0x0000002c00557223 */ /* 0x000fe20000010055 */
[----:B------:R-:W-:-:S02]  /*16bf0*/  FSEL R169, R91, -INF , !P3 ;  /* 0xff8000005ba97808 */ /* 0x000fc40005800000 */
[----:B------:R-:W-:Y:S02]  /*16c00*/  FSEL R166, R49, -INF , !P1 ;  /* 0xff80000031a67808 */ /* 0x000fe40004800000 */
[-C--:B------:R-:W-:Y:S01]  /*16c10*/  ISETP.GE.AND P4, PT, R39, R134.reuse, PT ;  /* 0x000000862700720c */ /* 0x080fe20003f86270 */
[----:B------:R-:W2:Y:S01]  /*16c20*/  MUFU.TANH R81, R81 ;  /* 0x0000005100517308 */ /* 0x000ea20000002400 */
[C---:B------:R-:W-:Y:S02]  /*16c30*/  ISETP.GE.AND P3, PT, R24.reuse, R134, PT ;  /* 0x000000861800720c */ /* 0x040fe40003f66270 */
[-C--:B------:R-:W-:Y:S02]  /*16c40*/  ISETP.GE.AND P1, PT, R24, R135.reuse, PT ;  /* 0x000000871800720c */ /* 0x080fe40003f26270 */
[----:B------:R-:W-:Y:S02]  /*16c50*/  I2FP.F32.U32 R24, R24 ;  /* 0x0000001800187245 */ /* 0x000fe40000201000 */
[----:B------:R-:W-:Y:S01]  /*16c60*/  LOP3.LUT R26, R16, 0x69, RZ, 0xfc, !PT ;  /* 0x00000069101a7812 */ /* 0x000fe200078efcff */
[----:B------:R-:W5:Y:S01]  /*16c70*/  MUFU.TANH R79, R79 ;  /* 0x0000004f004f7308 */ /* 0x000f620000002400 */
[----:B------:R-:W-:Y:S01]  /*16c80*/  FSEL R167, R37, -INF , !P5 ;  /* 0xff80000025a77808 */ /* 0x000fe20006800000 */
[CC--:B---3--:R-:W-:Y:S01]  /*16c90*/  FFMA.FTZ R162, R0.reuse, R24.reuse, R21 ;  /* 0x0000001800a27223 */ /* 0x0c8fe20000010015 */
[----:B------:R-:W-:Y:S01]  /*16ca0*/  FSEL R164, R85, -INF , !P4 ;  /* 0xff80000055a47808 */ /* 0x000fe20006000000 */
[----:B----4-:R-:W-:Y:S01]  /*16cb0*/  FFMA.FTZ R163, R0, R24, R27 ;  /* 0x0000001800a37223 */ /* 0x010fe2000001001b */
[----:B------:R-:W-:Y:S01]  /*16cc0*/  ISETP.GE.AND P5, PT, R26, R134, PT ;  /* 0x000000861a00720c */ /* 0x000fe20003fa6270 */
[----:B-1----:R-:W-:Y:S01]  /*16cd0*/  FFMA.FTZ R87, R0, R44, R87 ;  /* 0x0000002c00577223 */ /* 0x002fe20000010057 */
[----:B------:R-:W-:Y:S01]  /*16ce0*/  ISETP.GE.AND P4, PT, R26, R135, PT ;  /* 0x000000871a00720c */ /* 0x000fe20003f86270 */
[----:B------:R-:W1:Y:S01]  /*16cf0*/  MUFU.TANH R83, R83 ;  /* 0x0000005300537308 */ /* 0x000e620000002400 */
[----:B------:R-:W-:-:S02]  /*16d00*/  I2FP.F32.U32 R26, R26 ;  /* 0x0000001a001a7245 */ /* 0x000fc40000201000 */
[----:B------:R-:W-:Y:S02]  /*16d10*/  LOP3.LUT R21, R16, 0x71, RZ, 0xfc, !PT ;  /* 0x0000007110157812 */ /* 0x000fe400078efcff */
[----:B------:R-:W-:Y:S01]  /*16d20*/  FSEL R174, R89, -INF , !P2 ;  /* 0xff80000059ae7808 */ /* 0x000fe20005000000 */
[----:B--2---:R-:W-:Y:S01]  /*16d30*/  FFMA.FTZ R81, R0, R26, R81 ;  /* 0x0000001a00517223 */ /* 0x004fe20000010051 */
[----:B------:R-:W-:Y:S01]  /*16d40*/  ISETP.GE.AND P2, PT, R39, R135, PT ;  /* 0x000000872700720c */ /* 0x000fe20003f46270 */
[----:B------:R-:W2:Y:S01]  /*16d50*/  MUFU.TANH R23, R76 ;  /* 0x0000004c00177308 */ /* 0x000ea20000002400 */
[----:B------:R-:W-:Y:S02]  /*16d60*/  LOP3.LUT R24, R16, 0x70, RZ, 0xfc, !PT ;  /* 0x0000007010187812 */ /* 0x000fe400078efcff */
[----:B------:R-:W-:Y:S02]  /*16d70*/  I2FP.F32.U32 R44, R21 ;  /* 0x00000015002c7245 */ /* 0x000fe40000201000 */
[----:B------:R-:W-:-:S02]  /*16d80*/  FSEL R165, R87, -INF , !P2 ;  /* 0xff80000057a57808 */ /* 0x000fc40005000000 */
[----:B------:R-:W-:Y:S01]  /*16d90*/  FSEL R162, R162, -INF , !P3 ;  /* 0xff800000a2a27808 */ /* 0x000fe20005800000 */
[----:B------:R-:W3:Y:S01]  /*16da0*/  MUFU.TANH R77, R77 ;  /* 0x0000004d004d7308 */ /* 0x000ee20000002400 */
[----:B------:R-:W-:Y:S01]  /*16db0*/  ISETP.GE.AND P2, PT, R24, R134, PT ;  /* 0x000000861800720c */ /* 0x000fe20003f46270 */
[----:B-----5:R-:W-:Y:S01]  /*16dc0*/  FFMA.FTZ R79, R0, R44, R79 ;  /* 0x0000002c004f7223 */ /* 0x020fe2000001004f */
[-C--:B------:R-:W-:Y:S01]  /*16dd0*/  ISETP.GE.AND P3, PT, R24, R135.reuse, PT ;  /* 0x000000871800720c */ /* 0x080fe20003f66270 */
[C---:B-1----:R-:W-:Y:S01]  /*16de0*/  FFMA.FTZ R83, R0.reuse, R26, R83 ;  /* 0x0000001a00537223 */ /* 0x042fe20000010053 */
[----:B------:R-:W-:Y:S02]  /*16df0*/  I2FP.F32.U32 R24, R24 ;  /* 0x0000001800187245 */ /* 0x000fe40000201000 */
[----:B------:R-:W-:Y:S01]  /*16e00*/  FSEL R160, R81, -INF , !P5 ;  /* 0xff80000051a07808 */ /* 0x000fe20006800000 */
[----:B------:R-:W1:Y:S01]  /*16e10*/  MUFU.TANH R27, R78 ;  /* 0x0000004e001b7308 */ /* 0x000e620000002400 */
[----:B------:R-:W-:Y:S01]  /*16e20*/  ISETP.GE.AND P5, PT, R21, R135, PT ;  /* 0x000000871500720c */ /* 0x000fe20003fa6270 */
[----:B--2---:R-:W-:Y:S01]  /*16e30*/  FFMA.FTZ R23, R0, R24, R23 ;  /* 0x0000001800177223 */ /* 0x004fe20000010017 */
[----:B------:R-:W-:-:S02]  /*16e40*/  FSEL R163, R163, -INF , !P1 ;  /* 0xff800000a3a37808 */ /* 0x000fc40004800000 */
[----:B------:R-:W-:Y:S02]  /*16e50*/  FSEL R147, R79, -INF , !P5 ;  /* 0xff8000004f937808 */ /* 0x000fe40006800000 */
[----:B------:R-:W-:Y:S01]  /*16e60*/  ISETP.GE.AND P1, PT, R21, R134, PT ;  /* 0x000000861500720c */ /* 0x000fe20003f26270 */
[----:B------:R-:W2:Y:S01]  /*16e70*/  MUFU.TANH R37, R42 ;  /* 0x0000002a00257308 */ /* 0x000ea20000002400 */
[----:B------:R-:W-:Y:S01]  /*16e80*/  ISETP.NE.AND P5, PT, R61, 0x1, PT ;  /* 0x000000013d00780c */ /* 0x000fe20003fa5270 */
[----:B---3--:R-:W-:Y:S01]  /*16e90*/  FFMA.FTZ R77, R0, R44, R77 ;  /* 0x0000002c004d7223 */ /* 0x008fe2000001004d */
[----:B------:R-:W-:Y:S02]  /*16ea0*/  LOP3.LUT R21, R16, 0x79, RZ, 0xfc, !PT ;  /* 0x0000007910157812 */ /* 0x000fe400078efcff */
[----:B------:R-:W-:Y:S02]  /*16eb0*/  FSEL R161, R83, -INF , !P4 ;  /* 0xff80000053a17808 */ /* 0x000fe40006000000 */
[----:B------:R-:W-:Y:S01]  /*16ec0*/  FSEL R154, R23, -INF , !P2 ;  /* 0xff800000179a7808 */ /* 0x000fe20005000000 */
[----:B------:R-:W3:Y:S01]  /*16ed0*/  MUFU.TANH R73, R73 ;  /* 0x0000004900497308 */ /* 0x000ee20000002400 */
[----:B-1----:R-:W-:Y:S01]  /*16ee0*/  FFMA.FTZ R27, R0, R24, R27 ;  /* 0x00000018001b7223 */ /* 0x002fe2000001001b */
[----:B------:R-:W-:Y:S01]  /*16ef0*/  BAR.SYNC.DEFER_BLOCKING 0x0 ;  /* 0x0000000000007b1d */ /* 0x000fe20000010000 */
[----:B------:R-:W-:-:S02]  /*16f00*/  ISETP.GE.AND P4, PT, R16, R134, PT ;  /* 0x000000861000720c */ /* 0x000fc40003f86270 */
[----:B------:R-:W-:Y:S02]  /*16f10*/  ISETP.GE.AND P2, PT, R16, R135, PT ;  /* 0x000000871000720c */ /* 0x000fe40003f46270 */
[----:B------:R-:W-:Y:S01]  /*16f20*/  I2FP.F32.U32 R16, R16 ;  /* 0x0000001000107245 */ /* 0x000fe20000201000 */
[----:B------:R-:W1:Y:S01]  /*16f30*/  MUFU.TANH R75, R75 ;  /* 0x0000004b004b7308 */ /* 0x000e620000002400 */
[----:B------:R-:W-:Y:S02]  /*16f40*/  I2FP.F32.U32 R24, R21 ;  /* 0x0000001500187245 */ /* 0x000fe40000201000 */
[----:B------:R-:W-:Y:S01]  /*16f50*/  FSEL R149, R27, -INF , !P3 ;  /* 0xff8000001b957808 */ /* 0x000fe20005800000 */
[----:B------:R-:W-:Y:S01]  /*16f60*/  FFMA.FTZ R65, R0, R16, R65 ;  /* 0x0000001000417223 */ /* 0x000fe20000010041 */
[----:B------:R-:W-:Y:S02]  /*16f70*/  FSEL R148, R77, -INF , !P1 ;  /* 0xff8000004d947808 */ /* 0x000fe40004800000 */
[----:B------:R-:W-:-:S02]  /*16f80*/  ISETP.GE.AND P3, PT, R21, R134, PT ;  /* 0x000000861500720c */ /* 0x000fc40003f66270 */
[----:B------:R-:W-:Y:S01]  /*16f90*/  ISETP.GE.AND P1, PT, R21, R135, PT ;  /* 0x000000871500720c */ /* 0x000fe20003f26270 */
[C---:B--2---:R-:W-:Y:S01]  /*16fa0*/  FFMA.FTZ R21, R0.reuse, R16, R37 ;  /* 0x0000001000157223 */ /* 0x044fe20000010025 */
[----:B---3--:R-:W-:Y:S01]  /*16fb0*/  FFMA.FTZ R73, R0, R24, R73 ;  /* 0x0000001800497223 */ /* 0x008fe20000010049 */
[----:B------:R-:W-:-:S03]  /*16fc0*/  FSEL R16, R65, -INF , !P4 ;  /* 0xff80000041107808 */ /* 0x000fc60006000000 */
[----:B------:R-:W-:Y:S01]  /*16fd0*/  FSEL R21, R21, -INF , !P2 ;  /* 0xff80000015157808 */ /* 0x000fe20005000000 */
[----:B-1----:R-:W-:Y:S01]  /*16fe0*/  FFMA.FTZ R75, R0, R24, R75 ;  /* 0x00000018004b7223 */ /* 0x002fe2000001004b */
[----:B------:R-:W-:-:S04]  /*16ff0*/  FSEL R144, R73, -INF , !P3 ;  /* 0xff80000049907808 */ /* 0x000fc80005800000 */
        /* <DEDUP_REMOVED lines=13> */
.L_x_2910:
        /* <DEDUP_REMOVED lines=59> */
.L_x_2911:
        /* <DEDUP_REMOVED lines=108> */
.L_x_2909:
        /* <DEDUP_REMOVED lines=72> */
[----:B------:R-:W1:Y:S01]  /*17fc0*/  LDSM.16.MT88.4 R4, [R10+0x10000] ;  /* 0x010000000a04783b */ /* 0x000e620000004200 */
[--C-:B------:R-:W-:Y:S01]  /*17fd0*/  FFMA.FTZ R58, R14, UR4, -R151.reuse ;  /* 0x000000040e3a7c23 */ /* 0x100fe20008010897 */
[--C-:B------:R-:W-:Y:S01]  /*17fe0*/  FFMA.FTZ R57, R12, UR4, -R151.reuse ;  /* 0x000000040c397c23 */ /* 0x100fe20008010897 */
[--C-:B------:R-:W-:Y:S01]  /*17ff0*/  FFMA.FTZ R52, R15, UR4, -R142.reuse ;  /* 0x000000040f347c23 */ /* 0x100fe2000801088e */
[--C-:B------:R-:W-:Y:S01]  /*18000*/  FFMA.FTZ R51, R13, UR4, -R142.reuse ;  /* 0x000000040d337c23 */ /* 0x100fe2000801088e */
[--C-:B------:R-:W-:Y:S01]  /*18010*/  FFMA.FTZ R56, R19, UR4, -R142.reuse ;  /* 0x0000000413387c23 */ /* 0x100fe2000801088e */
[----:B------:R-:W2:Y:S01]  /*18020*/  LDSM.16.MT88.4 R12, [R139+0xc800] ;  /* 0x00c800008b0c783b */ /* 0x000ea20000004200 */
[----:B------:R-:W3:Y:S01]  /*18030*/  MUFU.EX2 R137, R137 ;  /* 0x0000008900897308 */ /* 0x000ee20000000800 */
[--C-:B------:R-:W-:Y:S01]  /*18040*/  FFMA.FTZ R55, R17, UR4, -R142.reuse ;  /* 0x0000000411377c23 */ /* 0x100fe2000801088e */
[--C-:B------:R-:W-:Y:S01]  /*18050*/  FFMA.FTZ R50, R38, UR4, -R151.reuse ;  /* 0x0000000426327c23 */ /* 0x100fe20008010897 */
[----:B------:R-:W2:Y:S01]  /*18060*/  LDSM.16.MT88.4 R20, [R143+0xc800] ;  /* 0x00c800008f14783b */ /* 0x000ea20000004200 */
[--C-:B------:R-:W-:Y:S01]  /*18070*/  FFMA.FTZ R49, R36, UR4, -R151.reuse ;  /* 0x0000000424317c23 */ /* 0x100fe20008010897 */
[--C-:B------:R-:W-:Y:S01]  /*18080*/  FFMA.FTZ R45, R34, UR4, -R151.reuse ;  /* 0x00000004222d7c23 */ /* 0x100fe20008010897 */
[--C-:B------:R-:W-:Y:S01]  /*18090*/  FFMA.FTZ R44, R32, UR4, -R151.reuse ;  /* 0x00000004202c7c23 */ /* 0x100fe20008010897 */
[----:B------:R-:W2:Y:S01]  /*180a0*/  LDSM.16.MT88.4 R16, [R46+0xc800] ;  /* 0x00c800002e10783b */ /* 0x000ea20000004200 */
[----:B------:R-:W-:Y:S01]  /*180b0*/  MUFU.EX2 R66, R66 ;  /* 0x0000004200427308 */ /* 0x000fe20000000800 */
[--C-:B------:R-:W-:Y:S01]  /*180c0*/  FFMA.FTZ R48, R35, UR4, -R142.reuse ;  /* 0x0000000423307c23 */ /* 0x100fe2000801088e */
[--C-:B------:R-:W-:Y:S01]  /*180d0*/  FFMA.FTZ R47, R33, UR4, -R142.reuse ;  /* 0x00000004212f7c23 */ /* 0x100fe2000801088e */
[----:B------:R-:W2:Y:S01]  /*180e0*/  LDSM.16.MT88.4 R24, [R143+0x10800] ;  /* 0x010800008f18783b */ /* 0x000ea20000004200 */
[--C-:B------:R-:W-:Y:S01]  /*180f0*/  FFMA.FTZ R43, R41, UR4, -R142.reuse ;  /* 0x00000004292b7c23 */ /* 0x100fe2000801088e */
[--C-:B------:R-:W-:Y:S01]  /*18100*/  FFMA.FTZ R42, R31, UR4, -R142.reuse ;  /* 0x000000041f2a7c23 */ /* 0x100fe2000801088e */
[--C-:B------:R-:W-:Y:S01]  /*18110*/  FFMA.FTZ R31, R150, UR4, -R151.reuse ;  /* 0x00000004961f7c23 */ /* 0x100fe20008010897 */
[----:B------:R-:W-:Y:S01]  /*18120*/  LDSM.16.MT88.4 R36, [R46+0x10800] ;  /* 0x010800002e24783b */ /* 0x000fe20000004200 */
[----:B------:R-:W4:Y:S01]  /*18130*/  MUFU.EX2 R65, R65 ;  /* 0x0000004100417308 */ /* 0x000f220000000800 */
[----:B---3--:R-:W-:Y:S01]  /*18140*/  F2FP.F16.F32.PACK_AB R68, R137, R140 ;  /* 0x0000008c8944723e */ /* 0x008fe200000000ff */
[--C-:B------:R-:W-:Y:S01]  /*18150*/  FFMA.FTZ R41, R184, UR4, -R151.reuse ;  /* 0x00000004b8297c23 */ /* 0x100fe20008010897 */
[----:B------:R-:W-:Y:S01]  /*18160*/  LDSM.16.MT88.4 R32, [R143+0xd000] ;  /* 0x00d000008f20783b */ /* 0x000fe20000004200 */
        /* <DEDUP_REMOVED lines=16> */
[--C-:B------:R-:W-:Y:S01]  /*18270*/  FFMA.FTZ R163, R163, UR4, -R142.reuse ;  /* 0x00000004a3a37c23 */ /* 0x100fe2000801088e */
[--C-:B------:R-:W-:Y:S01]  /*18280*/  FFMA.FTZ R147, R147, UR4, -R142.reuse ;  /* 0x0000000493937c23 */ /* 0x100fe2000801088e */
[----:B------:R-:W-:Y:S01]  /*18290*/  FFMA.FTZ R145, R145, UR4, -R142 ;  /* 0x0000000491917c23 */ /* 0x000fe2000801088e */
[----:B------:R-:W-:Y:S01]  /*182a0*/  FADD.FTZ R137, R140, R137 ;  /* 0x000000898c897221 */ /* 0x000fe20000010000 */
[----:B------:R-:W-:Y:S03]  /*182b0*/  MUFU.EX2 R64, R64 ;  /* 0x0000004000407308 */ /* 0x000fe60000000800 */
[----:B------:R-:W-:-:S04]  /*182c0*/  FADD.FTZ R66, R66, R137 ;  /* 0x0000008942427221 */ /* 0x000fc80000010000 */
[----:B------:R-:W-:Y:S01]  /*182d0*/  FADD.FTZ R65, R65, R66 ;  /* 0x0000004241417221 */ /* 0x000fe20000010000 */
        /* <DEDUP_REMOVED lines=43> */
[----:B------:R-:W1:Y:S01]  /*18590*/  MUFU.EX2 R40, R40 ;  /* 0x0000002800287308 */ /* 0x000e620000000800 */
        /* <DEDUP_REMOVED lines=41> */
[----:B------:R-:W-:-:S03]  /*18830*/  FFMA.FTZ R157, R182, UR4, -R151 ;  /* 0x00000004b69d7c23 */ /* 0x000fc60008010897 */
[----:B------:R-:W-:Y:S03]  /*18840*/  MUFU.EX2 R163, R163 ;  /* 0x000000a300a37308 */ /* 0x000fe60000000800 */
[C---:B------:R-:W-:Y:S01]  /*18850*/  HMMA.16816.F32 R92, R4.reuse, R158, R92 ;  /* 0x0000009e045c723c */ /* 0x040fe2000000185c */
[--C-:B------:R-:W-:Y:S01]  /*18860*/  FFMA.FTZ R158, R172, UR4, -R151.reuse ;  /* 0x00000004ac9e7c23 */ /* 0x100fe20008010897 */
[----:B------:R-:W-:Y:S01]  /*18870*/  FFMA.FTZ R159, R170, UR4, -R151 ;  /* 0x00000004aa9f7c23 */ /* 0x000fe20008010897 */
[--C-:B------:R-:W-:Y:S01]  /*18880*/  FFMA.FTZ R170, R183, UR4, -R142.reuse ;  /* 0x00000004b7aa7c23 */ /* 0x100fe2000801088e */
[----:B------:R-:W-:Y:S01]  /*18890*/  FFMA.FTZ R172, R181, UR4, -R142 ;  /* 0x00000004b5ac7c23 */ /* 0x000fe2000801088e */
[----:B------:R-:W4:Y:S03]  /*188a0*/  MUFU.EX2 R156, R156 ;  /* 0x0000009c009c7308 */ /* 0x000f260000000800 */
[C---:B------:R-:W-:Y:S05]  /*188b0*/  HMMA.16816.F32 R80, R4.reuse, R36, R80 ;  /* 0x000000240450723c */ /* 0x040fea0000001850 */
[----:B------:R-:W-:Y:S03]  /*188c0*/  MUFU.EX2 R157, R157 ;  /* 0x0000009d009d7308 */ /* 0x000fe60000000800 */
[----:B------:R-:W-:Y:S01]  /*188d0*/  HMMA.16816.F32 R76, R4, R38, R76 ;  /* 0x00000026044c723c */ /* 0x000fe2000000184c */
[----:B------:R-:W-:Y:S01]  /*188e0*/  F2FP.F16.F32.PACK_AB R4, R49, R50 ;  /* 0x000000323104723e */ /* 0x000fe200000000ff */
[----:B------:R-:W-:Y:S01]  /*188f0*/  LDSM.16.MT88.4 R36, [R46+0x11000] ;  /* 0x011000002e24783b */ /* 0x000fe20000004200 */
[----:B-----5:R-:W-:-:S02]  /*18900*/  F2FP.F16.F32.PACK_AB R5, R47, R48 ;  /* 0x000000302f05723e */ /* 0x020fc400000000ff */
[----:B------:R-:W-:Y:S01]  /*18910*/  F2FP.F16.F32.PACK_AB R6, R44, R45 ;  /* 0x0000002d2c06723e */ /* 0x000fe200000000ff */
[----:B------:R-:W5:Y:S01]  /*18920*/  MUFU.EX2 R158, R158 ;  /* 0x0000009e009e7308 */ /* 0x000f620000000800 */
[----:B------:R-:W-:-:S07]  /*18930*/  F2FP.F16.F32.PACK_AB R7, R42, R43 ;  /* 0x0000002b2a07723e */ /* 0x000fce00000000ff */
[C---:B-1----:R-:W-:Y:S01]  /*18940*/  HMMA.16816.F32 R88, R4.reuse, R16, R88 ;  /* 0x000000100458723c */ /* 0x042fe20000001858 */
[----:B------:R-:W-:Y:S07]  /*18950*/  MUFU.EX2 R159, R159 ;  /* 0x0000009f009f7308 */ /* 0x000fee0000000800 */
        /* <DEDUP_REMOVED lines=148> */
[--C-:B------:R-:W-:Y:S01]  /*192a0*/  FFMA.FTZ R144, R149, UR4, -R142.reuse ;  /* 0x0000000495907c23 */ /* 0x100fe2000801088e */
[----:B------:R-:W-:Y:S01]  /*192b0*/  FFMA.FTZ R34, R146, UR4, -R151 ;  /* 0x0000000492227c23 */ /* 0x000fe20008010897 */
[----:B------:R-:W-:-:S03]  /*192c0*/  FFMA.FTZ R142, R141, UR4, -R142 ;  /* 0x000000048d8e7c23 */ /* 0x000fc6000801088e */
        /* <DEDUP_REMOVED lines=10> */
[C---:B--2---:R-:W-:Y:S07]  /*19370*/  HMMA.16816.F32 R96, R4.reuse, R20, R96 ;  /* 0x000000140460723c */ /* 0x044fee0000001860 */
[----:B------:R-:W2:Y:S01]  /*19380*/  MUFU.EX2 R144, R144 ;  /* 0x0000009000907308 */ /* 0x000ea20000000800 */
[C---:B------:R-:W-:Y:S01]  /*19390*/  HMMA.16816.F32 R92, R4.reuse, R22, R92 ;  /* 0x00000016045c723c */ /* 0x040fe2000000185c */
[----:B------:R-:W5:Y:S06]  /*193a0*/  LDSM.16.MT88.4 R20, [R143+0x13800] ;  /* 0x013800008f14783b */ /* 0x000f6c0000004200 */
[----:B------:R-:W4:Y:S01]  /*193b0*/  MUFU.EX2 R142, R142 ;  /* 0x0000008e008e7308 */ /* 0x000f220000000800 */
[----:B---3--:R-:W-:Y:S01]  /*193c0*/  HMMA.16816.F32 R72, R4, R24, R72 ;  /* 0x000000180448723c */ /* 0x008fe20000001848 */
[----:B------:R-:W-:-:S04]  /*193d0*/  FADD.FTZ R24, R50, R53 ;  /* 0x0000003532187221 */ /* 0x000fc80000010000 */
[----:B------:R-:W-:-:S03]  /*193e0*/  FADD.FTZ R24, R49, R24 ;  /* 0x0000001831187221 */ /* 0x000fc60000010000 */
[----:B------:R-:W-:Y:S01]  /*193f0*/  HMMA.16816.F32 R68, R4, R26, R68 ;  /* 0x0000001a0444723c */ /* 0x000fe20000001844 */
[----:B-1----:R-:W-:Y:S01]  /*19400*/  F2FP.F16.F32.PACK_AB R4, R33, R32 ;  /* 0x000000202104723e */ /* 0x002fe200000000ff */
[----:B------:R-:W-:Y:S01]  /*19410*/  FADD.FTZ R26, R48, R51 ;  /* 0x00000033301a7221 */ /* 0x000fe20000010000 */
[----:B--2---:R-:W-:Y:S01]  /*19420*/  F2FP.F16.F32.PACK_AB R5, R147, R144 ;  /* 0x000000909305723e */ /* 0x004fe200000000ff */
[----:B------:R-:W-:Y:S01]  /*19430*/  FADD.FTZ R45, R45, R24 ;  /* 0x000000182d2d7221 */ /* 0x000fe20000010000 */
[----:B------:R-:W-:Y:S01]  /*19440*/  F2FP.F16.F32.PACK_AB R6, R35, R34 ;  /* 0x000000222306723e */ /* 0x000fe200000000ff */
[----:B------:R-:W-:Y:S01]  /*19450*/  FADD.FTZ R26, R47, R26 ;  /* 0x0000001a2f1a7221 */ /* 0x000fe20000010000 */
[----:B----4-:R-:W-:Y:S01]  /*19460*/  F2FP.F16.F32.PACK_AB R7, R142, R145 ;  /* 0x000000918e07723e */ /* 0x010fe200000000ff */
        /* <DEDUP_REMOVED lines=15> */
[----:B-----5:R-:W-:Y:S02]  /*19560*/  HMMA.16816.F32 R128, R4, R16, R128 ;  /* 0x000000100480723c */ /* 0x020fe40000001880 */
[----:B------:R-:W-:Y:S01]  /*19570*/  FADD.FTZ R158, R158, R157 ;  /* 0x0000009d9e9e7221 */ /* 0x000fe20000010000 */
        /* <DEDUP_REMOVED lines=48> */
[----:B------:R-:W-:-:S04]  /*19880*/  DEPBAR.LE SB0, 0x0 ;  /* 0x000080000000791a */ /* 0x000fc80000000000 */
[----:B------:R-:W-:-:S04]  /*19890*/  UISETP.NE.U32.AND UP0, UPT, UR12, URZ, UPT ;  /* 0x000000ff0c00728c */ /* 0x000fc8000bf05070 */
[----:B------:R-:W-:Y:S01]  /*198a0*/  UISETP.NE.AND.EX UP0, UPT, UR13, URZ, UPT, UP0 ;  /* 0x000000ff0d00728c */ /* 0x000fe2000bf05300 */
[----:B------:R-:W-:Y:S08]  /*198b0*/  BAR.SYNC.DEFER_BLOCKING 0x0 ;  /* 0x0000000000007b1d */ /* 0x000ff00000010000 */
        /* <DEDUP_REMOVED lines=62> */
.L_x_2913:
[----:B------:R-:W-:Y:S01]  /*19ca0*/  UMOV UR4, URZ ;  /* 0x000000ff00047c82 */ /* 0x000fe20008000000 */
[----:B------:R-:W-:Y:S01]  /*19cb0*/  IMAD.SHL.U32 R4, R28, 0x80, RZ ;  /* 0x000000801c047824 */ /* 0x000fe200078e00ff */
[----:B------:R-:W-:-:S05]  /*19cc0*/  IADD3 R5, P1, PT, RZ, -UR4, RZ ;  /* 0x80000004ff057c10 */ /* 0x000fca000ff3e0ff */
[----:B------:R-:W-:-:S05]  /*19cd0*/  IMAD.X R4, RZ, RZ, ~R4, P1 ;  /* 0x000000ffff047224 */ /* 0x000fca00008e0e04 */
[----:B------:R-:W-:-:S04]  /*19ce0*/  SHF.R.S64 R5, R5, 0x1f, R4 ;  /* 0x0000001f05057819 */ /* 0x000fc80000001004 */
[----:B------:R-:W-:-:S04]  /*19cf0*/  IADD3 R218, P1, PT, R5, R218, RZ ;  /* 0x000000da05da7210 */ /* 0x000fc80007f3e0ff */
[----:B------:R-:W-:-:S09]  /*19d00*/  LEA.HI.X.SX32 R219, R4, R219, 0x1, P1 ;  /* 0x000000db04db7211 */ /* 0x000fd200008f0eff */
.L_x_2914:
        /* <DEDUP_REMOVED lines=15> */
[----:B------:R-:W-:Y:S01]  /*19e00*/  ISETP.GE.AND P3, PT, R9, UR4, PT ;  /* 0x0000000409007c0c */ /* 0x000fe2000bf66270 */
[----:B------:R-:W1:Y:S01]  /*19e10*/  LDCU UR4, c[0x0][0x50c] ;  /* 0x0000a180ff0477ac */ /* 0x000e620008000800 */
        /* <DEDUP_REMOVED lines=11> */
[--C-:B------:R-:W-:Y:S01]  /*19ed0*/  IMAD.X R11, R13, 0x1, R28.reuse, P1 ;  /* 0x000000010d0b7824 */ /* 0x100fe200008e061c */
        /* <DEDUP_REMOVED lines=12> */
[--C-:B------:R-:W-:Y:S02]  /*19fa0*/  IMAD.X R5, R7, 0x1, R28.reuse, P2 ;  /* 0x0000000107057824 */ /* 0x100fe400010e061c */
[C---:B------:R-:W-:Y:S01]  /*19fb0*/  IMAD.IADD R211, R176.reuse, 0x1, R201 ;  /* 0x00000001b0d37824 */ /* 0x040fe200078e02c9 */
        /* <DEDUP_REMOVED lines=77> */
[----:B------:R-:W1:Y:S04]  /*1a490*/  LDSM.16.M88.4 R136, [R209+UR5+0x4800] ;  /* 0x00480005d188783b */ /* 0x000e680008000200 */
[----:B------:R-:W1:Y:S04]  /*1a4a0*/  LDSM.16.M88.4 R24, [R209+UR5+0x7000] ;  /* 0x00700005d118783b */ /* 0x000e680008000200 */
[----:B--2---:R-:W-:Y:S04]  /*1a4b0*/  LDSM.16.M88.4 R16, [R211] ;  /* 0x00000000d310783b */ /* 0x004fe80000000200 */
[----:B---3--:R-:W2:Y:S04]  /*1a4c0*/  LDSM.16.M88.4 R4, [R200+0x4000] ;  /* 0x00400000c804783b */ /* 0x008ea80000000200 */
[----:B------:R-:W3:Y:S04]  /*1a4d0*/  LDSM.16.M88.4 R56, [R209+UR5+0x5000] ;  /* 0x00500005d138783b */ /* 0x000ee80008000200 */
[----:B------:R-:W3:Y:S04]  /*1a4e0*/  LDSM.16.M88.4 R48, [R209+UR5+0x5800] ;  /* 0x00580005d130783b */ /* 0x000ee80008000200 */
[----:B------:R-:W3:Y:S04]  /*1a4f0*/  LDSM.16.M88.4 R40, [R209+UR5+0x6000] ;  /* 0x00600005d128783b */ /* 0x000ee80008000200 */
[----:B------:R-:W3:Y:S04]  /*1a500*/  LDSM.16.M88.4 R32, [R209+UR5+0x6800] ;  /* 0x00680005d120783b */ /* 0x000ee80008000200 */
[----:B----4-:R-:W4:Y:S01]  /*1a510*/  LDSM.16.M88.4 R8, [R209+UR5+0x7800] ;  /* 0x00780005d108783b */ /* 0x010f220008000200 */
[C---:B-----5:R-:W-:Y:S03]  /*1a520*/  HMMA.16816.F32 R12, R180.reuse, R144, RZ ;  /* 0x00000090b40c723c */ /* 0x060fe600000018ff */
[----:B------:R-:W5:Y:S04]  /*1a530*/  LDSM.16.M88.4 R172, [R200+0x4800] ;  /* 0x00480000c8ac783b */ /* 0x000f680000000200 */
[----:B------:R-:W5:Y:S01]  /*1a540*/  LDSM.16.M88.4 R20, [R200+0x7000] ;  /* 0x00700000c814783b */ /* 0x000f620000000200 */
[C---:B------:R-:W-:Y:S03]  /*1a550*/  HMMA.16816.F32 R144, R180.reuse, R146, RZ ;  /* 0x00000092b490723c */ /* 0x040fe600000018ff */
[----:B------:R-:W5:Y:S04]  /*1a560*/  LDSM.16.M88.4 R168, [R200+0x5000] ;  /* 0x00500000c8a8783b */ /* 0x000f680000000200 */
[----:B------:R-:W5:Y:S01]  /*1a570*/  LDSM.16.M88.4 R164, [R200+0x5800] ;  /* 0x00580000c8a4783b */ /* 0x000f620000000200 */
[C---:B-1----:R-:W-:Y:S03]  /*1a580*/  HMMA.16816.F32 R140, R180.reuse, R136, RZ ;  /* 0x00000088b48c723c */ /* 0x042fe600000018ff */
[----:B------:R-:W1:Y:S04]  /*1a590*/  LDSM.16.M88.4 R160, [R200+0x6000] ;  /* 0x00600000c8a0783b */ /* 0x000e680000000200 */
[----:B------:R-:W1:Y:S01]  /*1a5a0*/  LDSM.16.M88.4 R156, [R200+0x6800] ;  /* 0x00680000c89c783b */ /* 0x000e620000000200 */
[----:B------:R-:W-:Y:S03]  /*1a5b0*/  HMMA.16816.F32 R28, R180, R24, RZ ;  /* 0x00000018b41c723c */ /* 0x000fe600000018ff */
[----:B------:R-:W1:Y:S04]  /*1a5c0*/  LDSM.16.M88.4 R148, [R200+0x7800] ;  /* 0x00780000c894783b */ /* 0x000e680000000200 */
        /* <DEDUP_REMOVED lines=21> */
[----:B------:R-:W3:Y:S07]  /*1a720*/  LDSM.16.M88.4 R8, [R202+0x4000] ;  /* 0x00400000ca08783b */ /* 0x000eee0000000200 */
[C---:B-----5:R-:W-:Y:S08]  /*1a730*/  HMMA.16816.F32 R140, R16.reuse, R172, R140 ;  /* 0x000000ac108c723c */ /* 0x060ff0000000188c */
[C---:B------:R-:W-:Y:S01]  /*1a740*/  HMMA.16816.F32 R136, R16.reuse, R174, R136 ;  /* 0x000000ae1088723c */ /* 0x040fe20000001888 */
[----:B------:R-:W-:Y:S07]  /*1a750*/  LDSM.16.M88.4 R172, [R209+UR5+0x8800] ;  /* 0x00880005d1ac783b */ /* 0x000fee0008000200 */
[C---:B------:R-:W-:Y:S08]  /*1a760*/  HMMA.16816.F32 R28, R16.reuse, R20, R28 ;  /* 0x00000014101c723c */ /* 0x040ff0000000181c */
        /* <DEDUP_REMOVED lines=14> */
[C---:B------:R-:W-:Y:S08]  /*1a850*/  HMMA.16816.F32 R184, R16.reuse, R148, R184 ;  /* 0x0000009410b8723c */ /* 0x040ff000000018b8 */
[----:B------:R-:W-:Y:S01]  /*1a860*/  HMMA.16816.F32 R180, R16, R150, R180 ;  /* 0x0000009610b4723c */ /* 0x000fe200000018b4 */
[----:B------:R-:W1:Y:S04]  /*1a870*/  LDSM.16.M88.4 R16, [R202+0x6000] ;  /* 0x00600000ca10783b */ /* 0x000e680000000200 */
[----:B------:R-:W-:Y:S03]  /*1a880*/  LDSM.16.M88.4 R148, [R203+0x4000] ;  /* 0x00400000cb94783b */ /* 0x000fe60000000200 */
        /* <DEDUP_REMOVED lines=31> */
[C---:B----4-:R-:W-:Y:S08]  /*1aa80*/  HMMA.16816.F32 R52, R192.reuse, R20, R52 ;  /* 0x00000014c034723c */ /* 0x050ff00000001834 */
[C---:B------:R-:W-:Y:S01]  /*1aa90*/  HMMA.16816.F32 R48, R192.reuse, R22, R48 ;  /* 0x00000016c030723c */ /* 0x040fe20000001830 */
[----:B------:R-:W-:Y:S07]  /*1aaa0*/  LDSM.16.M88.4 R20, [R211+0x2000] ;  /* 0x00200000d314783b */ /* 0x000fee0000000200 */
[C---:B-1----:R-:W-:Y:S08]  /*1aab0*/  HMMA.16816.F32 R44, R192.reuse, R16, R44 ;  /* 0x00000010c02c723c */ /* 0x042ff0000000182c */
[C---:B------:R-:W-:Y:S01]  /*1aac0*/  HMMA.16816.F32 R40, R192.reuse, R18, R40 ;  /* 0x00000012c028723c */ /* 0x040fe20000001828 */
[----:B------:R-:W1:Y:S07]  /*1aad0*/  LDSM.16.M88.4 R16, [R200+0x8000] ;  /* 0x00800000c810783b */ /* 0x000e6e0000000200 */
[C---:B------:R-:W-:Y:S08]  /*1aae0*/  HMMA.16816.F32 R12, R192.reuse, R148, R12 ;  /* 0x00000094c00c723c */ /* 0x040ff0000000180c */
[C---:B------:R-:W-:Y:S01]  /*1aaf0*/  HMMA.16816.F32 R144, R192.reuse, R150, R144 ;  /* 0x00000096c090723c */ /* 0x040fe20000001890 */
[----:B------:R-:W4:Y:S07]  /*1ab00*/  LDSM.16.M88.4 R148, [R209+UR5+0xb800] ;  /* 0x00b80005d194783b */ /* 0x000f2e0008000200 */
[C---:B--2---:R-:W-:Y:S08]  /*1ab10*/  HMMA.16816.F32 R28, R192.reuse, R4, R28 ;  /* 0x00000004c01c723c */ /* 0x044ff0000000181c */
[C---:B------:R-:W-:Y:S01]  /*1ab20*/  HMMA.16816.F32 R24, R192.reuse, R6, R24 ;  /* 0x00000006c018723c */ /* 0x040fe20000001818 */
[----:B------:R-:W-:Y:S07]  /*1ab30*/  LDSM.16.M88.4 R4, [R202+0x8000] ;  /* 0x00800000ca04783b */ /* 0x000fee0000000200 */
[C---:B---3--:R-:W-:Y:S08]  /*1ab40*/  HMMA.16816.F32 R36, R192.reuse, R8, R36 ;  /* 0x00000008c024723c */ /* 0x048ff00000001824 */
[----:B------:R-:W-:Y:S01]  /*1ab50*/  HMMA.16816.F32 R32, R192, R10, R32 ;  /* 0x0000000ac020723c */ /* 0x000fe20000001820 */
[----:B------:R-:W2:Y:S07]  /*1ab60*/  LDSM.16.M88.4 R8, [R210+0x2000] ;  /* 0x00200000d208783b */ /* 0x000eae0000000200 */
[C---:B------:R-:W-:Y:S08]  /*1ab70*/  HMMA.16816.F32 R12, R176.reuse, R196, R12 ;  /* 0x000000c4b00c723c */ /* 0x040ff0000000180c */
[C---:B------:R-:W-:Y:S08]  /*1ab80*/  HMMA.16816.F32 R144, R176.reuse, R198, R144 ;  /* 0x000000c6b090723c */ /* 0x040ff00000001890 */
[C---:B-----5:R-:W-:Y:S08]  /*1ab90*/  HMMA.16816.F32 R28, R176.reuse, R152, R28 ;  /* 0x00000098b01c723c */ /* 0x060ff0000000181c */
[----:B------:R-:W-:Y:S01]  /*1aba0*/  HMMA.16816.F32 R24, R176, R154, R24 ;  /* 0x0000009ab018723c */ /* 0x000fe20000001818 */
[----:B------:R-:W3:Y:S07]  /*1abb0*/  LDSM.16.M88.4 R152, [R200+0x8800] ;  /* 0x00880000c898783b */ /* 0x000eee0000000200 */
[C---:B------:R-:W-:Y:S08]  /*1abc0*/  HMMA.16816.F32 R184, R192.reuse, R188, R184 ;  /* 0x000000bcc0b8723c */ /* 0x040ff000000018b8 */
[----:B------:R-:W-:Y:S08]  /*1abd0*/  HMMA.16816.F32 R180, R192, R190, R180 ;  /* 0x000000bec0b4723c */ /* 0x000ff000000018b4 */
[C---:B------:R-:W-:Y:S08]  /*1abe0*/  HMMA.16816.F32 R64, R176.reuse, R168, R64 ;  /* 0x000000a8b040723c */ /* 0x040ff00000001840 */
[----:B------:R-:W-:Y:S08]  /*1abf0*/  HMMA.16816.F32 R56, R176, R170, R56 ;  /* 0x000000aab038723c */ /* 0x000ff00000001838 */
[C---:B-1----:R-:W-:Y:S01]  /*1ac00*/  HMMA.16816.F32 R168, R20.reuse, R16, R12 ;  /* 0x0000001014a8723c */ /* 0x042fe2000000180c */
[----:B------:R-:W-:Y:S07]  /*1ac10*/  LDSM.16.M88.4 R12, [R203+0x8000] ;  /* 0x00800000cb0c783b */ /* 0x000fee0000000200 */
[----:B------:R-:W-:Y:S01]  /*1ac20*/  HMMA.16816.F32 R144, R20, R18, R144 ;  /* 0x000000121490723c */ /* 0x000fe20000001890 */
[----:B------:R-:W-:Y:S07]  /*1ac30*/  LDSM.16.M88.4 R16, [R202+0x8800] ;  /* 0x00880000ca10783b */ /* 0x000fee0000000200 */
[C---:B------:R-:W-:Y:S08]  /*1ac40*/  HMMA.16816.F32 R140, R176.reuse, R172, R140 ;  /* 0x000000acb08c723c */ /* 0x040ff0000000188c */
[C---:B------:R-:W-:Y:S08]  /*1ac50*/  HMMA.16816.F32 R136, R176.reuse, R174, R136 ;  /* 0x000000aeb088723c */ /* 0x040ff00000001888 */
[C---:B------:R-:W-:Y:S08]  /*1ac60*/  HMMA.16816.F32 R52, R176.reuse, R164, R52 ;  /* 0x000000a4b034723c */ /* 0x040ff00000001834 */
[C---:B------:R-:W-:Y:S01]  /*1ac70*/  HMMA.16816.F32 R48, R176.reuse, R166, R48 ;  /* 0x000000a6b030723c */ /* 0x040fe20000001830 */
[----:B------:R-:W1:Y:S07]  /*1ac80*/  LDSM.16.M88.4 R164, [R212+0x2000] ;  /* 0x00200000d4a4783b */ /* 0x000e6e0000000200 */
[C---:B----4-:R-:W-:Y:S08]  /*1ac90*/  HMMA.16816.F32 R184, R176.reuse, R148, R184 ;  /* 0x00000094b0b8723c */ /* 0x050ff000000018b8 */
[----:B------:R-:W-:Y:S01]  /*1aca0*/  HMMA.16816.F32 R180, R176, R150, R180 ;  /* 0x00000096b0b4723c */ /* 0x000fe200000018b4 */
[----:B------:R-:W4:Y:S07]  /*1acb0*/  LDSM.16.M88.4 R148, [R200+0x9000] ;  /* 0x00900000c894783b */ /* 0x000f2e0000000200 */
[C---:B--2---:R-:W-:Y:S08]  /*1acc0*/  HMMA.16816.F32 R168, R8.reuse, R4, R168 ;  /* 0x0000000408a8723c */ /* 0x044ff000000018a8 */
[----:B------:R-:W-:Y:S01]  /*1acd0*/  HMMA.16816.F32 R144, R8, R6, R144 ;  /* 0x000000060890723c */ /* 0x000fe20000001890 */
[----:B------:R-:W2:Y:S07]  /*1ace0*/  LDSM.16.M88.4 R4, [R203+0x8800] ;  /* 0x00880000cb04783b */ /* 0x000eae0000000200 */
[C---:B---3--:R-:W-:Y:S08]  /*1acf0*/  HMMA.16816.F32 R140, R20.reuse, R152, R140 ;  /* 0x00000098148c723c */ /* 0x048ff0000000188c */
[----:B------:R-:W-:Y:S01]  /*1ad00*/  HMMA.16816.F32 R136, R20, R154, R136 ;  /* 0x0000009a1488723c */ /* 0x000fe20000001888 */
[----:B------:R-:W3:Y:S07]  /*1ad10*/  LDSM.16.M88.4 R152, [R200+0xb800] ;  /* 0x00b80000c898783b */ /* 0x000eee0000000200 */
[----:B-1----:R-:W-:Y:S08]  /*1ad20*/  HMMA.16816.F32 R168, R164, R12, R168 ;  /* 0x0000000ca4a8723c */ /* 0x002ff000000018a8 */
[C---:B------:R-:W-:Y:S08]  /*1ad30*/  HMMA.16816.F32 R140, R8.reuse, R16, R140 ;  /* 0x00000010088c723c */ /* 0x040ff0000000188c */
[----:B------:R-:W-:Y:S01]  /*1ad40*/  HMMA.16816.F32 R136, R8, R18, R136 ;  /* 0x000000120888723c */ /* 0x000fe20000001888 */
[----:B------:R-:W-:Y:S02]  /*1ad50*/  LDSM.16.M88.4 R16, [R203+0x9000] ;  /* 0x00900000cb10783b */ /* 0x000fe40000000200 */
[----:B------:R-:W-:-:S04]  /*1ad60*/  FMUL.FTZ R170, R170, UR4 ;  /* 0x00000004aaaa7c20 */ /* 0x000fc80008410000 */
[----:B------:R-:W-:Y:S01]  /*1ad70*/  MUFU.TANH R173, R170 ;  /* 0x000000aa00ad7308 */ /* 0x000fe20000002400 */
[----:B------:R-:W-:Y:S01]  /*1ad80*/  HMMA.16816.F32 R144, R164, R14, R144 ;  /* 0x0000000ea490723c */ /* 0x000fe20000001890 */
[----:B------:R-:W1:Y:S07]  /*1ad90*/  LDSM.16.M88.4 R12, [R200+0x9800] ;  /* 0x00980000c80c783b */ /* 0x000e6e0000000200 */
[C---:B----4-:R-:W-:Y:S08]  /*1ada0*/  HMMA.16816.F32 R64, R20.reuse, R148, R64 ;  /* 0x000000941440723c */ /* 0x050ff00000001840 */
[----:B------:R-:W-:Y:S01]  /*1adb0*/  HMMA.16816.F32 R56, R20, R150, R56 ;  /* 0x000000961438723c */ /* 0x000fe20000001838 */
[----:B------:R-:W4:Y:S02]  /*1adc0*/  LDSM.16.M88.4 R148, [R202+0x9000] ;  /* 0x00900000ca94783b */ /* 0x000f240000000200 */
[----:B------:R-:W-:Y:S01]  /*1add0*/  FMUL.FTZ R144, R144, UR4 ;  /* 0x0000000490907c20 */ /* 0x000fe20008410000 */
[----:B------:R-:W-:Y:S01]  /*1ade0*/  FMUL.FTZ R145, R145, UR4 ;  /* 0x0000000491917c20 */ /* 0x000fe20008410000 */
[----:B------:R-:W-:Y:S01]  /*1adf0*/  FMUL.FTZ R146, R146, UR4 ;  /* 0x0000000492927c20 */ /* 0x000fe20008410000 */
[----:B------:R-:W-:-:S02]  /*1ae00*/  FMUL.FTZ R147, R147, UR4 ;  /* 0x0000000493937c20 */ /* 0x000fc40008410000 */
[C---:B--2---:R-:W-:Y:S02]  /*1ae10*/  HMMA.16816.F32 R140, R164.reuse, R4, R140 ;  /* 0x00000004a48c723c */ /* 0x044fe4000000188c */
[----:B------:R-:W-:Y:S06]  /*1ae20*/  MUFU.TANH R175, R147 ;  /* 0x0000009300af7308 */ /* 0x000fec0000002400 */
[----:B------:R-:W-:Y:S01]  /*1ae30*/  HMMA.16816.F32 R136, R164, R6, R136 ;  /* 0x00000006a488723c */ /* 0x000fe20000001888 */
[----:B------:R-:W2:Y:S07]  /*1ae40*/  LDSM.16.M88.4 R4, [R202+0xb800] ;  /* 0x00b80000ca04783b */ /* 0x000eae0000000200 */
        /* <DEDUP_REMOVED lines=15> */
[----:B---3--:R-:W-:Y:S01]  /*1af40*/  HMMA.16816.F32 R180, R20, R154, R180 ;  /* 0x0000009a14b4723c */ /* 0x008fe200000018b4 */
[----:B------:R-:W-:-:S02]  /*1af50*/  FMUL.FTZ R155, R143, UR4 ;  /* 0x000000048f9b7c20 */ /* 0x000fc40008410000 */
[----:B------:R3:W-:Y:S05]  /*1af60*/  MUFU.TANH R191, R136 ;  /* 0x0000008800bf7308 */ /* 0x0007ea0000002400 */
[C---:B-1----:R-:W-:Y:S03]  /*1af70*/  HMMA.16816.F32 R52, R20.reuse, R12, R52 ;  /* 0x0000000c1434723c */ /* 0x042fe60000001834 */
[----:B------:R-:W-:Y:S01]  /*1af80*/  MUFU.TANH R157, R157 ;  /* 0x0000009d009d7308 */ /* 0x000fe20000002400 */
[----:B-----5:R-:W1:Y:S04]  /*1af90*/  LDSM.16.M88.4 R144, [R203+0xb800] ;  /* 0x00b80000cb90783b */ /* 0x020e680000000200 */
[----:B------:R-:W-:Y:S01]  /*1afa0*/  HMMA.16816.F32 R48, R20, R14, R48 ;  /* 0x0000000e1430723c */ /* 0x000fe20000001830 */
[----:B------:R-:W5:Y:S02]  /*1afb0*/  LDSM.16.M88.4 R12, [R200+0xa000] ;  /* 0x00a00000c80c783b */ /* 0x000f640000000200 */
[----:B------:R-:W-:Y:S01]  /*1afc0*/  MUFU.TANH R193, R137 ;  /* 0x0000008900c17308 */ /* 0x000fe20000002400 */
[----:B---3--:R-:W-:-:S04]  /*1afd0*/  IMAD.SHL.U32 R136, R205, 0x2, RZ ;  /* 0x00000002cd887824 */ /* 0x008fc800078e00ff */
[----:B------:R-:W-:Y:S01]  /*1afe0*/  HMMA.16816.F32 R32, R176, R158, R32 ;  /* 0x0000009eb020723c */ /* 0x000fe20000001820 */
[----:B------:R-:W-:Y:S01]  /*1aff0*/  FMUL.FTZ R159, R168, UR4 ;  /* 0x00000004a89f7c20 */ /* 0x000fe20008410000 */
[----:B------:R-:W-:Y:S01]  /*1b000*/  LOP3.LUT R136, R136, 0x6, RZ, 0xc0, !PT ;  /* 0x0000000688887812 */ /* 0x000fe200078ec0ff */
[----:B------:R-:W-:Y:S05]  /*1b010*/  MUFU.TANH R177, R140 ;  /* 0x0000008c00b17308 */ /* 0x000fea0000002400 */
[C---:B----4-:R-:W-:Y:S03]  /*1b020*/  HMMA.16816.F32 R64, R8.reuse, R148, R64 ;  /* 0x000000940840723c */ /* 0x050fe60000001840 */
[----:B------:R3:W-:Y:S05]  /*1b030*/  MUFU.TANH R179, R141 ;  /* 0x0000008d00b37308 */ /* 0x0007ea0000002400 */
[C---:B------:R-:W-:Y:S01]  /*1b040*/  HMMA.16816.F32 R56, R8.reuse, R150, R56 ;  /* 0x000000960838723c */ /* 0x040fe20000001838 */
[----:B------:R-:W-:Y:S02]  /*1b050*/  LDSM.16.M88.4 R148, [R200+0xa800] ;  /* 0x00a80000c894783b */ /* 0x000fe40000000200 */
[----:B------:R-:W4:Y:S05]  /*1b060*/  MUFU.TANH R159, R159 ;  /* 0x0000009f009f7308 */ /* 0x000f2a0000002400 */
[----:B--2---:R-:W-:Y:S01]  /*1b070*/  HMMA.16816.F32 R180, R8, R6, R180 ;  /* 0x0000000608b4723c */ /* 0x004fe200000018b4 */
[----:B------:R-:W-:-:S02]  /*1b080*/  IMAD.SHL.U32 R7, R61, 0x80, RZ ;  /* 0x000000803d077824 */ /* 0x000fc400078e00ff */
[----:B------:R-:W-:Y:S01]  /*1b090*/  MUFU.TANH R161, R161 ;  /* 0x000000a100a17308 */ /* 0x000fe20000002400 */
[----:B---3--:R-:W2:Y:S02]  /*1b0a0*/  LDSM.16.M88.4 R140, [R202+0x9800] ;  /* 0x00980000ca8c783b */ /* 0x008ea40000000200 */
[----:B------:R-:W-:Y:S02]  /*1b0b0*/  LOP3.LUT R6, R7, R136, RZ, 0xfc, !PT ;  /* 0x0000008807067212 */ /* 0x000fe400078efcff */
[C---:B------:R-:W-:Y:S03]  /*1b0c0*/  HMMA.16816.F32 R64, R164.reuse, R16, R64 ;  /* 0x00000010a440723c */ /* 0x040fe60000001840 */
[----:B------:R-:W-:Y:S01]  /*1b0d0*/  VIADD R7, R6, 0xffffff00 ;  /* 0xffffff0006077836 */ /* 0x000fe20000000000 */
[----:B------:R-:W-:Y:S04]  /*1b0e0*/  MUFU.TANH R195, R138 ;  /* 0x0000008a00c37308 */ /* 0x000fe80000002400 */
[----:B------:R-:W-:Y:S01]  /*1b0f0*/  HMMA.16816.F32 R56, R164, R18, R56 ;  /* 0x00000012a438723c */ /* 0x000fe20000001838 */
[----:B------:R-:W3:Y:S01]  /*1b100*/  LDSM.16.M88.4 R16, [R203+0x9800] ;  /* 0x00980000cb10783b */ /* 0x000ee20000000200 */
[----:B------:R-:W-:-:S02]  /*1b110*/  ISETP.GE.AND P2, PT, R7, R134, PT ;  /* 0x000000860700720c */ /* 0x000fc40003f46270 */
[----:B------:R-:W-:Y:S01]  /*1b120*/  ISETP.GE.AND P1, PT, R7, R135, PT ;  /* 0x000000870700720c */ /* 0x000fe20003f26270 */
[----:B------:R-:W-:Y:S03]  /*1b130*/  MUFU.TANH R189, R189 ;  /* 0x000000bd00bd7308 */ /* 0x000fe60000002400 */
[----:B-1----:R-:W-:Y:S03]  /*1b140*/  HMMA.16816.F32 R180, R164, R146, R180 ;  /* 0x00000092a4b4723c */ /* 0x002fe600000018b4 */
[----:B------:R-:W-:Y:S01]  /*1b150*/  FMUL.FTZ R64, R64, UR4 ;  /* 0x0000000440407c20 */ /* 0x000fe20008410000 */
[----:B------:R-:W-:Y:S01]  /*1b160*/  FMUL.FTZ R65, R65, UR4 ;  /* 0x0000000441417c20 */ /* 0x000fe20008410000 */
[----:B------:R-:W-:Y:S01]  /*1b170*/  FMUL.FTZ R67, R67, UR4 ;  /* 0x0000000443437c20 */ /* 0x000fe20008410000 */
[----:B------:R-:W-:Y:S01]  /*1b180*/  MUFU.TANH R155, R155 ;  /* 0x0000009b009b7308 */ /* 0x000fe20000002400 */
[----:B------:R-:W-:Y:S01]  /*1b190*/  FMUL.FTZ R66, R66, UR4 ;  /* 0x0000000442427c20 */ /* 0x000fe20008410000 */
[C---:B-----5:R-:W-:Y:S03]  /*1b1a0*/  HMMA.16816.F32 R44, R20.reuse, R12, R44 ;  /* 0x0000000c142c723c */ /* 0x060fe6000000182c */
[----:B------:R-:W-:Y:S01]  /*1b1b0*/  FMUL.FTZ R147, R57, UR4 ;  /* 0x0000000439937c20 */ /* 0x000fe20008410000 */
[----:B------:R-:W-:Y:S01]  /*1b1c0*/  FMUL.FTZ R56, R56, UR4 ;  /* 0x0000000438387c20 */ /* 0x000fe20008410000 */
[----:B------:R-:W-:Y:S01]  /*1b1d0*/  FMUL.FTZ R58, R58, UR4 ;  /* 0x000000043a3a7c20 */ /* 0x000fe20008410000 */
[----:B------:R-:W-:Y:S02]  /*1b1e0*/  MUFU.TANH R197, R64 ;  /* 0x0000004000c57308 */ /* 0x000fe40000002400 */
[----:B------:R-:W-:Y:S01]  /*1b1f0*/  HMMA.16816.F32 R40, R20, R14, R40 ;  /* 0x0000000e1428723c */ /* 0x000fe20000001828 */
[----:B------:R-:W1:Y:S02]  /*1b200*/  LDSM.16.M88.4 R12, [R202+0xa000] ;  /* 0x00a00000ca0c783b */ /* 0x000e640000000200 */
[----:B------:R-:W-:Y:S01]  /*1b210*/  FMUL.FTZ R57, R180, UR4 ;  /* 0x00000004b4397c20 */ /* 0x000fe20008410000 */
[----:B------:R-:W-:-:S02]  /*1b220*/  FMUL.FTZ R183, R183, UR4 ;  /* 0x00000004b7b77c20 */ /* 0x000fc40008410000 */
[----:B------:R5:W-:Y:S02]  /*1b230*/  MUFU.TANH R231, R56 ;  /* 0x0000003800e77308 */ /* 0x000be40000002400 */
[C---:B--2---:R-:W-:Y:S06]  /*1b240*/  HMMA.16816.F32 R52, R8.reuse, R140, R52 ;  /* 0x0000008c0834723c */ /* 0x044fec0000001834 */
[----:B------:R-:W2:Y:S02]  /*1b250*/  MUFU.TANH R57, R57 ;  /* 0x0000003900397308 */ /* 0x000ea40000002400 */
[----:B------:R-:W-:Y:S06]  /*1b260*/  HMMA.16816.F32 R48, R8, R142, R48 ;  /* 0x0000008e0830723c */ /* 0x000fec0000001830 */
[----:B------:R2:W-:Y:S01]  /*1b270*/  MUFU.TANH R199, R65 ;  /* 0x0000004100c77308 */ /* 0x0005e20000002400 */
[----:B-----5:R-:W-:Y:S01]  /*1b280*/  I2FP.F32.U32 R56, R7 ;  /* 0x0000000700387245 */ /* 0x020fe20000201000 */
[----:B------:R-:W-:Y:S01]  /*1b290*/  HMMA.16816.F32 R36, R20, R148, R36 ;  /* 0x000000941424723c */ /* 0x000fe20000001824 */
[----:B------:R-:W-:-:S03]  /*1b2a0*/  FMUL.FTZ R149, R59, UR4 ;  /* 0x000000043b957c20 */ /* 0x000fc60008410000 */
[CC--:B----4-:R-:W-:Y:S01]  /*1b2b0*/  FFMA.FTZ R159, R0.reuse, R56.reuse, R159 ;  /* 0x00000038009f7223 */ /* 0x0d0fe2000001009f */
[----:B------:R-:W-:Y:S01]  /*1b2c0*/  FFMA.FTZ R64, R0, R56, R173 ;  /* 0x0000003800407223 */ /* 0x000fe200000100ad */
[C---:B------:R-:W-:Y:S01]  /*1b2d0*/  VIADD R56, R6.reuse, 0xffffff01 ;  /* 0xffffff0106387836 */ /* 0x040fe20000000000 */
[----:B------:R-:W-:Y:S01]  /*1b2e0*/  MUFU.TANH R141, R67 ;  /* 0x00000043008d7308 */ /* 0x000fe20000002400 */
[----:B---3--:R-:W-:Y:S01]  /*1b2f0*/  HMMA.16816.F32 R52, R164, R16, R52 ;  /* 0x00000010a434723c */ /* 0x008fe20000001834 */
[----:B------:R-:W-:Y:S01]  /*1b300*/  VIADD R16, R6, 0xffffff78 ;  /* 0xffffff7806107836 */ /* 0x000fe20000000000 */
[----:B------:R-:W-:Y:S01]  /*1b310*/  FSEL R7, R159, -INF , !P2 ;  /* 0xff8000009f077808 */ /* 0x000fe20005000000 */
[----:B------:R-:W-:Y:S01]  /*1b320*/  FMUL.FTZ R17, R182, UR4 ;  /* 0x00000004b6117c20 */ /* 0x000fe20008410000 */
[----:B------:R-:W-:Y:S02]  /*1b330*/  FSEL R64, R64, -INF , !P1 ;  /* 0xff80000040407808 */ /* 0x000fe40004800000 */
[C---:B------:R-:W-:Y:S01]  /*1b340*/  ISETP.GE.AND P5, PT, R16.reuse, R134, PT ;  /* 0x000000861000720c */ /* 0x040fe20003fa6270 */
[----:B------:R3:W-:Y:S01]  /*1b350*/  MUFU.TANH R159, R58 ;  /* 0x0000003a009f7308 */ /* 0x0007e20000002400 */
[-C--:B------:R-:W-:Y:S01]  /*1b360*/  ISETP.GE.AND P2, PT, R16, R135.reuse, PT ;  /* 0x000000871000720c */ /* 0x080fe20003f46270 */
[----:B-1----:R-:W-:Y:S01]  /*1b370*/  HMMA.16816.F32 R44, R8, R12, R44 ;  /* 0x0000000c082c723c */ /* 0x002fe2000000182c */
[----:B------:R-:W-:Y:S01]  /*1b380*/  I2FP.F32.U32 R16, R16 ;  /* 0x0000001000107245 */ /* 0x000fe20000201000 */
[----:B--2---:R-:W-:Y:S01]  /*1b390*/  VIADD R65, R6, 0xffffff08 ;  /* 0xffffff0806417836 */ /* 0x004fe20000000000 */
[----:B------:R-:W-:Y:S01]  /*1b3a0*/  ISETP.GE.AND P1, PT, R56, R134, PT ;  /* 0x000000863800720c */ /* 0x000fe20003f26270 */
[----:B------:R-:W-:Y:S01]  /*1b3b0*/  VIADD R13, R6, 0xffffff09 ;  /* 0xffffff09060d7836 */ /* 0x000fe20000000000 */
[----:B------:R-:W-:Y:S01]  /*1b3c0*/  I2FP.F32.U32 R12, R56 ;  /* 0x00000038000c7245 */ /* 0x000fe20000201000 */
[C---:B------:R-:W-:Y:S01]  /*1b3d0*/  FFMA.FTZ R57, R0.reuse, R16, R57 ;  /* 0x0000001000397223 */ /* 0x040fe20000010039 */
[----:B------:R-:W1:Y:S01]  /*1b3e0*/  MUFU.TANH R17, R17 ;  /* 0x0000001100117308 */ /* 0x000e620000002400 */
[----:B------:R-:W-:Y:S02]  /*1b3f0*/  HMMA.16816.F32 R48, R164, R18, R48 ;  /* 0x00000012a430723c */ /* 0x000fe40000001830 */
[-C--:B------:R-:W-:Y:S01]  /*1b400*/  FFMA.FTZ R157, R0, R12.reuse, R157 ;  /* 0x0000000c009d7223 */ /* 0x080fe2000001009d */
[----:B------:R-:W-:Y:S01]  /*1b410*/  FSEL R137, R57, -INF , !P5 ;  /* 0xff80000039897808 */ /* 0x000fe20006800000 */
[----:B------:R-:W-:Y:S01]  /*1b420*/  FMUL.FTZ R143, R53, UR4 ;  /* 0x00000004358f7c20 */ /* 0x000fe20008410000 */
[-C--:B------:R-:W-:Y:S01]  /*1b430*/  ISETP.GE.AND P5, PT, R56, R135.reuse, PT ;  /* 0x000000873800720c */ /* 0x080fe20003fa6270 */
[----:B------:R-:W-:Y:S01]  /*1b440*/  FFMA.FTZ R12, R0, R12, R161 ;  /* 0x0000000c000c7223 */ /* 0x000fe200000100a1 */
[----:B---3--:R-:W2:Y:S01]  /*1b450*/  LDSM.16.M88.4 R56, [R203+0xa000] ;  /* 0x00a00000cb38783b */ /* 0x008ea20000000200 */
[----:B------:R-:W-:Y:S01]  /*1b460*/  FSEL R53, R157, -INF , !P1 ;  /* 0xff8000009d357808 */ /* 0x000fe20004800000 */
[----:B------:R-:W-:Y:S01]  /*1b470*/  FMUL.FTZ R161, R55, UR4 ;  /* 0x0000000437a17c20 */ /* 0x000fe20008410000 */
[----:B------:R-:W-:Y:S01]  /*1b480*/  ISETP.GE.AND P1, PT, R65, R135, PT ;  /* 0x000000874100720c */ /* 0x000fe20003f26270 */
[----:B------:R-:W-:Y:S01]  /*1b490*/  FMUL.FTZ R52, R52, UR4 ;  /* 0x0000000434347c20 */ /* 0x000fe20008410000 */
[----:B------:R-:W-:Y:S01]  /*1b4a0*/  HMMA.16816.F32 R40, R8, R14, R40 ;  /* 0x0000000e0828723c */ /* 0x000fe20000001828 */
[----:B------:R-:W-:-:S02]  /*1b4b0*/  VIADD R14, R6, 0xffffff10 ;  /* 0xffffff10060e7836 */ /* 0x000fc40000000000 */
[----:B------:R-:W-:Y:S01]  /*1b4c0*/  FMUL.FTZ R157, R54, UR4 ;  /* 0x00000004369d7c20 */ /* 0x000fe20008410000 */
[----:B------:R3:W-:Y:S01]  /*1b4d0*/  MUFU.TANH R211, R66 ;  /* 0x0000004200d37308 */ /* 0x0007e20000002400 */
[----:B-1----:R-:W-:Y:S02]  /*1b4e0*/  FFMA.FTZ R17, R0, R16, R17 ;  /* 0x0000001000117223 */ /* 0x002fe40000010011 */
[----:B------:R-:W-:Y:S01]  /*1b4f0*/  FMUL.FTZ R173, R48, UR4 ;  /* 0x0000000430ad7c20 */ /* 0x000fe20008410000 */
[----:B------:R-:W-:Y:S02]  /*1b500*/  HMMA.16816.F32 R32, R20, R150, R32 ;  /* 0x000000961420723c */ /* 0x000fe40000001820 */
[----:B------:R-:W-:Y:S01]  /*1b510*/  FSEL R138, R17, -INF , !P2 ;  /* 0xff800000118a7808 */ /* 0x000fe20005000000 */
[----:B------:R-:W-:Y:S01]  /*1b520*/  VIADD R48, R6, 0xffffff11 ;  /* 0xffffff1106307836 */ /* 0x000fe20000000000 */
[----:B------:R-:W-:Y:S01]  /*1b530*/  ISETP.GE.AND P2, PT, R65, R134, PT ;  /* 0x000000864100720c */ /* 0x000fe20003f46270 */
[----:B------:R-:W1:Y:S01]  /*1b540*/  LDSM.16.M88.4 R16, [R202+0xa800] ;  /* 0x00a80000ca10783b */ /* 0x000e620000000200 */
[----:B------:R-:W-:Y:S01]  /*1b550*/  I2FP.F32.U32 R65, R65 ;  /* 0x0000004100417245 */ /* 0x000fe20000201000 */
[----:B------:R4:W-:Y:S01]  /*1b560*/  MUFU.TANH R151, R52 ;  /* 0x0000003400977308 */ /* 0x0009e20000002400 */
[----:B------:R-:W-:Y:S01]  /*1b570*/  FMUL.FTZ R49, R49, UR4 ;  /* 0x0000000431317c20 */ /* 0x000fe20008410000 */
[----:B------:R-:W-:-:S02]  /*1b580*/  FMUL.FTZ R50, R50, UR4 ;  /* 0x0000000432327c20 */ /* 0x000fc40008410000 */
[CC--:B------:R-:W-:Y:S01]  /*1b590*/  FFMA.FTZ R55, R0.reuse, R65.reuse, R169 ;  /* 0x0000004100377223 */ /* 0x0c0fe200000100a9 */
[----:B------:R-:W-:Y:S01]  /*1b5a0*/  FFMA.FTZ R54, R0, R65, R171 ;  /* 0x0000004100367223 */ /* 0x000fe200000100ab */
[----:B---3--:R-:W-:Y:S02]  /*1b5b0*/  VIADD R66, R6, 0xffffff18 ;  /* 0xffffff1806427836 */ /* 0x008fe40000000000 */
[----:B------:R-:W3:Y:S01]  /*1b5c0*/  MUFU.TANH R139, R139 ;  /* 0x0000008b008b7308 */ /* 0x000ee20000002400 */
[----:B------:R-:W-:Y:S02]  /*1b5d0*/  FSEL R55, R55, -INF , !P2 ;  /* 0xff80000037377808 */ /* 0x000fe40005000000 */
[----:B------:R-:W-:Y:S02]  /*1b5e0*/  ISETP.GE.AND P2, PT, R13, R135, PT ;  /* 0x000000870d00720c */ /* 0x000fe40003f46270 */
[----:B------:R-:W-:Y:S02]  /*1b5f0*/  FSEL R54, R54, -INF , !P1 ;  /* 0xff80000036367808 */ /* 0x000fe40004800000 */
[----:B------:R-:W-:Y:S01]  /*1b600*/  ISETP.GE.AND P1, PT, R14, R134, PT ;  /* 0x000000860e00720c */ /* 0x000fe20003f26270 */
[----:B------:R-:W5:Y:S01]  /*1b610*/  MUFU.TANH R147, R147 ;  /* 0x0000009300937308 */ /* 0x000f620000002400 */
[----:B----4-:R-:W-:-:S02]  /*1b620*/  FSEL R52, R12, -INF , !P5 ;  /* 0xff8000000c347808 */ /* 0x010fc40006800000 */
[----:B------:R-:W-:Y:S02]  /*1b630*/  ISETP.GE.AND P5, PT, R13, R134, PT ;  /* 0x000000860d00720c */ /* 0x000fe40003fa6270 */
[----:B------:R-:W-:Y:S01]  /*1b640*/  I2FP.F32.U32 R13, R13 ;  /* 0x0000000d000d7245 */ /* 0x000fe20000201000 */
[C---:B--2---:R-:W-:Y:S01]  /*1b650*/  HMMA.16816.F32 R44, R164.reuse, R56, R44 ;  /* 0x00000038a42c723c */ /* 0x044fe2000000182c */
[----:B------:R-:W-:Y:S01]  /*1b660*/  I2FP.F32.U32 R12, R14 ;  /* 0x0000000e000c7245 */ /* 0x000fe20000201000 */
[----:B------:R-:W-:Y:S01]  /*1b670*/  FMUL.FTZ R57, R51, UR4 ;  /* 0x0000000433397c20 */ /* 0x000fe20008410000 */
[----:B------:R-:W2:Y:S01]  /*1b680*/  MUFU.TANH R149, R149 ;  /* 0x0000009500957308 */ /* 0x000ea20000002400 */
[CC--:B------:R-:W-:Y:S01]  /*1b690*/  FFMA.FTZ R175, R0.reuse, R13.reuse, R175 ;  /* 0x0000000d00af7223 */ /* 0x0c0fe200000100af */
[C---:B------:R-:W-:Y:S01]  /*1b6a0*/  FFMA.FTZ R67, R0.reuse, R13, R163 ;  /* 0x0000000d00437223 */ /* 0x040fe200000100a3 */
[CC--:B------:R-:W-:Y:S01]  /*1b6b0*/  FFMA.FTZ R65, R0.reuse, R12.reuse, R177 ;  /* 0x0000000c00417223 */ /* 0x0c0fe200000100b1 */
[----:B------:R-:W-:Y:S01]  /*1b6c0*/  FFMA.FTZ R189, R0, R12, R189 ;  /* 0x0000000c00bd7223 */ /* 0x000fe200000100bd */
[----:B------:R-:W-:Y:S01]  /*1b6d0*/  HMMA.16816.F32 R40, R164, R58, R40 ;  /* 0x0000003aa428723c */ /* 0x000fe20000001828 */
[----:B------:R-:W-:-:S02]  /*1b6e0*/  FSEL R56, R175, -INF , !P2 ;  /* 0xff800000af387808 */ /* 0x000fc40005000000 */
[----:B------:R-:W-:Y:S01]  /*1b6f0*/  FSEL R65, R65, -INF , !P1 ;  /* 0xff80000041417808 */ /* 0x000fe20004800000 */
[----:B------:R-:W-:Y:S01]  /*1b700*/  MUFU.TANH R163, R49 ;  /* 0x0000003100a37308 */ /* 0x000fe20000002400 */
[C---:B------:R-:W-:Y:S02]  /*1b710*/  ISETP.GE.AND P2, PT, R48.reuse, R134, PT ;  /* 0x000000863000720c */ /* 0x040fe40003f46270 */
[-C--:B------:R-:W-:Y:S01]  /*1b720*/  ISETP.GE.AND P1, PT, R48, R135.reuse, PT ;  /* 0x000000873000720c */ /* 0x080fe20003f26270 */
[C---:B-1----:R-:W-:Y:S01]  /*1b730*/  HMMA.16816.F32 R36, R8.reuse, R16, R36 ;  /* 0x000000100824723c */ /* 0x042fe20000001824 */
[----:B------:R-:W-:Y:S01]  /*1b740*/  I2FP.F32.U32 R48, R48 ;  /* 0x0000003000307245 */ /* 0x000fe20000201000 */
[----:B------:R-:W-:Y:S01]  /*1b750*/  VIADD R16, R6, 0xffffff19 ;  /* 0xffffff1906107836 */ /* 0x000fe20000000000 */
[----:B------:R-:W-:Y:S01]  /*1b760*/  FSEL R67, R67, -INF , !P5 ;  /* 0xff80000043437808 */ /* 0x000fe20006800000 */
[----:B------:R-:W-:Y:S01]  /*1b770*/  MUFU.TANH R17, R57 ;  /* 0x0000003900117308 */ /* 0x000fe20000002400 */
[-C--:B------:R-:W-:Y:S01]  /*1b780*/  ISETP.GE.AND P5, PT, R14, R135.reuse, PT ;  /* 0x000000870e00720c */ /* 0x080fe20003fa6270 */
[CC--:B------:R-:W-:Y:S01]  /*1b790*/  FFMA.FTZ R179, R0.reuse, R48.reuse, R179 ;  /* 0x0000003000b37223 */ /* 0x0c0fe200000100b3 */
[----:B------:R1:W4:Y:S01]  /*1b7a0*/  LDSM.16.M88.4 R12, [R200+0xb000] ;  /* 0x00b00000c80c783b */ /* 0x0003220000000200 */
[----:B------:R-:W-:Y:S01]  /*1b7b0*/  FFMA.FTZ R155, R0, R48, R155 ;  /* 0x00000030009b7223 */ /* 0x000fe2000001009b */
[----:B------:R-:W-:Y:S01]  /*1b7c0*/  FSEL R212, R189, -INF , !P5 ;  /* 0xff800000bdd47808 */ /* 0x000fe20006800000 */
[----:B------:R-:W-:Y:S01]  /*1b7d0*/  FMUL.FTZ R45, R45, UR4 ;  /* 0x000000042d2d7c20 */ /* 0x000fe20008410000 */
[----:B------:R-:W-:Y:S01]  /*1b7e0*/  FSEL R227, R179, -INF , !P2 ;  /* 0xff800000b3e37808 */ /* 0x000fe20005000000 */
[----:B------:R-:W-:Y:S01]  /*1b7f0*/  FMUL.FTZ R179, R46, UR4 ;  /* 0x000000042eb37c20 */ /* 0x000fe20008410000 */
[----:B------:R-:W-:Y:S01]  /*1b800*/  ISETP.GE.AND P5, PT, R66, R134, PT ;  /* 0x000000864200720c */ /* 0x000fe20003fa6270 */
[----:B------:R-:W-:Y:S01]  /*1b810*/  VIADD R46, R6, 0xffffff21 ;  /* 0xffffff21062e7836 */ /* 0x000fe20000000000 */
[-C--:B------:R-:W-:Y:S01]  /*1b820*/  ISETP.GE.AND P2, PT, R66, R135.reuse, PT ;  /* 0x000000874200720c */ /* 0x080fe20003f46270 */
[----:B------:R3:W-:Y:S01]  /*1b830*/  MUFU.TANH R175, R50 ;  /* 0x0000003200af7308 */ /* 0x0007e20000002400 */
[----:B------:R-:W-:Y:S01]  /*1b840*/  I2FP.F32.U32 R66, R66 ;  /* 0x0000004200427245 */ /* 0x000fe20000201000 */
[----:B------:R-:W-:Y:S01]  /*1b850*/  FMUL.FTZ R47, R47, UR4 ;  /* 0x000000042f2f7c20 */ /* 0x000fe20008410000 */
[----:B------:R-:W-:Y:S01]  /*1b860*/  FSEL R214, R155, -INF , !P1 ;  /* 0xff8000009bd67808 */ /* 0x000fe20004800000 */
[----:B------:R-:W-:Y:S01]  /*1b870*/  FMUL.FTZ R155, R44, UR4 ;  /* 0x000000042c9b7c20 */ /* 0x000fe20008410000 */
[----:B------:R-:W-:Y:S01]  /*1b880*/  ISETP.GE.AND P1, PT, R16, R134, PT ;  /* 0x000000861000720c */ /* 0x000fe20003f26270 */
        /* <DEDUP_REMOVED lines=11> */
[----:B------:R-:W-:Y:S01]  /*1b940*/  FSEL R210, R195, -INF , !P2 ;  /* 0xff800000c3d27808 */ /* 0x000fe20005000000 */
[----:B---3--:R-:W3:Y:S01]  /*1b950*/  LDSM.16.M88.4 R48, [R203+0xa800] ;  /* 0x00a80000cb30783b */ /* 0x008ee20000000200 */
[----:B------:R-:W-:Y:S01]  /*1b960*/  ISETP.GE.AND P2, PT, R44, R134, PT ;  /* 0x000000862c00720c */ /* 0x000fe20003f46270 */
[CC--:B------:R-:W-:Y:S01]  /*1b970*/  FFMA.FTZ R57, R0.reuse, R16.reuse, R193 ;  /* 0x0000001000397223 */ /* 0x0c0fe200000100c1 */
[----:B------:R-:W-:Y:S01]  /*1b980*/  FFMA.FTZ R139, R0, R16, R139 ;  /* 0x00000010008b7223 */ /* 0x000fe2000001008b */
[----:B------:R-:W-:Y:S01]  /*1b990*/  I2FP.F32.U32 R16, R46 ;  /* 0x0000002e00107245 */ /* 0x000fe20000201000 */
[----:B------:R5:W-:Y:S01]  /*1b9a0*/  MUFU.TANH R59, R47 ;  /* 0x0000002f003b7308 */ /* 0x000be20000002400 */
[----:B------:R-:W-:Y:S01]  /*1b9b0*/  FMUL.FTZ R42, R42, UR4 ;  /* 0x000000042a2a7c20 */ /* 0x000fe20008410000 */
[----:B------:R-:W-:-:S02]  /*1b9c0*/  FSEL R57, R57, -INF , !P1 ;  /* 0xff80000039397808 */ /* 0x000fc40004800000 */
[-C--:B------:R-:W-:Y:S01]  /*1b9d0*/  ISETP.GE.AND P1, PT, R44, R135.reuse, PT ;  /* 0x000000872c00720c */ /* 0x080fe20003f26270 */
[----:B------:R-:W-:Y:S01]  /*1b9e0*/  FFMA.FTZ R141, R0, R16, R141 ;  /* 0x00000010008d7223 */ /* 0x000fe2000001008d */
[----:B------:R-:W-:Y:S02]  /*1b9f0*/  I2FP.F32.U32 R44, R44 ;  /* 0x0000002c002c7245 */ /* 0x000fe40000201000 */
[----:B-1----:R-:W-:Y:S01]  /*1ba00*/  FSEL R200, R139, -INF , !P5 ;  /* 0xff8000008bc87808 */ /* 0x002fe20006800000 */
[----:B------:R-:W-:Y:S01]  /*1ba10*/  FMUL.FTZ R139, R40, UR4 ;  /* 0x00000004288b7c20 */ /* 0x000fe20008410000 */
[----:B------:R-:W-:Y:S01]  /*1ba20*/  ISETP.GE.AND P5, PT, R46, R134, PT ;  /* 0x000000862e00720c */ /* 0x000fe20003fa6270 */
[CC--:B------:R-:W-:Y:S01]  /*1ba30*/  FFMA.FTZ R197, R0.reuse, R44.reuse, R197 ;  /* 0x0000002c00c57223 */ /* 0x0c0fe200000100c5 */
[----:B------:R-:W-:Y:S01]  /*1ba40*/  FFMA.FTZ R194, R0, R44, R211 ;  /* 0x0000002c00c27223 */ /* 0x000fe200000100d3 */
[C---:B------:R-:W-:Y:S01]  /*1ba50*/  VIADD R44, R6.reuse, 0xffffff28 ;  /* 0xffffff28062c7836 */ /* 0x040fe20000000000 */
[C---:B----4-:R-:W-:Y:S01]  /*1ba60*/  HMMA.16816.F32 R28, R20.reuse, R12, R28 ;  /* 0x0000000c141c723c */ /* 0x050fe2000000181c */
[----:B------:R-:W-:Y:S01]  /*1ba70*/  VIADD R12, R6, 0xffffff29 ;  /* 0xffffff29060c7836 */ /* 0x000fe20000000000 */
[----:B------:R-:W-:Y:S01]  /*1ba80*/  FSEL R209, R197, -INF , !P2 ;  /* 0xff800000c5d17808 */ /* 0x000fe20005000000 */
[----:B------:R-:W-:Y:S01]  /*1ba90*/  FFMA.FTZ R197, R0, R16, R199 ;  /* 0x0000001000c57223 */ /* 0x000fe200000100c7 */
[----:B------:R-:W-:Y:S01]  /*1baa0*/  I2FP.F32.U32 R40, R44 ;  /* 0x0000002c00287245 */ /* 0x000fe20000201000 */
[----:B------:R-:W-:Y:S01]  /*1bab0*/  VIADD R16, R6, 0xffffff30 ;  /* 0xffffff3006107836 */ /* 0x000fe20000000000 */
[----:B------:R-:W-:Y:S01]  /*1bac0*/  FSEL R194, R194, -INF , !P1 ;  /* 0xff800000c2c27808 */ /* 0x000fe20004800000 */
[----:B------:R-:W-:Y:S01]  /*1bad0*/  MUFU.TANH R143, R143 ;  /* 0x0000008f008f7308 */ /* 0x000fe20000002400 */
[-C--:B------:R-:W-:Y:S01]  /*1bae0*/  ISETP.GE.AND P2, PT, R46, R135.reuse, PT ;  /* 0x000000872e00720c */ /* 0x080fe20003f46270 */
[----:B------:R-:W-:Y:S01]  /*1baf0*/  FFMA.FTZ R211, R0, R40, R231 ;  /* 0x0000002800d37223 */ /* 0x000fe200000100e7 */
[----:B------:R-:W-:Y:S01]  /*1bb00*/  ISETP.GE.AND P1, PT, R44, R134, PT ;  /* 0x000000862c00720c */ /* 0x000fe20003f26270 */
[----:B------:R-:W-:Y:S01]  /*1bb10*/  FFMA.FTZ R159, R0, R40, R159 ;  /* 0x00000028009f7223 */ /* 0x000fe2000001009f */
[----:B------:R-:W-:Y:S01]  /*1bb20*/  FSEL R197, R197, -INF , !P5 ;  /* 0xff800000c5c57808 */ /* 0x000fe20006800000 */
[----:B------:R-:W-:Y:S01]  /*1bb30*/  HMMA.16816.F32 R24, R20, R14, R24 ;  /* 0x0000000e1418723c */ /* 0x000fe20000001818 */
[----:B------:R-:W-:Y:S01]  /*1bb40*/  ISETP.GE.AND P5, PT, R44, R135, PT ;  /* 0x000000872c00720c */ /* 0x000fe20003fa6270 */
[----:B------:R-:W1:Y:S01]  /*1bb50*/  MUFU.TANH R157, R157 ;  /* 0x0000009d009d7308 */ /* 0x000e620000002400 */
[----:B------:R-:W-:Y:S01]  /*1bb60*/  FSEL R192, R141, -INF , !P2 ;  /* 0xff8000008dc07808 */ /* 0x000fe20005000000 */
[----:B-----5:R-:W4:Y:S01]  /*1bb70*/  LDSM.16.M88.4 R44, [R202+0xb000] ;  /* 0x00b00000ca2c783b */ /* 0x020f220000000200 */
[----:B------:R-:W-:-:S02]  /*1bb80*/  FSEL R211, R211, -INF , !P1 ;  /* 0xff800000d3d37808 */ /* 0x000fc40004800000 */
[C---:B------:R-:W-:Y:S01]  /*1bb90*/  ISETP.GE.AND P2, PT, R12.reuse, R134, PT ;  /* 0x000000860c00720c */ /* 0x040fe20003f46270 */
[----:B---3--:R-:W-:Y:S01]  /*1bba0*/  HMMA.16816.F32 R36, R164, R48, R36 ;  /* 0x00000030a424723c */ /* 0x008fe20000001824 */
[----:B------:R-:W-:Y:S01]  /*1bbb0*/  ISETP.GE.AND P1, PT, R12, R135, PT ;  /* 0x000000870c00720c */ /* 0x000fe20003f26270 */
[----:B------:R-:W3:Y:S01]  /*1bbc0*/  MUFU.TANH R161, R161 ;  /* 0x000000a100a17308 */ /* 0x000ee20000002400 */
[----:B------:R-:W-:Y:S02]  /*1bbd0*/  I2FP.F32.U32 R12, R12 ;  /* 0x0000000c000c7245 */ /* 0x000fe40000201000 */
[----:B------:R-:W-:Y:S02]  /*1bbe0*/  FSEL R198, R159, -INF , !P5 ;  /* 0xff8000009fc67808 */ /* 0x000fe40006800000 */
[----:B------:R-:W-:Y:S01]  /*1bbf0*/  ISETP.GE.AND P5, PT, R16, R134, PT ;  /* 0x000000861000720c */ /* 0x000fe20003fa6270 */
[CC--:B------:R-:W-:Y:S01]  /*1bc00*/  FFMA.FTZ R147, R0.reuse, R12.reuse, R147 ;  /* 0x0000000c00937223 */ /* 0x0c0fe20000010093 */
[----:B--2---:R-:W-:Y:S01]  /*1bc10*/  FFMA.FTZ R149, R0, R12, R149 ;  /* 0x0000000c00957223 */ /* 0x004fe20000010095 */
[----:B------:R-:W2:Y:S01]  /*1bc20*/  MUFU.TANH R173, R173 ;  /* 0x000000ad00ad7308 */ /* 0x000ea20000002400 */
[----:B------:R-:W5:Y:S01]  /*1bc30*/  LDSM.16.M88.4 R12, [R203+0xb000] ;  /* 0x00b00000cb0c783b */ /* 0x000f620000000200 */
[----:B------:R-:W-:Y:S01]  /*1bc40*/  HMMA.16816.F32 R20, R20, R152, R184 ;  /* 0x000000981414723c */ /* 0x000fe200000018b8 */
[----:B------:R-:W-:Y:S01]  /*1bc50*/  FSEL R199, R147, -INF , !P2 ;  /* 0xff80000093c77808 */ /* 0x000fe20005000000 */
[----:B------:R-:W-:-:S04]  /*1bc60*/  DEPBAR.LE SB0, 0x0 ;  /* 0x000080000000791a */ /* 0x000fc80000000000 */
[-C--:B------:R-:W-:Y:S01]  /*1bc70*/  ISETP.GE.AND P2, PT, R16, R135.reuse, PT ;  /* 0x000000871000720c */ /* 0x080fe20003f46270 */
[----:B------:R-:W5:Y:S01]  /*1bc80*/  MUFU.TANH R155, R155 ;  /* 0x0000009b009b7308 */ /* 0x000f620000002400 */
[----:B------:R-:W-:Y:S01]  /*1bc90*/  I2FP.F32.U32 R16, R16 ;  /* 0x0000001000107245 */ /* 0x000fe20000201000 */
[----:B------:R-:W-:Y:S01]  /*1bca0*/  FMUL.FTZ R36, R36, UR4 ;  /* 0x0000000424247c20 */ /* 0x000fe20008410000 */
[----:B------:R-:W-:Y:S01]  /*1bcb0*/  FSEL R196, R149, -INF , !P1 ;  /* 0xff80000095c47808 */ /* 0x000fe20004800000 */
[----:B------:R-:W-:Y:S01]  /*1bcc0*/  HMMA.16816.F32 R32, R164, R50, R32 ;  /* 0x00000032a420723c */ /* 0x000fe20000001820 */
[----:B------:R-:W-:Y:S01]  /*1bcd0*/  ISETP.GE.AND P1, PT, R18, R134, PT ;  /* 0x000000861200720c */ /* 0x000fe20003f26270 */
[CC--:B------:R-:W-:Y:S01]  /*1bce0*/  FFMA.FTZ R151, R0.reuse, R16.reuse, R151 ;  /* 0x0000001000977223 */ /* 0x0c0fe20000010097 */
[----:B-1----:R-:W-:Y:S01]  /*1bcf0*/  FFMA.FTZ R157, R0, R16, R157 ;  /* 0x00000010009d7223 */ /* 0x002fe2000001009d */
[----:B------:R-:W-:Y:S01]  /*1bd00*/  VIADD R16, R6, 0xffffff38 ;  /* 0xffffff3806107836 */ /* 0x000fe20000000000 */
[----:B------:R-:W1:Y:S01]  /*1bd10*/  MUFU.TANH R179, R179 ;  /* 0x000000b300b37308 */ /* 0x000e620000002400 */
[----:B------:R-:W-:Y:S01]  /*1bd20*/  FMUL.FTZ R37, R37, UR4 ;  /* 0x0000000425257c20 */ /* 0x000fe20008410000 */
[----:B------:R-:W-:Y:S01]  /*1bd30*/  FSEL R171, R151, -INF , !P5 ;  /* 0xff80000097ab7808 */ /* 0x000fe20006800000 */
[----:B------:R-:W-:Y:S01]  /*1bd40*/  FMUL.FTZ R38, R38, UR4 ;  /* 0x0000000426267c20 */ /* 0x000fe20008410000 */
[----:B------:R-:W-:Y:S01]  /*1bd50*/  ISETP.GE.AND P5, PT, R18, R135, PT ;  /* 0x000000871200720c */ /* 0x000fe20003fa6270 */
[----:B------:R-:W-:Y:S01]  /*1bd60*/  FMUL.FTZ R39, R39, UR4 ;  /* 0x0000000427277c20 */ /* 0x000fe20008410000 */
[----:B------:R-:W-:Y:S01]  /*1bd70*/  I2FP.F32.U32 R18, R18 ;  /* 0x0000001200127245 */ /* 0x000fe20000201000 */
[----:B------:R-:W-:Y:S01]  /*1bd80*/  HMMA.16816.F32 R20, R8, R4, R20 ;  /* 0x000000040814723c */ /* 0x000fe20000001814 */
[----:B------:R-:W-:Y:S01]  /*1bd90*/  FSEL R168, R157, -INF , !P2 ;  /* 0xff8000009da87808 */ /* 0x000fe20005000000 */
[----:B------:R1:W-:Y:S01]  /*1bda0*/  MUFU.TANH R43, R36 ;  /* 0x00000024002b7308 */ /* 0x0003e20000002400 */
[----:B------:R-:W-:Y:S01]  /*1bdb0*/  ISETP.GE.AND P2, PT, R16, R134, PT ;  /* 0x000000861000720c */ /* 0x000fe20003f46270 */
[CC--:B------:R-:W-:Y:S01]  /*1bdc0*/  FFMA.FTZ R143, R0.reuse, R18.reuse, R143 ;  /* 0x00000012008f7223 */ /* 0x0c0fe2000001008f */
[----:B---3--:R-:W-:Y:S01]  /*1bdd0*/  FFMA.FTZ R161, R0, R18, R161 ;  /* 0x0000001200a17223 */ /* 0x008fe200000100a1 */
[----:B------:R-:W-:-:S02]  /*1bde0*/  VIADD R18, R6, 0xffffff39 ;  /* 0xffffff3906127836 */ /* 0x000fc40000000000 */
[----:B------:R-:W-:Y:S01]  /*1bdf0*/  FMUL.FTZ R32, R32, UR4 ;  /* 0x0000000420207c20 */ /* 0x000fe20008410000 */
[C---:B----4-:R-:W-:Y:S01]  /*1be00*/  HMMA.16816.F32 R28, R8.reuse, R44, R28 ;  /* 0x0000002c081c723c */ /* 0x050fe2000000181c */
[----:B------:R-:W-:Y:S01]  /*1be10*/  FSEL R169, R143, -INF , !P1 ;  /* 0xff8000008fa97808 */ /* 0x000fe20004800000 */
[----:B------:R-:W3:Y:S01]  /*1be20*/  MUFU.TANH R139, R139 ;  /* 0x0000008b008b7308 */ /* 0x000ee20000002400 */
[----:B------:R-:W-:Y:S01]  /*1be30*/  ISETP.GE.AND P1, PT, R16, R135, PT ;  /* 0x000000871000720c */ /* 0x000fe20003f26270 */
[----:B------:R-:W-:Y:S01]  /*1be40*/  FMUL.FTZ R33, R33, UR4 ;  /* 0x0000000421217c20 */ /* 0x000fe20008410000 */
[----:B------:R-:W-:Y:S01]  /*1be50*/  I2FP.F32.U32 R16, R16 ;  /* 0x0000001000107245 */ /* 0x000fe20000201000 */
[----:B------:R-:W-:Y:S01]  /*1be60*/  VIADD R4, R6, 0xffffff58 ;  /* 0xffffff5806047836 */ /* 0x000fe20000000000 */
[----:B------:R-:W-:Y:S01]  /*1be70*/  FSEL R170, R161, -INF , !P5 ;  /* 0xff800000a1aa7808 */ /* 0x000fe20006800000 */
[----:B------:R-:W-:Y:S01]  /*1be80*/  HMMA.16816.F32 R24, R8, R46, R24 ;  /* 0x0000002e0818723c */ /* 0x000fe20000001818 */
[----:B------:R-:W-:Y:S01]  /*1be90*/  ISETP.GE.AND P5, PT, R18, R134, PT ;  /* 0x000000861200720c */ /* 0x000fe20003fa6270 */
[----:B--2---:R-:W-:Y:S01]  /*1bea0*/  FFMA.FTZ R173, R0, R16, R173 ;  /* 0x0000001000ad7223 */ /* 0x004fe200000100ad */
[----:B-1----:R-:W-:-:S02]  /*1beb0*/  VIADD R36, R6, 0xffffff40 ;  /* 0xffffff4006247836 */ /* 0x002fc40000000000 */
[----:B------:R-:W-:Y:S01]  /*1bec0*/  FFMA.FTZ R175, R0, R16, R175 ;  /* 0x0000001000af7223 */ /* 0x000fe200000100af */
[----:B------:R-:W-:Y:S01]  /*1bed0*/  MUFU.TANH R41, R41 ;  /* 0x0000002900297308 */ /* 0x000fe20000002400 */
[----:B------:R-:W-:Y:S01]  /*1bee0*/  VIADD R10, R6, 0xffffff51 ;  /* 0xffffff51060a7836 */ /* 0x000fe20000000000 */
[----:B------:R-:W-:Y:S01]  /*1bef0*/  FSEL R195, R173, -INF , !P2 ;  /* 0xff800000adc37808 */ /* 0x000fe20005000000 */
[C---:B------:R-:W-:Y:S01]  /*1bf00*/  HMMA.16816.F32 R20, R164.reuse, R144, R20 ;  /* 0x00000090a414723c */ /* 0x040fe20000001814 */
[-C--:B------:R-:W-:Y:S02]  /*1bf10*/  ISETP.GE.AND P2, PT, R18, R135.reuse, PT ;  /* 0x000000871200720c */ /* 0x080fe40003f46270 */
[----:B------:R-:W-:Y:S02]  /*1bf20*/  I2FP.F32.U32 R18, R18 ;  /* 0x0000001200127245 */ /* 0x000fe40000201000 */
[----:B------:R-:W-:Y:S01]  /*1bf30*/  I2FP.F32.U32 R16, R36 ;  /* 0x0000002400107245 */ /* 0x000fe20000201000 */
[----:B------:R-:W1:Y:S01]  /*1bf40*/  MUFU.TANH R49, R42 ;  /* 0x0000002a00317308 */ /* 0x000e620000002400 */
[----:B------:R-:W-:Y:S01]  /*1bf50*/  FSEL R190, R175, -INF , !P1 ;  /* 0xff800000afbe7808 */ /* 0x000fe20004800000 */
[CC--:B------:R-:W-:Y:S01]  /*1bf60*/  FFMA.FTZ R163, R0.reuse, R18.reuse, R163 ;  /* 0x0000001200a37223 */ /* 0x0c0fe200000100a3 */
[----:B------:R-:W-:Y:S01]  /*1bf70*/  FFMA.FTZ R188, R0, R18, R17 ;  /* 0x0000001200bc7223 */ /* 0x000fe20000010011 */
[----:B------:R-:W-:Y:S01]  /*1bf80*/  VIADD R18, R6, 0xffffff41 ;  /* 0xffffff4106127836 */ /* 0x000fe20000000000 */
[C---:B-----5:R-:W-:Y:S01]  /*1bf90*/  HMMA.16816.F32 R28, R164.reuse, R12, R28 ;  /* 0x0000000ca41c723c */ /* 0x060fe2000000181c */
[CC--:B------:R-:W-:Y:S01]  /*1bfa0*/  FFMA.FTZ R155, R0.reuse, R16.reuse, R155 ;  /* 0x00000010009b7223 */ /* 0x0c0fe2000001009b */
[----:B------:R-:W-:Y:S01]  /*1bfb0*/  FSEL R193, R163, -INF , !P5 ;  /* 0xff800000a3c17808 */ /* 0x000fe20006800000 */
[----:B------:R-:W-:Y:S01]  /*1bfc0*/  FFMA.FTZ R179, R0, R16, R179 ;  /* 0x0000001000b37223 */ /* 0x000fe200000100b3 */
[----:B------:R-:W-:Y:S01]  /*1bfd0*/  I2FP.F32.U32 R12, R18 ;  /* 0x00000012000c7245 */ /* 0x000fe20000201000 */
[----:B------:R-:W-:Y:S01]  /*1bfe0*/  VIADD R16, R6, 0xffffff48 ;  /* 0xffffff4806107836 */ /* 0x000fe20000000000 */
[----:B------:R-:W-:Y:S01]  /*1bff0*/  FSEL R188, R188, -INF , !P2 ;  /* 0xff800000bcbc7808 */ /* 0x000fe20005000000 */
[----:B------:R-:W2:Y:S01]  /*1c000*/  MUFU.TANH R19, R19 ;  /* 0x0000001300137308 */ /* 0x000ea20000002400 */
[-C--:B------:R-:W-:Y:S01]  /*1c010*/  ISETP.GE.AND P5, PT, R36, R135.reuse, PT ;  /* 0x000000872400720c */ /* 0x080fe20003fa6270 */
[----:B------:R-:W-:Y:S01]  /*1c020*/  FFMA.FTZ R177, R0, R12, R177 ;  /* 0x0000000c00b17223 */ /* 0x000fe200000100b1 */
[----:B------:R-:W-:Y:S01]  /*1c030*/  ISETP.GE.AND P2, PT, R18, R134, PT ;  /* 0x000000861200720c */ /* 0x000fe20003f46270 */
[----:B------:R-:W-:Y:S01]  /*1c040*/  HMMA.16816.F32 R24, R164, R14, R24 ;  /* 0x0000000ea418723c */ /* 0x000fe20000001818 */
[----:B------:R-:W-:Y:S01]  /*1c050*/  FSEL R186, R179, -INF , !P5 ;  /* 0xff800000b3ba7808 */ /* 0x000fe20006800000 */
[----:B------:R-:W-:Y:S01]  /*1c060*/  VIADD R14, R6, 0xffffff49 ;  /* 0xffffff49060e7836 */ /* 0x000fe20000000000 */
[----:B------:R-:W-:Y:S01]  /*1c070*/  FSEL R191, R177, -INF , !P2 ;  /* 0xff800000b1bf7808 */ /* 0x000fe20005000000 */
[----:B------:R-:W-:Y:S01]  /*1c080*/  FFMA.FTZ R59, R0, R12, R59 ;  /* 0x0000000c003b7223 */ /* 0x000fe2000001003b */
[C---:B------:R-:W-:Y:S01]  /*1c090*/  ISETP.GE.AND P5, PT, R16.reuse, R134, PT ;  /* 0x000000861000720c */ /* 0x040fe20003fa6270 */
[----:B------:R-:W-:Y:S01]  /*1c0a0*/  MUFU.TANH R37, R37 ;  /* 0x0000002500257308 */ /* 0x000fe20000002400 */
[-C--:B------:R-:W-:Y:S01]  /*1c0b0*/  ISETP.GE.AND P2, PT, R16, R135.reuse, PT ;  /* 0x000000871000720c */ /* 0x080fe20003f46270 */
[----:B------:R-:W-:Y:S01]  /*1c0c0*/  FMUL.FTZ R13, R34, UR4 ;  /* 0x00000004220d7c20 */ /* 0x000fe20008410000 */
[----:B------:R-:W-:Y:S01]  /*1c0d0*/  I2FP.F32.U32 R16, R16 ;  /* 0x0000001000107245 */ /* 0x000fe20000201000 */
[----:B------:R-:W-:Y:S01]  /*1c0e0*/  FMUL.FTZ R5, R30, UR4 ;  /* 0x000000041e057c20 */ /* 0x000fe20008410000 */
[----:B------:R-:W-:Y:S01]  /*1c0f0*/  ISETP.GE.AND P1, PT, R36, R134, PT ;  /* 0x000000862400720c */ /* 0x000fe20003f26270 */
[----:B------:R-:W-:Y:S01]  /*1c100*/  FMUL.FTZ R28, R28, UR4 ;  /* 0x000000041c1c7c20 */ /* 0x000fe20008410000 */
[----:B------:R-:W-:Y:S01]  /*1c110*/  I2FP.F32.U32 R12, R14 ;  /* 0x0000000e000c7245 */ /* 0x000fe20000201000 */
[-C--:B---3--:R-:W-:Y:S01]  /*1c120*/  FFMA.FTZ R139, R0, R16.reuse, R139 ;  /* 0x00000010008b7223 */ /* 0x088fe2000001008b */
[----:B------:R-:W-:Y:S01]  /*1c130*/  FSEL R189, R155, -INF , !P1 ;  /* 0xff8000009bbd7808 */ /* 0x000fe20004800000 */
[----:B------:R-:W3:Y:S01]  /*1c140*/  MUFU.TANH R51, R38 ;  /* 0x0000002600337308 */ /* 0x000ee20000002400 */
[-C--:B------:R-:W-:Y:S01]  /*1c150*/  ISETP.GE.AND P1, PT, R18, R135.reuse, PT ;  /* 0x000000871200720c */ /* 0x080fe20003f26270 */
[C---:B-1----:R-:W-:Y:S01]  /*1c160*/  FFMA.FTZ R49, R0.reuse, R16, R49 ;  /* 0x0000001000317223 */ /* 0x042fe20000010031 */
[----:B------:R-:W-:Y:S01]  /*1c170*/  FSEL R187, R139, -INF , !P5 ;  /* 0xff8000008bbb7808 */ /* 0x000fe20006800000 */
[CC--:B------:R-:W-:Y:S01]  /*1c180*/  FFMA.FTZ R41, R0.reuse, R12.reuse, R41 ;  /* 0x0000000c00297223 */ /* 0x0c0fe20000010029 */
[----:B------:R-:W-:Y:S01]  /*1c190*/  FSEL R182, R59, -INF , !P1 ;  /* 0xff8000003bb67808 */ /* 0x000fe20004800000 */
[----:B--2---:R-:W-:Y:S01]  /*1c1a0*/  FFMA.FTZ R19, R0, R12, R19 ;  /* 0x0000000c00137223 */ /* 0x004fe20000010013 */
[CC--:B------:R-:W-:Y:S01]  /*1c1b0*/  ISETP.GE.AND P1, PT, R14.reuse, R134.reuse, PT ;  /* 0x000000860e00720c */ /* 0x0c0fe20003f26270 */
[----:B------:R-:W1:Y:S01]  /*1c1c0*/  MUFU.TANH R39, R39 ;  /* 0x0000002700277308 */ /* 0x000e620000002400 */
[-C--:B------:R-:W-:Y:S01]  /*1c1d0*/  ISETP.GE.AND P5, PT, R14, R135.reuse, PT ;  /* 0x000000870e00720c */ /* 0x080fe20003fa6270 */
[----:B------:R-:W-:Y:S01]  /*1c1e0*/  VIADD R14, R6, 0xffffff50 ;  /* 0xffffff50060e7836 */ /* 0x000fe20000000000 */
[----:B------:R-:W-:Y:S01]  /*1c1f0*/  FSEL R184, R49, -INF , !P2 ;  /* 0xff80000031b87808 */ /* 0x000fe20005000000 */
[----:B------:R-:W-:Y:S01]  /*1c200*/  FMUL.FTZ R29, R29, UR4 ;  /* 0x000000041d1d7c20 */ /* 0x000fe20008410000 */
[----:B------:R-:W-:Y:S01]  /*1c210*/  FSEL R185, R41, -INF , !P1 ;  /* 0xff80000029b97808 */ /* 0x000fe20004800000 */
[----:B------:R-:W-:Y:S01]  /*1c220*/  FMUL.FTZ R9, R31, UR4 ;  /* 0x000000041f097c20 */ /* 0x000fe20008410000 */
[C---:B------:R-:W-:Y:S01]  /*1c230*/  ISETP.GE.AND P2, PT, R14.reuse, R134, PT ;  /* 0x000000860e00720c */ /* 0x040fe20003f46270 */
[----:B------:R-:W2:Y:S01]  /*1c240*/  MUFU.TANH R45, R32 ;  /* 0x00000020002d7308 */ /* 0x000ea20000002400 */
[-C--:B------:R-:W-:Y:S01]  /*1c250*/  ISETP.GE.AND P1, PT, R14, R135.reuse, PT ;  /* 0x000000870e00720c */ /* 0x080fe20003f26270 */
[----:B------:R-:W-:Y:S01]  /*1c260*/  FMUL.FTZ R11, R24, UR4 ;  /* 0x00000004180b7c20 */ /* 0x000fe20008410000 */
[----:B------:R-:W-:Y:S01]  /*1c270*/  I2FP.F32.U32 R14, R14 ;  /* 0x0000000e000e7245 */ /* 0x000fe20000201000 */
[----:B------:R-:W-:Y:S01]  /*1c280*/  FMUL.FTZ R26, R26, UR4 ;  /* 0x000000041a1a7c20 */ /* 0x000fe20008410000 */
[----:B------:R-:W-:Y:S01]  /*1c290*/  I2FP.F32.U32 R8, R10 ;  /* 0x0000000a00087245 */ /* 0x000fe20000201000 */
[----:B------:R-:W-:Y:S01]  /*1c2a0*/  FMUL.FTZ R25, R25, UR4 ;  /* 0x0000000419197c20 */ /* 0x000fe20008410000 */
[----:B------:R-:W-:Y:S01]  /*1c2b0*/  FSEL R180, R19, -INF , !P5 ;  /* 0xff80000013b47808 */ /* 0x000fe20006800000 */
[----:B------:R4:W-:Y:S01]  /*1c2c0*/  MUFU.TANH R17, R33 ;  /* 0x0000002100117308 */ /* 0x0009e20000002400 */
[CC--:B------:R-:W-:Y:S01]  /*1c2d0*/  FFMA.FTZ R43, R0.reuse, R14.reuse, R43 ;  /* 0x0000000e002b7223 */ /* 0x0c0fe2000001002b */
[C---:B---3--:R-:W-:Y:S01]  /*1c2e0*/  FFMA.FTZ R51, R0.reuse, R14, R51 ;  /* 0x0000000e00337223 */ /* 0x048fe20000010033 */
[----:B------:R-:W-:Y:S01]  /*1c2f0*/  FFMA.FTZ R37, R0, R8, R37 ;  /* 0x0000000800257223 */ /* 0x000fe20000010025 */
[----:B------:R-:W-:Y:S01]  /*1c300*/  ISETP.GE.AND P5, PT, R10, R134, PT ;  /* 0x000000860a00720c */ /* 0x000fe20003fa6270 */
[----:B-1----:R-:W-:Y:S01]  /*1c310*/  FFMA.FTZ R39, R0, R8, R39 ;  /* 0x0000000800277223 */ /* 0x002fe20000010027 */
[----:B------:R-:W-:Y:S01]  /*1c320*/  FSEL R179, R43, -INF , !P2 ;  /* 0xff8000002bb37808 */ /* 0x000fe20005000000 */
[----:B------:R-:W-:Y:S01]  /*1c330*/  FMUL.FTZ R22, R22, UR4 ;  /* 0x0000000416167c20 */ /* 0x000fe20008410000 */
        /* <DEDUP_REMOVED lines=8> */
[----:B------:R-:W-:Y:S01]  /*1c3c0*/  MUFU.TANH R15, R28 ;  /* 0x0000001c000f7308 */ /* 0x000fe20000002400 */
[----:B----4-:R-:W-:Y:S01]  /*1c3d0*/  FMUL.FTZ R33, R35, UR4 ;  /* 0x0000000423217c20 */ /* 0x010fe20008410000 */
[----:B------:R-:W-:-:S02]  /*1c3e0*/  ISETP.GE.AND P5, PT, R4, R135, PT ;  /* 0x000000870400720c */ /* 0x000fc40003fa6270 */
[----:B------:R-:W-:Y:S02]  /*1c3f0*/  I2FP.F32.U32 R4, R4 ;  /* 0x0000000400047245 */ /* 0x000fe40000201000 */
[----:B------:R-:W-:Y:S02]  /*1c400*/  I2FP.F32.U32 R8, R10 ;  /* 0x0000000a00087245 */ /* 0x000fe40000201000 */
[----:B------:R-:W3:Y:S01]  /*1c410*/  MUFU.TANH R33, R33 ;  /* 0x0000002100217308 */ /* 0x000ee20000002400 */
[CC--:B--2---:R-:W-:Y:S01]  /*1c420*/  FFMA.FTZ R45, R0.reuse, R4.reuse, R45 ;  /* 0x00000004002d7223 */ /* 0x0c4fe2000001002d */
[----:B------:R-:W-:Y:S01]  /*1c430*/  FSEL R176, R39, -INF , !P2 ;  /* 0xff80000027b07808 */ /* 0x000fe20005000000 */
[C---:B-1----:R-:W-:Y:S01]  /*1c440*/  FFMA.FTZ R174, R0.reuse, R4, R13 ;  /* 0x0000000400ae7223 */ /* 0x042fe2000001000d */
[----:B------:R-:W-:Y:S01]  /*1c450*/  FFMA.FTZ R173, R0, R8, R17 ;  /* 0x0000000800ad7223 */ /* 0x000fe20000010011 */
[----:B------:R-:W-:Y:S01]  /*1c460*/  ISETP.GE.AND P2, PT, R10, R134, PT ;  /* 0x000000860a00720c */ /* 0x000fe20003f46270 */
[----:B------:R-:W-:Y:S01]  /*1c470*/  VIADD R4, R6, 0xffffff60 ;  /* 0xffffff6006047836 */ /* 0x000fe20000000000 */
[----:B------:R-:W-:Y:S01]  /*1c480*/  FSEL R177, R45, -INF , !P1 ;  /* 0xff8000002db17808 */ /* 0x000fe20004800000 */
[----:B------:R-:W1:Y:S01]  /*1c490*/  MUFU.TANH R5, R5 ;  /* 0x0000000500057308 */ /* 0x000e620000002400 */
[----:B------:R-:W-:Y:S01]  /*1c4a0*/  ISETP.GE.AND P1, PT, R10, R135, PT ;  /* 0x000000870a00720c */ /* 0x000fe20003f26270 */
[----:B------:R-:W-:Y:S01]  /*1c4b0*/  FMUL.FTZ R17, R27, UR4 ;  /* 0x000000041b117c20 */ /* 0x000fe20008410000 */
[----:B------:R-:W-:-:S02]  /*1c4c0*/  FSEL R174, R174, -INF , !P5 ;  /* 0xff800000aeae7808 */ /* 0x000fc40006800000 */
[----:B------:R-:W-:Y:S02]  /*1c4d0*/  FSEL R173, R173, -INF , !P2 ;  /* 0xff800000adad7808 */ /* 0x000fe40005000000 */
[----:B------:R-:W-:Y:S01]  /*1c4e0*/  ISETP.GE.AND P5, PT, R4, R134, PT ;  /* 0x000000860400720c */ /* 0x000fe20003fa6270 */
[----:B------:R-:W2:Y:S01]  /*1c4f0*/  MUFU.TANH R29, R29 ;  /* 0x0000001d001d7308 */ /* 0x000ea20000002400 */
[----:B------:R-:W-:Y:S01]  /*1c500*/  I2FP.F32.U32 R10, R4 ;  /* 0x00000004000a7245 */ /* 0x000fe20000201000 */
[----:B---3--:R-:W-:Y:S01]  /*1c510*/  FFMA.FTZ R33, R0, R8, R33 ;  /* 0x0000000800217223 */ /* 0x008fe20000010021 */
[----:B------:R-:W-:Y:S01]  /*1c520*/  ISETP.GE.AND P2, PT, R4, R135, PT ;  /* 0x000000870400720c */ /* 0x000fe20003f46270 */
[----:B------:R-:W-:Y:S02]  /*1c530*/  VIADD R4, R6, 0xffffff61 ;  /* 0xffffff6106047836 */ /* 0x000fe40000000000 */
[-C--:B------:R-:W-:Y:S01]  /*1c540*/  FFMA.FTZ R163, R0, R10.reuse, R15 ;  /* 0x0000000a00a37223 */ /* 0x080fe2000001000f */
[----:B------:R-:W-:Y:S01]  /*1c550*/  VIADD R8, R6, 0xffffff68 ;  /* 0xffffff6806087836 */ /* 0x000fe20000000000 */
[----:B------:R-:W3:Y:S01]  /*1c560*/  MUFU.TANH R9, R9 ;  /* 0x0000000900097308 */ /* 0x000ee20000002400 */
[----:B-1----:R-:W-:Y:S01]  /*1c570*/  FFMA.FTZ R5, R0, R10, R5 ;  /* 0x0000000a00057223 */ /* 0x002fe20000010005 */
[----:B------:R-:W-:Y:S01]  /*1c580*/  I2FP.F32.U32 R10, R4 ;  /* 0x00000004000a7245 */ /* 0x000fe20000201000 */
[----:B------:R-:W-:Y:S01]  /*1c590*/  FMUL.FTZ R15, R20, UR4 ;  /* 0x00000004140f7c20 */ /* 0x000fe20008410000 */
[----:B------:R-:W-:-:S02]  /*1c5a0*/  FSEL R172, R33, -INF , !P1 ;  /* 0xff80000021ac7808 */ /* 0x000fc40004800000 */
[----:B------:R-:W-:Y:S02]  /*1c5b0*/  FSEL R163, R163, -INF , !P5 ;  /* 0xff800000a3a37808 */ /* 0x000fe40006800000 */
[----:B------:R-:W1:Y:S01]  /*1c5c0*/  MUFU.TANH R11, R11 ;  /* 0x0000000b000b7308 */ /* 0x000e620000002400 */
[----:B------:R-:W-:Y:S01]  /*1c5d0*/  ISETP.GE.AND P1, PT, R4, R134, PT ;  /* 0x000000860400720c */ /* 0x000fe20003f26270 */
[----:B--2---:R-:W-:Y:S01]  /*1c5e0*/  FFMA.FTZ R29, R0, R10, R29 ;  /* 0x0000000a001d7223 */ /* 0x004fe2000001001d */
[----:B------:R-:W-:Y:S02]  /*1c5f0*/  ISETP.GE.AND P5, PT, R4, R135, PT ;  /* 0x000000870400720c */ /* 0x000fe40003fa6270 */
[----:B------:R-:W-:Y:S02]  /*1c600*/  I2FP.F32.U32 R4, R8 ;  /* 0x0000000800047245 */ /* 0x000fe40000201000 */
[----:B------:R-:W-:Y:S01]  /*1c610*/  FSEL R162, R5, -INF , !P2 ;  /* 0xff80000005a27808 */ /* 0x000fe20005000000 */
[----:B------:R-:W2:Y:S01]  /*1c620*/  MUFU.TANH R13, R26 ;  /* 0x0000001a000d7308 */ /* 0x000ea20000002400 */
[----:B------:R-:W-:Y:S01]  /*1c630*/  FSEL R161, R29, -INF , !P1 ;  /* 0xff8000001da17808 */ /* 0x000fe20004800000 */
[----:B---3--:R-:W-:Y:S01]  /*1c640*/  FFMA.FTZ R9, R0, R10, R9 ;  /* 0x0000000a00097223 */ /* 0x008fe20000010009 */
[----:B------:R-:W-:-:S02]  /*1c650*/  ISETP.GE.AND P2, PT, R8, R134, PT ;  /* 0x000000860800720c */ /* 0x000fc40003f46270 */
[----:B------:R-:W-:Y:S01]  /*1c660*/  ISETP.GE.AND P1, PT, R8, R135, PT ;  /* 0x000000870800720c */ /* 0x000fe20003f26270 */
[----:B------:R-:W-:Y:S01]  /*1c670*/  VIADD R8, R6, 0xffffff69 ;  /* 0xffffff6906087836 */ /* 0x000fe20000000000 */
[----:B------:R-:W-:Y:S01]  /*1c680*/  FSEL R160, R9, -INF , !P5 ;  /* 0xff80000009a07808 */ /* 0x000fe20006800000 */
[----:B------:R-:W3:Y:S01]  /*1c690*/  MUFU.TANH R25, R25 ;  /* 0x0000001900197308 */ /* 0x000ee20000002400 */
[----:B-1----:R-:W-:Y:S02]  /*1c6a0*/  FFMA.FTZ R159, R0, R4, R11 ;  /* 0x00000004009f7223 */ /* 0x002fe4000001000b */
[----:B------:R-:W-:-:S03]  /*1c6b0*/  ISETP.GE.AND P5, PT, R8, R134, PT ;  /* 0x000000860800720c */ /* 0x000fc60003fa6270 */
[----:B------:R-:W-:Y:S02]  /*1c6c0*/  FSEL R159, R159, -INF , !P2 ;  /* 0xff8000009f9f7808 */ /* 0x000fe40005000000 */
[----:B------:R-:W1:Y:S01]  /*1c6d0*/  MUFU.TANH R17, R17 ;  /* 0x0000001100117308 */ /* 0x000e620000002400 */
[----:B------:R-:W-:Y:S01]  /*1c6e0*/  BAR.SYNC.DEFER_BLOCKING 0x0 ;  /* 0x0000000000007b1d */ /* 0x000fe20000010000 */
[----:B------:R-:W-:Y:S01]  /*1c6f0*/  ISETP.GE.AND P2, PT, R8, R135, PT ;  /* 0x000000870800720c */ /* 0x000fe20003f46270 */
[----:B--2---:R-:W-:Y:S01]  /*1c700*/  FFMA.FTZ R13, R0, R4, R13 ;  /* 0x00000004000d7223 */ /* 0x004fe2000001000d */
[----:B------:R-:W-:Y:S01]  /*1c710*/  I2FP.F32.U32 R8, R8 ;  /* 0x0000000800087245 */ /* 0x000fe20000201000 */
[----:B------:R-:W-:-:S03]  /*1c720*/  VIADD R4, R6, 0xffffff70 ;  /* 0xffffff7006047836 */ /* 0x000fc60000000000 */
[----:B------:R-:W2:Y:S01]  /*1c730*/  MUFU.TANH R15, R15 ;  /* 0x0000000f000f7308 */ /* 0x000ea20000002400 */
[----:B---3--:R-:W-:Y:S01]  /*1c740*/  FFMA.FTZ R25, R0, R8, R25 ;  /* 0x0000000800197223 */ /* 0x008fe20000010019 */
[----:B------:R-:W-:Y:S02]  /*1c750*/  I2FP.F32.U32 R10, R4 ;  /* 0x00000004000a7245 */ /* 0x000fe40000201000 */
[----:B------:R-:W-:Y:S01]  /*1c760*/  FSEL R158, R13, -INF , !P1 ;  /* 0xff8000000d9e7808 */ /* 0x000fe20004800000 */
[----:B------:R-:W-:Y:S01]  /*1c770*/  FMUL.FTZ R13, R181, UR4 ;  /* 0x00000004b50d7c20 */ /* 0x000fe20008410000 */
[----:B------:R-:W-:Y:S02]  /*1c780*/  FSEL R157, R25, -INF , !P5 ;  /* 0xff800000199d7808 */ /* 0x000fe40006800000 */
[----:B------:R-:W3:Y:S01]  /*1c790*/  MUFU.TANH R11, R22 ;  /* 0x00000016000b7308 */ /* 0x000ee20000002400 */
[----:B------:R-:W-:Y:S01]  /*1c7a0*/  ISETP.GE.AND P1, PT, R4, R134, PT ;  /* 0x000000860400720c */ /* 0x000fe20003f26270 */
[----:B-1----:R-:W-:Y:S01]  /*1c7b0*/  FFMA.FTZ R17, R0, R8, R17 ;  /* 0x0000000800117223 */ /* 0x002fe20000010011 */
[----:B------:R-:W-:Y:S01]  /*1c7c0*/  ISETP.GE.AND P5, PT, R4, R135, PT ;  /* 0x000000870400720c */ /* 0x000fe20003fa6270 */
[----:B------:R-:W-:-:S02]  /*1c7d0*/  VIADD R4, R6, 0xffffff71 ;  /* 0xffffff7106047836 */ /* 0x000fc40000000000 */
[----:B------:R-:W-:Y:S01]  /*1c7e0*/  VIADD R6, R6, 0xffffff79 ;  /* 0xffffff7906067836 */ /* 0x000fe20000000000 */
[----:B------:R-:W-:Y:S01]  /*1c7f0*/  FSEL R156, R17, -INF , !P2 ;  /* 0xff800000119c7808 */ /* 0x000fe20005000000 */
[----:B------:R-:W1:Y:S01]  /*1c800*/  MUFU.TANH R9, R23 ;  /* 0x0000001700097308 */ /* 0x000e620000002400 */
[----:B--2---:R-:W-:Y:S01]  /*1c810*/  FFMA.FTZ R15, R0, R10, R15 ;  /* 0x0000000a000f7223 */ /* 0x004fe2000001000f */
[----:B------:R-:W-:-:S04]  /*1c820*/  ISETP.GE.AND P2, PT, R4, R134, PT ;  /* 0x000000860400720c */ /* 0x000fc80003f46270 */
[----:B------:R-:W-:Y:S02]  /*1c830*/  FSEL R140, R15, -INF , !P1 ;  /* 0xff8000000f8c7808 */ /* 0x000fe40004800000 */
[----:B------:R-:W2:Y:S01]  /*1c840*/  MUFU.TANH R5, R21 ;  /* 0x0000001500057308 */ /* 0x000ea20000002400 */
[----:B------:R-:W-:Y:S01]  /*1c850*/  ISETP.GE.AND P1, PT, R4, R135, PT ;  /* 0x000000870400720c */ /* 0x000fe20003f26270 */
[----:B---3--:R-:W-:Y:S01]  /*1c860*/  FFMA.FTZ R11, R0, R10, R11 ;  /* 0x0000000a000b7223 */ /* 0x008fe2000001000b */
[----:B------:R-:W-:-:S04]  /*1c870*/  I2FP.F32.U32 R4, R4 ;  /* 0x0000000400047245 */ /* 0x000fc80000201000 */
[----:B------:R-:W-:Y:S01]  /*1c880*/  FSEL R139, R11, -INF , !P5 ;  /* 0xff8000000b8b7808 */ /* 0x000fe20006800000 */
[----:B------:R-:W3:Y:S01]  /*1c890*/  MUFU.TANH R13, R13 ;  /* 0x0000000d000d7308 */ /* 0x000ee20000002400 */
[----:B-1----:R-:W-:Y:S01]  /*1c8a0*/  FFMA.FTZ R9, R0, R4, R9 ;  /* 0x0000000400097223 */ /* 0x002fe20000010009 */
[----:B------:R-:W-:-:S04]  /*1c8b0*/  ISETP.GE.AND P5, PT, R6, R134, PT ;  /* 0x000000860600720c */ /* 0x000fc80003fa6270 */
[----:B------:R-:W-:Y:S02]  /*1c8c0*/  FSEL R134, R9, -INF , !P1 ;  /* 0xff80000009867808 */ /* 0x000fe40004800000 */
[----:B------:R-:W1:Y:S01]  /*1c8d0*/  MUFU.TANH R183, R183 ;  /* 0x000000b700b77308 */ /* 0x000e620000002400 */
[----:B------:R-:W-:Y:S01]  /*1c8e0*/  ISETP.GE.AND P1, PT, R61, 0x3, PT ;  /* 0x000000033d00780c */ /* 0x000fe20003f26270 */
[----:B--2---:R-:W-:Y:S01]  /*1c8f0*/  FFMA.FTZ R5, R0, R4, R5 ;  /* 0x0000000400057223 */ /* 0x004fe20000010005 */
[----:B------:R-:W-:-:S04]  /*1c900*/  I2FP.F32.U32 R4, R6 ;  /* 0x0000000600047245 */ /* 0x000fc80000201000 */
[----:B------:R-:W-:Y:S02]  /*1c910*/  FSEL R141, R5, -INF , !P2 ;  /* 0xff800000058d7808 */ /* 0x000fe40005000000 */
[----:B------:R-:W-:Y:S01]  /*1c920*/  ISETP.GE.AND P2, PT, R6, R135, PT ;  /* 0x000000870600720c */ /* 0x000fe20003f46270 */
[----:B---3--:R-:W-:-:S05]  /*1c930*/  FFMA.FTZ R13, R0, R4, R13 ;  /* 0x00000004000d7223 */ /* 0x008fca000001000d */
[----:B------:R-:W-:Y:S01]  /*1c940*/  FSEL R142, R13, -INF , !P5 ;  /* 0xff8000000d8e7808 */ /* 0x000fe20006800000 */
[----:B-1----:R-:W-:-:S05]  /*1c950*/  FFMA.FTZ R135, R0, R4, R183 ;  /* 0x0000000400877223 */ /* 0x002fca00000100b7 */
        /* <DEDUP_REMOVED lines=64> */
.L_x_2916:
[----:B------:R-:W-:Y:S01]  /*1cd60*/  UMOV UR4, URZ ;  /* 0x000000ff00047c82 */ /* 0x000fe20008000000 */
[----:B------:R-:W-:Y:S01]  /*1cd70*/  IMAD.SHL.U32 R4, R2, 0x80, RZ ;  /* 0x0000008002047824 */ /* 0x000fe200078e00ff */
[----:B------:R-:W-:-:S05]  /*1cd80*/  IADD3 R5, P1, PT, RZ, -UR4, RZ ;  /* 0x80000004ff057c10 */ /* 0x000fca000ff3e0ff */
[----:B------:R-:W-:-:S05]  /*1cd90*/  IMAD.X R4, RZ, RZ, ~R4, P1 ;  /* 0x000000ffff047224 */ /* 0x000fca00008e0e04 */
[----:B------:R-:W-:-:S04]  /*1cda0*/  SHF.R.S64 R5, R5, 0x1f, R4 ;  /* 0x0000001f05057819 */ /* 0x000fc80000001004 */
[----:B------:R-:W-:-:S04]  /*1cdb0*/  IADD3 R216, P1, PT, R5, R216, RZ ;  /* 0x000000d805d87210 */ /* 0x000fc80007f3e0ff */
[----:B------:R-:W-:-:S09]  /*1cdc0*/  LEA.HI.X.SX32 R217, R4, R217, 0x1, P1 ;  /* 0x000000d904d97211 */ /* 0x000fd200008f0eff */
.L_x_2917:
        /* <DEDUP_REMOVED lines=16> */
[----:B------:R-:W-:Y:S01]  /*1ced0*/  IMAD.X R3, R11, 0x1, R5, P1 ;  /* 0x000000010b037824 */ /* 0x000fe200008e0605 */
[----:B------:R1:W-:Y:S01]  /*1cee0*/  @P3 STS.128 [R223+0x8000], RZ ;  /* 0x008000ffdf003388 */ /* 0x0003e20000000c00 */
        /* <DEDUP_REMOVED lines=8> */
[-C--:B------:R-:W-:Y:S01]  /*1cf70*/  IADD3 R16, P2, PT, R14, R4.reuse, RZ ;  /* 0x000000040e107210 */ /* 0x080fe20007f5e0ff */
[----:B------:R-:W-:Y:S01]  /*1cf80*/  @!PT LDS RZ, [RZ] ;  /* 0x00000000fffff984 */ /* 0x000fe20000000800 */
[----:B------:R-:W-:Y:S01]  /*1cf90*/  @!PT LDS RZ, [RZ] ;  /* 0x00000000fffff984 */ /* 0x000fe20000000800 */
[----:B------:R-:W-:Y:S01]  /*1cfa0*/  @!PT LDS RZ, [RZ] ;  /* 0x00000000fffff984 */ /* 0x000fe20000000800 */
[----:B------:R2:W-:Y:S01]  /*1cfb0*/  @!P3 LDGSTS.E.BYPASS.LTC128B.128 [R223+0x8800], desc[UR6][R8.64+0x80] ;  /* 0x0880008008dfbfae */ /* 0x0005e2000b981a06 */
[--C-:B------:R-:W-:Y:S02]  /*1cfc0*/  IMAD.X R15, R13, 0x1, R5.reuse, P1 ;  /* 0x000000010d0f7824 */ /* 0x100fe400008e0605 */
[----:B------:R-:W-:Y:S01]  /*1cfd0*/  IADD3 R4, P1, PT, R16, R4, RZ ;  /* 0x0000000410047210 */ /* 0x000fe20007f3e0ff */
[----:B------:R1:W-:Y:S01]  /*1cfe0*/  @P3 STS.128 [R223+0x8800], RZ ;  /* 0x008800ffdf003388 */ /* 0x0003e20000000c00 */
[----:B------:R-:W-:-:S03]  /*1cff0*/  IMAD.X R17, R15, 0x1, R5, P2 ;  /* 0x000000010f117824 */ /* 0x000fc600010e0605 */
[----:B------:R-:W-:Y:S01]  /*1d000*/  @!PT LDS RZ, [RZ] ;  /* 0x00000000fffff984 */ /* 0x000fe20000000800 */
[----:B------:R-:W-:Y:S01]  /*1d010*/  @!PT LDS RZ, [RZ] ;  /* 0x00000000fffff984 */ /* 0x000fe20000000800 */
[----:B------:R-:W-:Y:S01]  /*1d020*/  @!PT LDS RZ, [RZ] ;  /* 0x00000000fffff984 */ /* 0x000fe20000000800 */
[----:B------:R-:W-:Y:S01]  /*1d030*/  @!P4 LDGSTS.E.BYPASS.LTC128B.128 [R223+0x5000], desc[UR6][R10.64] ;  /* 0x050000000adfcfae */ /* 0x000fe2000b981a06 */
[----:B------:R-:W-:-:S03]  /*1d040*/  IMAD.X R5, R17, 0x1, R5, P1 ;  /* 0x0000000111057824 */ /* 0x000fc600008e0605 */
[----:B------:R1:W-:Y:S01]  /*1d050*/  @P4 STS.128 [R223+0x5000], RZ ;  /* 0x005000ffdf004388 */ /* 0x0003e20000000c00 */
[----:B--2---:R-:W-:Y:S01]  /*1d060*/  @!P3 IMAD.MOV.U32 R8, RZ, RZ, R10 ;  /* 0x000000ffff08b224 */ /* 0x004fe200078e000a */
[----:B------:R-:W-:-:S05]  /*1d070*/  @!P3 MOV R9, R11 ;  /* 0x0000000b0009b202 */ /* 0x000fca0000000f00 */
        /* <DEDUP_REMOVED lines=60> */
.L_x_2915:
        /* <DEDUP_REMOVED lines=35> */
[----:B------:R-:W-:Y:S02]  /*1d670*/  VIMNMX R61, PT, PT, R61, 0x2, !PT ;  /* 0x000000023d3d7848 */ /* 0x000fe40007fe0100 */
[----:B------:R-:W-:Y:S01]  /*1d680*/  LEA R152, R152, UR5, 0x1 ;  /* 0x0000000598987c11 */ /* 0x000fe2000f8e08ff */
[----:B------:R-:W3:Y:S01]  /*1d690*/  SHFL.BFLY PT, R2, R5, 0x2, 0x1f ;  /* 0x0c401f0005027f89 */ /* 0x000ee200000e0000 */
[----:B------:R-:W-:-:S02]  /*1d6a0*/  IADD3 R224, PT, PT, R61, -0x3, RZ ;  /* 0xfffffffd3de07810 */ /* 0x000fc40007ffe0ff */
[C---:B------:R-:W-:Y:S01]  /*1d6b0*/  IADD3 R16, PT, PT, R152.reuse, 0xc000, RZ ;  /* 0x0000c00098107810 */ /* 0x040fe20007ffe0ff */
[----:B------:R-:W-:Y:S01]  /*1d6c0*/  LDSM.16.MT88.4 R44, [R152+0x10000] ;  /* 0x01000000982c783b */ /* 0x000fe20000004200 */
[----:B------:R-:W-:Y:S02]  /*1d6d0*/  IADD3 R154, PT, PT, R152, 0xc040, RZ ;  /* 0x0000c040989a7810 */ /* 0x000fe40007ffe0ff */
[----:B------:R-:W-:Y:S01]  /*1d6e0*/  @P0 IADD3 R154, PT, PT, R16, -0x40, RZ ;  /* 0xffffffc0109a0810 */ /* 0x000fe20007ffe0ff */
[----:B------:R-:W-:Y:S03]  /*1d6f0*/  LDSM.16.MT88.4 R12, [R152+0xc000] ;  /* 0x00c00000980c783b */ /* 0x000fe60000004200 */
[----:B------:R-:W-:Y:S01]  /*1d700*/  IADD3 R155, PT, PT, R201, R154, RZ ;  /* 0x0000009ac99b7210 */ /* 0x000fe20007ffe0ff */
[----:B------:R-:W-:Y:S04]  /*1d710*/  LDSM.16.MT88.4 R28, [R154] ;  /* 0x000000009a1c783b */ /* 0x000fe80000004200 */
[----:B------:R-:W-:Y:S01]  /*1d720*/  LDSM.16.MT88.4 R36, [R155] ;  /* 0x000000009b24783b */ /* 0x000fe20000004200 */
[----:B--2---:R-:W-:-:S02]  /*1d730*/  FMNMX.FTZ R3, R4, R3, !PT ;  /* 0x0000000304037209 */ /* 0x004fc40007810000 */
        /* <DEDUP_REMOVED lines=66> */
[----:B------:R-:W1:Y:S01]  /*1db60*/  MUFU.EX2 R3, R3 ;  /* 0x0000000300037308 */ /* 0x000e620000000800 */
[----:B--2---:R-:W-:Y:S01]  /*1db70*/  F2FP.F16.F32.PACK_AB R6, R144, R145 ;  /* 0x000000919006723e */ /* 0x004fe200000000ff */
        /* <DEDUP_REMOVED lines=8> */
[----:B------:R-:W-:-:S06]  /*1dc00*/  FFMA.FTZ R135, R135, UR4, -R143 ;  /* 0x0000000487877c23 */ /* 0x000fcc000801088f */
        /* <DEDUP_REMOVED lines=27> */
[----:B------:R-:W-:Y:S01]  /*1ddc0*/  FMUL.FTZ R56, R80, R153 ;  /* 0x0000009950387220 */ /* 0x000fe20000410000 */
[-C--:B------:R-:W-:Y:S01]  /*1ddd0*/  FMUL.FTZ R58, R82, R151.reuse ;  /* 0x00000097523a7220 */ /* 0x080fe20000410000 */
[----:B------:R-:W-:Y:S01]  /*1dde0*/  FMUL.FTZ R59, R83, R151 ;  /* 0x00000097533b7220 */ /* 0x000fe20000410000 */
[C---:B------:R-:W-:Y:S01]  /*1ddf0*/  HMMA.16816.F32 R36, R4.reuse, R38, R100 ;  /* 0x000000260424723c */ /* 0x040fe20000001864 */
[--C-:B------:R-:W-:Y:S01]  /*1de00*/  FFMA.FTZ R101, R65, UR4, -R148.reuse ;  /* 0x0000000441657c23 */ /* 0x100fe20008010894 */
[--C-:B------:R-:W-:Y:S01]  /*1de10*/  FFMA.FTZ R102, R57, UR4, -R148.reuse ;  /* 0x0000000439667c23 */ /* 0x100fe20008010894 */
[----:B------:R-:W1:Y:S01]  /*1de20*/  LDSM.16.MT88.4 R64, [R154+0x4000] ;  /* 0x004000009a40783b */ /* 0x000e620000004200 */
[-C--:B------:R-:W-:Y:S01]  /*1de30*/  FMUL.FTZ R57, R81, R153.reuse ;  /* 0x0000009951397220 */ /* 0x080fe20000410000 */
[-C--:B------:R-:W-:Y:S01]  /*1de40*/  FMUL.FTZ R76, R76, R153.reuse ;  /* 0x000000994c4c7220 */ /* 0x080fe20000410000 */
[----:B------:R-:W-:Y:S01]  /*1de50*/  FMUL.FTZ R77, R77, R153 ;  /* 0x000000994d4d7220 */ /* 0x000fe20000410000 */
[-C--:B------:R-:W-:Y:S01]  /*1de60*/  FMUL.FTZ R78, R78, R151.reuse ;  /* 0x000000974e4e7220 */ /* 0x080fe20000410000 */
[C---:B------:R-:W-:Y:S01]  /*1de70*/  HMMA.16816.F32 R40, R4.reuse, R44, R40 ;  /* 0x0000002c0428723c */ /* 0x040fe20000001828 */
[----:B------:R-:W-:Y:S01]  /*1de80*/  FMUL.FTZ R79, R79, R151 ;  /* 0x000000974f4f7220 */ /* 0x000fe20000410000 */
[----:B------:R-:W-:Y:S01]  /*1de90*/  LDSM.16.MT88.4 R88, [R152+0xc800] ;  /* 0x00c800009858783b */ /* 0x000fe20000004200 */
[--C-:B------:R-:W-:Y:S01]  /*1dea0*/  FFMA.FTZ R100, R227, UR4, -R148.reuse ;  /* 0x00000004e3647c23 */ /* 0x100fe20008010894 */
        /* <DEDUP_REMOVED lines=73> */
[----:B------:R-:W-:-:S03]  /*1e340*/  FADD.FTZ R3, R3, R62 ;  /* 0x0000003e03037221 */ /* 0x000fc60000010000 */
[----:B------:R-:W-:Y:S01]  /*1e350*/  FADD.FTZ R145, R145, R146 ;  /* 0x0000009291917221 */ /* 0x000fe20000010000 */
[C---:B------:R-:W-:Y:S01]  /*1e360*/  HMMA.16816.F32 R48, R4.reuse, R52, R48 ;  /* 0x000000340430723c */ /* 0x040fe20000001830 */
[----:B------:R-:W-:Y:S01]  /*1e370*/  FADD.FTZ R2, R2, R3 ;  /* 0x0000000302027221 */ /* 0x000fe20000010000 */
[----:B------:R-:W-:Y:S01]  /*1e380*/  MUFU.EX2 R110, R110 ;  /* 0x0000006e006e7308 */ /* 0x000fe20000000800 */
[----:B------:R-:W-:Y:S02]  /*1e390*/  FADD.FTZ R144, R144, R145 ;  /* 0x0000009190907221 */ /* 0x000fe40000010000 */
[----:B------:R-:W-:Y:S01]  /*1e3a0*/  FADD.FTZ R2, R133, R2 ;  /* 0x0000000285027221 */ /* 0x000fe20000010000 */
[----:B------:R-:W-:Y:S02]  /*1e3b0*/  MOV R133, R150 ;  /* 0x0000009600857202 */ /* 0x000fe40000000f00 */
        /* <DEDUP_REMOVED lines=277> */
[C---:B------:R-:W-:Y:S01]  /*1f510*/  HMMA.16816.F32 R128, R68.reuse, R124, R8 ;  /* 0x0000007c4480723c */ /* 0x040fe20000001808 */
[----:B------:R-:W3:Y:S01]  /*1f520*/  LDSM.16.MT88.4 R8, [R154+0x3800] ;  /* 0x003800009a08783b */ /* 0x000ee20000004200 */
[----:B------:R-:W-:Y:S01]  /*1f530*/  FADD.FTZ R138, R138, R139 ;  /* 0x0000008b8a8a7221 */ /* 0x000fe20000010000 */
[----:B------:R-:W-:Y:S02]  /*1f540*/  FADD.FTZ R230, R142, R137 ;  /* 0x000000898ee67221 */ /* 0x000fe40000010000 */
[----:B------:R-:W5:Y:S01]  /*1f550*/  LDSM.16.MT88.4 R152, [R155+0x7800] ;  /* 0x007800009b98783b */ /* 0x000f620000004200 */
        /* <DEDUP_REMOVED lines=14> */
[C---:B-----5:R-:W-:Y:S08]  /*1f640*/  HMMA.16816.F32 R72, R68.reuse, R152, R72 ;  /* 0x000000984448723c */ /* 0x060ff00000001848 */
[----:B------:R-:W-:-:S15]  /*1f650*/  HMMA.16816.F32 R68, R68, R154, R4 ;  /* 0x0000009a4444723c */ /* 0x000fde0000001804 */
[----:B------:R-:W-:-:S05]  /*1f660*/  NOP ;  /* 0x0000000000007918 */ /* 0x000fca0000000000 */
.L_x_2912:
        /* <DEDUP_REMOVED lines=29> */
.L_x_2922:
        /* <DEDUP_REMOVED lines=16> */
[----:B------:R-:W-:Y:S02]  /*1f940*/  LOP3.LUT R207, R207, 0x7c00, RZ, 0xc0, !PT ;  /* 0x00007c00cfcf7812 */ /* 0x000fe400078ec0ff */
[----:B------:R-:W-:Y:S02]  /*1f950*/  LOP3.LUT R223, R223, 0x1e00, R204, 0xf8, !PT ;  /* 0x00001e00dfdf7812 */ /* 0x000fe400078ef8cc */
[----:B------:R-:W-:Y:S02]  /*1f960*/  LOP3.LUT R204, R204, 0x38, RZ, 0xc0, !PT ;  /* 0x00000038cccc7812 */ /* 0x000fe400078ec0ff */
[----:B------:R-:W-:Y:S02]  /*1f970*/  @!P3 SHF.R.S64 R11, R11, 0x1f, R10 ;  /* 0x0000001f0b0bb819 */ /* 0x000fe4000000100a */
[--C-:B------:R-:W-:Y:S02]  /*1f980*/  LOP3.LUT R5, R5, 0x1c0, R4.reuse, 0xf8, !PT ;  /* 0x000001c005057812 */ /* 0x100fe400078ef804 */
[----:B------:R-:W-:Y:S02]  /*1f990*/  LOP3.LUT R178, R207, 0x200, R4, 0xf8, !PT ;  /* 0x00000200cfb27812 */ /* 0x000fe400078ef804 */
[----:B------:R-:W-:Y:S02]  /*1f9a0*/  LOP3.LUT R7, R204, 0x40, RZ, 0xfc, !PT ;  /* 0x00000040cc077812 */ /* 0x000fe400078efcff */
[----:B------:R-:W-:Y:S02]  /*1f9b0*/  @!P3 IADD3 R218, P0, PT, R218, R11, RZ ;  /* 0x0000000bdadab210 */ /* 0x000fe40007f1e0ff */
[----:B------:R-:W-:Y:S01]  /*1f9c0*/  LOP3.LUT R178, R178, R5, R204, 0xf6, !PT ;  /* 0x00000005b2b27212 */ /* 0x000fe200078ef6cc */
[----:B------:R-:W-:Y:S01]  /*1f9d0*/  IMAD.MOV.U32 R5, RZ, RZ, R219 ;  /* 0x000000ffff057224 */ /* 0x000fe200078e00db */
[----:B------:R-:W-:Y:S02]  /*1f9e0*/  ISETP.GE.AND P1, PT, R7, UR13, PT ;  /* 0x0000000d07007c0c */ /* 0x000fe4000bf26270 */
        /* <DEDUP_REMOVED lines=65> */
.L_x_2919:
[----:B------:R-:W-:Y:S01]  /*1fe00*/  UMOV UR5, UR15 ;  /* 0x0000000f00057c82 */ /* 0x000fe20008000000 */
[C---:B------:R-:W-:Y:S02]  /*1fe10*/  SHF.L.U32 R5, R6.reuse, 0x5, RZ ;  /* 0x0000000506057819 */ /* 0x040fe400000006ff */
[----:B------:R-:W-:Y:S02]  /*1fe20*/  LEA R223, R223, UR5, 0x1 ;  /* 0x00000005dfdf7c11 */ /* 0x000fe4000f8e08ff */
[----:B------:R-:W-:Y:S02]  /*1fe30*/  IADD3 R8, P0, PT, R5, R218, RZ ;  /* 0x000000da05087210 */ /* 0x000fe40007f1e0ff */
[----:B------:R-:W-:Y:S01]  /*1fe40*/  SHF.L.U64.HI R6, R6, 0x5, R9 ;  /* 0x0000000506067819 */ /* 0x000fe20000010209 */
[----:B------:R-:W-:Y:S01]  /*1fe50*/  @!PT LDS RZ, [RZ] ;  /* 0x00000000fffff984 */ /* 0x000fe20000000800 */
[----:B------:R-:W-:Y:S01]  /*1fe60*/  @!PT LDS RZ, [RZ] ;  /* 0x00000000fffff984 */ /* 0x000fe20000000800 */
[----:B------:R-:W-:Y:S01]  /*1fe70*/  @!PT LDS RZ, [RZ] ;  /* 0x00000000fffff984 */ /* 0x000fe20000000800 */
[----:B------:R-:W-:Y:S01]  /*1fe80*/  @!P2 LDGSTS.E.BYPASS.LTC128B.128 [R223+0xc000], desc[UR6][R218.64] ;  /* 0x0c000000dadfafae */ /* 0x000fe2000b981a06 */
[----:B------:R-:W-:Y:S02]  /*1fe90*/  LOP3.LUT R133, R132, 0x8, R205, 0xf8, !PT ;  /* 0x0000000884857812 */ /* 0x000fe400078ef8cd */
[----:B------:R-:W-:Y:S03]  /*1fea0*/  IADD3.X R9, PT, PT, R6, R219, RZ, P0, !PT ;  /* 0x000000db06097210 */ /* 0x000fe600007fe4ff */
[----:B------:R-:W-:Y:S01]  /*1feb0*/  @P2 STS.128 [R223+0xc000], RZ ;  /* 0x00c000ffdf002388 */ /* 0x000fe20000000c00 */
[-C--:B------:R-:W-:Y:S02]  /*1fec0*/  IADD3 R10, P0, PT, R8, R5.reuse, RZ ;  /* 0x00000005080a7210 */ /* 0x080fe40007f1e0ff */
[----:B------:R-:W-:Y:S03]  /*1fed0*/  LOP3.LUT R177, R4, 0x400, RZ, 0xc0, !PT ;  /* 0x0000040004b17812 */ /* 0x000fe600078ec0ff */
[----:B------:R-:W-:Y:S01]  /*1fee0*/  @!PT LDS RZ, [RZ] ;  /* 0x00000000fffff984 */ /* 0x000fe20000000800 */
[----:B------:R-:W-:Y:S01]  /*1fef0*/  @!PT LDS RZ, [RZ] ;  /* 0x00000000fffff984 */ /* 0x000fe20000000800 */
[----:B------:R-:W-:Y:S01]  /*1ff00*/  @!PT LDS RZ, [RZ] ;  /* 0x00000000fffff984 */ /* 0x000fe20000000800 */
[----:B------:R-:W-:Y:S01]  /*1ff10*/  @!P1 LDGSTS.E.BYPASS.LTC128B.128 [R223+0x10000], desc[UR6][R218.64+0x80] ;  /* 0x10000080dadf9fae */ /* 0x000fe2000b981a06 */
[----:B------:R-:W-:Y:S02]  /*1ff20*/  IADD3.X R11, PT, PT, R9, R6, RZ, P0, !PT ;  /* 0x00000006090b7210 */ /* 0x000fe400007fe4ff */
[-C--:B------:R-:W-:Y:S03]  /*1ff30*/  IADD3 R12, P0, PT, R10, R5.reuse, RZ ;  /* 0x000000050a0c7210 */ /* 0x080fe60007f1e0ff */
[----:B------:R-:W-:Y:S01]  /*1ff40*/  @P1 STS.128 [R223+0x10000], RZ ;  /* 0x010000ffdf001388 */ /* 0x000fe20000000c00 */
[----:B------:R-:W-:Y:S02]  /*1ff50*/  LOP3.LUT R4, R133, R204, RZ, 0x3c, !PT ;  /* 0x000000cc85047212 */ /* 0x000fe400078e3cff */
[-C--:B------:R-:W-:Y:S03]  /*1ff60*/  IADD3.X R13, PT, PT, R11, R6.reuse, RZ, P0, !PT ;  /* 0x000000060b0d7210 */ /* 0x080fe600007fe4ff */
[----:B------:R-:W-:Y:S01]  /*1ff70*/  @!PT LDS RZ, [RZ] ;  /* 0x00000000fffff984 */ /* 0x000fe20000000800 */
[----:B------:R-:W-:Y:S01]  /*1ff80*/  @!PT LDS RZ, [RZ] ;  /* 0x00000000fffff984 */ /* 0x000fe20000000800 */
[----:B------:R-:W-:Y:S01]  /*1ff90*/  @!PT LDS RZ, [RZ] ;  /* 0x00000000fffff984 */ /* 0x000fe20000000800 */
[----:B------:R-:W-:Y:S01]  /*1ffa0*/  @!P2 LDGSTS.E.BYPASS.LTC128B.128 [R223+0xc800], desc[UR6][R8.64] ;  /* 0x0c80000008dfafae */ /* 0x000fe2000b981a06 */
[----:B------:R-:W-:Y:S02]  /*1ffb0*/  IADD3 R14, P0, PT, R12, R5, RZ ;  /* 0x000000050c0e7210 */ /* 0x000fe40007f1e0ff */
[----:B------:R-:W-:Y:S03]  /*1ffc0*/  LEA R177, R4, R177, 0x1 ;  /* 0x000000b104b17211 */ /* 0x000fe600078e08ff */
[----:B------:R-:W-:Y:S01]  /*1ffd0*/  @P2 STS.128 [R223+0xc800], RZ ;  /* 0x00c800ffdf002388 */ /* 0x000fe20000000c00 */
[-C--:B------:R-:W-:Y:S02]  /*1ffe0*/  IADD3.X R15, PT, PT, R13, R6.reuse, RZ, P0, !PT ;  /* 0x000000060d0f7210 */ /* 0x080fe400007fe4ff */
[----:B------:R-:W-:Y:S03]  /*1fff0*/  LEA R178, R178, UR5, 0x1 ;  /* 0x00000005b2b27c11 */ /* 0x000fe6000f8e08ff */
[----:B------:R-:W-:Y:S01]  /*20000*/  @!PT LDS RZ, [RZ] ;  /* 0x00000000fffff984 */ /* 0x000fe20000000800 */
[----:B------:R-:W-:Y:S01]  /*20010*/  @!PT LDS RZ, [RZ] ;  /* 0x00000000fffff984 */ /* 0x000fe20000000800 */
[----:B------:R-:W-:Y:S01]  /*20020*/  @!PT LDS RZ, [RZ] ;  /* 0x00000000fffff984 */ /* 0x000fe20000000800 */
[----:B------:R2:W-:Y:S01]  /*20030*/  @!P1 LDGSTS.E.BYPASS.LTC128B.128 [R223+0x10800], desc[UR6][R8.64+0x80] ;  /* 0x1080008008df9fae */ /* 0x0005e2000b981a06 */
[----:B------:R-:W-:Y:S02]  /*20040*/  IADD3 R214, PT, PT, R177, UR5, RZ ;  /* 0x00000005b1d67c10 */ /* 0x000fe4000fffe0ff */
[----:B------:R-:W-:Y:S03]  /*20050*/  ISETP.NE.AND P4, PT, R224, 0x1, PT ;  /* 0x00000001e000780c */ /* 0x000fe60003f85270 */
        /* <DEDUP_REMOVED lines=73> */
[----:B--2---:R-:W3:Y:S06]  /*204f0*/  LDSM.16.M88.4 R8, [R177+UR5+0x4000] ;  /* 0x00400005b108783b */ /* 0x004eec0008000200 */
[----:B------:R-:W2:Y:S06]  /*20500*/  LDSM.16.M88.4 R16, [R177+UR5+0x4800] ;  /* 0x00480005b110783b */ /* 0x000eac0008000200 */
[----:B------:R-:W4:Y:S06]  /*20510*/  LDSM.16.M88.4 R24, [R177+UR5+0x5000] ;  /* 0x00500005b118783b */ /* 0x000f2c0008000200 */
[----:B------:R-:W0:Y:S06]  /*20520*/  LDGDEPBAR ;  /* 0x00000000000079af */ /* 0x000e2c0000000000 */
[----:B------:R-:W5:Y:S06]  /*20530*/  LDSM.16.M88.4 R32, [R177+UR5+0x5800] ;  /* 0x00580005b120783b */ /* 0x000f6c0008000200 */
[----:B------:R-:W1:Y:S06]  /*20540*/  LDSM.16.M88.4 R40, [R177+UR5+0x6000] ;  /* 0x00600005b128783b */ /* 0x000e6c0008000200 */
[----:B------:R-:W1:Y:S01]  /*20550*/  LDSM.16.M88.4 R48, [R177+UR5+0x6800] ;  /* 0x00680005b130783b */ /* 0x000e620008000200 */
[C---:B---3--:R-:W-:Y:S05]  /*20560*/  HMMA.16816.F32 R4, R64.reuse, R8, RZ ;  /* 0x000000084004723c */ /* 0x048fea00000018ff */
[----:B------:R-:W3:Y:S06]  /*20570*/  LDSM.16.M88.4 R56, [R177+UR5+0x7000] ;  /* 0x00700005b138783b */ /* 0x000eec0008000200 */
[----:B------:R-:W3:Y:S01]  /*20580*/  LDSM.16.M88.4 R132, [R177+UR5+0x7800] ;  /* 0x00780005b184783b */ /* 0x000ee20008000200 */
[C---:B------:R-:W-:Y:S05]  /*20590*/  HMMA.16816.F32 R8, R64.reuse, R10, RZ ;  /* 0x0000000a4008723c */ /* 0x040fea00000018ff */
[----:B------:R-:W-:Y:S03]  /*205a0*/  LDSM.16.M88.4 R136, [R176] ;  /* 0x00000000b088783b */ /* 0x000fe60000000200 */
[C---:B--2---:R-:W-:Y:S03]  /*205b0*/  HMMA.16816.F32 R12, R64.reuse, R16, RZ ;  /* 0x00000010400c723c */ /* 0x044fe600000018ff */
[----:B------:R-:W2:Y:S05]  /*205c0*/  LDSM.16.M88.4 R140, [R196+0x4000] ;  /* 0x00400000c48c783b */ /* 0x000eaa0000000200 */
[C---:B------:R-:W-:Y:S01]  /*205d0*/  HMMA.16816.F32 R16, R64.reuse, R18, RZ ;  /* 0x000000124010723c */ /* 0x040fe200000018ff */
[----:B------:R-:W2:Y:S06]  /*205e0*/  LDSM.16.M88.4 R144, [R196+0x4800] ;  /* 0x00480000c490783b */ /* 0x000eac0000000200 */
[----:B------:R-:W2:Y:S01]  /*205f0*/  LDSM.16.M88.4 R148, [R196+0x5000] ;  /* 0x00500000c494783b */ /* 0x000ea20000000200 */
[C---:B----4-:R-:W-:Y:S05]  /*20600*/  HMMA.16816.F32 R20, R64.reuse, R24, RZ ;  /* 0x000000184014723c */ /* 0x050fea00000018ff */
[----:B------:R-:W-:Y:S03]  /*20610*/  LDSM.16.M88.4 R152, [R196+0x6800] ;  /* 0x00680000c498783b */ /* 0x000fe60000000200 */
        /* <DEDUP_REMOVED lines=8> */
[C---:B---3--:R-:W-:Y:S08]  /*206a0*/  HMMA.16816.F32 R52, R64.reuse, R56, RZ ;  /* 0x000000384034723c */ /* 0x048ff000000018ff */
[C---:B------:R-:W-:Y:S08]  /*206b0*/  HMMA.16816.F32 R56, R64.reuse, R58, RZ ;  /* 0x0000003a4038723c */ /* 0x040ff000000018ff */
[C---:B------:R-:W-:Y:S08]  /*206c0*/  HMMA.16816.F32 R60, R64.reuse, R132, RZ ;  /* 0x00000084403c723c */ /* 0x040ff000000018ff */
[----:B------:R-:W-:Y:S01]  /*206d0*/  HMMA.16816.F32 R64, R64, R134, RZ ;  /* 0x000000864040723c */ /* 0x000fe200000018ff */
[----:B------:R-:W1:Y:S07]  /*206e0*/  LDSM.16.M88.4 R132, [R196+0x5800] ;  /* 0x00580000c484783b */ /* 0x000e6e0000000200 */
[C---:B--2---:R-:W-:Y:S08]  /*206f0*/  HMMA.16816.F32 R4, R136.reuse, R140, R4 ;  /* 0x0000008c8804723c */ /* 0x044ff00000001804 */
[C---:B------:R-:W-:Y:S01]  /*20700*/  HMMA.16816.F32 R8, R136.reuse, R142, R8 ;  /* 0x0000008e8808723c */ /* 0x040fe20000001808 */
[----:B------:R-:W2:Y:S07]  /*20710*/  LDSM.16.M88.4 R140, [R196+0x6000] ;  /* 0x00600000c48c783b */ /* 0x000eae0000000200 */
[C---:B------:R-:W-:Y:S01]  /*20720*/  HMMA.16816.F32 R12, R136.reuse, R144, R12 ;  /* 0x00000090880c723c */ /* 0x040fe2000000180c */
[----:B------:R-:W-:Y:S04]  /*20730*/  MOV R144, 0x40 ;  /* 0x0000004000907802 */ /* 0x000fe80000000f00 */
[----:B------:R-:W-:Y:S03]  /*20740*/  SEL R145, R144, 0xffffffc0, !P0 ;  /* 0xffffffc090917807 */ /* 0x000fe60004000000 */
[C---:B------:R-:W-:Y:S03]  /*20750*/  HMMA.16816.F32 R16, R136.reuse, R146, R16 ;  /* 0x000000928810723c */ /* 0x040fe60000001810 */
[-C--:B------:R-:W-:Y:S02]  /*20760*/  IADD3 R198, PT, PT, R178, R145.reuse, RZ ;  /* 0x00000091b2c67210 */ /* 0x080fe40007ffe0ff */
[----:B------:R-:W-:Y:S02]  /*20770*/  IADD3 R214, PT, PT, R214, R145, RZ ;  /* 0x00000091d6d67210 */ /* 0x000fe40007ffe0ff */
[----:B------:R-:W3:Y:S01]  /*20780*/  LDSM.16.M88.4 R144, [R196+0x7800] ;  /* 0x00780000c490783b */ /* 0x000ee20000000200 */
[C---:B------:R-:W-:Y:S03]  /*20790*/  HMMA.16816.F32 R20, R136.reuse, R148, R20 ;  /* 0x000000948814723c */ /* 0x040fe60000001814 */
[C---:B------:R-:W-:Y:S02]  /*207a0*/  IADD3 R197, PT, PT, R211.reuse, R198, RZ ;  /* 0x000000c6d3c57210 */ /* 0x040fe40007ffe0ff */
[----:B------:R-:W-:Y:S01]  /*207b0*/  LDSM.16.M88.4 R160, [R198] ;  /* 0x00000000c6a0783b */ /* 0x000fe20000000200 */
[----:B------:R-:W-:Y:S02]  /*207c0*/  IADD3 R212, PT, PT, R211, R214, RZ ;  /* 0x000000d6d3d47210 */ /* 0x000fe40007ffe0ff */
[C---:B------:R-:W-:Y:S03]  /*207d0*/  HMMA.16816.F32 R24, R136.reuse, R150, R24 ;  /* 0x000000968818723c */ /* 0x040fe60000001818 */
[----:B------:R-:W4:Y:S05]  /*207e0*/  LDSM.16.M88.4 R164, [R214+0x4000] ;  /* 0x00400000d6a4783b */ /* 0x000f2a0000000200 */
[C---:B-1----:R-:W-:Y:S01]  /*207f0*/  HMMA.16816.F32 R28, R136.reuse, R132, R28 ;  /* 0x00000084881c723c */ /* 0x042fe2000000181c */
[----:B------:R-:W1:Y:S06]  /*20800*/  LDSM.16.M88.4 R168, [R214+0x4800] ;  /* 0x00480000d6a8783b */ /* 0x000e6c0000000200 */
[----:B------:R-:W5:Y:S01]  /*20810*/  LDSM.16.M88.4 R172, [R214+0x5000] ;  /* 0x00500000d6ac783b */ /* 0x000f620000000200 */
[C---:B------:R-:W-:Y:S05]  /*20820*/  HMMA.16816.F32 R32, R136.reuse, R134, R32 ;  /* 0x000000868820723c */ /* 0x040fea0000001820 */
[----:B------:R-:W5:Y:S03]  /*20830*/  LDSM.16.M88.4 R148, [R214+0x5800] ;  /* 0x00580000d694783b */ /* 0x000f660000000200 */
[C---:B--2---:R-:W-:Y:S03]  /*20840*/  HMMA.16816.F32 R36, R136.reuse, R140, R36 ;  /* 0x0000008c8824723c */ /* 0x044fe60000001824 */
[----:B------:R-:W2:Y:S05]  /*20850*/  LDSM.16.M88.4 R132, [R214+0x6000] ;  /* 0x00600000d684783b */ /* 0x000eaa0000000200 */
[C---:B------:R-:W-:Y:S01]  /*20860*/  HMMA.16816.F32 R40, R136.reuse, R142, R40 ;  /* 0x0000008e8828723c */ /* 0x040fe20000001828 */
[----:B------:R-:W2:Y:S06]  /*20870*/  LDSM.16.M88.4 R140, [R214+0x6800] ;  /* 0x00680000d68c783b */ /* 0x000eac0000000200 */
[----:B------:R-:W-:Y:S01]  /*20880*/  LDSM.16.M88.4 R180, [R214+0x9800] ;  /* 0x00980000d6b4783b */ /* 0x000fe20000000200 */
[C---:B------:R-:W-:Y:S05]  /*20890*/  HMMA.16816.F32 R44, R136.reuse, R152, R44 ;  /* 0x00000098882c723c */ /* 0x040fea000000182c */
[----:B------:R-:W-:Y:S03]  /*208a0*/  LDSM.16.M88.4 R184, [R214+0xa000] ;  /* 0x00a00000d6b8783b */ /* 0x000fe60000000200 */
[C---:B------:R-:W-:Y:S03]  /*208b0*/  HMMA.16816.F32 R48, R136.reuse, R154, R48 ;  /* 0x0000009a8830723c */ /* 0x040fe60000001830 */
[----:B------:R-:W-:Y:S05]  /*208c0*/  LDSM.16.M88.4 R152, [R212+0x4800] ;  /* 0x00480000d498783b */ /* 0x000fea0000000200 */
[C---:B------:R-:W-:Y:S01]  /*208d0*/  HMMA.16816.F32 R52, R136.reuse, R156, R52 ;  /* 0x0000009c8834723c */ /* 0x040fe20000001834 */
[----:B------:R-:W-:Y:S06]  /*208e0*/  LDSM.16.M88.4 R188, [R214+0xa800] ;  /* 0x00a80000d6bc783b */ /* 0x000fec0000000200 */
[----:B------:R-:W-:Y:S01]  /*208f0*/  LDSM.16.M88.4 R192, [R214+0xb000] ;  /* 0x00b00000d6c0783b */ /* 0x000fe20000000200 */
[C---:B------:R-:W-:Y:S05]  /*20900*/  HMMA.16816.F32 R56, R136.reuse, R158, R56 ;  /* 0x0000009e8838723c */ /* 0x040fea0000001838 */
[----:B------:R-:W-:Y:S03]  /*20910*/  LDSM.16.M88.4 R156, [R212+0x5000] ;  /* 0x00500000d49c783b */ /* 0x000fe60000000200 */
[C---:B---3--:R-:W-:Y:S03]  /*20920*/  HMMA.16816.F32 R60, R136.reuse, R144, R60 ;  /* 0x00000090883c723c */ /* 0x048fe6000000183c */
[----:B------:R-:W-:Y:S05]  /*20930*/  LDSM.16.M88.4 R200, [R212+0x8000] ;  /* 0x00800000d4c8783b */ /* 0x000fea0000000200 */
[----:B------:R-:W-:Y:S01]  /*20940*/  HMMA.16816.F32 R64, R136, R146, R64 ;  /* 0x000000928840723c */ /* 0x000fe20000001840 */
[----:B------:R-:W3:Y:S06]  /*20950*/  LDSM.16.M88.4 R136, [R214+0x7000] ;  /* 0x00700000d688783b */ /* 0x000eec0000000200 */
[----:B------:R-:W3:Y:S01]  /*20960*/  LDSM.16.M88.4 R144, [R214+0x7800] ;  /* 0x00780000d690783b */ /* 0x000ee20000000200 */
[C---:B----4-:R-:W-:Y:S08]  /*20970*/  HMMA.16816.F32 R4, R160.reuse, R164, R4 ;  /* 0x000000a4a004723c */ /* 0x050ff00000001804 */
[C---:B------:R-:W-:Y:S01]  /*20980*/  HMMA.16816.F32 R8, R160.reuse, R166, R8 ;  /* 0x000000a6a008723c */ /* 0x040fe20000001808 */
[----:B------:R-:W-:Y:S07]  /*20990*/  LDSM.16.M88.4 R164, [R212+0x5800] ;  /* 0x00580000d4a4783b */ /* 0x000fee0000000200 */
[C---:B-1----:R-:W-:Y:S08]  /*209a0*/  HMMA.16816.F32 R12, R160.reuse, R168, R12 ;  /* 0x000000a8a00c723c */ /* 0x042ff0000000180c */
[C---:B------:R-:W-:Y:S01]  /*209b0*/  HMMA.16816.F32 R16, R160.reuse, R170, R16 ;  /* 0x000000aaa010723c */ /* 0x040fe20000001810 */
[----:B------:R-:W-:Y:S07]  /*209c0*/  LDSM.16.M88.4 R168, [R212+0x6000] ;  /* 0x00600000d4a8783b */ /* 0x000fee0000000200 */
[C---:B-----5:R-:W-:Y:S08]  /*209d0*/  HMMA.16816.F32 R20, R160.reuse, R172, R20 ;  /* 0x000000aca014723c */ /* 0x060ff00000001814 */
        /* <DEDUP_REMOVED lines=67> */
[----:B------:R-:W3:Y:S06]  /*20e10*/  LDSM.16.M88.4 R148, [R196+0xa000] ;  /* 0x00a00000c494783b */ /* 0x000eec0000000200 */
[----:B------:R-:W5:Y:S01]  /*20e20*/  LDSM.16.M88.4 R172, [R214+0x8000] ;  /* 0x00800000d6ac783b */ /* 0x000f620000000200 */
[C---:B----4-:R-:W-:Y:S05]  /*20e30*/  HMMA.16816.F32 R4, R132.reuse, R144, R4 ;  /* 0x000000908404723c */ /* 0x050fea0000001804 */
[----:B------:R-:W-:Y:S03]  /*20e40*/  LDSM.16.M88.4 R196, [R197+0x2000] ;  /* 0x00200000c5c4783b */ /* 0x000fe60000000200 */
[C---:B------:R-:W-:Y:S03]  /*20e50*/  HMMA.16816.F32 R8, R132.reuse, R146, R8 ;  /* 0x000000928408723c */ /* 0x040fe60000001808 */
[----:B------:R-:W4:Y:S05]  /*20e60*/  LDSM.16.M88.4 R144, [R214+0x8800] ;  /* 0x00880000d690783b */ /* 0x000f2a0000000200 */
        /* <DEDUP_REMOVED lines=74> */
[----:B------:R-:W1:Y:S10]  /*21310*/  MUFU.TANH R13, R13 ;  /* 0x0000000d000d7308 */ /* 0x000e740000002400 */
[----:B------:R1:W1:Y:S01]  /*21320*/  MUFU.TANH R233, R14 ;  /* 0x0000000e00e97308 */ /* 0x0002620000002400 */
[C---:B-----5:R-:W-:Y:S09]  /*21330*/  HMMA.16816.F32 R28, R196.reuse, R8, R28 ;  /* 0x00000008c41c723c */ /* 0x060ff2000000181c */
[----:B------:R-:W1:Y:S01]  /*21340*/  MUFU.TANH R15, R15 ;  /* 0x0000000f000f7308 */ /* 0x000e620000002400 */
        /* <DEDUP_REMOVED lines=8> */
[----:B------:R-:W3:Y:S01]  /*213d0*/  MUFU.TANH R17, R17 ;  /* 0x0000001100117308 */ /* 0x000ee20000002400 */
        /* <DEDUP_REMOVED lines=26> */
[----:B------:R4:W1:Y:S01]  /*21580*/  MUFU.TANH R162, R23 ;  /* 0x0000001700a27308 */ /* 0x0008620000002400 */
        /* <DEDUP_REMOVED lines=85> */
[C---:B-1----:R-:W-:Y:S01]  /*21ae0*/  VIADD R21, R226.reuse, 0xffffff00 ;  /* 0xffffff00e2157836 */ /* 0x042fe20000000000 */
        /* <DEDUP_REMOVED lines=10> */
[----:B----4-:R-:W1:Y:S02]  /*21b90*/  F2I.FTZ.U32.TRUNC.NTZ R23, R22 ;  /* 0x0000001600177305 */ /* 0x010e64000021f000 */
        /* <DEDUP_REMOVED lines=50> */
.L_x_2921:
        /* <DEDUP_REMOVED lines=14> */
[-C--:B-1----:R-:W-:Y:S01]  /*21fa0*/  IADD3 R20, P4, PT, R8, R5.reuse, RZ ;  /* 0x0000000508147210 */ /* 0x082fe20007f9e0ff */
        /* <DEDUP_REMOVED lines=10> */
[--C-:B----4-:R-:W-:Y:S02]  /*22050*/  IMAD.X R23, R21, 0x1, R6.reuse, P5 ;  /* 0x0000000115177824 */ /* 0x110fe400028e0606 */
        /* <DEDUP_REMOVED lines=71> */
.L_x_2920:
[----:B--2---:R-:W-:Y:S01]  /*224d0*/  I2FP.F32.U32 R5, R225 ;  /* 0x000000e100057245 */ /* 0x004fe20000201000 */
[----:B-1--4-:R-:W-:Y:S01]  /*224e0*/  LDSM.16.MT88.4 R20, [R209+0xc000] ;  /* 0x00c00000d114783b */ /* 0x012fe20000004200 */
[C---:B------:R-:W-:Y:S02]  /*224f0*/  IADD3 R6, PT, PT, R225.reuse, -0x38, RZ ;  /* 0xffffffc8e1067810 */ /* 0x040fe40007ffe0ff */
[C---:B------:R-:W-:Y:S01]  /*22500*/  IADD3 R4, PT, PT, R225.reuse, -0x40, RZ ;  /* 0xffffffc0e1047810 */ /* 0x040fe20007ffe0ff */
[CC--:B------:R-:W-:Y:S01]  /*22510*/  FFMA.FTZ R193, R0.reuse, R5.reuse, R193 ;  /* 0x0000000500c17223 */ /* 0x0c0fe200000100c1 */
        /* <DEDUP_REMOVED lines=23> */
[C---:B------:R-:W-:Y:S02]  /*22690*/  IADD3 R6, PT, PT, R225.reuse, -0xf, RZ ;  /* 0xfffffff1e1067810 */ /* 0x040fe40007ffe0ff */
        /* <DEDUP_REMOVED lines=24> */
[----:B------:R-:W-:Y:S01]  /*22820*/  I2FP.F32.U32 R5, R5 ;  /* 0x0000000500057245 */ /* 0x000fe20000201000 */
[C---:B------:R-:W-:Y:S01]  /*22830*/  FFMA.FTZ R188, R0.reuse, R6, R188 ;  /* 0x0000000600bc7223 */ /* 0x040fe200000100bc */
[C---:B------:R-:W-:Y:S01]  /*22840*/  IADD3 R56, PT, PT, R225.reuse, -0x2f, RZ ;  /* 0xffffffd1e1387810 */ /* 0x040fe20007ffe0ff */
[C---:B------:R-:W-:Y:S01]  /*22850*/  FFMA.FTZ R141, R0.reuse, R8, R141 ;  /* 0x00000008008d7223 */ /* 0x040fe2000001008d */
[C---:B------:R-:W-:Y:S01]  /*22860*/  IADD3 R58, PT, PT, R225.reuse, -0x30, RZ ;  /* 0xffffffd0e13a7810 */ /* 0x040fe20007ffe0ff */
[CC--:B------:R-:W-:Y:S01]  /*22870*/  FFMA.FTZ R175, R0.reuse, R5.reuse, R175 ;  /* 0x0000000500af7223 */ /* 0x0c0fe200000100af */
[C---:B------:R-:W-:Y:S01]  /*22880*/  IADD3 R6, PT, PT, R225.reuse, 0x10, RZ ;  /* 0x00000010e1067810 */ /* 0x040fe20007ffe0ff */
[C---:B------:R-:W-:Y:S01]  /*22890*/  FFMA.FTZ R172, R0.reuse, R5, R172 ;  /* 0x0000000500ac7223 */ /* 0x040fe200000100ac */
[----:B------:R-:W-:Y:S01]  /*228a0*/  I2FP.F32.U32 R4, R4 ;  /* 0x0000000400047245 */ /* 0x000fe20000201000 */
[C---:B------:R-:W-:Y:S01]  /*228b0*/  FFMA.FTZ R8, R0.reuse, R8, R145 ;  /* 0x0000000800087223 */ /* 0x040fe20000010091 */
[----:B------:R-:W-:Y:S02]  /*228c0*/  I2FP.F32.U32 R56, R56 ;  /* 0x0000003800387245 */ /* 0x000fe40000201000 */
[----:B------:R-:W-:Y:S01]  /*228d0*/  I2FP.F32.U32 R58, R58 ;  /* 0x0000003a003a7245 */ /* 0x000fe20000201000 */
[CC--:B------:R-:W-:Y:S01]  /*228e0*/  FFMA.FTZ R181, R0.reuse, R4.reuse, R181 ;  /* 0x0000000400b57223 */ /* 0x0c0fe200000100b5 */
[C---:B------:R-:W-:Y:S01]  /*228f0*/  IADD3 R66, PT, PT, R225.reuse, -0x28, RZ ;  /* 0xffffffd8e1427810 */ /* 0x040fe20007ffe0ff */
[C---:B------:R-:W-:Y:S01]  /*22900*/  FFMA.FTZ R180, R0.reuse, R4, R180 ;  /* 0x0000000400b47223 */ /* 0x040fe200000100b4 */
[C---:B------:R-:W-:Y:S01]  /*22910*/  IADD3 R64, PT, PT, R225.reuse, -0x27, RZ ;  /* 0xffffffd9e1407810 */ /* 0x040fe20007ffe0ff */
[C---:B------:R-:W-:Y:S01]  /*22920*/  FFMA.FTZ R49, R0.reuse, R56, R13 ;  /* 0x0000003800317223 */ /* 0x040fe2000001000d */
[----:B------:R-:W-:Y:S01]  /*22930*/  I2FP.F32.U32 R6, R6 ;  /* 0x0000000600067245 */ /* 0x000fe20000201000 */
[C---:B------:R-:W-:Y:S01]  /*22940*/  FFMA.FTZ R51, R0.reuse, R58, R231 ;  /* 0x0000003a00337223 */ /* 0x040fe200000100e7 */
[C---:B------:R-:W-:Y:S01]  /*22950*/  IADD3 R5, PT, PT, R225.reuse, 0x20, RZ ;  /* 0x00000020e1057810 */ /* 0x040fe20007ffe0ff */
[----:B------:R-:W-:Y:S01]  /*22960*/  FFMA.FTZ R56, R0, R56, R15 ;  /* 0x0000003800387223 */ /* 0x000fe2000001000f */
[----:B------:R-:W-:Y:S01]  /*22970*/  FMNMX3.FTZ R10, R2, R139, R141, !PT ;  /* 0x0000008b020a7276 */ /* 0x000fe2000781008d */
[C---:B------:R-:W-:Y:S01]  /*22980*/  FFMA.FTZ R177, R0.reuse, R6, R177 ;  /* 0x0000000600b17223 */ /* 0x040fe200000100b1 */
[----:B------:R-:W-:Y:S01]  /*22990*/  I2FP.F32.U32 R66, R66 ;  /* 0x0000004200427245 */ /* 0x000fe20000201000 */
[C---:B------:R-:W-:Y:S01]  /*229a0*/  FFMA.FTZ R174, R0.reuse, R6, R174 ;  /* 0x0000000600ae7223 */ /* 0x040fe200000100ae */
[----:B------:R-:W-:Y:S01]  /*229b0*/  I2FP.F32.U32 R64, R64 ;  /* 0x0000004000407245 */ /* 0x000fe20000201000 */
[C---:B------:R-:W-:Y:S01]  /*229c0*/  FFMA.FTZ R58, R0.reuse, R58, R233 ;  /* 0x0000003a003a7223 */ /* 0x040fe200000100e9 */
[C---:B------:R-:W-:Y:S01]  /*229d0*/  IADD3 R4, PT, PT, R225.reuse, -0x7, RZ ;  /* 0xfffffff9e1047810 */ /* 0x040fe20007ffe0ff */
[C---:B------:R-:W-:Y:S01]  /*229e0*/  FFMA.FTZ R59, R0.reuse, R66, R235 ;  /* 0x00000042003b7223 */ /* 0x040fe200000100eb */
[----:B------:R-:W-:Y:S01]  /*229f0*/  IADD3 R7, PT, PT, R225, 0x19, RZ ;  /* 0x00000019e1077810 */ /* 0x000fe20007ffe0ff */
[CC--:B------:R-:W-:Y:S01]  /*22a00*/  FFMA.FTZ R57, R0.reuse, R64.reuse, R17 ;  /* 0x0000004000397223 */ /* 0x0c0fe20000010011 */
[----:B------:R-:W-:Y:S01]  /*22a10*/  I2FP.F32.U32 R5, R5 ;  /* 0x0000000500057245 */ /* 0x000fe20000201000 */
[----:B------:R-:W-:Y:S01]  /*22a20*/  FFMA.FTZ R64, R0, R64, R19 ;  /* 0x0000004000407223 */ /* 0x000fe20000010013 */
[----:B------:R-:W-:Y:S01]  /*22a30*/  FMNMX3.FTZ R10, R10, R9, R195, !PT ;  /* 0x000000090a0a7276 */ /* 0x000fe200078100c3 */
[C---:B------:R-:W-:Y:S01]  /*22a40*/  FFMA.FTZ R66, R0.reuse, R66, R237 ;  /* 0x0000004200427223 */ /* 0x040fe200000100ed */
[----:B------:R-:W-:Y:S01]  /*22a50*/  FMNMX3.FTZ R6, R3, R143, R8, !PT ;  /* 0x0000008f03067276 */ /* 0x000fe20007810008 */
[CC--:B------:R-:W-:Y:S01]  /*22a60*/  FFMA.FTZ R158, R0.reuse, R5.reuse, R158 ;  /* 0x00000005009e7223 */ /* 0x0c0fe2000001009e */
[----:B------:R-:W-:Y:S01]  /*22a70*/  I2FP.F32.U32 R4, R4 ;  /* 0x0000000400047245 */ /* 0x000fe20000201000 */
[----:B------:R-:W-:Y:S01]  /*22a80*/  FFMA.FTZ R161, R0, R5, R161 ;  /* 0x0000000500a17223 */ /* 0x000fe200000100a1 */
[----:B------:R-:W-:Y:S02]  /*22a90*/  I2FP.F32.U32 R7, R7 ;  /* 0x0000000700077245 */ /* 0x000fe40000201000 */
        /* <DEDUP_REMOVED lines=26> */
[----:B------:R-:W-:Y:S02]  /*22c40*/  IADD3 R4, PT, PT, R225, 0x21, RZ ;  /* 0x00000021e1047810 */ /* 0x000fe40007ffe0ff */
[----:B------:R-:W-:Y:S01]  /*22c50*/  FMNMX3.FTZ R6, R6, R193, R191, !PT ;  /* 0x000000c106067276 */ /* 0x000fe200078100bf */
        /* <DEDUP_REMOVED lines=20> */
[----:B------:R-:W-:Y:S01]  /*22da0*/  IADD3 R5, PT, PT, R225, 0x39, RZ ;  /* 0x00000039e1057810 */ /* 0x000fe20007ffe0ff */
[CC--:B------:R-:W-:Y:S01]  /*22db0*/  FFMA.FTZ R153, R0.reuse, R4.reuse, R153 ;  /* 0x0000000400997223 */ /* 0x0c0fe20000010099 */
[----:B------:R-:W-:Y:S01]  /*22dc0*/  I2FP.F32.U32 R7, R7 ;  /* 0x0000000700077245 */ /* 0x000fe20000201000 */
[----:B------:R-:W-:Y:S01]  /*22dd0*/  FFMA.FTZ R137, R0, R4, R137 ;  /* 0x0000000400897223 */ /* 0x000fe20000010089 */
[----:B------:R-:W-:Y:S02]  /*22de0*/  FMNMX3.FTZ R10, R10, R161, R159, !PT ;  /* 0x000000a10a0a7276 */ /* 0x000fe4000781009f */
[----:B------:R-:W-:Y:S01]  /*22df0*/  FMNMX3.FTZ R11, R11, R170, R168, !PT ;  /* 0x000000aa0b0b7276 */ /* 0x000fe200078100a8 */
[CC--:B------:R-:W-:Y:S01]  /*22e00*/  FFMA.FTZ R151, R0.reuse, R7.reuse, R151 ;  /* 0x0000000700977223 */ /* 0x0c0fe20000010097 */
[----:B------:R-:W-:Y:S01]  /*22e10*/  I2FP.F32.U32 R6, R6 ;  /* 0x0000000600067245 */ /* 0x000fe20000201000 */
[----:B------:R-:W-:Y:S01]  /*22e20*/  FFMA.FTZ R136, R0, R7, R136 ;  /* 0x0000000700887223 */ /* 0x000fe20000010088 */
        /* <DEDUP_REMOVED lines=26> */
[----:B------:R-:W2:Y:S08]  /*22fd0*/  SHFL.BFLY PT, R132, R5, 0x1, 0x1f ;  /* 0x0c201f0005847f89 */ /* 0x000eb000000e0000 */
[----:B------:R-:W3:Y:S01]  /*22fe0*/  LDSM.16.MT88.4 R12, [R210+0xc000] ;  /* 0x00c00000d20c783b */ /* 0x000ee20000004200 */
        /* <DEDUP_REMOVED lines=116> */
[C---:B---3--:R-:W-:Y:S02]  /*23730*/  HMMA.16816.F32 R4, R128.reuse, R12, R4 ;  /* 0x0000000c8004723c */ /* 0x048fe40000001804 */
        /* <DEDUP_REMOVED lines=375> */
.L_x_2918:
        /* <DEDUP_REMOVED lines=162> */
[----:B------:R-:W3:Y:S03]  /*258d0*/  @P4 LDC R16, c[0x0][0x454] ;  /* 0x00011500ff104b82 */ /* 0x000ee60000000800 */
[----:B------:R-:W-:Y:S04]  /*258e0*/  STS [R7+0x2000], R92 ;  /* 0x0020005c07007388 */ /* 0x000fe80000000800 */
[----:B------:R5:W-:Y:S04]  /*258f0*/  STS [R7+0x2400], R94 ;  /* 0x0024005e07007388 */ /* 0x000be80000000800 */
[----:B------:R-:W-:Y:S04]  /*25900*/  STS [R15+0x2000], R88 ;  /* 0x002000580f007388 */ /* 0x000fe80000000800 */
[----:B------:R-:W-:Y:S04]  /*25910*/  STS [R15+0x2400], R90 ;  /* 0x0024005a0f007388 */ /* 0x000fe80000000800 */
[----:B------:R-:W-:Y:S04]  /*25920*/  STS [R13+0x2000], R84 ;  /* 0x002000540d007388 */ /* 0x000fe80000000800 */
[----:B------:R-:W-:Y:S01]  /*25930*/  STS [R13+0x2400], R86 ;  /* 0x002400560d007388 */ /* 0x000fe20000000800 */
[----:B-1----:R-:W1:Y:S03]  /*25940*/  @P3 LDC.64 R4, c[0x0][0x408] ;  /* 0x00010200ff043b82 */ /* 0x002e660000000a00 */
[----:B------:R-:W-:Y:S04]  /*25950*/  STS [R11+0x2000], R80 ;  /* 0x002000500b007388 */ /* 0x000fe80000000800 */
[----:B------:R4:W-:Y:S01]  /*25960*/  STS [R11+0x2400], R82 ;  /* 0x002400520b007388 */ /* 0x0009e20000000800 */
[----:B-----5:R-:W5:Y:S03]  /*25970*/  @!P4 LDC R7, c[0x0][0x3e0] ;  /* 0x0000f800ff07cb82 */ /* 0x020f660000000800 */
        /* <DEDUP_REMOVED lines=18> */
[C---:B------:R-:W-:Y:S02]  /*25aa0*/  @!P3 IMAD R18, R6.reuse, R9, R23 ;  /* 0x000000090612b224 */ /* 0x040fe400078e0217 */
        /* <DEDUP_REMOVED lines=21> */
.L_x_2924:
[----:B------:R-:W-:Y:S05]  /*25c00*/  BSYNC.RECONVERGENT B0 ;  /* 0x0000000000007941 */ /* 0x000fea0003800200 */
.L_x_2923:
[----:B--2---:R-:W-:Y:S01]  /*25c10*/  IMAD.MOV.U32 R2, RZ, RZ, R204 ;  /* 0x000000ffff027224 */ /* 0x004fe200078e00cc */
[----:B------:R-:W-:Y:S01]  /*25c20*/  @P3 MOV R22, R20 ;  /* 0x0000001400163202 */ /* 0x000fe20000000f00 */
[----:B------:R-:W-:Y:S01]  /*25c30*/  IMAD.MOV.U32 R3, RZ, RZ, RZ ;  /* 0x000000ffff037224 */ /* 0x000fe200078e00ff */
[----:B------:R-:W-:Y:S01]  /*25c40*/  IADD3 R215, PT, PT, R215, -UR8, RZ ;  /* 0x80000008d7d77c10 */ /* 0x000fe2000fffe0ff */
[----:B------:R-:W2:Y:S01]  /*25c50*/  LDCU.64 UR4, c[0x0][0x410] ;  /* 0x00008200ff0477ac */ /* 0x000ea20008000a00 */
[----:B------:R-:W-:Y:S01]  /*25c60*/  BSSY.RECONVERGENT B0, `(.L_x_2925) ;  /* 0x000001e000007945 */ /* 0x000fe20003800200 */
[----:B-1----:R-:W-:Y:S01]  /*25c70*/  IMAD.WIDE.U32 R10, R8, UR8, R2 ;  /* 0x00000008080a7c25 */ /* 0x002fe2000f8e0002 */
[----:B------:R-:W-:-:S03]  /*25c80*/  SHF.R.U32.HI R2, RZ, 0x3, R205 ;  /* 0x00000003ff027819 */ /* 0x000fc600000116cd */
        /* <DEDUP_REMOVED lines=8> */
[-C--:B------:R-:W-:Y:S02]  /*25d10*/  ISETP.GE.AND P4, PT, R6, R215.reuse, PT ;  /* 0x000000d70600720c */ /* 0x080fe40003f86270 */
[-C--:B------:R-:W-:Y:S01]  /*25d20*/  ISETP.GE.AND P3, PT, R5, R215.reuse, PT ;  /* 0x000000d70500720c */ /* 0x080fe20003f66270 */
[----:B--2---:R-:W-:Y:S01]  /*25d30*/  IMAD.WIDE.U32 R10, R0, UR4, R10 ;  /* 0x00000004000a7c25 */ /* 0x004fe2000f8e000a */
[----:B------:R1:W2:Y:S01]  /*25d40*/  LDS.128 R4, [R223+0x2000] ;  /* 0x00200000df047984 */ /* 0x0002a20000000c00 */
[----:B------:R-:W-:-:S02]  /*25d50*/  ISETP.GE.AND P0, PT, R2, R215, PT ;  /* 0x000000d70200720c */ /* 0x000fc40003f06270 */
[----:B------:R-:W-:Y:S01]  /*25d60*/  IMAD R23, R0, UR5, R11 ;  /* 0x0000000500177c24 */ /* 0x000fe2000f8e020b */
[----:B------:R-:W-:-:S10]  /*25d70*/  LOP3.LUT R0, R204, 0x40, RZ, 0xfc, !PT ;  /* 0x00000040cc007812 */ /* 0x000fd400078efcff */
        /* <DEDUP_REMOVED lines=12> */
.L_x_2926:
[----:B------:R-:W-:Y:S05]  /*25e40*/  BSYNC.RECONVERGENT B0 ;  /* 0x0000000000007941 */ /* 0x000fea0003800200 */
.L_x_2925:
        /* <DEDUP_REMOVED lines=20> */
.L_x_2928:
[----:B------:R-:W-:Y:S05]  /*25f90*/  BSYNC.RECONVERGENT B0 ;  /* 0x0000000000007941 */ /* 0x000fea0003800200 */
.L_x_2927:
        /* <DEDUP_REMOVED lines=20> */
.L_x_2930:
[----:B------:R-:W-:Y:S05]  /*260e0*/  BSYNC.RECONVERGENT B0 ;  /* 0x0000000000007941 */ /* 0x000fea0003800200 */
.L_x_2929:
        /* <DEDUP_REMOVED lines=19> */
.L_x_2931:
        /* <DEDUP_REMOVED lines=14> */
.L_x_7229:


//--------------------- .text._ZN5flash24flash_fwd_splitkv_kernelI23Flash_fwd_kernel_traitsILi128ELi64ELi128ELi4ELb0ELb0EN7cutlass6half_tE19Flash_kernel_traitsILi128ELi64ELi128ELi4ES3_EELb1ELb0ELb0ELb0ELb1ELb0ELb1ELb0EEEvNS_16Flash_fwd_paramsE --------------------------
	.section	.text._ZN5flash24flash_fwd_splitkv_kernelI23Flash_fwd_kernel_traitsILi128ELi64ELi128ELi4ELb0ELb0EN7cutlass6half_tE19Flash_kernel_traitsILi128ELi64ELi128ELi4ES3_EELb1ELb0ELb0ELb0ELb1ELb0ELb1ELb0EEEvNS_16Flash_fwd_paramsE,"ax",@progbits
	.align	128
        .global         _ZN5flash24flash_fwd_splitkv_kernelI23Flash_fwd_kernel_traitsILi128ELi64ELi128ELi4ELb0ELb0EN7cutlass6half_tE19Flash_kernel_traitsILi128ELi64ELi128ELi4ES3_EELb1ELb0ELb0ELb0ELb1ELb0ELb1ELb0EEEvNS_16Flash_fwd_paramsE
        .type           _ZN5flash24flash_fwd_splitkv_kernelI23Flash_fwd_kernel_traitsILi128ELi64ELi128ELi4ELb0ELb0EN7cutlass6half_tE19Flash_kernel_traitsILi128ELi64ELi128ELi4ES3_EELb1ELb0ELb0ELb0ELb1ELb0ELb1ELb0EEEvNS_16Flash_fwd_paramsE,@function
        .size           _ZN5flash24flash_fwd_splitkv_kernelI23Flash_fwd_kernel_traitsILi128ELi64ELi128ELi4ELb0ELb0EN7cutlass6half_tE19Flash_kernel_traitsILi128ELi64ELi128ELi4ES3_EELb1ELb0ELb0ELb0ELb1ELb0ELb1ELb0EEEvNS_16Flash_fwd_paramsE,(.L_x_7230 - _ZN5flash24flash_fwd_splitkv_kernelI23Flash_fwd_kernel_traitsILi128ELi64ELi128ELi4ELb0ELb0EN7cutlass6half_tE19Flash_kernel_traitsILi128ELi64ELi128ELi4ES3_EELb1ELb0ELb0ELb0ELb1ELb0ELb1ELb0EEEvNS_16Flash_fwd_paramsE)
        .other          _ZN5flash24flash_fwd_splitkv_kernelI23Flash_fwd_kernel_traitsILi128ELi64ELi128ELi4ELb0ELb0EN7cutlass6half_tE19Flash_kernel_traitsILi128ELi64ELi128ELi4ES3_EELb1ELb0ELb0ELb0ELb1ELb0ELb1ELb0EEEvNS_16Flash_fwd_paramsE,@"STO_CUDA_ENTRY STV_DEFAULT"
_ZN5flash24flash_fwd_splitkv_kernelI23Flash_fwd_kernel_traitsILi128ELi64ELi128ELi4ELb0ELb0EN7cutlass6half_tE19Flash_kernel_traitsILi128ELi64ELi128ELi4ES3_EELb1ELb0ELb0ELb0ELb1ELb0ELb1ELb0EEEvNS_16Flash_fwd_paramsE:
.text._ZN5flash24flash_fwd_splitkv_kernelI23Flash_fwd_kernel_traitsILi128ELi64ELi128ELi4ELb0ELb0EN7cutlass6half_tE19Flash_kernel_traitsILi128ELi64ELi128ELi4ES3_EELb1ELb0ELb0ELb0ELb1ELb0ELb1ELb0EEEvNS_16Flash_fwd_paramsE:
[----:B------:R-:W-:Y:S08]  /*0000*/  LDC R1, c[0x0][0x37c] ;  /* 0x0000df00ff017b82 */ /* 0x000ff00000000800 */
[----:B------:R-:W1:Y:S01]  /*0010*/  LDC R7, c[0x0][0x3e0] ;  /* 0x0000f800ff077b82 */ /* 0x000e620000000800 */
[----:B------:R-:W2:Y:S01]  /*0020*/  S2R R32, SR_CTAID.Z ;  /* 0x0000000000207919 */ /* 0x000ea20000002700 */
[----:B------:R-:W3:Y:S01]  /*0030*/  LDCU.64 UR16, c[0x0][0x358] ;  /* 0x00006b00ff1077ac */ /* 0x000ee20008000a00 */
[----:B------:R-:W-:Y:S01]  /*0040*/  IMAD.MOV.U32 R10, RZ, RZ, -0x1 ;  /* 0xffffffffff0a7424 */ /* 0x000fe200078e00ff */
[----:B------:R-:W4:Y:S01]  /*0050*/  LDCU.64 UR4, c[0x0][0x470] ;  /* 0x00008e00ff0477ac */ /* 0x000f220008000a00 */
        /* <DEDUP_REMOVED lines=12> */
[----:B------:R-:W2:Y:S01]  /*0120*/  LDCU.U8 UR6, c[0x0][0x532] ;  /* 0x0000a640ff0677ac */ /* 0x000ea20008000000 */
[----:B------:R-:W3:Y:S02]  /*0130*/  LDC.64 R4, c[0x0][0x460] ;  /* 0x00011800ff047b82 */ /* 0x000ee40000000a00 */
        /* <DEDUP_REMOVED lines=9> */
[----:B------:R-:W1:Y:S01]  /*01d0*/  LDC.64 R2, c[0x0][0x468] ;  /* 0x00011a00ff027b82 */ /* 0x000e620000000a00 */
[----:B--2---:R-:W-:-:S08]  /*01e0*/  ISETP.NE.AND P5, PT, RZ, UR6, PT ;  /* 0x00000006ff007c0c */ /* 0x004fd0000bfa5270 */
[----:B------:R-:W-:Y:S01]  /*01f0*/  @P2 VIADD R213, R213, 0x1 ;  /* 0x00000001d5d52836 */ /* 0x000fe20000000000 */
[----:B------:R-:W-:-:S05]  /*0200*/  @!P1 LOP3.LUT R213, RZ, R7, RZ, 0x33, !PT ;  /* 0x00000007ffd59212 */ /* 0x000fca00078e33ff */
[C---:B------:R-:W-:Y:S01]  /*0210*/  IMAD.SHL.U32 R9, R213.reuse, 0x4, RZ ;  /* 0x00000004d5097824 */ /* 0x040fe200078e00ff */
[----:B------:R-:W-:Y:S01]  /*0220*/  SHF.R.U32.HI R0, RZ, 0x1e, R213 ;  /* 0x0000001eff007819 */ /* 0x000fe200000116d5 */
[----:B---3--:R-:W-:Y:S01]  /*0230*/  IMAD.WIDE.U32 R12, R213, 0x4, R4 ;  /* 0x00000004d50c7825 */ /* 0x008fe200078e0004 */
[----:B----4-:R-:W-:Y:S02]  /*0240*/  ISETP.NE.U32.AND P3, PT, RZ, UR4, PT ;  /* 0x00000004ff007c0c */ /* 0x010fe4000bf65070 */
[C---:B-1----:R-:W-:Y:S02]  /*0250*/  ISETP.EQ.U32.AND P6, PT, R2.reuse, RZ, PT ;  /* 0x000000ff0200720c */ /* 0x042fe40003fc2070 */
[----:B------:R-:W5:Y:S01]  /*0260*/  @P0 LDG.E R10, desc[UR16][R12.64] ;  /* 0x000000100c0a0981 */ /* 0x000f62000c1e1900 */
[----:B------:R-:W-:Y:S02]  /*0270*/  IADD3 R14, P1, PT, R9, R2, RZ ;  /* 0x00000002090e7210 */ /* 0x000fe40007f3e0ff */
[----:B------:R-:W-:Y:S01]  /*0280*/  ISETP.EQ.OR.EX P6, PT, R3, RZ, !P5, P6 ;  /* 0x000000ff0300720c */ /* 0x000fe20006fc2760 */
[----:B------:R1:W5:Y:S01]  /*0290*/  @P4 LDG.E R5, desc[UR16][R12.64+0x4] ;  /* 0x000004100c054981 */ /* 0x000362000c1e1900 */
[----:B------:R-:W-:Y:S01]  /*02a0*/  ISETP.NE.U32.AND P2, PT, R2, RZ, PT ;  /* 0x000000ff0200720c */ /* 0x000fe20003f45070 */
[----:B------:R-:W-:Y:S01]  /*02b0*/  IMAD.X R15, R0, 0x1, R3, P1 ;  /* 0x00000001000f7824 */ /* 0x000fe200008e0603 */
[----:B------:R-:W-:-:S02]  /*02c0*/  ISETP.NE.AND.EX P3, PT, RZ, UR5, PT, P3 ;  /* 0x00000005ff007c0c */ /* 0x000fc4000bf65330 */
[----:B------:R-:W-:Y:S01]  /*02d0*/  ISETP.NE.AND.EX P2, PT, R3, RZ, PT, P2 ;  /* 0x000000ff0300720c */ /* 0x000fe20003f45320 */
[----:B------:R-:W-:-:S06]  /*02e0*/  IMAD.MOV.U32 R3, RZ, RZ, -0x1 ;  /* 0xffffffffff037424 */ /* 0x000fcc00078e00ff */
[----:B------:R2:W5:Y:S06]  /*02f0*/  @!P6 LDG.E R3, desc[UR16][R14.64] ;  /* 0x000000100e03e981 */ /* 0x00056c000c1e1900 */
[----:B------:R-:W3:Y:S01]  /*0300*/  @!P2 LDC R11, c[0x0][0x438] ;  /* 0x00010e00ff0bab82 */ /* 0x000ee20000000800 */
[----:B-1----:R-:W-:-:S04]  /*0310*/  @P3 IADD3 R12, P0, PT, R9, UR4, RZ ;  /* 0x00000004090c3c10 */ /* 0x002fc8000ff1e0ff */
[----:B------:R-:W-:Y:S01]  /*0320*/  @P3 IADD3.X R13, PT, PT, R0, UR5, RZ, P0, !PT ;  /* 0x00000005000d3c10 */ /* 0x000fe200087fe4ff */
[----:B------:R-:W-:Y:S08]  /*0330*/  @!P2 BRA `(.L_x_2932) ;  /* 0x00000000000ca947 */ /* 0x000ff00003800000 */
[----:B------:R-:W3:Y:S02]  /*0340*/  @P5 LDG.E R2, desc[UR16][R14.64+0x4] ;  /* 0x000004100e025981 */ /* 0x000ee4000c1e1900 */
[----:B---3-5:R-:W-:-:S06]  /*0350*/  @P5 IADD3 R11, PT, PT, R2, -R3, RZ ;  /* 0x80000003020b5210 */ /* 0x028fcc0007ffe0ff */
[----:B------:R1:W5:Y:S02]  /*0360*/  @!P5 LDG.E R11, desc[UR16][R14.64] ;  /* 0x000000100e0bd981 */ /* 0x000364000c1e1900 */
.L_x_2932:
[----:B------:R-:W4:Y:S01]  /*0370*/  LDCU.64 UR4, c[0x0][0x478] ;  /* 0x00008f00ff0477ac */ /* 0x000f220008000a00 */
[----:B------:R-:W-:-:S06]  /*0380*/  IMAD.MOV.U32 R2, RZ, RZ, RZ ;  /* 0x000000ffff027224 */ /* 0x000fcc00078e00ff */
[----:B------:R1:W5:Y:S01]  /*0390*/  @P3 LDG.E R2, desc[UR16][R12.64] ;  /* 0x000000100c023981 */ /* 0x000362000c1e1900 */
[----:B----4-:R-:W-:-:S04]  /*03a0*/  ISETP.NE.U32.AND P0, PT, RZ, UR4, PT ;  /* 0x00000004ff007c0c */ /* 0x010fc8000bf05070 */
[----:B------:R-:W-:-:S13]  /*03b0*/  ISETP.NE.AND.EX P0, PT, RZ, UR5, PT, P0 ;  /* 0x00000005ff007c0c */ /* 0x000fda000bf05300 */
[----:B-12---:R-:W-:-:S04]  /*03c0*/  @P0 IADD3 R14, P1, PT, R9, UR4, RZ ;  /* 0x00000004090e0c10 */ /* 0x006fc8000ff3e0ff */
[----:B------:R-:W-:-:S05]  /*03d0*/  @P0 IADD3.X R15, PT, PT, R0, UR5, RZ, P1, !PT ;  /* 0x00000005000f0c10 */ /* 0x000fca0008ffe4ff */
[----:B------:R1:W5:Y:S01]  /*03e0*/  @P0 LDG.E R39, desc[UR16][R14.64] ;  /* 0x000000100e270981 */ /* 0x000362000c1e1900 */
[----:B------:R-:W2:Y:S01]  /*03f0*/  S2R R43, SR_CTAID.X ;  /* 0x00000000002b7919 */ /* 0x000ea20000002500 */
[----:B------:R-:W4:Y:S01]  /*0400*/  @!P4 LDC R38, c[0x0][0x434] ;  /* 0x00010d00ff26cb82 */ /* 0x000f220000000800 */
[----:B-----5:R-:W-:Y:S02]  /*0410*/  @P4 IMAD.IADD R38, R5, 0x1, -R10 ;  /* 0x0000000105264824 */ /* 0x020fe400078e0a0a */
[----:B--2---:R-:W-:-:S05]  /*0420*/  IMAD.SHL.U32 R143, R43, 0x40, RZ ;  /* 0x000000402b8f7824 */ /* 0x004fca00078e00ff */
[----:B----4-:R-:W-:-:S13]  /*0430*/  ISETP.GT.AND P1, PT, R38, R143, PT ;  /* 0x0000008f2600720c */ /* 0x010fda0003f24270 */
[----:B-1----:R-:W-:Y:S05]  /*0440*/  @!P1 EXIT ;  /* 0x000000000000994d */ /* 0x002fea0003800000 */
[----:B------:R-:W1:Y:S01]  /*0450*/  LDC R6, c[0x0][0x374] ;  /* 0x0000dd00ff067b82 */ /* 0x000e620000000800 */
[----:B------:R-:W2:Y:S01]  /*0460*/  LDCU UR14, c[0x0][0x508] ;  /* 0x0000a100ff0e77ac */ /* 0x000ea20008000800 */
[----:B------:R-:W-:Y:S01]  /*0470*/  @P0 IMAD.IADD R39, R39, 0x1, -R2 ;  /* 0x0000000127270824 */ /* 0x000fe200078e0a02 */
[----:B------:R-:W4:Y:S05]  /*0480*/  S2R R200, SR_TID.X ;  /* 0x0000000000c87919 */ /* 0x000f2a0000002100 */
[----:B------:R-:W5:Y:S01]  /*0490*/  LDC R4, c[0x0][0x438] ;  /* 0x00010e00ff047b82 */ /* 0x000f620000000800 */
[-C--:B-1----:R-:W-:Y:S02]  /*04a0*/  IABS R12, R6.reuse ;  /* 0x00000006000c7213 */ /* 0x082fe40000000000 */
[----:B------:R-:W-:-:S02]  /*04b0*/  IABS R15, R6 ;  /* 0x00000006000f7213 */ /* 0x000fc40000000000 */
[----:B------:R-:W1:Y:S03]  /*04c0*/  I2F.RP R8, R12 ;  /* 0x0000000c00087306 */ /* 0x000e660000209400 */
[----:B------:R-:W-:Y:S02]  /*04d0*/  IMAD.MOV R15, RZ, RZ, -R15 ;  /* 0x000000ffff0f7224 */ /* 0x000fe400078e0a0f */
[----:B-----5:R-:W-:-:S05]  /*04e0*/  VIADD R4, R4, 0x7f ;  /* 0x0000007f04047836 */ /* 0x020fca0000000000 */
[----:B------:R-:W-:-:S04]  /*04f0*/  SHF.R.S32.HI R17, RZ, 0x1f, R4 ;  /* 0x0000001fff117819 */ /* 0x000fc80000011404 */
[----:B------:R-:W-:Y:S01]  /*0500*/  LEA.HI R17, R17, R4, RZ, 0x7 ;  /* 0x0000000411117211 */ /* 0x000fe200078f38ff */
[----:B-1----:R-:W1:Y:S01]  /*0510*/  MUFU.RCP R5, R8 ;  /* 0x0000000800057308 */ /* 0x002e620000001000 */
[----:B------:R-:W-:Y:S02]  /*0520*/  IMAD.MOV.U32 R4, RZ, RZ, RZ ;  /* 0x000000ffff047224 */ /* 0x000fe400078e00ff */
[----:B------:R-:W-:-:S05]  /*0530*/  LEA.HI.SX32 R17, R17, R6, 0x19 ;  /* 0x0000000611117211 */ /* 0x000fca00078fcaff */
[----:B------:R-:W-:Y:S02]  /*0540*/  VIADD R17, R17, 0xffffffff ;  /* 0xffffffff11117836 */ /* 0x000fe40000000000 */
[----:B-1----:R-:W-:-:S06]  /*0550*/  VIADD R5, R5, 0xffffffe ;  /* 0x0ffffffe05057836 */ /* 0x002fcc0000000000 */
[----:B------:R-:W1:Y:S02]  /*0560*/  F2I.FTZ.U32.TRUNC.NTZ R5, R5 ;  /* 0x0000000500057305 */ /* 0x000e64000021f000 */
[----:B-1----:R-:W-:-:S04]  /*0570*/  IMAD.MOV R13, RZ, RZ, -R5 ;  /* 0x000000ffff0d7224 */ /* 0x002fc800078e0a05 */
[----:B------:R-:W-:Y:S01]  /*0580*/  IMAD R8, R13, R12, RZ ;  /* 0x0000000c0d087224 */ /* 0x000fe200078e02ff */
[----:B------:R-:W-:Y:S02]  /*0590*/  IABS R13, R17 ;  /* 0x00000011000d7213 */ /* 0x000fe40000000000 */
[----:B------:R-:W-:Y:S01]  /*05a0*/  LOP3.LUT R17, R17, R6, RZ, 0x3c, !PT ;  /* 0x0000000611117212 */ /* 0x000fe200078e3cff */
[----:B------:R-:W-:Y:S02]  /*05b0*/  IMAD.HI.U32 R8, R5, R8, R4 ;  /* 0x0000000805087227 */ /* 0x000fe400078e0004 */
[----:B------:R-:W1:Y:S01]  /*05c0*/  @!P0 LDC.64 R4, c[0x0][0x488] ;  /* 0x00012200ff048b82 */ /* 0x000e620000000a00 */
[----:B------:R-:W-:-:S03]  /*05d0*/  ISETP.GE.AND P1, PT, R17, RZ, PT ;  /* 0x000000ff1100720c */ /* 0x000fc60003f26270 */
[----:B------:R-:W-:-:S04]  /*05e0*/  IMAD.HI.U32 R8, R8, R13, RZ ;  /* 0x0000000d08087227 */ /* 0x000fc800078e00ff */
[----:B------:R-:W-:Y:S02]  /*05f0*/  IMAD R15, R8, R15, R13 ;  /* 0x0000000f080f7224 */ /* 0x000fe400078e020d */
[----:B------:R-:W5:Y:S03]  /*0600*/  @!P0 LDC R13, c[0x0][0x43c] ;  /* 0x00010f00ff0d8b82 */ /* 0x000f660000000800 */
[----:B------:R-:W-:Y:S02]  /*0610*/  ISETP.GT.U32.AND P2, PT, R12, R15, PT ;  /* 0x0000000f0c00720c */ /* 0x000fe40003f44070 */
[----:B-1----:R-:W-:Y:S02]  /*0620*/  @!P0 ISETP.NE.U32.AND P3, PT, R4, RZ, PT ;  /* 0x000000ff0400820c */ /* 0x002fe40003f65070 */
[----:B------:R-:W1:Y:S09]  /*0630*/  S2R R4, SR_CTAID.Y ;  /* 0x0000000000047919 */ /* 0x000e720000002600 */
[----:B------:R-:W-:Y:S01]  /*0640*/  @!P2 IMAD.IADD R15, R15, 0x1, -R12 ;  /* 0x000000010f0fa824 */ /* 0x000fe200078e0a0c */
[----:B------:R-:W-:Y:S01]  /*0650*/  @!P0 ISETP.NE.AND.EX P3, PT, R5, RZ, PT, P3 ;  /* 0x000000ff0500820c */ /* 0x000fe20003f65330 */
[----:B------:R-:W-:Y:S01]  /*0660*/  @!P2 VIADD R8, R8, 0x1 ;  /* 0x000000010808a836 */ /* 0x000fe20000000000 */
[----:B------:R-:W-:Y:S01]  /*0670*/  ISETP.NE.AND P2, PT, R6, RZ, PT ;  /* 0x000000ff0600720c */ /* 0x000fe20003f45270 */
[----:B------:R-:W-:Y:S01]  /*0680*/  VIADD R5, R43, 0x1 ;  /* 0x000000012b057836 */ /* 0x000fe20000000000 */
[----:B------:R-:W-:-:S02]  /*0690*/  ISETP.GE.U32.AND P4, PT, R15, R12, PT ;  /* 0x0000000c0f00720c */ /* 0x000fc40003f86070 */
[----:B-----5:R-:W-:Y:S01]  /*06a0*/  @!P0 SEL R13, R13, RZ, P3 ;  /* 0x000000ff0d0d8207 */ /* 0x020fe20001800000 */
[----:B------:R-:W-:-:S03]  /*06b0*/  IMAD R5, R5, 0x40, -R38 ;  /* 0x0000004005057824 */ /* 0x000fc600078e0a26 */
[----:B---3--:R-:W-:-:S05]  /*06c0*/  @!P0 IADD3 R39, PT, PT, R13, R11, -R2 ;  /* 0x0000000b0d278210 */ /* 0x008fca0007ffe802 */
[----:B------:R-:W-:Y:S02]  /*06d0*/  VIADD R12, R39, 0x7f ;  /* 0x0000007f270c7836 */ /* 0x000fe40000000000 */
[----:B------:R-:W-:-:S03]  /*06e0*/  @P4 VIADD R8, R8, 0x1 ;  /* 0x0000000108084836 */ /* 0x000fc60000000000 */
[----:B--2---:R-:W-:Y:S01]  /*06f0*/  IADD3 R5, PT, PT, R12, UR14, R5 ;  /* 0x0000000e0c057c10 */ /* 0x004fe2000fffe005 */
[----:B------:R-:W-:Y:S01]  /*0700*/  @!P1 IMAD.MOV R8, RZ, RZ, -R8 ;  /* 0x000000ffff089224 */ /* 0x000fe200078e0a08 */
[----:B------:R-:W-:Y:S02]  /*0710*/  SHF.R.S32.HI R11, RZ, 0x1f, R12 ;  /* 0x0000001fff0b7819 */ /* 0x000fe4000001140c */
[----:B------:R-:W-:Y:S02]  /*0720*/  @!P2 LOP3.LUT R8, RZ, R6, RZ, 0x33, !PT ;  /* 0x00000006ff08a212 */ /* 0x000fe400078e33ff */
[----:B------:R-:W-:Y:S02]  /*0730*/  SHF.R.S32.HI R6, RZ, 0x1f, R5 ;  /* 0x0000001fff067819 */ /* 0x000fe40000011405 */
[----:B------:R-:W-:Y:S01]  /*0740*/  LEA.HI R11, R11, R12, RZ, 0x7 ;  /* 0x0000000c0b0b7211 */ /* 0x000fe200078f38ff */
[----:B-1----:R-:W-:Y:S01]  /*0750*/  IMAD R207, R8, R4, RZ ;  /* 0x0000000408cf7224 */ /* 0x002fe200078e02ff */
[----:B------:R-:W-:Y:S01]  /*0760*/  LEA.HI R6, R6, R5, RZ, 0x7 ;  /* 0x0000000506067211 */ /* 0x000fe200078f38ff */
[----:B------:R-:W-:Y:S01]  /*0770*/  IMAD.MOV R5, RZ, RZ, -R213 ;  /* 0x000000ffff057224 */ /* 0x000fe200078e0ad5 */
[----:B------:R-:W-:-:S02]  /*0780*/  SHF.R.S32.HI R11, RZ, 0x7, R11 ;  /* 0x00000007ff0b7819 */ /* 0x000fc4000001140b */
        /* <DEDUP_REMOVED lines=8> */
[----:B------:R-:W-:Y:S01]  /*0810*/  IMAD.SHL.U32 R5, R200, 0x4, RZ ;  /* 0x00000004c8057824 */ /* 0x000fe200078e00ff */
[----:B------:R-:W-:Y:S01]  /*0820*/  SHF.R.U32.HI R0, RZ, 0x4, R200 ;  /* 0x00000004ff007819 */ /* 0x000fe200000116c8 */
[----:B------:R-:W3:Y:S04]  /*0830*/  LDCU.64 UR6, c[0x0][0x3f8] ;  /* 0x00007f00ff0677ac */ /* 0x000ee80008000a00 */
[C---:B------:R-:W-:Y:S02]  /*0840*/  VIADD R6, R0.reuse, 0x8 ;  /* 0x0000000800067836 */ /* 0x040fe40000000000 */
[----:B------:R-:W-:-:S02]  /*0850*/  VIADD R8, R0, 0x10 ;  /* 0x0000001000087836 */ /* 0x000fc40000000000 */
[----:B-1----:R-:W-:Y:S02]  /*0860*/  IMAD R2, R4, R2, R213 ;  /* 0x0000000204027224 */ /* 0x002fe400078e02d5 */
[C---:B------:R-:W-:Y:S01]  /*0870*/  IMAD.SHL.U32 R4, R200.reuse, 0x8, RZ ;  /* 0x00000008c8047824 */ /* 0x040fe200078e00ff */
[----:B------:R-:W-:Y:S01]  /*0880*/  LOP3.LUT P6, R200, R200, 0xf, RZ, 0xc0, !PT ;  /* 0x0000000fc8c87812 */ /* 0x000fe200078cc0ff */
[----:B------:R-:W-:-:S03]  /*0890*/  IMAD R2, R2, R7, R32 ;  /* 0x0000000702027224 */ /* 0x000fc600078e0220 */
[----:B------:R-:W-:Y:S01]  /*08a0*/  LOP3.LUT R4, R4, 0x1f80, RZ, 0xc0, !PT ;  /* 0x00001f8004047812 */ /* 0x000fe200078ec0ff */
[--C-:B------:R-:W-:Y:S02]  /*08b0*/  IMAD R3, R2, R3, R143.reuse ;  /* 0x0000000302037224 */ /* 0x100fe400078e028f */
[----:B------:R-:W-:Y:S01]  /*08c0*/  IMAD.IADD R143, R38, 0x1, -R143 ;  /* 0x00000001268f7824 */ /* 0x000fe200078e0a8f */
[----:B------:R-:W-:Y:S01]  /*08d0*/  LOP3.LUT R5, R4, 0x3c, R5, 0xf8, !PT ;  /* 0x0000003c04057812 */ /* 0x000fe200078ef805 */
[----:B--2---:R-:W-:Y:S01]  /*08e0*/  IMAD R2, R3, UR4, RZ ;  /* 0x0000000403027c24 */ /* 0x004fe2000f8e02ff */
[----:B------:R-:W1:Y:S01]  /*08f0*/  LDCU.64 UR4, c[0x0][0x428] ;  /* 0x00008500ff0477ac */ /* 0x000e620008000a00 */
[----:B------:R-:W-:Y:S01]  /*0900*/  VIADD R4, R0, 0x20 ;  /* 0x0000002000047836 */ /* 0x000fe20000000000 */
[----:B------:R-:W-:Y:S01]  /*0910*/  ISETP.GE.AND P1, PT, R6, R143, PT ;  /* 0x0000008f0600720c */ /* 0x000fe20003f26270 */
[----:B------:R-:W-:Y:S01]  /*0920*/  VIADD R6, R0, 0x18 ;  /* 0x0000001800067836 */ /* 0x000fe20000000000 */
[----:B------:R-:W-:-:S02]  /*0930*/  IADD3 R5, P0, PT, R2, R5, RZ ;  /* 0x0000000502057210 */ /* 0x000fc40007f1e0ff */
[-C--:B------:R-:W-:Y:S02]  /*0940*/  ISETP.GE.AND P2, PT, R0, R143.reuse, PT ;  /* 0x0000008f0000720c */ /* 0x080fe40003f46270 */
[----:B------:R-:W-:Y:S02]  /*0950*/  LEA.HI.X.SX32 R2, R2, RZ, 0x1, P0 ;  /* 0x000000ff02027211 */ /* 0x000fe400000f0eff */
[C---:B---3--:R-:W-:Y:S02]  /*0960*/  LEA R10, P0, R5.reuse, UR6, 0x2 ;  /* 0x00000006050a7c11 */ /* 0x048fe4000f8010ff */
[----:B------:R-:W-:Y:S02]  /*0970*/  ISETP.GE.AND P5, PT, R8, R143, PT ;  /* 0x0000008f0800720c */ /* 0x000fe40003fa6270 */
[----:B------:R-:W-:Y:S02]  /*0980*/  LEA.HI.X R11, R5, UR7, R2, 0x2, P0 ;  /* 0x00000007050b7c11 */ /* 0x000fe400080f1402 */
[----:B------:R-:W-:-:S02]  /*0990*/  IADD3 R2, P0, PT, R3, R0, RZ ;  /* 0x0000000003027210 */ /* 0x000fc40007f1e0ff */
[-C--:B------:R-:W-:Y:S01]  /*09a0*/  ISETP.GE.AND P4, PT, R6, R143.reuse, PT ;  /* 0x0000008f0600720c */ /* 0x080fe20003f86270 */
[----:B------:R-:W-:Y:S01]  /*09b0*/  VIADD R6, R0, 0x30 ;  /* 0x0000003000067836 */ /* 0x000fe20000000000 */
[----:B------:R-:W-:Y:S01]  /*09c0*/  LEA.HI.X.SX32 R3, R3, RZ, 0x1, P0 ;  /* 0x000000ff03037211 */ /* 0x000fe200000f0eff */
[----:B------:R-:W-:Y:S01]  /*09d0*/  @!P2 STG.E.128 desc[UR16][R10.64], RZ ;  /* 0x000000ff0a00a986 */ /* 0x000fe2000c101d10 */
[----:B-1----:R-:W-:Y:S02]  /*09e0*/  LEA R8, P0, R2, UR4, 0x2 ;  /* 0x0000000402087c11 */ /* 0x002fe4000f8010ff */
[----:B------:R-:W-:Y:S01]  /*09f0*/  ISETP.GE.AND P3, PT, R4, R143, PT ;  /* 0x0000008f0400720c */ /* 0x000fe20003f66270 */
[----:B------:R-:W-:Y:S01]  /*0a00*/  VIADD R4, R0, 0x28 ;  /* 0x0000002800047836 */ /* 0x000fe20000000000 */
[----:B------:R-:W-:Y:S01]  /*0a10*/  LEA.HI.X R9, R2, UR5, R3, 0x2, P0 ;  /* 0x0000000502097c11 */ /* 0x000fe200080f1403 */
[----:B------:R-:W-:Y:S01]  /*0a20*/  VIADD R2, R0, 0x38 ;  /* 0x0000003800027836 */ /* 0x000fe20000000000 */
[----:B------:R-:W-:Y:S01]  /*0a30*/  P2R R5, PR, RZ, 0x40 ;  /* 0x00000040ff057803 */ /* 0x000fe20000000000 */
[----:B------:R-:W-:Y:S01]  /*0a40*/  @!P2 STG.E.128 desc[UR16][R10.64+0x100], RZ ;  /* 0x000100ff0a00a986 */ /* 0x000fe2000c101d10 */
[----:B------:R-:W-:-:S02]  /*0a50*/  ISETP.NE.OR P6, PT, R200, RZ, P1 ;  /* 0x000000ffc800720c */ /* 0x000fc40000fc5670 */
[-C--:B------:R-:W-:Y:S01]  /*0a60*/  ISETP.GE.AND P2, PT, R4, R143.reuse, PT ;  /* 0x0000008f0400720c */ /* 0x080fe20003f46270 */
[----:B------:R-:W-:Y:S01]  /*0a70*/  @!P1 STG.E.128 desc[UR16][R10.64+0x1000], RZ ;  /* 0x001000ff0a009986 */ /* 0x000fe2000c101d10 */
[----:B------:R-:W-:-:S03]  /*0a80*/  ISETP.GE.AND P0, PT, R2, R143, PT ;  /* 0x0000008f0200720c */ /* 0x000fc60003f06270 */
[----:B------:R-:W-:Y:S01]  /*0a90*/  @!P1 STG.E.128 desc[UR16][R10.64+0x1100], RZ ;  /* 0x001100ff0a009986 */ /* 0x000fe2000c101d10 */
[----:B------:R-:W-:-:S03]  /*0aa0*/  ISETP.GE.AND P1, PT, R6, R143, PT ;  /* 0x0000008f0600720c */ /* 0x000fc60003f26270 */
[----:B------:R-:W-:Y:S02]  /*0ab0*/  @!P5 STG.E.128 desc[UR16][R10.64+0x2000], RZ ;  /* 0x002000ff0a00d986 */ /* 0x000fe4000c101d10 */
[----:B------:R-:W-:Y:S02]  /*0ac0*/  @!P6 IMAD.MOV.U32 R3, RZ, RZ, -0x800000 ;  /* 0xff800000ff03e424 */ /* 0x000fe400078e00ff */
[----:B------:R-:W-:Y:S01]  /*0ad0*/  @!P5 STG.E.128 desc[UR16][R10.64+0x2100], RZ ;  /* 0x002100ff0a00d986 */ /* 0x000fe2000c101d10 */
[----:B------:R-:W-:-:S03]  /*0ae0*/  ISETP.NE.OR P5, PT, R200, RZ, P5 ;  /* 0x000000ffc800720c */ /* 0x000fc60002fa5670 */
[----:B------:R-:W-:Y:S04]  /*0af0*/  @!P4 STG.E.128 desc[UR16][R10.64+0x3000], RZ ;  /* 0x003000ff0a00c986 */ /* 0x000fe8000c101d10 */
[----:B------:R-:W-:Y:S01]  /*0b00*/  @!P4 STG.E.128 desc[UR16][R10.64+0x3100], RZ ;  /* 0x003100ff0a00c986 */ /* 0x000fe2000c101d10 */
[----:B------:R-:W-:-:S03]  /*0b10*/  ISETP.NE.OR P4, PT, R200, RZ, P4 ;  /* 0x000000ffc800720c */ /* 0x000fc60002785670 */
[----:B------:R-:W-:Y:S02]  /*0b20*/  @!P3 STG.E.128 desc[UR16][R10.64+0x4000], RZ ;  /* 0x004000ff0a00b986 */ /* 0x000fe4000c101d10 */
[----:B------:R-:W-:Y:S02]  /*0b30*/  @!P5 IMAD.MOV.U32 R15, RZ, RZ, -0x800000 ;  /* 0xff800000ff0fd424 */ /* 0x000fe400078e00ff */
        /* <DEDUP_REMOVED lines=10> */
[----:B------:R-:W-:Y:S04]  /*0be0*/  @!P0 STG.E.128 desc[UR16][R10.64+0x7000], RZ ;  /* 0x007000ff0a008986 */ /* 0x000fe8000c101d10 */
[----:B------:R1:W-:Y:S01]  /*0bf0*/  @!P0 STG.E.128 desc[UR16][R10.64+0x7100], RZ ;  /* 0x007100ff0a008986 */ /* 0x0003e2000c101d10 */
[----:B------:R-:W-:-:S03]  /*0c00*/  ISETP.NE.OR P0, PT, R200, RZ, P0 ;  /* 0x000000ffc800720c */ /* 0x000fc60000705670 */
[----:B------:R2:W-:Y:S01]  /*0c10*/  @!P6 STG.E desc[UR16][R8.64+0x20], R3 ;  /* 0x000020030800e986 */ /* 0x0005e2000c101910 */
[----:B------:R-:W-:Y:S01]  /*0c20*/  ISETP.NE.AND P6, PT, R5, RZ, PT ;  /* 0x000000ff0500720c */ /* 0x000fe20003fc5270 */
[----:B------:R-:W-:Y:S02]  /*0c30*/  @!P2 IMAD.MOV.U32 R5, RZ, RZ, -0x800000 ;  /* 0xff800000ff05a424 */ /* 0x000fe400078e00ff */
[----:B------:R3:W-:Y:S01]  /*0c40*/  @!P5 STG.E desc[UR16][R8.64+0x40], R15 ;  /* 0x0000400f0800d986 */ /* 0x0007e2000c101910 */
[----:B------:R-:W-:-:S03]  /*0c50*/  ISETP.GE.OR P6, PT, R0, R143, P6 ;  /* 0x0000008f0000720c */ /* 0x000fc600037c6670 */
[----:B------:R3:W-:Y:S04]  /*0c60*/  @!P4 STG.E desc[UR16][R8.64+0x60], R13 ;  /* 0x0000600d0800c986 */ /* 0x0007e8000c101910 */
[----:B------:R3:W-:Y:S04]  /*0c70*/  @!P3 STG.E desc[UR16][R8.64+0x80], R7 ;  /* 0x000080070800b986 */ /* 0x0007e8000c101910 */
[----:B------:R3:W-:Y:S02]  /*0c80*/  @!P2 STG.E desc[UR16][R8.64+0xa0], R5 ;  /* 0x0000a0050800a986 */ /* 0x0007e4000c101910 */
[----:B-1----:R-:W-:-:S05]  /*0c90*/  @!P6 IMAD.MOV.U32 R11, RZ, RZ, -0x800000 ;  /* 0xff800000ff0be424 */ /* 0x002fca00078e00ff */
[----:B------:R3:W-:Y:S01]  /*0ca0*/  @!P6 STG.E desc[UR16][R8.64], R11 ;  /* 0x0000000b0800e986 */ /* 0x0007e2000c101910 */
[----:B--2---:R-:W-:-:S05]  /*0cb0*/  @!P1 IMAD.MOV.U32 R3, RZ, RZ, -0x800000 ;  /* 0xff800000ff039424 */ /* 0x004fca00078e00ff */
[----:B------:R3:W-:Y:S01]  /*0cc0*/  @!P1 STG.E desc[UR16][R8.64+0xc0], R3 ;  /* 0x0000c00308009986 */ /* 0x0007e2000c101910 */
[----:B------:R-:W-:Y:S05]  /*0cd0*/  @P0 EXIT ;  /* 0x000000000000094d */ /* 0x000fea0003800000 */
[----:B---3--:R-:W-:-:S05]  /*0ce0*/  MOV R3, 0xff800000 ;  /* 0xff80000000037802 */ /* 0x008fca0000000f00 */
[----:B------:R-:W-:Y:S01]  /*0cf0*/  STG.E desc[UR16][R8.64+0xe0], R3 ;  /* 0x0000e00308007986 */ /* 0x000fe2000c101910 */
[----:B------:R-:W-:Y:S05]  /*0d00*/  EXIT ;  /* 0x000000000000794d */ /* 0x000fea0003800000 */
.L_x_2933:
[----:B------:R-:W1:Y:S01]  /*0d10*/  LDCU.64 UR4, c[0x0][0x4d8] ;  /* 0x00009b00ff0477ac */ /* 0x000e620008000a00 */
[----:B------:R-:W-:Y:S01]  /*0d20*/  MOV R4, R213 ;  /* 0x000000d500047202 */ /* 0x000fe20000000f00 */
[----:B-1----:R-:W-:-:S04]  /*0d30*/  UISETP.NE.U32.AND UP0, UPT, UR4, URZ, UPT ;  /* 0x000000ff0400728c */ /* 0x002fc8000bf05070 */
[----:B------:R-:W-:-:S09]  /*0d40*/  UISETP.NE.AND.EX UP0, UPT, UR5, URZ, UPT, UP0 ;  /* 0x000000ff0500728c */ /* 0x000fd2000bf05300 */
[----:B------:R-:W-:Y:S05]  /*0d50*/  BRA.U !UP0, `(.L_x_2934) ;  /* 0x00000001080c7547 */ /* 0x000fea000b800000 */
[----:B------:R-:W-:-:S04]  /*0d60*/  IADD3 R4, P0, PT, R9, UR4, RZ ;  /* 0x0000000409047c10 */ /* 0x000fc8000ff1e0ff */
[----:B------:R-:W-:-:S05]  /*0d70*/  IADD3.X R5, PT, PT, R0, UR5, RZ, P0, !PT ;  /* 0x0000000500057c10 */ /* 0x000fca00087fe4ff */
[----:B------:R1:W5:Y:S04]  /*0d80*/  LDG.E R4, desc[UR16][R4.64] ;  /* 0x0000001004047981 */ /* 0x000368000c1e1900 */
.L_x_2934:
[----:B------:R-:W2:Y:S02]  /*0d90*/  LDCU.64 UR8, c[0x0][0x4e0] ;  /* 0x00009c00ff0877ac */ /* 0x000ea40008000a00 */
[----:B--2---:R-:W-:-:S04]  /*0da0*/  UISETP.NE.U32.AND UP1, UPT, UR8, URZ, UPT ;  /* 0x000000ff0800728c */ /* 0x004fc8000bf25070 */
[----:B------:R-:W-:-:S09]  /*0db0*/  UISETP.NE.AND.EX UP1, UPT, UR9, URZ, UPT, UP1 ;  /* 0x000000ff0900728c */ /* 0x000fd2000bf25310 */
[----:B------:R-:W-:Y:S05]  /*0dc0*/  BRA.U !UP1, `(.L_x_2935) ;  /* 0x0000000509847547 */ /* 0x000fea000b800000 */
[----:B------:R-:W2:Y:S01]  /*0dd0*/  LDC R13, c[0x0][0x4f0] ;  /* 0x00013c00ff0d7b82 */ /* 0x000ea20000000800 */
[----:B------:R-:W-:Y:S01]  /*0de0*/  LEA R2, R192, 0xffffff80, 0x7 ;  /* 0xffffff80c0027811 */ /* 0x000fe200078e38ff */
[----:B------:R-:W3:Y:S03]  /*0df0*/  LDCU.64 UR4, c[0x0][0x4e8] ;  /* 0x00009d00ff0477ac */ /* 0x000ee60008000a00 */
[----:B------:R-:W-:Y:S01]  /*0e00*/  IABS R0, R2 ;  /* 0x0000000200007213 */ /* 0x000fe20000000000 */
[----:B------:R-:W4:Y:S01]  /*0e10*/  LDCU.64 UR6, c[0x0][0x3a0] ;  /* 0x00007400ff0677ac */ /* 0x000f220008000a00 */
[----:B------:R-:W-:Y:S01]  /*0e20*/  MOV R8, RZ ;  /* 0x000000ff00087202 */ /* 0x000fe20000000f00 */
        /* <DEDUP_REMOVED lines=21> */
[C---:B---3--:R-:W-:Y:S01]  /*0f80*/  IMAD.WIDE.U32 R4, R213.reuse, UR4, RZ ;  /* 0x00000004d5047c25 */ /* 0x048fe2000f8e00ff */
[----:B------:R-:W1:Y:S03]  /*0f90*/  LDC R3, c[0x0][0x3e8] ;  /* 0x0000fa00ff037b82 */ /* 0x000e660000000800 */
[----:B------:R-:W-:Y:S01]  /*0fa0*/  IMAD R219, R213, UR5, R5 ;  /* 0x00000005d5db7c24 */ /* 0x000fe2000f8e0205 */
[----:B------:R-:W2:Y:S07]  /*0fb0*/  LDCU.64 UR4, c[0x0][0x3a8] ;  /* 0x00007500ff0477ac */ /* 0x000eae0008000a00 */
[----:B------:R-:W-:-:S02]  /*0fc0*/  @P0 IADD3 R7, PT, PT, R7, 0x1, RZ ;  /* 0x0000000107070810 */ /* 0x000fc40007ffe0ff */
[C---:B------:R-:W-:Y:S02]  /*0fd0*/  LEA R218, P0, R4.reuse, UR8, 0x2 ;  /* 0x0000000804da7c11 */ /* 0x040fe4000f8010ff */
[----:B------:R-:W-:Y:S02]  /*0fe0*/  @!P1 IADD3 R7, PT, PT, -R7, RZ, RZ ;  /* 0x000000ff07079210 */ /* 0x000fe40007ffe1ff */
[----:B------:R-:W-:Y:S02]  /*0ff0*/  LEA.HI.X R219, R4, UR9, R219, 0x2, P0 ;  /* 0x0000000904db7c11 */ /* 0x000fe400080f14db */
        /* <DEDUP_REMOVED lines=9> */
[----:B------:R-:W-:-:S05]  /*1090*/  MOV R25, UR11 ;  /* 0x0000000b00197c02 */ /* 0x000fca0008000f00 */
        /* <DEDUP_REMOVED lines=19> */
[----:B------:R-:W-:Y:S01]  /*11d0*/  MOV R5, R0 ;  /* 0x0000000000057202 */ /* 0x000fe20000000f00 */
[----:B------:R-:W-:-:S04]  /*11e0*/  IMAD R0, R13, R7, R2 ;  /* 0x000000070d007224 */ /* 0x000fc800078e0202 */
[----:B------:R-:W-:Y:S01]  /*11f0*/  @!P0 IMAD.MOV R5, RZ, RZ, -R5 ;  /* 0x000000ffff058224 */ /* 0x000fe200078e0a05 */
        /* <DEDUP_REMOVED lines=30> */
.L_x_2935:
        /* <DEDUP_REMOVED lines=13> */
[----:B------:R-:W-:Y:S02]  /*14b0*/  IADD3 R11, PT, PT, R7, R5, RZ ;  /* 0x00000005070b7210 */ /* 0x000fe40007ffe0ff */
[----:B------:R-:W-:Y:S01]  /*14c0*/  MOV R0, R6 ;  /* 0x0000000600007202 */ /* 0x000fe20000000f00 */
[----:B------:R-:W-:Y:S05]  /*14d0*/  BRA `(.L_x_2938) ;  /* 0x0000000000187947 */ /* 0x000fea0003800000 */
.L_x_2937:
[----:B------:R-:W2:Y:S01]  /*14e0*/  LDC.64 R134, c[0x0][0x3b8] ;  /* 0x0000ee00ff867b82 */ /* 0x000ea20000000a00 */
[----:B------:R-:W-:-:S05]  /*14f0*/  IADD3 R6, PT, PT, R2, R3, RZ ;  /* 0x0000000302067210 */ /* 0x000fca0007ffe0ff */
[C---:B--2---:R-:W-:Y:S02]  /*1500*/  IMAD R11, R6.reuse, R135, RZ ;  /* 0x00000087060b7224 */ /* 0x044fe400078e02ff */
[----:B------:R-:W-:-:S05]  /*1510*/  IMAD.WIDE.U32 R6, R6, R134, RZ ;  /* 0x0000008606067225 */ /* 0x000fca00078e00ff */
[----:B------:R-:W-:Y:S02]  /*1520*/  IADD3 R11, PT, PT, R7, R11, RZ ;  /* 0x0000000b070b7210 */ /* 0x000fe40007ffe0ff */
[----:B------:R-:W-:Y:S02]  /*1530*/  MOV R0, R6 ;  /* 0x0000000600007202 */ /* 0x000fe40000000f00 */
.L_x_2938:
        /* <DEDUP_REMOVED lines=14> */
.L_x_2939:
[----:B------:R-:W2:Y:S01]  /*1620*/  LDC.64 R24, c[0x0][0x3c0] ;  /* 0x0000f000ff187b82 */ /* 0x000ea20000000a00 */
[----:B------:R-:W-:-:S05]  /*1630*/  IADD3 R2, PT, PT, R2, R3, RZ ;  /* 0x0000000302027210 */ /* 0x000fca0007ffe0ff */
[C---:B--2---:R-:W-:Y:S02]  /*1640*/  IMAD R13, R2.reuse, R25, RZ ;  /* 0x00000019020d7224 */ /* 0x044fe400078e02ff */
[----:B------:R-:W-:-:S05]  /*1650*/  IMAD.WIDE.U32 R2, R2, R24, RZ ;  /* 0x0000001802027225 */ /* 0x000fca00078e00ff */
[----:B------:R-:W-:Y:S02]  /*1660*/  IADD3 R13, PT, PT, R3, R13, RZ ;  /* 0x0000000d030d7210 */ /* 0x000fe40007ffe0ff */
[----:B------:R-:W-:-:S07]  /*1670*/  MOV R12, R2 ;  /* 0x00000002000c7202 */ /* 0x000fce0000000f00 */
.L_x_2940:
        /* <DEDUP_REMOVED lines=15> */
[----:B------:R-:W-:Y:S02]  /*1770*/  IMAD.HI.U32 R8, R7, R4, RZ ;  /* 0x0000000407087227 */ /* 0x000fe400078e00ff */
[----:B------:R-:W1:Y:S02]  /*1780*/  LDC.64 R6, c[0x0][0x3d8] ;  /* 0x0000f600ff067b82 */ /* 0x000e640000000a00 */
[----:B------:R-:W-:-:S04]  /*1790*/  IMAD.MOV R2, RZ, RZ, -R8 ;  /* 0x000000ffff027224 */ /* 0x000fc800078e0a08 */
[----:B------:R-:W-:-:S05]  /*17a0*/  IMAD R2, R5, R2, R4 ;  /* 0x0000000205027224 */ /* 0x000fca00078e0204 */
[----:B------:R-:W-:-:S13]  /*17b0*/  ISETP.GT.U32.AND P0, PT, R5, R2, PT ;  /* 0x000000020500720c */ /* 0x000fda0003f04070 */
[-C--:B------:R-:W-:Y:S01]  /*17c0*/  @!P0 IADD3 R2, PT, PT, R2, -R5.reuse, RZ ;  /* 0x8000000502028210 */ /* 0x080fe20007ffe0ff */
[----:B------:R-:W-:Y:S01]  /*17d0*/  @!P0 VIADD R8, R8, 0x1 ;  /* 0x0000000108088836 */ /* 0x000fe20000000000 */
[----:B------:R-:W-:Y:S02]  /*17e0*/  ISETP.NE.AND P0, PT, R3, RZ, PT ;  /* 0x000000ff0300720c */ /* 0x000fe40003f05270 */
[----:B------:R-:W-:Y:S02]  /*17f0*/  ISETP.GE.U32.AND P2, PT, R2, R5, PT ;  /* 0x000000050200720c */ /* 0x000fe40003f46070 */
[----:B------:R-:W-:Y:S01]  /*1800*/  LOP3.LUT R2, R32, R3, RZ, 0x3c, !PT ;  /* 0x0000000320027212 */ /* 0x000fe200078e3cff */
[----:B------:R-:W2:Y:S03]  /*1810*/  LDC.64 R4, c[0x0][0x3d0] ;  /* 0x0000f400ff047b82 */ /* 0x000ea60000000a00 */
[----:B------:R-:W-:-:S02]  /*1820*/  ISETP.GE.AND P1, PT, R2, RZ, PT ;  /* 0x000000ff0200720c */ /* 0x000fc40003f26270 */
[----:B------:R-:W-:-:S04]  /*1830*/  LEA R2, R192, 0xffffff80, 0x7 ;  /* 0xffffff80c0027811 */ /* 0x000fc800078e38ff */
[----:B------:R-:W-:Y:S01]  /*1840*/  SHF.R.S32.HI R9, RZ, 0x1f, R2 ;  /* 0x0000001fff097819 */ /* 0x000fe20000011402 */
[----:B------:R-:W-:Y:S01]  /*1850*/  IMAD.WIDE.U32 R12, R2, R24, R12 ;  /* 0x00000018020c7225 */ /* 0x000fe200078e000c */
[----:B------:R-:W-:-:S03]  /*1860*/  @P2 IADD3 R8, PT, PT, R8, 0x1, RZ ;  /* 0x0000000108082810 */ /* 0x000fc60007ffe0ff */
[----:B------:R-:W-:Y:S02]  /*1870*/  IMAD.WIDE.U32 R14, R2, R134, R14 ;  /* 0x00000086020e7225 */ /* 0x000fe400078e000e */
[----:B------:R-:W-:Y:S02]  /*1880*/  @!P1 IADD3 R8, PT, PT, -R8, RZ, RZ ;  /* 0x000000ff08089210 */ /* 0x000fe40007ffe1ff */
[----:B------:R-:W-:Y:S01]  /*1890*/  @!P0 LOP3.LUT R8, RZ, R3, RZ, 0x33, !PT ;  /* 0x00000003ff088212 */ /* 0x000fe200078e33ff */
[C---:B------:R-:W-:Y:S02]  /*18a0*/  IMAD R3, R9.reuse, R24, RZ ;  /* 0x0000001809037224 */ /* 0x040fe400078e02ff */
[----:B------:R-:W-:Y:S02]  /*18b0*/  IMAD R9, R9, R134, RZ ;  /* 0x0000008609097224 */ /* 0x000fe400078e02ff */
[C---:B------:R-:W-:Y:S02]  /*18c0*/  IMAD R3, R2.reuse, R25, R3 ;  /* 0x0000001902037224 */ /* 0x040fe400078e0203 */
[----:B------:R-:W-:-:S03]  /*18d0*/  IMAD R9, R2, R135, R9 ;  /* 0x0000008702097224 */ /* 0x000fc600078e0209 */
        /* <DEDUP_REMOVED lines=11> */
.L_x_2936:
[----:B------:R-:W-:Y:S01]  /*1990*/  ISETP.NE.AND P1, PT, R10, -0x1, PT ;  /* 0xffffffff0a00780c */ /* 0x000fe20003f25270 */
[----:B------:R-:W-:Y:S01]  /*19a0*/  IMAD.IADD R206, R38, 0x1, -R143 ;  /* 0x0000000126ce7824 */ /* 0x000fe200078e0a8f */
[----:B------:R-:W-:Y:S01]  /*19b0*/  SHF.R.U32.HI R22, RZ, 0x3, R200 ;  /* 0x00000003ff167819 */ /* 0x000fe200000116c8 */
[----:B------:R-:W-:Y:S01]  /*19c0*/  IMAD.SHL.U32 R197, R200, 0x8, RZ ;  /* 0x00000008c8c57824 */ /* 0x000fe200078e00ff */
[----:B------:R-:W1:Y:S01]  /*19d0*/  LDCU.64 UR6, c[0x0][0x388] ;  /* 0x00007100ff0677ac */ /* 0x000e620008000a00 */
[----:B------:R-:W-:Y:S01]  /*19e0*/  IMAD.MOV.U32 R23, RZ, RZ, RZ ;  /* 0x000000ffff177224 */ /* 0x000fe200078e00ff */
[CC--:B------:R-:W-:Y:S01]  /*19f0*/  ISETP.GE.AND P4, PT, R22.reuse, R206.reuse, PT ;  /* 0x000000ce1600720c */ /* 0x0c0fe20003f86270 */
[C---:B------:R-:W-:Y:S01]  /*1a00*/  VIADD R17, R22.reuse, 0x20 ;  /* 0x0000002016117836 */ /* 0x040fe20000000000 */
[C---:B------:R-:W-:Y:S01]  /*1a10*/  LOP3.LUT R27, R197.reuse, 0x38, RZ, 0xc0, !PT ;  /* 0x00000038c51b7812 */ /* 0x040fe200078ec0ff */
[----:B------:R-:W2:Y:S01]  /*1a20*/  LDCU.64 UR4, c[0x0][0x3c8] ;  /* 0x00007900ff0477ac */ /* 0x000ea20008000a00 */
[----:B------:R-:W-:Y:S01]  /*1a30*/  VIADD R19, R22, 0x30 ;  /* 0x0000003016137836 */ /* 0x000fe20000000000 */
[----:B------:R-:W-:Y:S01]  /*1a40*/  LOP3.LUT R3, R197, 0x1f8, RZ, 0xc0, !PT ;  /* 0x000001f8c5037812 */ /* 0x000fe200078ec0ff */
[----:B------:R-:W-:Y:S01]  /*1a50*/  IMAD.WIDE.U32 R42, R43, 0x40, R22 ;  /* 0x000000402b2a7825 */ /* 0x000fe200078e0016 */
[----:B------:R-:W3:Y:S01]  /*1a60*/  @!P1 LDC.64 R6, c[0x0][0x398] ;  /* 0x0000e600ff069b82 */ /* 0x000ee20000000a00 */
[----:B------:R-:W-:-:S02]  /*1a70*/  ISETP.GE.AND P2, PT, R17, R206, PT ;  /* 0x000000ce1100720c */ /* 0x000fc40003f46270 */
[----:B------:R-:W-:Y:S01]  /*1a80*/  LOP3.LUT R14, R197, 0x1e00, RZ, 0xc0, !PT ;  /* 0x00001e00c50e7812 */ /* 0x000fe200078ec0ff */
[----:B------:R-:W-:Y:S01]  /*1a90*/  IMAD.SHL.U32 R203, R200, 0x20, RZ ;  /* 0x00000020c8cb7824 */ /* 0x000fe200078e00ff */
[--C-:B------:R-:W-:Y:S01]  /*1aa0*/  LOP3.LUT R3, R3, 0x38, R200.reuse, 0x78, !PT ;  /* 0x0000003803037812 */ /* 0x100fe200078e78c8 */
[----:B------:R-:W-:Y:S01]  /*1ab0*/  IMAD.MOV.U32 R199, RZ, RZ, 0x20 ;  /* 0x00000020ffc77424 */ /* 0x000fe200078e00ff */
[----:B------:R-:W-:Y:S01]  /*1ac0*/  SHF.R.U32.HI R204, RZ, 0x1, R200 ;  /* 0x00000001ffcc7819 */ /* 0x000fe200000116c8 */
[----:B------:R-:W4:Y:S01]  /*1ad0*/  @P1 LDC.64 R4, c[0x0][0x3b0] ;  /* 0x0000ec00ff041b82 */ /* 0x000f220000000a00 */
[----:B------:R-:W-:Y:S01]  /*1ae0*/  LOP3.LUT R3, R3, R14, RZ, 0xfc, !PT ;  /* 0x0000000e03037212 */ /* 0x000fe200078efcff */
[----:B------:R-:W-:Y:S01]  /*1af0*/  IMAD.MOV.U32 R198, RZ, RZ, 0x40 ;  /* 0x00000040ffc67424 */ /* 0x000fe200078e00ff */
[----:B------:R-:W-:Y:S01]  /*1b00*/  LOP3.LUT R203, R203, 0x7c00, RZ, 0xc0, !PT ;  /* 0x00007c00cbcb7812 */ /* 0x000fe200078ec0ff */
[----:B------:R-:W-:-:S04]  /*1b10*/  VIADD R142, R192, 0xffffffff ;  /* 0xffffffffc08e7836 */ /* 0x000fc80000000000 */
[----:B------:R-:W5:Y:S01]  /*1b20*/  S2UR UR10, SR_CgaCtaId ;  /* 0x00000000000a79c3 */ /* 0x000f620000008800 */
[----:B---3--:R-:W-:-:S04]  /*1b30*/  @!P1 IMAD.WIDE.U32 R8, R213, R6, RZ ;  /* 0x00000006d5089225 */ /* 0x008fc800078e00ff */
[----:B------:R-:W-:Y:S01]  /*1b40*/  @!P1 IMAD R0, R213, R7, R9 ;  /* 0x00000007d5009224 */ /* 0x000fe200078e0209 */
[----:B------:R-:W-:Y:S01]  /*1b50*/  SHF.R.S32.HI R7, RZ, 0x1f, R32 ;  /* 0x0000001fff077819 */ /* 0x000fe20000011420 */
[----:B------:R-:W-:Y:S02]  /*1b60*/  @!P1 IMAD.MOV.U32 R6, RZ, RZ, R8 ;  /* 0x000000ffff069224 */ /* 0x000fe400078e0008 */
[C---:B----4-:R-:W-:Y:S01]  /*1b70*/  @P1 IMAD.WIDE.U32 R20, R10.reuse, R4, RZ ;  /* 0x000000040a141225 */ /* 0x050fe200078e00ff */
[----:B------:R-:W-:Y:S01]  /*1b80*/  IADD3 R4, P0, PT, R27, R12, RZ ;  /* 0x0000000c1b047210 */ /* 0x000fe20007f1e0ff */
[----:B------:R-:W3:Y:S02]  /*1b90*/  @!P4 LDC.64 R8, c[0x0][0x3b0] ;  /* 0x0000ec00ff08cb82 */ /* 0x000ee40000000a00 */
[----:B------:R-:W-:Y:S01]  /*1ba0*/  @P1 IMAD R0, R10, R5, R21 ;  /* 0x000000050a001224 */ /* 0x000fe200078e0215 */
[----:B------:R-:W-:Y:S01]  /*1bb0*/  @P1 MOV R6, R20 ;  /* 0x0000001400061202 */ /* 0x000fe20000000f00 */
[----:B------:R-:W-:Y:S01]  /*1bc0*/  IMAD.X R5, RZ, RZ, R11, P0 ;  /* 0x000000ffff057224 */ /* 0x000fe200000e060b */
[----:B------:R-:W-:Y:S01]  /*1bd0*/  ISETP.GE.AND P1, PT, R19, R206, PT ;  /* 0x000000ce1300720c */ /* 0x000fe20003f26270 */
[C---:B------:R-:W-:Y:S01]  /*1be0*/  VIADD R21, R22.reuse, 0x10 ;  /* 0x0000001016157836 */ /* 0x040fe20000000000 */
[----:B------:R-:W-:Y:S01]  /*1bf0*/  IADD3 R10, P0, PT, R27, R6, RZ ;  /* 0x000000061b0a7210 */ /* 0x000fe20007f1e0ff */
[----:B------:R-:W-:-:S03]  /*1c00*/  IMAD.WIDE.U32 R4, R22, R134, R4 ;  /* 0x0000008616047225 */ /* 0x000fc600078e0004 */
[----:B------:R-:W-:Y:S01]  /*1c10*/  ISETP.GE.AND P3, PT, R21, R206, PT ;  /* 0x000000ce1500720c */ /* 0x000fe20003f66270 */
[----:B------:R-:W-:Y:S01]  /*1c20*/  IMAD R209, R22, R135, R5 ;  /* 0x0000008716d17224 */ /* 0x000fe200078e0205 */
[C---:B-1----:R-:W-:Y:S01]  /*1c30*/  LEA R208, P5, R4.reuse, UR6, 0x1 ;  /* 0x0000000604d07c11 */ /* 0x042fe2000f8a08ff */
[----:B--2---:R-:W-:Y:S01]  /*1c40*/  IMAD R7, R7, UR4, RZ ;  /* 0x0000000407077c24 */ /* 0x004fe2000f8e02ff */
[----:B------:R-:W-:Y:S02]  /*1c50*/  IADD3.X R11, PT, PT, RZ, R0, RZ, P0, !PT ;  /* 0x00000000ff0b7210 */ /* 0x000fe400007fe4ff */
[----:B------:R-:W-:Y:S01]  /*1c60*/  LEA.HI.X R209, R4, UR7, R209, 0x1, P5 ;  /* 0x0000000704d17c11 */ /* 0x000fe2000a8f0cd1 */
[C---:B------:R-:W-:Y:S01]  /*1c70*/  IMAD R7, R32.reuse, UR5, R7 ;  /* 0x0000000520077c24 */ /* 0x040fe2000f8e0207 */
[----:B------:R-:W1:Y:S01]  /*1c80*/  @!P4 LDC.64 R4, c[0x0][0x380] ;  /* 0x0000e000ff04cb82 */ /* 0x000e620000000a00 */
[----:B------:R-:W-:Y:S01]  /*1c90*/  IMAD.WIDE.U32 R32, R32, UR4, R10 ;  /* 0x0000000420207c25 */ /* 0x000fe2000f8e000a */
[----:B------:R-:W-:Y:S01]  /*1ca0*/  @!P2 IADD3 R26, P5, PT, R42, 0x20, RZ ;  /* 0x000000202a1aa810 */ /* 0x000fe20007fbe0ff */
[----:B------:R-:W-:Y:S01]  /*1cb0*/  UMOV UR5, 0x400 ;  /* 0x0000040000057882 */ /* 0x000fe20000000000 */
[----:B------:R-:W-:Y:S01]  /*1cc0*/  IADD3 R0, PT, PT, -R2, R39, RZ ;  /* 0x0000002702007210 */ /* 0x000fe20007ffe1ff */
[-C--:B---3--:R-:W-:Y:S01]  /*1cd0*/  @!P4 IMAD R35, R43, R8.reuse, RZ ;  /* 0x000000082b23c224 */ /* 0x088fe200078e02ff */
[C---:B------:R-:W-:Y:S01]  /*1ce0*/  @!P3 IADD3 R20, P0, PT, R42.reuse, 0x10, RZ ;  /* 0x000000102a14b810 */ /* 0x040fe20007f1e0ff */
[----:B------:R-:W-:Y:S01]  /*1cf0*/  IMAD.IADD R33, R33, 0x1, R7 ;  /* 0x0000000121217824 */ /* 0x000fe200078e0207 */
[----:B------:R-:W2:Y:S01]  /*1d00*/  @!P3 LDC.64 R14, c[0x0][0x3b0] ;  /* 0x0000ec00ff0ebb82 */ /* 0x000ea20000000a00 */
[C---:B------:R-:W-:Y:S01]  /*1d10*/  @!P4 IMAD R35, R42.reuse, R9, R35 ;  /* 0x000000092a23c224 */ /* 0x040fe200078e0223 */
[----:B-----5:R-:W-:Y:S01]  /*1d20*/  ULEA UR5, UR10, UR5, 0x18 ;  /* 0x000000050a057291 */ /* 0x020fe2000f8ec0ff */
[--C-:B------:R-:W-:Y:S01]  /*1d30*/  @!P3 IMAD.X R23, RZ, RZ, R43.reuse, P0 ;  /* 0x000000ffff17b224 */ /* 0x100fe200000e062b */
[C---:B------:R-:W-:Y:S01]  /*1d40*/  @!P1 IADD3 R28, P0, PT, R42.reuse, 0x30, RZ ;  /* 0x000000302a1c9810 */ /* 0x040fe20007f1e0ff */
[--C-:B------:R-:W-:Y:S01]  /*1d50*/  @!P2 IMAD.X R29, RZ, RZ, R43.reuse, P5 ;  /* 0x000000ffff1da224 */ /* 0x100fe200028e062b */
[----:B------:R-:W3:Y:S01]  /*1d60*/  LDCU.64 UR6, c[0x0][0x390] ;  /* 0x00007200ff0677ac */ /* 0x000ee20008000a00 */
[--C-:B------:R-:W-:Y:S01]  /*1d70*/  @!P3 IMAD.MOV.U32 R36, RZ, RZ, R32.reuse ;  /* 0x000000ffff24b224 */ /* 0x100fe200078e0020 */
[----:B------:R-:W4:Y:S01]  /*1d80*/  @!P2 LDC.64 R10, c[0x0][0x3b0] ;  /* 0x0000ec00ff0aab82 */ /* 0x000f220000000a00 */
[----:B------:R-:W-:Y:S01]  /*1d90*/  @!P1 IMAD.X R31, RZ, RZ, R43, P0 ;  /* 0x000000ffff1f9224 */ /* 0x000fe200000e062b */
[----:B------:R-:W-:Y:S01]  /*1da0*/  LEA R3, R3, UR5, 0x1 ;  /* 0x0000000503037c11 */ /* 0x000fe2000f8e08ff */
[----:B------:R-:W-:-:S04]  /*1db0*/  @!P4 IMAD.WIDE.U32 R42, R42, R8, R32 ;  /* 0x000000082a2ac225 */ /* 0x000fc800078e0020 */
[----:B------:R-:W-:Y:S01]  /*1dc0*/  @!P4 IMAD.IADD R30, R43, 0x1, R35 ;  /* 0x000000012b1ec824 */ /* 0x000fe200078e0223 */
[----:B------:R-:W5:Y:S01]  /*1dd0*/  @!P3 LDC.64 R12, c[0x0][0x380] ;  /* 0x0000e000ff0cbb82 */ /* 0x000f620000000a00 */
[C---:B-1----:R-:W-:Y:S01]  /*1de0*/  @!P4 LEA R40, P0, R42.reuse, R4, 0x1 ;  /* 0x000000042a28c211 */ /* 0x042fe200078008ff */
[----:B------:R-:W-:Y:S01]  /*1df0*/  @!P3 IMAD.MOV.U32 R37, RZ, RZ, R33 ;  /* 0x000000ffff25b224 */ /* 0x000fe200078e0021 */
[----:B------:R-:W-:Y:S01]  /*1e00*/  @!P2 MOV R35, R33 ;  /* 0x000000210023a202 */ /* 0x000fe20000000f00 */
[----:B------:R-:W-:Y:S01]  /*1e10*/  @!P2 IMAD.MOV.U32 R34, RZ, RZ, R32 ;  /* 0x000000ffff22a224 */ /* 0x000fe200078e0020 */
[----:B------:R-:W-:Y:S02]  /*1e20*/  @!P4 LEA.HI.X R41, R42, R5, R30, 0x1, P0 ;  /* 0x000000052a29c211 */ /* 0x000fe400000f0c1e */
[----:B------:R-:W-:Y:S01]  /*1e30*/  ISETP.GE.AND P0, PT, R21, R0, PT ;  /* 0x000000001500720c */ /* 0x000fe20003f06270 */
[----:B------:R-:W1:Y:S01]  /*1e40*/  @!P1 LDC.64 R6, c[0x0][0x3b0] ;  /* 0x0000ec00ff069b82 */ /* 0x000e620000000a00 */
[-C--:B--2---:R-:W-:Y:S01]  /*1e50*/  @!P3 IMAD R23, R23, R14.reuse, RZ ;  /* 0x0000000e1717b224 */ /* 0x084fe200078e02ff */
[----:B------:R-:W-:Y:S01]  /*1e60*/  @!PT LDS RZ, [RZ] ;  /* 0x00000000fffff984 */ /* 0x000fe20000000800 */
[----:B------:R-:W-:Y:S01]  /*1e70*/  @!PT LDS RZ, [RZ] ;  /* 0x00000000fffff984 */ /* 0x000fe20000000800 */
[----:B------:R-:W-:Y:S01]  /*1e80*/  @!PT LDS RZ, [RZ] ;  /* 0x00000000fffff984 */ /* 0x000fe20000000800 */
[----:B------:R-:W-:Y:S01]  /*1e90*/  @!P4 LDGSTS.E.BYPASS.LTC128B.128 [R3], desc[UR16][R40.64] ;  /* 0x000000002803cfae */ /* 0x000fe2000b981a10 */
[----:B------:R-:W-:-:S03]  /*1ea0*/  @!P3 IMAD.WIDE.U32 R36, R20, R14, R36 ;  /* 0x0000000e1424b225 */ /* 0x000fc600078e0024 */
[----:B------:R-:W-:Y:S01]  /*1eb0*/  @!P4 LDGSTS.E.BYPASS.LTC128B.128 [R3+0x2000], desc[UR16][R40.64+0x80] ;  /* 0x020000802803cfae */ /* 0x000fe2000b981a10 */
[----:B------:R-:W-:Y:S01]  /*1ec0*/  @!P3 IMAD R15, R20, R15, R23 ;  /* 0x0000000f140fb224 */ /* 0x000fe200078e0217 */
[----:B------:R-:W2:Y:S01]  /*1ed0*/  @!P2 LDC.64 R8, c[0x0][0x380] ;  /* 0x0000e000ff08ab82 */ /* 0x000ea20000000a00 */
[-C--:B----4-:R-:W-:Y:S02]  /*1ee0*/  @!P2 IMAD R29, R29, R10.reuse, RZ ;  /* 0x0000000a1d1da224 */ /* 0x090fe400078e02ff */
[----:B------:R-:W-:Y:S01]  /*1ef0*/  @!P2 IMAD.WIDE.U32 R34, R26, R10, R34 ;  /* 0x0000000a1a22a225 */ /* 0x000fe200078e0022 */
[----:B------:R-:W-:-:S03]  /*1f00*/  SHF.L.U64.HI R10, R134, 0x4, R135 ;  /* 0x00000004860a7819 */ /* 0x000fc60000010287 */
[----:B------:R-:W-:Y:S01]  /*1f10*/  @!P2 IMAD R11, R26, R11, R29 ;  /* 0x0000000b1a0ba224 */ /* 0x000fe200078e021d */
[----:B------:R-:W4:Y:S01]  /*1f20*/  @!P1 LDC.64 R4, c[0x0][0x380] ;  /* 0x0000e000ff049b82 */ /* 0x000f220000000a00 */
[----:B------:R-:W-:Y:S01]  /*1f30*/  @!P3 IMAD.IADD R15, R37, 0x1, R15 ;  /* 0x00000001250fb824 */ /* 0x000fe200078e020f */
[----:B-----5:R-:W-:Y:S01]  /*1f40*/  @!P3 LEA R12, P6, R36, R12, 0x1 ;  /* 0x0000000c240cb211 */ /* 0x020fe200078c08ff */
[----:B------:R-:W-:Y:S02]  /*1f50*/  IMAD.SHL.U32 R14, R134, 0x10, RZ ;  /* 0x00000010860e7824 */ /* 0x000fe400078e00ff */
[----:B------:R-:W-:Y:S01]  /*1f60*/  @!P2 IMAD.IADD R11, R35, 0x1, R11 ;  /* 0x00000001230ba824 */ /* 0x000fe200078e020b */
[----:B------:R-:W-:Y:S01]  /*1f70*/  @!P3 LEA.HI.X R13, R36, R13, R15, 0x1, P6 ;  /* 0x0000000d240db211 */ /* 0x000fe200030f0c0f */
[----:B------:R-:W-:Y:S01]  /*1f80*/  IMAD.SHL.U32 R36, R200, 0x40, RZ ;  /* 0x00000040c8247824 */ /* 0x000fe200078e00ff */
[----:B------:R-:W-:Y:S01]  /*1f90*/  @!P0 LEA R30, P4, R14, R208, 0x1 ;  /* 0x000000d00e1e8211 */ /* 0x000fe200078808ff */
[----:B-1----:R-:W-:Y:S01]  /*1fa0*/  @!P1 IMAD R31, R31, R6, RZ ;  /* 0x000000061f1f9224 */ /* 0x002fe200078e02ff */
[----:B------:R-:W-:Y:S01]  /*1fb0*/  ISETP.GE.AND P6, PT, R22, R0, PT ;  /* 0x000000001600720c */ /* 0x000fe20003fc6270 */
[----:B------:R-:W-:Y:S01]  /*1fc0*/  @!P1 IMAD.WIDE.U32 R32, R28, R6, R32 ;  /* 0x000000061c209225 */ /* 0x000fe200078e0020 */
[----:B------:R-:W-:Y:S01]  /*1fd0*/  @!P3 LDGSTS.E.BYPASS.LTC128B.128 [R3+0x800], desc[UR16][R12.64] ;  /* 0x008000000c03bfae */ /* 0x000fe2000b981a10 */
[----:B------:R-:W-:-:S02]  /*1fe0*/  LOP3.LUT R37, R27, 0x1c0, R36, 0xf8, !PT ;  /* 0x000001c01b257812 */ /* 0x000fc400078ef824 */
[----:B------:R-:W-:Y:S01]  /*1ff0*/  @!P1 IMAD R7, R28, R7, R31 ;  /* 0x000000071c079224 */ /* 0x000fe200078e021f */
[----:B--2---:R-:W-:Y:S01]  /*2000*/  @!P2 LEA R8, P5, R34, R8, 0x1 ;  /* 0x000000082208a211 */ /* 0x004fe200078a08ff */
[----:B------:R1:W-:Y:S01]  /*2010*/  @!P3 LDGSTS.E.BYPASS.LTC128B.128 [R3+0x2800], desc[UR16][R12.64+0x80] ;  /* 0x028000800c03bfae */ /* 0x0003e2000b981a10 */
[----:B------:R-:W-:Y:S01]  /*2020*/  @!P0 LEA.HI.X R31, R14, R209, R10, 0x1, P4 ;  /* 0x000000d10e1f8211 */ /* 0x000fe200020f0c0a */
[----:B------:R-:W-:Y:S01]  /*2030*/  @!P1 IMAD.IADD R7, R33, 0x1, R7 ;  /* 0x0000000121079824 */ /* 0x000fe200078e0207 */
[----:B------:R-:W-:Y:S02]  /*2040*/  @!P2 LEA.HI.X R9, R34, R9, R11, 0x1, P5 ;  /* 0x000000092209a211 */ /* 0x000fe400028f0c0b */
[----:B------:R-:W-:Y:S02]  /*2050*/  ISETP.GE.AND P5, PT, R19, R0, PT ;  /* 0x000000001300720c */ /* 0x000fe40003fa6270 */
[----:B----4-:R-:W-:Y:S01]  /*2060*/  @!P1 LEA R14, P4, R32, R4, 0x1 ;  /* 0x00000004200e9211 */ /* 0x010fe200078808ff */
[----:B------:R-:W-:Y:S01]  /*2070*/  @!P2 LDGSTS.E.BYPASS.LTC128B.128 [R3+0x1000], desc[UR16][R8.64] ;  /* 0x010000000803afae */ /* 0x000fe2000b981a10 */
[----:B------:R-:W-:-:S02]  /*2080*/  IADD3 R11, PT, PT, R22, 0x50, RZ ;  /* 0x00000050160b7810 */ /* 0x000fc40007ffe0ff */
[----:B------:R-:W-:Y:S01]  /*2090*/  @!P1 LEA.HI.X R15, R32, R5, R7, 0x1, P4 ;  /* 0x00000005200f9211 */ /* 0x000fe200020f0c07 */
[----:B------:R2:W-:Y:S01]  /*20a0*/  @!P2 LDGSTS.E.BYPASS.LTC128B.128 [R3+0x3000], desc[UR16][R8.64+0x80] ;  /* 0x030000800803afae */ /* 0x0005e2000b981a10 */
[-C--:B------:R-:W-:Y:S01]  /*20b0*/  ISETP.GE.AND P2, PT, R17, R0.reuse, PT ;  /* 0x000000001100720c */ /* 0x080fe20003f46270 */
[C---:B------:R-:W-:Y:S01]  /*20c0*/  VIADD R7, R22.reuse, 0x60 ;  /* 0x0000006016077836 */ /* 0x040fe20000000000 */
[-C--:B------:R-:W-:Y:S01]  /*20d0*/  ISETP.GE.AND P4, PT, R11, R0.reuse, PT ;  /* 0x000000000b00720c */ /* 0x080fe20003f86270 */
[----:B------:R-:W-:Y:S01]  /*20e0*/  @!P1 LDGSTS.E.BYPASS.LTC128B.128 [R3+0x1800], desc[UR16][R14.64] ;  /* 0x018000000e039fae */ /* 0x000fe2000b981a10 */
[----:B------:R-:W-:Y:S01]  /*20f0*/  VIADD R5, R22, 0x70 ;  /* 0x0000007016057836 */ /* 0x000fe20000000000 */
[----:B------:R-:W-:Y:S01]  /*2100*/  LOP3.LUT R26, R203, 0x200, R36, 0xf8, !PT ;  /* 0x00000200cb1a7812 */ /* 0x000fe200078ef824 */
[----:B------:R-:W-:Y:S01]  /*2110*/  @!P5 IMAD R10, R135, 0x60, RZ ;  /* 0x00000060870ad824 */ /* 0x000fe200078e02ff */
[----:B------:R4:W-:Y:S01]  /*2120*/  @!P1 LDGSTS.E.BYPASS.LTC128B.128 [R3+0x3800], desc[UR16][R14.64+0x80] ;  /* 0x038000800e039fae */ /* 0x0009e2000b981a10 */
[----:B------:R-:W-:-:S02]  /*2130*/  ISETP.GE.AND P3, PT, R7, R0, PT ;  /* 0x000000000700720c */ /* 0x000fc40003f66270 */
[----:B------:R-:W-:Y:S01]  /*2140*/  ISETP.GE.AND P1, PT, R5, R0, PT ;  /* 0x000000000500720c */ /* 0x000fe20003f26270 */
[----:B------:R-:W-:Y:S04]  /*2150*/  @!P6 LDGSTS.E.BYPASS.LTC128B.128 [R3+0x4000], desc[UR16][R208.64] ;  /* 0x04000000d003efae */ /* 0x000fe8000b981a10 */
[----:B------:R-:W-:Y:S04]  /*2160*/  @!P6 LDGSTS.E.BYPASS.LTC128B.128 [R3+0x8000], desc[UR16][R208.64+0x80] ;  /* 0x08000080d003efae */ /* 0x000fe8000b981a10 */
[----:B------:R-:W-:Y:S02]  /*2170*/  @!P0 LDGSTS.E.BYPASS.LTC128B.128 [R3+0x4800], desc[UR16][R30.64] ;  /* 0x048000001e038fae */ /* 0x000fe4000b981a10 */
[----:B------:R-:W-:-:S02]  /*2180*/  @!P3 IMAD R6, R135, 0xc0, RZ ;  /* 0x000000c08706b824 */ /* 0x000fc400078e02ff */
[----:B------:R5:W-:Y:S01]  /*2190*/  @!P0 LDGSTS.E.BYPASS.LTC128B.128 [R3+0x8800], desc[UR16][R30.64+0x80] ;  /* 0x088000801e038fae */ /* 0x000be2000b981a10 */
[----:B-1----:R-:W-:Y:S01]  /*21a0*/  @!P2 LEA R12, P0, R134, R208, 0x6 ;  /* 0x000000d0860ca211 */ /* 0x002fe200078030ff */
[C---:B------:R-:W-:Y:S02]  /*21b0*/  @!P1 IMAD R4, R135.reuse, 0xe0, RZ ;  /* 0x000000e087049824 */ /* 0x040fe400078e02ff */
[----:B--2---:R-:W-:Y:S01]  /*21c0*/  VIADD R9, R22, 0x40 ;  /* 0x0000004016097836 */ /* 0x004fe20000000000 */
[----:B------:R-:W-:Y:S01]  /*21d0*/  @!P2 LEA.HI.X R13, R134, R209, R135, 0x6, P0 ;  /* 0x000000d1860da211 */ /* 0x000fe200000f3487 */
[----:B------:R-:W-:-:S04]  /*21e0*/  @!P4 IMAD R8, R135, 0xa0, RZ ;  /* 0x000000a08708c824 */ /* 0x000fc800078e02ff */
[----:B------:R-:W-:Y:S01]  /*21f0*/  @!P2 LDGSTS.E.BYPASS.LTC128B.128 [R3+0x5000], desc[UR16][R12.64] ;  /* 0x050000000c03afae */ /* 0x000fe2000b981a10 */
[----:B----4-:R-:W-:Y:S01]  /*2200*/  @!P5 MOV R15, R209 ;  /* 0x000000d1000fd202 */ /* 0x010fe20000000f00 */
[----:B------:R-:W-:Y:S02]  /*2210*/  @!P5 IMAD.MOV.U32 R14, RZ, RZ, R208 ;  /* 0x000000ffff0ed224 */ /* 0x000fe400078e00d0 */
[----:B------:R1:W-:Y:S01]  /*2220*/  @!P2 LDGSTS.E.BYPASS.LTC128B.128 [R3+0x9000], desc[UR16][R12.64+0x80] ;  /* 0x090000800c03afae */ /* 0x0003e2000b981a10 */
[----:B------:R-:W-:Y:S01]  /*2230*/  ISETP.GE.AND P2, PT, R9, R0, PT ;  /* 0x000000000900720c */ /* 0x000fe20003f46270 */
[----:B------:R-:W-:-:S04]  /*2240*/  @!P5 IMAD.WIDE.U32 R28, R134, 0x60, R14 ;  /* 0x00000060861cd825 */ /* 0x000fc800078e000e */
[----:B------:R-:W-:-:S05]  /*2250*/  @!P5 IMAD.IADD R29, R29, 0x1, R10 ;  /* 0x000000011d1dd824 */ /* 0x000fca00078e020a */
[----:B------:R-:W-:Y:S01]  /*2260*/  @!P5 LDGSTS.E.BYPASS.LTC128B.128 [R3+0x5800], desc[UR16][R28.64] ;  /* 0x058000001c03dfae */ /* 0x000fe2000b981a10 */
[C---:B-----5:R-:W-:Y:S02]  /*2270*/  @!P1 IMAD.WIDE.U32 R30, R134.reuse, 0xe0, R208 ;  /* 0x000000e0861e9825 */ /* 0x060fe400078e00d0 */
[C---:B------:R-:W-:Y:S01]  /*2280*/  @!P2 LEA R32, P0, R134.reuse, R208, 0x7 ;  /* 0x000000d08620a211 */ /* 0x040fe200078038ff */
[----:B------:R-:W-:Y:S01]  /*2290*/  @!P5 LDGSTS.E.BYPASS.LTC128B.128 [R3+0x9800], desc[UR16][R28.64+0x80] ;  /* 0x098000801c03dfae */ /* 0x000fe2000b981a10 */
[----:B------:R-:W-:Y:S01]  /*22a0*/  ISETP.GE.AND P5, PT, R19, R0, PT ;  /* 0x000000001300720c */ /* 0x000fe20003fa6270 */
[----:B------:R-:W-:Y:S01]  /*22b0*/  @!P1 IMAD.IADD R31, R31, 0x1, R4 ;  /* 0x000000011f1f9824 */ /* 0x000fe200078e0204 */
[----:B------:R-:W-:Y:S01]  /*22c0*/  @!P2 LEA.HI.X R33, R134, R209, R135, 0x7, P0 ;  /* 0x000000d18621a211 */ /* 0x000fe200000f3c87 */
[----:B------:R-:W-:Y:S01]  /*22d0*/  IMAD.SHL.U32 R4, R24, 0x10, RZ ;  /* 0x0000001018047824 */ /* 0x000fe200078e00ff */
[----:B------:R-:W-:-:S03]  /*22e0*/  IADD3 R34, P0, PT, R27, R18, RZ ;  /* 0x000000121b227210 */ /* 0x000fc60007f1e0ff */
[----:B------:R-:W-:Y:S02]  /*22f0*/  @!P2 LDGSTS.E.BYPASS.LTC128B.128 [R3+0x6000], desc[UR16][R32.64] ;  /* 0x060000002003afae */ /* 0x000fe4000b981a10 */
[----:B------:R-:W-:Y:S01]  /*2300*/  IMAD.X R35, RZ, RZ, R16, P0 ;  /* 0x000000ffff237224 */ /* 0x000fe200000e0610 */
[-C--:B------:R-:W-:Y:S01]  /*2310*/  ISETP.GE.AND P0, PT, R21, R0.reuse, PT ;  /* 0x000000001500720c */ /* 0x080fe20003f06270 */
[----:B-1----:R-:W-:Y:S01]  /*2320*/  @!P4 IMAD.MOV.U32 R12, RZ, RZ, R208 ;  /* 0x000000ffff0cc224 */ /* 0x002fe200078e00d0 */
[----:B------:R-:W-:Y:S01]  /*2330*/  @!P2 LDGSTS.E.BYPASS.LTC128B.128 [R3+0xa000], desc[UR16][R32.64+0x80] ;  /* 0x0a0000802003afae */ /* 0x000fe2000b981a10 */
[----:B------:R-:W-:Y:S01]  /*2340*/  @!P4 IMAD.MOV.U32 R13, RZ, RZ, R209 ;  /* 0x000000ffff0dc224 */ /* 0x000fe200078e00d1 */
[----:B------:R-:W-:Y:S01]  /*2350*/  ISETP.GE.AND P2, PT, R7, R0, PT ;  /* 0x000000000700720c */ /* 0x000fe20003f46270 */
[----:B------:R-:W-:-:S04]  /*2360*/  IMAD.WIDE.U32 R34, R22, R24, R34 ;  /* 0x0000001816227225 */ /* 0x000fc800078e0022 */
[----:B------:R-:W-:-:S04]  /*2370*/  @!P4 IMAD.WIDE.U32 R14, R134, 0xa0, R12 ;  /* 0x000000a0860ec825 */ /* 0x000fc800078e000c */
[----:B------:R-:W-:-:S04]  /*2380*/  @!P3 IMAD.WIDE.U32 R12, R134, 0xc0, R208 ;  /* 0x000000c0860cb825 */ /* 0x000fc800078e00d0 */
[----:B------:R-:W-:Y:S01]  /*2390*/  @!P4 IMAD.IADD R15, R15, 0x1, R8 ;  /* 0x000000010f0fc824 */ /* 0x000fe200078e0208 */
[----:B------:R-:W-:Y:S01]  /*23a0*/  @!P3 IADD3 R13, PT, PT, R13, R6, RZ ;  /* 0x000000060d0db210 */ /* 0x000fe20007ffe0ff */
[----:B------:R-:W-:Y:S01]  /*23b0*/  IMAD R23, R22, R25, R35 ;  /* 0x0000001916177224 */ /* 0x000fe200078e0223 */
[----:B------:R-:W-:Y:S01]  /*23c0*/  SHF.L.U64.HI R6, R24, 0x4, R25 ;  /* 0x0000000418067819 */ /* 0x000fe20000010219 */
[----:B------:R-:W-:Y:S01]  /*23d0*/  @!P2 IMAD R10, R25, 0xc0, RZ ;  /* 0x000000c0190aa824 */ /* 0x000fe200078e02ff */
[----:B------:R-:W-:Y:S04]  /*23e0*/  @!P4 LDGSTS.E.BYPASS.LTC128B.128 [R3+0x6800], desc[UR16][R14.64] ;  /* 0x068000000e03cfae */ /* 0x000fe8000b981a10 */
[----:B------:R1:W-:Y:S04]  /*23f0*/  @!P4 LDGSTS.E.BYPASS.LTC128B.128 [R3+0xa800], desc[UR16][R14.64+0x80] ;  /* 0x0a8000800e03cfae */ /* 0x0003e8000b981a10 */
[----:B------:R-:W-:Y:S04]  /*2400*/  @!P3 LDGSTS.E.BYPASS.LTC128B.128 [R3+0x7000], desc[UR16][R12.64] ;  /* 0x070000000c03bfae */ /* 0x000fe8000b981a10 */
[----:B------:R2:W-:Y:S01]  /*2410*/  @!P3 LDGSTS.E.BYPASS.LTC128B.128 [R3+0xb000], desc[UR16][R12.64+0x80] ;  /* 0x0b0000800c03bfae */ /* 0x0005e2000b981a10 */
[----:B------:R-:W-:-:S03]  /*2420*/  ISETP.GE.AND P3, PT, R11, R0, PT ;  /* 0x000000000b00720c */ /* 0x000fc60003f66270 */
[----:B------:R-:W-:Y:S04]  /*2430*/  @!P1 LDGSTS.E.BYPASS.LTC128B.128 [R3+0x7800], desc[UR16][R30.64] ;  /* 0x078000001e039fae */ /* 0x000fe8000b981a10 */
[----:B------:R-:W-:Y:S01]  /*2440*/  @!P1 LDGSTS.E.BYPASS.LTC128B.128 [R3+0xb800], desc[UR16][R30.64+0x80] ;  /* 0x0b8000801e039fae */ /* 0x000fe2000b981a10 */
[----:B---3--:R-:W-:-:S03]  /*2450*/  LEA R210, P1, R34, UR6, 0x1 ;  /* 0x0000000622d27c11 */ /* 0x008fc6000f8208ff */
[----:B------:R-:W0:Y:S01]  /*2460*/  LDGDEPBAR ;  /* 0x00000000000079af */ /* 0x000e220000000000 */
[----:B------:R-:W-:Y:S02]  /*2470*/  LEA.HI.X R211, R34, UR7, R23, 0x1, P1 ;  /* 0x0000000722d37c11 */ /* 0x000fe400088f0c17 */
[----:B------:R-:W-:Y:S02]  /*2480*/  ISETP.GE.AND P1, PT, R5, R0, PT ;  /* 0x000000000500720c */ /* 0x000fe40003f26270 */
[C---:B------:R-:W-:Y:S01]  /*2490*/  LOP3.LUT R5, R37.reuse, 0x8, R200, 0x78, !PT ;  /* 0x0000000825057812 */ /* 0x040fe200078e78c8 */
[----:B------:R-:W-:Y:S01]  /*24a0*/  @!P5 IMAD.WIDE.U32 R20, R24, 0x60, R210 ;  /* 0x000000601814d825 */ /* 0x000fe200078e00d2 */
[----:B------:R-:W-:-:S03]  /*24b0*/  LOP3.LUT R37, R37, 0x8, R204, 0x78, !PT ;  /* 0x0000000825257812 */ /* 0x000fc600078e78cc */
[----:B-1----:R-:W-:Y:S01]  /*24c0*/  @!P3 IMAD.MOV.U32 R14, RZ, RZ, R210 ;  /* 0x000000ffff0eb224 */ /* 0x002fe200078e00d2 */
[----:B------:R-:W-:Y:S01]  /*24d0*/  IADD3 R112, PT, PT, R26, R37, RZ ;  /* 0x000000251a707210 */ /* 0x000fe20007ffe0ff */
[----:B------:R-:W-:Y:S01]  /*24e0*/  @!P3 IMAD.MOV.U32 R15, RZ, RZ, R211 ;  /* 0x000000ffff0fb224 */ /* 0x000fe200078e00d3 */
[----:B--2---:R-:W-:Y:S01]  /*24f0*/  @!P0 LEA R12, P4, R4, R210, 0x1 ;  /* 0x000000d2040c8211 */ /* 0x004fe200078808ff */
[----:B------:R-:W-:Y:S01]  /*2500*/  @!P3 IMAD.WIDE.U32 R18, R24, 0xa0, R14 ;  /* 0x000000a01812b825 */ /* 0x000fe200078e000e */
[----:B------:R-:W-:Y:S02]  /*2510*/  LEA R112, R112, UR5, 0x1 ;  /* 0x0000000570707c11 */ /* 0x000fe4000f8e08ff */
[----:B------:R-:W-:Y:S01]  /*2520*/  @!P0 LEA.HI.X R13, R4, R211, R6, 0x1, P4 ;  /* 0x000000d3040d8211 */ /* 0x000fe200020f0c06 */
[----:B------:R-:W-:Y:S01]  /*2530*/  @!P1 IMAD R8, R25, 0xe0, RZ ;  /* 0x000000e019089824 */ /* 0x000fe200078e02ff */
[----:B------:R-:W-:Y:S01]  /*2540*/  ISETP.GE.AND P4, PT, R9, R0, PT ;  /* 0x000000000900720c */ /* 0x000fe20003f86270 */
[----:B------:R-:W-:Y:S01]  /*2550*/  @!P1 IMAD.WIDE.U32 R14, R24, 0xe0, R210 ;  /* 0x000000e0180e9825 */ /* 0x000fe200078e00d2 */
[----:B------:R-:W-:Y:S01]  /*2560*/  LOP3.LUT R4, R36, 0x400, RZ, 0xc0, !PT ;  /* 0x0000040024047812 */ /* 0x000fe200078ec0ff */
[----:B------:R-:W-:-:S04]  /*2570*/  DEPBAR.LE SB0, 0x0 ;  /* 0x000080000000791a */ /* 0x000fc80000000000 */
[----:B------:R-:W-:Y:S01]  /*2580*/  BAR.SYNC.DEFER_BLOCKING 0x0 ;  /* 0x0000000000007b1d */ /* 0x000fe20000010000 */
[----:B------:R-:W-:Y:S02]  /*2590*/  @!P5 IMAD R6, R25, 0x60, RZ ;  /* 0x000000601906d824 */ /* 0x000fe400078e02ff */
[----:B------:R-:W-:Y:S02]  /*25a0*/  @!P1 IMAD.IADD R9, R15, 0x1, R8 ;  /* 0x000000010f099824 */ /* 0x000fe400078e0208 */
[----:B------:R-:W-:Y:S01]  /*25b0*/  @!P1 IMAD.MOV.U32 R8, RZ, RZ, R14 ;  /* 0x000000ffff089224 */ /* 0x000fe200078e000e */
[----:B------:R-:W-:Y:S01]  /*25c0*/  @!P5 IADD3 R7, PT, PT, R21, R6, RZ ;  /* 0x000000061507d210 */ /* 0x000fe20007ffe0ff */
[----:B------:R-:W-:Y:S01]  /*25d0*/  @!P5 IMAD.MOV.U32 R6, RZ, RZ, R20 ;  /* 0x000000ffff06d224 */ /* 0x000fe200078e0014 */
        /* <DEDUP_REMOVED lines=8> */
[----:B------:R-:W-:Y:S01]  /*2660*/  LEA R0, R5, R4, 0x1 ;  /* 0x0000000405007211 */ /* 0x000fe200078e08ff */
[----:B------:R-:W-:Y:S01]  /*2670*/  @P0 STS.128 [R3+0xc800], RZ ;  /* 0x00c800ff03000388 */ /* 0x000fe20000000c00 */
[----:B------:R-:W-:-:S03]  /*2680*/  @!P3 IMAD R4, R25, 0xa0, RZ ;  /* 0x000000a01904b824 */ /* 0x000fc600078e02ff */
[----:B------:R-:W-:Y:S01]  /*2690*/  @P0 STS.128 [R3+0x10800], RZ ;  /* 0x010800ff03000388 */ /* 0x000fe20000000c00 */
[----:B------:R-:W-:Y:S01]  /*26a0*/  @!P3 IMAD.IADD R5, R19, 0x1, R4 ;  /* 0x000000011305b824 */ /* 0x000fe200078e0204 */
[----:B------:R-:W-:Y:S01]  /*26b0*/  @!P3 MOV R4, R18 ;  /* 0x000000120004b202 */ /* 0x000fe20000000f00 */
[----:B------:R-:W-:Y:S01]  /*26c0*/  VIADD R202, R0, UR5 ;  /* 0x0000000500ca7c36 */ /* 0x000fe20008000000 */
[----:B------:R-:W-:Y:S01]  /*26d0*/  @!PT LDS RZ, [RZ] ;  /* 0x00000000fffff984 */ /* 0x000fe20000000800 */
[----:B------:R-:W-:Y:S01]  /*26e0*/  @!PT LDS RZ, [RZ] ;  /* 0x00000000fffff984 */ /* 0x000fe20000000800 */
[----:B------:R-:W-:Y:S01]  /*26f0*/  @!PT LDS RZ, [RZ] ;  /* 0x00000000fffff984 */ /* 0x000fe20000000800 */
[----:B------:R-:W-:Y:S04]  /*2700*/  @!P0 LDGSTS.E.BYPASS.LTC128B.128 [R3+0xc800], desc[UR16][R12.64] ;  /* 0x0c8000000c038fae */ /* 0x000fe8000b981a10 */
[----:B------:R1:W-:Y:S04]  /*2710*/  @!P0 LDGSTS.E.BYPASS.LTC128B.128 [R3+0x10800], desc[UR16][R12.64+0x80] ;  /* 0x108000800c038fae */ /* 0x0003e8000b981a10 */
[----:B------:R-:W-:Y:S04]  /*2720*/  @P6 STS.128 [R3+0xd000], RZ ;  /* 0x00d000ff03006388 */ /* 0x000fe80000000c00 */
[----:B------:R-:W-:Y:S01]  /*2730*/  @P6 STS.128 [R3+0x11000], RZ ;  /* 0x011000ff03006388 */ /* 0x000fe20000000c00 */
[----:B-1----:R-:W-:-:S02]  /*2740*/  @!P2 IMAD.MOV.U32 R12, RZ, RZ, R210 ;  /* 0x000000ffff0ca224 */ /* 0x002fc400078e00d2 */
[----:B------:R-:W-:Y:S02]  /*2750*/  @!P2 IMAD.MOV.U32 R13, RZ, RZ, R211 ;  /* 0x000000ffff0da224 */ /* 0x000fe400078e00d3 */
[C---:B------:R-:W-:Y:S01]  /*2760*/  @!P2 IMAD.WIDE.U32 R16, R24.reuse, 0xc0, R12 ;  /* 0x000000c01810a825 */ /* 0x040fe200078e000c */
[----:B------:R-:W-:-:S03]  /*2770*/  @!P6 LEA R12, P0, R24, R210, 0x6 ;  /* 0x000000d2180ce211 */ /* 0x000fc600078030ff */
[----:B------:R-:W-:Y:S01]  /*2780*/  @!P2 IMAD.IADD R11, R17, 0x1, R10 ;  /* 0x00000001110ba824 */ /* 0x000fe200078e020a */
[C---:B------:R-:W-:Y:S01]  /*2790*/  @!P6 LEA.HI.X R13, R24.reuse, R211, R25, 0x6, P0 ;  /* 0x000000d3180de211 */ /* 0x040fe200000f3419 */
[----:B------:R-:W-:Y:S01]  /*27a0*/  @!P2 IMAD.MOV.U32 R10, RZ, RZ, R16 ;  /* 0x000000ffff0aa224 */ /* 0x000fe200078e0010 */
[----:B------:R-:W-:-:S03]  /*27b0*/  @!P4 LEA R14, P0, R24, R210, 0x7 ;  /* 0x000000d2180ec211 */ /* 0x000fc600078038ff */
[----:B------:R-:W-:Y:S01]  /*27c0*/  @!PT LDS RZ, [RZ] ;  /* 0x00000000fffff984 */ /* 0x000fe20000000800 */
[----:B------:R-:W-:Y:S01]  /*27d0*/  @!PT LDS RZ, [RZ] ;  /* 0x00000000fffff984 */ /* 0x000fe20000000800 */
[----:B------:R-:W-:Y:S01]  /*27e0*/  @!PT LDS RZ, [RZ] ;  /* 0x00000000fffff984 */ /* 0x000fe20000000800 */
[----:B------:R-:W-:Y:S01]  /*27f0*/  @!P6 LDGSTS.E.BYPASS.LTC128B.128 [R3+0xd000], desc[UR16][R12.64] ;  /* 0x0d0000000c03efae */ /* 0x000fe2000b981a10 */
[----:B------:R-:W-:Y:S02]  /*2800*/  @!P4 LEA.HI.X R15, R24, R211, R25, 0x7, P0 ;  /* 0x000000d3180fc211 */ /* 0x000fe400000f3c19 */
[----:B------:R-:W-:Y:S01]  /*2810*/  LOP3.LUT P0, RZ, R200, 0x4, RZ, 0xc0, !PT ;  /* 0x00000004c8ff7812 */ /* 0x000fe2000780c0ff */
[----:B------:R-:W-:Y:S03]  /*2820*/  @!P6 LDGSTS.E.BYPASS.LTC128B.128 [R3+0x11000], desc[UR16][R12.64+0x80] ;  /* 0x110000800c03efae */ /* 0x000fe6000b981a10 */
[----:B------:R-:W-:Y:S01]  /*2830*/  SEL R141, R198, 0xffffffc0, !P0 ;  /* 0xffffffc0c68d7807 */ /* 0x000fe20004000000 */
[----:B------:R-:W-:Y:S04]  /*2840*/  @P5 STS.128 [R3+0xd800], RZ ;  /* 0x00d800ff03005388 */ /* 0x000fe80000000c00 */
[----:B------:R-:W-:Y:S01]  /*2850*/  @P5 STS.128 [R3+0x11800], RZ ;  /* 0x011800ff03005388 */ /* 0x000fe20000000c00 */
[----:B------:R-:W-:-:S02]  /*2860*/  IMAD.IADD R128, R112, 0x1, R141 ;  /* 0x0000000170807824 */ /* 0x000fc400078e028d */
[----:B------:R-:W-:Y:S01]  /*2870*/  IMAD.IADD R196, R202, 0x1, R141 ;  /* 0x00000001cac47824 */ /* 0x000fe200078e028d */
        /* <DEDUP_REMOVED lines=9> */
[----:B------:R-:W-:Y:S01]  /*2910*/  IADD3 R129, PT, PT, R202, R189, RZ ;  /* 0x000000bdca817210 */ /* 0x000fe20007ffe0ff */
[----:B------:R-:W-:Y:S01]  /*2920*/  IMAD.IADD R130, R112, 0x1, R189 ;  /* 0x0000000170827824 */ /* 0x000fe200078e02bd */
[C---:B------:R-:W-:Y:S01]  /*2930*/  IADD3 R132, PT, PT, R189.reuse, R128, RZ ;  /* 0x00000080bd847210 */ /* 0x040fe20007ffe0ff */
[----:B------:R-:W-:Y:S01]  /*2940*/  @!PT LDS RZ, [RZ] ;  /* 0x00000000fffff984 */ /* 0x000fe20000000800 */
[----:B------:R-:W-:Y:S01]  /*2950*/  @!PT LDS RZ, [RZ] ;  /* 0x00000000fffff984 */ /* 0x000fe20000000800 */
[----:B------:R-:W-:Y:S01]  /*2960*/  @!PT LDS RZ, [RZ] ;  /* 0x00000000fffff984 */ /* 0x000fe20000000800 */
[----:B------:R-:W-:Y:S01]  /*2970*/  @!P4 LDGSTS.E.BYPASS.LTC128B.128 [R3+0xe000], desc[UR16][R14.64] ;  /* 0x0e0000000e03cfae */ /* 0x000fe2000b981a10 */
[----:B------:R-:W-:-:S03]  /*2980*/  IMAD.IADD R133, R189, 0x1, R196 ;  /* 0x00000001bd857824 */ /* 0x000fc600078e02c4 */
[----:B------:R1:W-:Y:S04]  /*2990*/  @!P4 LDGSTS.E.BYPASS.LTC128B.128 [R3+0x12000], desc[UR16][R14.64+0x80] ;  /* 0x120000800e03cfae */ /* 0x0003e8000b981a10 */
        /* <DEDUP_REMOVED lines=13> */
[----:B------:R-:W-:Y:S04]  /*2a70*/  @!P2 LDGSTS.E.BYPASS.LTC128B.128 [R3+0x13000], desc[UR16][R10.64+0x80] ;  /* 0x130000800a03afae */ /* 0x000fe8000b981a10 */
[----:B------:R-:W-:Y:S04]  /*2a80*/  @P1 STS.128 [R3+0xf800], RZ ;  /* 0x00f800ff03001388 */ /* 0x000fe80000000c00 */
[----:B------:R-:W-:Y:S04]  /*2a90*/  @P1 STS.128 [R3+0x13800], RZ ;  /* 0x013800ff03001388 */ /* 0x000fe80000000c00 */
[----:B------:R-:W-:Y:S01]  /*2aa0*/  @!PT LDS RZ, [RZ] ;  /* 0x00000000fffff984 */ /* 0x000fe20000000800 */
[----:B------:R-:W-:Y:S01]  /*2ab0*/  @!PT LDS RZ, [RZ] ;  /* 0x00000000fffff984 */ /* 0x000fe20000000800 */
[----:B------:R-:W-:Y:S01]  /*2ac0*/  @!PT LDS RZ, [RZ] ;  /* 0x00000000fffff984 */ /* 0x000fe20000000800 */
[----:B------:R-:W-:Y:S04]  /*2ad0*/  @!P1 LDGSTS.E.BYPASS.LTC128B.128 [R3+0xf800], desc[UR16][R8.64] ;  /* 0x0f80000008039fae */ /* 0x000fe8000b981a10 */
[----:B------:R3:W-:Y:S01]  /*2ae0*/  @!P1 LDGSTS.E.BYPASS.LTC128B.128 [R3+0x13800], desc[UR16][R8.64+0x80] ;  /* 0x1380008008039fae */ /* 0x0007e2000b981a10 */
[----:B------:R-:W-:-:S03]  /*2af0*/  ISETP.GT.AND P1, PT, R142, R207, PT ;  /* 0x000000cf8e00720c */ /* 0x000fc60003f24270 */
[----:B------:R-:W-:Y:S04]  /*2b00*/  LDSM.16.M88.4 R72, [R112] ;  /* 0x000000007048783b */ /* 0x000fe80000000200 */
[----:B------:R-:W4:Y:S04]  /*2b10*/  LDSM.16.M88.4 R20, [R0+UR5+0x4000] ;  /* 0x004000050014783b */ /* 0x000f280008000200 */
[----:B-1----:R-:W1:Y:S04]  /*2b20*/  LDSM.16.M88.4 R12, [R0+UR5+0x4800] ;  /* 0x00480005000c783b */ /* 0x002e680008000200 */
[----:B--2---:R-:W3:Y:S04]  /*2b30*/  LDSM.16.M88.4 R4, [R0+UR5+0x5000] ;  /* 0x005000050004783b */ /* 0x004ee80008000200 */
[----:B------:R-:W2:Y:S04]  /*2b40*/  LDSM.16.M88.4 R104, [R0+UR5+0x5800] ;  /* 0x005800050068783b */ /* 0x000ea80008000200 */
        /* <DEDUP_REMOVED lines=9> */
[C---:B-1----:R-:W-:Y:S03]  /*2be0*/  HMMA.16816.F32 R16, R72.reuse, R12, RZ ;  /* 0x0000000c4810723c */ /* 0x042fe600000018ff */
[----:B------:R-:W-:Y:S04]  /*2bf0*/  LDSM.16.M88.4 R56, [R128] ;  /* 0x000000008038783b */ /* 0x000fe80000000200 */
[----:B------:R-:W-:Y:S01]  /*2c00*/  LDSM.16.M88.4 R68, [R129+0x6800] ;  /* 0x006800008144783b */ /* 0x000fe20000000200 */
[C---:B---3--:R-:W-:Y:S03]  /*2c10*/  HMMA.16816.F32 R8, R72.reuse, R4, RZ ;  /* 0x000000044808723c */ /* 0x048fe600000018ff */
[----:B------:R-:W-:Y:S04]  /*2c20*/  LDSM.16.M88.4 R64, [R129+0x7000] ;  /* 0x007000008140783b */ /* 0x000fe80000000200 */
[----:B------:R-:W-:Y:S01]  /*2c30*/  LDSM.16.M88.4 R60, [R129+0x7800] ;  /* 0x00780000813c783b */ /* 0x000fe20000000200 */
[C---:B--2---:R-:W-:Y:S03]  /*2c40*/  HMMA.16816.F32 R108, R72.reuse, R104, RZ ;  /* 0x00000068486c723c */ /* 0x044fe600000018ff */
        /* <DEDUP_REMOVED lines=102> */
[----:B------:R3:W5:Y:S07]  /*32b0*/  LDSM.16.M88.4 R44, [R0+UR5+0xa800] ;  /* 0x00a80005002c783b */ /* 0x00076e0008000200 */
[C---:B----4-:R-:W-:Y:S08]  /*32c0*/  HMMA.16816.F32 R8, R116.reuse, R40, R8 ;  /* 0x000000287408723c */ /* 0x050ff00000001808 */
[----:B------:R-:W-:Y:S01]  /*32d0*/  HMMA.16816.F32 R4, R116, R42, R4 ;  /* 0x0000002a7404723c */ /* 0x000fe20000001804 */
[----:B------:R-:W4:Y:S07]  /*32e0*/  LDSM.16.M88.4 R40, [R129+0x8800] ;  /* 0x008800008128783b */ /* 0x000f2e0000000200 */
[----:B--2---:R-:W-:Y:S01]  /*32f0*/  HMMA.16816.F32 R28, R48, R112, R28 ;  /* 0x00000070301c723c */ /* 0x004fe2000000181c */
[----:B---3--:R-:W-:-:S04]  /*3300*/  SHF.R.U32.HI R0, RZ, 0x2, R200 ;  /* 0x00000002ff007819 */ /* 0x008fc800000116c8 */
[----:B------:R-:W-:-:S03]  /*3310*/  LOP3.LUT R0, R0, 0x7, RZ, 0xc0, !PT ;  /* 0x0000000700007812 */ /* 0x000fc600078ec0ff */
[C---:B-1----:R-:W-:Y:S08]  /*3320*/  HMMA.16816.F32 R8, R48.reuse, R32, R8 ;  /* 0x000000203008723c */ /* 0x042ff00000001808 */
[----:B------:R-:W-:Y:S01]  /*3330*/  HMMA.16816.F32 R4, R48, R34, R4 ;  /* 0x000000223004723c */ /* 0x000fe20000001804 */
[----:B------:R-:W1:Y:S07]  /*3340*/  LDSM.16.M88.4 R32, [R196+0x9000] ;  /* 0x00900000c420783b */ /* 0x000e6e0000000200 */
[C---:B-----5:R-:W-:Y:S08]  /*3350*/  HMMA.16816.F32 R100, R116.reuse, R52, R100 ;  /* 0x000000347464723c */ /* 0x060ff00000001864 */
[C---:B------:R-:W-:Y:S01]  /*3360*/  HMMA.16816.F32 R96, R116.reuse, R54, R96 ;  /* 0x000000367460723c */ /* 0x040fe20000001860 */
[----:B------:R-:W2:Y:S04]  /*3370*/  LDSM.16.M88.4 R52, [R129+0xb800] ;  /* 0x00b800008134783b */ /* 0x000ea80000000200 */
[----:B------:R-:W-:Y:S03]  /*3380*/  LDSM.16.M88.4 R128, [R196+0x9800] ;  /* 0x00980000c480783b */ /* 0x000fe60000000200 */
[C---:B------:R-:W-:Y:S08]  /*3390*/  HMMA.16816.F32 R92, R116.reuse, R44, R92 ;  /* 0x0000002c745c723c */ /* 0x040ff0000000185c */
        /* <DEDUP_REMOVED lines=51> */
[----:B------:R-:W-:-:S04]  /*36d0*/  LOP3.LUT R32, R204, 0x1f0, RZ, 0xc0, !PT ;  /* 0x000001f0cc207812 */ /* 0x000fc800078ec0ff */
[----:B------:R-:W-:-:S03]  /*36e0*/  IADD3 R143, PT, PT, R32, 0x1, R143 ;  /* 0x00000001208f7810 */ /* 0x000fc60007ffe08f */
        /* <DEDUP_REMOVED lines=32> */
.L_x_2942:
        /* <DEDUP_REMOVED lines=59> */
.L_x_2943:
        /* <DEDUP_REMOVED lines=36> */
.L_x_2941:
[----:B-1----:R-:W-:Y:S01]  /*3ee0*/  IMAD.SHL.U32 R3, R200, 0x2, RZ ;  /* 0x00000002c8037824 */ /* 0x002fe200078e00ff */
[----:B------:R-:W1:Y:S01]  /*3ef0*/  LDCU UR4, c[0x0][0x45c] ;  /* 0x00008b80ff0477ac */ /* 0x000e620008000800 */
[----:B------:R-:W-:-:S03]  /*3f00*/  LOP3.LUT R194, R37, 0x200, R36, 0xf8, !PT ;  /* 0x0000020025c27812 */ /* 0x000fc600078ef824 */
[----:B------:R-:W-:Y:S02]  /*3f10*/  LOP3.LUT R3, R3, 0x6, RZ, 0xc0, !PT ;  /* 0x0000000603037812 */ /* 0x000fe400078ec0ff */
[----:B------:R-:W-:-:S03]  /*3f20*/  LEA R201, R194, UR5, 0x1 ;  /* 0x00000005c2c97c11 */ /* 0x000fc6000f8e08ff */
[----:B------:R-:W-:Y:S02]  /*3f30*/  IMAD R3, R142, 0x80, R3 ;  /* 0x000000808e037824 */ /* 0x000fe400078e0203 */
[----:B------:R-:W-:Y:S01]  /*3f40*/  LDSM.16.MT88.4 R68, [R201+0xc000] ;  /* 0x00c00000c944783b */ /* 0x000fe20000004200 */
[----:B------:R-:W-:Y:S02]  /*3f50*/  VIADD R66, R201, 0xc040 ;  /* 0x0000c040c9427836 */ /* 0x000fe40000000000 */
[C---:B------:R-:W-:Y:S01]  /*3f60*/  VIADD R33, R3.reuse, 0x1 ;  /* 0x0000000103217836 */ /* 0x040fe20000000000 */
[----:B------:R-:W-:Y:S01]  /*3f70*/  LDSM.16.MT88.4 R148, [R201+0x10800] ;  /* 0x01080000c994783b */ /* 0x000fe20000004200 */
[----:B------:R-:W-:Y:S02]  /*3f80*/  VIADD R32, R3, 0x8 ;  /* 0x0000000803207836 */ /* 0x000fe40000000000 */
[----:B------:R-:W-:Y:S01]  /*3f90*/  IMAD.IADD R137, R189, 0x1, R201 ;  /* 0x00000001bd897824 */ /* 0x000fe200078e02c9 */
[----:B------:R-:W-:-:S02]  /*3fa0*/  ISETP.GE.AND P6, PT, R33, R193, PT ;  /* 0x000000c12100720c */ /* 0x000fc40003fc6270 */
[-C--:B------:R-:W-:Y:S01]  /*3fb0*/  ISETP.GE.AND P2, PT, R33, R0.reuse, PT ;  /* 0x000000002100720c */ /* 0x080fe20003f46270 */
[C---:B------:R-:W-:Y:S01]  /*3fc0*/  VIADD R33, R3.reuse, 0x9 ;  /* 0x0000000903217836 */ /* 0x040fe20000000000 */
[CC--:B------:R-:W-:Y:S02]  /*3fd0*/  ISETP.GE.AND P4, PT, R32.reuse, R193.reuse, PT ;  /* 0x000000c12000720c */ /* 0x0c0fe40003f86270 */
[----:B------:R-:W-:Y:S01]  /*3fe0*/  ISETP.GE.AND P1, PT, R32, R0, PT ;  /* 0x000000002000720c */ /* 0x000fe20003f26270 */
[----:B------:R-:W-:Y:S01]  /*3ff0*/  VIADD R32, R3, 0x10 ;  /* 0x0000001003207836 */ /* 0x000fe20000000000 */
[----:B------:R-:W-:Y:S02]  /*4000*/  ISETP.GE.AND P3, PT, R33, R193, PT ;  /* 0x000000c12100720c */ /* 0x000fe40003f66270 */
[----:B------:R-:W-:Y:S01]  /*4010*/  FSEL R60, R20, -INF , !P4 ;  /* 0xff800000143c7808 */ /* 0x000fe20006000000 */
[----:B------:R-:W-:Y:S01]  /*4020*/  VIADD R20, R3, 0x11 ;  /* 0x0000001103147836 */ /* 0x000fe20000000000 */
[----:B------:R-:W-:-:S02]  /*4030*/  FSEL R54, R22, -INF , !P1 ;  /* 0xff80000016367808 */ /* 0x000fc40004800000 */
[-C--:B------:R-:W-:Y:S02]  /*4040*/  ISETP.GE.AND P4, PT, R33, R0.reuse, PT ;  /* 0x000000002100720c */ /* 0x080fe40003f86270 */
[C---:B------:R-:W-:Y:S02]  /*4050*/  ISETP.GE.AND P1, PT, R32.reuse, R193, PT ;  /* 0x000000c12000720c */ /* 0x040fe40003f26270 */
[----:B------:R-:W-:Y:S01]  /*4060*/  FSEL R58, R21, -INF , !P3 ;  /* 0xff800000153a7808 */ /* 0x000fe20005800000 */
[----:B------:R-:W-:Y:S01]  /*4070*/  VIADD R21, R3, 0x18 ;  /* 0x0000001803157836 */ /* 0x000fe20000000000 */
[----:B------:R-:W-:Y:S02]  /*4080*/  ISETP.GE.AND P3, PT, R32, R0, PT ;  /* 0x000000002000720c */ /* 0x000fe40003f66270 */
[----:B------:R-:W-:Y:S02]  /*4090*/  FSEL R56, R23, -INF , !P4 ;  /* 0xff80000017387808 */ /* 0x000fe40006000000 */
[----:B------:R-:W-:-:S02]  /*40a0*/  FSEL R52, R16, -INF , !P1 ;  /* 0xff80000010347808 */ /* 0x000fc40004800000 */
[CC--:B------:R-:W-:Y:S02]  /*40b0*/  ISETP.GE.AND P4, PT, R20.reuse, R193.reuse, PT ;  /* 0x000000c11400720c */ /* 0x0c0fe40003f86270 */
[----:B------:R-:W-:Y:S01]  /*40c0*/  ISETP.GE.AND P1, PT, R20, R0, PT ;  /* 0x000000001400720c */ /* 0x000fe20003f26270 */
[----:B------:R-:W-:Y:S01]  /*40d0*/  VIADD R20, R3, 0x19 ;  /* 0x0000001903147836 */ /* 0x000fe20000000000 */
[----:B------:R-:W-:Y:S02]  /*40e0*/  FSEL R18, R18, -INF , !P3 ;  /* 0xff80000012127808 */ /* 0x000fe40005800000 */
[----:B------:R-:W-:Y:S02]  /*40f0*/  ISETP.GE.AND P3, PT, R21, R193, PT ;  /* 0x000000c11500720c */ /* 0x000fe40003f66270 */
[----:B------:R-:W-:Y:S01]  /*4100*/  FSEL R50, R17, -INF , !P4 ;  /* 0xff80000011327808 */ /* 0x000fe20006000000 */
[----:B------:R-:W-:Y:S01]  /*4110*/  VIADD R17, R3, 0x21 ;  /* 0x0000002103117836 */ /* 0x000fe20000000000 */
[----:B------:R-:W-:Y:S01]  /*4120*/  FSEL R16, R19, -INF , !P1 ;  /* 0xff80000013107808 */ /* 0x000fe20004800000 */
[----:B------:R-:W-:Y:S01]  /*4130*/  VIADD R19, R3, 0x20 ;  /* 0x0000002003137836 */ /* 0x000fe20000000000 */
[----:B------:R-:W-:-:S02]  /*4140*/  FSEL R22, R12, -INF , !P3 ;  /* 0xff8000000c167808 */ /* 0x000fc40005800000 */
[-C--:B------:R-:W-:Y:S02]  /*4150*/  ISETP.GE.AND P4, PT, R21, R0.reuse, PT ;  /* 0x000000001500720c */ /* 0x080fe40003f86270 */
[CC--:B------:R-:W-:Y:S02]  /*4160*/  ISETP.GE.AND P1, PT, R20.reuse, R193.reuse, PT ;  /* 0x000000c11400720c */ /* 0x0c0fe40003f26270 */
        /* <DEDUP_REMOVED lines=8> */
[-C--:B------:R-:W-:Y:S02]  /*41f0*/  ISETP.GE.AND P3, PT, R17, R193.reuse, PT ;  /* 0x000000c11100720c */ /* 0x080fe40003f66270 */
[----:B------:R-:W-:Y:S01]  /*4200*/  FSEL R48, R8, -INF , !P4 ;  /* 0xff80000008307808 */ /* 0x000fe20006000000 */
[C---:B------:R-:W-:Y:S01]  /*4210*/  VIADD R8, R3.reuse, 0x30 ;  /* 0x0000003003087836 */ /* 0x040fe20000000000 */
[----:B------:R-:W-:Y:S01]  /*4220*/  FSEL R242, R10, -INF , !P1 ;  /* 0xff8000000af27808 */ /* 0x000fe20004800000 */
[----:B------:R-:W-:Y:S01]  /*4230*/  VIADD R10, R3, 0x68 ;  /* 0x00000068030a7836 */ /* 0x000fe20000000000 */
[----:B------:R-:W-:Y:S02]  /*4240*/  ISETP.GE.AND P4, PT, R17, R0, PT ;  /* 0x000000001100720c */ /* 0x000fe40003f86270 */
[----:B------:R-:W-:-:S02]  /*4250*/  ISETP.GE.AND P1, PT, R15, R193, PT ;  /* 0x000000c10f00720c */ /* 0x000fc40003f26270 */
[----:B------:R-:W-:Y:S01]  /*4260*/  FSEL R34, R9, -INF , !P3 ;  /* 0xff80000009227808 */ /* 0x000fe20005800000 */
[----:B------:R-:W-:Y:S01]  /*4270*/  VIADD R9, R3, 0x69 ;  /* 0x0000006903097836 */ /* 0x000fe20000000000 */
[-C--:B------:R-:W-:Y:S02]  /*4280*/  ISETP.GE.AND P3, PT, R15, R0.reuse, PT ;  /* 0x000000000f00720c */ /* 0x080fe40003f66270 */
[----:B------:R-:W-:Y:S01]  /*4290*/  FSEL R46, R11, -INF , !P4 ;  /* 0xff8000000b2e7808 */ /* 0x000fe20006000000 */
[C---:B------:R-:W-:Y:S01]  /*42a0*/  VIADD R11, R3.reuse, 0x61 ;  /* 0x00000061030b7836 */ /* 0x040fe20000000000 */
[----:B------:R-:W-:Y:S01]  /*42b0*/  FSEL R32, R4, -INF , !P1 ;  /* 0xff80000004207808 */ /* 0x000fe20004800000 */
[----:B------:R-:W-:Y:S01]  /*42c0*/  VIADD R4, R3, 0x31 ;  /* 0x0000003103047836 */ /* 0x000fe20000000000 */
[C---:B------:R-:W-:Y:S02]  /*42d0*/  ISETP.GE.AND P4, PT, R13.reuse, R193, PT ;  /* 0x000000c10d00720c */ /* 0x040fe40003f86270 */
[----:B------:R-:W-:-:S02]  /*42e0*/  ISETP.GE.AND P1, PT, R13, R0, PT ;  /* 0x000000000d00720c */ /* 0x000fc40003f26270 */
[----:B------:R-:W-:Y:S02]  /*42f0*/  FSEL R42, R6, -INF , !P3 ;  /* 0xff800000062a7808 */ /* 0x000fe40005800000 */
[CC--:B------:R-:W-:Y:S02]  /*4300*/  ISETP.GE.AND P3, PT, R8.reuse, R193.reuse, PT ;  /* 0x000000c10800720c */ /* 0x0c0fe40003f66270 */
[----:B------:R-:W-:Y:S01]  /*4310*/  FSEL R44, R5, -INF , !P4 ;  /* 0xff800000052c7808 */ /* 0x000fe20006000000 */
[----:B------:R-:W-:Y:S01]  /*4320*/  VIADD R5, R3, 0x38 ;  /* 0x0000003803057836 */ /* 0x000fe20000000000 */
[----:B------:R-:W-:Y:S01]  /*4330*/  FSEL R240, R7, -INF , !P1 ;  /* 0xff80000007f07808 */ /* 0x000fe20004800000 */
[C---:B------:R-:W-:Y:S01]  /*4340*/  VIADD R7, R3.reuse, 0x58 ;  /* 0x0000005803077836 */ /* 0x040fe20000000000 */
[----:B------:R-:W-:Y:S01]  /*4350*/  ISETP.GE.AND P4, PT, R8, R0, PT ;  /* 0x000000000800720c */ /* 0x000fe20003f86270 */
[----:B------:R-:W-:Y:S01]  /*4360*/  VIADD R8, R3, 0x70 ;  /* 0x0000007003087836 */ /* 0x000fe20000000000 */
[----:B------:R-:W-:-:S02]  /*4370*/  ISETP.GE.AND P1, PT, R4, R193, PT ;  /* 0x000000c10400720c */ /* 0x000fc40003f26270 */
[----:B------:R-:W-:Y:S02]  /*4380*/  FSEL R238, R108, -INF , !P3 ;  /* 0xff8000006cee7808 */ /* 0x000fe40005800000 */
        /* <DEDUP_REMOVED lines=8> */
[----:B------:R-:W-:Y:S01]  /*4410*/  FSEL R236, R104, -INF , !P4 ;  /* 0xff80000068ec7808 */ /* 0x000fe20006000000 */
[----:B------:R-:W-:Y:S01]  /*4420*/  LDSM.16.MT88.4 R108, [R137+0x10000] ;  /* 0x01000000896c783b */ /* 0x000fe20000004200 */
[CC--:B------:R-:W-:Y:S02]  /*4430*/  ISETP.GE.AND P3, PT, R4.reuse, R193.reuse, PT ;  /* 0x000000c10400720c */ /* 0x0c0fe40003f66270 */
[----:B------:R-:W-:Y:S01]  /*4440*/  ISETP.GE.AND P4, PT, R4, R0, PT ;  /* 0x000000000400720c */ /* 0x000fe20003f86270 */
[----:B------:R-:W-:Y:S01]  /*4450*/  VIADD R4, R3, 0x41 ;  /* 0x0000004103047836 */ /* 0x000fe20000000000 */
[----:B------:R-:W-:Y:S02]  /*4460*/  FSEL R232, R106, -INF , !P1 ;  /* 0xff8000006ae87808 */ /* 0x000fe40004800000 */
[----:B------:R-:W-:Y:S02]  /*4470*/  ISETP.GE.AND P1, PT, R5, R193, PT ;  /* 0x000000c10500720c */ /* 0x000fe40003f26270 */
[----:B------:R-:W-:-:S02]  /*4480*/  FSEL R38, R105, -INF , !P3 ;  /* 0xff80000069267808 */ /* 0x000fc40005800000 */
        /* <DEDUP_REMOVED lines=13> */
[----:B------:R-:W-:Y:S01]  /*4560*/  ISETP.GE.AND P1, PT, R4, R193, PT ;  /* 0x000000c10400720c */ /* 0x000fe20003f26270 */
[----:B------:R-:W-:Y:S01]  /*4570*/  LDSM.16.MT88.4 R100, [R201+0x10000] ;  /* 0x01000000c964783b */ /* 0x000fe20000004200 */
        /* <DEDUP_REMOVED lines=11> */
[----:B------:R-:W-:Y:S02]  /*4630*/  ISETP.GE.AND P1, PT, R7, R0, PT ;  /* 0x000000000700720c */ /* 0x000fe40003f26270 */
[----:B------:R-:W-:Y:S02]  /*4640*/  FMNMX3.FTZ R7, R28, R6, R60, !PT ;  /* 0x000000061c077276 */ /* 0x000fe4000781003c */
[----:B------:R-:W-:-:S02]  /*4650*/  FSEL R224, R96, -INF , !P3 ;  /* 0xff80000060e07808 */ /* 0x000fc40005800000 */
[----:B------:R-:W-:Y:S02]  /*4660*/  FMNMX3.FTZ R7, R7, R58, R52, !PT ;  /* 0x0000003a07077276 */ /* 0x000fe40007810034 */
[----:B------:R-:W-:Y:S02]  /*4670*/  ISETP.GE.AND P3, PT, R4, R0, PT ;  /* 0x000000000400720c */ /* 0x000fe40003f66270 */
[----:B------:R-:W-:Y:S01]  /*4680*/  FMNMX3.FTZ R15, R7, R50, R22, !PT ;  /* 0x00000032070f7276 */ /* 0x000fe20007810016 */
[----:B------:R-:W-:Y:S01]  /*4690*/  VIADD R7, R3, 0x71 ;  /* 0x0000007103077836 */ /* 0x000fe20000000000 */
[----:B------:R-:W-:Y:S02]  /*46a0*/  FSEL R186, R99, -INF , !P3 ;  /* 0xff80000063ba7808 */ /* 0x000fe40005800000 */
[----:B------:R-:W-:Y:S02]  /*46b0*/  ISETP.GE.AND P3, PT, R5, R0, PT ;  /* 0x000000000500720c */ /* 0x000fe40003f66270 */
[----:B------:R-:W-:-:S02]  /*46c0*/  FMNMX3.FTZ R15, R15, R20, R48, !PT ;  /* 0x000000140f0f7276 */ /* 0x000fc40007810030 */
[----:B------:R-:W-:Y:S02]  /*46d0*/  FSEL R182, R95, -INF , !P3 ;  /* 0xff8000005fb67808 */ /* 0x000fe40005800000 */
[----:B------:R-:W-:Y:S02]  /*46e0*/  FMNMX3.FTZ R15, R15, R34, R32, !PT ;  /* 0x000000220f0f7276 */ /* 0x000fe40007810020 */
[----:B------:R-:W-:Y:S02]  /*46f0*/  ISETP.GE.AND P3, PT, R3, R0, PT ;  /* 0x000000000300720c */ /* 0x000fe40003f66270 */
[----:B------:R-:W-:Y:S02]  /*4700*/  FMNMX3.FTZ R15, R15, R44, R238, !PT ;  /* 0x0000002c0f0f7276 */ /* 0x000fe400078100ee */
[----:B------:R-:W-:Y:S02]  /*4710*/  FSEL R4, R31, -INF , !P2 ;  /* 0xff8000001f047808 */ /* 0x000fe40005000000 */
[----:B------:R-:W-:-:S02]  /*4720*/  FSEL R30, R30, -INF , !P3 ;  /* 0xff8000001e1e7808 */ /* 0x000fc40005800000 */
[----:B------:R-:W-:Y:S01]  /*4730*/  ISETP.GE.AND P2, PT, R5, R193, PT ;  /* 0x000000c10500720c */ /* 0x000fe20003f46270 */
[----:B------:R-:W-:Y:S01]  /*4740*/  VIADD R5, R3, 0x59 ;  /* 0x0000005903057836 */ /* 0x000fe20000000000 */
[----:B------:R-:W-:Y:S02]  /*4750*/  FMNMX3.FTZ R15, R15, R40, R236, !PT ;  /* 0x000000280f0f7276 */ /* 0x000fe400078100ec */
[----:B------:R-:W-:Y:S02]  /*4760*/  FMNMX3.FTZ R13, R30, R4, R54, !PT ;  /* 0x000000041e0d7276 */ /* 0x000fe40007810036 */
[----:B------:R-:W-:Y:S02]  /*4770*/  FMNMX3.FTZ R15, R15, R38, R226, !PT ;  /* 0x000000260f0f7276 */ /* 0x000fe400078100e2 */
[----:B------:R-:W-:Y:S02]  /*4780*/  FSEL R214, R93, -INF , !P2 ;  /* 0xff8000005dd67808 */ /* 0x000fe40005000000 */
[----:B------:R-:W-:-:S02]  /*4790*/  FMNMX3.FTZ R13, R13, R56, R18, !PT ;  /* 0x000000380d0d7276 */ /* 0x000fc40007810012 */
[CC--:B------:R-:W-:Y:S02]  /*47a0*/  ISETP.GE.AND P6, PT, R5.reuse, R193.reuse, PT ;  /* 0x000000c10500720c */ /* 0x0c0fe40003fc6270 */
[----:B------:R-:W-:Y:S01]  /*47b0*/  ISETP.GE.AND P2, PT, R5, R0, PT ;  /* 0x000000000500720c */ /* 0x000fe20003f46270 */
[----:B------:R-:W-:Y:S01]  /*47c0*/  VIADD R5, R3, 0x60 ;  /* 0x0000006003057836 */ /* 0x000fe20000000000 */
[----:B------:R-:W-:Y:S02]  /*47d0*/  FMNMX3.FTZ R15, R15, R174, R224, !PT ;  /* 0x000000ae0f0f7276 */ /* 0x000fe400078100e0 */
[----:B------:R-:W-:Y:S02]  /*47e0*/  FMNMX3.FTZ R13, R13, R16, R14, !PT ;  /* 0x000000100d0d7276 */ /* 0x000fe4000781000e */
[----:B------:R-:W-:Y:S02]  /*47f0*/  FSEL R212, R88, -INF , !P4 ;  /* 0xff80000058d47808 */ /* 0x000fe40006000000 */
[----:B------:R-:W-:-:S02]  /*4800*/  ISETP.GE.AND P4, PT, R5, R193, PT ;  /* 0x000000c10500720c */ /* 0x000fc40003f86270 */
[----:B------:R-:W-:Y:S02]  /*4810*/  FMNMX3.FTZ R15, R15, R176, R216, !PT ;  /* 0x000000b00f0f7276 */ /* 0x000fe400078100d8 */
[----:B------:R-:W-:Y:S02]  /*4820*/  FMNMX3.FTZ R13, R13, R12, R242, !PT ;  /* 0x0000000c0d0d7276 */ /* 0x000fe400078100f2 */
[-C--:B------:R-:W-:Y:S02]  /*4830*/  ISETP.GE.AND P3, PT, R11, R193.reuse, PT ;  /* 0x000000c10b00720c */ /* 0x080fe40003f66270 */
[----:B------:R-:W-:Y:S02]  /*4840*/  FSEL R190, R89, -INF , !P6 ;  /* 0xff80000059be7808 */ /* 0x000fe40007000000 */
[----:B------:R-:W-:Y:S02]  /*4850*/  ISETP.GE.AND P6, PT, R10, R193, PT ;  /* 0x000000c10a00720c */ /* 0x000fe40003fc6270 */
[----:B------:R-:W-:-:S02]  /*4860*/  FSEL R172, R84, -INF , !P4 ;  /* 0xff80000054ac7808 */ /* 0x000fc40006000000 */
[----:B------:R-:W-:Y:S02]  /*4870*/  FMNMX3.FTZ R15, R15, R214, R212, !PT ;  /* 0x000000d60f0f7276 */ /* 0x000fe400078100d4 */
        /* <DEDUP_REMOVED lines=22> */
[----:B------:R-:W-:Y:S02]  /*49e0*/  ISETP.GE.AND P6, PT, R11, R0, PT ;  /* 0x000000000b00720c */ /* 0x000fe40003fc6270 */
[----:B------:R-:W-:Y:S02]  /*49f0*/  FSEL R146, R73, -INF , !P3 ;  /* 0xff80000049927808 */ /* 0x000fe40005800000 */
[----:B------:R-:W-:-:S02]  /*4a00*/  FMNMX3.FTZ R15, R15, R154, R152, !PT ;  /* 0x0000009a0f0f7276 */ /* 0x000fc40007810098 */
[----:B------:R-:W-:Y:S02]  /*4a10*/  FMNMX3.FTZ R11, R13, R184, R220, !PT ;  /* 0x000000b80d0b7276 */ /* 0x000fe400078100dc */
[----:B------:R-:W-:Y:S02]  /*4a20*/  ISETP.GE.AND P3, PT, R9, R0, PT ;  /* 0x000000000900720c */ /* 0x000fe40003f66270 */
[----:B------:R-:W-:Y:S02]  /*4a30*/  FMNMX.FTZ R9, R146, R15, !PT ;  /* 0x0000000f92097209 */ /* 0x000fe40007810000 */
[----:B------:R-:W-:Y:S02]  /*4a40*/  FMNMX3.FTZ R11, R11, R186, R188, !PT ;  /* 0x000000ba0b0b7276 */ /* 0x000fe400078100bc */
[----:B------:R-:W-:Y:S02]  /*4a50*/  FSEL R178, R91, -INF , !P2 ;  /* 0xff8000005bb27808 */ /* 0x000fe40005000000 */
[----:B------:R-:W-:-:S02]  /*4a60*/  ISETP.GE.AND P2, PT, R8, R0, PT ;  /* 0x000000000800720c */ /* 0x000fc40003f46270 */
[----:B------:R-:W-:Y:S01]  /*4a70*/  ISETP.GE.AND P4, PT, R10, R0, PT ;  /* 0x000000000a00720c */ /* 0x000fe20003f86270 */
[----:B------:R-:W2:Y:S01]  /*4a80*/  SHFL.BFLY PT, R8, R9, 0x2, 0x1f ;  /* 0x0c401f0009087f89 */ /* 0x000ea200000e0000 */
[----:B------:R-:W-:Y:S02]  /*4a90*/  FSEL R164, R86, -INF , !P1 ;  /* 0xff80000056a47808 */ /* 0x000fe40004800000 */
[----:B------:R-:W-:Y:S02]  /*4aa0*/  FMNMX3.FTZ R11, R11, R182, R180, !PT ;  /* 0x000000b60b0b7276 */ /* 0x000fe400078100b4 */
        /* <DEDUP_REMOVED lines=10> */
[----:B------:R-:W-:Y:S01]  /*4b50*/  FSEL R138, R74, -INF , !P4 ;  /* 0xff8000004a8a7808 */ /* 0x000fe20006000000 */
[----:B------:R-:W-:Y:S01]  /*4b60*/  LDSM.16.MT88.4 R76, [R137+0xc000] ;  /* 0x00c00000894c783b */ /* 0x000fe20000004200 */
[----:B------:R-:W-:Y:S02]  /*4b70*/  FMNMX3.FTZ R11, R11, R158, R144, !PT ;  /* 0x0000009e0b0b7276 */ /* 0x000fe40007810090 */
[----:B------:R-:W-:Y:S02]  /*4b80*/  FSEL R136, R75, -INF , !P2 ;  /* 0xff8000004b887808 */ /* 0x000fe40005000000 */
[----:B------:R-:W-:Y:S02]  /*4b90*/  FMNMX3.FTZ R5, R11, R140, R138, !PT ;  /* 0x0000008c0b057276 */ /* 0x000fe4000781008a */
[----:B--2---:R-:W-:-:S02]  /*4ba0*/  FMNMX.FTZ R9, R9, R8, !PT ;  /* 0x0000000809097209 */ /* 0x004fc40007810000 */
[----:B------:R-:W-:-:S03]  /*4bb0*/  FMNMX.FTZ R5, R136, R5, !PT ;  /* 0x0000000588057209 */ /* 0x000fc60007810000 */
[----:B------:R-:W2:Y:S04]  /*4bc0*/  SHFL.BFLY PT, R132, R9, 0x1, 0x1f ;  /* 0x0c201f0009847f89 */ /* 0x000ea800000e0000 */
[----:B------:R-:W3:Y:S01]  /*4bd0*/  SHFL.BFLY PT, R8, R5, 0x2, 0x1f ;  /* 0x0c401f0005087f89 */ /* 0x000ee200000e0000 */
[----:B--2---:R-:W-:Y:S02]  /*4be0*/  FMNMX.FTZ R132, R9, R132, !PT ;  /* 0x0000008409847209 */ /* 0x004fe40007810000 */
[----:B---3--:R-:W-:-:S03]  /*4bf0*/  FMNMX.FTZ R8, R5, R8, !PT ;  /* 0x0000000805087209 */ /* 0x008fc60007810000 */
[C---:B-1----:R-:W-:Y:S01]  /*4c00*/  FMUL.FTZ R139, R132.reuse, UR4 ;  /* 0x00000004848b7c20 */ /* 0x042fe20008410000 */
        /* <DEDUP_REMOVED lines=21> */
[----:B-1----:R-:W-:Y:S01]  /*4d60*/  FMNMX.FTZ R3, R8, R3, !PT ;  /* 0x0000000308037209 */ /* 0x002fe20007810000 */
[--C-:B------:R-:W-:Y:S01]  /*4d70*/  FFMA.FTZ R147, R226, UR4, -R139.reuse ;  /* 0x00000004e2937c23 */ /* 0x100fe2000801088b */
[----:B------:R-:W-:Y:S01]  /*4d80*/  LDSM.16.MT88.4 R8, [R201+0xc800] ;  /* 0x00c80000c908783b */ /* 0x000fe20000004200 */
        /* <DEDUP_REMOVED lines=11> */
[----:B------:R-:W2:Y:S01]  /*4e40*/  MUFU.EX2 R60, R60 ;  /* 0x0000003c003c7308 */ /* 0x000ea20000000800 */
[----:B------:R-:W-:Y:S01]  /*4e50*/  FFMA.FTZ R62, R4, UR4, -R67 ;  /* 0x00000004043e7c23 */ /* 0x000fe20008010843 */
[----:B------:R-:W-:-:S02]  /*4e60*/  VIADD R4, R201, 0xc000 ;  /* 0x0000c000c9047836 */ /* 0x000fc40000000000 */
[--C-:B------:R-:W-:Y:S01]  /*4e70*/  FFMA.FTZ R63, R30, UR4, -R67.reuse ;  /* 0x000000041e3f7c23 */ /* 0x100fe20008010843 */
[--C-:B------:R-:W-:Y:S01]  /*4e80*/  FFMA.FTZ R59, R54, UR4, -R67.reuse ;  /* 0x00000004363b7c23 */ /* 0x100fe20008010843 */
[----:B------:R-:W-:Y:S01]  /*4e90*/  FFMA.FTZ R58, R56, UR4, -R67 ;  /* 0x00000004383a7c23 */ /* 0x000fe20008010843 */
[----:B------:R-:W-:Y:S02]  /*4ea0*/  @P0 VIADD R66, R4, 0xffffffc0 ;  /* 0xffffffc004420836 */ /* 0x000fe40000000000 */
[----:B------:R-:W-:Y:S01]  /*4eb0*/  FFMA.FTZ R56, R50, UR4, -R139 ;  /* 0x0000000432387c23 */ /* 0x000fe2000801088b */
[----:B------:R-:W-:Y:S01]  /*4ec0*/  MUFU.EX2 R62, R62 ;  /* 0x0000003e003e7308 */ /* 0x000fe20000000800 */
[--C-:B------:R-:W-:Y:S01]  /*4ed0*/  FFMA.FTZ R55, R18, UR4, -R67.reuse ;  /* 0x0000000412377c23 */ /* 0x100fe20008010843 */
[----:B------:R-:W-:Y:S01]  /*4ee0*/  IMAD.IADD R37, R189, 0x1, R66 ;  /* 0x00000001bd257824 */ /* 0x000fe200078e0242 */
[----:B------:R-:W3:Y:S01]  /*4ef0*/  LDSM.16.MT88.4 R84, [R66] ;  /* 0x000000004254783b */ /* 0x000ee20000004200 */
[--C-:B------:R-:W-:Y:S01]  /*4f00*/  FFMA.FTZ R54, R16, UR4, -R67.reuse ;  /* 0x0000000410367c23 */ /* 0x100fe20008010843 */
[--C-:B------:R-:W-:Y:S01]  /*4f10*/  FFMA.FTZ R51, R14, UR4, -R67.reuse ;  /* 0x000000040e337c23 */ /* 0x100fe20008010843 */
[--C-:B------:R-:W-:Y:S01]  /*4f20*/  FFMA.FTZ R50, R12, UR4, -R67.reuse ;  /* 0x000000040c327c23 */ /* 0x100fe20008010843 */
[----:B------:R-:W4:Y:S01]  /*4f30*/  LDSM.16.MT88.4 R92, [R37] ;  /* 0x00000000255c783b */ /* 0x000f220000004200 */
[----:B------:R-:W5:Y:S01]  /*4f40*/  MUFU.EX2 R63, R63 ;  /* 0x0000003f003f7308 */ /* 0x000f620000000800 */
[----:B-1----:R-:W-:Y:S01]  /*4f50*/  F2FP.F16.F32.PACK_AB R116, R64, R65 ;  /* 0x000000414074723e */ /* 0x002fe200000000ff */
[--C-:B------:R-:W-:Y:S01]  /*4f60*/  FFMA.FTZ R43, R42, UR4, -R67.reuse ;  /* 0x000000042a2b7c23 */ /* 0x100fe20008010843 */
[----:B------:R-:W1:Y:S01]  /*4f70*/  LDSM.16.MT88.4 R112, [R66+0x4000] ;  /* 0x004000004270783b */ /* 0x000e620000004200 */
[----:B--2---:R-:W-:Y:S01]  /*4f80*/  F2FP.F16.F32.PACK_AB R118, R60, R61 ;  /* 0x0000003d3c76723e */ /* 0x004fe200000000ff */
        /* <DEDUP_REMOVED lines=10> */
[----:B------:R-:W2:Y:S01]  /*5030*/  LDSM.16.MT88.4 R12, [R66+0x800] ;  /* 0x00080000420c783b */ /* 0x000ea20000004200 */
[----:B------:R-:W3:Y:S01]  /*5040*/  MUFU.EX2 R58, R58 ;  /* 0x0000003a003a7308 */ /* 0x000ee20000000800 */
        /* <DEDUP_REMOVED lines=16> */
[----:B---3--:R-:W-:Y:S01]  /*5150*/  F2FP.F16.F32.PACK_AB R119, R58, R59 ;  /* 0x0000003b3a77723e */ /* 0x008fe200000000ff */
[----:B------:R-:W-:Y:S01]  /*5160*/  FFMA.FTZ R217, R136, UR4, -R67 ;  /* 0x0000000488d97c23 */ /* 0x000fe20008010843 */
[----:B------:R-:W-:Y:S01]  /*5170*/  FADD.FTZ R64, R65, R64 ;  /* 0x0000004041407221 */ /* 0x000fe20000010000 */
[----:B------:R-:W-:Y:S01]  /*5180*/  FADD.FTZ R62, R63, R62 ;  /* 0x0000003e3f3e7221 */ /* 0x000fe20000010000 */
[----:B------:R-:W-:-:S02]  /*5190*/  ISETP.GT.AND P1, PT, R142, R207, PT ;  /* 0x000000cf8e00720c */ /* 0x000fc40003f24270 */
        /* <DEDUP_REMOVED lines=33> */
[----:B--2---:R-:W-:Y:S01]  /*53b0*/  HMMA.16816.F32 R120, R116, R4, RZ ;  /* 0x000000047478723c */ /* 0x004fe200000018ff */
[----:B-----5:R-:W-:Y:S01]  /*53c0*/  F2FP.F16.F32.PACK_AB R4, R56, R57 ;  /* 0x000000393804723e */ /* 0x020fe200000000ff */
[----:B------:R-:W-:Y:S01]  /*53d0*/  FADD.FTZ R57, R57, R60 ;  /* 0x0000003c39397221 */ /* 0x000fe20000010000 */
[----:B---3--:R-:W-:Y:S01]  /*53e0*/  F2FP.F16.F32.PACK_AB R5, R54, R55 ;  /* 0x000000373605723e */ /* 0x008fe200000000ff */
[----:B------:R-:W-:-:S02]  /*53f0*/  FADD.FTZ R55, R55, R58 ;  /* 0x0000003a37377221 */ /* 0x000fc40000010000 */
[----:B------:R-:W-:Y:S01]  /*5400*/  FADD.FTZ R56, R56, R57 ;  /* 0x0000003938387221 */ /* 0x000fe20000010000 */
[----:B------:R-:W2:Y:S01]  /*5410*/  MUFU.EX2 R40, R40 ;  /* 0x0000002800287308 */ /* 0x000ea20000000800 */
[----:B------:R-:W-:Y:S01]  /*5420*/  HMMA.16816.F32 R116, R116, R6, RZ ;  /* 0x000000067474723c */ /* 0x000fe200000018ff */
[----:B------:R-:W-:Y:S01]  /*5430*/  F2FP.F16.F32.PACK_AB R6, R52, R53 ;  /* 0x000000353406723e */ /* 0x000fe200000000ff */
[----:B------:R-:W-:Y:S01]  /*5440*/  FADD.FTZ R54, R54, R55 ;  /* 0x0000003736367221 */ /* 0x000fe20000010000 */
[----:B------:R-:W-:Y:S01]  /*5450*/  F2FP.F16.F32.PACK_AB R7, R50, R51 ;  /* 0x000000333207723e */ /* 0x000fe200000000ff */
        /* <DEDUP_REMOVED lines=40> */
[--C-:B------:R-:W-:Y:S01]  /*56e0*/  FFMA.FTZ R150, R228, UR4, -R67.reuse ;  /* 0x00000004e4967c23 */ /* 0x100fe20008010843 */
[----:B------:R-:W-:-:S03]  /*56f0*/  FFMA.FTZ R151, R222, UR4, -R67 ;  /* 0x00000004de977c23 */ /* 0x000fc60008010843 */
[----:B------:R-:W5:Y:S03]  /*5700*/  MUFU.EX2 R148, R148 ;  /* 0x0000009400947308 */ /* 0x000f660000000800 */
[C---:B------:R-:W-:Y:S05]  /*5710*/  HMMA.16816.F32 R124, R4.reuse, R32, R124 ;  /* 0x00000020047c723c */ /* 0x040fea000000187c */
[----:B------:R-:W5:Y:S03]  /*5720*/  MUFU.EX2 R150, R150 ;  /* 0x0000009600967308 */ /* 0x000f660000000800 */
[----:B------:R-:W-:Y:S01]  /*5730*/  HMMA.16816.F32 R112, R4, R34, R112 ;  /* 0x000000220470723c */ /* 0x000fe20000001870 */
[----:B----4-:R-:W-:Y:S01]  /*5740*/  F2FP.F16.F32.PACK_AB R4, R48, R49 ;  /* 0x000000313004723e */ /* 0x010fe200000000ff */
[----:B------:R-:W-:Y:S01]  /*5750*/  LDSM.16.MT88.4 R32, [R66+0x5000] ;  /* 0x005000004220783b */ /* 0x000fe20000004200 */
[----:B-1----:R-:W-:Y:S01]  /*5760*/  F2FP.F16.F32.PACK_AB R5, R46, R47 ;  /* 0x0000002f2e05723e */ /* 0x002fe200000000ff */
        /* <DEDUP_REMOVED lines=8> */
[----:B--2---:R-:W-:Y:S01]  /*57f0*/  HMMA.16816.F32 R104, R4, R12, R104 ;  /* 0x0000000c0468723c */ /* 0x004fe20000001868 */
[----:B------:R-:W1:Y:S01]  /*5800*/  MUFU.EX2 R151, R151 ;  /* 0x0000009700977308 */ /* 0x000e620000000800 */
        /* <DEDUP_REMOVED lines=29> */
[----:B------:R-:W1:Y:S01]  /*59e0*/  LDSM.16.MT88.4 R28, [R137+0x11800] ;  /* 0x01180000891c783b */ /* 0x000e620000004200 */
[----:B------:R-:W-:Y:S06]  /*59f0*/  MUFU.EX2 R138, R138 ;  /* 0x0000008a008a7308 */ /* 0x000fec0000000800 */
[C---:B------:R-:W-:Y:S02]  /*5a00*/  HMMA.16816.F32 R124, R4.reuse, R32, R124 ;  /* 0x00000020047c723c */ /* 0x040fe4000000187c */
[----:B------:R-:W-:Y:S06]  /*5a10*/  MUFU.EX2 R217, R217 ;  /* 0x000000d900d97308 */ /* 0x000fec0000000800 */
        /* <DEDUP_REMOVED lines=27> */
[C---:B---3--:R-:W-:Y:S08]  /*5bd0*/  HMMA.16816.F32 R124, R4.reuse, R8, R124 ;  /* 0x00000008047c723c */ /* 0x048ff0000000187c */
        /* <DEDUP_REMOVED lines=8> */
[C---:B------:R-:W-:Y:S01]  /*5c60*/  HMMA.16816.F32 R108, R4.reuse, R30, R108 ;  /* 0x0000001e046c723c */ /* 0x040fe2000000186c */
[----:B------:R-:W-:Y:S07]  /*5c70*/  LDSM.16.MT88.4 R28, [R137+0x12000] ;  /* 0x01200000891c783b */ /* 0x000fee0000004200 */
[C---:B------:R-:W-:Y:S08]  /*5c80*/  HMMA.16816.F32 R88, R4.reuse, R20, R88 ;  /* 0x000000140458723c */ /* 0x040ff00000001858 */
[----:B------:R-:W-:Y:S01]  /*5c90*/  HMMA.16816.F32 R92, R4, R22, R92 ;  /* 0x00000016045c723c */ /* 0x000fe2000000185c */
[----:B------:R-:W4:Y:S01]  /*5ca0*/  LDSM.16.MT88.4 R20, [R201+0xe000] ;  /* 0x00e00000c914783b */ /* 0x000f220000004200 */
[----:B------:R-:W-:Y:S01]  /*5cb0*/  F2FP.F16.F32.PACK_AB R4, R174, R147 ;  /* 0x00000093ae04723e */ /* 0x000fe200000000ff */
[----:B------:R-:W-:Y:S01]  /*5cc0*/  FADD.FTZ R147, R147, R38 ;  /* 0x0000002693937221 */ /* 0x000fe20000010000 */
[----:B------:R-:W-:Y:S01]  /*5cd0*/  F2FP.F16.F32.PACK_AB R5, R184, R151 ;  /* 0x00000097b805723e */ /* 0x000fe200000000ff */
[----:B------:R-:W-:Y:S01]  /*5ce0*/  FADD.FTZ R151, R151, R150 ;  /* 0x0000009697977221 */ /* 0x000fe20000010000 */
[----:B------:R-:W-:Y:S01]  /*5cf0*/  F2FP.F16.F32.PACK_AB R6, R176, R149 ;  /* 0x00000095b006723e */ /* 0x000fe200000000ff */
[----:B------:R-:W-:Y:S01]  /*5d00*/  FADD.FTZ R174, R174, R147 ;  /* 0x00000093aeae7221 */ /* 0x000fe20000010000 */
        /* <DEDUP_REMOVED lines=28> */
[----:B------:R-:W2:Y:S01]  /*5ed0*/  MUFU.EX2 R35, R35 ;  /* 0x0000002300237308 */ /* 0x000ea20000000800 */
[C---:B------:R-:W-:Y:S08]  /*5ee0*/  HMMA.16816.F32 R104, R4.reuse, R28, R104 ;  /* 0x0000001c0468723c */ /* 0x040ff00000001868 */
[C---:B------:R-:W-:Y:S01]  /*5ef0*/  HMMA.16816.F32 R108, R4.reuse, R30, R108 ;  /* 0x0000001e046c723c */ /* 0x040fe2000000186c */
[----:B------:R-:W-:Y:S07]  /*5f00*/  LDSM.16.MT88.4 R28, [R137+0xe800] ;  /* 0x00e80000891c783b */ /* 0x000fee0000004200 */
[C---:B---3--:R-:W-:Y:S08]  /*5f10*/  HMMA.16816.F32 R120, R4.reuse, R16, R120 ;  /* 0x000000100478723c */ /* 0x048ff00000001878 */
[----:B------:R-:W-:Y:S01]  /*5f20*/  HMMA.16816.F32 R116, R4, R18, R116 ;  /* 0x000000120474723c */ /* 0x000fe20000001874 */
[----:B-----5:R-:W-:Y:S01]  /*5f30*/  F2FP.F16.F32.PACK_AB R4, R33, R32 ;  /* 0x000000202104723e */ /* 0x020fe200000000ff */
[----:B------:R-:W3:Y:S01]  /*5f40*/  LDSM.16.MT88.4 R16, [R37+0x2800] ;  /* 0x002800002510783b */ /* 0x000ee20000004200 */
[----:B------:R-:W-:Y:S01]  /*5f50*/  F2FP.F16.F32.PACK_AB R5, R182, R155 ;  /* 0x0000009bb605723e */ /* 0x000fe200000000ff */
[----:B------:R-:W-:Y:S01]  /*5f60*/  FADD.FTZ R155, R155, R186 ;  /* 0x000000ba9b9b7221 */ /* 0x000fe20000010000 */
[----:B--2---:R-:W-:-:S02]  /*5f70*/  F2FP.F16.F32.PACK_AB R6, R35, R34 ;  /* 0x000000222306723e */ /* 0x004fc400000000ff */
[----:B------:R-:W-:Y:S01]  /*5f80*/  F2FP.F16.F32.PACK_AB R7, R178, R157 ;  /* 0x0000009db207723e */ /* 0x000fe200000000ff */
[----:B------:R-:W-:-:S04]  /*5f90*/  FADD.FTZ R182, R182, R155 ;  /* 0x0000009bb6b67221 */ /* 0x000fc80000010000 */
[----:B------:R-:W-:Y:S02]  /*5fa0*/  FADD.FTZ R157, R157, R182 ;  /* 0x000000b69d9d7221 */ /* 0x000fe40000010000 */
[----:B------:R-:W-:Y:S02]  /*5fb0*/  HMMA.16816.F32 R104, R4, R12, R104 ;  /* 0x0000000c0468723c */ /* 0x000fe40000001868 */
        /* <DEDUP_REMOVED lines=46> */
[----:B------:R-:W-:-:S05]  /*62a0*/  FFMA.FTZ R31, R144, UR4, -R67 ;  /* 0x00000004901f7c23 */ /* 0x000fca0008010843 */
[----:B------:R-:W5:Y:S01]  /*62b0*/  MUFU.EX2 R29, R29 ;  /* 0x0000001d001d7308 */ /* 0x000f620000000800 */
[C---:B--2---:R-:W-:Y:S07]  /*62c0*/  HMMA.16816.F32 R124, R4.reuse, R12, R124 ;  /* 0x0000000c047c723c */ /* 0x044fee000000187c */
[----:B------:R-:W-:Y:S01]  /*62d0*/  MUFU.EX2 R30, R30 ;  /* 0x0000001e001e7308 */ /* 0x000fe20000000800 */
[C---:B------:R-:W-:Y:S01]  /*62e0*/  HMMA.16816.F32 R112, R4.reuse, R14, R112 ;  /* 0x0000000e0470723c */ /* 0x040fe20000001870 */
[----:B------:R-:W2:Y:S06]  /*62f0*/  LDSM.16.MT88.4 R12, [R66+0x3800] ;  /* 0x00380000420c783b */ /* 0x000eac0000004200 */
[----:B------:R-:W1:Y:S01]  /*6300*/  MUFU.EX2 R31, R31 ;  /* 0x0000001f001f7308 */ /* 0x000e620000000800 */
[C---:B---3--:R-:W-:Y:S08]  /*6310*/  HMMA.16816.F32 R96, R4.reuse, R16, R96 ;  /* 0x000000100460723c */ /* 0x048ff00000001860 */
[C---:B------:R-:W-:Y:S01]  /*6320*/  HMMA.16816.F32 R100, R4.reuse, R18, R100 ;  /* 0x000000120464723c */ /* 0x040fe20000001864 */
[----:B------:R-:W3:Y:S07]  /*6330*/  LDSM.16.MT88.4 R16, [R137+0x13800] ;  /* 0x013800008910783b */ /* 0x000eee0000004200 */
[C---:B----4-:R-:W-:Y:S08]  /*6340*/  HMMA.16816.F32 R120, R4.reuse, R20, R120 ;  /* 0x000000140478723c */ /* 0x050ff00000001878 */
[----:B------:R-:W-:Y:S01]  /*6350*/  HMMA.16816.F32 R116, R4, R22, R116 ;  /* 0x000000160474723c */ /* 0x000fe20000001874 */
[----:B-----5:R-:W-:-:S02]  /*6360*/  F2FP.F16.F32.PACK_AB R4, R29, R28 ;  /* 0x0000001c1d04723e */ /* 0x020fc400000000ff */
[----:B-1----:R-:W-:Y:S02]  /*6370*/  F2FP.F16.F32.PACK_AB R5, R140, R31 ;  /* 0x0000001f8c05723e */ /* 0x002fe400000000ff */
[----:B------:R-:W-:Y:S02]  /*6380*/  F2FP.F16.F32.PACK_AB R6, R221, R30 ;  /* 0x0000001edd06723e */ /* 0x000fe400000000ff */
[----:B------:R-:W-:-:S07]  /*6390*/  F2FP.F16.F32.PACK_AB R7, R217, R138 ;  /* 0x0000008ad907723e */ /* 0x000fce00000000ff */
[C---:B------:R-:W-:Y:S08]  /*63a0*/  HMMA.16816.F32 R72, R4.reuse, R8, R72 ;  /* 0x000000080448723c */ /* 0x040ff00000001848 */
        /* <DEDUP_REMOVED lines=19> */
[----:B------:R-:W2:Y:S07]  /*64e0*/  LDSM.16.MT88.4 R16, [R37+0x7800] ;  /* 0x007800002510783b */ /* 0x000eae0000004200 */
        /* <DEDUP_REMOVED lines=18> */
[----:B--2---:R-:W-:Y:S02]  /*6610*/  HMMA.16816.F32 R120, R4, R16, R120 ;  /* 0x000000100478723c */ /* 0x004fe40000001878 */
        /* <DEDUP_REMOVED lines=69> */
.L_x_2945:
[----:B------:R-:W-:Y:S01]  /*6a70*/  UMOV UR4, URZ ;  /* 0x000000ff00047c82 */ /* 0x000fe20008000000 */
[----:B------:R-:W-:Y:S01]  /*6a80*/  IMAD.SHL.U32 R4, R24, 0x80, RZ ;  /* 0x0000008018047824 */ /* 0x000fe200078e00ff */
[----:B------:R-:W-:-:S05]  /*6a90*/  IADD3 R5, P1, PT, RZ, -UR4, RZ ;  /* 0x80000004ff057c10 */ /* 0x000fca000ff3e0ff */
[----:B------:R-:W-:-:S05]  /*6aa0*/  IMAD.X R4, RZ, RZ, ~R4, P1 ;  /* 0x000000ffff047224 */ /* 0x000fca00008e0e04 */
[----:B------:R-:W-:-:S04]  /*6ab0*/  SHF.R.S64 R5, R5, 0x1f, R4 ;  /* 0x0000001f05057819 */ /* 0x000fc80000001004 */
[----:B------:R-:W-:-:S04]  /*6ac0*/  IADD3 R210, P1, PT, R5, R210, RZ ;  /* 0x000000d205d27210 */ /* 0x000fc80007f3e0ff */
[----:B------:R-:W-:-:S09]  /*6ad0*/  LEA.HI.X.SX32 R211, R4, R211, 0x1, P1 ;  /* 0x000000d304d37211 */ /* 0x000fd200008f0eff */
.L_x_2946:
[----:B------:R-:W1:Y:S01]  /*6ae0*/  LDCU.64 UR4, c[0x0][0x3c0] ;  /* 0x00007800ff0477ac */ /* 0x000e620008000a00 */
[----:B------:R-:W2:Y:S01]  /*6af0*/  S2UR UR10, SR_CgaCtaId ;  /* 0x00000000000a79c3 */ /* 0x000ea20000008800 */
[----:B------:R-:W-:Y:S01]  /*6b00*/  LOP3.LUT R5, R197, 0x1f8, RZ, 0xc0, !PT ;  /* 0x000001f8c5057812 */ /* 0x000fe200078ec0ff */
[----:B------:R-:W-:Y:S01]  /*6b10*/  IMAD.IADD R201, R202, 0x1, R189 ;  /* 0x00000001cac97824 */ /* 0x000fe200078e02bd */
[--C-:B------:R-:W-:Y:S02]  /*6b20*/  SHF.R.U32.HI R204, RZ, 0x1, R200.reuse ;  /* 0x00000001ffcc7819 */ /* 0x100fe400000116c8 */
[----:B------:R-:W-:Y:S02]  /*6b30*/  LOP3.LUT R4, R5, 0x38, R200, 0x78, !PT ;  /* 0x0000003805047812 */ /* 0x000fe400078e78c8 */
[----:B------:R-:W-:Y:S02]  /*6b40*/  LOP3.LUT R27, R27, 0x1c0, R36, 0xf8, !PT ;  /* 0x000001c01b1b7812 */ /* 0x000fe400078ef824 */
[----:B------:R-:W-:-:S02]  /*6b50*/  LOP3.LUT R195, R4, 0x1e00, R197, 0xf8, !PT ;  /* 0x00001e0004c37812 */ /* 0x000fc400078ef8c5 */
[----:B------:R-:W-:-:S04]  /*6b60*/  LOP3.LUT R4, R204, 0x8, RZ, 0xc0, !PT ;  /* 0x00000008cc047812 */ /* 0x000fc800078ec0ff */
[----:B------:R-:W-:Y:S01]  /*6b70*/  LOP3.LUT R4, R26, R27, R4, 0xf6, !PT ;  /* 0x0000001b1a047212 */ /* 0x000fe200078ef604 */
[----:B-1----:R-:W-:Y:S02]  /*6b80*/  USHF.L.U32 UR6, UR4, 0x5, URZ ;  /* 0x0000000504067899 */ /* 0x002fe400080006ff */
[----:B------:R-:W-:-:S03]  /*6b90*/  USHF.L.U64.HI UR4, UR4, 0x5, UR5 ;  /* 0x0000000504047899 */ /* 0x000fc60008010205 */
[----:B------:R-:W-:Y:S01]  /*6ba0*/  UMOV UR5, 0x400 ;  /* 0x0000040000057882 */ /* 0x000fe20000000000 */
[----:B------:R-:W-:Y:S01]  /*6bb0*/  IADD3 R8, P1, PT, R210, UR6, RZ ;  /* 0x00000006d2087c10 */ /* 0x000fe2000ff3e0ff */
[----:B--2---:R-:W-:-:S03]  /*6bc0*/  ULEA UR5, UR10, UR5, 0x18 ;  /* 0x000000050a057291 */ /* 0x004fc6000f8ec0ff */
[----:B------:R-:W-:Y:S02]  /*6bd0*/  IADD3.X R9, PT, PT, R211, UR4, RZ, P1, !PT ;  /* 0x00000004d3097c10 */ /* 0x000fe40008ffe4ff */
[----:B------:R-:W-:Y:S02]  /*6be0*/  IADD3 R6, P1, PT, R8, UR6, RZ ;  /* 0x0000000608067c10 */ /* 0x000fe4000ff3e0ff */
[----:B------:R-:W-:Y:S02]  /*6bf0*/  LEA R195, R195, UR5, 0x1 ;  /* 0x00000005c3c37c11 */ /* 0x000fe4000f8e08ff */
[----:B------:R-:W-:Y:S02]  /*6c00*/  IADD3.X R7, PT, PT, R9, UR4, RZ, P1, !PT ;  /* 0x0000000409077c10 */ /* 0x000fe40008ffe4ff */
[----:B------:R-:W-:Y:S01]  /*6c10*/  IADD3 R10, P1, PT, R6, UR6, RZ ;  /* 0x00000006060a7c10 */ /* 0x000fe2000ff3e0ff */
[----:B------:R-:W-:Y:S01]  /*6c20*/  @!PT LDS RZ, [RZ] ;  /* 0x00000000fffff984 */ /* 0x000fe20000000800 */
[----:B------:R-:W-:Y:S01]  /*6c30*/  @!PT LDS RZ, [RZ] ;  /* 0x00000000fffff984 */ /* 0x000fe20000000800 */
[----:B------:R-:W-:Y:S01]  /*6c40*/  @!PT LDS RZ, [RZ] ;  /* 0x00000000fffff984 */ /* 0x000fe20000000800 */
[----:B------:R-:W-:Y:S01]  /*6c50*/  LDGSTS.E.BYPASS.LTC128B.128 [R195+0xc000], desc[UR16][R210.64] ;  /* 0x0c000000d2c37fae */ /* 0x000fe2000b981a10 */
[----:B------:R-:W-:-:S02]  /*6c60*/  LEA R216, R4, UR5, 0x1 ;  /* 0x0000000504d87c11 */ /* 0x000fc4000f8e08ff */
[----:B------:R-:W-:Y:S01]  /*6c70*/  IADD3.X R11, PT, PT, R7, UR4, RZ, P1, !PT ;  /* 0x00000004070b7c10 */ /* 0x000fe20008ffe4ff */
[----:B------:R-:W-:Y:S01]  /*6c80*/  LDGSTS.E.BYPASS.LTC128B.128 [R195+0x10000], desc[UR16][R210.64+0x80] ;  /* 0x10000080d2c37fae */ /* 0x000fe2000b981a10 */
[----:B------:R-:W-:Y:S01]  /*6c90*/  IADD3 R14, P1, PT, R10, UR6, RZ ;  /* 0x000000060a0e7c10 */ /* 0x000fe2000ff3e0ff */
[--C-:B------:R-:W-:Y:S02]  /*6ca0*/  IMAD.IADD R205, R189, 0x1, R216.reuse ;  /* 0x00000001bdcd7824 */ /* 0x100fe400078e02d8 */
[----:B------:R-:W-:Y:S01]  /*6cb0*/  LDGSTS.E.BYPASS.LTC128B.128 [R195+0xc800], desc[UR16][R8.64] ;  /* 0x0c80000008c37fae */ /* 0x000fe2000b981a10 */
[----:B------:R-:W-:Y:S01]  /*6cc0*/  IADD3.X R15, PT, PT, R11, UR4, RZ, P1, !PT ;  /* 0x000000040b0f7c10 */ /* 0x000fe20008ffe4ff */
[----:B------:R-:W-:Y:S01]  /*6cd0*/  IMAD.IADD R212, R141, 0x1, R216 ;  /* 0x000000018dd47824 */ /* 0x000fe200078e02d8 */
[----:B------:R-:W-:Y:S01]  /*6ce0*/  IADD3 R12, P1, PT, R14, UR6, RZ ;  /* 0x000000060e0c7c10 */ /* 0x000fe2000ff3e0ff */
[----:B------:R-:W-:Y:S02]  /*6cf0*/  LDGSTS.E.BYPASS.LTC128B.128 [R195+0x10800], desc[UR16][R8.64+0x80] ;  /* 0x1080008008c37fae */ /* 0x000fe4000b981a10 */
[----:B------:R-:W-:Y:S01]  /*6d00*/  IMAD.IADD R214, R189, 0x1, R212 ;  /* 0x00000001bdd67824 */ /* 0x000fe200078e02d4 */
        /* <DEDUP_REMOVED lines=12> */
[----:B------:R1:W-:Y:S04]  /*6dd0*/  LDGSTS.E.BYPASS.LTC128B.128 [R195+0x12800], desc[UR16][R12.64+0x80] ;  /* 0x128000800cc37fae */ /* 0x0003e8000b981a10 */
[----:B------:R-:W-:Y:S04]  /*6de0*/  LDGSTS.E.BYPASS.LTC128B.128 [R195+0xf000], desc[UR16][R16.64] ;  /* 0x0f00000010c37fae */ /* 0x000fe8000b981a10 */
[----:B------:R-:W-:Y:S04]  /*6df0*/  LDGSTS.E.BYPASS.LTC128B.128 [R195+0x13000], desc[UR16][R16.64+0x80] ;  /* 0x1300008010c37fae */ /* 0x000fe8000b981a10 */
[----:B------:R-:W-:Y:S04]  /*6e00*/  LDGSTS.E.BYPASS.LTC128B.128 [R195+0xf800], desc[UR16][R18.64] ;  /* 0x0f80000012c37fae */ /* 0x000fe8000b981a10 */
[----:B------:R2:W-:Y:S04]  /*6e10*/  LDGSTS.E.BYPASS.LTC128B.128 [R195+0x13800], desc[UR16][R18.64+0x80] ;  /* 0x1380008012c37fae */ /* 0x0005e8000b981a10 */
[----:B------:R-:W-:Y:S04]  /*6e20*/  LDSM.16.M88.4 R172, [R216] ;  /* 0x00000000d8ac783b */ /* 0x000fe80000000200 */
[----:B------:R-:W3:Y:S04]  /*6e30*/  LDSM.16.M88.4 R60, [R202+0x4000] ;  /* 0x00400000ca3c783b */ /* 0x000ee80000000200 */
[----:B------:R-:W4:Y:S04]  /*6e40*/  LDSM.16.M88.4 R52, [R202+0x4800] ;  /* 0x00480000ca34783b */ /* 0x000f280000000200 */
[----:B------:R-:W5:Y:S04]  /*6e50*/  LDSM.16.M88.4 R44, [R202+0x5000] ;  /* 0x00500000ca2c783b */ /* 0x000f680000000200 */
[----:B------:R-:W2:Y:S04]  /*6e60*/  LDSM.16.M88.4 R36, [R202+0x5800] ;  /* 0x00580000ca24783b */ /* 0x000ea80000000200 */
[----:B------:R-:W2:Y:S04]  /*6e70*/  LDSM.16.M88.4 R28, [R202+0x6000] ;  /* 0x00600000ca1c783b */ /* 0x000ea80000000200 */
[----:B------:R-:W2:Y:S04]  /*6e80*/  LDSM.16.M88.4 R20, [R202+0x6800] ;  /* 0x00680000ca14783b */ /* 0x000ea80000000200 */
[----:B-1----:R-:W1:Y:S04]  /*6e90*/  LDSM.16.M88.4 R12, [R202+0x7000] ;  /* 0x00700000ca0c783b */ /* 0x002e680000000200 */
[----:B------:R-:W1:Y:S04]  /*6ea0*/  LDSM.16.M88.4 R4, [R202+0x7800] ;  /* 0x00780000ca04783b */ /* 0x000e680000000200 */
[----:B------:R-:W-:Y:S04]  /*6eb0*/  LDSM.16.M88.4 R160, [R205] ;  /* 0x00000000cda0783b */ /* 0x000fe80000000200 */
[----:B------:R-:W1:Y:S01]  /*6ec0*/  LDSM.16.M88.4 R8, [R201+0x4000] ;  /* 0x00400000c908783b */ /* 0x000e620000000200 */
[C---:B---3--:R-:W-:Y:S03]  /*6ed0*/  HMMA.16816.F32 R64, R172.reuse, R60, RZ ;  /* 0x0000003cac40723c */ /* 0x048fe600000018ff */
[----:B------:R-:W3:Y:S04]  /*6ee0*/  LDSM.16.M88.4 R136, [R201+0x4800] ;  /* 0x00480000c988783b */ /* 0x000ee80000000200 */
[----:B------:R-:W3:Y:S01]  /*6ef0*/  LDSM.16.M88.4 R180, [R201+0x5800] ;  /* 0x00580000c9b4783b */ /* 0x000ee20000000200 */
[C---:B----4-:R-:W-:Y:S03]  /*6f00*/  HMMA.16816.F32 R56, R172.reuse, R52, RZ ;  /* 0x00000034ac38723c */ /* 0x050fe600000018ff */
[----:B------:R-:W-:Y:S04]  /*6f10*/  LDSM.16.M88.4 R144, [R201+0x6800] ;  /* 0x00680000c990783b */ /* 0x000fe80000000200 */
[----:B------:R-:W-:Y:S01]  /*6f20*/  LDSM.16.M88.4 R140, [R196+0x5800] ;  /* 0x00580000c48c783b */ /* 0x000fe20000000200 */
[C---:B-----5:R-:W-:Y:S03]  /*6f30*/  HMMA.16816.F32 R48, R172.reuse, R44, RZ ;  /* 0x0000002cac30723c */ /* 0x060fe600000018ff */
[----:B------:R-:W-:Y:S04]  /*6f40*/  LDSM.16.M88.4 R168, [R201+0x6000] ;  /* 0x00600000c9a8783b */ /* 0x000fe80000000200 */
[----:B------:R-:W-:Y:S01]  /*6f50*/  LDSM.16.M88.4 R152, [R196+0x4800] ;  /* 0x00480000c498783b */ /* 0x000fe20000000200 */
[C---:B--2---:R-:W-:Y:S03]  /*6f60*/  HMMA.16816.F32 R40, R172.reuse, R36, RZ ;  /* 0x00000024ac28723c */ /* 0x044fe600000018ff */
        /* <DEDUP_REMOVED lines=21> */
[----:B------:R-:W2:Y:S07]  /*70c0*/  LDSM.16.M88.4 R8, [R212] ;  /* 0x00000000d408783b */ /* 0x000eae0000000200 */
[C---:B---3--:R-:W-:Y:S08]  /*70d0*/  HMMA.16816.F32 R56, R160.reuse, R136, R56 ;  /* 0x00000088a038723c */ /* 0x048ff00000001838 */
[C---:B------:R-:W-:Y:S01]  /*70e0*/  HMMA.16816.F32 R52, R160.reuse, R138, R52 ;  /* 0x0000008aa034723c */ /* 0x040fe20000001834 */
[----:B------:R-:W-:Y:S07]  /*70f0*/  LDSM.16.M88.4 R136, [R196+0x6000] ;  /* 0x00600000c488783b */ /* 0x000fee0000000200 */
[C---:B------:R-:W-:Y:S08]  /*7100*/  HMMA.16816.F32 R40, R160.reuse, R180, R40 ;  /* 0x000000b4a028723c */ /* 0x040ff00000001828 */
[C---:B-1----:R-:W-:Y:S08]  /*7110*/  HMMA.16816.F32 R16, R160.reuse, R4, R16 ;  /* 0x00000004a010723c */ /* 0x042ff00000001810 */
[C---:B------:R-:W-:Y:S01]  /*7120*/  HMMA.16816.F32 R12, R160.reuse, R6, R12 ;  /* 0x00000006a00c723c */ /* 0x040fe2000000180c */
[----:B------:R-:W1:Y:S07]  /*7130*/  LDSM.16.M88.4 R4, [R196+0x6800] ;  /* 0x00680000c404783b */ /* 0x000e6e0000000200 */
[C---:B------:R-:W-:Y:S01]  /*7140*/  HMMA.16816.F32 R36, R160.reuse, R182, R36 ;  /* 0x000000b6a024723c */ /* 0x040fe20000001824 */
[----:B------:R-:W-:Y:S07]  /*7150*/  LDSM.16.M88.4 R180, [R133+0x5000] ;  /* 0x0050000085b4783b */ /* 0x000fee0000000200 */
        /* <DEDUP_REMOVED lines=8> */
[----:B------:R-:W-:Y:S07]  /*71e0*/  LDSM.16.M88.4 R168, [R133+0x7000] ;  /* 0x0070000085a8783b */ /* 0x000fee0000000200 */
[C---:B------:R-:W-:Y:S08]  /*71f0*/  HMMA.16816.F32 R56, R8.reuse, R152, R56 ;  /* 0x000000980838723c */ /* 0x040ff00000001838 */
[C---:B------:R-:W-:Y:S01]  /*7200*/  HMMA.16816.F32 R52, R8.reuse, R154, R52 ;  /* 0x0000009a0834723c */ /* 0x040fe20000001834 */
[----:B------:R-:W-:Y:S07]  /*7210*/  LDSM.16.M88.4 R152, [R214] ;  /* 0x00000000d698783b */ /* 0x000fee0000000200 */
[C---:B-1----:R-:W-:Y:S08]  /*7220*/  HMMA.16816.F32 R24, R8.reuse, R4, R24 ;  /* 0x000000040818723c */ /* 0x042ff00000001818 */
[----:B------:R-:W-:Y:S01]  /*7230*/  HMMA.16816.F32 R20, R8, R6, R20 ;  /* 0x000000060814723c */ /* 0x000fe20000001814 */
[----:B------:R-:W1:Y:S07]  /*7240*/  LDSM.16.M88.4 R4, [R133+0x6800] ;  /* 0x006800008504783b */ /* 0x000e6e0000000200 */
[C---:B------:R-:W-:Y:S08]  /*7250*/  HMMA.16816.F32 R176, R160.reuse, R164, R176 ;  /* 0x000000a4a0b0723c */ /* 0x040ff000000018b0 */
[----:B------:R-:W-:Y:S01]  /*7260*/  HMMA.16816.F32 R172, R160, R166, R172 ;  /* 0x000000a6a0ac723c */ /* 0x000fe200000018ac */
[----:B------:R-:W-:Y:S07]  /*7270*/  LDSM.16.M88.4 R164, [R133+0x5800] ;  /* 0x0058000085a4783b */ /* 0x000fee0000000200 */
[C---:B------:R-:W-:Y:S08]  /*7280*/  HMMA.16816.F32 R32, R8.reuse, R136, R32 ;  /* 0x000000880820723c */ /* 0x040ff00000001820 */
[----:B------:R-:W-:Y:S01]  /*7290*/  HMMA.16816.F32 R28, R8, R138, R28 ;  /* 0x0000008a081c723c */ /* 0x000fe2000000181c */
[----:B------:R-:W3:Y:S07]  /*72a0*/  LDSM.16.M88.4 R136, [R133+0x6000] ;  /* 0x006000008588783b */ /* 0x000eee0000000200 */
[C---:B------:R-:W-:Y:S08]  /*72b0*/  HMMA.16816.F32 R48, R160.reuse, R184, R48 ;  /* 0x000000b8a030723c */ /* 0x040ff00000001830 */
[----:B------:R-:W-:Y:S01]  /*72c0*/  HMMA.16816.F32 R44, R160, R186, R44 ;  /* 0x000000baa02c723c */ /* 0x000fe2000000182c */
[----:B------:R-:W4:Y:S04]  /*72d0*/  LDSM.16.M88.4 R160, [R133+0x7800] ;  /* 0x0078000085a0783b */ /* 0x000f280000000200 */
[----:B------:R-:W5:Y:S03]  /*72e0*/  LDSM.16.M88.4 R184, [R133+0x4800] ;  /* 0x0048000085b8783b */ /* 0x000f660000000200 */
        /* <DEDUP_REMOVED lines=28> */
[C---:B------:R-:W-:Y:S08]  /*74b0*/  HMMA.16816.F32 R64, R152.reuse, R188, R64 ;  /* 0x000000bc9840723c */ /* 0x040ff00000001840 */
[C---:B------:R-:W-:Y:S08]  /*74c0*/  HMMA.16816.F32 R60, R152.reuse, R190, R60 ;  /* 0x000000be983c723c */ /* 0x040ff0000000183c */
[C---:B-----5:R-:W-:Y:S08]  /*74d0*/  HMMA.16816.F32 R56, R152.reuse, R184, R56 ;  /* 0x000000b89838723c */ /* 0x060ff00000001838 */
        /* <DEDUP_REMOVED lines=8> */
[----:B------:R-:W-:Y:S03]  /*7560*/  LDSM.16.M88.4 R168, [R212+0x2000] ;  /* 0x00200000d4a8783b */ /* 0x000fe60000000200 */
[C---:B------:R-:W-:Y:S08]  /*7570*/  HMMA.16816.F32 R40, R156.reuse, R8, R40 ;  /* 0x000000089c28723c */ /* 0x040ff00000001828 */
[C---:B------:R-:W-:Y:S01]  /*7580*/  HMMA.16816.F32 R36, R156.reuse, R10, R36 ;  /* 0x0000000a9c24723c */ /* 0x040fe20000001824 */
[----:B------:R-:W5:Y:S07]  /*7590*/  LDSM.16.M88.4 R8, [R201+0xa000] ;  /* 0x00a00000c908783b */ /* 0x000f6e0000000200 */
        /* <DEDUP_REMOVED lines=27> */
[----:B------:R-:W1:Y:S07]  /*7750*/  LDSM.16.M88.4 R4, [R133+0x8000] ;  /* 0x008000008504783b */ /* 0x000e6e0000000200 */
[C---:B------:R-:W-:Y:S08]  /*7760*/  HMMA.16816.F32 R64, R184.reuse, R152, R64 ;  /* 0x00000098b840723c */ /* 0x040ff00000001840 */
[C---:B------:R-:W-:Y:S08]  /*7770*/  HMMA.16816.F32 R56, R184.reuse, R148, R56 ;  /* 0x00000094b838723c */ /* 0x040ff00000001838 */
[C---:B------:R-:W-:Y:S01]  /*7780*/  HMMA.16816.F32 R52, R184.reuse, R150, R52 ;  /* 0x00000096b834723c */ /* 0x040fe20000001834 */
[----:B------:R-:W-:Y:S07]  /*7790*/  LDSM.16.M88.4 R148, [R196+0xa000] ;  /* 0x00a00000c494783b */ /* 0x000fee0000000200 */
[C---:B------:R-:W-:Y:S08]  /*77a0*/  HMMA.16816.F32 R48, R184.reuse, R144, R48 ;  /* 0x00000090b830723c */ /* 0x040ff00000001830 */
[C---:B------:R-:W-:Y:S01]  /*77b0*/  HMMA.16816.F32 R44, R184.reuse, R146, R44 ;  /* 0x00000092b82c723c */ /* 0x040fe2000000182c */
[----:B------:R-:W5:Y:S07]  /*77c0*/  LDSM.16.M88.4 R144, [R196+0xa800] ;  /* 0x00a80000c490783b */ /* 0x000f6e0000000200 */
[C---:B---3--:R-:W-:Y:S08]  /*77d0*/  HMMA.16816.F32 R16, R184.reuse, R136, R16 ;  /* 0x00000088b810723c */ /* 0x048ff00000001810 */
[----:B------:R-:W-:Y:S01]  /*77e0*/  HMMA.16816.F32 R12, R184, R138, R12 ;  /* 0x0000008ab80c723c */ /* 0x000fe2000000180c */
[----:B------:R-:W-:Y:S07]  /*77f0*/  LDSM.16.M88.4 R136, [R196+0xb800] ;  /* 0x00b80000c488783b */ /* 0x000fee0000000200 */
[----:B------:R-:W-:Y:S08]  /*7800*/  HMMA.16816.F32 R64, R168, R164, R64 ;  /* 0x000000a4a840723c */ /* 0x000ff00000001840 */
[----:B------:R-:W-:Y:S01]  /*7810*/  HMMA.16816.F32 R60, R184, R154, R60 ;  /* 0x0000009ab83c723c */ /* 0x000fe2000000183c */
[----:B------:R-:W-:Y:S07]  /*7820*/  LDSM.16.M88.4 R152, [R196+0x9800] ;  /* 0x00980000c498783b */ /* 0x000fee0000000200 */
[C---:B----4-:R-:W-:Y:S08]  /*7830*/  HMMA.16816.F32 R56, R168.reuse, R160, R56 ;  /* 0x000000a0a838723c */ /* 0x050ff00000001838 */
[C---:B------:R-:W-:Y:S01]  /*7840*/  HMMA.16816.F32 R52, R168.reuse, R162, R52 ;  /* 0x000000a2a834723c */ /* 0x040fe20000001834 */
[----:B------:R-:W3:Y:S07]  /*7850*/  LDSM.16.M88.4 R160, [R133+0x8800] ;  /* 0x0088000085a0783b */ /* 0x000eee0000000200 */
[C---:B--2---:R-:W-:Y:S08]  /*7860*/  HMMA.16816.F32 R16, R168.reuse, R140, R16 ;  /* 0x0000008ca810723c */ /* 0x044ff00000001810 */
[----:B------:R-:W-:Y:S01]  /*7870*/  HMMA.16816.F32 R12, R168, R142, R12 ;  /* 0x0000008ea80c723c */ /* 0x000fe2000000180c */
[----:B------:R-:W2:Y:S07]  /*7880*/  LDSM.16.M88.4 R140, [R133+0x9000] ;  /* 0x00900000858c783b */ /* 0x000eae0000000200 */
[----:B-1----:R-:W-:Y:S01]  /*7890*/  HMMA.16816.F32 R64, R8, R4, R64 ;  /* 0x000000040840723c */ /* 0x002fe20000001840 */
[----:B------:R-:W-:-:S05]  /*78a0*/  IMAD.SHL.U32 R5, R200, 0x2, RZ ;  /* 0x00000002c8057824 */ /* 0x000fca00078e00ff */
[----:B------:R-:W-:Y:S02]  /*78b0*/  LOP3.LUT R5, R5, 0x6, RZ, 0xc0, !PT ;  /* 0x0000000605057812 */ /* 0x000fe400078ec0ff */
[C---:B------:R-:W-:Y:S08]  /*78c0*/  HMMA.16816.F32 R60, R168.reuse, R166, R60 ;  /* 0x000000a6a83c723c */ /* 0x040ff0000000183c */
[----:B-----5:R-:W-:Y:S01]  /*78d0*/  HMMA.16816.F32 R24, R168, R144, R24 ;  /* 0x00000090a818723c */ /* 0x020fe20000001818 */
[----:B------:R-:W-:-:S04]  /*78e0*/  IMAD R144, R192, 0x80, R5 ;  /* 0x00000080c0907824 */ /* 0x000fc800078e0205 */
[C---:B------:R-:W-:Y:S02]  /*78f0*/  VIADD R4, R144.reuse, 0xffffff00 ;  /* 0xffffff0090047836 */ /* 0x040fe40000000000 */
[----:B------:R-:W-:Y:S01]  /*7900*/  VIADD R5, R144, 0xffffff01 ;  /* 0xffffff0190057836 */ /* 0x000fe20000000000 */
[----:B------:R-:W-:Y:S02]  /*7910*/  HMMA.16816.F32 R176, R184, R180, R176 ;  /* 0x000000b4b8b0723c */ /* 0x000fe400000018b0 */
[CC--:B------:R-:W-:Y:S02]  /*7920*/  ISETP.GE.AND P6, PT, R4.reuse, R193.reuse, PT ;  /* 0x000000c10400720c */ /* 0x0c0fe40003fc6270 */
[-C--:B------:R-:W-:Y:S01]  /*7930*/  ISETP.GE.AND P3, PT, R4, R0.reuse, PT ;  /* 0x000000000400720c */ /* 0x080fe20003f66270 */
[----:B------:R-:W-:Y:S01]  /*7940*/  VIADD R4, R144, 0xffffff08 ;  /* 0xffffff0890047836 */ /* 0x000fe20000000000 */
[C---:B------:R-:W-:Y:S02]  /*7950*/  ISETP.GE.AND P2, PT, R5.reuse, R193, PT ;  /* 0x000000c10500720c */ /* 0x040fe40003f46270 */
[----:B------:R-:W-:Y:S01]  /*7960*/  HMMA.16816.F32 R48, R168, R156, R48 ;  /* 0x0000009ca830723c */ /* 0x000fe20000001830 */
[----:B------:R-:W-:-:S02]  /*7970*/  ISETP.GE.AND P1, PT, R5, R0, PT ;  /* 0x000000000500720c */ /* 0x000fc40003f26270 */
[----:B------:R-:W-:-:S05]  /*7980*/  ISETP.GE.AND P4, PT, R4, R193, PT ;  /* 0x000000c10400720c */ /* 0x000fca0003f86270 */
[----:B------:R-:W-:Y:S08]  /*7990*/  HMMA.16816.F32 R60, R8, R6, R60 ;  /* 0x00000006083c723c */ /* 0x000ff0000000183c */
[----:B------:R-:W-:Y:S01]  /*79a0*/  HMMA.16816.F32 R28, R168, R150, R28 ;  /* 0x00000096a81c723c */ /* 0x000fe2000000181c */
[----:B------:R-:W-:Y:S01]  /*79b0*/  FSEL R151, R64, -INF , !P6 ;  /* 0xff80000040977808 */ /* 0x000fe20007000000 */
[----:B------:R-:W-:Y:S01]  /*79c0*/  VIADD R64, R144, 0xffffff10 ;  /* 0xffffff1090407836 */ /* 0x000fe20000000000 */
[----:B------:R-:W-:-:S02]  /*79d0*/  ISETP.GE.AND P6, PT, R4, R0, PT ;  /* 0x000000000400720c */ /* 0x000fc40003fc6270 */
[----:B------:R-:W1:Y:S03]  /*79e0*/  LDSM.16.M88.4 R4, [R133+0x9800] ;  /* 0x009800008504783b */ /* 0x000e660000000200 */
[----:B---3--:R-:W-:Y:S03]  /*79f0*/  HMMA.16816.F32 R56, R8, R160, R56 ;  /* 0x000000a00838723c */ /* 0x008fe60000001838 */
[----:B------:R-:W-:-:S05]  /*7a00*/  FSEL R226, R62, -INF , !P6 ;  /* 0xff8000003ee27808 */ /* 0x000fca0007000000 */
[----:B------:R-:W-:Y:S08]  /*7a10*/  HMMA.16816.F32 R52, R8, R162, R52 ;  /* 0x000000a20834723c */ /* 0x000ff00000001834 */
[----:B------:R-:W-:Y:S01]  /*7a20*/  HMMA.16816.F32 R176, R168, R136, R176 ;  /* 0x00000088a8b0723c */ /* 0x000fe200000018b0 */
[----:B------:R-:W-:-:S07]  /*7a30*/  VIADD R136, R144, 0xffffff09 ;  /* 0xffffff0990887836 */ /* 0x000fce0000000000 */
[----:B--2---:R-:W-:Y:S08]  /*7a40*/  HMMA.16816.F32 R48, R8, R140, R48 ;  /* 0x0000008c0830723c */ /* 0x004ff00000001830 */
[----:B------:R-:W-:Y:S01]  /*7a50*/  HMMA.16816.F32 R32, R168, R148, R32 ;  /* 0x00000094a820723c */ /* 0x000fe20000001820 */
[----:B------:R-:W-:Y:S02]  /*7a60*/  FSEL R148, R66, -INF , !P3 ;  /* 0xff80000042947808 */ /* 0x000fe40005800000 */
[----:B------:R-:W-:Y:S01]  /*7a70*/  FSEL R149, R65, -INF , !P2 ;  /* 0xff80000041957808 */ /* 0x000fe20005000000 */
[----:B------:R-:W-:Y:S01]  /*7a80*/  VIADD R65, R144, 0xffffff11 ;  /* 0xffffff1190417836 */ /* 0x000fe20000000000 */
[----:B------:R-:W-:-:S02]  /*7a90*/  ISETP.GE.AND P3, PT, R136, R193, PT ;  /* 0x000000c18800720c */ /* 0x000fc40003f66270 */
[-C--:B------:R-:W-:Y:S01]  /*7aa0*/  ISETP.GE.AND P2, PT, R136, R0.reuse, PT ;  /* 0x000000008800720c */ /* 0x080fe20003f46270 */
[C---:B------:R-:W-:Y:S01]  /*7ab0*/  HMMA.16816.F32 R44, R168.reuse, R158, R44 ;  /* 0x0000009ea82c723c */ /* 0x040fe2000000182c */
[----:B------:R-:W-:Y:S02]  /*7ac0*/  FSEL R158, R67, -INF , !P1 ;  /* 0xff800000439e7808 */ /* 0x000fe40004800000 */
[-C--:B------:R-:W-:Y:S02]  /*7ad0*/  ISETP.GE.AND P1, PT, R64, R193.reuse, PT ;  /* 0x000000c14000720c */ /* 0x080fe40003f26270 */
[----:B------:R-:W-:Y:S02]  /*7ae0*/  FSEL R228, R63, -INF , !P2 ;  /* 0xff8000003fe47808 */ /* 0x000fe40005000000 */
[----:B------:R-:W-:Y:S01]  /*7af0*/  FSEL R67, R56, -INF , !P1 ;  /* 0xff80000038437808 */ /* 0x000fe20004800000 */
[C---:B------:R-:W-:Y:S01]  /*7b00*/  HMMA.16816.F32 R36, R168.reuse, R154, R36 ;  /* 0x0000009aa824723c */ /* 0x040fe20000001824 */
[----:B------:R-:W-:Y:S01]  /*7b10*/  FSEL R155, R60, -INF , !P4 ;  /* 0xff8000003c9b7808 */ /* 0x000fe20006000000 */
[----:B------:R-:W-:Y:S01]  /*7b20*/  VIADD R60, R144, 0xffffff18 ;  /* 0xffffff18903c7836 */ /* 0x000fe20000000000 */
[----:B------:R-:W-:Y:S01]  /*7b30*/  ISETP.GE.AND P4, PT, R64, R0, PT ;  /* 0x000000004000720c */ /* 0x000fe20003f86270 */
[C---:B------:R-:W-:Y:S01]  /*7b40*/  VIADD R64, R144.reuse, 0xffffff19 ;  /* 0xffffff1990407836 */ /* 0x040fe20000000000 */
[-C--:B------:R-:W-:Y:S01]  /*7b50*/  ISETP.GE.AND P6, PT, R65, R193.reuse, PT ;  /* 0x000000c14100720c */ /* 0x080fe20003fc6270 */
[----:B------:R-:W-:Y:S01]  /*7b60*/  VIADD R56, R144, 0xffffff20 ;  /* 0xffffff2090387836 */ /* 0x000fe20000000000 */
[----:B------:R-:W-:Y:S01]  /*7b70*/  ISETP.GE.AND P2, PT, R60, R193, PT ;  /* 0x000000c13c00720c */ /* 0x000fe20003f46270 */
[----:B------:R-:W-:Y:S01]  /*7b80*/  HMMA.16816.F32 R40, R168, R152, R40 ;  /* 0x00000098a828723c */ /* 0x000fe20000001828 */
[----:B------:R-:W-:-:S02]  /*7b90*/  FSEL R153, R61, -INF , !P3 ;  /* 0xff8000003d997808 */ /* 0x000fc40005800000 */
[-C--:B------:R-:W-:Y:S02]  /*7ba0*/  ISETP.GE.AND P3, PT, R65, R0.reuse, PT ;  /* 0x000000004100720c */ /* 0x080fe40003f66270 */
[----:B------:R-:W-:Y:S02]  /*7bb0*/  FSEL R65, R57, -INF , !P6 ;  /* 0xff80000039417808 */ /* 0x000fe40007000000 */
[----:B------:R-:W-:Y:S01]  /*7bc0*/  FSEL R224, R59, -INF , !P3 ;  /* 0xff8000003be07808 */ /* 0x000fe20005800000 */
[----:B------:R-:W-:Y:S01]  /*7bd0*/  HMMA.16816.F32 R44, R8, R142, R44 ;  /* 0x0000008e082c723c */ /* 0x000fe2000000182c */
[----:B------:R-:W-:Y:S01]  /*7be0*/  FSEL R59, R52, -INF , !P2 ;  /* 0xff800000343b7808 */ /* 0x000fe20005000000 */
[----:B------:R-:W-:Y:S01]  /*7bf0*/  VIADD R52, R144, 0xffffff28 ;  /* 0xffffff2890347836 */ /* 0x000fe20000000000 */
[----:B------:R-:W-:Y:S01]  /*7c00*/  FSEL R66, R58, -INF , !P4 ;  /* 0xff8000003a427808 */ /* 0x000fe20006000000 */
[----:B------:R-:W-:Y:S01]  /*7c10*/  VIADD R58, R144, 0xffffff21 ;  /* 0xffffff21903a7836 */ /* 0x000fe20000000000 */
[-C--:B------:R-:W-:Y:S01]  /*7c20*/  ISETP.GE.AND P6, PT, R64, R0.reuse, PT ;  /* 0x000000004000720c */ /* 0x080fe20003fc6270 */
[----:B------:R-:W-:Y:S01]  /*7c30*/  VIADD R142, R192, 0xfffffffe ;  /* 0xfffffffec08e7836 */ /* 0x000fe20000000000 */
[----:B------:R-:W-:Y:S01]  /*7c40*/  ISETP.GE.AND P3, PT, R56, R193, PT ;  /* 0x000000c13800720c */ /* 0x000fe20003f66270 */
[----:B------:R-:W-:Y:S01]  /*7c50*/  HMMA.16816.F32 R20, R168, R146, R20 ;  /* 0x00000092a814723c */ /* 0x000fe20000001814 */
[----:B------:R-:W-:-:S02]  /*7c60*/  ISETP.GE.AND P1, PT, R60, R0, PT ;  /* 0x000000003c00720c */ /* 0x000fc40003f26270 */
[-C--:B------:R-:W-:Y:S01]  /*7c70*/  ISETP.GE.AND P4, PT, R64, R193.reuse, PT ;  /* 0x000000c14000720c */ /* 0x080fe20003f86270 */
[----:B------:R-:W2:Y:S01]  /*7c80*/  LDSM.16.M88.4 R60, [R133+0xa000] ;  /* 0x00a00000853c783b */ /* 0x000ea20000000200 */
[----:B------:R-:W-:Y:S02]  /*7c90*/  FSEL R222, R55, -INF , !P6 ;  /* 0xff80000037de7808 */ /* 0x000fe40007000000 */
[----:B------:R-:W-:Y:S01]  /*7ca0*/  FSEL R233, R48, -INF , !P3 ;  /* 0xff80000030e97808 */ /* 0x000fe20005800000 */
[----:B-1----:R-:W-:Y:S01]  /*7cb0*/  HMMA.16816.F32 R40, R8, R4, R40 ;  /* 0x000000040828723c */ /* 0x002fe20000001828 */
[----:B------:R-:W-:Y:S01]  /*7cc0*/  FSEL R64, R54, -INF , !P1 ;  /* 0xff80000036407808 */ /* 0x000fe20004800000 */
[C---:B------:R-:W-:Y:S01]  /*7cd0*/  VIADD R4, R144.reuse, 0xffffff29 ;  /* 0xffffff2990047836 */ /* 0x040fe20000000000 */
[----:B------:R-:W-:Y:S01]  /*7ce0*/  FSEL R57, R53, -INF , !P4 ;  /* 0xff80000035397808 */ /* 0x000fe20006000000 */
[----:B------:R-:W-:Y:S01]  /*7cf0*/  VIADD R5, R144, 0xffffff31 ;  /* 0xffffff3190057836 */ /* 0x000fe20000000000 */
[----:B------:R-:W-:-:S02]  /*7d00*/  ISETP.GE.AND P6, PT, R52, R193, PT ;  /* 0x000000c13400720c */ /* 0x000fc40003fc6270 */
[-C--:B------:R-:W-:Y:S01]  /*7d10*/  ISETP.GE.AND P3, PT, R52, R0.reuse, PT ;  /* 0x000000003400720c */ /* 0x080fe20003f66270 */
[----:B------:R-:W-:Y:S01]  /*7d20*/  HMMA.16816.F32 R36, R8, R6, R36 ;  /* 0x000000060824723c */ /* 0x000fe20000001824 */
[----:B------:R-:W1:Y:S01]  /*7d30*/  LDSM.16.M88.4 R52, [R133+0xa800] ;  /* 0x00a800008534783b */ /* 0x000e620000000200 */
[----:B------:R-:W-:Y:S02]  /*7d40*/  ISETP.GE.AND P2, PT, R56, R0, PT ;  /* 0x000000003800720c */ /* 0x000fe40003f46270 */
[-C--:B------:R-:W-:Y:S02]  /*7d50*/  ISETP.GE.AND P1, PT, R58, R193.reuse, PT ;  /* 0x000000c13a00720c */ /* 0x080fe40003f26270 */
[----:B------:R-:W-:Y:S02]  /*7d60*/  FSEL R220, R50, -INF , !P2 ;  /* 0xff80000032dc7808 */ /* 0x000fe40005000000 */
[----:B------:R-:W-:Y:S01]  /*7d70*/  FSEL R229, R49, -INF , !P1 ;  /* 0xff80000031e57808 */ /* 0x000fe20004800000 */
[----:B------:R-:W-:Y:S01]  /*7d80*/  HMMA.16816.F32 R172, R184, R182, R172 ;  /* 0x000000b6b8ac723c */ /* 0x000fe200000018ac */
[----:B------:R-:W-:-:S02]  /*7d90*/  ISETP.GE.AND P2, PT, R4, R193, PT ;  /* 0x000000c10400720c */ /* 0x000fc40003f46270 */
[-C--:B------:R-:W-:Y:S01]  /*7da0*/  ISETP.GE.AND P1, PT, R4, R0.reuse, PT ;  /* 0x000000000400720c */ /* 0x080fe20003f26270 */
[----:B------:R-:W-:Y:S01]  /*7db0*/  VIADD R4, R144, 0xffffff30 ;  /* 0xffffff3090047836 */ /* 0x000fe20000000000 */
[-C--:B------:R-:W-:Y:S02]  /*7dc0*/  ISETP.GE.AND P4, PT, R58, R0.reuse, PT ;  /* 0x000000003a00720c */ /* 0x080fe40003f86270 */
[----:B------:R-:W-:Y:S01]  /*7dd0*/  FSEL R231, R44, -INF , !P6 ;  /* 0xff8000002ce77808 */ /* 0x000fe20007000000 */
[----:B------:R-:W-:Y:S01]  /*7de0*/  VIADD R44, R144, 0xffffff39 ;  /* 0xffffff39902c7836 */ /* 0x000fe20000000000 */
[----:B------:R-:W-:Y:S02]  /*7df0*/  FSEL R216, R51, -INF , !P4 ;  /* 0xff80000033d87808 */ /* 0x000fe40006000000 */
[C---:B------:R-:W-:Y:S02]  /*7e00*/  ISETP.GE.AND P4, PT, R4.reuse, R193, PT ;  /* 0x000000c10400720c */ /* 0x040fe40003f86270 */
[----:B------:R-:W-:Y:S01]  /*7e10*/  ISETP.GE.AND P6, PT, R4, R0, PT ;  /* 0x000000000400720c */ /* 0x000fe20003fc6270 */
[----:B------:R-:W-:Y:S01]  /*7e20*/  VIADD R4, R144, 0xffffff38 ;  /* 0xffffff3890047836 */ /* 0x000fe20000000000 */
[----:B------:R-:W-:-:S02]  /*7e30*/  FSEL R214, R46, -INF , !P3 ;  /* 0xff8000002ed67808 */ /* 0x000fc40005800000 */
[----:B------:R-:W-:Y:S02]  /*7e40*/  FSEL R227, R45, -INF , !P2 ;  /* 0xff8000002de37808 */ /* 0x000fe40005000000 */
[----:B------:R-:W-:Y:S01]  /*7e50*/  FSEL R160, R47, -INF , !P1 ;  /* 0xff8000002fa07808 */ /* 0x000fe20004800000 */
[C---:B--2---:R-:W-:Y:S01]  /*7e60*/  HMMA.16816.F32 R32, R8.reuse, R60, R32 ;  /* 0x0000003c0820723c */ /* 0x044fe20000001820 */
[----:B------:R-:W-:Y:S01]  /*7e70*/  FSEL R225, R40, -INF , !P4 ;  /* 0xff80000028e17808 */ /* 0x000fe20006000000 */
[----:B------:R-:W-:Y:S01]  /*7e80*/  VIADD R40, R144, 0xffffff40 ;  /* 0xffffff4090287836 */ /* 0x000fe20000000000 */
[CC--:B------:R-:W-:Y:S02]  /*7e90*/  ISETP.GE.AND P3, PT, R5.reuse, R193.reuse, PT ;  /* 0x000000c10500720c */ /* 0x0c0fe40003f66270 */
[-C--:B------:R-:W-:Y:S02]  /*7ea0*/  ISETP.GE.AND P2, PT, R5, R0.reuse, PT ;  /* 0x000000000500720c */ /* 0x080fe40003f46270 */
[C---:B------:R-:W-:Y:S01]  /*7eb0*/  ISETP.GE.AND P1, PT, R4.reuse, R193, PT ;  /* 0x000000c10400720c */ /* 0x040fe20003f26270 */
[----:B------:R-:W-:Y:S01]  /*7ec0*/  HMMA.16816.F32 R28, R8, R62, R28 ;  /* 0x0000003e081c723c */ /* 0x000fe2000000181c */
[----:B------:R-:W-:-:S02]  /*7ed0*/  ISETP.GE.AND P4, PT, R4, R0, PT ;  /* 0x000000000400720c */ /* 0x000fc40003f86270 */
[----:B------:R-:W2:Y:S01]  /*7ee0*/  LDSM.16.M88.4 R4, [R133+0xb000] ;  /* 0x00b000008504783b */ /* 0x000ea20000000200 */
[----:B------:R-:W-:Y:S01]  /*7ef0*/  FSEL R167, R41, -INF , !P3 ;  /* 0xff80000029a77808 */ /* 0x000fe20005800000 */
[----:B------:R-:W-:Y:S01]  /*7f00*/  VIADD R41, R144, 0xffffff41 ;  /* 0xffffff4190297836 */ /* 0x000fe20000000000 */
[----:B------:R-:W-:Y:S02]  /*7f10*/  FSEL R212, R43, -INF , !P2 ;  /* 0xff8000002bd47808 */ /* 0x000fe40005000000 */
[----:B-1----:R-:W-:Y:S01]  /*7f20*/  HMMA.16816.F32 R24, R8, R52, R24 ;  /* 0x000000340818723c */ /* 0x002fe20000001818 */
[----:B------:R-:W-:Y:S01]  /*7f30*/  FSEL R223, R36, -INF , !P1 ;  /* 0xff80000024df7808 */ /* 0x000fe20004800000 */
[----:B------:R-:W-:Y:S01]  /*7f40*/  VIADD R36, R144, 0xffffff48 ;  /* 0xffffff4890247836 */ /* 0x000fe20000000000 */
[----:B------:R-:W-:Y:S02]  /*7f50*/  FSEL R164, R38, -INF , !P4 ;  /* 0xff80000026a47808 */ /* 0x000fe40006000000 */
[----:B------:R-:W-:-:S02]  /*7f60*/  FSEL R162, R42, -INF , !P6 ;  /* 0xff8000002aa27808 */ /* 0x000fc40007000000 */
[----:B------:R-:W-:Y:S01]  /*7f70*/  ISETP.GE.AND P3, PT, R44, R0, PT ;  /* 0x000000002c00720c */ /* 0x000fe20003f66270 */
[----:B------:R-:W-:Y:S01]  /*7f80*/  HMMA.16816.F32 R52, R8, R54, R20 ;  /* 0x000000360834723c */ /* 0x000fe20000001814 */
[----:B------:R-:W1:Y:S01]  /*7f90*/  LDSM.16.M88.4 R20, [R133+0xb800] ;  /* 0x00b800008514783b */ /* 0x000e620000000200 */
[----:B------:R-:W-:Y:S01]  /*7fa0*/  ISETP.GE.AND P2, PT, R40, R193, PT ;  /* 0x000000c12800720c */ /* 0x000fe20003f46270 */
[----:B------:R-:W-:-:S04]  /*7fb0*/  DEPBAR.LE SB0, 0x0 ;  /* 0x000080000000791a */ /* 0x000fc80000000000 */
[-C--:B------:R-:W-:Y:S01]  /*7fc0*/  ISETP.GE.AND P4, PT, R41, R193.reuse, PT ;  /* 0x000000c12900720c */ /* 0x080fe20003f86270 */
[----:B------:R-:W-:Y:S01]  /*7fd0*/  HMMA.16816.F32 R172, R168, R138, R172 ;  /* 0x0000008aa8ac723c */ /* 0x000fe200000018ac */
[-C--:B------:R-:W-:Y:S02]  /*7fe0*/  ISETP.GE.AND P6, PT, R44, R193.reuse, PT ;  /* 0x000000c12c00720c */ /* 0x080fe40003fc6270 */
[----:B------:R-:W-:Y:S02]  /*7ff0*/  FSEL R196, R39, -INF , !P3 ;  /* 0xff80000027c47808 */ /* 0x000fe40005800000 */
[----:B------:R-:W-:Y:S01]  /*8000*/  FSEL R205, R32, -INF , !P2 ;  /* 0xff80000020cd7808 */ /* 0x000fe20005000000 */
[C---:B------:R-:W-:Y:S01]  /*8010*/  VIADD R32, R144.reuse, 0xffffff50 ;  /* 0xffffff5090207836 */ /* 0x040fe20000000000 */
[----:B------:R-:W-:Y:S01]  /*8020*/  FSEL R191, R33, -INF , !P4 ;  /* 0xff80000021bf7808 */ /* 0x000fe20006000000 */
[C---:B------:R-:W-:Y:S01]  /*8030*/  VIADD R33, R144.reuse, 0xffffff51 ;  /* 0xffffff5190217836 */ /* 0x040fe20000000000 */
[----:B------:R-:W-:Y:S01]  /*8040*/  FSEL R165, R37, -INF , !P6 ;  /* 0xff80000025a57808 */ /* 0x000fe20007000000 */
[----:B------:R-:W-:Y:S01]  /*8050*/  VIADD R37, R144, 0xffffff49 ;  /* 0xffffff4990257836 */ /* 0x000fe20000000000 */
[----:B------:R-:W-:-:S02]  /*8060*/  ISETP.GE.AND P3, PT, R36, R193, PT ;  /* 0x000000c12400720c */ /* 0x000fc40003f66270 */
[-C--:B------:R-:W-:Y:S02]  /*8070*/  ISETP.GE.AND P2, PT, R36, R0.reuse, PT ;  /* 0x000000002400720c */ /* 0x080fe40003f46270 */
[-C--:B------:R-:W-:Y:S02]  /*8080*/  ISETP.GE.AND P1, PT, R40, R0.reuse, PT ;  /* 0x000000002800720c */ /* 0x080fe40003f26270 */
[-C--:B------:R-:W-:Y:S01]  /*8090*/  ISETP.GE.AND P6, PT, R41, R0.reuse, PT ;  /* 0x000000002900720c */ /* 0x080fe20003fc6270 */
[C---:B--2---:R-:W-:Y:S01]  /*80a0*/  HMMA.16816.F32 R16, R8.reuse, R4, R16 ;  /* 0x000000040810723c */ /* 0x044fe20000001810 */
[----:B------:R-:W-:Y:S01]  /*80b0*/  FSEL R215, R28, -INF , !P3 ;  /* 0xff8000001cd77808 */ /* 0x000fe20005800000 */
[----:B------:R-:W-:Y:S01]  /*80c0*/  VIADD R4, R144, 0xffffff59 ;  /* 0xffffff5990047836 */ /* 0x000fe20000000000 */
[----:B------:R-:W-:Y:S01]  /*80d0*/  FSEL R186, R30, -INF , !P2 ;  /* 0xff8000001eba7808 */ /* 0x000fe20005000000 */
[----:B------:R-:W-:Y:S01]  /*80e0*/  VIADD R28, R144, 0xffffff58 ;  /* 0xffffff58901c7836 */ /* 0x000fe20000000000 */
[----:B------:R-:W-:Y:S01]  /*80f0*/  FSEL R190, R34, -INF , !P1 ;  /* 0xff80000022be7808 */ /* 0x000fe20004800000 */
[----:B------:R-:W-:Y:S01]  /*8100*/  VIADD R5, R144, 0xffffff61 ;  /* 0xffffff6190057836 */ /* 0x000fe20000000000 */
[----:B------:R-:W-:Y:S01]  /*8110*/  ISETP.GE.AND P3, PT, R32, R0, PT ;  /* 0x000000002000720c */ /* 0x000fe20003f66270 */
[----:B------:R-:W-:Y:S01]  /*8120*/  HMMA.16816.F32 R12, R8, R6, R12 ;  /* 0x00000006080c723c */ /* 0x000fe2000000180c */
[----:B------:R-:W-:Y:S01]  /*8130*/  BAR.SYNC.DEFER_BLOCKING 0x0 ;  /* 0x0000000000007b1d */ /* 0x000fe20000010000 */
[----:B------:R-:W-:-:S02]  /*8140*/  ISETP.GE.AND P2, PT, R33, R193, PT ;  /* 0x000000c12100720c */ /* 0x000fc40003f46270 */
[CC--:B------:R-:W-:Y:S02]  /*8150*/  ISETP.GE.AND P1, PT, R37.reuse, R193.reuse, PT ;  /* 0x000000c12500720c */ /* 0x0c0fe40003f26270 */
[----:B------:R-:W-:Y:S02]  /*8160*/  ISETP.GE.AND P4, PT, R37, R0, PT ;  /* 0x000000002500720c */ /* 0x000fe40003f86270 */
[----:B------:R-:W-:Y:S01]  /*8170*/  FSEL R188, R35, -INF , !P6 ;  /* 0xff80000023bc7808 */ /* 0x000fe20007000000 */
[----:B-1----:R-:W-:Y:S01]  /*8180*/  HMMA.16816.F32 R176, R8, R20, R176 ;  /* 0x0000001408b0723c */ /* 0x002fe200000018b0 */
[----:B------:R-:W-:Y:S02]  /*8190*/  ISETP.GE.AND P6, PT, R32, R193, PT ;  /* 0x000000c12000720c */ /* 0x000fe40003fc6270 */
[----:B------:R-:W-:Y:S02]  /*81a0*/  FSEL R182, R26, -INF , !P3 ;  /* 0xff8000001ab67808 */ /* 0x000fe40005800000 */
[----:B------:R-:W-:-:S02]  /*81b0*/  FSEL R183, R25, -INF , !P2 ;  /* 0xff80000019b77808 */ /* 0x000fc40005000000 */
[----:B------:R-:W-:Y:S01]  /*81c0*/  FSEL R189, R29, -INF , !P1 ;  /* 0xff8000001dbd7808 */ /* 0x000fe20004800000 */
[----:B------:R-:W-:Y:S01]  /*81d0*/  HMMA.16816.F32 R172, R8, R22, R172 ;  /* 0x0000001608ac723c */ /* 0x000fe200000018ac */
[----:B------:R-:W-:Y:S02]  /*81e0*/  FSEL R184, R31, -INF , !P4 ;  /* 0xff8000001fb87808 */ /* 0x000fe40006000000 */
[CC--:B------:R-:W-:Y:S02]  /*81f0*/  ISETP.GE.AND P3, PT, R4.reuse, R193.reuse, PT ;  /* 0x000000c10400720c */ /* 0x0c0fe40003f66270 */
[-C--:B------:R-:W-:Y:S01]  /*8200*/  ISETP.GE.AND P2, PT, R4, R0.reuse, PT ;  /* 0x000000000400720c */ /* 0x080fe20003f46270 */
[----:B------:R-:W-:Y:S01]  /*8210*/  VIADD R4, R144, 0xffffff60 ;  /* 0xffffff6090047836 */ /* 0x000fe20000000000 */
[----:B------:R-:W-:Y:S02]  /*8220*/  ISETP.GE.AND P1, PT, R33, R0, PT ;  /* 0x000000002100720c */ /* 0x000fe40003f26270 */
[----:B------:R-:W-:-:S02]  /*8230*/  ISETP.GE.AND P4, PT, R28, R193, PT ;  /* 0x000000c11c00720c */ /* 0x000fc40003f86270 */
[----:B------:R-:W-:Y:S02]  /*8240*/  FSEL R187, R24, -INF , !P6 ;  /* 0xff80000018bb7808 */ /* 0x000fe40007000000 */
        /* <DEDUP_REMOVED lines=34> */
[----:B------:R-:W-:Y:S02]  /*8470*/  ISETP.GE.AND P1, PT, R144, R0, PT ;  /* 0x000000009000720c */ /* 0x000fe40003f26270 */
[----:B------:R-:W-:-:S02]  /*8480*/  FSEL R144, R179, -INF , !P4 ;  /* 0xff800000b3907808 */ /* 0x000fc40006000000 */
[----:B------:R-:W-:Y:S02]  /*8490*/  ISETP.GT.AND P4, PT, R142, R207, PT ;  /* 0x000000cf8e00720c */ /* 0x000fe40003f84270 */
[----:B------:R-:W-:Y:S02]  /*84a0*/  FSEL R139, R15, -INF , !P6 ;  /* 0xff8000000f8b7808 */ /* 0x000fe40007000000 */
[----:B------:R-:W-:Y:S02]  /*84b0*/  FSEL R141, R178, -INF , !P2 ;  /* 0xff800000b28d7808 */ /* 0x000fe40005000000 */
[C---:B------:R-:W-:Y:S02]  /*84c0*/  ISETP.GE.AND P6, PT, R4.reuse, R193, PT ;  /* 0x000000c10400720c */ /* 0x040fe40003fc6270 */
[----:B------:R-:W-:Y:S02]  /*84d0*/  ISETP.GE.AND P2, PT, R4, R0, PT ;  /* 0x000000000400720c */ /* 0x000fe40003f46270 */
[----:B------:R-:W-:-:S02]  /*84e0*/  FSEL R147, R172, -INF , !P6 ;  /* 0xff800000ac937808 */ /* 0x000fc40007000000 */
        /* <DEDUP_REMOVED lines=66> */
.L_x_2948:
[----:B------:R-:W-:Y:S01]  /*8910*/  UMOV UR4, URZ ;  /* 0x000000ff00047c82 */ /* 0x000fe20008000000 */
[----:B------:R-:W-:Y:S01]  /*8920*/  IMAD.SHL.U32 R2, R134, 0x80, RZ ;  /* 0x0000008086027824 */ /* 0x000fe200078e00ff */
[----:B------:R-:W-:-:S05]  /*8930*/  IADD3 R4, P1, PT, RZ, -UR4, RZ ;  /* 0x80000004ff047c10 */ /* 0x000fca000ff3e0ff */
[----:B------:R-:W-:-:S05]  /*8940*/  IMAD.X R2, RZ, RZ, ~R2, P1 ;  /* 0x000000ffff027224 */ /* 0x000fca00008e0e02 */
[----:B------:R-:W-:-:S04]  /*8950*/  SHF.R.S64 R5, R4, 0x1f, R2 ;  /* 0x0000001f04057819 */ /* 0x000fc80000001002 */
[----:B------:R-:W-:-:S04]  /*8960*/  IADD3 R208, P1, PT, R5, R208, RZ ;  /* 0x000000d005d07210 */ /* 0x000fc80007f3e0ff */
[----:B------:R-:W-:-:S09]  /*8970*/  LEA.HI.X.SX32 R209, R2, R209, 0x1, P1 ;  /* 0x000000d102d17211 */ /* 0x000fd200008f0eff */
.L_x_2949:
        /* <DEDUP_REMOVED lines=36> */
.L_x_2947:
        /* <DEDUP_REMOVED lines=33> */
[----:B------:R-:W-:Y:S01]  /*8dd0*/  LEA R201, R194, UR5, 0x1 ;  /* 0x00000005c2c97c11 */ /* 0x000fe2000f8e08ff */
[----:B------:R-:W2:Y:S01]  /*8de0*/  SHFL.BFLY PT, R7, R6, 0x2, 0x1f ;  /* 0x0c401f0006077f89 */ /* 0x000ea200000e0000 */
[----:B------:R-:W-:Y:S02]  /*8df0*/  @P4 IADD3 R192, PT, PT, R192, -0x3, RZ ;  /* 0xfffffffdc0c04810 */ /* 0x000fe40007ffe0ff */
[----:B------:R-:W-:Y:S01]  /*8e00*/  IADD3 R16, PT, PT, R201, 0xc000, RZ ;  /* 0x0000c000c9107810 */ /* 0x000fe20007ffe0ff */
[----:B------:R-:W3:Y:S04]  /*8e10*/  SHFL.BFLY PT, R5, R4, 0x2, 0x1f ;  /* 0x0c401f0004057f89 */ /* 0x000ee800000e0000 */
[----:B------:R-:W-:Y:S04]  /*8e20*/  LDSM.16.MT88.4 R44, [R201+0x10000] ;  /* 0x01000000c92c783b */ /* 0x000fe80000004200 */
[----:B------:R-:W-:Y:S01]  /*8e30*/  LDSM.16.MT88.4 R12, [R201+0xc000] ;  /* 0x00c00000c90c783b */ /* 0x000fe20000004200 */
[----:B--2---:R-:W-:-:S02]  /*8e40*/  FMNMX.FTZ R7, R6, R7, !PT ;  /* 0x0000000706077209 */ /* 0x004fc40007810000 */
[----:B---3--:R-:W-:-:S03]  /*8e50*/  FMNMX.FTZ R5, R4, R5, !PT ;  /* 0x0000000504057209 */ /* 0x008fc60007810000 */
[----:B------:R-:W2:Y:S04]  /*8e60*/  SHFL.BFLY PT, R134, R7, 0x1, 0x1f ;  /* 0x0c201f0007867f89 */ /* 0x000ea800000e0000 */
[----:B------:R-:W3:Y:S01]  /*8e70*/  SHFL.BFLY PT, R2, R5, 0x1, 0x1f ;  /* 0x0c201f0005027f89 */ /* 0x000ee200000e0000 */
[----:B--2---:R-:W-:-:S04]  /*8e80*/  FMNMX.FTZ R134, R7, R134, !PT ;  /* 0x0000008607867209 */ /* 0x004fc80007810000 */
[C---:B------:R-:W-:Y:S01]  /*8e90*/  FSETP.NEU.FTZ.AND P2, PT, R134.reuse, -INF , PT ;  /* 0xff8000008600780b */ /* 0x040fe20003f5d000 */
[C---:B-1----:R-:W-:Y:S01]  /*8ea0*/  FMUL.FTZ R156, R134.reuse, UR4 ;  /* 0x00000004869c7c20 */ /* 0x042fe20008410000 */
[----:B---3--:R-:W-:Y:S02]  /*8eb0*/  FMNMX.FTZ R2, R5, R2, !PT ;  /* 0x0000000205027209 */ /* 0x008fe40007810000 */
[----:B------:R-:W-:Y:S02]  /*8ec0*/  FSEL R5, R134, RZ, P2 ;  /* 0x000000ff86057208 */ /* 0x000fe40001000000 */
[----:B------:R-:W-:Y:S02]  /*8ed0*/  FSEL R156, R156, RZ, P2 ;  /* 0x000000ff9c9c7208 */ /* 0x000fe40001000000 */
[----:B------:R-:W-:Y:S01]  /*8ee0*/  FSETP.NEU.FTZ.AND P1, PT, R2, -INF , PT ;  /* 0xff8000000200780b */ /* 0x000fe20003f3d000 */
[----:B------:R-:W-:Y:S02]  /*8ef0*/  FADD.FTZ R4, R132, -R5 ;  /* 0x8000000584047221 */ /* 0x000fe40000010000 */
[--C-:B------:R-:W-:Y:S01]  /*8f00*/  FFMA.FTZ R152, R149, UR4, -R156.reuse ;  /* 0x0000000495987c23 */ /* 0x100fe2000801089c */
[C---:B------:R-:W-:Y:S01]  /*8f10*/  FMUL.FTZ R149, R2.reuse, UR4 ;  /* 0x0000000402957c20 */ /* 0x040fe20008410000 */
[----:B------:R-:W-:Y:S01]  /*8f20*/  FSEL R6, R2, RZ, P1 ;  /* 0x000000ff02067208 */ /* 0x000fe20000800000 */
[----:B------:R-:W-:Y:S01]  /*8f30*/  FMUL.FTZ R157, R4, UR4 ;  /* 0x00000004049d7c20 */ /* 0x000fe20008410000 */
[--C-:B------:R-:W-:Y:S01]  /*8f40*/  FFMA.FTZ R154, R151, UR4, -R156.reuse ;  /* 0x00000004979a7c23 */ /* 0x100fe2000801089c */
[----:B------:R-:W-:Y:S01]  /*8f50*/  FFMA.FTZ R151, R155, UR4, -R156 ;  /* 0x000000049b977c23 */ /* 0x000fe2000801089c */
[----:B------:R-:W-:Y:S01]  /*8f60*/  FSEL R149, R149, RZ, P1 ;  /* 0x000000ff95957208 */ /* 0x000fe20000800000 */
[----:B------:R-:W-:Y:S01]  /*8f70*/  FADD.FTZ R6, R3, -R6 ;  /* 0x8000000603067221 */ /* 0x000fe20000010000 */
[--C-:B------:R-:W-:Y:S01]  /*8f80*/  FFMA.FTZ R150, R153, UR4, -R156.reuse ;  /* 0x0000000499967c23 */ /* 0x100fe2000801089c */
[----:B------:R-:W1:Y:S01]  /*8f90*/  MUFU.EX2 R157, R157 ;  /* 0x0000009d009d7308 */ /* 0x000e620000000800 */
[--C-:B------:R-:W-:Y:S01]  /*8fa0*/  FFMA.FTZ R169, R205, UR4, -R156.reuse ;  /* 0x00000004cda97c23 */ /* 0x100fe2000801089c */
[--C-:B------:R-:W-:Y:S01]  /*8fb0*/  FFMA.FTZ R135, R158, UR4, -R149.reuse ;  /* 0x000000049e877c23 */ /* 0x100fe20008010895 */
[----:B------:R-:W-:Y:S01]  /*8fc0*/  SEL R158, R199, 0xffffffe0, !P5 ;  /* 0xffffffe0c79e7807 */ /* 0x000fe20006800000 */
[--C-:B------:R-:W-:Y:S01]  /*8fd0*/  FFMA.FTZ R148, R148, UR4, -R149.reuse ;  /* 0x0000000494947c23 */ /* 0x100fe20008010895 */
[--C-:B------:R-:W-:Y:S01]  /*8fe0*/  FFMA.FTZ R153, R226, UR4, -R149.reuse ;  /* 0x00000004e2997c23 */ /* 0x100fe20008010895 */
[--C-:B------:R-:W-:Y:S01]  /*8ff0*/  FFMA.FTZ R132, R228, UR4, -R149.reuse ;  /* 0x00000004e4847c23 */ /* 0x100fe20008010895 */
[----:B------:R-:W-:Y:S01]  /*9000*/  IADD3 R3, PT, PT, R158, R201, RZ ;  /* 0x000000c99e037210 */ /* 0x000fe20007ffe0ff */
[----:B------:R-:W-:Y:S01]  /*9010*/  FMUL.FTZ R155, R6, UR4 ;  /* 0x00000004069b7c20 */ /* 0x000fe20008410000 */
        /* <DEDUP_REMOVED lines=8> */
[----:B------:R-:W3:Y:S01]  /*90a0*/  MUFU.EX2 R152, R152 ;  /* 0x0000009800987308 */ /* 0x000ee20000000800 */
[-C--:B-1----:R-:W-:Y:S01]  /*90b0*/  FMUL.FTZ R8, R128, R157.reuse ;  /* 0x0000009d80087220 */ /* 0x082fe20000410000 */
[----:B------:R-:W-:Y:S01]  /*90c0*/  IADD3 R128, PT, PT, R201, 0xc040, RZ ;  /* 0x0000c040c9807810 */ /* 0x000fe20007ffe0ff */
[-C--:B------:R-:W-:Y:S01]  /*90d0*/  FMUL.FTZ R17, R73, R157.reuse ;  /* 0x0000009d49117220 */ /* 0x080fe20000410000 */
[----:B------:R-:W-:Y:S01]  /*90e0*/  @P0 IADD3 R128, PT, PT, R16, -0x40, RZ ;  /* 0xffffffc010800810 */ /* 0x000fe20007ffe0ff */
[-C--:B------:R-:W-:Y:S01]  /*90f0*/  FMUL.FTZ R16, R72, R157.reuse ;  /* 0x0000009d48107220 */ /* 0x080fe20000410000 */
[-C--:B------:R-:W-:Y:S01]  /*9100*/  FMUL.FTZ R76, R76, R157.reuse ;  /* 0x0000009d4c4c7220 */ /* 0x080fe20000410000 */
[-C--:B------:R-:W-:Y:S01]  /*9110*/  FMUL.FTZ R77, R77, R157.reuse ;  /* 0x0000009d4d4d7220 */ /* 0x080fe20000410000 */
[----:B------:R-:W-:Y:S01]  /*9120*/  MUFU.EX2 R151, R151 ;  /* 0x0000009700977308 */ /* 0x000fe20000000800 */
[----:B------:R-:W1:Y:S01]  /*9130*/  LDSM.16.MT88.4 R28, [R128] ;  /* 0x00000000801c783b */ /* 0x000e620000004200 */
[----:B------:R-:W-:Y:S01]  /*9140*/  IADD3 R158, PT, PT, R158, R128, RZ ;  /* 0x000000809e9e7210 */ /* 0x000fe20007ffe0ff */
[-C--:B------:R-:W-:Y:S01]  /*9150*/  FMUL.FTZ R24, R80, R157.reuse ;  /* 0x0000009d50187220 */ /* 0x080fe20000410000 */
[-C--:B------:R-:W-:Y:S01]  /*9160*/  FMUL.FTZ R25, R81, R157.reuse ;  /* 0x0000009d51197220 */ /* 0x080fe20000410000 */
[----:B------:R-:W-:Y:S01]  /*9170*/  LDSM.16.MT88.4 R60, [R128+0x4000] ;  /* 0x00400000803c783b */ /* 0x000fe20000004200 */
[-C--:B------:R-:W-:Y:S01]  /*9180*/  FMUL.FTZ R40, R96, R157.reuse ;  /* 0x0000009d60287220 */ /* 0x080fe20000410000 */
[-C--:B------:R-:W-:Y:S01]  /*9190*/  FMUL.FTZ R41, R97, R157.reuse ;  /* 0x0000009d61297220 */ /* 0x080fe20000410000 */
[----:B------:R-:W4:Y:S01]  /*91a0*/  MUFU.EX2 R150, R150 ;  /* 0x0000009600967308 */ /* 0x000f220000000800 */
[----:B---3--:R-:W-:Y:S01]  /*91b0*/  F2FP.F16.F32.PACK_AB R4, R152, R154 ;  /* 0x0000009a9804723e */ /* 0x008fe200000000ff */
[----:B------:R-:W3:Y:S01]  /*91c0*/  LDSM.16.MT88.4 R36, [R158] ;  /* 0x000000009e24783b */ /* 0x000ee20000004200 */
[-C--:B------:R-:W-:Y:S01]  /*91d0*/  FMUL.FTZ R100, R100, R157.reuse ;  /* 0x0000009d64647220 */ /* 0x080fe20000410000 */
[-C--:B------:R-:W-:Y:S01]  /*91e0*/  FMUL.FTZ R101, R101, R157.reuse ;  /* 0x0000009d65657220 */ /* 0x080fe20000410000 */
[--C-:B------:R-:W-:Y:S01]  /*91f0*/  FFMA.FTZ R97, R67, UR4, -R156.reuse ;  /* 0x0000000443617c23 */ /* 0x100fe2000801089c */
        /* <DEDUP_REMOVED lines=24> */
[--C-:B------:R-:W-:Y:S01]  /*9380*/  FFMA.FTZ R129, R225, UR4, -R156.reuse ;  /* 0x00000004e1817c23 */ /* 0x100fe2000801089c */
[--C-:B------:R-:W-:Y:S01]  /*9390*/  FFMA.FTZ R173, R190, UR4, -R149.reuse ;  /* 0x00000004bead7c23 */ /* 0x100fe20008010895 */
[----:B------:R-:W4:Y:S01]  /*93a0*/  MUFU.EX2 R132, R132 ;  /* 0x0000008400847308 */ /* 0x000f220000000800 */
[----:B-----5:R-:W-:Y:S01]  /*93b0*/  F2FP.F16.F32.PACK_AB R5, R135, R148 ;  /* 0x000000948705723e */ /* 0x020fe200000000ff */
[--C-:B------:R-:W-:Y:S01]  /*93c0*/  FFMA.FTZ R174, R188, UR4, -R149.reuse ;  /* 0x00000004bcae7c23 */ /* 0x100fe20008010895 */
[--C-:B------:R-:W-:Y:S01]  /*93d0*/  FFMA.FTZ R175, R186, UR4, -R149.reuse ;  /* 0x00000004baaf7c23 */ /* 0x100fe20008010895 */
[--C-:B------:R-:W-:Y:S01]  /*93e0*/  FFMA.FTZ R176, R184, UR4, -R149.reuse ;  /* 0x00000004b8b07c23 */ /* 0x100fe20008010895 */
[--C-:B------:R-:W-:Y:S01]  /*93f0*/  FFMA.FTZ R178, R183, UR4, -R156.reuse ;  /* 0x00000004b7b27c23 */ /* 0x100fe2000801089c */
[--C-:B------:R-:W-:Y:S01]  /*9400*/  FFMA.FTZ R179, R181, UR4, -R156.reuse ;  /* 0x00000004b5b37c23 */ /* 0x100fe2000801089c */
[--C-:B------:R-:W-:Y:S01]  /*9410*/  FFMA.FTZ R177, R187, UR4, -R156.reuse ;  /* 0x00000004bbb17c23 */ /* 0x100fe2000801089c */
[----:B------:R-:W5:Y:S01]  /*9420*/  MUFU.EX2 R155, R155 ;  /* 0x0000009b009b7308 */ /* 0x000f620000000800 */
        /* <DEDUP_REMOVED lines=24> */
[C---:B--2---:R-:W-:Y:S01]  /*95b0*/  HMMA.16816.F32 R16, R4.reuse, R20, R16 ;  /* 0x000000140410723c */ /* 0x044fe20000001810 */
[-C--:B------:R-:W-:Y:S01]  /*95c0*/  FMUL.FTZ R43, R99, R155.reuse ;  /* 0x0000009b632b7220 */ /* 0x080fe20000410000 */
[-C--:B------:R-:W-:Y:S01]  /*95d0*/  FMUL.FTZ R102, R102, R155.reuse ;  /* 0x0000009b66667220 */ /* 0x080fe20000410000 */
[-C--:B------:R-:W-:Y:S01]  /*95e0*/  FMUL.FTZ R103, R103, R155.reuse ;  /* 0x0000009b67677220 */ /* 0x080fe20000410000 */
[--C-:B------:R-:W-:Y:S01]  /*95f0*/  FFMA.FTZ R98, R65, UR4, -R156.reuse ;  /* 0x0000000441627c23 */ /* 0x100fe2000801089c */
[--C-:B------:R-:W-:Y:S01]  /*9600*/  FFMA.FTZ R99, R59, UR4, -R156.reuse ;  /* 0x000000043b637c23 */ /* 0x100fe2000801089c */
[-C--:B------:R-:W-:Y:S01]  /*9610*/  FMUL.FTZ R10, R130, R155.reuse ;  /* 0x0000009b820a7220 */ /* 0x080fe20000410000 */
[-C--:B------:R-:W-:Y:S01]  /*9620*/  FMUL.FTZ R11, R131, R155.reuse ;  /* 0x0000009b830b7220 */ /* 0x080fe20000410000 */
[C---:B------:R-:W-:Y:S01]  /*9630*/  HMMA.16816.F32 R20, R4.reuse, R22, R76 ;  /* 0x000000160414723c */ /* 0x040fe2000000184c */
[----:B------:R-:W2:Y:S01]  /*9640*/  LDSM.16.MT88.4 R76, [R158+0x4000] ;  /* 0x004000009e4c783b */ /* 0x000ea20000004200 */
[-C--:B------:R-:W-:Y:S01]  /*9650*/  FMUL.FTZ R70, R70, R155.reuse ;  /* 0x0000009b46467220 */ /* 0x080fe20000410000 */
[-C--:B------:R-:W-:Y:S01]  /*9660*/  FMUL.FTZ R71, R71, R155.reuse ;  /* 0x0000009b47477220 */ /* 0x080fe20000410000 */
[----:B------:R-:W4:Y:S01]  /*9670*/  MUFU.EX2 R98, R98 ;  /* 0x0000006200627308 */ /* 0x000f220000000800 */
        /* <DEDUP_REMOVED lines=15> */
[--C-:B------:R-:W-:Y:S01]  /*9770*/  FFMA.FTZ R100, R222, UR4, -R149.reuse ;  /* 0x00000004de647c23 */ /* 0x100fe20008010895 */
[-C--:B------:R-:W-:Y:S01]  /*9780*/  FMUL.FTZ R95, R95, R155.reuse ;  /* 0x0000009b5f5f7220 */ /* 0x080fe20000410000 */
[-C--:B------:R-:W-:Y:S01]  /*9790*/  FMUL.FTZ R110, R110, R155.reuse ;  /* 0x0000009b6e6e7220 */ /* 0x080fe20000410000 */
[----:B------:R-:W-:Y:S01]  /*97a0*/  MUFU.EX2 R103, R103 ;  /* 0x0000006700677308 */ /* 0x000fe20000000800 */
[C---:B------:R-:W-:Y:S01]  /*97b0*/  HMMA.16816.F32 R8, R4.reuse, R12, R8 ;  /* 0x0000000c0408723c */ /* 0x040fe20000001808 */
[-C--:B------:R-:W-:Y:S01]  /*97c0*/  FMUL.FTZ R111, R111, R155.reuse ;  /* 0x0000009b6f6f7220 */ /* 0x080fe20000410000 */
[-C--:B------:R-:W-:Y:S01]  /*97d0*/  FMUL.FTZ R114, R114, R155.reuse ;  /* 0x0000009b72727220 */ /* 0x080fe20000410000 */
[-C--:B------:R-:W-:Y:S01]  /*97e0*/  FMUL.FTZ R115, R115, R155.reuse ;  /* 0x0000009b73737220 */ /* 0x080fe20000410000 */
[----:B------:R-:W-:Y:S01]  /*97f0*/  LDSM.16.MT88.4 R64, [R128+0x800] ;  /* 0x000800008040783b */ /* 0x000fe20000004200 */
[-C--:B------:R-:W-:Y:S01]  /*9800*/  FMUL.FTZ R118, R118, R155.reuse ;  /* 0x0000009b76767220 */ /* 0x080fe20000410000 */
[----:B------:R-:W-:Y:S01]  /*9810*/  FMUL.FTZ R119, R119, R155 ;  /* 0x0000009b77777220 */ /* 0x000fe20000410000 */
[----:B------:R-:W5:Y:S01]  /*9820*/  MUFU.EX2 R102, R102 ;  /* 0x0000006600667308 */ /* 0x000f620000000800 */
[C---:B------:R-:W-:Y:S01]  /*9830*/  HMMA.16816.F32 R12, R4.reuse, R14, R68 ;  /* 0x0000000e040c723c */ /* 0x040fe20000001844 */
[-C--:B------:R-:W-:Y:S01]  /*9840*/  FMUL.FTZ R68, R120, R157.reuse ;  /* 0x0000009d78447220 */ /* 0x080fe20000410000 */
[----:B------:R-:W-:Y:S01]  /*9850*/  FMUL.FTZ R69, R121, R157 ;  /* 0x0000009d79457220 */ /* 0x000fe20000410000 */
[-C--:B------:R-:W-:Y:S01]  /*9860*/  FMUL.FTZ R70, R122, R155.reuse ;  /* 0x0000009b7a467220 */ /* 0x080fe20000410000 */
[----:B------:R-:W-:Y:S01]  /*9870*/  FMUL.FTZ R71, R123, R155 ;  /* 0x0000009b7b477220 */ /* 0x000fe20000410000 */
[----:B------:R-:W-:Y:S01]  /*9880*/  LDSM.16.MT88.4 R72, [R158+0x800] ;  /* 0x000800009e48783b */ /* 0x000fe20000004200 */
[--C-:B------:R-:W-:Y:S01]  /*9890*/  FFMA.FTZ R130, R167, UR4, -R156.reuse ;  /* 0x00000004a7827c23 */ /* 0x100fe2000801089c */
[----:B------:R-:W-:Y:S01]  /*98a0*/  MUFU.EX2 R101, R101 ;  /* 0x0000006500657308 */ /* 0x000fe20000000800 */
[C---:B-1----:R-:W-:Y:S01]  /*98b0*/  HMMA.16816.F32 R24, R4.reuse, R28, R24 ;  /* 0x0000001c0418723c */ /* 0x042fe20000001818 */
[----:B------:R-:W-:Y:S01]  /*98c0*/  LDSM.16.MT88.4 R88, [R128+0x4800] ;  /* 0x004800008058783b */ /* 0x000fe20000004200 */
[----:B------:R-:W-:Y:S01]  /*98d0*/  FFMA.FTZ R131, R223, UR4, -R156 ;  /* 0x00000004df837c23 */ /* 0x000fe2000801089c */
[----:B------:R-:W-:Y:S01]  /*98e0*/  FFMA.FTZ R167, R196, UR4, -R149 ;  /* 0x00000004c4a77c23 */ /* 0x000fe20008010895 */
[----:B------:R-:W-:Y:S01]  /*98f0*/  FFMA.FTZ R157, R221, R157, R154 ;  /* 0x0000009ddd9d7223 */ /* 0x000fe2000001009a */
[----:B------:R-:W-:Y:S01]  /*9900*/  FFMA.FTZ R148, R217, R155, R148 ;  /* 0x0000009bd9947223 */ /* 0x000fe20000010094 */
[----:B------:R-:W-:Y:S01]  /*9910*/  FFMA.FTZ R140, R140, UR4, -R156 ;  /* 0x000000048c8c7c23 */ /* 0x000fe2000801089c */
[----:B------:R-:W1:Y:S01]  /*9920*/  MUFU.EX2 R100, R100 ;  /* 0x0000006400647308 */ /* 0x000e620000000800 */
[C---:B------:R-:W-:Y:S01]  /*9930*/  HMMA.16816.F32 R28, R4.reuse, R30, R84 ;  /* 0x0000001e041c723c */ /* 0x040fe20000001854 */
[----:B------:R-:W1:Y:S01]  /*9940*/  LDSM.16.MT88.4 R84, [R201+0xc800] ;  /* 0x00c80000c954783b */ /* 0x000e620000004200 */
[----:B------:R-:W-:Y:S01]  /*9950*/  FADD.FTZ R152, R152, R157 ;  /* 0x0000009d98987221 */ /* 0x000fe20000010000 */
[----:B------:R-:W-:Y:S01]  /*9960*/  FADD.FTZ R148, R135, R148 ;  /* 0x0000009487947221 */ /* 0x000fe20000010000 */
[--C-:B------:R-:W-:Y:S01]  /*9970*/  FFMA.FTZ R143, R143, UR4, -R156.reuse ;  /* 0x000000048f8f7c23 */ /* 0x100fe2000801089c */
[----:B------:R-:W-:Y:S01]  /*9980*/  FFMA.FTZ R147, R147, UR4, -R156 ;  /* 0x0000000493937c23 */ /* 0x000fe2000801089c */
[----:B------:R-:W-:Y:S01]  /*9990*/  FADD.FTZ R151, R151, R152 ;  /* 0x0000009897977221 */ /* 0x000fe20000010000 */
[----:B------:R-:W-:Y:S01]  /*99a0*/  MUFU.EX2 R129, R129 ;  /* 0x0000008100817308 */ /* 0x000fe20000000800 */
[C---:B---3--:R-:W-:Y:S01]  /*99b0*/  HMMA.16816.F32 R32, R4.reuse, R36, R32 ;  /* 0x000000240420723c */ /* 0x048fe20000001820 */
[----:B------:R-:W-:Y:S01]  /*99c0*/  FADD.FTZ R153, R153, R148 ;  /* 0x0000009499997221 */ /* 0x000fe20000010000 */
[----:B------:R-:W-:Y:S01]  /*99d0*/  FADD.FTZ R150, R150, R151 ;  /* 0x0000009796967221 */ /* 0x000fe20000010000 */
[----:B------:R-:W-:Y:S01]  /*99e0*/  FFMA.FTZ R146, R146, UR4, -R156 ;  /* 0x0000000492927c23 */ /* 0x000fe2000801089c */
[----:B------:R-:W-:Y:S01]  /*99f0*/  FFMA.FTZ R141, R141, UR4, -R149 ;  /* 0x000000048d8d7c23 */ /* 0x000fe20008010895 */
[----:B------:R-:W-:Y:S01]  /*9a00*/  FADD.FTZ R132, R132, R153 ;  /* 0x0000009984847221 */ /* 0x000fe20000010000 */
[--C-:B------:R-:W-:Y:S01]  /*9a10*/  FFMA.FTZ R144, R144, UR4, -R149.reuse ;  /* 0x0000000490907c23 */ /* 0x100fe20008010895 */
[----:B------:R-:W-:Y:S01]  /*9a20*/  MUFU.EX2 R130, R130 ;  /* 0x0000008200827308 */ /* 0x000fe20000000800 */
[----:B------:R-:W-:Y:S01]  /*9a30*/  HMMA.16816.F32 R48, R4, R52, R48 ;  /* 0x000000340430723c */ /* 0x000fe20000001830 */
[--C-:B------:R-:W-:Y:S01]  /*9a40*/  FFMA.FTZ R145, R145, UR4, -R149.reuse ;  /* 0x0000000491917c23 */ /* 0x100fe20008010895 */
[----:B------:R-:W-:-:S05]  /*9a50*/  FFMA.FTZ R0, R0, UR4, -R149 ;  /* 0x0000000400007c23 */ /* 0x000fca0008010895 */
        /* <DEDUP_REMOVED lines=15> */
[C---:B--2---:R-:W-:Y:S01]  /*9b50*/  HMMA.16816.F32 R68, R4.reuse, R76, R68 ;  /* 0x0000004c0444723c */ /* 0x044fe20000001844 */
[----:B----4-:R-:W-:Y:S01]  /*9b60*/  F2FP.F16.F32.PACK_AB R76, R98, R97 ;  /* 0x00000061624c723e */ /* 0x010fe200000000ff */
[----:B------:R-:W-:Y:S01]  /*9b70*/  FADD.FTZ R97, R97, R150 ;  /* 0x0000009661617221 */ /* 0x000fe20000010000 */
[----:B-----5:R-:W-:Y:S01]  /*9b80*/  F2FP.F16.F32.PACK_AB R77, R102, R103 ;  /* 0x00000067664d723e */ /* 0x020fe200000000ff */
[----:B------:R-:W-:Y:S01]  /*9b90*/  FADD.FTZ R103, R103, R132 ;  /* 0x0000008467677221 */ /* 0x000fe20000010000 */
[-C--:B------:R-:W-:Y:S01]  /*9ba0*/  MOV R132, R134.reuse ;  /* 0x0000008600847202 */ /* 0x080fe20000000f00 */
[----:B------:R-:W-:Y:S01]  /*9bb0*/  FADD.FTZ R98, R98, R97 ;  /* 0x0000006162627221 */ /* 0x000fe20000010000 */
[----:B------:R-:W2:Y:S01]  /*9bc0*/  MUFU.EX2 R113, R113 ;  /* 0x0000007100717308 */ /* 0x000ea20000000800 */
[----:B------:R-:W-:Y:S01]  /*9bd0*/  HMMA.16816.F32 R4, R4, R78, R116 ;  /* 0x0000004e0404723c */ /* 0x000fe20000001874 */
[----:B------:R-:W-:Y:S01]  /*9be0*/  F2FP.F16.F32.PACK_AB R78, R96, R99 ;  /* 0x00000063604e723e */ /* 0x000fe200000000ff */
[--C-:B------:R-:W-:Y:S01]  /*9bf0*/  FFMA.FTZ R116, R220, UR4, -R149.reuse ;  /* 0x00000004dc747c23 */ /* 0x100fe20008010895 */
[----:B-1----:R-:W-:Y:S01]  /*9c00*/  F2FP.F16.F32.PACK_AB R79, R100, R101 ;  /* 0x00000065644f723e */ /* 0x002fe200000000ff */
[--C-:B------:R-:W-:Y:S01]  /*9c10*/  FFMA.FTZ R117, R216, UR4, -R149.reuse ;  /* 0x00000004d8757c23 */ /* 0x100fe20008010895 */
[--C-:B------:R-:W-:Y:S01]  /*9c20*/  FFMA.FTZ R118, R214, UR4, -R149.reuse ;  /* 0x00000004d6767c23 */ /* 0x100fe20008010895 */
[--C-:B------:R-:W-:Y:S01]  /*9c30*/  FFMA.FTZ R119, R160, UR4, -R149.reuse ;  /* 0x00000004a0777c23 */ /* 0x100fe20008010895 */
[----:B------:R-:W-:Y:S01]  /*9c40*/  MUFU.EX2 R115, R115 ;  /* 0x0000007300737308 */ /* 0x000fe20000000800 */
[----:B------:R-:W-:Y:S01]  /*9c50*/  FFMA.FTZ R160, R165, UR4, -R156 ;  /* 0x00000004a5a07c23 */ /* 0x000fe2000801089c */
[----:B------:R-:W-:Y:S01]  /*9c60*/  FFMA.FTZ R165, R212, UR4, -R149 ;  /* 0x00000004d4a57c23 */ /* 0x000fe20008010895 */
[----:B------:R-:W-:Y:S01]  /*9c70*/  HMMA.16816.F32 R16, R76, R80, R16 ;  /* 0x000000504c10723c */ /* 0x000fe20000001810 */
[----:B------:R-:W-:Y:S01]  /*9c80*/  FADD.FTZ R102, R102, R103 ;  /* 0x0000006766667221 */ /* 0x000fe20000010000 */
[----:B------:R-:W-:Y:S01]  /*9c90*/  FADD.FTZ R99, R99, R98 ;  /* 0x0000006263637221 */ /* 0x000fe20000010000 */
[----:B------:R-:W-:-:S02]  /*9ca0*/  @P4 MOV R132, R134 ;  /* 0x0000008600844202 */ /* 0x000fc40000000f00 */
[----:B------:R-:W-:Y:S01]  /*9cb0*/  MUFU.EX2 R114, R114 ;  /* 0x0000007200727308 */ /* 0x000fe20000000800 */
[----:B------:R-:W-:Y:S01]  /*9cc0*/  FADD.FTZ R101, R101, R102 ;  /* 0x0000006665657221 */ /* 0x000fe20000010000 */
[----:B------:R-:W-:Y:S01]  /*9cd0*/  FADD.FTZ R99, R96, R99 ;  /* 0x0000006360637221 */ /* 0x000fe20000010000 */
[----:B------:R-:W-:Y:S01]  /*9ce0*/  HMMA.16816.F32 R20, R76, R82, R20 ;  /* 0x000000524c14723c */ /* 0x000fe20000001814 */
[----:B------:R-:W1:Y:S01]  /*9cf0*/  LDSM.16.MT88.4 R80, [R201+0x10800] ;  /* 0x01080000c950783b */ /* 0x000e620000004200 */
[----:B------:R-:W-:-:S03]  /*9d00*/  FADD.FTZ R101, R100, R101 ;  /* 0x0000006564657221 */ /* 0x000fc60000010000 */
        /* <DEDUP_REMOVED lines=16> */
[C---:B-1----:R-:W-:Y:S05]  /*9e10*/  HMMA.16816.F32 R40, R76.reuse, R80, R40 ;  /* 0x000000504c28723c */ /* 0x042fea0000001828 */
[----:B------:R-:W1:Y:S03]  /*9e20*/  MUFU.EX2 R170, R170 ;  /* 0x000000aa00aa7308 */ /* 0x000e660000000800 */
[C---:B------:R-:W-:Y:S01]  /*9e30*/  HMMA.16816.F32 R44, R76.reuse, R82, R44 ;  /* 0x000000524c2c723c */ /* 0x040fe2000000182c */
[----:B------:R-:W1:Y:S04]  /*9e40*/  LDSM.16.MT88.4 R80, [R128+0x1000] ;  /* 0x001000008050783b */ /* 0x000e680000004200 */
        /* <DEDUP_REMOVED lines=14> */
[----:B--2---:R-:W-:Y:S01]  /*9f30*/  F2FP.F16.F32.PACK_AB R76, R113, R112 ;  /* 0x00000070714c723e */ /* 0x004fe200000000ff */
        /* <DEDUP_REMOVED lines=12> */
[----:B------:R-:W2:Y:S01]  /*a000*/  MUFU.EX2 R178, R178 ;  /* 0x000000b200b27308 */ /* 0x000ea20000000800 */
[----:B------:R-:W-:Y:S01]  /*a010*/  FADD.FTZ R118, R118, R117 ;  /* 0x0000007576767221 */ /* 0x000fe20000010000 */
[----:B------:R-:W-:-:S03]  /*a020*/  FADD.FTZ R114, R114, R115 ;  /* 0x0000007372727221 */ /* 0x000fc60000010000 */
[----:B------:R-:W-:Y:S02]  /*a030*/  FADD.FTZ R119, R119, R118 ;  /* 0x0000007677777221 */ /* 0x000fe40000010000 */
        /* <DEDUP_REMOVED lines=20> */
[C---:B-1----:R-:W-:Y:S02]  /*a180*/  HMMA.16816.F32 R48, R76.reuse, R80, R48 ;  /* 0x000000504c30723c */ /* 0x042fe40000001830 */
[----:B------:R-:W-:Y:S06]  /*a190*/  MUFU.EX2 R182, R182 ;  /* 0x000000b600b67308 */ /* 0x000fec0000000800 */
[C---:B------:R-:W-:Y:S01]  /*a1a0*/  HMMA.16816.F32 R52, R76.reuse, R82, R52 ;  /* 0x000000524c34723c */ /* 0x040fe20000001834 */
[----:B------:R-:W1:Y:S01]  /*a1b0*/  LDSM.16.MT88.4 R80, [R158+0x1800] ;  /* 0x001800009e50783b */ /* 0x000e620000004200 */
[----:B------:R-:W-:Y:S06]  /*a1c0*/  MUFU.EX2 R137, R137 ;  /* 0x0000008900897308 */ /* 0x000fec0000000800 */
[C---:B------:R-:W-:Y:S01]  /*a1d0*/  HMMA.16816.F32 R12, R76.reuse, R94, R12 ;  /* 0x0000005e4c0c723c */ /* 0x040fe2000000180c */
[----:B------:R-:W2:Y:S01]  /*a1e0*/  LDSM.16.MT88.4 R92, [R201+0xd800] ;  /* 0x00d80000c95c783b */ /* 0x000ea20000004200 */
        /* <DEDUP_REMOVED lines=16> */
[----:B------:R-:W-:Y:S01]  /*a2f0*/  FADD.FTZ R130, R130, R129 ;  /* 0x0000008182827221 */ /* 0x000fe20000010000 */
[----:B------:R-:W-:Y:S01]  /*a300*/  MUFU.EX2 R140, R140 ;  /* 0x0000008c008c7308 */ /* 0x000fe20000000800 */
[----:B------:R-:W-:Y:S01]  /*a310*/  FADD.FTZ R165, R165, R162 ;  /* 0x000000a2a5a57221 */ /* 0x000fe20000010000 */
[----:B------:R-:W-:Y:S03]  /*a320*/  LDSM.16.MT88.4 R116, [R158+0x7800] ;  /* 0x007800009e74783b */ /* 0x000fe60000004200 */
[----:B-----5:R-:W-:Y:S01]  /*a330*/  HMMA.16816.F32 R16, R76, R64, R16 ;  /* 0x000000404c10723c */ /* 0x020fe20000001810 */
[----:B------:R-:W-:-:S02]  /*a340*/  FADD.FTZ R164, R164, R165 ;  /* 0x000000a5a4a47221 */ /* 0x000fc40000010000 */
[----:B------:R-:W5:Y:S02]  /*a350*/  MUFU.EX2 R143, R143 ;  /* 0x0000008f008f7308 */ /* 0x000f640000000800 */
[----:B------:R-:W-:-:S03]  /*a360*/  FADD.FTZ R164, R167, R164 ;  /* 0x000000a4a7a47221 */ /* 0x000fc60000010000 */
[C---:B------:R-:W-:Y:S01]  /*a370*/  HMMA.16816.F32 R20, R76.reuse, R66, R20 ;  /* 0x000000424c14723c */ /* 0x040fe20000001814 */
[----:B------:R-:W4:Y:S02]  /*a380*/  LDSM.16.MT88.4 R64, [R201+0x11800] ;  /* 0x01180000c940783b */ /* 0x000f240000004200 */
[----:B------:R-:W-:Y:S05]  /*a390*/  MUFU.EX2 R147, R147 ;  /* 0x0000009300937308 */ /* 0x000fea0000000800 */
[C---:B---3--:R-:W-:Y:S03]  /*a3a0*/  HMMA.16816.F32 R24, R76.reuse, R72, R24 ;  /* 0x000000484c18723c */ /* 0x048fe60000001818 */
[----:B------:R-:W-:Y:S05]  /*a3b0*/  MUFU.EX2 R146, R146 ;  /* 0x0000009200927308 */ /* 0x000fea0000000800 */
[C---:B------:R-:W-:Y:S01]  /*a3c0*/  HMMA.16816.F32 R28, R76.reuse, R74, R28 ;  /* 0x0000004a4c1c723c */ /* 0x040fe2000000181c */
[----:B------:R-:W3:Y:S02]  /*a3d0*/  LDSM.16.MT88.4 R72, [R3+0x11800] ;  /* 0x011800000348783b */ /* 0x000ee40000004200 */
[----:B------:R-:W-:Y:S05]  /*a3e0*/  MUFU.EX2 R141, R141 ;  /* 0x0000008d008d7308 */ /* 0x000fea0000000800 */
[C---:B-1----:R-:W-:Y:S03]  /*a3f0*/  HMMA.16816.F32 R32, R76.reuse, R80, R32 ;  /* 0x000000504c20723c */ /* 0x042fe60000001820 */
[----:B------:R-:W1:Y:S05]  /*a400*/  MUFU.EX2 R144, R144 ;  /* 0x0000009000907308 */ /* 0x000e6a0000000800 */
[C---:B------:R-:W-:Y:S01]  /*a410*/  HMMA.16816.F32 R36, R76.reuse, R82, R36 ;  /* 0x000000524c24723c */ /* 0x040fe20000001824 */
[----:B------:R-:W5:Y:S02]  /*a420*/  LDSM.16.MT88.4 R80, [R3+0xe000] ;  /* 0x00e000000350783b */ /* 0x000f640000004200 */
[----:B------:R-:W-:Y:S05]  /*a430*/  MUFU.EX2 R145, R145 ;  /* 0x0000009100917308 */ /* 0x000fea0000000800 */
[C---:B--2---:R-:W-:Y:S03]  /*a440*/  HMMA.16816.F32 R8, R76.reuse, R92, R8 ;  /* 0x0000005c4c08723c */ /* 0x044fe60000001808 */
[----:B------:R-:W2:Y:S05]  /*a450*/  MUFU.EX2 R0, R0 ;  /* 0x0000000000007308 */ /* 0x000eaa0000000800 */
[C---:B----4-:R-:W-:Y:S08]  /*a460*/  HMMA.16816.F32 R40, R76.reuse, R64, R40 ;  /* 0x000000404c28723c */ /* 0x050ff00000001828 */
[C---:B------:R-:W-:Y:S01]  /*a470*/  HMMA.16816.F32 R44, R76.reuse, R66, R44 ;  /* 0x000000424c2c723c */ /* 0x040fe2000000182c */
[----:B------:R-:W4:Y:S07]  /*a480*/  LDSM.16.MT88.4 R64, [R128+0x2000] ;  /* 0x002000008040783b */ /* 0x000f2e0000004200 */
        /* <DEDUP_REMOVED lines=28> */
[C---:B------:R-:W-:Y:S08]  /*a650*/  HMMA.16816.F32 R8, R76.reuse, R92, R8 ;  /* 0x0000005c4c08723c */ /* 0x040ff00000001808 */
[C---:B-----5:R-:W-:Y:S08]  /*a660*/  HMMA.16816.F32 R40, R76.reuse, R80, R40 ;  /* 0x000000504c28723c */ /* 0x060ff00000001828 */
[C---:B------:R-:W-:Y:S01]  /*a670*/  HMMA.16816.F32 R44, R76.reuse, R82, R44 ;  /* 0x000000524c2c723c */ /* 0x040fe2000000182c */
[----:B------:R-:W5:Y:S07]  /*a680*/  LDSM.16.MT88.4 R80, [R128+0x2800] ;  /* 0x002800008050783b */ /* 0x000f6e0000004200 */
        /* <DEDUP_REMOVED lines=22> */
[C---:B-----5:R-:W-:Y:S08]  /*a7f0*/  HMMA.16816.F32 R24, R76.reuse, R80, R24 ;  /* 0x000000504c18723c */ /* 0x060ff00000001818 */
[C---:B------:R-:W-:Y:S01]  /*a800*/  HMMA.16816.F32 R28, R76.reuse, R82, R28 ;  /* 0x000000524c1c723c */ /* 0x040fe2000000181c */
[----:B------:R-:W5:Y:S07]  /*a810*/  LDSM.16.MT88.4 R80, [R3+0x12800] ;  /* 0x012800000350783b */ /* 0x000f6e0000004200 */
[C---:B----4-:R-:W-:Y:S08]  /*a820*/  HMMA.16816.F32 R32, R76.reuse, R64, R32 ;  /* 0x000000404c20723c */ /* 0x050ff00000001820 */
[C---:B------:R-:W-:Y:S01]  /*a830*/  HMMA.16816.F32 R36, R76.reuse, R66, R36 ;  /* 0x000000424c24723c */ /* 0x040fe20000001824 */
[----:B------:R-:W-:Y:S07]  /*a840*/  LDSM.16.MT88.4 R64, [R201+0xf000] ;  /* 0x00f00000c940783b */ /* 0x000fee0000004200 */
[C---:B------:R-:W-:Y:S08]  /*a850*/  HMMA.16816.F32 R8, R76.reuse, R92, R8 ;  /* 0x0000005c4c08723c */ /* 0x040ff00000001808 */
[C---:B---3--:R-:W-:Y:S08]  /*a860*/  HMMA.16816.F32 R40, R76.reuse, R72, R40 ;  /* 0x000000484c28723c */ /* 0x048ff00000001828 */
        /* <DEDUP_REMOVED lines=24> */
[C---:B------:R-:W-:Y:S08]  /*a9f0*/  HMMA.16816.F32 R8, R76.reuse, R64, R8 ;  /* 0x000000404c08723c */ /* 0x040ff00000001808 */
[C---:B------:R-:W-:Y:S01]  /*aa00*/  HMMA.16816.F32 R12, R76.reuse, R66, R12 ;  /* 0x000000424c0c723c */ /* 0x040fe2000000180c */
[----:B------:R-:W2:Y:S07]  /*aa10*/  LDSM.16.MT88.4 R64, [R201+0x13000] ;  /* 0x01300000c940783b */ /* 0x000eae0000004200 */
[C---:B----4-:R-:W-:Y:S08]  /*aa20*/  HMMA.16816.F32 R32, R76.reuse, R80, R32 ;  /* 0x000000504c20723c */ /* 0x050ff00000001820 */
[C---:B------:R-:W-:Y:S01]  /*aa30*/  HMMA.16816.F32 R36, R76.reuse, R82, R36 ;  /* 0x000000524c24723c */ /* 0x040fe20000001824 */
[----:B------:R4:W4:Y:S07]  /*aa40*/  LDSM.16.MT88.4 R80, [R3+0xf800] ;  /* 0x00f800000350783b */ /* 0x00092e0000004200 */
[C---:B-----5:R-:W-:Y:S08]  /*aa50*/  HMMA.16816.F32 R16, R76.reuse, R92, R16 ;  /* 0x0000005c4c10723c */ /* 0x060ff00000001810 */
[----:B---3--:R-:W-:Y:S01]  /*aa60*/  HMMA.16816.F32 R104, R76, R72, R48 ;  /* 0x000000484c68723c */ /* 0x008fe20000001830 */
[----:B------:R-:W-:-:S02]  /*aa70*/  F2FP.F16.F32.PACK_AB R48, R143, R140 ;  /* 0x0000008c8f30723e */ /* 0x000fc400000000ff */
[----:B-1----:R-:W-:Y:S01]  /*aa80*/  F2FP.F16.F32.PACK_AB R49, R144, R141 ;  /* 0x0000008d9031723e */ /* 0x002fe200000000ff */
[----:B------:R-:W-:Y:S01]  /*aa90*/  FADD.FTZ R141, R141, R136 ;  /* 0x000000888d8d7221 */ /* 0x000fe20000010000 */
[----:B------:R-:W-:Y:S02]  /*aaa0*/  F2FP.F16.F32.PACK_AB R50, R146, R147 ;  /* 0x000000939232723e */ /* 0x000fe400000000ff */
[----:B--2---:R-:W-:Y:S01]  /*aab0*/  F2FP.F16.F32.PACK_AB R51, R0, R145 ;  /* 0x000000910033723e */ /* 0x004fe200000000ff */
[----:B----4-:R-:W-:Y:S01]  /*aac0*/  FADD.FTZ R3, R131, R130 ;  /* 0x0000008283037221 */ /* 0x010fe20000010000 */
[----:B------:R-:W-:Y:S01]  /*aad0*/  HMMA.16816.F32 R20, R76, R94, R20 ;  /* 0x0000005e4c14723c */ /* 0x000fe20000001814 */
[----:B------:R-:W-:Y:S01]  /*aae0*/  LDSM.16.MT88.4 R92, [R158+0x3800] ;  /* 0x003800009e5c783b */ /* 0x000fe20000004200 */
[----:B------:R-:W-:Y:S01]  /*aaf0*/  FADD.FTZ R144, R144, R141 ;  /* 0x0000008d90907221 */ /* 0x000fe20000010000 */
[----:B------:R-:W-:Y:S01]  /*ab00*/  FADD.FTZ R160, R160, R3 ;  /* 0x00000003a0a07221 */ /* 0x000fe20000010000 */
[----:B------:R-:W-:-:S02]  /*ab10*/  MOV R3, R2 ;  /* 0x0000000200037202 */ /* 0x000fc40000000f00 */
[----:B------:R-:W-:Y:S01]  /*ab20*/  FADD.FTZ R145, R145, R144 ;  /* 0x0000009091917221 */ /* 0x000fe20000010000 */
[----:B------:R-:W-:Y:S01]  /*ab30*/  FADD.FTZ R169, R169, R160 ;  /* 0x000000a0a9a97221 */ /* 0x000fe20000010000 */
[----:B------:R-:W-:Y:S01]  /*ab40*/  HMMA.16816.F32 R52, R76, R74, R52 ;  /* 0x0000004a4c34723c */ /* 0x000fe20000001834 */
[----:B------:R-:W-:Y:S01]  /*ab50*/  @P4 MOV R3, R2 ;  /* 0x0000000200034202 */ /* 0x000fe20000000f00 */
[----:B------:R-:W-:Y:S01]  /*ab60*/  FADD.FTZ R217, R0, R145 ;  /* 0x0000009100d97221 */ /* 0x000fe20000010000 */
[----:B------:R-:W-:-:S04]  /*ab70*/  FADD.FTZ R169, R170, R169 ;  /* 0x000000a9aaa97221 */ /* 0x000fc80000010000 */
[----:B------:R-:W-:Y:S01]  /*ab80*/  FADD.FTZ R172, R172, R169 ;  /* 0x000000a9acac7221 */ /* 0x000fe20000010000 */
[----:B------:R-:W-:Y:S01]  /*ab90*/  HMMA.16816.F32 R120, R76, R84, R68 ;  /* 0x000000544c78723c */ /* 0x000fe20000001844 */
[----:B------:R-:W1:Y:S02]  /*aba0*/  LDSM.16.MT88.4 R68, [R201+0xf800] ;  /* 0x00f80000c944783b */ /* 0x000e640000004200 */
[----:B------:R-:W-:-:S04]  /*abb0*/  FADD.FTZ R172, R171, R172 ;  /* 0x000000acabac7221 */ /* 0x000fc80000010000 */
[----:B------:R-:W-:Y:S01]  /*abc0*/  FADD.FTZ R177, R177, R172 ;  /* 0x000000acb1b17221 */ /* 0x000fe20000010000 */
[----:B------:R-:W-:Y:S03]  /*abd0*/  HMMA.16816.F32 R40, R76, R64, R40 ;  /* 0x000000404c28723c */ /* 0x000fe60000001828 */
[----:B------:R-:W-:-:S04]  /*abe0*/  FADD.FTZ R177, R178, R177 ;  /* 0x000000b1b2b17221 */ /* 0x000fc80000010000 */
[----:B------:R-:W-:Y:S01]  /*abf0*/  FADD.FTZ R184, R184, R177 ;  /* 0x000000b1b8b87221 */ /* 0x000fe20000010000 */
[----:B------:R-:W-:Y:S01]  /*ac00*/  HMMA.16816.F32 R44, R76, R66, R44 ;  /* 0x000000424c2c723c */ /* 0x000fe2000000182c */
[----:B------:R-:W2:Y:S02]  /*ac10*/  LDSM.16.MT88.4 R64, [R128+0x3800] ;  /* 0x003800008040783b */ /* 0x000ea40000004200 */
[----:B------:R-:W-:-:S04]  /*ac20*/  FADD.FTZ R184, R179, R184 ;  /* 0x000000b8b3b87221 */ /* 0x000fc80000010000 */
[----:B------:R-:W-:Y:S01]  /*ac30*/  FADD.FTZ R163, R163, R184 ;  /* 0x000000b8a3a37221 */ /* 0x000fe20000010000 */
[----:B------:R-:W-:Y:S01]  /*ac40*/  HMMA.16816.F32 R72, R48, R80, R16 ;  /* 0x000000503048723c */ /* 0x000fe20000001810 */
[----:B------:R1:W3:Y:S02]  /*ac50*/  LDSM.16.MT88.4 R16, [R128+0x7800] ;  /* 0x007800008010783b */ /* 0x0002e40000004200 */
        /* <DEDUP_REMOVED lines=8> */
[----:B------:R-:W-:Y:S03]  /*ace0*/  HMMA.16816.F32 R4, R76, R86, R4 ;  /* 0x000000564c04723c */ /* 0x000fe60000001804 */
[----:B------:R-:W-:-:S05]  /*acf0*/  FADD.FTZ R221, R146, R147 ;  /* 0x0000009392dd7221 */ /* 0x000fca0000010000 */
        /* <DEDUP_REMOVED lines=17> */
.L_x_2944:
[----:B------:R-:W-:-:S07]  /*ae10*/  IADD3 R192, PT, PT, R142, -0x1, RZ ;  /* 0xffffffff8ec07810 */ /* 0x000fce0007ffe0ff */
.L_x_2950:
[----:B------:R-:W-:-:S13]  /*ae20*/  ISETP.GE.AND P1, PT, R192, R207, PT ;  /* 0x000000cfc000720c */ /* 0x000fda0003f26270 */
[----:B------:R-:W-:Y:S05]  /*ae30*/  @!P1 BRA `(.L_x_2951) ;  /* 0x0000003c00d89947 */ /* 0x000fea0003800000 */
[----:B------:R-:W1:Y:S01]  /*ae40*/  S2UR UR5, SR_CgaCtaId ;  /* 0x00000000000579c3 */ /* 0x000e620000008800 */
[----:B------:R-:W-:Y:S01]  /*ae50*/  UISETP.NE.U32.AND UP0, UPT, UR8, URZ, UPT ;  /* 0x000000ff0800728c */ /* 0x000fe2000bf05070 */
[----:B------:R-:W-:Y:S01]  /*ae60*/  MOV R196, 0x20 ;  /* 0x0000002000c47802 */ /* 0x000fe20000000f00 */
[----:B------:R-:W-:Y:S01]  /*ae70*/  IMAD.MOV.U32 R0, RZ, RZ, R3 ;  /* 0x000000ffff007224 */ /* 0x000fe200078e0003 */
[----:B------:R-:W-:Y:S01]  /*ae80*/  LEA R215, R192, 0x80, 0x7 ;  /* 0x00000080c0d77811 */ /* 0x000fe200078e38ff */
[----:B------:R-:W-:Y:S01]  /*ae90*/  UISETP.NE.AND.EX UP0, UPT, UR9, URZ, UPT, UP0 ;  /* 0x000000ff0900728c */ /* 0x000fe2000bf05300 */
[----:B------:R-:W-:Y:S01]  /*aea0*/  SEL R196, R196, 0xffffffe0, !P5 ;  /* 0xffffffe0c4c47807 */ /* 0x000fe20006800000 */
[----:B------:R-:W-:Y:S01]  /*aeb0*/  IMAD.MOV.U32 R133, RZ, RZ, R132 ;  /* 0x000000ffff857224 */ /* 0x000fe200078e0084 */
[----:B------:R-:W-:Y:S01]  /*aec0*/  IADD3 R212, PT, PT, R201, 0xc000, RZ ;  /* 0x0000c000c9d47810 */ /* 0x000fe20007ffe0ff */
[----:B------:R-:W-:Y:S01]  /*aed0*/  VIADD R216, R192, 0x1 ;  /* 0x00000001c0d87836 */ /* 0x000fe20000000000 */
[----:B------:R-:W-:Y:S01]  /*aee0*/  IADD3 R196, PT, PT, R196, R201, RZ ;  /* 0x000000c9c4c47210 */ /* 0x000fe20007ffe0ff */
[----:B------:R-:W-:Y:S01]  /*aef0*/  IMAD.MOV.U32 R214, RZ, RZ, RZ ;  /* 0x000000ffffd67224 */ /* 0x000fe200078e00ff */
[----:B------:R-:W-:Y:S01]  /*af00*/  PLOP3.LUT P1, PT, PT, PT, UP0, 0x80, 0x8 ;  /* 0x000000000008781c */ /* 0x000fe20003f2f008 */
[----:B------:R-:W-:Y:S01]  /*af10*/  UMOV UR10, 0x400 ;  /* 0x00000400000a7882 */ /* 0x000fe20000000000 */
[----:B------:R-:W2:Y:S01]  /*af20*/  LDCU UR4, c[0x0][0x45c] ;  /* 0x00008b80ff0477ac */ /* 0x000ea20008000800 */
[----:B------:R-:W3:Y:S01]  /*af30*/  LDCU.64 UR6, c[0x0][0x3a0] ;  /* 0x00007400ff0677ac */ /* 0x000ee20008000a00 */
[----:B------:R-:W4:Y:S01]  /*af40*/  LDCU.64 UR8, c[0x0][0x3a8] ;  /* 0x00007500ff0877ac */ /* 0x000f220008000a00 */
[----:B-1----:R-:W-:-:S12]  /*af50*/  ULEA UR5, UR5, UR10, 0x18 ;  /* 0x0000000a05057291 */ /* 0x002fd8000f8ec0ff */
.L_x_2955:
[----:B------:R-:W-:Y:S01]  /*af60*/  @!P1 IADD3 R7, P0, PT, RZ, -R214, RZ ;  /* 0x800000d6ff079210 */ /* 0x000fe20007f1e0ff */
[----:B------:R-:W1:Y:S01]  /*af70*/  S2R R200, SR_TID.X ;  /* 0x0000000000c87919 */ /* 0x000e620000002100 */
[----:B------:R-:W5:Y:S01]  /*af80*/  @!P1 LDC R48, c[0x0][0x3c0] ;  /* 0x0000f000ff309b82 */ /* 0x000f620000000800 */
[----:B------:R-:W-:Y:S07]  /*af90*/  DEPBAR.LE SB0, 0x0 ;  /* 0x000080000000791a */ /* 0x000fee0000000000 */
[----:B------:R-:W2:Y:S08]  /*afa0*/  LDC R51, c[0x0][0x3c4] ;  /* 0x0000f100ff337b82 */ /* 0x000eb00000000800 */
[----:B------:R-:W-:Y:S01]  /*afb0*/  BAR.SYNC.DEFER_BLOCKING 0x0 ;  /* 0x0000000000007b1d */ /* 0x000fe20000010000 */
[----:B------:R-:W-:Y:S01]  /*afc0*/  IMAD.MOV.U32 R3, RZ, RZ, R210 ;  /* 0x000000ffff037224 */ /* 0x000fe200078e00d2 */
[----:B-1----:R-:W-:Y:S01]  /*afd0*/  LOP3.LUT R2, R200, 0x38, RZ, 0xc0, !PT ;  /* 0x00000038c8027812 */ /* 0x002fe200078ec0ff */
[----:B-----5:R-:W-:Y:S02]  /*afe0*/  @!P1 IMAD.SHL.U32 R4, R48, 0x80, RZ ;  /* 0x0000008030049824 */ /* 0x020fe400078e00ff */
[----:B------:R-:W-:Y:S02]  /*aff0*/  IMAD.SHL.U32 R197, R200, 0x8, RZ ;  /* 0x00000008c8c57824 */ /* 0x000fe400078e00ff */
[----:B------:R-:W-:Y:S03]  /*b000*/  @!P1 IMAD.X R4, RZ, RZ, ~R4, P0 ;  /* 0x000000ffff049224 */ /* 0x000fe600000e0e04 */
[----:B------:R-:W-:Y:S02]  /*b010*/  LOP3.LUT R5, R197, 0x1f8, RZ, 0xc0, !PT ;  /* 0x000001f8c5057812 */ /* 0x000fe400078ec0ff */
[----:B------:R-:W-:Y:S02]  /*b020*/  @!P1 SHF.R.S64 R7, R7, 0x1f, R4 ;  /* 0x0000001f07079819 */ /* 0x000fe40000001004 */
[----:B------:R-:W-:Y:S02]  /*b030*/  LOP3.LUT R223, R197, 0x1e00, RZ, 0xc0, !PT ;  /* 0x00001e00c5df7812 */ /* 0x000fe400078ec0ff */
[----:B------:R-:W-:Y:S02]  /*b040*/  @!P1 IADD3 R210, P0, PT, R210, R7, RZ ;  /* 0x00000007d2d29210 */ /* 0x000fe40007f1e0ff */
[----:B------:R-:W-:Y:S01]  /*b050*/  LOP3.LUT R223, R223, R5, R2, 0xf6, !PT ;  /* 0x00000005dfdf7212 */ /* 0x000fe200078ef602 */
[----:B------:R-:W-:Y:S01]  /*b060*/  IMAD.MOV.U32 R2, RZ, RZ, R211 ;  /* 0x000000ffff027224 */ /* 0x000fe200078e00d3 */
        /* <DEDUP_REMOVED lines=8> */
[-C--:B------:R-:W-:Y:S02]  /*b0f0*/  LOP3.LUT R7, R7, R4.reuse, RZ, 0x3c, !PT ;  /* 0x0000000407077212 */ /* 0x080fe400078e3cff */
[----:B------:R-:W1:Y:S02]  /*b100*/  I2F.RP R6, R5 ;  /* 0x0000000500067306 */ /* 0x000e640000209400 */
[----:B------:R-:W-:Y:S02]  /*b110*/  ISETP.GE.AND P0, PT, R7, RZ, PT ;  /* 0x000000ff0700720c */ /* 0x000fe40003f06270 */
[----:B------:R-:W-:Y:S06]  /*b120*/  LOP3.LUT R7, RZ, R4, RZ, 0x33, !PT ;  /* 0x00000004ff077212 */ /* 0x000fec00078e33ff */
        /* <DEDUP_REMOVED lines=44> */
[C---:B----4-:R-:W-:Y:S01]  /*b3f0*/  IMAD.WIDE.U32 R8, R5.reuse, UR8, R8 ;  /* 0x0000000805087c25 */ /* 0x050fe2000f8e0008 */
[----:B------:R-:W-:Y:S02]  /*b400*/  SHF.R.S32.HI R6, RZ, 0x1f, R5 ;  /* 0x0000001fff067819 */ /* 0x000fe40000011405 */
[----:B------:R-:W-:Y:S03]  /*b410*/  LEA R210, P0, R8, R3, 0x1 ;  /* 0x0000000308d27211 */ /* 0x000fe600078008ff */
[----:B------:R-:W-:Y:S04]  /*b420*/  IMAD R6, R6, UR8, RZ ;  /* 0x0000000806067c24 */ /* 0x000fe8000f8e02ff */
[----:B------:R-:W-:Y:S04]  /*b430*/  IMAD R6, R5, UR9, R6 ;  /* 0x0000000905067c24 */ /* 0x000fe8000f8e0206 */
[----:B------:R-:W-:Y:S05]  /*b440*/  IMAD.IADD R211, R9, 0x1, R6 ;  /* 0x0000000109d37824 */ /* 0x000fea00078e0206 */
[----:B------:R-:W-:Y:S07]  /*b450*/  LEA.HI.X R211, R8, R2, R211, 0x1, P0 ;  /* 0x0000000208d37211 */ /* 0x000fee00000f0cd3 */
.L_x_2952:
[----:B------:R-:W-:Y:S01]  /*b460*/  IMAD.SHL.U32 R50, R200, 0x20, RZ ;  /* 0x00000020c8327824 */ /* 0x000fe200078e00ff */
[----:B------:R-:W-:Y:S01]  /*b470*/  LEA R223, R223, UR5, 0x1 ;  /* 0x00000005dfdf7c11 */ /* 0x000fe2000f8e08ff */
[C---:B------:R-:W-:Y:S01]  /*b480*/  IMAD.SHL.U32 R49, R48.reuse, 0x20, RZ ;  /* 0x0000002030317824 */ /* 0x040fe200078e00ff */
[----:B------:R-:W-:Y:S01]  /*b490*/  SHF.L.U64.HI R48, R48, 0x5, R51 ;  /* 0x0000000530307819 */ /* 0x000fe20000010233 */
[----:B------:R-:W-:Y:S01]  /*b4a0*/  IMAD.SHL.U32 R132, R200, 0x40, RZ ;  /* 0x00000040c8847824 */ /* 0x000fe200078e00ff */
[----:B------:R-:W-:Y:S01]  /*b4b0*/  LOP3.LUT R203, R50, 0x7c00, RZ, 0xc0, !PT ;  /* 0x00007c0032cb7812 */ /* 0x000fe200078ec0ff */
[----:B------:R-:W-:Y:S01]  /*b4c0*/  @!PT LDS RZ, [RZ] ;  /* 0x00000000fffff984 */ /* 0x000fe20000000800 */
[----:B------:R-:W-:Y:S01]  /*b4d0*/  @!PT LDS RZ, [RZ] ;  /* 0x00000000fffff984 */ /* 0x000fe20000000800 */
[----:B------:R-:W-:Y:S01]  /*b4e0*/  @!PT LDS RZ, [RZ] ;  /* 0x00000000fffff984 */ /* 0x000fe20000000800 */
[----:B------:R-:W-:Y:S01]  /*b4f0*/  LDGSTS.E.BYPASS.LTC128B.128 [R223+0xc000], desc[UR16][R210.64] ;  /* 0x0c000000d2df7fae */ /* 0x000fe2000b981a10 */
[----:B------:R-:W-:Y:S01]  /*b500*/  IADD3 R50, P0, PT, R49, R210, RZ ;  /* 0x000000d231327210 */ /* 0x000fe20007f1e0ff */
[----:B------:R-:W-:Y:S01]  /*b510*/  VIADD R216, R216, 0xffffffff ;  /* 0xffffffffd8d87836 */ /* 0x000fe20000000000 */
[----:B------:R-:W-:Y:S02]  /*b520*/  LOP3.LUT R3, R197, 0x38, RZ, 0xc0, !PT ;  /* 0x00000038c5037812 */ /* 0x000fe400078ec0ff */
[----:B------:R-:W-:Y:S01]  /*b530*/  LDGSTS.E.BYPASS.LTC128B.128 [R223+0x10000], desc[UR16][R210.64+0x80] ;  /* 0x10000080d2df7fae */ /* 0x000fe2000b981a10 */
[-C--:B------:R-:W-:Y:S01]  /*b540*/  IADD3 R52, P2, PT, R50, R49.reuse, RZ ;  /* 0x0000003132347210 */ /* 0x080fe20007f5e0ff */
[----:B------:R-:W-:Y:S01]  /*b550*/  IMAD.X R51, R48, 0x1, R211, P0 ;  /* 0x0000000130337824 */ /* 0x000fe200000e06d3 */
[----:B------:R-:W-:Y:S02]  /*b560*/  SHF.R.U32.HI R204, RZ, 0x1, R200 ;  /* 0x00000001ffcc7819 */ /* 0x000fe400000116c8 */
[-C--:B------:R-:W-:Y:S01]  /*b570*/  IADD3 R60, P0, PT, R52, R49.reuse, RZ ;  /* 0x00000031343c7210 */ /* 0x080fe20007f1e0ff */
[----:B------:R-:W-:Y:S01]  /*b580*/  IMAD.X R53, R51, 0x1, R48, P2 ;  /* 0x0000000133357824 */ /* 0x000fe200010e0630 */
[----:B------:R-:W-:Y:S01]  /*b590*/  LDGSTS.E.BYPASS.LTC128B.128 [R223+0xc800], desc[UR16][R50.64] ;  /* 0x0c80000032df7fae */ /* 0x000fe2000b981a10 */
[----:B------:R-:W-:Y:S02]  /*b5a0*/  LOP3.LUT R3, R3, 0x1c0, R132, 0xf8, !PT ;  /* 0x000001c003037812 */ /* 0x000fe400078ef884 */
[----:B------:R-:W-:Y:S02]  /*b5b0*/  IMAD.X R61, R53, 0x1, R48, P0 ;  /* 0x00000001353d7824 */ /* 0x000fe400000e0630 */
[----:B------:R1:W-:Y:S01]  /*b5c0*/  LDGSTS.E.BYPASS.LTC128B.128 [R223+0x10800], desc[UR16][R50.64+0x80] ;  /* 0x1080008032df7fae */ /* 0x0003e2000b981a10 */
[-C--:B------:R-:W-:Y:S02]  /*b5d0*/  IADD3 R56, P2, PT, R60, R49.reuse, RZ ;  /* 0x000000313c387210 */ /* 0x080fe40007f5e0ff */
[----:B------:R-:W-:Y:S02]  /*b5e0*/  LOP3.LUT R132, R203, 0x200, R132, 0xf8, !PT ;  /* 0x00000200cb847812 */ /* 0x000fe400078ef884 */
[----:B------:R-:W-:Y:S01]  /*b5f0*/  LDGSTS.E.BYPASS.LTC128B.128 [R223+0xd000], desc[UR16][R52.64] ;  /* 0x0d00000034df7fae */ /* 0x000fe2000b981a10 */
[-C--:B------:R-:W-:Y:S01]  /*b600*/  IADD3 R54, P0, PT, R56, R49.reuse, RZ ;  /* 0x0000003138367210 */ /* 0x080fe20007f1e0ff */
[--C-:B------:R-:W-:Y:S01]  /*b610*/  IMAD.X R57, R61, 0x1, R48.reuse, P2 ;  /* 0x000000013d397824 */ /* 0x100fe200010e0630 */
[----:B------:R-:W-:Y:S02]  /*b620*/  LOP3.LUT R2, R204, 0x8, RZ, 0xc0, !PT ;  /* 0x00000008cc027812 */ /* 0x000fe400078ec0ff */
[----:B------:R-:W-:Y:S01]  /*b630*/  LDGSTS.E.BYPASS.LTC128B.128 [R223+0x11000], desc[UR16][R52.64+0x80] ;  /* 0x1100008034df7fae */ /* 0x000fe2000b981a10 */
[----:B------:R-:W-:Y:S01]  /*b640*/  IADD3 R58, P2, PT, R54, R49, RZ ;  /* 0x00000031363a7210 */ /* 0x000fe20007f5e0ff */
[----:B------:R-:W-:Y:S01]  /*b650*/  IMAD.X R55, R57, 0x1, R48, P0 ;  /* 0x0000000139377824 */ /* 0x000fe200000e0630 */
[----:B------:R-:W-:Y:S02]  /*b660*/  LOP3.LUT R2, R132, R3, R2, 0xf6, !PT ;  /* 0x0000000384027212 */ /* 0x000fe400078ef602 */
[----:B------:R-:W-:Y:S01]  /*b670*/  LDGSTS.E.BYPASS.LTC128B.128 [R223+0xd800], desc[UR16][R60.64] ;  /* 0x0d8000003cdf7fae */ /* 0x000fe2000b981a10 */
[----:B------:R-:W-:Y:S01]  /*b680*/  IADD3 R62, P0, PT, R58, R49, RZ ;  /* 0x000000313a3e7210 */ /* 0x000fe20007f1e0ff */
[--C-:B------:R-:W-:Y:S01]  /*b690*/  IMAD.X R59, R55, 0x1, R48.reuse, P2 ;  /* 0x00000001373b7824 */ /* 0x100fe200010e0630 */
[----:B------:R-:W-:Y:S02]  /*b6a0*/  LEA R186, R2, UR5, 0x1 ;  /* 0x0000000502ba7c11 */ /* 0x000fe4000f8e08ff */
[----:B------:R-:W-:Y:S01]  /*b6b0*/  LDGSTS.E.BYPASS.LTC128B.128 [R223+0x11800], desc[UR16][R60.64+0x80] ;  /* 0x118000803cdf7fae */ /* 0x000fe2000b981a10 */
[----:B------:R-:W-:Y:S01]  /*b6c0*/  ISETP.GT.AND P2, PT, R216, R207, PT ;  /* 0x000000cfd800720c */ /* 0x000fe20003f44270 */
[----:B------:R-:W-:Y:S01]  /*b6d0*/  IMAD.X R63, R59, 0x1, R48, P0 ;  /* 0x000000013b3f7824 */ /* 0x000fe200000e0630 */
[C---:B------:R-:W-:Y:S02]  /*b6e0*/  LOP3.LUT P0, RZ, R200.reuse, 0x2, RZ, 0xc0, !PT ;  /* 0x00000002c8ff7812 */ /* 0x040fe4000780c0ff */
[----:B------:R-:W-:Y:S02]  /*b6f0*/  LDGSTS.E.BYPASS.LTC128B.128 [R223+0xe000], desc[UR16][R56.64] ;  /* 0x0e00000038df7fae */ /* 0x000fe4000b981a10 */
[----:B------:R-:W-:Y:S03]  /*b700*/  SEL R205, R199, 0xffffffe0, !P0 ;  /* 0xffffffe0c7cd7807 */ /* 0x000fe60004000000 */
[----:B------:R-:W-:Y:S01]  /*b710*/  LDGSTS.E.BYPASS.LTC128B.128 [R223+0x12000], desc[UR16][R56.64+0x80] ;  /* 0x1200008038df7fae */ /* 0x000fe2000b981a10 */
[----:B------:R-:W-:Y:S04]  /*b720*/  LOP3.LUT P0, RZ, R200, 0x4, RZ, 0xc0, !PT ;  /* 0x00000004c8ff7812 */ /* 0x000fe8000780c0ff */
[----:B------:R-:W-:Y:S01]  /*b730*/  LDGSTS.E.BYPASS.LTC128B.128 [R223+0xe800], desc[UR16][R54.64] ;  /* 0x0e80000036df7fae */ /* 0x000fe2000b981a10 */
[--C-:B------:R-:W-:Y:S02]  /*b740*/  IMAD.IADD R135, R205, 0x1, R186.reuse ;  /* 0x00000001cd877824 */ /* 0x100fe400078e02ba */
[----:B------:R-:W-:Y:S02]  /*b750*/  IMAD.IADD R3, R202, 0x1, R205 ;  /* 0x00000001ca037824 */ /* 0x000fe400078e02cd */
[----:B------:R2:W-:Y:S05]  /*b760*/  LDGSTS.E.BYPASS.LTC128B.128 [R223+0x12800], desc[UR16][R54.64+0x80] ;  /* 0x1280008036df7fae */ /* 0x0005ea000b981a10 */
[----:B------:R-:W-:Y:S05]  /*b770*/  LDGSTS.E.BYPASS.LTC128B.128 [R223+0xf000], desc[UR16][R58.64] ;  /* 0x0f0000003adf7fae */ /* 0x000fea000b981a10 */
[----:B------:R5:W-:Y:S05]  /*b780*/  LDGSTS.E.BYPASS.LTC128B.128 [R223+0x13000], desc[UR16][R58.64+0x80] ;  /* 0x130000803adf7fae */ /* 0x000bea000b981a10 */
[----:B------:R-:W-:Y:S05]  /*b790*/  LDGSTS.E.BYPASS.LTC128B.128 [R223+0xf800], desc[UR16][R62.64] ;  /* 0x0f8000003edf7fae */ /* 0x000fea000b981a10 */
[----:B------:R3:W-:Y:S05]  /*b7a0*/  LDGSTS.E.BYPASS.LTC128B.128 [R223+0x13800], desc[UR16][R62.64+0x80] ;  /* 0x138000803edf7fae */ /* 0x0007ea000b981a10 */
[----:B------:R-:W-:Y:S05]  /*b7b0*/  LDSM.16.M88.4 R136, [R186] ;  /* 0x00000000ba88783b */ /* 0x000fea0000000200 */
[----:B------:R-:W4:Y:S05]  /*b7c0*/  LDSM.16.M88.4 R140, [R202+0x4000] ;  /* 0x00400000ca8c783b */ /* 0x000f2a0000000200 */
[----:B------:R-:W1:Y:S05]  /*b7d0*/  LDSM.16.M88.4 R144, [R202+0x4800] ;  /* 0x00480000ca90783b */ /* 0x000e6a0000000200 */
[----:B------:R-:W2:Y:S05]  /*b7e0*/  LDSM.16.M88.4 R148, [R202+0x5000] ;  /* 0x00500000ca94783b */ /* 0x000eaa0000000200 */
[----:B------:R-:W0:Y:S05]  /*b7f0*/  LDGDEPBAR ;  /* 0x00000000000079af */ /* 0x000e2a0000000000 */
[----:B------:R-:W5:Y:S05]  /*b800*/  LDSM.16.M88.4 R152, [R202+0x5800] ;  /* 0x00580000ca98783b */ /* 0x000f6a0000000200 */
[----:B------:R-:W3:Y:S05]  /*b810*/  LDSM.16.M88.4 R156, [R202+0x6000] ;  /* 0x00600000ca9c783b */ /* 0x000eea0000000200 */
[----:B------:R-:W3:Y:S05]  /*b820*/  LDSM.16.M88.4 R160, [R202+0x6800] ;  /* 0x00680000caa0783b */ /* 0x000eea0000000200 */
[----:B------:R-:W3:Y:S05]  /*b830*/  LDSM.16.M88.4 R164, [R202+0x7000] ;  /* 0x00700000caa4783b */ /* 0x000eea0000000200 */
[----:B------:R-:W3:Y:S01]  /*b840*/  LDSM.16.M88.4 R168, [R202+0x7800] ;  /* 0x00780000caa8783b */ /* 0x000ee20000000200 */
[C---:B----4-:R-:W-:Y:S04]  /*b850*/  HMMA.16816.F32 R4, R136.reuse, R140, RZ ;  /* 0x0000008c8804723c */ /* 0x050fe800000018ff */
[----:B------:R-:W-:Y:S04]  /*b860*/  LDSM.16.M88.4 R172, [R135] ;  /* 0x0000000087ac783b */ /* 0x000fe80000000200 */
[C---:B------:R-:W-:Y:S01]  /*b870*/  HMMA.16816.F32 R8, R136.reuse, R142, RZ ;  /* 0x0000008e8808723c */ /* 0x040fe200000018ff */
[----:B------:R-:W4:Y:S05]  /*b880*/  LDSM.16.M88.4 R176, [R3+0x4000] ;  /* 0x0040000003b0783b */ /* 0x000f2a0000000200 */
[----:B------:R-:W4:Y:S02]  /*b890*/  LDSM.16.M88.4 R180, [R3+0x4800] ;  /* 0x0048000003b4783b */ /* 0x000f240000000200 */
[C---:B-1----:R-:W-:Y:S03]  /*b8a0*/  HMMA.16816.F32 R12, R136.reuse, R144, RZ ;  /* 0x00000090880c723c */ /* 0x042fe600000018ff */
[----:B------:R-:W1:Y:S05]  /*b8b0*/  LDSM.16.M88.4 R140, [R3+0x5000] ;  /* 0x00500000038c783b */ /* 0x000e6a0000000200 */
[C---:B------:R-:W-:Y:S01]  /*b8c0*/  HMMA.16816.F32 R16, R136.reuse, R146, RZ ;  /* 0x000000928810723c */ /* 0x040fe200000018ff */
[----:B------:R-:W-:Y:S07]  /*b8d0*/  LDSM.16.M88.4 R144, [R3+0x6000] ;  /* 0x006000000390783b */ /* 0x000fee0000000200 */
[C---:B--2---:R-:W-:Y:S08]  /*b8e0*/  HMMA.16816.F32 R20, R136.reuse, R148, RZ ;  /* 0x000000948814723c */ /* 0x044ff000000018ff */
[C---:B------:R-:W-:Y:S01]  /*b8f0*/  HMMA.16816.F32 R24, R136.reuse, R150, RZ ;  /* 0x000000968818723c */ /* 0x040fe200000018ff */
[----:B------:R-:W-:Y:S07]  /*b900*/  LDSM.16.M88.4 R148, [R3+0x6800] ;  /* 0x006800000394783b */ /* 0x000fee0000000200 */
[C---:B-----5:R-:W-:Y:S01]  /*b910*/  HMMA.16816.F32 R28, R136.reuse, R152, RZ ;  /* 0x00000098881c723c */ /* 0x060fe200000018ff */
[----:B------:R-:W-:Y:S05]  /*b920*/  SEL R153, R198, 0xffffffc0, !P0 ;  /* 0xffffffc0c6997807 */ /* 0x000fea0004000000 */
[----:B------:R-:W-:Y:S02]  /*b930*/  IMAD.IADD R184, R153, 0x1, R186 ;  /* 0x0000000199b87824 */ /* 0x000fe400078e02ba */
[C---:B------:R-:W-:Y:S01]  /*b940*/  HMMA.16816.F32 R32, R136.reuse, R154, RZ ;  /* 0x0000009a8820723c */ /* 0x040fe200000018ff */
[----:B------:R-:W-:Y:S02]  /*b950*/  IMAD.IADD R2, R202, 0x1, R153 ;  /* 0x00000001ca027824 */ /* 0x000fe400078e0299 */
[----:B------:R-:W-:Y:S01]  /*b960*/  LDSM.16.M88.4 R152, [R3+0x7000] ;  /* 0x007000000398783b */ /* 0x000fe20000000200 */
[C---:B------:R-:W-:Y:S02]  /*b970*/  IMAD.IADD R134, R205.reuse, 0x1, R184 ;  /* 0x00000001cd867824 */ /* 0x040fe400078e02b8 */
[----:B------:R-:W-:Y:S02]  /*b980*/  IMAD.IADD R132, R205, 0x1, R2 ;  /* 0x00000001cd847824 */ /* 0x000fe400078e0202 */
[C---:B---3--:R-:W-:Y:S01]  /*b990*/  HMMA.16816.F32 R36, R136.reuse, R156, RZ ;  /* 0x0000009c8824723c */ /* 0x048fe200000018ff */
[----:B------:R-:W-:Y:S05]  /*b9a0*/  LDSM.16.M88.4 R188, [R2+0x8000] ;  /* 0x0080000002bc783b */ /* 0x000fea0000000200 */
[----:B------:R-:W-:Y:S02]  /*b9b0*/  LDSM.16.M88.4 R192, [R132+0xb000] ;  /* 0x00b0000084c0783b */ /* 0x000fe40000000200 */
[C---:B------:R-:W-:Y:S03]  /*b9c0*/  HMMA.16816.F32 R40, R136.reuse, R158, RZ ;  /* 0x0000009e8828723c */ /* 0x040fe600000018ff */
[----:B------:R-:W-:Y:S05]  /*b9d0*/  LDSM.16.M88.4 R156, [R3+0x7800] ;  /* 0x00780000039c783b */ /* 0x000fea0000000200 */
        /* <DEDUP_REMOVED lines=8> */
[----:B------:R-:W2:Y:S05]  /*ba60*/  LDSM.16.M88.4 R136, [R3+0x5800] ;  /* 0x005800000388783b */ /* 0x000eaa0000000200 */
[----:B------:R-:W-:Y:S02]  /*ba70*/  LDSM.16.M88.4 R168, [R2+0x6000] ;  /* 0x0060000002a8783b */ /* 0x000fe40000000200 */
        /* <DEDUP_REMOVED lines=24> */
[----:B------:R-:W-:Y:S02]  /*bc00*/  LDSM.16.M88.4 R172, [R202+0x8800] ;  /* 0x00880000caac783b */ /* 0x000fe40000000200 */
        /* <DEDUP_REMOVED lines=23> */
[----:B------:R-:W3:Y:S05]  /*bd80*/  LDSM.16.M88.4 R144, [R132+0x6800] ;  /* 0x006800008490783b */ /* 0x000eea0000000200 */
        /* <DEDUP_REMOVED lines=10> */
[----:B------:R-:W5:Y:S07]  /*be30*/  LDSM.16.M88.4 R164, [R202+0x9000] ;  /* 0x00900000caa4783b */ /* 0x000f6e0000000200 */
        /* <DEDUP_REMOVED lines=14> */
[----:B------:R-:W4:Y:S05]  /*bf20*/  LDSM.16.M88.4 R148, [R202+0xb800] ;  /* 0x00b80000ca94783b */ /* 0x000f2a0000000200 */
[----:B------:R-:W5:Y:S02]  /*bf30*/  LDSM.16.M88.4 R156, [R3+0x8000] ;  /* 0x00800000039c783b */ /* 0x000f640000000200 */
        /* <DEDUP_REMOVED lines=165> */
.L_x_2954:
        /* <DEDUP_REMOVED lines=36> */
.L_x_2953:
        /* <DEDUP_REMOVED lines=63> */
[----:B------:R-:W-:Y:S01]  /*cfc0*/  IADD3 R6, PT, PT, R201, 0xc040, RZ ;  /* 0x0000c040c9067810 */ /* 0x000fe20007ffe0ff */
        /* <DEDUP_REMOVED lines=477> */
.L_x_2951:
[----:B------:R-:W1:Y:S01]  /*eda0*/  SHFL.BFLY PT, R10, R221, 0x2, 0x1f ;  /* 0x0c401f00dd0a7f89 */ /* 0x000e6200000e0000 */
[C---:B------:R-:W-:Y:S01]  /*edb0*/  SHF.L.U32 R9, R200.reuse, 0x4, RZ ;  /* 0x00000004c8097819 */ /* 0x040fe200000006ff */
[----:B------:R-:W-:Y:S01]  /*edc0*/  S2UR UR8, SR_CTAID.Y ;  /* 0x00000000000879c3 */ /* 0x000fe20000002600 */
[----:B------:R-:W-:Y:S01]  /*edd0*/  SHF.L.U32 R2, R200, 0x1, RZ ;  /* 0x00000001c8027819 */ /* 0x000fe200000006ff */
[----:B------:R-:W2:Y:S01]  /*ede0*/  SHFL.BFLY PT, R0, R217, 0x2, 0x1f ;  /* 0x0c401f00d9007f89 */ /* 0x000ea200000e0000 */
[C---:B------:R-:W-:Y:S01]  /*edf0*/  LOP3.LUT R7, R9.reuse, 0x1c0, RZ, 0xc0, !PT ;  /* 0x000001c009077812 */ /* 0x040fe200078ec0ff */
[----:B------:R-:W3:Y:S01]  /*ee00*/  LDCU UR4, c[0x0][0x44c] ;  /* 0x00008980ff0477ac */ /* 0x000ee20008000800 */
[----:B------:R-:W-:Y:S01]  /*ee10*/  LOP3.LUT R9, R9, 0x10, RZ, 0xc0, !PT ;  /* 0x0000001009097812 */ /* 0x000fe200078ec0ff */
[----:B------:R-:W-:Y:S01]  /*ee20*/  BSSY.RECONVERGENT B0, `(.L_x_2956) ;  /* 0x00000b6000007945 */ /* 0x000fe20003800200 */
[----:B------:R-:W-:Y:S01]  /*ee30*/  LOP3.LUT R7, R7, 0x38, R2, 0xf8, !PT ;  /* 0x0000003807077812 */ /* 0x000fe200078ef802 */
[----:B------:R-:W-:Y:S01]  /*ee40*/  S2UR UR7, SR_CTAID.Z ;  /* 0x00000000000779c3 */ /* 0x000fe20000002700 */
[----:B------:R-:W-:-:S02]  /*ee50*/  SEL R199, R199, 0xffffffe0, !P0 ;  /* 0xffffffe0c7c77807 */ /* 0x000fc40004000000 */
[----:B------:R-:W-:-:S05]  /*ee60*/  SHF.R.U32.HI R133, RZ, 0x2, R200 ;  /* 0x00000002ff857819 */ /* 0x000fca00000116c8 */
[----:B------:R-:W4:Y:S01]  /*ee70*/  LDC R15, c[0x0][0x3e0] ;  /* 0x0000f800ff0f7b82 */ /* 0x000f220000000800 */
[----:B-1----:R-:W-:-:S07]  /*ee80*/  FADD.FTZ R10, R10, R221 ;  /* 0x000000dd0a0a7221 */ /* 0x002fce0000010000 */
[----:B------:R-:W1:Y:S01]  /*ee90*/  S2UR UR6, SR_CTAID.X ;  /* 0x00000000000679c3 */ /* 0x000e620000002500 */
[----:B--2---:R-:W-:Y:S01]  /*eea0*/  FADD.FTZ R13, R0, R217 ;  /* 0x000000d9000d7221 */ /* 0x004fe20000010000 */
[----:B------:R-:W2:Y:S01]  /*eeb0*/  SHFL.BFLY PT, R5, R10, 0x1, 0x1f ;  /* 0x0c201f000a057f89 */ /* 0x000ea200000e0000 */
[----:B------:R-:W-:-:S03]  /*eec0*/  SHF.L.U32 R0, R200, 0x2, RZ ;  /* 0x00000002c8007819 */ /* 0x000fc600000006ff */
[----:B------:R-:W5:Y:S01]  /*eed0*/  SHFL.BFLY PT, R4, R13, 0x1, 0x1f ;  /* 0x0c201f000d047f89 */ /* 0x000f6200000e0000 */
[----:B------:R-:W-:Y:S01]  /*eee0*/  LOP3.LUT R11, R0, 0x1f8, RZ, 0xc0, !PT ;  /* 0x000001f8000b7812 */ /* 0x000fe200078ec0ff */
[----:B-1----:R-:W-:Y:S01]  /*eef0*/  USHF.L.U32 UR6, UR6, 0x6, URZ ;  /* 0x0000000606067899 */ /* 0x002fe200080006ff */
[----:B--2---:R-:W-:Y:S01]  /*ef00*/  FADD.FTZ R5, R10, R5 ;  /* 0x000000050a057221 */ /* 0x004fe20000010000 */
[----:B------:R-:W-:Y:S02]  /*ef10*/  LOP3.LUT R10, R203, 0x6, R2, 0xf8, !PT ;  /* 0x00000006cb0a7812 */ /* 0x000fe400078ef802 */
[----:B------:R-:W-:Y:S01]  /*ef20*/  LOP3.LUT R2, R11, 0x38, R204, 0x78, !PT ;  /* 0x000000380b027812 */ /* 0x000fe200078e78cc */
[----:B------:R-:W1:Y:S01]  /*ef30*/  MUFU.RCP R8, R5 ;  /* 0x0000000500087308 */ /* 0x000e620000001000 */
[----:B-----5:R-:W-:Y:S01]  /*ef40*/  FADD.FTZ R4, R13, R4 ;  /* 0x000000040d047221 */ /* 0x020fe20000010000 */
[----:B------:R-:W-:Y:S01]  /*ef50*/  BAR.SYNC.DEFER_BLOCKING 0x0 ;  /* 0x0000000000007b1d */ /* 0x000fe20000010000 */
[----:B------:R-:W-:-:S02]  /*ef60*/  FSETP.NE.FTZ.AND P2, PT, R5, RZ, PT ;  /* 0x000000ff0500720b */ /* 0x000fc40003f55000 */
[----:B------:R-:W-:Y:S02]  /*ef70*/  LOP3.LUT R7, R10, R7, RZ, 0xfc, !PT ;  /* 0x000000070a077212 */ /* 0x000fe400078efcff */
[----:B------:R-:W-:Y:S01]  /*ef80*/  FSETP.NE.FTZ.AND P1, PT, R4, RZ, PT ;  /* 0x000000ff0400720b */ /* 0x000fe20003f35000 */
[----:B------:R-:W2:Y:S01]  /*ef90*/  MUFU.RCP R6, R4 ;  /* 0x0000000400067308 */ /* 0x000ea20000001000 */
[----:B------:R-:W-:Y:S02]  /*efa0*/  LEA R2, R2, R9, 0x2 ;  /* 0x0000000902027211 */ /* 0x000fe400078e10ff */
[C---:B------:R-:W-:Y:S02]  /*efb0*/  R2P PR, R200.reuse, 0x18 ;  /* 0x00000018c8007804 */ /* 0x040fe40000000000 */
[----:B------:R-:W-:Y:S02]  /*efc0*/  LOP3.LUT P0, RZ, R200, 0x3, RZ, 0xc0, !PT ;  /* 0x00000003c8ff7812 */ /* 0x000fe4000780c0ff */
[----:B------:R-:W-:Y:S01]  /*efd0*/  LOP3.LUT R204, R204, 0x30, RZ, 0xc0, !PT ;  /* 0x00000030cccc7812 */ /* 0x000fe200078ec0ff */
[----:B------:R-:W5:Y:S01]  /*efe0*/  @P2 LDC R17, c[0x0][0x458] ;  /* 0x00011600ff112b82 */ /* 0x000f620000000800 */
[----:B-1----:R-:W-:Y:S01]  /*eff0*/  FSEL R8, R8, 1, P2 ;  /* 0x3f80000008087808 */ /* 0x002fe20001000000 */
[----:B------:R-:W1:Y:S01]  /*f000*/  @P2 MUFU.LG2 R5, R5 ;  /* 0x0000000500052308 */ /* 0x000e620000000c00 */
[----:B------:R-:W-:-:S03]  /*f010*/  LOP3.LUT R133, R204, 0x7, R133, 0xf8, !PT ;  /* 0x00000007cc857812 */ /* 0x000fc600078ef885 */
        /* <DEDUP_REMOVED lines=33> */
[----:B------:R-:W3:Y:S01]  /*f230*/  @P1 LDC R16, c[0x0][0x458] ;  /* 0x00011600ff101b82 */ /* 0x000ee20000000800 */
[----:B--2---:R-:W-:Y:S01]  /*f240*/  FSEL R6, R6, 1, P1 ;  /* 0x3f80000006067808 */ /* 0x004fe20000800000 */
[----:B------:R-:W2:Y:S01]  /*f250*/  @P1 MUFU.LG2 R4, R4 ;  /* 0x0000000400041308 */ /* 0x000ea20000000c00 */
[----:B------:R-:W-:Y:S01]  /*f260*/  SEL R7, R198, 0xffffffc0, !P3 ;  /* 0xffffffc0c6077807 */ /* 0x000fe20005800000 */
[----:B------:R-:W-:Y:S01]  /*f270*/  STS.64 [R8], R128 ;  /* 0x0000008008007388 */ /* 0x000fe20000000a00 */
[----:B------:R-:W-:Y:S01]  /*f280*/  IADD3 R12, PT, PT, R8, 0x80, RZ ;  /* 0x00000080080c7810 */ /* 0x000fe20007ffe0ff */
[C---:B------:R-:W-:Y:S01]  /*f290*/  FMUL.FTZ R130, R6.reuse, R130 ;  /* 0x0000008206827220 */ /* 0x040fe20000410000 */
[----:B------:R-:W-:Y:S01]  /*f2a0*/  IADD3 R10, PT, PT, R7, R8, RZ ;  /* 0x00000008070a7210 */ /* 0x000fe20007ffe0ff */
[----:B------:R-:W-:Y:S01]  /*f2b0*/  FMUL.FTZ R131, R6, R131 ;  /* 0x0000008306837220 */ /* 0x000fe20000410000 */
[----:B------:R-:W-:Y:S01]  /*f2c0*/  @P4 IADD3 R12, PT, PT, R8, -0x80, RZ ;  /* 0xffffff80080c4810 */ /* 0x000fe20007ffe0ff */
[C---:B------:R-:W-:Y:S01]  /*f2d0*/  FMUL.FTZ R70, R6.reuse, R70 ;  /* 0x0000004606467220 */ /* 0x040fe20000410000 */
        /* <DEDUP_REMOVED lines=12> */
[----:B------:R-:W-:Y:S01]  /*f3a0*/  STS.64 [R8+0x800], R130 ;  /* 0x0008008208007388 */ /* 0x000fe20000000a00 */
[C---:B------:R-:W-:Y:S01]  /*f3b0*/  IADD3 R13, PT, PT, R199.reuse, R12, RZ ;  /* 0x0000000cc70d7210 */ /* 0x040fe20007ffe0ff */
[C---:B------:R-:W-:Y:S01]  /*f3c0*/  FMUL.FTZ R90, R6.reuse, R90 ;  /* 0x0000005a065a7220 */ /* 0x040fe20000410000 */
[C---:B------:R-:W-:Y:S01]  /*f3d0*/  FMUL.FTZ R91, R6.reuse, R91 ;  /* 0x0000005b065b7220 */ /* 0x040fe20000410000 */
[----:B------:R4:W-:Y:S01]  /*f3e0*/  STS.64 [R9], R68 ;  /* 0x0000004409007388 */ /* 0x0009e20000000a00 */
[C---:B------:R-:W-:Y:S01]  /*f3f0*/  FMUL.FTZ R94, R6.reuse, R94 ;  /* 0x0000005e065e7220 */ /* 0x040fe20000410000 */
[C---:B------:R-:W-:Y:S01]  /*f400*/  FMUL.FTZ R95, R6.reuse, R95 ;  /* 0x0000005f065f7220 */ /* 0x040fe20000410000 */
[----:B------:R-:W-:Y:S01]  /*f410*/  IADD3 R199, PT, PT, R199, R14, RZ ;  /* 0x0000000ec7c77210 */ /* 0x000fe20007ffe0ff */
        /* <DEDUP_REMOVED lines=20> */
[----:B------:R-:W3:Y:S01]  /*f560*/  LDC.64 R6, c[0x0][0x430] ;  /* 0x00010c00ff067b82 */ /* 0x000ee20000000a00 */
[----:B-1----:R-:W-:Y:S01]  /*f570*/  @P2 FMUL.FTZ R5, R5, 0.69314718246459960938 ;  /* 0x3f31721805052820 */ /* 0x002fe20000410000 */
[----:B--2---:R-:W-:Y:S01]  /*f580*/  @P1 FMUL.FTZ R4, R4, 0.69314718246459960938 ;  /* 0x3f31721804041820 */ /* 0x004fe20000410000 */
[----:B------:R-:W-:Y:S01]  /*f590*/  STS.64 [R11+0x800], R78 ;  /* 0x0008004e0b007388 */ /* 0x000fe20000000a00 */
[----:B----4-:R-:W-:Y:S01]  /*f5a0*/  MOV R69, 0xff800000 ;  /* 0xff80000000457802 */ /* 0x010fe20000000f00 */
[----:B-----5:R-:W-:Y:S01]  /*f5b0*/  @P2 FFMA.FTZ R69, R132, R17, R5 ;  /* 0x0000001184452223 */ /* 0x020fe20000010005 */
[----:B------:R-:W-:Y:S01]  /*f5c0*/  MOV R68, 0xff800000 ;  /* 0xff80000000447802 */ /* 0x000fe20000000f00 */
[----:B------:R-:W-:Y:S01]  /*f5d0*/  STS.64 [R12], R80 ;  /* 0x000000500c007388 */ /* 0x000fe20000000a00 */
[----:B---3--:R-:W-:-:S03]  /*f5e0*/  @P1 FFMA.FTZ R68, R3, R16, R4 ;  /* 0x0000001003441223 */ /* 0x008fc60000010004 */
[----:B------:R-:W-:Y:S04]  /*f5f0*/  STS.64 [R12+0x800], R82 ;  /* 0x000800520c007388 */ /* 0x000fe80000000a00 */
[----:B------:R-:W-:Y:S04]  /*f600*/  STS.64 [R13], R84 ;  /* 0x000000540d007388 */ /* 0x000fe80000000a00 */
[----:B------:R-:W-:Y:S04]  /*f610*/  STS.64 [R13+0x800], R86 ;  /* 0x000800560d007388 */ /* 0x000fe80000000a00 */
[----:B------:R-:W-:Y:S01]  /*f620*/  STS.64 [R14], R88 ;  /* 0x000000580e007388 */ /* 0x000fe20000000a00 */
[----:B------:R-:W-:-:S03]  /*f630*/  IMAD R6, R6, UR8, R213 ;  /* 0x0000000806067c24 */ /* 0x000fc6000f8e02d5 */
        /* <DEDUP_REMOVED lines=11> */
[----:B-1----:R-:W-:-:S03]  /*f6f0*/  IADD3 R8, PT, PT, -R213, RZ, RZ ;  /* 0x000000ffd5087210 */ /* 0x002fc60007ffe1ff */
[----:B------:R2:W-:Y:S04]  /*f700*/  STS.64 [R12+0x4000], R124 ;  /* 0x0040007c0c007388 */ /* 0x0005e80000000a00 */
[----:B------:R2:W-:Y:S01]  /*f710*/  STS.64 [R12+0x4800], R126 ;  /* 0x0048007e0c007388 */ /* 0x0005e20000000a00 */
[----:B------:R-:W-:-:S03]  /*f720*/  IMAD R8, R15, R8, UR7 ;  /* 0x000000070f087e24 */ /* 0x000fc6000f8e0208 */
        /* <DEDUP_REMOVED lines=29> */
[C---:B--2---:R-:W-:Y:S02]  /*f900*/  IADD3 R2, P0, PT, R70.reuse, R133, RZ ;  /* 0x0000008546027210 */ /* 0x044fe40007f1e0ff */
[-C--:B------:R-:W-:Y:S02]  /*f910*/  ISETP.GE.AND P2, PT, R133, R206.reuse, PT ;  /* 0x000000ce8500720c */ /* 0x080fe40003f46270 */
[----:B------:R-:W-:Y:S02]  /*f920*/  ISETP.GE.AND P1, PT, R71, R206, PT ;  /* 0x000000ce4700720c */ /* 0x000fe40003f26270 */
[----:B------:R-:W-:Y:S02]  /*f930*/  LEA.HI.X.SX32 R71, R70, RZ, 0x1, P0 ;  /* 0x000000ff46477211 */ /* 0x000fe400000f0eff */
[----:B---3--:R-:W-:-:S04]  /*f940*/  LEA R70, P0, R2, UR4, 0x2 ;  /* 0x0000000402467c11 */ /* 0x008fc8000f8010ff */
[----:B------:R-:W-:-:S05]  /*f950*/  LEA.HI.X R71, R2, UR5, R71, 0x2, P0 ;  /* 0x0000000502477c11 */ /* 0x000fca00080f1447 */
[----:B------:R3:W-:Y:S04]  /*f960*/  @!P2 STG.E desc[UR16][R70.64], R69 ;  /* 0x000000454600a986 */ /* 0x0007e8000c101910 */
[----:B------:R3:W-:Y:S02]  /*f970*/  @!P1 STG.E desc[UR16][R70.64+0x20], R68 ;  /* 0x0000204446009986 */ /* 0x0007e4000c101910 */
.L_x_2957:
[----:B------:R-:W-:Y:S05]  /*f980*/  BSYNC.RECONVERGENT B0 ;  /* 0x0000000000007941 */ /* 0x000fea0003800200 */
.L_x_2956:
[----:B------:R-:W4:Y:S01]  /*f990*/  LDCU.64 UR4, c[0x0][0x3f8] ;  /* 0x00007f00ff0477ac */ /* 0x000f220008000a00 */
[----:B---3--:R-:W-:Y:S02]  /*f9a0*/  SHF.R.U32.HI R69, RZ, 0x4, R200 ;  /* 0x00000004ff457819 */ /* 0x008fe400000116c8 */
[----:B------:R-:W-:Y:S02]  /*f9b0*/  LOP3.LUT R197, R197, 0x1f80, RZ, 0xc0, !PT ;  /* 0x00001f80c5c57812 */ /* 0x000fe400078ec0ff */
[C---:B------:R-:W-:Y:S01]  /*f9c0*/  ISETP.GE.AND P0, PT, R69.reuse, R206, PT ;  /* 0x000000ce4500720c */ /* 0x040fe20003f06270 */
[----:B------:R-:W-:Y:S01]  /*f9d0*/  VIADD R71, R69, 0x8 ;  /* 0x0000000845477836 */ /* 0x000fe20000000000 */
[----:B------:R-:W-:Y:S01]  /*f9e0*/  LOP3.LUT R0, R197, 0x3c, R0, 0xf8, !PT ;  /* 0x0000003cc5007812 */ /* 0x000fe200078ef800 */
[----:B------:R-:W-:-:S03]  /*f9f0*/  VIADD R73, R69, 0x10 ;  /* 0x0000001045497836 */ /* 0x000fc60000000000 */
[----:B------:R-:W-:Y:S02]  /*fa00*/  IADD3 R0, P1, PT, R3, R0, RZ ;  /* 0x0000000003007210 */ /* 0x000fe40007f3e0ff */
[-C--:B------:R-:W-:Y:S01]  /*fa10*/  ISETP.GE.AND P6, PT, R71, R206.reuse, PT ;  /* 0x000000ce4700720c */ /* 0x080fe20003fc6270 */
[----:B------:R-:W-:Y:S01]  /*fa20*/  VIADD R71, R69, 0x18 ;  /* 0x0000001845477836 */ /* 0x000fe20000000000 */
[----:B------:R-:W-:Y:S01]  /*fa30*/  LEA.HI.X.SX32 R75, R3, RZ, 0x1, P1 ;  /* 0x000000ff034b7211 */ /* 0x000fe200008f0eff */
[----:B------:R-:W-:Y:S01]  /*fa40*/  VIADD R3, R69, 0x30 ;  /* 0x0000003045037836 */ /* 0x000fe20000000000 */
[-C--:B------:R-:W-:Y:S01]  /*fa50*/  ISETP.GE.AND P5, PT, R73, R206.reuse, PT ;  /* 0x000000ce4900720c */ /* 0x080fe20003fa6270 */
[----:B------:R-:W-:Y:S01]  /*fa60*/  VIADD R73, R69, 0x20 ;  /* 0x0000002045497836 */ /* 0x000fe20000000000 */
[C---:B----4-:R-:W-:Y:S02]  /*fa70*/  LEA R74, P1, R0.reuse, UR4, 0x2 ;  /* 0x00000004004a7c11 */ /* 0x050fe4000f8210ff */
[-C--:B------:R-:W-:Y:S01]  /*fa80*/  ISETP.GE.AND P4, PT, R71, R206.reuse, PT ;  /* 0x000000ce4700720c */ /* 0x080fe20003f86270 */
[C---:B------:R-:W-:Y:S01]  /*fa90*/  VIADD R71, R69.reuse, 0x28 ;  /* 0x0000002845477836 */ /* 0x040fe20000000000 */
[----:B------:R-:W-:Y:S01]  /*faa0*/  LEA.HI.X R75, R0, UR5, R75, 0x2, P1 ;  /* 0x00000005004b7c11 */ /* 0x000fe200088f144b */
[----:B------:R-:W-:Y:S01]  /*fab0*/  VIADD R69, R69, 0x38 ;  /* 0x0000003845457836 */ /* 0x000fe20000000000 */
[----:B------:R-:W-:-:S02]  /*fac0*/  ISETP.GE.AND P3, PT, R73, R206, PT ;  /* 0x000000ce4900720c */ /* 0x000fc40003f66270 */
[-C--:B------:R-:W-:Y:S01]  /*fad0*/  ISETP.GE.AND P2, PT, R71, R206.reuse, PT ;  /* 0x000000ce4700720c */ /* 0x080fe20003f46270 */
[----:B-1----:R1:W-:Y:S01]  /*fae0*/  @!P0 STG.E.128 desc[UR16][R74.64], R64 ;  /* 0x000000404a008986 */ /* 0x0023e2000c101d10 */
[----:B------:R-:W-:-:S03]  /*faf0*/  ISETP.GE.AND P1, PT, R3, R206, PT ;  /* 0x000000ce0300720c */ /* 0x000fc60003f26270 */
[----:B------:R1:W-:Y:S01]  /*fb00*/  @!P0 STG.E.128 desc[UR16][R74.64+0x100], R32 ;  /* 0x000100204a008986 */ /* 0x0003e2000c101d10 */
[----:B------:R-:W-:-:S03]  /*fb10*/  ISETP.GE.AND P0, PT, R69, R206, PT ;  /* 0x000000ce4500720c */ /* 0x000fc60003f06270 */
[----:B------:R1:W-:Y:S04]  /*fb20*/  @!P6 STG.E.128 desc[UR16][R74.64+0x1000], R60 ;  /* 0x0010003c4a00e986 */ /* 0x0003e8000c101d10 */
        /* <DEDUP_REMOVED lines=10> */
[----:B------:R1:W-:Y:S01]  /*fbd0*/  @!P1 STG.E.128 desc[UR16][R74.64+0x6100], R8 ;  /* 0x006100084a009986 */ /* 0x0003e2000c101d10 */
[----:B------:R-:W-:Y:S05]  /*fbe0*/  @P0 EXIT ;  /* 0x000000000000094d */ /* 0x000fea0003800000 */
[----:B------:R-:W-:Y:S04]  /*fbf0*/  STG.E.128 desc[UR16][R74.64+0x7000], R36 ;  /* 0x007000244a007986 */ /* 0x000fe8000c101d10 */
[----:B------:R-:W-:Y:S01]  /*fc00*/  STG.E.128 desc[UR16][R74.64+0x7100], R4 ;  /* 0x007100044a007986 */ /* 0x000fe2000c101d10 */
[----:B------:R-:W-:Y:S05]  /*fc10*/  EXIT ;  /* 0x000000000000794d */ /* 0x000fea0003800000 */
.L_x_2958:
        /* <DEDUP_REMOVED lines=14> */
.L_x_7230:


//--------------------- .text._ZN5flash24flash_fwd_splitkv_kernelI23Flash_fwd_kernel_traitsILi128ELi64ELi128ELi4ELb0ELb0EN7cutlass6half_tE19Flash_kernel_traitsILi128ELi64ELi128ELi4ES3_EELb1ELb0ELb0ELb0ELb1ELb1ELb1ELb0EEEvNS_16Flash_fwd_paramsE --------------------------
	.section	.text._ZN5flash24flash_fwd_splitkv_kernelI23Flash_fwd_kernel_traitsILi128ELi64ELi128ELi4ELb0ELb0EN7cutlass6half_tE19Flash_kernel_traitsILi128ELi64ELi128ELi4ES3_EELb1ELb0ELb0ELb0ELb1ELb1ELb1ELb0EEEvNS_16Flash_fwd_paramsE,"ax",@progbits
	.align	128
        .global         _ZN5flash24flash_fwd_splitkv_kernelI23Flash_fwd_kernel_traitsILi128ELi64ELi128ELi4ELb0ELb0EN7cutlass6half_tE19Flash_kernel_traitsILi128ELi64ELi128ELi4ES3_EELb1ELb0ELb0ELb0ELb1ELb1ELb1ELb0EEEvNS_16Flash_fwd_paramsE
        .type           _ZN5flash24flash_fwd_splitkv_kernelI23Flash_fwd_kernel_traitsILi128ELi64ELi128ELi4ELb0ELb0EN7cutlass6half_tE19Flash_kernel_traitsILi128ELi64ELi128ELi4ES3_EELb1ELb0ELb0ELb0ELb1ELb1ELb1ELb0EEEvNS_16Flash_fwd_paramsE,@function
        .size           _ZN5flash24flash_fwd_splitkv_kernelI23Flash_fwd_kernel_traitsILi128ELi64ELi128ELi4ELb0ELb0EN7cutlass6half_tE19Flash_kernel_traitsILi128ELi64ELi128ELi4ES3_EELb1ELb0ELb0ELb0ELb1ELb1ELb1ELb0EEEvNS_16Flash_fwd_paramsE,(.L_x_7231 - _ZN5flash24flash_fwd_splitkv_kernelI23Flash_fwd_kernel_traitsILi128ELi64ELi128ELi4ELb0ELb0EN7cutlass6half_tE19Flash_kernel_traitsILi128ELi64ELi128ELi4ES3_EELb1ELb0ELb0ELb0ELb1ELb1ELb1ELb0EEEvNS_16Flash_fwd_paramsE)
        .other          _ZN5flash24flash_fwd_splitkv_kernelI23Flash_fwd_kernel_traitsILi128ELi64ELi128ELi4ELb0ELb0EN7cutlass6half_tE19Flash_kernel_traitsILi128ELi64ELi128ELi4ES3_EELb1ELb0ELb0ELb0ELb1ELb1ELb1ELb0EEEvNS_16Flash_fwd_paramsE,@"STO_CUDA_ENTRY STV_DEFAULT"
_ZN5flash24flash_fwd_splitkv_kernelI23Flash_fwd_kernel_traitsILi128ELi64ELi128ELi4ELb0ELb0EN7cutlass6half_tE19Flash_kernel_traitsILi128ELi64ELi128ELi4ES3_EELb1ELb0ELb0ELb0ELb1ELb1ELb1ELb0EEEvNS_16Flash_fwd_paramsE:
.text._ZN5flash24flash_fwd_splitkv_kernelI23Flash_fwd_kernel_traitsILi128ELi64ELi128ELi4ELb0ELb0EN7cutlass6half_tE19Flash_kernel_traitsILi128ELi64ELi128ELi4ES3_EELb1ELb0ELb0ELb0ELb1ELb1ELb1ELb0EEEvNS_16Flash_fwd_paramsE:
        /* <DEDUP_REMOVED lines=55> */
.L_x_2959:
        /* <DEDUP_REMOVED lines=154> */
.L_x_2960:
        /* <DEDUP_REMOVED lines=8> */
.L_x_2961:
        /* <DEDUP_REMOVED lines=101> */
.L_x_2962:
        /* <DEDUP_REMOVED lines=16> */
.L_x_2964:
[----:B------:R-:W2:Y:S01]  /*14e0*/  LDC.64 R134, c[0x0][0x3b8] ;  /* 0x0000ee00ff867b82 */ /* 0x000ea20000000a00 */
[----:B------:R-:W-:-:S05]  /*14f0*/  IADD3 R6, PT, PT, R2, R3, RZ ;  /* 0x0000000302067210 */ /* 0x000fca0007ffe0ff */
[C---:B--2---:R-:W-:Y:S02]  /*1500*/  IMAD R11, R6.reuse, R135, RZ ;  /* 0x00000087060b7224 */ /* 0x044fe400078e02ff */
[----:B------:R-:W-:-:S05]  /*1510*/  IMAD.WIDE.U32 R6, R6, R134, RZ ;  /* 0x0000008606067225 */ /* 0x000fca00078e00ff */
[----:B------:R-:W-:Y:S02]  /*1520*/  IADD3 R11, PT, PT, R7, R11, RZ ;  /* 0x0000000b070b7210 */ /* 0x000fe40007ffe0ff */
[----:B------:R-:W-:Y:S02]  /*1530*/  MOV R0, R6 ;  /* 0x0000000600007202 */ /* 0x000fe40000000f00 */
.L_x_2965:
        /* <DEDUP_REMOVED lines=14> */
.L_x_2966:
[----:B------:R-:W2:Y:S01]  /*1620*/  LDC.64 R24, c[0x0][0x3c0] ;  /* 0x0000f000ff187b82 */ /* 0x000ea20000000a00 */
[----:B------:R-:W-:-:S05]  /*1630*/  IADD3 R2, PT, PT, R2, R3, RZ ;  /* 0x0000000302027210 */ /* 0x000fca0007ffe0ff */
[C---:B--2---:R-:W-:Y:S02]  /*1640*/  IMAD R13, R2.reuse, R25, RZ ;  /* 0x00000019020d7224 */ /* 0x044fe400078e02ff */
[----:B------:R-:W-:-:S05]  /*1650*/  IMAD.WIDE.U32 R2, R2, R24, RZ ;  /* 0x0000001802027225 */ /* 0x000fca00078e00ff */
[----:B------:R-:W-:Y:S02]  /*1660*/  IADD3 R13, PT, PT, R3, R13, RZ ;  /* 0x0000000d030d7210 */ /* 0x000fe40007ffe0ff */
[----:B------:R-:W-:-:S07]  /*1670*/  MOV R12, R2 ;  /* 0x00000002000c7202 */ /* 0x000fce0000000f00 */
.L_x_2967:
        /* <DEDUP_REMOVED lines=49> */
.L_x_2963:
[----:B------:R-:W-:Y:S01]  /*1990*/  ISETP.NE.AND P1, PT, R10, -0x1, PT ;  /* 0xffffffff0a00780c */ /* 0x000fe20003f25270 */
[----:B------:R-:W1:Y:S01]  /*19a0*/  LDCU.64 UR6, c[0x0][0x388] ;  /* 0x00007100ff0677ac */ /* 0x000e620008000a00 */
[----:B------:R-:W-:Y:S01]  /*19b0*/  IADD3 R216, PT, PT, -R121, R38, RZ ;  /* 0x0000002679d87210 */ /* 0x000fe20007ffe1ff */
[----:B------:R-:W-:Y:S01]  /*19c0*/  IMAD.MOV.U32 R23, RZ, RZ, RZ ;  /* 0x000000ffff177224 */ /* 0x000fe200078e00ff */
[----:B------:R-:W-:Y:S01]  /*19d0*/  SHF.R.U32.HI R22, RZ, 0x3, R210 ;  /* 0x00000003ff167819 */ /* 0x000fe200000116d2 */
[----:B------:R-:W2:Y:S01]  /*19e0*/  LDCU.64 UR4, c[0x0][0x3c8] ;  /* 0x00007900ff0477ac */ /* 0x000ea20008000a00 */
[----:B------:R-:W-:Y:S01]  /*19f0*/  SHF.L.U32 R139, R210, 0x3, RZ ;  /* 0x00000003d28b7819 */ /* 0x000fe200000006ff */
[----:B------:R-:W3:Y:S01]  /*1a00*/  S2UR UR10, SR_CgaCtaId ;  /* 0x00000000000a79c3 */ /* 0x000ee20000008800 */
[C---:B------:R-:W-:Y:S01]  /*1a10*/  ISETP.GE.AND P4, PT, R22.reuse, R216, PT ;  /* 0x000000d81600720c */ /* 0x040fe20003f86270 */
[C---:B------:R-:W-:Y:S01]  /*1a20*/  VIADD R19, R22.reuse, 0x30 ;  /* 0x0000003016137836 */ /* 0x040fe20000000000 */
[----:B------:R-:W-:Y:S01]  /*1a30*/  LOP3.LUT R27, R139, 0x38, RZ, 0xc0, !PT ;  /* 0x000000388b1b7812 */ /* 0x000fe200078ec0ff */
[----:B------:R-:W-:Y:S01]  /*1a40*/  IMAD.WIDE.U32 R42, R43, 0x40, R22 ;  /* 0x000000402b2a7825 */ /* 0x000fe200078e0016 */
[----:B------:R-:W-:-:S02]  /*1a50*/  IADD3 R17, PT, PT, R22, 0x20, RZ ;  /* 0x0000002016117810 */ /* 0x000fc40007ffe0ff */
[----:B------:R-:W-:Y:S01]  /*1a60*/  LOP3.LUT R3, R139, 0x1f8, RZ, 0xc0, !PT ;  /* 0x000001f88b037812 */ /* 0x000fe200078ec0ff */
[----:B------:R-:W4:Y:S01]  /*1a70*/  @!P1 LDC.64 R6, c[0x0][0x398] ;  /* 0x0000e600ff069b82 */ /* 0x000f220000000a00 */
[----:B------:R-:W-:Y:S02]  /*1a80*/  ISETP.GE.AND P2, PT, R17, R216, PT ;  /* 0x000000d81100720c */ /* 0x000fe40003f46270 */
[----:B------:R-:W-:Y:S02]  /*1a90*/  LOP3.LUT R14, R139, 0x1e00, RZ, 0xc0, !PT ;  /* 0x00001e008b0e7812 */ /* 0x000fe400078ec0ff */
[----:B------:R-:W-:Y:S02]  /*1aa0*/  LOP3.LUT R3, R3, 0x38, R210, 0x78, !PT ;  /* 0x0000003803037812 */ /* 0x000fe400078e78d2 */
[----:B------:R-:W-:Y:S01]  /*1ab0*/  SHF.L.U32 R213, R210, 0x5, RZ ;  /* 0x00000005d2d57819 */ /* 0x000fe200000006ff */
[----:B------:R-:W5:Y:S01]  /*1ac0*/  @P1 LDC.64 R4, c[0x0][0x3b0] ;  /* 0x0000ec00ff041b82 */ /* 0x000f620000000a00 */
[----:B------:R-:W-:-:S02]  /*1ad0*/  LOP3.LUT R3, R3, R14, RZ, 0xfc, !PT ;  /* 0x0000000e03037212 */ /* 0x000fc400078efcff */
[----:B------:R-:W-:Y:S02]  /*1ae0*/  SHF.R.U32.HI R214, RZ, 0x1, R210 ;  /* 0x00000001ffd67819 */ /* 0x000fe400000116d2 */
[----:B------:R-:W-:Y:S02]  /*1af0*/  LOP3.LUT R213, R213, 0x7c00, RZ, 0xc0, !PT ;  /* 0x00007c00d5d57812 */ /* 0x000fe400078ec0ff */
[----:B------:R-:W-:Y:S02]  /*1b00*/  MOV R209, 0x20 ;  /* 0x0000002000d17802 */ /* 0x000fe40000000f00 */
[----:B------:R-:W-:Y:S02]  /*1b10*/  MOV R208, 0x40 ;  /* 0x0000004000d07802 */ /* 0x000fe40000000f00 */
[----:B------:R-:W-:Y:S01]  /*1b20*/  IADD3 R144, PT, PT, R136, -0x1, RZ ;  /* 0xffffffff88907810 */ /* 0x000fe20007ffe0ff */
[----:B----4-:R-:W-:-:S04]  /*1b30*/  @!P1 IMAD.WIDE.U32 R8, R223, R6, RZ ;  /* 0x00000006df089225 */ /* 0x010fc800078e00ff */
[----:B------:R-:W-:Y:S01]  /*1b40*/  @!P1 IMAD R0, R223, R7, R9 ;  /* 0x00000007df009224 */ /* 0x000fe200078e0209 */
[----:B------:R-:W-:Y:S02]  /*1b50*/  @!P1 MOV R6, R8 ;  /* 0x0000000800069202 */ /* 0x000fe40000000f00 */
[----:B------:R-:W4:Y:S01]  /*1b60*/  @!P4 LDC.64 R8, c[0x0][0x3b0] ;  /* 0x0000ec00ff08cb82 */ /* 0x000f220000000a00 */
[C---:B-----5:R-:W-:Y:S01]  /*1b70*/  @P1 IMAD.WIDE.U32 R20, R10.reuse, R4, RZ ;  /* 0x000000040a141225 */ /* 0x060fe200078e00ff */
[----:B------:R-:W-:Y:S02]  /*1b80*/  IADD3 R4, P0, PT, R27, R12, RZ ;  /* 0x0000000c1b047210 */ /* 0x000fe40007f1e0ff */
[----:B------:R-:W-:Y:S01]  /*1b90*/  SHF.R.S32.HI R7, RZ, 0x1f, R32 ;  /* 0x0000001fff077819 */ /* 0x000fe20000011420 */
[----:B------:R-:W-:Y:S01]  /*1ba0*/  @P1 IMAD R0, R10, R5, R21 ;  /* 0x000000050a001224 */ /* 0x000fe200078e0215 */
[C---:B------:R-:W-:Y:S01]  /*1bb0*/  IADD3 R21, PT, PT, R22.reuse, 0x10, RZ ;  /* 0x0000001016157810 */ /* 0x040fe20007ffe0ff */
[----:B------:R-:W-:Y:S01]  /*1bc0*/  IMAD.X R5, RZ, RZ, R11, P0 ;  /* 0x000000ffff057224 */ /* 0x000fe200000e060b */
[----:B------:R-:W-:Y:S01]  /*1bd0*/  @P1 MOV R6, R20 ;  /* 0x0000001400061202 */ /* 0x000fe20000000f00 */
[----:B--2---:R-:W-:Y:S01]  /*1be0*/  IMAD R7, R7, UR4, RZ ;  /* 0x0000000407077c24 */ /* 0x004fe2000f8e02ff */
[----:B------:R-:W-:Y:S01]  /*1bf0*/  ISETP.GE.AND P3, PT, R21, R216, PT ;  /* 0x000000d81500720c */ /* 0x000fe20003f66270 */
[----:B------:R-:W-:Y:S01]  /*1c00*/  IMAD.WIDE.U32 R4, R22, R134, R4 ;  /* 0x0000008616047225 */ /* 0x000fe200078e0004 */
[----:B------:R-:W-:-:S02]  /*1c10*/  IADD3 R10, P0, PT, R27, R6, RZ ;  /* 0x000000061b0a7210 */ /* 0x000fc40007f1e0ff */
[----:B------:R-:W-:Y:S01]  /*1c20*/  ISETP.GE.AND P1, PT, R19, R216, PT ;  /* 0x000000d81300720c */ /* 0x000fe20003f26270 */
[----:B------:R-:W-:Y:S01]  /*1c30*/  IMAD R219, R22, R135, R5 ;  /* 0x0000008716db7224 */ /* 0x000fe200078e0205 */
[----:B-1----:R-:W-:Y:S01]  /*1c40*/  LEA R218, P5, R4, UR6, 0x1 ;  /* 0x0000000604da7c11 */ /* 0x002fe2000f8a08ff */
[----:B------:R-:W-:Y:S01]  /*1c50*/  IMAD R7, R32, UR5, R7 ;  /* 0x0000000520077c24 */ /* 0x000fe2000f8e0207 */
[----:B------:R-:W-:Y:S01]  /*1c60*/  IADD3.X R11, PT, PT, RZ, R0, RZ, P0, !PT ;  /* 0x00000000ff0b7210 */ /* 0x000fe200007fe4ff */
[----:B------:R-:W-:Y:S01]  /*1c70*/  IMAD.IADD R0, R39, 0x1, -R2 ;  /* 0x0000000127007824 */ /* 0x000fe200078e0a02 */
[----:B------:R-:W-:Y:S01]  /*1c80*/  LEA.HI.X R219, R4, UR7, R219, 0x1, P5 ;  /* 0x0000000704db7c11 */ /* 0x000fe2000a8f0cdb */
[----:B------:R-:W-:Y:S01]  /*1c90*/  UMOV UR5, 0x400 ;  /* 0x0000040000057882 */ /* 0x000fe20000000000 */
[----:B------:R-:W1:Y:S01]  /*1ca0*/  @!P4 LDC.64 R4, c[0x0][0x380] ;  /* 0x0000e000ff04cb82 */ /* 0x000e620000000a00 */
[----:B------:R-:W-:Y:S01]  /*1cb0*/  @!P3 IADD3 R20, P0, PT, R42, 0x10, RZ ;  /* 0x000000102a14b810 */ /* 0x000fe20007f1e0ff */
[----:B------:R-:W-:Y:S01]  /*1cc0*/  IMAD.WIDE.U32 R32, R32, UR4, R10 ;  /* 0x0000000420207c25 */ /* 0x000fe2000f8e000a */
[C---:B------:R-:W-:Y:S01]  /*1cd0*/  @!P2 IADD3 R26, P5, PT, R42.reuse, 0x20, RZ ;  /* 0x000000202a1aa810 */ /* 0x040fe20007fbe0ff */
[----:B---3--:R-:W-:Y:S01]  /*1ce0*/  ULEA UR5, UR10, UR5, 0x18 ;  /* 0x000000050a057291 */ /* 0x008fe2000f8ec0ff */
[-C--:B------:R-:W-:Y:S01]  /*1cf0*/  @!P3 IADD3.X R23, PT, PT, RZ, R43.reuse, RZ, P0, !PT ;  /* 0x0000002bff17b210 */ /* 0x080fe200007fe4ff */
[-C--:B----4-:R-:W-:Y:S01]  /*1d00*/  @!P4 IMAD R35, R43, R8.reuse, RZ ;  /* 0x000000082b23c224 */ /* 0x090fe200078e02ff */
[C---:B------:R-:W-:Y:S01]  /*1d10*/  @!P1 IADD3 R28, P0, PT, R42.reuse, 0x30, RZ ;  /* 0x000000302a1c9810 */ /* 0x040fe20007f1e0ff */
[----:B------:R-:W2:Y:S01]  /*1d20*/  @!P3 LDC.64 R14, c[0x0][0x3b0] ;  /* 0x0000ec00ff0ebb82 */ /* 0x000ea20000000a00 */
[----:B------:R-:W-:Y:S01]  /*1d30*/  IMAD.IADD R33, R33, 0x1, R7 ;  /* 0x0000000121217824 */ /* 0x000fe200078e0207 */
[----:B------:R-:W-:Y:S01]  /*1d40*/  @!P2 IADD3.X R29, PT, PT, RZ, R43, RZ, P5, !PT ;  /* 0x0000002bff1da210 */ /* 0x000fe20002ffe4ff */
[C---:B------:R-:W-:Y:S01]  /*1d50*/  @!P4 IMAD R35, R42.reuse, R9, R35 ;  /* 0x000000092a23c224 */ /* 0x040fe200078e0223 */
[----:B------:R-:W-:Y:S01]  /*1d60*/  @!P1 IADD3.X R31, PT, PT, RZ, R43, RZ, P0, !PT ;  /* 0x0000002bff1f9210 */ /* 0x000fe200007fe4ff */
[----:B------:R-:W-:Y:S01]  /*1d70*/  @!P4 IMAD.WIDE.U32 R42, R42, R8, R32 ;  /* 0x000000082a2ac225 */ /* 0x000fe200078e0020 */
[-C--:B------:R-:W-:Y:S01]  /*1d80*/  @!P3 MOV R36, R32.reuse ;  /* 0x000000200024b202 */ /* 0x080fe20000000f00 */
[----:B------:R-:W3:Y:S01]  /*1d90*/  LDCU.64 UR6, c[0x0][0x390] ;  /* 0x00007200ff0677ac */ /* 0x000ee20008000a00 */
[----:B------:R-:W4:Y:S01]  /*1da0*/  @!P2 LDC.64 R10, c[0x0][0x3b0] ;  /* 0x0000ec00ff0aab82 */ /* 0x000f220000000a00 */
[----:B------:R-:W-:Y:S01]  /*1db0*/  @!P3 IMAD.MOV.U32 R37, RZ, RZ, R33 ;  /* 0x000000ffff25b224 */ /* 0x000fe200078e0021 */
[----:B------:R-:W-:Y:S01]  /*1dc0*/  @!P4 IADD3 R30, PT, PT, R43, R35, RZ ;  /* 0x000000232b1ec210 */ /* 0x000fe20007ffe0ff */
[----:B------:R-:W5:Y:S01]  /*1dd0*/  LDCU UR4, c[0x0][0x50c] ;  /* 0x0000a180ff0477ac */ /* 0x000f620008000800 */
[----:B------:R-:W-:-:S02]  /*1de0*/  @!P2 MOV R34, R32 ;  /* 0x000000200022a202 */ /* 0x000fc40000000f00 */
[----:B------:R-:W-:Y:S02]  /*1df0*/  @!P2 MOV R35, R33 ;  /* 0x000000210023a202 */ /* 0x000fe40000000f00 */
[----:B------:R-:W3:Y:S01]  /*1e00*/  @!P3 LDC.64 R12, c[0x0][0x380] ;  /* 0x0000e000ff0cbb82 */ /* 0x000ee20000000a00 */
[C---:B-1----:R-:W-:Y:S02]  /*1e10*/  @!P4 LEA R40, P0, R42.reuse, R4, 0x1 ;  /* 0x000000042a28c211 */ /* 0x042fe400078008ff */
[----:B------:R-:W-:Y:S02]  /*1e20*/  LEA R3, R3, UR5, 0x1 ;  /* 0x0000000503037c11 */ /* 0x000fe4000f8e08ff */
        /* <DEDUP_REMOVED lines=14> */
[----:B------:R-:W-:Y:S02]  /*1f10*/  @!P3 IADD3 R15, PT, PT, R37, R15, RZ ;  /* 0x0000000f250fb210 */ /* 0x000fe40007ffe0ff */
[----:B------:R-:W-:Y:S01]  /*1f20*/  SHF.L.U64.HI R10, R134, 0x4, R135 ;  /* 0x00000004860a7819 */ /* 0x000fe20000010287 */
[----:B------:R-:W-:Y:S01]  /*1f30*/  @!P2 IMAD R11, R26, R11, R29 ;  /* 0x0000000b1a0ba224 */ /* 0x000fe200078e021d */
[----:B------:R-:W4:Y:S01]  /*1f40*/  @!P1 LDC.64 R4, c[0x0][0x380] ;  /* 0x0000e000ff049b82 */ /* 0x000f220000000a00 */
[----:B---3--:R-:W-:Y:S01]  /*1f50*/  @!P3 LEA R12, P6, R36, R12, 0x1 ;  /* 0x0000000c240cb211 */ /* 0x008fe200078c08ff */
[----:B------:R-:W-:-:S02]  /*1f60*/  IMAD.SHL.U32 R14, R134, 0x10, RZ ;  /* 0x00000010860e7824 */ /* 0x000fc400078e00ff */
[----:B------:R-:W-:Y:S02]  /*1f70*/  @!P2 IADD3 R11, PT, PT, R35, R11, RZ ;  /* 0x0000000b230ba210 */ /* 0x000fe40007ffe0ff */
[----:B------:R-:W-:Y:S01]  /*1f80*/  @!P3 LEA.HI.X R13, R36, R13, R15, 0x1, P6 ;  /* 0x0000000d240db211 */ /* 0x000fe200030f0c0f */
[----:B------:R-:W-:Y:S01]  /*1f90*/  IMAD.SHL.U32 R36, R210, 0x40, RZ ;  /* 0x00000040d2247824 */ /* 0x000fe200078e00ff */
[----:B------:R-:W-:Y:S01]  /*1fa0*/  @!P0 LEA R30, P4, R14, R218, 0x1 ;  /* 0x000000da0e1e8211 */ /* 0x000fe200078808ff */
[----:B-1----:R-:W-:Y:S01]  /*1fb0*/  @!P1 IMAD R31, R31, R6, RZ ;  /* 0x000000061f1f9224 */ /* 0x002fe200078e02ff */
[----:B------:R-:W-:Y:S01]  /*1fc0*/  ISETP.GE.AND P6, PT, R22, R0, PT ;  /* 0x000000001600720c */ /* 0x000fe20003fc6270 */
[C---:B------:R-:W-:Y:S01]  /*1fd0*/  @!P1 IMAD.WIDE.U32 R32, R28.reuse, R6, R32 ;  /* 0x000000061c209225 */ /* 0x040fe200078e0020 */
[----:B------:R-:W-:Y:S01]  /*1fe0*/  @!P3 LDGSTS.E.BYPASS.LTC128B.128 [R3+0x800], desc[UR16][R12.64] ;  /* 0x008000000c03bfae */ /* 0x000fe2000b981a10 */
[----:B------:R-:W-:Y:S02]  /*1ff0*/  LOP3.LUT R37, R27, 0x1c0, R36, 0xf8, !PT ;  /* 0x000001c01b257812 */ /* 0x000fe400078ef824 */
[----:B------:R-:W-:Y:S01]  /*2000*/  @!P1 IMAD R7, R28, R7, R31 ;  /* 0x000000071c079224 */ /* 0x000fe200078e021f */
[----:B--2---:R-:W-:Y:S01]  /*2010*/  @!P2 LEA R8, P5, R34, R8, 0x1 ;  /* 0x000000082208a211 */ /* 0x004fe200078a08ff */
[----:B------:R1:W-:Y:S01]  /*2020*/  @!P3 LDGSTS.E.BYPASS.LTC128B.128 [R3+0x2800], desc[UR16][R12.64+0x80] ;  /* 0x028000800c03bfae */ /* 0x0003e2000b981a10 */
[----:B------:R-:W-:Y:S01]  /*2030*/  @!P0 LEA.HI.X R31, R14, R219, R10, 0x1, P4 ;  /* 0x000000db0e1f8211 */ /* 0x000fe200020f0c0a */
[----:B------:R-:W-:Y:S01]  /*2040*/  @!P1 IMAD.IADD R7, R33, 0x1, R7 ;  /* 0x0000000121079824 */ /* 0x000fe200078e0207 */
[----:B------:R-:W-:-:S02]  /*2050*/  @!P2 LEA.HI.X R9, R34, R9, R11, 0x1, P5 ;  /* 0x000000092209a211 */ /* 0x000fc400028f0c0b */
[----:B------:R-:W-:Y:S02]  /*2060*/  IADD3 R11, PT, PT, R22, 0x50, RZ ;  /* 0x00000050160b7810 */ /* 0x000fe40007ffe0ff */
[C---:B----4-:R-:W-:Y:S01]  /*2070*/  @!P1 LEA R14, P4, R32.reuse, R4, 0x1 ;  /* 0x00000004200e9211 */ /* 0x050fe200078808ff */
[----:B------:R-:W-:Y:S01]  /*2080*/  @!P2 LDGSTS.E.BYPASS.LTC128B.128 [R3+0x1000], desc[UR16][R8.64] ;  /* 0x010000000803afae */ /* 0x000fe2000b981a10 */
[-C--:B------:R-:W-:Y:S02]  /*2090*/  ISETP.GE.AND P5, PT, R19, R0.reuse, PT ;  /* 0x000000001300720c */ /* 0x080fe40003fa6270 */
[----:B------:R-:W-:Y:S01]  /*20a0*/  @!P1 LEA.HI.X R15, R32, R5, R7, 0x1, P4 ;  /* 0x00000005200f9211 */ /* 0x000fe200020f0c07 */
[----:B------:R2:W-:Y:S01]  /*20b0*/  @!P2 LDGSTS.E.BYPASS.LTC128B.128 [R3+0x3000], desc[UR16][R8.64+0x80] ;  /* 0x030000800803afae */ /* 0x0005e2000b981a10 */
[-C--:B------:R-:W-:Y:S01]  /*20c0*/  ISETP.GE.AND P2, PT, R17, R0.reuse, PT ;  /* 0x000000001100720c */ /* 0x080fe20003f46270 */
[C---:B------:R-:W-:Y:S01]  /*20d0*/  VIADD R5, R22.reuse, 0x70 ;  /* 0x0000007016057836 */ /* 0x040fe20000000000 */
[----:B------:R-:W-:Y:S01]  /*20e0*/  ISETP.GE.AND P4, PT, R11, R0, PT ;  /* 0x000000000b00720c */ /* 0x000fe20003f86270 */
[----:B------:R-:W-:Y:S01]  /*20f0*/  @!P1 LDGSTS.E.BYPASS.LTC128B.128 [R3+0x1800], desc[UR16][R14.64] ;  /* 0x018000000e039fae */ /* 0x000fe2000b981a10 */
[----:B------:R-:W-:-:S02]  /*2100*/  IADD3 R7, PT, PT, R22, 0x60, RZ ;  /* 0x0000006016077810 */ /* 0x000fc40007ffe0ff */
[----:B------:R-:W-:Y:S01]  /*2110*/  LOP3.LUT R26, R213, 0x200, R36, 0xf8, !PT ;  /* 0x00000200d51a7812 */ /* 0x000fe200078ef824 */
[----:B------:R3:W-:Y:S01]  /*2120*/  @!P1 LDGSTS.E.BYPASS.LTC128B.128 [R3+0x3800], desc[UR16][R14.64+0x80] ;  /* 0x038000800e039fae */ /* 0x0007e2000b981a10 */
[-C--:B------:R-:W-:Y:S01]  /*2130*/  ISETP.GE.AND P3, PT, R7, R0.reuse, PT ;  /* 0x000000000700720c */ /* 0x080fe20003f66270 */
[----:B------:R-:W-:Y:S01]  /*2140*/  @!P5 IMAD R10, R135, 0x60, RZ ;  /* 0x00000060870ad824 */ /* 0x000fe200078e02ff */
[----:B------:R-:W-:Y:S01]  /*2150*/  ISETP.GE.AND P1, PT, R5, R0, PT ;  /* 0x000000000500720c */ /* 0x000fe20003f26270 */
[----:B------:R-:W-:Y:S04]  /*2160*/  @!P6 LDGSTS.E.BYPASS.LTC128B.128 [R3+0x4000], desc[UR16][R218.64] ;  /* 0x04000000da03efae */ /* 0x000fe8000b981a10 */
[----:B------:R-:W-:Y:S04]  /*2170*/  @!P6 LDGSTS.E.BYPASS.LTC128B.128 [R3+0x8000], desc[UR16][R218.64+0x80] ;  /* 0x08000080da03efae */ /* 0x000fe8000b981a10 */
[----:B------:R-:W-:Y:S02]  /*2180*/  @!P0 LDGSTS.E.BYPASS.LTC128B.128 [R3+0x4800], desc[UR16][R30.64] ;  /* 0x048000001e038fae */ /* 0x000fe4000b981a10 */
[----:B------:R-:W-:-:S02]  /*2190*/  @!P3 IMAD R6, R135, 0xc0, RZ ;  /* 0x000000c08706b824 */ /* 0x000fc400078e02ff */
[----:B------:R4:W-:Y:S01]  /*21a0*/  @!P0 LDGSTS.E.BYPASS.LTC128B.128 [R3+0x8800], desc[UR16][R30.64+0x80] ;  /* 0x088000801e038fae */ /* 0x0009e2000b981a10 */
[----:B-1----:R-:W-:Y:S01]  /*21b0*/  @!P2 LEA R12, P0, R134, R218, 0x6 ;  /* 0x000000da860ca211 */ /* 0x002fe200078030ff */
[C---:B------:R-:W-:Y:S01]  /*21c0*/  @!P1 IMAD R4, R135.reuse, 0xe0, RZ ;  /* 0x000000e087049824 */ /* 0x040fe200078e02ff */
[----:B--2---:R-:W-:Y:S01]  /*21d0*/  IADD3 R9, PT, PT, R22, 0x40, RZ ;  /* 0x0000004016097810 */ /* 0x004fe20007ffe0ff */
[----:B------:R-:W-:Y:S01]  /*21e0*/  @!P4 IMAD R8, R135, 0xa0, RZ ;  /* 0x000000a08708c824 */ /* 0x000fe200078e02ff */
[----:B------:R-:W-:-:S05]  /*21f0*/  @!P2 LEA.HI.X R13, R134, R219, R135, 0x6, P0 ;  /* 0x000000db860da211 */ /* 0x000fca00000f3487 */
[----:B------:R-:W-:Y:S01]  /*2200*/  @!P2 LDGSTS.E.BYPASS.LTC128B.128 [R3+0x5000], desc[UR16][R12.64] ;  /* 0x050000000c03afae */ /* 0x000fe2000b981a10 */
[----:B---3--:R-:W-:Y:S01]  /*2210*/  @!P5 MOV R14, R218 ;  /* 0x000000da000ed202 */ /* 0x008fe20000000f00 */
[----:B------:R-:W-:Y:S02]  /*2220*/  @!P5 IMAD.MOV.U32 R15, RZ, RZ, R219 ;  /* 0x000000ffff0fd224 */ /* 0x000fe400078e00db */
[----:B------:R1:W-:Y:S01]  /*2230*/  @!P2 LDGSTS.E.BYPASS.LTC128B.128 [R3+0x9000], desc[UR16][R12.64+0x80] ;  /* 0x090000800c03afae */ /* 0x0003e2000b981a10 */
[----:B------:R-:W-:Y:S01]  /*2240*/  ISETP.GE.AND P2, PT, R9, R0, PT ;  /* 0x000000000900720c */ /* 0x000fe20003f46270 */
[----:B------:R-:W-:-:S04]  /*2250*/  @!P5 IMAD.WIDE.U32 R28, R134, 0x60, R14 ;  /* 0x00000060861cd825 */ /* 0x000fc800078e000e */
[----:B------:R-:W-:-:S05]  /*2260*/  @!P5 IMAD.IADD R29, R29, 0x1, R10 ;  /* 0x000000011d1dd824 */ /* 0x000fca00078e020a */
[----:B------:R-:W-:Y:S01]  /*2270*/  @!P5 LDGSTS.E.BYPASS.LTC128B.128 [R3+0x5800], desc[UR16][R28.64] ;  /* 0x058000001c03dfae */ /* 0x000fe2000b981a10 */
[C---:B----4-:R-:W-:Y:S02]  /*2280*/  @!P1 IMAD.WIDE.U32 R30, R134.reuse, 0xe0, R218 ;  /* 0x000000e0861e9825 */ /* 0x050fe400078e00da */
[C---:B------:R-:W-:Y:S01]  /*2290*/  @!P2 LEA R32, P0, R134.reuse, R218, 0x7 ;  /* 0x000000da8620a211 */ /* 0x040fe200078038ff */
[----:B------:R-:W-:Y:S01]  /*22a0*/  @!P5 LDGSTS.E.BYPASS.LTC128B.128 [R3+0x9800], desc[UR16][R28.64+0x80] ;  /* 0x098000801c03dfae */ /* 0x000fe2000b981a10 */
[----:B------:R-:W-:Y:S01]  /*22b0*/  ISETP.GE.AND P5, PT, R19, R0, PT ;  /* 0x000000001300720c */ /* 0x000fe20003fa6270 */
[----:B------:R-:W-:Y:S01]  /*22c0*/  @!P1 IMAD.IADD R31, R31, 0x1, R4 ;  /* 0x000000011f1f9824 */ /* 0x000fe200078e0204 */
[----:B------:R-:W-:Y:S02]  /*22d0*/  @!P2 LEA.HI.X R33, R134, R219, R135, 0x7, P0 ;  /* 0x000000db8621a211 */ /* 0x000fe400000f3c87 */
[----:B------:R-:W-:Y:S02]  /*22e0*/  IADD3 R34, P0, PT, R27, R18, RZ ;  /* 0x000000121b227210 */ /* 0x000fe40007f1e0ff */
[----:B------:R-:W-:Y:S01]  /*22f0*/  SHF.L.U32 R4, R24, 0x4, RZ ;  /* 0x0000000418047819 */ /* 0x000fe200000006ff */
[----:B------:R-:W-:Y:S01]  /*2300*/  @!P2 LDGSTS.E.BYPASS.LTC128B.128 [R3+0x6000], desc[UR16][R32.64] ;  /* 0x060000002003afae */ /* 0x000fe2000b981a10 */
[----:B------:R-:W-:-:S02]  /*2310*/  IADD3.X R35, PT, PT, RZ, R16, RZ, P0, !PT ;  /* 0x00000010ff237210 */ /* 0x000fc400007fe4ff */
[----:B------:R-:W-:Y:S01]  /*2320*/  ISETP.GE.AND P0, PT, R21, R0, PT ;  /* 0x000000001500720c */ /* 0x000fe20003f06270 */
[----:B------:R-:W-:Y:S01]  /*2330*/  @!P2 LDGSTS.E.BYPASS.LTC128B.128 [R3+0xa000], desc[UR16][R32.64+0x80] ;  /* 0x0a0000802003afae */ /* 0x000fe2000b981a10 */
[----:B-1----:R-:W-:Y:S01]  /*2340*/  @!P4 MOV R12, R218 ;  /* 0x000000da000cc202 */ /* 0x002fe20000000f00 */
[C---:B------:R-:W-:Y:S01]  /*2350*/  IMAD.WIDE.U32 R34, R22.reuse, R24, R34 ;  /* 0x0000001816227225 */ /* 0x040fe200078e0022 */
[----:B------:R-:W-:Y:S02]  /*2360*/  @!P4 MOV R13, R219 ;  /* 0x000000db000dc202 */ /* 0x000fe40000000f00 */
[----:B------:R-:W-:Y:S01]  /*2370*/  ISETP.GE.AND P2, PT, R7, R0, PT ;  /* 0x000000000700720c */ /* 0x000fe20003f46270 */
[----:B------:R-:W-:Y:S02]  /*2380*/  IMAD R23, R22, R25, R35 ;  /* 0x0000001916177224 */ /* 0x000fe400078e0223 */
[----:B------:R-:W-:-:S04]  /*2390*/  @!P4 IMAD.WIDE.U32 R14, R134, 0xa0, R12 ;  /* 0x000000a0860ec825 */ /* 0x000fc800078e000c */
[----:B------:R-:W-:Y:S01]  /*23a0*/  @!P3 IMAD.WIDE.U32 R12, R134, 0xc0, R218 ;  /* 0x000000c0860cb825 */ /* 0x000fe200078e00da */
[----:B------:R-:W-:-:S03]  /*23b0*/  @!P4 IADD3 R15, PT, PT, R15, R8, RZ ;  /* 0x000000080f0fc210 */ /* 0x000fc60007ffe0ff */
[----:B------:R-:W-:Y:S01]  /*23c0*/  @!P5 IMAD R10, R25, 0x60, RZ ;  /* 0x00000060190ad824 */ /* 0x000fe200078e02ff */
[----:B------:R-:W-:Y:S01]  /*23d0*/  @!P3 IADD3 R13, PT, PT, R13, R6, RZ ;  /* 0x000000060d0db210 */ /* 0x000fe20007ffe0ff */
[----:B------:R-:W-:Y:S01]  /*23e0*/  @!P4 LDGSTS.E.BYPASS.LTC128B.128 [R3+0x6800], desc[UR16][R14.64] ;  /* 0x068000000e03cfae */ /* 0x000fe2000b981a10 */
[----:B------:R-:W-:-:S03]  /*23f0*/  SHF.L.U64.HI R6, R24, 0x4, R25 ;  /* 0x0000000418067819 */ /* 0x000fc60000010219 */
[----:B------:R1:W-:Y:S04]  /*2400*/  @!P4 LDGSTS.E.BYPASS.LTC128B.128 [R3+0xa800], desc[UR16][R14.64+0x80] ;  /* 0x0a8000800e03cfae */ /* 0x0003e8000b981a10 */
[----:B------:R-:W-:Y:S04]  /*2410*/  @!P3 LDGSTS.E.BYPASS.LTC128B.128 [R3+0x7000], desc[UR16][R12.64] ;  /* 0x070000000c03bfae */ /* 0x000fe8000b981a10 */
[----:B------:R2:W-:Y:S01]  /*2420*/  @!P3 LDGSTS.E.BYPASS.LTC128B.128 [R3+0xb000], desc[UR16][R12.64+0x80] ;  /* 0x0b0000800c03bfae */ /* 0x0005e2000b981a10 */
[----:B------:R-:W-:-:S03]  /*2430*/  ISETP.GE.AND P3, PT, R11, R0, PT ;  /* 0x000000000b00720c */ /* 0x000fc60003f66270 */
[----:B------:R-:W-:Y:S04]  /*2440*/  @!P1 LDGSTS.E.BYPASS.LTC128B.128 [R3+0x7800], desc[UR16][R30.64] ;  /* 0x078000001e039fae */ /* 0x000fe8000b981a10 */
[----:B------:R-:W-:Y:S01]  /*2450*/  @!P1 LDGSTS.E.BYPASS.LTC128B.128 [R3+0xb800], desc[UR16][R30.64+0x80] ;  /* 0x0b8000801e039fae */ /* 0x000fe2000b981a10 */
[----:B------:R-:W-:-:S03]  /*2460*/  LEA R220, P1, R34, UR6, 0x1 ;  /* 0x0000000622dc7c11 */ /* 0x000fc6000f8208ff */
[----:B------:R-:W0:Y:S01]  /*2470*/  LDGDEPBAR ;  /* 0x00000000000079af */ /* 0x000e220000000000 */
[----:B------:R-:W-:Y:S02]  /*2480*/  LEA.HI.X R221, R34, UR7, R23, 0x1, P1 ;  /* 0x0000000722dd7c11 */ /* 0x000fe400088f0c17 */
[----:B------:R-:W-:Y:S02]  /*2490*/  ISETP.GE.AND P1, PT, R5, R0, PT ;  /* 0x000000000500720c */ /* 0x000fe40003f26270 */
[C---:B------:R-:W-:Y:S01]  /*24a0*/  LOP3.LUT R5, R37.reuse, 0x8, R210, 0x78, !PT ;  /* 0x0000000825057812 */ /* 0x040fe200078e78d2 */
[----:B------:R-:W-:Y:S01]  /*24b0*/  @!P5 IMAD.WIDE.U32 R20, R24, 0x60, R220 ;  /* 0x000000601814d825 */ /* 0x000fe200078e00dc */
[----:B-1----:R-:W-:Y:S02]  /*24c0*/  @!P3 MOV R14, R220 ;  /* 0x000000dc000eb202 */ /* 0x002fe40000000f00 */
[----:B------:R-:W-:Y:S01]  /*24d0*/  LOP3.LUT R37, R37, 0x8, R214, 0x78, !PT ;  /* 0x0000000825257812 */ /* 0x000fe200078e78d6 */
[----:B------:R-:W-:-:S02]  /*24e0*/  @!P3 IMAD.MOV.U32 R15, RZ, RZ, R221 ;  /* 0x000000ffff0fb224 */ /* 0x000fc400078e00dd */
[----:B------:R-:W-:Y:S01]  /*24f0*/  @!P5 IMAD.IADD R11, R21, 0x1, R10 ;  /* 0x00000001150bd824 */ /* 0x000fe200078e020a */
[----:B------:R-:W-:Y:S01]  /*2500*/  @!P5 MOV R10, R20 ;  /* 0x00000014000ad202 */ /* 0x000fe20000000f00 */
[----:B------:R-:W-:Y:S01]  /*2510*/  @!P3 IMAD.WIDE.U32 R18, R24, 0xa0, R14 ;  /* 0x000000a01812b825 */ /* 0x000fe200078e000e */
[----:B--2---:R-:W-:-:S03]  /*2520*/  @!P0 LEA R12, P4, R4, R220, 0x1 ;  /* 0x000000dc040c8211 */ /* 0x004fc600078808ff */
[----:B------:R-:W-:Y:S01]  /*2530*/  @!P1 IMAD R8, R25, 0xe0, RZ ;  /* 0x000000e019089824 */ /* 0x000fe200078e02ff */
[----:B------:R-:W-:Y:S01]  /*2540*/  @!P0 LEA.HI.X R13, R4, R221, R6, 0x1, P4 ;  /* 0x000000dd040d8211 */ /* 0x000fe200020f0c06 */
[----:B------:R-:W-:Y:S01]  /*2550*/  @!P1 IMAD.WIDE.U32 R14, R24, 0xe0, R220 ;  /* 0x000000e0180e9825 */ /* 0x000fe200078e00dc */
[----:B------:R-:W-:Y:S02]  /*2560*/  ISETP.GE.AND P4, PT, R9, R0, PT ;  /* 0x000000000900720c */ /* 0x000fe40003f86270 */
[----:B------:R-:W-:Y:S01]  /*2570*/  LOP3.LUT R4, R36, 0x400, RZ, 0xc0, !PT ;  /* 0x0000040024047812 */ /* 0x000fe200078ec0ff */
[----:B------:R-:W-:-:S04]  /*2580*/  DEPBAR.LE SB0, 0x0 ;  /* 0x000080000000791a */ /* 0x000fc80000000000 */
[----:B------:R-:W-:Y:S01]  /*2590*/  BAR.SYNC.DEFER_BLOCKING 0x0 ;  /* 0x0000000000007b1d */ /* 0x000fe20000010000 */
[----:B------:R-:W-:Y:S01]  /*25a0*/  @!P1 IMAD.IADD R9, R15, 0x1, R8 ;  /* 0x000000010f099824 */ /* 0x000fe200078e0208 */
[----:B------:R-:W-:Y:S01]  /*25b0*/  @!P1 MOV R8, R14 ;  /* 0x0000000e00089202 */ /* 0x000fe20000000f00 */
[----:B------:R-:W-:Y:S02]  /*25c0*/  @!P3 IMAD R6, R25, 0xa0, RZ ;  /* 0x000000a01906b824 */ /* 0x000fe400078e02ff */
[----:B------:R-:W-:-:S03]  /*25d0*/  IMAD.IADD R124, R26, 0x1, R37 ;  /* 0x000000011a7c7824 */ /* 0x000fc600078e0225 */
[----:B------:R-:W-:Y:S02]  /*25e0*/  @!P3 IADD3 R7, PT, PT, R19, R6, RZ ;  /* 0x000000061307b210 */ /* 0x000fe40007ffe0ff */
[----:B------:R-:W-:Y:S02]  /*25f0*/  @!P3 MOV R6, R18 ;  /* 0x000000120006b202 */ /* 0x000fe40000000f00 */
        /* <DEDUP_REMOVED lines=11> */
[----:B------:R-:W-:Y:S02]  /*26b0*/  @!P2 IMAD R4, R25, 0xc0, RZ ;  /* 0x000000c01904a824 */ /* 0x000fe400078e02ff */
[----:B------:R-:W-:Y:S01]  /*26c0*/  IADD3 R212, PT, PT, R0, UR5, RZ ;  /* 0x0000000500d47c10 */ /* 0x000fe2000fffe0ff */
[----:B------:R-:W-:Y:S04]  /*26d0*/  @P0 STS.128 [R3+0x10800], RZ ;  /* 0x010800ff03000388 */ /* 0x000fe80000000c00 */
[----:B------:R-:W-:Y:S01]  /*26e0*/  @!PT LDS RZ, [RZ] ;  /* 0x00000000fffff984 */ /* 0x000fe20000000800 */
[----:B------:R-:W-:Y:S01]  /*26f0*/  @!PT LDS RZ, [RZ] ;  /* 0x00000000fffff984 */ /* 0x000fe20000000800 */
[----:B------:R-:W-:Y:S01]  /*2700*/  @!PT LDS RZ, [RZ] ;  /* 0x00000000fffff984 */ /* 0x000fe20000000800 */
[----:B------:R-:W-:Y:S04]  /*2710*/  @!P0 LDGSTS.E.BYPASS.LTC128B.128 [R3+0xc800], desc[UR16][R12.64] ;  /* 0x0c8000000c038fae */ /* 0x000fe8000b981a10 */
[----:B------:R1:W-:Y:S04]  /*2720*/  @!P0 LDGSTS.E.BYPASS.LTC128B.128 [R3+0x10800], desc[UR16][R12.64+0x80] ;  /* 0x108000800c038fae */ /* 0x0003e8000b981a10 */
[----:B------:R-:W-:Y:S04]  /*2730*/  @P6 STS.128 [R3+0xd000], RZ ;  /* 0x00d000ff03006388 */ /* 0x000fe80000000c00 */
[----:B------:R-:W-:Y:S01]  /*2740*/  @P6 STS.128 [R3+0x11000], RZ ;  /* 0x011000ff03006388 */ /* 0x000fe20000000c00 */
[----:B-1----:R-:W-:-:S02]  /*2750*/  @!P2 MOV R12, R220 ;  /* 0x000000dc000ca202 */ /* 0x002fc40000000f00 */
[----:B------:R-:W-:-:S03]  /*2760*/  @!P2 MOV R13, R221 ;  /* 0x000000dd000da202 */ /* 0x000fc60000000f00 */
[C---:B------:R-:W-:Y:S01]  /*2770*/  @!P2 IMAD.WIDE.U32 R16, R24.reuse, 0xc0, R12 ;  /* 0x000000c01810a825 */ /* 0x040fe200078e000c */
[----:B------:R-:W-:-:S04]  /*2780*/  @!P6 LEA R12, P0, R24, R220, 0x6 ;  /* 0x000000dc180ce211 */ /* 0x000fc800078030ff */
[CCC-:B------:R-:W-:Y:S02]  /*2790*/  @!P6 LEA.HI.X R13, R24.reuse, R221.reuse, R25.reuse, 0x6, P0 ;  /* 0x000000dd180de211 */ /* 0x1c0fe400000f3419 */
[C---:B------:R-:W-:Y:S02]  /*27a0*/  @!P4 LEA R14, P0, R24.reuse, R220, 0x7 ;  /* 0x000000dc180ec211 */ /* 0x040fe400078038ff */
[----:B------:R-:W-:Y:S01]  /*27b0*/  @!P2 IADD3 R5, PT, PT, R17, R4, RZ ;  /* 0x000000041105a210 */ /* 0x000fe20007ffe0ff */
[----:B------:R-:W-:Y:S01]  /*27c0*/  @!PT LDS RZ, [RZ] ;  /* 0x00000000fffff984 */ /* 0x000fe20000000800 */
[----:B------:R-:W-:Y:S01]  /*27d0*/  @!PT LDS RZ, [RZ] ;  /* 0x00000000fffff984 */ /* 0x000fe20000000800 */
[----:B------:R-:W-:Y:S01]  /*27e0*/  @!PT LDS RZ, [RZ] ;  /* 0x00000000fffff984 */ /* 0x000fe20000000800 */
[----:B------:R-:W-:Y:S01]  /*27f0*/  @!P6 LDGSTS.E.BYPASS.LTC128B.128 [R3+0xd000], desc[UR16][R12.64] ;  /* 0x0d0000000c03efae */ /* 0x000fe2000b981a10 */
[----:B------:R-:W-:Y:S01]  /*2800*/  @!P4 LEA.HI.X R15, R24, R221, R25, 0x7, P0 ;  /* 0x000000dd180fc211 */ /* 0x000fe200000f3c19 */
[----:B------:R-:W-:Y:S01]  /*2810*/  @!P2 IMAD.MOV.U32 R4, RZ, RZ, R16 ;  /* 0x000000ffff04a224 */ /* 0x000fe200078e0010 */
[----:B------:R-:W-:Y:S01]  /*2820*/  LOP3.LUT P0, RZ, R210, 0x4, RZ, 0xc0, !PT ;  /* 0x00000004d2ff7812 */ /* 0x000fe2000780c0ff */
[----:B------:R-:W-:Y:S03]  /*2830*/  @!P6 LDGSTS.E.BYPASS.LTC128B.128 [R3+0x11000], desc[UR16][R12.64+0x80] ;  /* 0x110000800c03efae */ /* 0x000fe6000b981a10 */
[----:B------:R-:W-:Y:S01]  /*2840*/  SEL R141, R208, 0xffffffc0, !P0 ;  /* 0xffffffc0d08d7807 */ /* 0x000fe20004000000 */
[----:B------:R-:W-:Y:S03]  /*2850*/  @P5 STS.128 [R3+0xd800], RZ ;  /* 0x00d800ff03005388 */ /* 0x000fe60000000c00 */
[----:B------:R-:W-:Y:S01]  /*2860*/  IADD3 R123, PT, PT, R124, R141, RZ ;  /* 0x0000008d7c7b7210 */ /* 0x000fe20007ffe0ff */
[----:B------:R-:W-:Y:S01]  /*2870*/  @P5 STS.128 [R3+0x11800], RZ ;  /* 0x011800ff03005388 */ /* 0x000fe20000000c00 */
[----:B------:R-:W-:-:S03]  /*2880*/  IMAD.IADD R137, R212, 0x1, R141 ;  /* 0x00000001d4897824 */ /* 0x000fc600078e028d */
        /* <DEDUP_REMOVED lines=11> */
[----:B------:R-:W-:Y:S01]  /*2940*/  IADD3 R133, PT, PT, R140, R137, RZ ;  /* 0x000000898c857210 */ /* 0x000fe20007ffe0ff */
        /* <DEDUP_REMOVED lines=28> */
[----:B------:R-:W3:Y:S04]  /*2b10*/  LDSM.16.M88.4 R52, [R0+UR5+0x4000] ;  /* 0x004000050034783b */ /* 0x000ee80008000200 */
[----:B------:R-:W4:Y:S04]  /*2b20*/  LDSM.16.M88.4 R44, [R0+UR5+0x4800] ;  /* 0x00480005002c783b */ /* 0x000f280008000200 */
[----:B------:R-:W5:Y:S04]  /*2b30*/  LDSM.16.M88.4 R32, [R0+UR5+0x5000] ;  /* 0x005000050020783b */ /* 0x000f680008000200 */
[----:B------:R-:W5:Y:S04]  /*2b40*/  LDSM.16.M88.4 R20, [R0+UR5+0x5800] ;  /* 0x005800050014783b */ /* 0x000f680008000200 */
[----:B-1----:R-:W1:Y:S04]  /*2b50*/  LDSM.16.M88.4 R4, [R0+UR5+0x6000] ;  /* 0x006000050004783b */ /* 0x002e680008000200 */
[----:B------:R-:W1:Y:S04]  /*2b60*/  LDSM.16.M88.4 R92, [R0+UR5+0x6800] ;  /* 0x00680005005c783b */ /* 0x000e680008000200 */
[----:B------:R-:W1:Y:S04]  /*2b70*/  LDSM.16.M88.4 R84, [R0+UR5+0x7000] ;  /* 0x007000050054783b */ /* 0x000e680008000200 */
[----:B------:R-:W1:Y:S04]  /*2b80*/  LDSM.16.M88.4 R12, [R0+UR5+0x7800] ;  /* 0x00780005000c783b */ /* 0x000e680008000200 */
[----:B------:R-:W-:Y:S04]  /*2b90*/  LDSM.16.M88.4 R112, [R122] ;  /* 0x000000007a70783b */ /* 0x000fe80000000200 */
[----:B--2---:R-:W2:Y:S01]  /*2ba0*/  LDSM.16.M88.4 R8, [R120+0x4000] ;  /* 0x004000007808783b */ /* 0x004ea20000000200 */
[C---:B---3--:R-:W-:Y:S03]  /*2bb0*/  HMMA.16816.F32 R56, R76.reuse, R52, RZ ;  /* 0x000000344c38723c */ /* 0x048fe600000018ff */
[----:B------:R-:W3:Y:S04]  /*2bc0*/  LDSM.16.M88.4 R64, [R120+0x4800] ;  /* 0x004800007840783b */ /* 0x000ee80000000200 */
[----:B------:R-:W3:Y:S01]  /*2bd0*/  LDSM.16.M88.4 R60, [R120+0x5000] ;  /* 0x00500000783c783b */ /* 0x000ee20000000200 */
[C---:B------:R-:W-:Y:S03]  /*2be0*/  HMMA.16816.F32 R52, R76.reuse, R54, RZ ;  /* 0x000000364c34723c */ /* 0x040fe600000018ff */
[----:B------:R-:W-:Y:S04]  /*2bf0*/  LDSM.16.M88.4 R100, [R120+0x7800] ;  /* 0x007800007864783b */ /* 0x000fe80000000200 */
        /* <DEDUP_REMOVED lines=23> */
[----:B------:R-:W2:Y:S07]  /*2d70*/  LDSM.16.M88.4 R8, [R123] ;  /* 0x000000007b08783b */ /* 0x000eae0000000200 */
        /* <DEDUP_REMOVED lines=12> */
[C---:B--2---:R-:W-:Y:S08]  /*2e40*/  HMMA.16816.F32 R56, R8.reuse, R72, R56 ;  /* 0x000000480838723c */ /* 0x044ff00000001838 */
[C---:B------:R-:W-:Y:S01]  /*2e50*/  HMMA.16816.F32 R52, R8.reuse, R74, R52 ;  /* 0x0000004a0834723c */ /* 0x040fe20000001834 */
[----:B------:R-:W2:Y:S07]  /*2e60*/  LDSM.16.M88.4 R72, [R137+0x6800] ;  /* 0x006800008948783b */ /* 0x000eae0000000200 */
[C---:B------:R-:W-:Y:S08]  /*2e70*/  HMMA.16816.F32 R48, R8.reuse, R68, R48 ;  /* 0x000000440830723c */ /* 0x040ff00000001830 */
[----:B------:R-:W-:Y:S01]  /*2e80*/  HMMA.16816.F32 R44, R8, R70, R44 ;  /* 0x00000046082c723c */ /* 0x000fe2000000182c */
[----:B------:R-:W5:Y:S07]  /*2e90*/  LDSM.16.M88.4 R68, [R137+0x7000] ;  /* 0x007000008944783b */ /* 0x000f6e0000000200 */
        /* <DEDUP_REMOVED lines=20> */
[C---:B-----5:R-:W-:Y:S08]  /*2fe0*/  HMMA.16816.F32 R88, R8.reuse, R68, R88 ;  /* 0x000000440858723c */ /* 0x060ff00000001858 */
[C---:B------:R-:W-:Y:S01]  /*2ff0*/  HMMA.16816.F32 R84, R8.reuse, R70, R84 ;  /* 0x000000460854723c */ /* 0x040fe20000001854 */
[----:B------:R-:W-:Y:S07]  /*3000*/  LDSM.16.M88.4 R68, [R133+0x5800] ;  /* 0x005800008544783b */ /* 0x000fee0000000200 */
[C---:B------:R-:W-:Y:S08]  /*3010*/  HMMA.16816.F32 R80, R8.reuse, R100, R80 ;  /* 0x000000640850723c */ /* 0x040ff00000001850 */
        /* <DEDUP_REMOVED lines=11> */
[----:B------:R-:W-:Y:S07]  /*30d0*/  LDSM.16.M88.4 R72, [R122+0x2000] ;  /* 0x002000007a48783b */ /* 0x000fee0000000200 */
[C---:B----4-:R-:W-:Y:S01]  /*30e0*/  HMMA.16816.F32 R108, R64.reuse, R8, R16 ;  /* 0x00000008406c723c */ /* 0x050fe20000001810 */
[----:B------:R-:W2:Y:S07]  /*30f0*/  LDSM.16.M88.4 R16, [R120+0x8000] ;  /* 0x008000007810783b */ /* 0x000eae0000000200 */
[C---:B------:R-:W-:Y:S01]  /*3100*/  HMMA.16816.F32 R4, R64.reuse, R10, R4 ;  /* 0x0000000a4004723c */ /* 0x040fe20000001804 */
[----:B------:R-:W4:Y:S07]  /*3110*/  LDSM.16.M88.4 R8, [R0+UR5+0x8800] ;  /* 0x008800050008783b */ /* 0x000f2e0008000200 */
[C---:B------:R-:W-:Y:S08]  /*3120*/  HMMA.16816.F32 R28, R64.reuse, R68, R28 ;  /* 0x00000044401c723c */ /* 0x040ff0000000181c */
[C---:B------:R-:W-:Y:S01]  /*3130*/  HMMA.16816.F32 R20, R64.reuse, R70, R20 ;  /* 0x000000464014723c */ /* 0x040fe20000001814 */
[----:B------:R-:W5:Y:S07]  /*3140*/  LDSM.16.M88.4 R68, [R133+0x7800] ;  /* 0x007800008544783b */ /* 0x000f6e0000000200 */
[C---:B---3--:R-:W-:Y:S08]  /*3150*/  HMMA.16816.F32 R96, R64.reuse, R60, R96 ;  /* 0x0000003c4060723c */ /* 0x048ff00000001860 */
[----:B------:R-:W-:Y:S01]  /*3160*/  HMMA.16816.F32 R92, R64, R62, R92 ;  /* 0x0000003e405c723c */ /* 0x000fe2000000185c */
[----:B------:R-:W-:Y:S07]  /*3170*/  LDSM.16.M88.4 R60, [R123+0x2000] ;  /* 0x002000007b3c783b */ /* 0x000fee0000000200 */
[C---:B------:R-:W-:Y:S01]  /*3180*/  HMMA.16816.F32 R112, R104.reuse, R100, R56 ;  /* 0x000000646870723c */ /* 0x040fe20000001838 */
[----:B------:R-:W3:Y:S07]  /*3190*/  LDSM.16.M88.4 R56, [R137+0x8000] ;  /* 0x008000008938783b */ /* 0x000eee0000000200 */
[----:B------:R-:W-:Y:S01]  /*31a0*/  HMMA.16816.F32 R52, R104, R102, R52 ;  /* 0x000000666834723c */ /* 0x000fe20000001834 */
[----:B------:R-:W3:Y:S07]  /*31b0*/  LDSM.16.M88.4 R100, [R120+0x8800] ;  /* 0x008800007864783b */ /* 0x000eee0000000200 */
[C---:B-1----:R-:W-:Y:S08]  /*31c0*/  HMMA.16816.F32 R88, R64.reuse, R12, R88 ;  /* 0x0000000c4058723c */ /* 0x042ff00000001858 */
[----:B------:R-:W-:Y:S01]  /*31d0*/  HMMA.16816.F32 R84, R64, R14, R84 ;  /* 0x0000000e4054723c */ /* 0x000fe20000001854 */
[----:B------:R-:W1:Y:S07]  /*31e0*/  LDSM.16.M88.4 R12, [R0+UR5+0x9000] ;  /* 0x00900005000c783b */ /* 0x000e6e0008000200 */
[----:B--2---:R-:W-:Y:S08]  /*31f0*/  HMMA.16816.F32 R112, R72, R16, R112 ;  /* 0x000000104870723c */ /* 0x004ff00000001870 */
[C---:B----4-:R-:W-:Y:S08]  /*3200*/  HMMA.16816.F32 R48, R104.reuse, R8, R48 ;  /* 0x000000086830723c */ /* 0x050ff00000001830 */
[----:B------:R-:W-:Y:S01]  /*3210*/  HMMA.16816.F32 R44, R104, R10, R44 ;  /* 0x0000000a682c723c */ /* 0x000fe2000000182c */
[----:B------:R-:W2:Y:S07]  /*3220*/  LDSM.16.M88.4 R8, [R137+0x8800] ;  /* 0x008800008908783b */ /* 0x000eae0000000200 */
[----:B------:R-:W-:Y:S01]  /*3230*/  HMMA.16816.F32 R52, R72, R18, R52 ;  /* 0x000000124834723c */ /* 0x000fe20000001834 */
[----:B------:R-:W-:Y:S07]  /*3240*/  LDSM.16.M88.4 R16, [R0+UR5+0x9800] ;  /* 0x009800050010783b */ /* 0x000fee0008000200 */
[C---:B-----5:R-:W-:Y:S08]  /*3250*/  HMMA.16816.F32 R80, R64.reuse, R68, R80 ;  /* 0x000000444050723c */ /* 0x060ff00000001850 */
[----:B------:R-:W-:Y:S01]  /*3260*/  HMMA.16816.F32 R76, R64, R70, R76 ;  /* 0x00000046404c723c */ /* 0x000fe2000000184c */
[----:B------:R-:W-:Y:S04]  /*3270*/  LDSM.16.M88.4 R68, [R116+0x2000] ;  /* 0x002000007444783b */ /* 0x000fe80000000200 */
[----:B------:R-:W4:Y:S03]  /*3280*/  LDSM.16.M88.4 R64, [R133+0x8000] ;  /* 0x008000008540783b */ /* 0x000f260000000200 */
[C---:B---3--:R-:W-:Y:S08]  /*3290*/  HMMA.16816.F32 R112, R60.reuse, R56, R112 ;  /* 0x000000383c70723c */ /* 0x048ff00000001870 */
[----:B------:R-:W-:Y:S08]  /*32a0*/  HMMA.16816.F32 R52, R60, R58, R52 ;  /* 0x0000003a3c34723c */ /* 0x000ff00000001834 */
[C---:B------:R-:W-:Y:S01]  /*32b0*/  HMMA.16816.F32 R56, R72.reuse, R100, R48 ;  /* 0x000000644838723c */ /* 0x040fe20000001830 */
[----:B------:R-:W-:Y:S07]  /*32c0*/  LDSM.16.M88.4 R48, [R133+0x8800] ;  /* 0x008800008530783b */ /* 0x000fee0000000200 */
[----:B------:R-:W-:Y:S08]  /*32d0*/  HMMA.16816.F32 R44, R72, R102, R44 ;  /* 0x00000066482c723c */ /* 0x000ff0000000182c */
[C---:B-1----:R-:W-:Y:S08]  /*32e0*/  HMMA.16816.F32 R40, R104.reuse, R12, R40 ;  /* 0x0000000c6828723c */ /* 0x042ff00000001828 */
[----:B------:R-:W-:Y:S01]  /*32f0*/  HMMA.16816.F32 R32, R104, R14, R32 ;  /* 0x0000000e6820723c */ /* 0x000fe20000001820 */
[----:B------:R-:W1:Y:S07]  /*3300*/  LDSM.16.M88.4 R12, [R120+0x9000] ;  /* 0x00900000780c783b */ /* 0x000e6e0000000200 */
[C---:B--2---:R-:W-:Y:S08]  /*3310*/  HMMA.16816.F32 R56, R60.reuse, R8, R56 ;  /* 0x000000083c38723c */ /* 0x044ff00000001838 */
[----:B------:R-:W-:Y:S01]  /*3320*/  HMMA.16816.F32 R44, R60, R10, R44 ;  /* 0x0000000a3c2c723c */ /* 0x000fe2000000182c */
[----:B------:R-:W2:Y:S07]  /*3330*/  LDSM.16.M88.4 R8, [R0+UR5+0xa000] ;  /* 0x00a000050008783b */ /* 0x000eae0008000200 */
[C---:B----4-:R-:W-:Y:S08]  /*3340*/  HMMA.16816.F32 R112, R68.reuse, R64, R112 ;  /* 0x000000404470723c */ /* 0x050ff00000001870 */
[----:B------:R-:W-:Y:S08]  /*3350*/  HMMA.16816.F32 R52, R68, R66, R52 ;  /* 0x000000424434723c */ /* 0x000ff00000001834 */
[----:B------:R-:W-:Y:S01]  /*3360*/  HMMA.16816.F32 R64, R104, R16, R28 ;  /* 0x000000106840723c */ /* 0x000fe2000000181c */
[----:B------:R-:W3:Y:S02]  /*3370*/  LDSM.16.M88.4 R28, [R137+0x9000] ;  /* 0x00900000891c783b */ /* 0x000ee40000000200 */
[----:B------:R-:W-:Y:S01]  /*3380*/  FMUL.FTZ R116, R113, UR4 ;  /* 0x0000000471747c20 */ /* 0x000fe20008410000 */
[----:B------:R-:W-:Y:S01]  /*3390*/  FMUL.FTZ R113, R114, UR4 ;  /* 0x0000000472717c20 */ /* 0x000fe20008410000 */
[----:B------:R-:W-:Y:S01]  /*33a0*/  FMUL.FTZ R114, R115, UR4 ;  /* 0x0000000473727c20 */ /* 0x000fe20008410000 */
[----:B------:R-:W-:-:S02]  /*33b0*/  FMUL.FTZ R112, R112, UR4 ;  /* 0x0000000470707c20 */ /* 0x000fc40008410000 */
[----:B------:R-:W-:Y:S01]  /*33c0*/  HMMA.16816.F32 R20, R104, R18, R20 ;  /* 0x000000126814723c */ /* 0x000fe20000001814 */
[----:B------:R-:W4:Y:S01]  /*33d0*/  LDSM.16.M88.4 R16, [R120+0x9800] ;  /* 0x009800007810783b */ /* 0x000f220000000200 */
[----:B------:R-:W2:Y:S01]  /*33e0*/  MUFU.TANH R116, R116 ;  /* 0x0000007400747308 */ /* 0x000ea20000002400 */
[----:B------:R-:W-:Y:S01]  /*33f0*/  FMUL.FTZ R52, R52, UR4 ;  /* 0x0000000434347c20 */ /* 0x000fe20008410000 */
[----:B------:R-:W-:Y:S01]  /*3400*/  FMUL.FTZ R53, R53, UR4 ;  /* 0x0000000435357c20 */ /* 0x000fe20008410000 */
[----:B------:R-:W-:Y:S01]  /*3410*/  FMUL.FTZ R54, R54, UR4 ;  /* 0x0000000436367c20 */ /* 0x000fe20008410000 */
[----:B------:R-:W-:Y:S02]  /*3420*/  FMUL.FTZ R55, R55, UR4 ;  /* 0x0000000437377c20 */ /* 0x000fe40008410000 */
[C---:B-1----:R-:W-:Y:S01]  /*3430*/  HMMA.16816.F32 R100, R72.reuse, R12, R40 ;  /* 0x0000000c4864723c */ /* 0x042fe20000001828 */
[----:B------:R-:W1:Y:S01]  /*3440*/  LDSM.16.M88.4 R40, [R133+0x9000] ;  /* 0x009000008528783b */ /* 0x000e620000000200 */
[----:B------:R-:W1:Y:S06]  /*3450*/  MUFU.TANH R112, R112 ;  /* 0x0000007000707308 */ /* 0x000e6c0000002400 */
[----:B------:R-:W-:Y:S01]  /*3460*/  HMMA.16816.F32 R32, R72, R14, R32 ;  /* 0x0000000e4820723c */ /* 0x000fe20000001820 */
[----:B------:R-:W-:Y:S01]  /*3470*/  LDSM.16.M88.4 R12, [R137+0x9800] ;  /* 0x00980000890c783b */ /* 0x000fe20000000200 */
[----:B------:R-:W1:Y:S06]  /*3480*/  MUFU.TANH R113, R113 ;  /* 0x0000007100717308 */ /* 0x000e6c0000002400 */
[C---:B--2---:R-:W-:Y:S02]  /*3490*/  HMMA.16816.F32 R108, R104.reuse, R8, R108 ;  /* 0x00000008686c723c */ /* 0x044fe4000000186c */
[----:B------:R-:W2:Y:S06]  /*34a0*/  MUFU.TANH R114, R114 ;  /* 0x0000007200727308 */ /* 0x000eac0000002400 */
[----:B------:R-:W-:Y:S01]  /*34b0*/  HMMA.16816.F32 R4, R104, R10, R4 ;  /* 0x0000000a6804723c */ /* 0x000fe20000001804 */
[----:B------:R-:W5:Y:S01]  /*34c0*/  LDSM.16.M88.4 R8, [R120+0xa000] ;  /* 0x00a000007808783b */ /* 0x000f620000000200 */
[----:B------:R-:W1:Y:S06]  /*34d0*/  MUFU.TANH R52, R52 ;  /* 0x0000003400347308 */ /* 0x000e6c0000002400 */
[C---:B---3--:R-:W-:Y:S02]  /*34e0*/  HMMA.16816.F32 R100, R60.reuse, R28, R100 ;  /* 0x0000001c3c64723c */ /* 0x048fe40000001864 */
[----:B------:R-:W3:Y:S06]  /*34f0*/  MUFU.TANH R53, R53 ;  /* 0x0000003500357308 */ /* 0x000eec0000002400 */
[----:B------:R-:W-:Y:S01]  /*3500*/  HMMA.16816.F32 R32, R60, R30, R32 ;  /* 0x0000001e3c20723c */ /* 0x000fe20000001820 */
[----:B------:R-:W2:Y:S01]  /*3510*/  LDSM.16.M88.4 R28, [R0+UR5+0xa800] ;  /* 0x00a80005001c783b */ /* 0x000ea20008000200 */
[----:B------:R-:W1:Y:S06]  /*3520*/  MUFU.TANH R54, R54 ;  /* 0x0000003600367308 */ /* 0x000e6c0000002400 */
[C---:B----4-:R-:W-:Y:S02]  /*3530*/  HMMA.16816.F32 R64, R72.reuse, R16, R64 ;  /* 0x000000104840723c */ /* 0x050fe40000001840 */
[----:B------:R-:W4:Y:S06]  /*3540*/  MUFU.TANH R55, R55 ;  /* 0x0000003700377308 */ /* 0x000f2c0000002400 */
[----:B------:R-:W-:Y:S01]  /*3550*/  HMMA.16816.F32 R20, R72, R18, R20 ;  /* 0x000000124814723c */ /* 0x000fe20000001814 */
[----:B------:R-:W3:Y:S07]  /*3560*/  LDSM.16.M88.4 R16, [R137+0xa000] ;  /* 0x00a000008910783b */ /* 0x000eee0000000200 */
[C---:B------:R-:W-:Y:S08]  /*3570*/  HMMA.16816.F32 R56, R68.reuse, R48, R56 ;  /* 0x000000304438723c */ /* 0x040ff00000001838 */
[C---:B------:R-:W-:Y:S01]  /*3580*/  HMMA.16816.F32 R44, R68.reuse, R50, R44 ;  /* 0x00000032442c723c */ /* 0x040fe2000000182c */
[----:B------:R-:W4:Y:S07]  /*3590*/  LDSM.16.M88.4 R48, [R133+0x9800] ;  /* 0x009800008530783b */ /* 0x000f2e0000000200 */
[----:B-1----:R-:W-:Y:S03]  /*35a0*/  HMMA.16816.F32 R100, R68, R40, R100 ;  /* 0x000000284464723c */ /* 0x002fe60000001864 */
[----:B------:R-:W-:Y:S01]  /*35b0*/  FMUL.FTZ R56, R56, UR4 ;  /* 0x0000000438387c20 */ /* 0x000fe20008410000 */
[----:B------:R-:W-:Y:S01]  /*35c0*/  FMUL.FTZ R57, R57, UR4 ;  /* 0x0000000439397c20 */ /* 0x000fe20008410000 */
[----:B------:R-:W-:Y:S01]  /*35d0*/  FMUL.FTZ R58, R58, UR4 ;  /* 0x000000043a3a7c20 */ /* 0x000fe20008410000 */
[----:B------:R-:W-:-:S02]  /*35e0*/  FMUL.FTZ R59, R59, UR4 ;  /* 0x000000043b3b7c20 */ /* 0x000fc40008410000 */
[----:B------:R-:W-:Y:S01]  /*35f0*/  HMMA.16816.F32 R32, R68, R42, R32 ;  /* 0x0000002a4420723c */ /* 0x000fe20000001820 */
[----:B------:R-:W1:Y:S01]  /*3600*/  LDSM.16.M88.4 R40, [R133+0xa000] ;  /* 0x00a000008528783b */ /* 0x000e620000000200 */
[----:B------:R-:W1:Y:S01]  /*3610*/  MUFU.TANH R56, R56 ;  /* 0x0000003800387308 */ /* 0x000e620000002400 */
[----:B------:R-:W-:Y:S01]  /*3620*/  FMUL.FTZ R44, R44, UR4 ;  /* 0x000000042c2c7c20 */ /* 0x000fe20008410000 */
[----:B------:R-:W-:Y:S01]  /*3630*/  FMUL.FTZ R45, R45, UR4 ;  /* 0x000000042d2d7c20 */ /* 0x000fe20008410000 */
[----:B------:R-:W-:Y:S01]  /*3640*/  FMUL.FTZ R46, R46, UR4 ;  /* 0x000000042e2e7c20 */ /* 0x000fe20008410000 */
[----:B------:R-:W-:Y:S02]  /*3650*/  FMUL.FTZ R47, R47, UR4 ;  /* 0x000000042f2f7c20 */ /* 0x000fe40008410000 */
[----:B-----5:R-:W-:Y:S02]  /*3660*/  HMMA.16816.F32 R4, R72, R10, R4 ;  /* 0x0000000a4804723c */ /* 0x020fe40000001804 */
[----:B------:R-:W1:Y:S01]  /*3670*/  MUFU.TANH R57, R57 ;  /* 0x0000003900397308 */ /* 0x000e620000002400 */
[----:B------:R-:W-:Y:S01]  /*3680*/  FMUL.FTZ R100, R100, UR4 ;  /* 0x0000000464647c20 */ /* 0x000fe20008410000 */
[----:B------:R-:W-:Y:S01]  /*3690*/  FMUL.FTZ R101, R101, UR4 ;  /* 0x0000000465657c20 */ /* 0x000fe20008410000 */
[----:B------:R-:W-:Y:S01]  /*36a0*/  FMUL.FTZ R102, R102, UR4 ;  /* 0x0000000466667c20 */ /* 0x000fe20008410000 */
[----:B------:R-:W-:-:S02]  /*36b0*/  FMUL.FTZ R103, R103, UR4 ;  /* 0x0000000467677c20 */ /* 0x000fc40008410000 */
[C---:B------:R-:W-:Y:S02]  /*36c0*/  HMMA.16816.F32 R64, R60.reuse, R12, R64 ;  /* 0x0000000c3c40723c */ /* 0x040fe40000001840 */
[----:B------:R-:W1:Y:S01]  /*36d0*/  MUFU.TANH R58, R58 ;  /* 0x0000003a003a7308 */ /* 0x000e620000002400 */
[----:B------:R-:W-:Y:S01]  /*36e0*/  FMUL.FTZ R32, R32, UR4 ;  /* 0x0000000420207c20 */ /* 0x000fe20008410000 */
[----:B------:R-:W-:Y:S01]  /*36f0*/  FMUL.FTZ R33, R33, UR4 ;  /* 0x0000000421217c20 */ /* 0x000fe20008410000 */
[----:B------:R-:W-:Y:S01]  /*3700*/  FMUL.FTZ R34, R34, UR4 ;  /* 0x0000000422227c20 */ /* 0x000fe20008410000 */
[----:B------:R-:W-:Y:S02]  /*3710*/  FMUL.FTZ R35, R35, UR4 ;  /* 0x0000000423237c20 */ /* 0x000fe40008410000 */
[----:B------:R-:W-:Y:S01]  /*3720*/  HMMA.16816.F32 R20, R60, R14, R20 ;  /* 0x0000000e3c14723c */ /* 0x000fe20000001814 */
[----:B------:R-:W5:Y:S01]  /*3730*/  LDSM.16.M88.4 R12, [R0+UR5+0xb000] ;  /* 0x00b00005000c783b */ /* 0x000f620008000200 */
[----:B------:R-:W1:Y:S06]  /*3740*/  MUFU.TANH R115, R32 ;  /* 0x0000002000737308 */ /* 0x000e6c0000002400 */
[C---:B--2---:R-:W-:Y:S02]  /*3750*/  HMMA.16816.F32 R96, R104.reuse, R28, R96 ;  /* 0x0000001c6860723c */ /* 0x044fe40000001860 */
[----:B------:R-:W2:Y:S06]  /*3760*/  MUFU.TANH R117, R35 ;  /* 0x0000002300757308 */ /* 0x000eac0000002400 */
[----:B------:R-:W-:Y:S01]  /*3770*/  HMMA.16816.F32 R92, R104, R30, R92 ;  /* 0x0000001e685c723c */ /* 0x000fe2000000185c */
[----:B------:R-:W2:Y:S01]  /*3780*/  LDSM.16.M88.4 R28, [R120+0xa800] ;  /* 0x00a80000781c783b */ /* 0x000ea20000000200 */
[----:B------:R-:W1:Y:S06]  /*3790*/  MUFU.TANH R59, R59 ;  /* 0x0000003b003b7308 */ /* 0x000e6c0000002400 */
[----:B------:R-:W-:Y:S01]  /*37a0*/  HMMA.16816.F32 R108, R72, R8, R108 ;  /* 0x00000008486c723c */ /* 0x000fe2000000186c */
[----:B------:R-:W-:Y:S01]  /*37b0*/  LDSM.16.M88.4 R8, [R137+0xa800] ;  /* 0x00a800008908783b */ /* 0x000fe20000000200 */
[----:B------:R-:W1:Y:S06]  /*37c0*/  MUFU.TANH R44, R44 ;  /* 0x0000002c002c7308 */ /* 0x000e6c0000002400 */
[----:B---3--:R-:W-:Y:S02]  /*37d0*/  HMMA.16816.F32 R4, R60, R18, R4 ;  /* 0x000000123c04723c */ /* 0x008fe40000001804 */
[----:B------:R-:W3:Y:S06]  /*37e0*/  MUFU.TANH R45, R45 ;  /* 0x0000002d002d7308 */ /* 0x000eec0000002400 */
[----:B----4-:R-:W-:Y:S02]  /*37f0*/  HMMA.16816.F32 R20, R68, R50, R20 ;  /* 0x000000324414723c */ /* 0x010fe40000001814 */
[----:B------:R-:W4:Y:S06]  /*3800*/  MUFU.TANH R46, R46 ;  /* 0x0000002e002e7308 */ /* 0x000f2c0000002400 */
[----:B------:R-:W-:Y:S01]  /*3810*/  HMMA.16816.F32 R108, R60, R16, R108 ;  /* 0x000000103c6c723c */ /* 0x000fe2000000186c */
[----:B------:R3:W4:Y:S01]  /*3820*/  LDSM.16.M88.4 R16, [R0+UR5+0xb800] ;  /* 0x00b800050010783b */ /* 0x0007220008000200 */
[----:B------:R-:W2:Y:S06]  /*3830*/  MUFU.TANH R47, R47 ;  /* 0x0000002f002f7308 */ /* 0x000eac0000002400 */
[----:B-1----:R-:W-:Y:S02]  /*3840*/  HMMA.16816.F32 R4, R68, R42, R4 ;  /* 0x0000002a4404723c */ /* 0x002fe40000001804 */
[----:B------:R-:W1:Y:S01]  /*3850*/  MUFU.TANH R100, R100 ;  /* 0x0000006400647308 */ /* 0x000e620000002400 */
[----:B------:R-:W-:Y:S01]  /*3860*/  FMUL.FTZ R20, R20, UR4 ;  /* 0x0000000414147c20 */ /* 0x000fe20008410000 */
[----:B------:R-:W-:Y:S01]  /*3870*/  FMUL.FTZ R21, R21, UR4 ;  /* 0x0000000415157c20 */ /* 0x000fe20008410000 */
[----:B------:R-:W-:Y:S01]  /*3880*/  FMUL.FTZ R22, R22, UR4 ;  /* 0x0000000416167c20 */ /* 0x000fe20008410000 */
[----:B------:R-:W-:-:S02]  /*3890*/  FMUL.FTZ R23, R23, UR4 ;  /* 0x0000000417177c20 */ /* 0x000fc40008410000 */
[C---:B-----5:R-:W-:Y:S02]  /*38a0*/  HMMA.16816.F32 R88, R104.reuse, R12, R88 ;  /* 0x0000000c6858723c */ /* 0x060fe40000001858 */
[----:B------:R-:W1:Y:S06]  /*38b0*/  MUFU.TANH R235, R21 ;  /* 0x0000001500eb7308 */ /* 0x000e6c0000002400 */
[----:B------:R-:W-:Y:S01]  /*38c0*/  HMMA.16816.F32 R84, R104, R14, R84 ;  /* 0x0000000e6854723c */ /* 0x000fe20000001854 */
[----:B------:R-:W5:Y:S01]  /*38d0*/  LDSM.16.M88.4 R12, [R120+0xb000] ;  /* 0x00b00000780c783b */ /* 0x000f620000000200 */
[----:B------:R-:W1:Y:S01]  /*38e0*/  MUFU.TANH R227, R22 ;  /* 0x0000001600e37308 */ /* 0x000e620000002400 */
[----:B------:R-:W-:Y:S01]  /*38f0*/  FMUL.FTZ R4, R4, UR4 ;  /* 0x0000000404047c20 */ /* 0x000fe20008410000 */
[----:B------:R-:W-:Y:S01]  /*3900*/  FMUL.FTZ R5, R5, UR4 ;  /* 0x0000000405057c20 */ /* 0x000fe20008410000 */
[----:B------:R-:W-:Y:S01]  /*3910*/  FMUL.FTZ R203, R6, UR4 ;  /* 0x0000000406cb7c20 */ /* 0x000fe20008410000 */
[----:B------:R-:W-:Y:S01]  /*3920*/  FMUL.FTZ R191, R7, UR4 ;  /* 0x0000000407bf7c20 */ /* 0x000fe20008410000 */
[----:B---3--:R-:W-:Y:S01]  /*3930*/  SHF.R.U32.HI R0, RZ, 0x2, R210 ;  /* 0x00000002ff007819 */ /* 0x008fe200000116d2 */
[----:B------:R-:W-:Y:S02]  /*3940*/  HMMA.16816.F32 R64, R68, R48, R64 ;  /* 0x000000304440723c */ /* 0x000fe40000001840 */
[----:B------:R-:W3:Y:S01]  /*3950*/  MUFU.TANH R225, R23 ;  /* 0x0000001700e17308 */ /* 0x000ee20000002400 */
[----:B------:R-:W-:-:S05]  /*3960*/  LOP3.LUT R0, R0, 0x7, RZ, 0xc0, !PT ;  /* 0x0000000700007812 */ /* 0x000fca00078ec0ff */
[C---:B--2---:R-:W-:Y:S02]  /*3970*/  HMMA.16816.F32 R96, R72.reuse, R28, R96 ;  /* 0x0000001c4860723c */ /* 0x044fe40000001860 */
[----:B------:R-:W2:Y:S06]  /*3980*/  MUFU.TANH R207, R4 ;  /* 0x0000000400cf7308 */ /* 0x000eac0000002400 */
[----:B------:R-:W-:Y:S01]  /*3990*/  HMMA.16816.F32 R92, R72, R30, R92 ;  /* 0x0000001e485c723c */ /* 0x000fe2000000185c */
[----:B------:R-:W1:Y:S01]  /*39a0*/  LDSM.16.M88.4 R28, [R120+0xb800] ;  /* 0x00b80000781c783b */ /* 0x000e620000000200 */
[----:B------:R3:W1:Y:S01]  /*39b0*/  MUFU.TANH R181, R5 ;  /* 0x0000000500b57308 */ /* 0x0006620000002400 */
[----:B------:R-:W-:Y:S01]  /*39c0*/  FMUL.FTZ R51, R66, UR4 ;  /* 0x0000000442337c20 */ /* 0x000fe20008410000 */
[----:B------:R-:W-:Y:S01]  /*39d0*/  FMUL.FTZ R50, R65, UR4 ;  /* 0x0000000441327c20 */ /* 0x000fe20008410000 */
[----:B------:R-:W-:Y:S01]  /*39e0*/  FMUL.FTZ R64, R64, UR4 ;  /* 0x0000000440407c20 */ /* 0x000fe20008410000 */
[----:B------:R-:W-:-:S02]  /*39f0*/  FMUL.FTZ R65, R67, UR4 ;  /* 0x0000000443417c20 */ /* 0x000fc40008410000 */
[C---:B----4-:R-:W-:Y:S02]  /*3a00*/  HMMA.16816.F32 R80, R104.reuse, R16, R80 ;  /* 0x000000106850723c */ /* 0x050fe40000001850 */
[----:B------:R4:W1:Y:S06]  /*3a10*/  MUFU.TANH R66, R20 ;  /* 0x0000001400427308 */ /* 0x00086c0000002400 */
[----:B------:R-:W-:Y:S02]  /*3a20*/  HMMA.16816.F32 R76, R104, R18, R76 ;  /* 0x00000012684c723c */ /* 0x000fe4000000184c */
[----:B------:R-:W1:Y:S01]  /*3a30*/  MUFU.TANH R48, R33 ;  /* 0x0000002100307308 */ /* 0x000e620000002400 */
[----:B---3--:R-:W-:Y:S05]  /*3a40*/  LDSM.16.M88.4 R4, [R137+0xb800] ;  /* 0x00b800008904783b */ /* 0x008fea0000000200 */
[C---:B------:R-:W-:Y:S02]  /*3a50*/  HMMA.16816.F32 R96, R60.reuse, R8, R96 ;  /* 0x000000083c60723c */ /* 0x040fe40000001860 */
[----:B------:R3:W1:Y:S01]  /*3a60*/  MUFU.TANH R49, R34 ;  /* 0x0000002200317308 */ /* 0x0006620000002400 */
[----:B----4-:R-:W4:Y:S05]  /*3a70*/  LDSM.16.M88.4 R20, [R137+0xb000] ;  /* 0x00b000008914783b */ /* 0x010f2a0000000200 */
[----:B------:R-:W-:Y:S01]  /*3a80*/  HMMA.16816.F32 R92, R60, R10, R92 ;  /* 0x0000000a3c5c723c */ /* 0x000fe2000000185c */
[----:B------:R-:W-:Y:S01]  /*3a90*/  LDSM.16.M88.4 R8, [R133+0xb000] ;  /* 0x00b000008508783b */ /* 0x000fe20000000200 */
[----:B------:R-:W1:Y:S06]  /*3aa0*/  MUFU.TANH R101, R101 ;  /* 0x0000006500657308 */ /* 0x000e6c0000002400 */
[C---:B-----5:R-:W-:Y:S02]  /*3ab0*/  HMMA.16816.F32 R88, R72.reuse, R12, R88 ;  /* 0x0000000c4858723c */ /* 0x060fe40000001858 */
[----:B------:R-:W2:Y:S01]  /*3ac0*/  MUFU.TANH R102, R102 ;  /* 0x0000006600667308 */ /* 0x000ea20000002400 */
[----:B---3--:R-:W3:Y:S05]  /*3ad0*/  LDSM.16.M88.4 R32, [R133+0xa800] ;  /* 0x00a800008520783b */ /* 0x008eea0000000200 */
[----:B------:R-:W-:Y:S01]  /*3ae0*/  HMMA.16816.F32 R84, R72, R14, R84 ;  /* 0x0000000e4854723c */ /* 0x000fe20000001854 */
[----:B------:R-:W5:Y:S01]  /*3af0*/  LDSM.16.M88.4 R12, [R133+0xb800] ;  /* 0x00b80000850c783b */ /* 0x000f620000000200 */
[----:B------:R-:W2:Y:S01]  /*3b00*/  MUFU.TANH R103, R103 ;  /* 0x0000006700677308 */ /* 0x000ea20000002400 */
[----:B------:R-:W-:-:S05]  /*3b10*/  DEPBAR.LE SB0, 0x0 ;  /* 0x000080000000791a */ /* 0x000fca0000000000 */
[C---:B-1----:R-:W-:Y:S02]  /*3b20*/  HMMA.16816.F32 R80, R72.reuse, R28, R80 ;  /* 0x0000001c4850723c */ /* 0x042fe40000001850 */
[----:B------:R-:W1:Y:S06]  /*3b30*/  MUFU.TANH R64, R64 ;  /* 0x0000004000407308 */ /* 0x000e6c0000002400 */
[----:B------:R-:W-:Y:S02]  /*3b40*/  HMMA.16816.F32 R76, R72, R30, R76 ;  /* 0x0000001e484c723c */ /* 0x000fe4000000184c */
[----:B------:R-:W1:Y:S06]  /*3b50*/  MUFU.TANH R50, R50 ;  /* 0x0000003200327308 */ /* 0x000e6c0000002400 */
[C---:B----4-:R-:W-:Y:S02]  /*3b60*/  HMMA.16816.F32 R88, R60.reuse, R20, R88 ;  /* 0x000000143c58723c */ /* 0x050fe40000001858 */
[----:B------:R-:W4:Y:S06]  /*3b70*/  MUFU.TANH R51, R51 ;  /* 0x0000003300337308 */ /* 0x000f2c0000002400 */
[C---:B------:R-:W-:Y:S02]  /*3b80*/  HMMA.16816.F32 R84, R60.reuse, R22, R84 ;  /* 0x000000163c54723c */ /* 0x040fe40000001854 */
[----:B------:R-:W1:Y:S06]  /*3b90*/  MUFU.TANH R65, R65 ;  /* 0x0000004100417308 */ /* 0x000e6c0000002400 */
[----:B------:R-:W-:Y:S01]  /*3ba0*/  HMMA.16816.F32 R80, R60, R4, R80 ;  /* 0x000000043c50723c */ /* 0x000fe20000001850 */
[----:B------:R-:W-:Y:S01]  /*3bb0*/  LOP3.LUT R4, R214, 0x1f0, RZ, 0xc0, !PT ;  /* 0x000001f0d6047812 */ /* 0x000fe200078ec0ff */
[----:B------:R-:W1:Y:S03]  /*3bc0*/  MUFU.TANH R203, R203 ;  /* 0x000000cb00cb7308 */ /* 0x000e660000002400 */
[----:B------:R-:W-:-:S03]  /*3bd0*/  IADD3 R121, PT, PT, R4, 0x1, R121 ;  /* 0x0000000104797810 */ /* 0x000fc60007ffe079 */
[----:B------:R-:W-:Y:S01]  /*3be0*/  HMMA.16816.F32 R76, R60, R6, R76 ;  /* 0x000000063c4c723c */ /* 0x000fe2000000184c */
[----:B------:R-:W-:Y:S01]  /*3bf0*/  IADD3 R0, PT, PT, -R38, R121, R0 ;  /* 0x0000007926007210 */ /* 0x000fe20007ffe100 */
[----:B------:R-:W1:Y:S03]  /*3c00*/  MUFU.TANH R191, R191 ;  /* 0x000000bf00bf7308 */ /* 0x000e660000002400 */
[----:B------:R-:W-:-:S03]  /*3c10*/  IADD3 R0, PT, PT, R0, UR14, R39 ;  /* 0x0000000e00007c10 */ /* 0x000fc6000fffe027 */
[----:B------:R-:W-:Y:S01]  /*3c20*/  HMMA.16816.F32 R108, R68, R40, R108 ;  /* 0x00000028446c723c */ /* 0x000fe2000000186c */
[C---:B------:R-:W-:Y:S02]  /*3c30*/  VIMNMX R138, PT, PT, R0.reuse, R39, PT ;  /* 0x00000027008a7248 */ /* 0x040fe40003fe0100 */
[----:B------:R-:W-:-:S05]  /*3c40*/  VIADDMNMX R0, R0, 0x8, R39, PT ;  /* 0x0000000800007846 */ /* 0x000fca0003800127 */
[C---:B---3--:R-:W-:Y:S08]  /*3c50*/  HMMA.16816.F32 R96, R68.reuse, R32, R96 ;  /* 0x000000204460723c */ /* 0x048ff00000001860 */
[C---:B------:R-:W-:Y:S03]  /*3c60*/  HMMA.16816.F32 R92, R68.reuse, R34, R92 ;  /* 0x00000022445c723c */ /* 0x040fe6000000185c */
        /* <DEDUP_REMOVED lines=17> */
[C---:B-----5:R-:W-:Y:S03]  /*3d80*/  HMMA.16816.F32 R80, R68.reuse, R12, R80 ;  /* 0x0000000c4450723c */ /* 0x060fe60000001850 */
        /* <DEDUP_REMOVED lines=55> */
.L_x_2969:
[----:B------:R-:W2:Y:S01]  /*4100*/  LDC R5, c[0x0][0x4f0] ;  /* 0x00013c00ff057b82 */ /* 0x000ea20000000800 */
[----:B------:R-:W-:Y:S01]  /*4110*/  IADD3 R12, PT, PT, R2, -0x80, RZ ;  /* 0xffffff80020c7810 */ /* 0x000fe20007ffe0ff */
[----:B------:R-:W4:Y:S01]  /*4120*/  LDCU.64 UR6, c[0x0][0x3a0] ;  /* 0x00007400ff0677ac */ /* 0x000f220008000a00 */
        /* <DEDUP_REMOVED lines=56> */
.L_x_2970:
        /* <DEDUP_REMOVED lines=36> */
.L_x_2968:
[----:B------:R-:W-:Y:S01]  /*46f0*/  IMAD.SHL.U32 R63, R210, 0x2, RZ ;  /* 0x00000002d23f7824 */ /* 0x000fe200078e00ff */
[----:B------:R-:W4:Y:S01]  /*4700*/  LDCU UR4, c[0x0][0x45c] ;  /* 0x00008b80ff0477ac */ /* 0x000f220008000800 */
[----:B------:R-:W-:-:S03]  /*4710*/  LOP3.LUT R184, R37, 0x200, R36, 0xf8, !PT ;  /* 0x0000020025b87812 */ /* 0x000fc600078ef824 */
[----:B------:R-:W-:Y:S02]  /*4720*/  LOP3.LUT R63, R63, 0x6, RZ, 0xc0, !PT ;  /* 0x000000063f3f7812 */ /* 0x000fe400078ec0ff */
[----:B------:R-:W-:-:S03]  /*4730*/  LEA R211, R184, UR5, 0x1 ;  /* 0x00000005b8d37c11 */ /* 0x000fc6000f8e08ff */
[----:B------:R-:W-:Y:S02]  /*4740*/  IMAD R63, R144, 0x80, R63 ;  /* 0x00000080903f7824 */ /* 0x000fe400078e023f */
[----:B------:R-:W-:Y:S01]  /*4750*/  LDSM.16.MT88.4 R124, [R211+0xc000] ;  /* 0x00c00000d37c783b */ /* 0x000fe20000004200 */
[----:B------:R-:W-:Y:S02]  /*4760*/  IMAD.IADD R142, R140, 0x1, R211 ;  /* 0x000000018c8e7824 */ /* 0x000fe400078e02d3 */
[C---:B------:R-:W-:Y:S01]  /*4770*/  VIADD R5, R63.reuse, 0x1 ;  /* 0x000000013f057836 */ /* 0x040fe20000000000 */
[----:B---3--:R-:W-:Y:S01]  /*4780*/  LDSM.16.MT88.4 R92, [R211+0x10000] ;  /* 0x01000000d35c783b */ /* 0x008fe20000004200 */
[C---:B--2---:R-:W-:Y:S02]  /*4790*/  VIADD R3, R63.reuse, 0x8 ;  /* 0x000000083f037836 */ /* 0x044fe40000000000 */
[----:B------:R-:W-:Y:S01]  /*47a0*/  VIADD R7, R63, 0x9 ;  /* 0x000000093f077836 */ /* 0x000fe20000000000 */
[----:B------:R-:W-:Y:S01]  /*47b0*/  ISETP.GE.AND P2, PT, R5, R138, PT ;  /* 0x0000008a0500720c */ /* 0x000fe20003f46270 */
[----:B------:R-:W-:Y:S01]  /*47c0*/  VIADD R9, R63, 0x21 ;  /* 0x000000213f097836 */ /* 0x000fe20000000000 */
[----:B------:R-:W-:Y:S01]  /*47d0*/  ISETP.GE.AND P4, PT, R5, R0, PT ;  /* 0x000000000500720c */ /* 0x000fe20003f86270 */
[----:B------:R-:W-:Y:S01]  /*47e0*/  VIADD R5, R63, 0x10 ;  /* 0x000000103f057836 */ /* 0x000fe20000000000 */
[----:B------:R-:W-:Y:S01]  /*47f0*/  ISETP.GE.AND P6, PT, R3, R138, PT ;  /* 0x0000008a0300720c */ /* 0x000fe20003fc6270 */
[----:B------:R-:W-:Y:S01]  /*4800*/  VIADD R31, R63, 0x28 ;  /* 0x000000283f1f7836 */ /* 0x000fe20000000000 */
[----:B------:R-:W-:Y:S01]  /*4810*/  ISETP.GE.AND P1, PT, R3, R0, PT ;  /* 0x000000000300720c */ /* 0x000fe20003f26270 */
[C---:B------:R-:W-:Y:S01]  /*4820*/  VIADD R29, R63.reuse, 0x29 ;  /* 0x000000293f1d7836 */ /* 0x040fe20000000000 */
[----:B------:R-:W-:Y:S01]  /*4830*/  FSEL R3, R116, -INF , !P2 ;  /* 0xff80000074037808 */ /* 0x000fe20005000000 */
[----:B------:R-:W-:Y:S01]  /*4840*/  VIADD R39, R63, 0x31 ;  /* 0x000000313f277836 */ /* 0x000fe20000000000 */
[----:B------:R-:W-:Y:S01]  /*4850*/  ISETP.GE.AND P3, PT, R7, R138, PT ;  /* 0x0000008a0700720c */ /* 0x000fe20003f66270 */
[----:B------:R-:W-:Y:S01]  /*4860*/  VIADD R41, R63, 0x30 ;  /* 0x000000303f297836 */ /* 0x000fe20000000000 */
[----:B------:R-:W-:Y:S01]  /*4870*/  ISETP.GE.AND P2, PT, R7, R0, PT ;  /* 0x000000000700720c */ /* 0x000fe20003f46270 */
[C---:B------:R-:W-:Y:S01]  /*4880*/  VIADD R7, R63.reuse, 0x11 ;  /* 0x000000113f077836 */ /* 0x040fe20000000000 */
[----:B------:R-:W-:Y:S01]  /*4890*/  FSEL R21, R114, -INF , !P4 ;  /* 0xff80000072157808 */ /* 0x000fe20006000000 */
[C---:B------:R-:W-:Y:S01]  /*48a0*/  VIADD R69, R63.reuse, 0x61 ;  /* 0x000000613f457836 */ /* 0x040fe20000000000 */
[----:B------:R-:W-:Y:S01]  /*48b0*/  FSEL R61, R52, -INF , !P6 ;  /* 0xff800000343d7808 */ /* 0x000fe20007000000 */
[----:B------:R-:W-:Y:S01]  /*48c0*/  VIADD R67, R63, 0x68 ;  /* 0x000000683f437836 */ /* 0x000fe20000000000 */
[C---:B------:R-:W-:Y:S01]  /*48d0*/  ISETP.GE.AND P4, PT, R5.reuse, R138, PT ;  /* 0x0000008a0500720c */ /* 0x040fe20003f86270 */
[----:B------:R-:W-:Y:S01]  /*48e0*/  LDSM.16.MT88.4 R84, [R142+0x10000] ;  /* 0x010000008e54783b */ /* 0x000fe20000004200 */
[----:B------:R-:W-:Y:S01]  /*48f0*/  ISETP.GE.AND P6, PT, R5, R0, PT ;  /* 0x000000000500720c */ /* 0x000fe20003fc6270 */
[----:B------:R-:W-:Y:S01]  /*4900*/  VIADD R5, R63, 0x18 ;  /* 0x000000183f057836 */ /* 0x000fe20000000000 */
[----:B------:R-:W-:Y:S01]  /*4910*/  FSEL R23, R54, -INF , !P1 ;  /* 0xff80000036177808 */ /* 0x000fe20004800000 */
[----:B------:R-:W-:Y:S01]  /*4920*/  LDSM.16.MT88.4 R152, [R211+0x10800] ;  /* 0x01080000d398783b */ /* 0x000fe20000004200 */
[----:B------:R-:W-:-:S02]  /*4930*/  FSEL R53, R53, -INF , !P3 ;  /* 0xff80000035357808 */ /* 0x000fc40005800000 */
[C---:B------:R-:W-:Y:S02]  /*4940*/  ISETP.GE.AND P1, PT, R7.reuse, R138, PT ;  /* 0x0000008a0700720c */ /* 0x040fe40003f26270 */
[----:B------:R-:W-:Y:S01]  /*4950*/  ISETP.GE.AND P3, PT, R7, R0, PT ;  /* 0x000000000700720c */ /* 0x000fe20003f66270 */
[----:B------:R-:W-:Y:S01]  /*4960*/  VIADD R7, R63, 0x19 ;  /* 0x000000193f077836 */ /* 0x000fe20000000000 */
[----:B------:R-:W-:Y:S02]  /*4970*/  FSEL R55, R55, -INF , !P2 ;  /* 0xff80000037377808 */ /* 0x000fe40005000000 */
[----:B------:R-:W-:Y:S02]  /*4980*/  FSEL R19, R56, -INF , !P4 ;  /* 0xff80000038137808 */ /* 0x000fe40006000000 */
[C---:B------:R-:W-:Y:S02]  /*4990*/  ISETP.GE.AND P2, PT, R5.reuse, R138, PT ;  /* 0x0000008a0500720c */ /* 0x040fe40003f46270 */
[----:B------:R-:W-:Y:S01]  /*49a0*/  ISETP.GE.AND P4, PT, R5, R0, PT ;  /* 0x000000000500720c */ /* 0x000fe20003f86270 */
[----:B------:R-:W-:Y:S01]  /*49b0*/  VIADD R5, R63, 0x20 ;  /* 0x000000203f057836 */ /* 0x000fe20000000000 */
[----:B------:R-:W-:-:S02]  /*49c0*/  FSEL R15, R58, -INF , !P6 ;  /* 0xff8000003a0f7808 */ /* 0x000fc40007000000 */
[----:B------:R-:W-:Y:S02]  /*49d0*/  ISETP.GE.AND P6, PT, R7, R138, PT ;  /* 0x0000008a0700720c */ /* 0x000fe40003fc6270 */
[----:B------:R-:W-:Y:S01]  /*49e0*/  FSEL R17, R57, -INF , !P1 ;  /* 0xff80000039117808 */ /* 0x000fe20004800000 */
[----:B------:R-:W-:Y:S01]  /*49f0*/  VIADD R57, R63, 0x38 ;  /* 0x000000383f397836 */ /* 0x000fe20000000000 */
[----:B------:R-:W-:Y:S02]  /*4a00*/  ISETP.GE.AND P1, PT, R7, R0, PT ;  /* 0x000000000700720c */ /* 0x000fe40003f26270 */
[----:B------:R-:W-:Y:S01]  /*4a10*/  FSEL R13, R59, -INF , !P3 ;  /* 0xff8000003b0d7808 */ /* 0x000fe20005800000 */
[----:B------:R-:W-:Y:S01]  /*4a20*/  VIADD R59, R63, 0x70 ;  /* 0x000000703f3b7836 */ /* 0x000fe20000000000 */
[----:B------:R-:W-:Y:S02]  /*4a30*/  ISETP.GE.AND P3, PT, R5, R138, PT ;  /* 0x0000008a0500720c */ /* 0x000fe40003f66270 */
[----:B------:R-:W-:-:S02]  /*4a40*/  FSEL R7, R44, -INF , !P2 ;  /* 0xff8000002c077808 */ /* 0x000fc40005000000 */
[----:B------:R-:W-:Y:S02]  /*4a50*/  ISETP.GE.AND P2, PT, R5, R0, PT ;  /* 0x000000000500720c */ /* 0x000fe40003f46270 */
[----:B------:R-:W-:Y:S02]  /*4a60*/  FSEL R11, R46, -INF , !P4 ;  /* 0xff8000002e0b7808 */ /* 0x000fe40006000000 */
[----:B------:R-:W-:Y:S02]  /*4a70*/  FSEL R5, R45, -INF , !P6 ;  /* 0xff8000002d057808 */ /* 0x000fe40007000000 */
[C---:B------:R-:W-:Y:S02]  /*4a80*/  ISETP.GE.AND P4, PT, R9.reuse, R138, PT ;  /* 0x0000008a0900720c */ /* 0x040fe40003f86270 */
[----:B------:R-:W-:Y:S02]  /*4a90*/  ISETP.GE.AND P6, PT, R9, R0, PT ;  /* 0x000000000900720c */ /* 0x000fe40003fc6270 */
[----:B------:R-:W-:-:S02]  /*4aa0*/  FSEL R9, R47, -INF , !P1 ;  /* 0xff8000002f097808 */ /* 0x000fc40004800000 */
[----:B------:R-:W-:Y:S02]  /*4ab0*/  FSEL R45, R100, -INF , !P3 ;  /* 0xff800000642d7808 */ /* 0x000fe40005800000 */
[C---:B------:R-:W-:Y:S02]  /*4ac0*/  ISETP.GE.AND P1, PT, R31.reuse, R138, PT ;  /* 0x0000008a1f00720c */ /* 0x040fe40003f26270 */
[----:B------:R-:W-:Y:S02]  /*4ad0*/  ISETP.GE.AND P3, PT, R31, R0, PT ;  /* 0x000000001f00720c */ /* 0x000fe40003f66270 */
[----:B------:R-:W-:Y:S02]  /*4ae0*/  FSEL R31, R102, -INF , !P2 ;  /* 0xff800000661f7808 */ /* 0x000fe40005000000 */
[----:B------:R-:W-:Y:S02]  /*4af0*/  ISETP.GE.AND P2, PT, R29, R138, PT ;  /* 0x0000008a1d00720c */ /* 0x000fe40003f46270 */
[----:B------:R-:W-:-:S02]  /*4b00*/  FSEL R35, R101, -INF , !P4 ;  /* 0xff80000065237808 */ /* 0x000fc40006000000 */
[----:B------:R-:W-:Y:S02]  /*4b10*/  ISETP.GE.AND P4, PT, R29, R0, PT ;  /* 0x000000001d00720c */ /* 0x000fe40003f86270 */
[----:B------:R-:W-:Y:S01]  /*4b20*/  FSEL R43, R49, -INF , !P3 ;  /* 0xff800000312b7808 */ /* 0x000fe20005800000 */
[----:B------:R-:W-:Y:S01]  /*4b30*/  VIADD R49, R63, 0x41 ;  /* 0x000000413f317836 */ /* 0x000fe20000000000 */
[----:B------:R-:W-:Y:S02]  /*4b40*/  FSEL R47, R48, -INF , !P2 ;  /* 0xff800000302f7808 */ /* 0x000fe40005000000 */
[----:B------:R-:W-:Y:S02]  /*4b50*/  FSEL R29, R103, -INF , !P6 ;  /* 0xff800000671d7808 */ /* 0x000fe40007000000 */
[----:B------:R-:W-:Y:S02]  /*4b60*/  FSEL R33, R115, -INF , !P1 ;  /* 0xff80000073217808 */ /* 0x000fe40004800000 */
[----:B------:R-:W-:-:S02]  /*4b70*/  ISETP.GE.AND P3, PT, R39, R138, PT ;  /* 0x0000008a2700720c */ /* 0x000fc40003f66270 */
[----:B------:R-:W-:Y:S01]  /*4b80*/  ISETP.GE.AND P2, PT, R39, R0, PT ;  /* 0x000000002700720c */ /* 0x000fe20003f46270 */
[----:B------:R-:W-:Y:S01]  /*4b90*/  VIADD R39, R63, 0x39 ;  /* 0x000000393f277836 */ /* 0x000fe20000000000 */
[C---:B------:R-:W-:Y:S02]  /*4ba0*/  ISETP.GE.AND P6, PT, R41.reuse, R138, PT ;  /* 0x0000008a2900720c */ /* 0x040fe40003fc6270 */
[-C--:B------:R-:W-:Y:S02]  /*4bb0*/  ISETP.GE.AND P1, PT, R41, R0.reuse, PT ;  /* 0x000000002900720c */ /* 0x080fe40003f26270 */
[----:B-1----:R-:W-:Y:S02]  /*4bc0*/  FSEL R41, R64, -INF , !P6 ;  /* 0xff80000040297808 */ /* 0x002fe40007000000 */
[----:B------:R-:W-:Y:S01]  /*4bd0*/  FSEL R233, R51, -INF , !P1 ;  /* 0xff80000033e97808 */ /* 0x000fe20004800000 */
[----:B------:R-:W-:Y:S01]  /*4be0*/  VIADD R51, R63, 0x48 ;  /* 0x000000483f337836 */ /* 0x000fe20000000000 */
[----:B------:R-:W-:-:S02]  /*4bf0*/  ISETP.GE.AND P6, PT, R57, R0, PT ;  /* 0x000000003900720c */ /* 0x000fc40003fc6270 */
[-C--:B------:R-:W-:Y:S02]  /*4c00*/  ISETP.GE.AND P1, PT, R39, R138.reuse, PT ;  /* 0x0000008a2700720c */ /* 0x080fe40003f26270 */
[----:B------:R-:W-:Y:S02]  /*4c10*/  FSEL R239, R117, -INF , !P4 ;  /* 0xff80000075ef7808 */ /* 0x000fe40006000000 */
[----:B------:R-:W-:Y:S01]  /*4c20*/  ISETP.GE.AND P4, PT, R57, R138, PT ;  /* 0x0000008a3900720c */ /* 0x000fe20003f86270 */
[----:B------:R-:W-:Y:S01]  /*4c30*/  VIADD R57, R63, 0x40 ;  /* 0x000000403f397836 */ /* 0x000fe20000000000 */
[----:B------:R-:W-:Y:S01]  /*4c40*/  FSEL R227, R227, -INF , !P6 ;  /* 0xff800000e3e37808 */ /* 0x000fe20007000000 */
[----:B------:R-:W-:Y:S01]  /*4c50*/  LDSM.16.MT88.4 R116, [R142+0xc000] ;  /* 0x00c000008e74783b */ /* 0x000fe20000004200 */
[----:B------:R-:W-:Y:S02]  /*4c60*/  FSEL R235, R235, -INF , !P1 ;  /* 0xff800000ebeb7808 */ /* 0x000fe40004800000 */
[----:B------:R-:W-:-:S02]  /*4c70*/  FSEL R237, R50, -INF , !P3 ;  /* 0xff80000032ed7808 */ /* 0x000fc40005800000 */
[C---:B------:R-:W-:Y:S02]  /*4c80*/  ISETP.GE.AND P6, PT, R49.reuse, R138, PT ;  /* 0x0000008a3100720c */ /* 0x040fe40003fc6270 */
[-C--:B------:R-:W-:Y:S01]  /*4c90*/  ISETP.GE.AND P1, PT, R49, R0.reuse, PT ;  /* 0x000000003100720c */ /* 0x080fe20003f26270 */
[----:B------:R-:W-:Y:S01]  /*4ca0*/  VIADD R49, R63, 0x49 ;  /* 0x000000493f317836 */ /* 0x000fe20000000000 */
[-C--:B------:R-:W-:Y:S02]  /*4cb0*/  ISETP.GE.AND P3, PT, R39, R0.reuse, PT ;  /* 0x000000002700720c */ /* 0x080fe40003f66270 */
[----:B------:R-:W-:Y:S02]  /*4cc0*/  FSEL R39, R66, -INF , !P4 ;  /* 0xff80000042277808 */ /* 0x000fe40006000000 */
[----:B------:R-:W-:Y:S01]  /*4cd0*/  FSEL R231, R65, -INF , !P2 ;  /* 0xff80000041e77808 */ /* 0x000fe20005000000 */
[----:B------:R-:W-:Y:S01]  /*4ce0*/  VIADD R65, R63, 0x69 ;  /* 0x000000693f417836 */ /* 0x000fe20000000000 */
[----:B------:R-:W-:-:S02]  /*4cf0*/  ISETP.GE.AND P4, PT, R57, R0, PT ;  /* 0x000000003900720c */ /* 0x000fc40003f86270 */
[----:B------:R-:W-:Y:S01]  /*4d00*/  ISETP.GE.AND P2, PT, R57, R138, PT ;  /* 0x0000008a3900720c */ /* 0x000fe20003f46270 */
[----:B------:R-:W-:Y:S01]  /*4d10*/  VIADD R57, R63, 0x58 ;  /* 0x000000583f397836 */ /* 0x000fe20000000000 */
[----:B------:R-:W-:Y:S02]  /*4d20*/  FSEL R179, R179, -INF , !P6 ;  /* 0xff800000b3b37808 */ /* 0x000fe40007000000 */
[----:B------:R-:W-:Y:S02]  /*4d30*/  ISETP.GE.AND P6, PT, R49, R0, PT ;  /* 0x000000003100720c */ /* 0x000fe40003fc6270 */
[----:B------:R-:W-:Y:S02]  /*4d40*/  FSEL R205, R205, -INF , !P4 ;  /* 0xff800000cdcd7808 */ /* 0x000fe40006000000 */
[----:B------:R-:W-:Y:S02]  /*4d50*/  FSEL R215, R215, -INF , !P2 ;  /* 0xff800000d7d77808 */ /* 0x000fe40005000000 */
[----:B------:R-:W-:Y:S01]  /*4d60*/  ISETP.GE.AND P4, PT, R49, R138, PT ;  /* 0x0000008a3100720c */ /* 0x000fe20003f86270 */
[----:B------:R-:W-:Y:S01]  /*4d70*/  VIADD R49, R63, 0x51 ;  /* 0x000000513f317836 */ /* 0x000fe20000000000 */
[----:B------:R-:W-:-:S02]  /*4d80*/  ISETP.GE.AND P2, PT, R51, R0, PT ;  /* 0x000000003300720c */ /* 0x000fc40003f46270 */
[----:B------:R-:W-:Y:S02]  /*4d90*/  FSEL R191, R191, -INF , !P6 ;  /* 0xff800000bfbf7808 */ /* 0x000fe40007000000 */
[-C--:B------:R-:W-:Y:S02]  /*4da0*/  ISETP.GE.AND P6, PT, R63, R138.reuse, PT ;  /* 0x0000008a3f00720c */ /* 0x080fe40003fc6270 */
[----:B------:R-:W-:Y:S02]  /*4db0*/  FSEL R203, R203, -INF , !P2 ;  /* 0xff800000cbcb7808 */ /* 0x000fe40005000000 */
[----:B------:R-:W-:Y:S02]  /*4dc0*/  FSEL R181, R181, -INF , !P4 ;  /* 0xff800000b5b57808 */ /* 0x000fe40006000000 */
[C---:B------:R-:W-:Y:S02]  /*4dd0*/  ISETP.GE.AND P2, PT, R49.reuse, R138, PT ;  /* 0x0000008a3100720c */ /* 0x040fe40003f46270 */
[----:B------:R-:W-:-:S02]  /*4de0*/  ISETP.GE.AND P4, PT, R49, R0, PT ;  /* 0x000000003100720c */ /* 0x000fc40003f86270 */
[----:B------:R-:W-:Y:S02]  /*4df0*/  FSEL R225, R225, -INF , !P3 ;  /* 0xff800000e1e17808 */ /* 0x000fe40005800000 */
[----:B------:R-:W-:Y:S02]  /*4e00*/  FSEL R49, R112, -INF , !P6 ;  /* 0xff80000070317808 */ /* 0x000fe40007000000 */
[----:B------:R-:W-:Y:S01]  /*4e10*/  ISETP.GE.AND P3, PT, R51, R138, PT ;  /* 0x0000008a3300720c */ /* 0x000fe20003f66270 */
[----:B------:R-:W-:Y:S01]  /*4e20*/  VIADD R51, R63, 0x50 ;  /* 0x000000503f337836 */ /* 0x000fe20000000000 */
[----:B------:R-:W-:Y:S02]  /*4e30*/  FMNMX3.FTZ R4, R49, R3, R61, !PT ;  /* 0x0000000331047276 */ /* 0x000fe4000781003d */
[----:B------:R-:W-:Y:S02]  /*4e40*/  FSEL R207, R207, -INF , !P3 ;  /* 0xff800000cfcf7808 */ /* 0x000fe40005800000 */
[----:B------:R-:W-:-:S02]  /*4e50*/  ISETP.GE.AND P3, PT, R51, R0, PT ;  /* 0x000000003300720c */ /* 0x000fc40003f66270 */
[----:B------:R-:W-:Y:S02]  /*4e60*/  FMNMX3.FTZ R4, R4, R53, R19, !PT ;  /* 0x0000003504047276 */ /* 0x000fe40007810013 */
[----:B------:R-:W-:Y:S02]  /*4e70*/  FSEL R193, R193, -INF , !P3 ;  /* 0xff800000c1c17808 */ /* 0x000fe40005800000 */
[----:B------:R-:W-:Y:S02]  /*4e80*/  ISETP.GE.AND P3, PT, R57, R0, PT ;  /* 0x000000003900720c */ /* 0x000fe40003f66270 */
[----:B------:R-:W-:Y:S02]  /*4e90*/  FMNMX3.FTZ R6, R4, R17, R7, !PT ;  /* 0x0000001104067276 */ /* 0x000fe40007810007 */
[----:B------:R-:W-:Y:S02]  /*4ea0*/  FSEL R185, R185, -INF , !P3 ;  /* 0xff800000b9b97808 */ /* 0x000fe40005800000 */
[----:B------:R-:W-:-:S02]  /*4eb0*/  FMNMX3.FTZ R6, R6, R5, R45, !PT ;  /* 0x0000000506067276 */ /* 0x000fc4000781002d */
[----:B------:R-:W-:Y:S02]  /*4ec0*/  ISETP.GE.AND P3, PT, R63, R0, PT ;  /* 0x000000003f00720c */ /* 0x000fe40003f66270 */
[----:B------:R-:W-:Y:S02]  /*4ed0*/  FMNMX3.FTZ R6, R6, R35, R33, !PT ;  /* 0x0000002306067276 */ /* 0x000fe40007810021 */
[----:B------:R-:W-:Y:S02]  /*4ee0*/  FSEL R113, R113, -INF , !P3 ;  /* 0xff80000071717808 */ /* 0x000fe40005800000 */
[----:B------:R-:W-:Y:S02]  /*4ef0*/  FMNMX3.FTZ R6, R6, R47, R41, !PT ;  /* 0x0000002f06067276 */ /* 0x000fe40007810029 */
[----:B------:R-:W-:Y:S02]  /*4f00*/  FMNMX3.FTZ R4, R113, R21, R23, !PT ;  /* 0x0000001571047276 */ /* 0x000fe40007810017 */
[----:B------:R-:W-:-:S02]  /*4f10*/  FSEL R189, R189, -INF , !P1 ;  /* 0xff800000bdbd7808 */ /* 0x000fc40004800000 */
[----:B------:R-:W-:Y:S02]  /*4f20*/  FMNMX3.FTZ R6, R6, R237, R39, !PT ;  /* 0x000000ed06067276 */ /* 0x000fe40007810027 */
[----:B------:R-:W-:Y:S01]  /*4f30*/  ISETP.GE.AND P1, PT, R51, R138, PT ;  /* 0x0000008a3300720c */ /* 0x000fe20003f26270 */
[----:B------:R-:W-:Y:S01]  /*4f40*/  VIADD R51, R63, 0x59 ;  /* 0x000000593f337836 */ /* 0x000fe20000000000 */
[----:B------:R-:W-:Y:S02]  /*4f50*/  FMNMX3.FTZ R4, R4, R55, R15, !PT ;  /* 0x0000003704047276 */ /* 0x000fe4000781000f */
[----:B------:R-:W-:Y:S02]  /*4f60*/  FMNMX3.FTZ R6, R6, R235, R215, !PT ;  /* 0x000000eb06067276 */ /* 0x000fe400078100d7 */
[----:B------:R-:W-:Y:S02]  /*4f70*/  FSEL R201, R201, -INF , !P1 ;  /* 0xff800000c9c97808 */ /* 0x000fe40004800000 */
[----:B------:R-:W-:-:S02]  /*4f80*/  FMNMX3.FTZ R4, R4, R13, R11, !PT ;  /* 0x0000000d04047276 */ /* 0x000fc4000781000b */
[-C--:B------:R-:W-:Y:S01]  /*4f90*/  ISETP.GE.AND P1, PT, R57, R138.reuse, PT ;  /* 0x0000008a3900720c */ /* 0x080fe20003f26270 */
[----:B------:R-:W-:Y:S01]  /*4fa0*/  VIADD R57, R63, 0x60 ;  /* 0x000000603f397836 */ /* 0x000fe20000000000 */
[----:B------:R-:W-:Y:S02]  /*4fb0*/  FMNMX3.FTZ R6, R6, R179, R207, !PT ;  /* 0x000000b306067276 */ /* 0x000fe400078100cf */
[----:B------:R-:W-:Y:S02]  /*4fc0*/  FMNMX3.FTZ R4, R4, R9, R31, !PT ;  /* 0x0000000904047276 */ /* 0x000fe4000781001f */
[----:B------:R-:W-:Y:S02]  /*4fd0*/  ISETP.GE.AND P6, PT, R51, R138, PT ;  /* 0x0000008a3300720c */ /* 0x000fe40003fc6270 */
[----:B------:R-:W-:Y:S02]  /*4fe0*/  FSEL R187, R187, -INF , !P4 ;  /* 0xff800000bbbb7808 */ /* 0x000fe40006000000 */
        /* <DEDUP_REMOVED lines=32> */
[----:B------:R-:W-:Y:S02]  /*51f0*/  FMNMX3.FTZ R8, R6, R159, R157, !PT ;  /* 0x0000009f06087276 */ /* 0x000fe4000781009d */
[----:B------:R-:W-:Y:S02]  /*5200*/  ISETP.GE.AND P3, PT, R63, R138, PT ;  /* 0x0000008a3f00720c */ /* 0x000fe40003f66270 */
[----:B------:R-:W-:Y:S02]  /*5210*/  FMNMX3.FTZ R6, R4, R191, R193, !PT ;  /* 0x000000bf04067276 */ /* 0x000fe400078100c1 */
[----:B------:R-:W-:-:S02]  /*5220*/  ISETP.GE.AND P6, PT, R69, R0, PT ;  /* 0x000000004500720c */ /* 0x000fc40003fc6270 */
[----:B------:R-:W-:Y:S02]  /*5230*/  FSEL R151, R151, -INF , !P3 ;  /* 0xff80000097977808 */ /* 0x000fe40005800000 */
[-C--:B------:R-:W-:Y:S01]  /*5240*/  ISETP.GE.AND P4, PT, R67, R0.reuse, PT ;  /* 0x000000004300720c */ /* 0x080fe20003f86270 */
[----:B------:R-:W-:Y:S01]  /*5250*/  VIADD R67, R211, 0xc040 ;  /* 0x0000c040d3437836 */ /* 0x000fe20000000000 */
        /* <DEDUP_REMOVED lines=100> */
[----:B------:R-:W-:Y:S01]  /*58a0*/  FFMA.FTZ R171, R171, UR4, -R146 ;  /* 0x00000004abab7c23 */ /* 0x000fe20008010892 */
[----:B------:R-:W2:Y:S01]  /*58b0*/  MUFU.EX2 R58, R58 ;  /* 0x0000003a003a7308 */ /* 0x000ea20000000800 */
[----:B-1----:R-:W-:Y:S01]  /*58c0*/  F2FP.F16.F32.PACK_AB R69, R62, R63 ;  /* 0x0000003f3e45723e */ /* 0x002fe200000000ff */
[--C-:B------:R-:W-:Y:S01]  /*58d0*/  FFMA.FTZ R168, R169, UR4, -R66.reuse ;  /* 0x00000004a9a87c23 */ /* 0x100fe20008010842 */
[--C-:B------:R-:W-:Y:S01]  /*58e0*/  FFMA.FTZ R167, R167, UR4, -R66.reuse ;  /* 0x00000004a7a77c23 */ /* 0x100fe20008010842 */
[--C-:B------:R-:W-:Y:S01]  /*58f0*/  FFMA.FTZ R165, R165, UR4, -R66.reuse ;  /* 0x00000004a5a57c23 */ /* 0x100fe20008010842 */
[--C-:B------:R-:W-:Y:S01]  /*5900*/  FFMA.FTZ R170, R163, UR4, -R66.reuse ;  /* 0x00000004a3aa7c23 */ /* 0x100fe20008010842 */
[----:B------:R-:W-:Y:S01]  /*5910*/  FFMA.FTZ R145, R145, UR4, -R66 ;  /* 0x0000000491917c23 */ /* 0x000fe20008010842 */
[----:B------:R-:W-:Y:S01]  /*5920*/  FADD.FTZ R64, R65, R64 ;  /* 0x0000004041407221 */ /* 0x000fe20000010000 */
[----:B------:R-:W-:Y:S01]  /*5930*/  MUFU.EX2 R57, R57 ;  /* 0x0000003900397308 */ /* 0x000fe20000000800 */
[----:B------:R-:W-:Y:S01]  /*5940*/  FADD.FTZ R62, R63, R62 ;  /* 0x0000003e3f3e7221 */ /* 0x000fe20000010000 */
[----:B------:R-:W-:Y:S01]  /*5950*/  ISETP.GT.AND P1, PT, R144, R217, PT ;  /* 0x000000d99000720c */ /* 0x000fe20003f24270 */
[----:B------:R-:W-:-:S04]  /*5960*/  FADD.FTZ R61, R61, R64 ;  /* 0x000000403d3d7221 */ /* 0x000fc80000010000 */
[----:B------:R-:W-:Y:S01]  /*5970*/  FADD.FTZ R60, R60, R61 ;  /* 0x0000003d3c3c7221 */ /* 0x000fe20000010000 */
[----:B------:R-:W1:Y:S01]  /*5980*/  MUFU.EX2 R56, R56 ;  /* 0x0000003800387308 */ /* 0x000e620000000800 */
[----:B--2---:R-:W-:Y:S01]  /*5990*/  F2FP.F16.F32.PACK_AB R71, R58, R59 ;  /* 0x0000003b3a47723e */ /* 0x004fe200000000ff */
        /* <DEDUP_REMOVED lines=32> */
[----:B-1----:R-:W-:Y:S01]  /*5ba0*/  F2FP.F16.F32.PACK_AB R4, R56, R57 ;  /* 0x000000393804723e */ /* 0x002fe200000000ff */
[----:B------:R-:W-:Y:S01]  /*5bb0*/  FADD.FTZ R57, R57, R60 ;  /* 0x0000003c39397221 */ /* 0x000fe20000010000 */
[----:B--2---:R-:W-:Y:S01]  /*5bc0*/  F2FP.F16.F32.PACK_AB R5, R54, R55 ;  /* 0x000000373605723e */ /* 0x004fe200000000ff */
[----:B------:R-:W-:-:S02]  /*5bd0*/  FADD.FTZ R55, R55, R58 ;  /* 0x0000003a37377221 */ /* 0x000fc40000010000 */
[----:B------:R-:W-:Y:S01]  /*5be0*/  FADD.FTZ R56, R56, R57 ;  /* 0x0000003938387221 */ /* 0x000fe20000010000 */
[----:B------:R-:W1:Y:S01]  /*5bf0*/  MUFU.EX2 R40, R40 ;  /* 0x0000002800287308 */ /* 0x000e620000000800 */
[----:B------:R-:W-:Y:S01]  /*5c00*/  HMMA.16816.F32 R68, R68, R6, RZ ;  /* 0x000000064444723c */ /* 0x000fe200000018ff */
[----:B------:R-:W-:Y:S01]  /*5c10*/  F2FP.F16.F32.PACK_AB R6, R52, R53 ;  /* 0x000000353406723e */ /* 0x000fe200000000ff */
[----:B------:R-:W-:Y:S01]  /*5c20*/  FADD.FTZ R54, R54, R55 ;  /* 0x0000003736367221 */ /* 0x000fe20000010000 */
[----:B---3--:R-:W-:Y:S01]  /*5c30*/  F2FP.F16.F32.PACK_AB R7, R50, R51 ;  /* 0x000000333207723e */ /* 0x008fe200000000ff */
        /* <DEDUP_REMOVED lines=37> */
[--C-:B------:R-:W-:Y:S01]  /*5e90*/  FFMA.FTZ R152, R215, UR4, -R146.reuse ;  /* 0x00000004d7987c23 */ /* 0x100fe20008010892 */
[----:B------:R-:W-:-:S02]  /*5ea0*/  FFMA.FTZ R231, R151, UR4, -R146 ;  /* 0x0000000497e77c23 */ /* 0x000fc40008010892 */
[----:B------:R-:W-:Y:S03]  /*5eb0*/  MUFU.EX2 R183, R183 ;  /* 0x000000b700b77308 */ /* 0x000fe60000000800 */
[----:B------:R-:W-:Y:S01]  /*5ec0*/  HMMA.16816.F32 R92, R4, R154, R92 ;  /* 0x0000009a045c723c */ /* 0x000fe2000000185c */
[----:B------:R-:W-:Y:S01]  /*5ed0*/  FFMA.FTZ R155, R225, UR4, -R66 ;  /* 0x00000004e19b7c23 */ /* 0x000fe20008010842 */
[----:B------:R-:W-:-:S03]  /*5ee0*/  FFMA.FTZ R154, R207, UR4, -R146 ;  /* 0x00000004cf9a7c23 */ /* 0x000fc60008010892 */
[----:B------:R-:W1:Y:S03]  /*5ef0*/  MUFU.EX2 R153, R153 ;  /* 0x0000009900997308 */ /* 0x000e660000000800 */
[C---:B------:R-:W-:Y:S05]  /*5f00*/  HMMA.16816.F32 R80, R4.reuse, R32, R80 ;  /* 0x000000200450723c */ /* 0x040fea0000001850 */
[----:B------:R-:W1:Y:S03]  /*5f10*/  MUFU.EX2 R155, R155 ;  /* 0x0000009b009b7308 */ /* 0x000e660000000800 */
[----:B------:R-:W-:Y:S01]  /*5f20*/  HMMA.16816.F32 R76, R4, R34, R76 ;  /* 0x00000022044c723c */ /* 0x000fe2000000184c */
[----:B------:R-:W-:Y:S01]  /*5f30*/  F2FP.F16.F32.PACK_AB R4, R48, R49 ;  /* 0x000000313004723e */ /* 0x000fe200000000ff */
[----:B------:R-:W-:Y:S01]  /*5f40*/  LDSM.16.MT88.4 R32, [R67+0x5000] ;  /* 0x005000004320783b */ /* 0x000fe20000004200 */
[----:B----4-:R-:W-:Y:S01]  /*5f50*/  F2FP.F16.F32.PACK_AB R5, R46, R47 ;  /* 0x0000002f2e05723e */ /* 0x010fe200000000ff */
[----:B------:R-:W-:Y:S01]  /*5f60*/  FADD.FTZ R49, R49, R52 ;  /* 0x0000003431317221 */ /* 0x000fe20000010000 */
[----:B------:R-:W-:Y:S01]  /*5f70*/  F2FP.F16.F32.PACK_AB R6, R44, R45 ;  /* 0x0000002d2c06723e */ /* 0x000fe200000000ff */
[----:B------:R-:W4:Y:S01]  /*5f80*/  MUFU.EX2 R152, R152 ;  /* 0x0000009800987308 */ /* 0x000f220000000800 */
[----:B------:R-:W-:Y:S01]  /*5f90*/  F2FP.F16.F32.PACK_AB R7, R42, R43 ;  /* 0x0000002b2a07723e */ /* 0x000fe200000000ff */
[----:B------:R-:W-:Y:S01]  /*5fa0*/  FADD.FTZ R47, R47, R50 ;  /* 0x000000322f2f7221 */ /* 0x000fe20000010000 */
[----:B------:R-:W-:-:S03]  /*5fb0*/  FADD.FTZ R48, R48, R49 ;  /* 0x0000003130307221 */ /* 0x000fc60000010000 */
[----:B------:R-:W-:Y:S01]  /*5fc0*/  FADD.FTZ R46, R46, R47 ;  /* 0x0000002f2e2e7221 */ /* 0x000fe20000010000 */
[----:B------:R-:W-:Y:S01]  /*5fd0*/  FADD.FTZ R45, R45, R48 ;  /* 0x000000302d2d7221 */ /* 0x000fe20000010000 */
[----:B-----5:R-:W-:Y:S01]  /*5fe0*/  HMMA.16816.F32 R88, R4, R12, R88 ;  /* 0x0000000c0458723c */ /* 0x020fe20000001858 */
[----:B------:R-:W5:Y:S02]  /*5ff0*/  MUFU.EX2 R154, R154 ;  /* 0x0000009a009a7308 */ /* 0x000f640000000800 */
[----:B------:R-:W-:-:S05]  /*6000*/  FADD.FTZ R44, R44, R45 ;  /* 0x0000002d2c2c7221 */ /* 0x000fca0000010000 */
        /* <DEDUP_REMOVED lines=38> */
[----:B------:R-:W-:-:S06]  /*6270*/  FADD.FTZ R40, R40, R41 ;  /* 0x0000002928287221 */ /* 0x000fcc0000010000 */
        /* <DEDUP_REMOVED lines=26> */
[----:B-----5:R-:W-:Y:S02]  /*6420*/  F2FP.F16.F32.PACK_AB R6, R181, R154 ;  /* 0x0000009ab506723e */ /* 0x020fe400000000ff */
        /* <DEDUP_REMOVED lines=148> */
[----:B------:R-:W2:Y:S07]  /*6d70*/  LDSM.16.MT88.4 R16, [R37+0x7800] ;  /* 0x007800002510783b */ /* 0x000eae0000004200 */
[C---:B---3--:R-:W-:Y:S08]  /*6d80*/  HMMA.16816.F32 R104, R4.reuse, R12, R104 ;  /* 0x0000000c0468723c */ /* 0x048ff00000001868 */
        /* <DEDUP_REMOVED lines=78> */
.L_x_2972:
[----:B------:R-:W-:Y:S01]  /*7270*/  UMOV UR4, URZ ;  /* 0x000000ff00047c82 */ /* 0x000fe20008000000 */
[----:B------:R-:W-:Y:S01]  /*7280*/  IMAD.SHL.U32 R4, R24, 0x80, RZ ;  /* 0x0000008018047824 */ /* 0x000fe200078e00ff */
[----:B------:R-:W-:-:S05]  /*7290*/  IADD3 R5, P1, PT, RZ, -UR4, RZ ;  /* 0x80000004ff057c10 */ /* 0x000fca000ff3e0ff */
[----:B------:R-:W-:-:S05]  /*72a0*/  IMAD.X R4, RZ, RZ, ~R4, P1 ;  /* 0x000000ffff047224 */ /* 0x000fca00008e0e04 */
[----:B------:R-:W-:-:S04]  /*72b0*/  SHF.R.S64 R5, R5, 0x1f, R4 ;  /* 0x0000001f05057819 */ /* 0x000fc80000001004 */
[----:B------:R-:W-:-:S04]  /*72c0*/  IADD3 R220, P1, PT, R5, R220, RZ ;  /* 0x000000dc05dc7210 */ /* 0x000fc80007f3e0ff */
[----:B------:R-:W-:-:S09]  /*72d0*/  LEA.HI.X.SX32 R221, R4, R221, 0x1, P1 ;  /* 0x000000dd04dd7211 */ /* 0x000fd200008f0eff */
.L_x_2973:
        /* <DEDUP_REMOVED lines=44> */
[----:B------:R-:W1:Y:S03]  /*75a0*/  LDCU UR4, c[0x0][0x50c] ;  /* 0x0000a180ff0477ac */ /* 0x000e660008000800 */
[----:B------:R-:W-:Y:S04]  /*75b0*/  LDGSTS.E.BYPASS.LTC128B.128 [R185+0xe000], desc[UR16][R12.64] ;  /* 0x0e0000000cb97fae */ /* 0x000fe8000b981a10 */
[----:B------:R2:W-:Y:S04]  /*75c0*/  LDGSTS.E.BYPASS.LTC128B.128 [R185+0x12000], desc[UR16][R12.64+0x80] ;  /* 0x120000800cb97fae */ /* 0x0005e8000b981a10 */
[----:B------:R-:W-:Y:S04]  /*75d0*/  LDGSTS.E.BYPASS.LTC128B.128 [R185+0xe800], desc[UR16][R16.64] ;  /* 0x0e80000010b97fae */ /* 0x000fe8000b981a10 */
[----:B------:R-:W-:Y:S04]  /*75e0*/  LDGSTS.E.BYPASS.LTC128B.128 [R185+0x12800], desc[UR16][R16.64+0x80] ;  /* 0x1280008010b97fae */ /* 0x000fe8000b981a10 */
[----:B------:R-:W-:Y:S04]  /*75f0*/  LDGSTS.E.BYPASS.LTC128B.128 [R185+0xf000], desc[UR16][R18.64] ;  /* 0x0f00000012b97fae */ /* 0x000fe8000b981a10 */
[----:B------:R-:W-:Y:S04]  /*7600*/  LDGSTS.E.BYPASS.LTC128B.128 [R185+0x13000], desc[UR16][R18.64+0x80] ;  /* 0x1300008012b97fae */ /* 0x000fe8000b981a10 */
[----:B------:R-:W-:Y:S04]  /*7610*/  LDGSTS.E.BYPASS.LTC128B.128 [R185+0xf800], desc[UR16][R24.64] ;  /* 0x0f80000018b97fae */ /* 0x000fe8000b981a10 */
[----:B------:R3:W-:Y:S04]  /*7620*/  LDGSTS.E.BYPASS.LTC128B.128 [R185+0x13800], desc[UR16][R24.64+0x80] ;  /* 0x1380008018b97fae */ /* 0x0007e8000b981a10 */
[----:B------:R-:W-:Y:S04]  /*7630*/  LDSM.16.M88.4 R144, [R188] ;  /* 0x00000000bc90783b */ /* 0x000fe80000000200 */
[----:B------:R-:W4:Y:S04]  /*7640*/  LDSM.16.M88.4 R36, [R212+0x4000] ;  /* 0x00400000d424783b */ /* 0x000f280000000200 */
[----:B------:R-:W5:Y:S04]  /*7650*/  LDSM.16.M88.4 R28, [R212+0x4800] ;  /* 0x00480000d41c783b */ /* 0x000f680000000200 */
[----:B------:R-:W3:Y:S04]  /*7660*/  LDSM.16.M88.4 R20, [R212+0x5000] ;  /* 0x00500000d414783b */ /* 0x000ee80000000200 */
[----:B--2---:R-:W2:Y:S04]  /*7670*/  LDSM.16.M88.4 R12, [R212+0x5800] ;  /* 0x00580000d40c783b */ /* 0x004ea80000000200 */
[----:B------:R-:W1:Y:S04]  /*7680*/  LDSM.16.M88.4 R4, [R212+0x6000] ;  /* 0x00600000d404783b */ /* 0x000e680000000200 */
[----:B------:R-:W1:Y:S04]  /*7690*/  LDSM.16.M88.4 R160, [R212+0x6800] ;  /* 0x00680000d4a0783b */ /* 0x000e680000000200 */
[----:B------:R-:W1:Y:S04]  /*76a0*/  LDSM.16.M88.4 R152, [R212+0x7000] ;  /* 0x00700000d498783b */ /* 0x000e680000000200 */
[----:B------:R-:W1:Y:S04]  /*76b0*/  LDSM.16.M88.4 R56, [R212+0x7800] ;  /* 0x00780000d438783b */ /* 0x000e680000000200 */
[----:B------:R-:W-:Y:S04]  /*76c0*/  LDSM.16.M88.4 R44, [R187] ;  /* 0x00000000bb2c783b */ /* 0x000fe80000000200 */
        /* <DEDUP_REMOVED lines=8> */
[C---:B---3--:R-:W-:Y:S03]  /*7750*/  HMMA.16816.F32 R24, R144.reuse, R20, RZ ;  /* 0x000000149018723c */ /* 0x048fe600000018ff */
[----:B------:R-:W-:Y:S04]  /*7760*/  LDSM.16.M88.4 R168, [R137+0x7800] ;  /* 0x0078000089a8783b */ /* 0x000fe80000000200 */
[----:B------:R-:W-:Y:S01]  /*7770*/  LDSM.16.M88.4 R140, [R190] ;  /* 0x00000000be8c783b */ /* 0x000fe20000000200 */
[C---:B--2---:R-:W-:Y:S03]  /*7780*/  HMMA.16816.F32 R16, R144.reuse, R12, RZ ;  /* 0x0000000c9010723c */ /* 0x044fe600000018ff */
        /* <DEDUP_REMOVED lines=35> */
[----:B------:R-:W-:Y:S07]  /*79c0*/  LDSM.16.M88.4 R48, [R137+0x5800] ;  /* 0x005800008930783b */ /* 0x000fee0000000200 */
[C---:B----4-:R-:W-:Y:S08]  /*79d0*/  HMMA.16816.F32 R148, R44.reuse, R64, R148 ;  /* 0x000000402c94723c */ /* 0x050ff00000001894 */
[----:B------:R-:W-:Y:S01]  /*79e0*/  HMMA.16816.F32 R144, R44, R66, R144 ;  /* 0x000000422c90723c */ /* 0x000fe20000001890 */
[----:B------:R-:W3:Y:S04]  /*79f0*/  LDSM.16.M88.4 R44, [R137+0x6000] ;  /* 0x00600000892c783b */ /* 0x000ee80000000200 */
[----:B------:R-:W-:Y:S03]  /*7a00*/  LDSM.16.M88.4 R64, [R133+0x4000] ;  /* 0x004000008540783b */ /* 0x000fe60000000200 */
[C---:B-----5:R-:W-:Y:S08]  /*7a10*/  HMMA.16816.F32 R40, R180.reuse, R60, R40 ;  /* 0x0000003cb428723c */ /* 0x060ff00000001828 */
[C---:B------:R-:W-:Y:S01]  /*7a20*/  HMMA.16816.F32 R36, R180.reuse, R62, R36 ;  /* 0x0000003eb424723c */ /* 0x040fe20000001824 */
[----:B------:R-:W4:Y:S07]  /*7a30*/  LDSM.16.M88.4 R60, [R133+0x4800] ;  /* 0x00480000853c783b */ /* 0x000f2e0000000200 */
[C---:B-1----:R-:W-:Y:S08]  /*7a40*/  HMMA.16816.F32 R32, R180.reuse, R56, R32 ;  /* 0x00000038b420723c */ /* 0x042ff00000001820 */
[C---:B------:R-:W-:Y:S01]  /*7a50*/  HMMA.16816.F32 R28, R180.reuse, R58, R28 ;  /* 0x0000003ab41c723c */ /* 0x040fe2000000181c */
[----:B------:R-:W1:Y:S07]  /*7a60*/  LDSM.16.M88.4 R56, [R133+0x5000] ;  /* 0x005000008538783b */ /* 0x000e6e0000000200 */
[C---:B--2---:R-:W-:Y:S08]  /*7a70*/  HMMA.16816.F32 R24, R180.reuse, R52, R24 ;  /* 0x00000034b418723c */ /* 0x044ff00000001818 */
[C---:B---3--:R-:W-:Y:S08]  /*7a80*/  HMMA.16816.F32 R8, R180.reuse, R44, R8 ;  /* 0x0000002cb408723c */ /* 0x048ff00000001808 */
[C---:B------:R-:W-:Y:S01]  /*7a90*/  HMMA.16816.F32 R4, R180.reuse, R46, R4 ;  /* 0x0000002eb404723c */ /* 0x040fe20000001804 */
[----:B------:R-:W2:Y:S07]  /*7aa0*/  LDSM.16.M88.4 R44, [R133+0x6800] ;  /* 0x00680000852c783b */ /* 0x000eae0000000200 */
[C---:B------:R-:W-:Y:S01]  /*7ab0*/  HMMA.16816.F32 R20, R180.reuse, R54, R20 ;  /* 0x00000036b414723c */ /* 0x040fe20000001814 */
[----:B------:R-:W3:Y:S07]  /*7ac0*/  LDSM.16.M88.4 R52, [R133+0x5800] ;  /* 0x005800008534783b */ /* 0x000eee0000000200 */
        /* <DEDUP_REMOVED lines=8> */
[----:B------:R-:W5:Y:S07]  /*7b50*/  LDSM.16.M88.4 R168, [R133+0x7800] ;  /* 0x0078000085a8783b */ /* 0x000f6e0000000200 */
        /* <DEDUP_REMOVED lines=14> */
[----:B------:R-:W-:Y:S07]  /*7c40*/  LDSM.16.M88.4 R52, [R187+0x2000] ;  /* 0x00200000bb34783b */ /* 0x000fee0000000200 */
[C---:B-----5:R-:W-:Y:S08]  /*7c50*/  HMMA.16816.F32 R8, R140.reuse, R48, R8 ;  /* 0x000000308c08723c */ /* 0x060ff00000001808 */
[----:B------:R-:W-:Y:S01]  /*7c60*/  HMMA.16816.F32 R4, R140, R50, R4 ;  /* 0x000000328c04723c */ /* 0x000fe20000001804 */
[----:B------:R-:W3:Y:S07]  /*7c70*/  LDSM.16.M88.4 R48, [R186+0x8000] ;  /* 0x00800000ba30783b */ /* 0x000eee0000000200 */
[C---:B------:R-:W-:Y:S08]  /*7c80*/  HMMA.16816.F32 R156, R180.reuse, R172, R156 ;  /* 0x000000acb49c723c */ /* 0x040ff0000000189c */
[----:B------:R-:W-:Y:S01]  /*7c90*/  HMMA.16816.F32 R152, R180, R174, R152 ;  /* 0x000000aeb498723c */ /* 0x000fe20000001898 */
[----:B------:R-:W-:Y:S07]  /*7ca0*/  LDSM.16.M88.4 R172, [R212+0x8800] ;  /* 0x00880000d4ac783b */ /* 0x000fee0000000200 */
[----:B------:R-:W-:Y:S01]  /*7cb0*/  HMMA.16816.F32 R180, R140, R168, R148 ;  /* 0x000000a88cb4723c */ /* 0x000fe20000001894 */
[----:B------:R-:W5:Y:S07]  /*7cc0*/  LDSM.16.M88.4 R148, [R137+0x8000] ;  /* 0x008000008994783b */ /* 0x000f6e0000000200 */
[----:B-1----:R-:W-:Y:S08]  /*7cd0*/  HMMA.16816.F32 R40, R60, R56, R40 ;  /* 0x000000383c28723c */ /* 0x002ff00000001828 */
[C---:B----4-:R-:W-:Y:S08]  /*7ce0*/  HMMA.16816.F32 R156, R140.reuse, R64, R156 ;  /* 0x000000408c9c723c */ /* 0x050ff0000000189c */
[----:B------:R-:W-:Y:S01]  /*7cf0*/  HMMA.16816.F32 R152, R140, R66, R152 ;  /* 0x000000428c98723c */ /* 0x000fe20000001898 */
[----:B------:R-:W1:Y:S07]  /*7d00*/  LDSM.16.M88.4 R64, [R212+0x9800] ;  /* 0x00980000d440783b */ /* 0x000e6e0000000200 */
[----:B------:R-:W-:Y:S01]  /*7d10*/  HMMA.16816.F32 R36, R60, R58, R36 ;  /* 0x0000003a3c24723c */ /* 0x000fe20000001824 */
[----:B------:R-:W4:Y:S07]  /*7d20*/  LDSM.16.M88.4 R56, [R212+0xa000] ;  /* 0x00a00000d438783b */ /* 0x000f2e0000000200 */
[----:B------:R-:W-:Y:S01]  /*7d30*/  HMMA.16816.F32 R144, R140, R170, R144 ;  /* 0x000000aa8c90723c */ /* 0x000fe20000001890 */
[----:B------:R-:W-:Y:S07]  /*7d40*/  LDSM.16.M88.4 R140, [R190+0x2000] ;  /* 0x00200000be8c783b */ /* 0x000fee0000000200 */
[----:B--2---:R-:W-:Y:S01]  /*7d50*/  HMMA.16816.F32 R168, R60, R44, R24 ;  /* 0x0000002c3ca8723c */ /* 0x004fe20000001818 */
[----:B------:R-:W2:Y:S07]  /*7d60*/  LDSM.16.M88.4 R24, [R133+0x8000] ;  /* 0x008000008518783b */ /* 0x000eae0000000200 */
[C---:B---3--:R-:W-:Y:S08]  /*7d70*/  HMMA.16816.F32 R40, R52.reuse, R48, R40 ;  /* 0x000000303428723c */ /* 0x048ff00000001828 */
[----:B------:R-:W-:Y:S08]  /*7d80*/  HMMA.16816.F32 R36, R52, R50, R36 ;  /* 0x000000323424723c */ /* 0x000ff00000001824 */
[----:B------:R-:W-:Y:S01]  /*7d90*/  HMMA.16816.F32 R20, R60, R46, R20 ;  /* 0x0000002e3c14723c */ /* 0x000fe20000001814 */
[----:B------:R-:W3:Y:S07]  /*7da0*/  LDSM.16.M88.4 R44, [R186+0x8800] ;  /* 0x00880000ba2c783b */ /* 0x000eee0000000200 */
[----:B-----5:R-:W-:Y:S08]  /*7db0*/  HMMA.16816.F32 R40, R176, R148, R40 ;  /* 0x00000094b028723c */ /* 0x020ff00000001828 */
[C---:B-1----:R-:W-:Y:S08]  /*7dc0*/  HMMA.16816.F32 R16, R60.reuse, R64, R16 ;  /* 0x000000403c10723c */ /* 0x042ff00000001810 */
[----:B------:R-:W-:Y:S01]  /*7dd0*/  HMMA.16816.F32 R12, R60, R66, R12 ;  /* 0x000000423c0c723c */ /* 0x000fe2000000180c */
[----:B------:R-:W1:Y:S07]  /*7de0*/  LDSM.16.M88.4 R64, [R212+0xa800] ;  /* 0x00a80000d440783b */ /* 0x000e6e0000000200 */
[----:B------:R-:W-:Y:S01]  /*7df0*/  HMMA.16816.F32 R36, R176, R150, R36 ;  /* 0x00000096b024723c */ /* 0x000fe20000001824 */
[----:B------:R-:W-:Y:S07]  /*7e00*/  LDSM.16.M88.4 R148, [R212+0xb000] ;  /* 0x00b00000d494783b */ /* 0x000fee0000000200 */
[C---:B------:R-:W-:Y:S08]  /*7e10*/  HMMA.16816.F32 R32, R60.reuse, R172, R32 ;  /* 0x000000ac3c20723c */ /* 0x040ff00000001820 */
[C---:B----4-:R-:W-:Y:S01]  /*7e20*/  HMMA.16816.F32 R48, R60.reuse, R56, R8 ;  /* 0x000000383c30723c */ /* 0x050fe20000001808 */
[----:B------:R-:W4:Y:S07]  /*7e30*/  LDSM.16.M88.4 R8, [R137+0x8800] ;  /* 0x008800008908783b */ /* 0x000f2e0000000200 */
[----:B------:R-:W-:Y:S08]  /*7e40*/  HMMA.16816.F32 R28, R60, R174, R28 ;  /* 0x000000ae3c1c723c */ /* 0x000ff0000000181c */
[C---:B--2---:R-:W-:Y:S08]  /*7e50*/  HMMA.16816.F32 R40, R140.reuse, R24, R40 ;  /* 0x000000188c28723c */ /* 0x044ff00000001828 */
[----:B------:R-:W-:Y:S01]  /*7e60*/  HMMA.16816.F32 R36, R140, R26, R36 ;  /* 0x0000001a8c24723c */ /* 0x000fe20000001824 */
[----:B------:R-:W2:Y:S07]  /*7e70*/  LDSM.16.M88.4 R24, [R186+0x9000] ;  /* 0x00900000ba18783b */ /* 0x000eae0000000200 */
[----:B------:R-:W-:Y:S03]  /*7e80*/  HMMA.16816.F32 R4, R60, R58, R4 ;  /* 0x0000003a3c04723c */ /* 0x000fe60000001804 */
[----:B------:R-:W-:-:S05]  /*7e90*/  FMUL.FTZ R40, R40, UR4 ;  /* 0x0000000428287c20 */ /* 0x000fca0008410000 */
[C---:B---3--:R-:W-:Y:S01]  /*7ea0*/  HMMA.16816.F32 R56, R52.reuse, R44, R32 ;  /* 0x0000002c3438723c */ /* 0x048fe20000001820 */
[----:B------:R-:W3:Y:S01]  /*7eb0*/  LDSM.16.M88.4 R32, [R133+0x8800] ;  /* 0x008800008520783b */ /* 0x000ee20000000200 */
[----:B------:R5:W3:Y:S01]  /*7ec0*/  MUFU.TANH R45, R40 ;  /* 0x00000028002d7308 */ /* 0x000ae20000002400 */
[----:B------:R-:W-:Y:S01]  /*7ed0*/  FMUL.FTZ R44, R41, UR4 ;  /* 0x00000004292c7c20 */ /* 0x000fe20008410000 */
[----:B------:R-:W-:Y:S01]  /*7ee0*/  FMUL.FTZ R36, R36, UR4 ;  /* 0x0000000424247c20 */ /* 0x000fe20008410000 */
[----:B------:R-:W-:Y:S01]  /*7ef0*/  FMUL.FTZ R37, R37, UR4 ;  /* 0x0000000425257c20 */ /* 0x000fe20008410000 */
[----:B------:R-:W-:Y:S02]  /*7f00*/  FMUL.FTZ R38, R38, UR4 ;  /* 0x0000000426267c20 */ /* 0x000fe40008410000 */
[----:B------:R-:W-:Y:S01]  /*7f10*/  HMMA.16816.F32 R28, R52, R46, R28 ;  /* 0x0000002e341c723c */ /* 0x000fe2000000181c */
[----:B------:R-:W-:Y:S01]  /*7f20*/  FMUL.FTZ R46, R43, UR4 ;  /* 0x000000042b2e7c20 */ /* 0x000fe20008410000 */
[----:B------:R-:W-:Y:S06]  /*7f30*/  MUFU.TANH R47, R37 ;  /* 0x00000025002f7308 */ /* 0x000fec0000002400 */
[----:B-1----:R-:W-:Y:S01]  /*7f40*/  HMMA.16816.F32 R164, R60, R64, R164 ;  /* 0x000000403ca4723c */ /* 0x002fe200000018a4 */
[----:B------:R-:W-:Y:S01]  /*7f50*/  FMUL.FTZ R64, R42, UR4 ;  /* 0x000000042a407c20 */ /* 0x000fe20008410000 */
[----:B------:R-:W-:Y:S01]  /*7f60*/  MUFU.TANH R65, R36 ;  /* 0x0000002400417308 */ /* 0x000fe20000002400 */
[----:B-----5:R-:W1:Y:S05]  /*7f70*/  LDSM.16.M88.4 R40, [R137+0x9000] ;  /* 0x009000008928783b */ /* 0x020e6a0000000200 */
[C---:B----4-:R-:W-:Y:S02]  /*7f80*/  HMMA.16816.F32 R56, R176.reuse, R8, R56 ;  /* 0x00000008b038723c */ /* 0x050fe40000001838 */
[----:B------:R-:W-:Y:S06]  /*7f90*/  MUFU.TANH R44, R44 ;  /* 0x0000002c002c7308 */ /* 0x000fec0000002400 */
[----:B------:R-:W-:Y:S01]  /*7fa0*/  HMMA.16816.F32 R28, R176, R10, R28 ;  /* 0x0000000ab01c723c */ /* 0x000fe2000000181c */
[----:B------:R-:W4:Y:S01]  /*7fb0*/  LDSM.16.M88.4 R8, [R133+0x9000] ;  /* 0x009000008508783b */ /* 0x000f220000000200 */
[----:B------:R-:W5:Y:S06]  /*7fc0*/  MUFU.TANH R64, R64 ;  /* 0x0000004000407308 */ /* 0x000f6c0000002400 */
[C---:B--2---:R-:W-:Y:S02]  /*7fd0*/  HMMA.16816.F32 R168, R52.reuse, R24, R168 ;  /* 0x0000001834a8723c */ /* 0x044fe400000018a8 */
[----:B------:R-:W2:Y:S06]  /*7fe0*/  MUFU.TANH R46, R46 ;  /* 0x0000002e002e7308 */ /* 0x000eac0000002400 */
[----:B------:R-:W-:Y:S01]  /*7ff0*/  HMMA.16816.F32 R20, R52, R26, R20 ;  /* 0x0000001a3414723c */ /* 0x000fe20000001814 */
[----:B------:R-:W-:Y:S07]  /*8000*/  LDSM.16.M88.4 R24, [R137+0x9800] ;  /* 0x009800008918783b */ /* 0x000fee0000000200 */
[C---:B---3--:R-:W-:Y:S08]  /*8010*/  HMMA.16816.F32 R56, R140.reuse, R32, R56 ;  /* 0x000000208c38723c */ /* 0x048ff00000001838 */
[----:B------:R-:W-:Y:S01]  /*8020*/  HMMA.16816.F32 R28, R140, R34, R28 ;  /* 0x000000228c1c723c */ /* 0x000fe2000000181c */
[----:B------:R-:W3:Y:S07]  /*8030*/  LDSM.16.M88.4 R32, [R186+0x9800] ;  /* 0x00980000ba20783b */ /* 0x000eee0000000200 */
[----:B-1----:R-:W-:Y:S03]  /*8040*/  HMMA.16816.F32 R168, R176, R40, R168 ;  /* 0x00000028b0a8723c */ /* 0x002fe600000018a8 */
[----:B------:R-:W-:Y:S01]  /*8050*/  FMUL.FTZ R199, R58, UR4 ;  /* 0x000000043ac77c20 */ /* 0x000fe20008410000 */
[----:B------:R-:W-:Y:S01]  /*8060*/  FMUL.FTZ R58, R59, UR4 ;  /* 0x000000043b3a7c20 */ /* 0x000fe20008410000 */
[----:B------:R-:W-:Y:S01]  /*8070*/  FMUL.FTZ R56, R56, UR4 ;  /* 0x0000000438387c20 */ /* 0x000fe20008410000 */
[----:B------:R-:W-:-:S02]  /*8080*/  FMUL.FTZ R57, R57, UR4 ;  /* 0x0000000439397c20 */ /* 0x000fc40008410000 */
[----:B------:R-:W-:Y:S01]  /*8090*/  HMMA.16816.F32 R20, R176, R42, R20 ;  /* 0x0000002ab014723c */ /* 0x000fe20000001814 */
[----:B------:R-:W-:Y:S02]  /*80a0*/  MUFU.TANH R199, R199 ;  /* 0x000000c700c77308 */ /* 0x000fe40000002400 */
[----:B------:R-:W-:Y:S01]  /*80b0*/  FMUL.FTZ R28, R28, UR4 ;  /* 0x000000041c1c7c20 */ /* 0x000fe20008410000 */
[----:B------:R-:W-:Y:S01]  /*80c0*/  FMUL.FTZ R29, R29, UR4 ;  /* 0x000000041d1d7c20 */ /* 0x000fe20008410000 */
[----:B------:R-:W-:Y:S01]  /*80d0*/  FMUL.FTZ R30, R30, UR4 ;  /* 0x000000041e1e7c20 */ /* 0x000fe20008410000 */
[----:B------:R-:W-:Y:S02]  /*80e0*/  FMUL.FTZ R31, R31, UR4 ;  /* 0x000000041f1f7c20 */ /* 0x000fe40008410000 */
[----:B------:R-:W-:Y:S01]  /*80f0*/  HMMA.16816.F32 R156, R60, R148, R156 ;  /* 0x000000943c9c723c */ /* 0x000fe2000000189c */
[----:B------:R-:W-:Y:S07]  /*8100*/  MUFU.TANH R148, R28 ;  /* 0x0000001c00947308 */ /* 0x000fee0000002400 */
[C---:B----4-:R-:W-:Y:S01]  /*8110*/  HMMA.16816.F32 R168, R140.reuse, R8, R168 ;  /* 0x000000088ca8723c */ /* 0x050fe200000018a8 */
[----:B------:R-:W-:Y:S07]  /*8120*/  MUFU.TANH R59, R29 ;  /* 0x0000001d003b7308 */ /* 0x000fee0000002400 */
[----:B------:R-:W-:Y:S01]  /*8130*/  HMMA.16816.F32 R20, R140, R10, R20 ;  /* 0x0000000a8c14723c */ /* 0x000fe20000001814 */
[----:B------:R-:W1:Y:S01]  /*8140*/  LDSM.16.M88.4 R8, [R186+0xa000] ;  /* 0x00a00000ba08783b */ /* 0x000e620000000200 */
[----:B------:R-:W-:Y:S06]  /*8150*/  MUFU.TANH R149, R30 ;  /* 0x0000001e00957308 */ /* 0x000fec0000002400 */
[----:B---3--:R-:W-:Y:S01]  /*8160*/  HMMA.16816.F32 R40, R52, R32, R16 ;  /* 0x000000203428723c */ /* 0x008fe20000001810 */
[----:B------:R-:W3:Y:S01]  /*8170*/  LDSM.16.M88.4 R16, [R133+0x9800] ;  /* 0x009800008510783b */ /* 0x000ee20000000200 */
[----:B------:R4:W-:Y:S01]  /*8180*/  MUFU.TANH R197, R31 ;  /* 0x0000001f00c57308 */ /* 0x0009e20000002400 */
[----:B------:R-:W-:Y:S01]  /*8190*/  FMUL.FTZ R168, R168, UR4 ;  /* 0x00000004a8a87c20 */ /* 0x000fe20008410000 */
[----:B------:R-:W-:Y:S01]  /*81a0*/  FMUL.FTZ R170, R170, UR4 ;  /* 0x00000004aaaa7c20 */ /* 0x000fe20008410000 */
[----:B------:R-:W-:Y:S01]  /*81b0*/  FMUL.FTZ R171, R171, UR4 ;  /* 0x00000004abab7c20 */ /* 0x000fe20008410000 */
[----:B------:R-:W-:-:S02]  /*81c0*/  FMUL.FTZ R169, R169, UR4 ;  /* 0x00000004a9a97c20 */ /* 0x000fc40008410000 */
[----:B------:R-:W-:Y:S01]  /*81d0*/  HMMA.16816.F32 R12, R52, R34, R12 ;  /* 0x00000022340c723c */ /* 0x000fe2000000180c */
[----:B------:R-:W-:Y:S01]  /*81e0*/  LDSM.16.M88.4 R32, [R186+0xa800] ;  /* 0x00a80000ba20783b */ /* 0x000fe20000000200 */
[----:B------:R-:W-:Y:S01]  /*81f0*/  MUFU.TANH R200, R168 ;  /* 0x000000a800c87308 */ /* 0x000fe20000002400 */
[----:B------:R-:W-:Y:S01]  /*8200*/  FMUL.FTZ R20, R20, UR4 ;  /* 0x0000000414147c20 */ /* 0x000fe20008410000 */
[----:B------:R-:W-:Y:S01]  /*8210*/  FMUL.FTZ R21, R21, UR4 ;  /* 0x0000000415157c20 */ /* 0x000fe20008410000 */
[----:B------:R-:W-:Y:S01]  /*8220*/  FMUL.FTZ R22, R22, UR4 ;  /* 0x0000000416167c20 */ /* 0x000fe20008410000 */
[----:B------:R-:W-:Y:S02]  /*8230*/  FMUL.FTZ R23, R23, UR4 ;  /* 0x0000000417177c20 */ /* 0x000fe40008410000 */
[----:B------:R-:W-:Y:S01]  /*8240*/  HMMA.16816.F32 R160, R60, R66, R160 ;  /* 0x000000423ca0723c */ /* 0x000fe200000018a0 */
[----:B------:R-:W-:Y:S01]  /*8250*/  FMUL.FTZ R67, R39, UR4 ;  /* 0x0000000427437c20 */ /* 0x000fe20008410000 */
[----:B------:R5:W2:Y:S01]  /*8260*/  MUFU.TANH R66, R38 ;  /* 0x0000002600427308 */ /* 0x000aa20000002400 */
[----:B----4-:R-:W4:Y:S05]  /*8270*/  LDSM.16.M88.4 R28, [R137+0xa000] ;  /* 0x00a00000891c783b */ /* 0x010f2a0000000200 */
[C---:B------:R-:W-:Y:S02]  /*8280*/  HMMA.16816.F32 R40, R176.reuse, R24, R40 ;  /* 0x00000018b028723c */ /* 0x040fe40000001828 */
[----:B------:R-:W-:Y:S06]  /*8290*/  MUFU.TANH R196, R20 ;  /* 0x0000001400c47308 */ /* 0x000fec0000002400 */
[----:B------:R-:W-:Y:S01]  /*82a0*/  HMMA.16816.F32 R12, R176, R26, R12 ;  /* 0x0000001ab00c723c */ /* 0x000fe2000000180c */
[----:B------:R-:W-:Y:S01]  /*82b0*/  LDSM.16.M88.4 R24, [R133+0xa000] ;  /* 0x00a000008518783b */ /* 0x000fe20000000200 */
[----:B------:R-:W-:Y:S03]  /*82c0*/  MUFU.TANH R194, R21 ;  /* 0x0000001500c27308 */ /* 0x000fe60000002400 */
[----:B-----5:R-:W5:Y:S03]  /*82d0*/  LDSM.16.M88.4 R36, [R212+0xb800] ;  /* 0x00b80000d424783b */ /* 0x020f660000000200 */
[C---:B-1----:R-:W-:Y:S02]  /*82e0*/  HMMA.16816.F32 R4, R52.reuse, R10, R4 ;  /* 0x0000000a3404723c */ /* 0x042fe40000001804 */
[----:B------:R-:W-:Y:S06]  /*82f0*/  MUFU.TANH R193, R22 ;  /* 0x0000001600c17308 */ /* 0x000fec0000002400 */
[----:B------:R-:W-:Y:S01]  /*8300*/  HMMA.16816.F32 R48, R52, R8, R48 ;  /* 0x000000083430723c */ /* 0x000fe20000001830 */
[----:B------:R-:W1:Y:S01]  /*8310*/  LDSM.16.M88.4 R8, [R186+0xb000] ;  /* 0x00b00000ba08783b */ /* 0x000e620000000200 */
[----:B------:R2:W-:Y:S06]  /*8320*/  MUFU.TANH R195, R170 ;  /* 0x000000aa00c37308 */ /* 0x0005ec0000002400 */
[C---:B---3--:R-:W-:Y:S02]  /*8330*/  HMMA.16816.F32 R40, R140.reuse, R16, R40 ;  /* 0x000000108c28723c */ /* 0x048fe40000001828 */
[----:B------:R-:W3:Y:S06]  /*8340*/  MUFU.TANH R67, R67 ;  /* 0x0000004300437308 */ /* 0x000eec0000002400 */
[----:B------:R-:W-:Y:S01]  /*8350*/  HMMA.16816.F32 R12, R140, R18, R12 ;  /* 0x000000128c0c723c */ /* 0x000fe2000000180c */
[----:B------:R-:W3:Y:S01]  /*8360*/  LDSM.16.M88.4 R16, [R137+0xa800] ;  /* 0x00a800008910783b */ /* 0x000ee20000000200 */
[----:B------:R-:W3:Y:S06]  /*8370*/  MUFU.TANH R56, R56 ;  /* 0x0000003800387308 */ /* 0x000eec0000002400 */
[----:B----4-:R-:W-:Y:S02]  /*8380*/  HMMA.16816.F32 R4, R176, R30, R4 ;  /* 0x0000001eb004723c */ /* 0x010fe40000001804 */
[----:B------:R-:W4:Y:S01]  /*8390*/  MUFU.TANH R58, R58 ;  /* 0x0000003a003a7308 */ /* 0x000f220000002400 */
[----:B------:R-:W-:Y:S01]  /*83a0*/  FMUL.FTZ R40, R40, UR4 ;  /* 0x0000000428287c20 */ /* 0x000fe20008410000 */
[----:B------:R-:W-:Y:S01]  /*83b0*/  FMUL.FTZ R41, R41, UR4 ;  /* 0x0000000429297c20 */ /* 0x000fe20008410000 */
[----:B------:R-:W-:-:S03]  /*83c0*/  FMUL.FTZ R42, R42, UR4 ;  /* 0x000000042a2a7c20 */ /* 0x000fc60008410000 */
[----:B-----5:R-:W-:Y:S02]  /*83d0*/  HMMA.16816.F32 R180, R60, R36, R180 ;  /* 0x000000243cb4723c */ /* 0x020fe400000018b4 */
[----:B------:R5:W-:Y:S01]  /*83e0*/  MUFU.TANH R36, R23 ;  /* 0x0000001700247308 */ /* 0x000be20000002400 */
[----:B--2---:R-:W-:Y:S01]  /*83f0*/  FMUL.FTZ R170, R12, UR4 ;  /* 0x000000040caa7c20 */ /* 0x004fe20008410000 */
[----:B------:R-:W-:Y:S01]  /*8400*/  FMUL.FTZ R168, R13, UR4 ;  /* 0x000000040da87c20 */ /* 0x000fe20008410000 */
[----:B------:R-:W-:Y:S01]  /*8410*/  FMUL.FTZ R187, R14, UR4 ;  /* 0x000000040ebb7c20 */ /* 0x000fe20008410000 */
[----:B------:R-:W-:Y:S02]  /*8420*/  FMUL.FTZ R173, R15, UR4 ;  /* 0x000000040fad7c20 */ /* 0x000fe40008410000 */
[----:B------:R-:W-:Y:S01]  /*8430*/  HMMA.16816.F32 R164, R52, R32, R164 ;  /* 0x0000002034a4723c */ /* 0x000fe200000018a4 */
[----:B------:R-:W-:Y:S01]  /*8440*/  LDSM.16.M88.4 R12, [R133+0xa800] ;  /* 0x00a80000850c783b */ /* 0x000fe20000000200 */
[----:B------:R-:W2:Y:S06]  /*8450*/  MUFU.TANH R57, R57 ;  /* 0x0000003900397308 */ /* 0x000eac0000002400 */
[----:B------:R-:W-:Y:S02]  /*8460*/  HMMA.16816.F32 R4, R140, R26, R4 ;  /* 0x0000001a8c04723c */ /* 0x000fe40000001804 */
[----:B------:R-:W2:Y:S01]  /*8470*/  MUFU.TANH R191, R171 ;  /* 0x000000ab00bf7308 */ /* 0x000ea20000002400 */
[----:B-----5:R-:W5:Y:S05]  /*8480*/  LDSM.16.M88.4 R20, [R137+0xb000] ;  /* 0x00b000008914783b */ /* 0x020f6a0000000200 */
[----:B-1----:R-:W-:Y:S01]  /*8490*/  HMMA.16816.F32 R156, R52, R8, R156 ;  /* 0x00000008349c723c */ /* 0x002fe2000000189c */
[----:B------:R-:W-:Y:S01]  /*84a0*/  IMAD.SHL.U32 R8, R210, 0x2, RZ ;  /* 0x00000002d2087824 */ /* 0x000fe200078e00ff */
[----:B------:R-:W1:Y:S04]  /*84b0*/  MUFU.TANH R198, R169 ;  /* 0x000000a900c67308 */ /* 0x000e680000002400 */
[----:B------:R-:W-:-:S02]  /*84c0*/  LOP3.LUT R9, R8, 0x6, RZ, 0xc0, !PT ;  /* 0x0000000608097812 */ /* 0x000fc400078ec0ff */
[----:B------:R-:W-:Y:S02]  /*84d0*/  HMMA.16816.F32 R160, R52, R34, R160 ;  /* 0x0000002234a0723c */ /* 0x000fe400000018a0 */
[----:B------:R-:W1:Y:S01]  /*84e0*/  MUFU.TANH R192, R40 ;  /* 0x0000002800c07308 */ /* 0x000e620000002400 */
[----:B------:R-:W-:Y:S01]  /*84f0*/  FMUL.FTZ R31, R5, UR4 ;  /* 0x00000004051f7c20 */ /* 0x000fe20008410000 */
[----:B------:R-:W-:Y:S01]  /*8500*/  FMUL.FTZ R4, R4, UR4 ;  /* 0x0000000404047c20 */ /* 0x000fe20008410000 */
[----:B------:R-:W-:Y:S01]  /*8510*/  FMUL.FTZ R32, R6, UR4 ;  /* 0x0000000406207c20 */ /* 0x000fe20008410000 */
[----:B------:R-:W-:Y:S02]  /*8520*/  FMUL.FTZ R175, R7, UR4 ;  /* 0x0000000407af7c20 */ /* 0x000fe40008410000 */
[----:B------:R-:W-:Y:S01]  /*8530*/  HMMA.16816.F32 R48, R176, R28, R48 ;  /* 0x0000001cb030723c */ /* 0x000fe20000001830 */
[----:B------:R-:W-:Y:S01]  /*8540*/  FMUL.FTZ R28, R43, UR4 ;  /* 0x000000042b1c7c20 */ /* 0x000fe20008410000 */
[----:B------:R4:W-:Y:S06]  /*8550*/  MUFU.TANH R30, R4 ;  /* 0x00000004001e7308 */ /* 0x0009ec0000002400 */
[----:B------:R-:W-:Y:S02]  /*8560*/  HMMA.16816.F32 R152, R60, R150, R152 ;  /* 0x000000963c98723c */ /* 0x000fe40000001898 */
[----:B------:R-:W-:Y:S06]  /*8570*/  MUFU.TANH R28, R28 ;  /* 0x0000001c001c7308 */ /* 0x000fec0000002400 */
[----:B---3--:R-:W-:Y:S01]  /*8580*/  HMMA.16816.F32 R164, R176, R16, R164 ;  /* 0x00000010b0a4723c */ /* 0x008fe200000018a4 */
[----:B------:R-:W-:Y:S01]  /*8590*/  IMAD R16, R136, 0x80, R9 ;  /* 0x0000008088107824 */ /* 0x000fe200078e0209 */
[----:B------:R-:W3:Y:S03]  /*85a0*/  MUFU.TANH R170, R170 ;  /* 0x000000aa00aa7308 */ /* 0x000ee60000002400 */
[----:B------:R-:W-:-:S02]  /*85b0*/  VIADD R5, R16, 0xffffff01 ;  /* 0xffffff0110057836 */ /* 0x000fc40000000000 */
[C---:B------:R-:W-:Y:S01]  /*85c0*/  VIADD R9, R16.reuse, 0xffffff00 ;  /* 0xffffff0010097836 */ /* 0x040fe20000000000 */
[----:B------:R-:W-:Y:S02]  /*85d0*/  HMMA.16816.F32 R160, R176, R18, R160 ;  /* 0x00000012b0a0723c */ /* 0x000fe400000018a0 */
[C---:B------:R-:W-:Y:S01]  /*85e0*/  ISETP.GE.AND P2, PT, R5.reuse, R138, PT ;  /* 0x0000008a0500720c */ /* 0x040fe20003f46270 */
[----:B------:R-:W-:Y:S01]  /*85f0*/  MUFU.TANH R190, R41 ;  /* 0x0000002900be7308 */ /* 0x000fe20000002400 */
[----:B------:R-:W-:Y:S02]  /*8600*/  ISETP.GE.AND P1, PT, R5, R0, PT ;  /* 0x000000000500720c */ /* 0x000fe40003f26270 */
[C---:B------:R-:W-:Y:S01]  /*8610*/  ISETP.GE.AND P6, PT, R9.reuse, R138, PT ;  /* 0x0000008a0900720c */ /* 0x040fe20003fc6270 */
[----:B----4-:R-:W4:Y:S01]  /*8620*/  LDSM.16.M88.4 R4, [R133+0xb000] ;  /* 0x00b000008504783b */ /* 0x010f220000000200 */
[----:B------:R-:W-:Y:S01]  /*8630*/  ISETP.GE.AND P3, PT, R9, R0, PT ;  /* 0x000000000900720c */ /* 0x000fe20003f66270 */
[----:B------:R-:W-:Y:S01]  /*8640*/  VIADD R9, R16, 0xffffff08 ;  /* 0xffffff0810097836 */ /* 0x000fe20000000000 */
[----:B------:R-:W-:Y:S01]  /*8650*/  HMMA.16816.F32 R48, R140, R24, R48 ;  /* 0x000000188c30723c */ /* 0x000fe20000001830 */
[----:B------:R-:W-:Y:S01]  /*8660*/  FSEL R18, R45, -INF , !P6 ;  /* 0xff8000002d127808 */ /* 0x000fe20007000000 */
[----:B------:R-:W3:Y:S01]  /*8670*/  MUFU.TANH R189, R42 ;  /* 0x0000002a00bd7308 */ /* 0x000ee20000002400 */
[----:B------:R-:W-:-:S02]  /*8680*/  FSEL R17, R64, -INF , !P3 ;  /* 0xff80000040117808 */ /* 0x000fc40005800000 */
[C---:B------:R-:W-:Y:S02]  /*8690*/  ISETP.GE.AND P4, PT, R9.reuse, R138, PT ;  /* 0x0000008a0900720c */ /* 0x040fe40003f86270 */
[----:B------:R-:W-:Y:S01]  /*86a0*/  ISETP.GE.AND P6, PT, R9, R0, PT ;  /* 0x000000000900720c */ /* 0x000fe20003fc6270 */
[----:B------:R-:W-:Y:S01]  /*86b0*/  HMMA.16816.F32 R152, R52, R10, R152 ;  /* 0x0000000a3498723c */ /* 0x000fe20000001898 */
[----:B------:R-:W-:Y:S01]  /*86c0*/  VIADD R11, R16, 0xffffff09 ;  /* 0xffffff09100b7836 */ /* 0x000fe20000000000 */
[----:B------:R-:W-:Y:S01]  /*86d0*/  FSEL R44, R44, -INF , !P2 ;  /* 0xff8000002c2c7808 */ /* 0x000fe20005000000 */
[----:B------:R-:W-:Y:S01]  /*86e0*/  VIADD R9, R16, 0xffffff10 ;  /* 0xffffff1010097836 */ /* 0x000fe20000000000 */
[----:B------:R-:W-:Y:S01]  /*86f0*/  FSEL R19, R46, -INF , !P1 ;  /* 0xff8000002e137808 */ /* 0x000fe20004800000 */
[----:B------:R-:W-:Y:S01]  /*8700*/  MUFU.TANH R168, R168 ;  /* 0x000000a800a87308 */ /* 0x000fe20000002400 */
[----:B------:R-:W-:Y:S02]  /*8710*/  ISETP.GE.AND P3, PT, R11, R138, PT ;  /* 0x0000008a0b00720c */ /* 0x000fe40003f66270 */
[----:B-----5:R-:W-:Y:S01]  /*8720*/  HMMA.16816.F32 R156, R176, R20, R156 ;  /* 0x00000014b09c723c */ /* 0x020fe2000000189c */
[----:B------:R-:W-:-:S02]  /*8730*/  FSEL R20, R65, -INF , !P4 ;  /* 0xff80000041147808 */ /* 0x000fc40006000000 */
[----:B------:R-:W-:Y:S01]  /*8740*/  ISETP.GE.AND P2, PT, R11, R0, PT ;  /* 0x000000000b00720c */ /* 0x000fe20003f46270 */
[----:B------:R-:W-:Y:S01]  /*8750*/  FMUL.FTZ R27, R50, UR4 ;  /* 0x00000004321b7c20 */ /* 0x000fe20008410000 */
[C---:B------:R-:W-:Y:S01]  /*8760*/  ISETP.GE.AND P1, PT, R9.reuse, R138, PT ;  /* 0x0000008a0900720c */ /* 0x040fe20003f26270 */
[----:B------:R-:W-:Y:S01]  /*8770*/  FMUL.FTZ R48, R48, UR4 ;  /* 0x0000000430307c20 */ /* 0x000fe20008410000 */
[----:B------:R-:W-:Y:S01]  /*8780*/  ISETP.GE.AND P4, PT, R9, R0, PT ;  /* 0x000000000900720c */ /* 0x000fe20003f86270 */
[C---:B------:R-:W-:Y:S01]  /*8790*/  HMMA.16816.F32 R164, R140.reuse, R12, R164 ;  /* 0x0000000c8ca4723c */ /* 0x040fe200000018a4 */
[----:B------:R-:W5:Y:S01]  /*87a0*/  LDSM.16.M88.4 R8, [R186+0xb800] ;  /* 0x00b80000ba08783b */ /* 0x000f620000000200 */
[----:B------:R-:W-:Y:S01]  /*87b0*/  VIADD R13, R16, 0xffffff18 ;  /* 0xffffff18100d7836 */ /* 0x000fe20000000000 */
[----:B------:R-:W-:Y:S01]  /*87c0*/  FSEL R25, R66, -INF , !P6 ;  /* 0xff80000042197808 */ /* 0x000fe20007000000 */
[----:B------:R2:W-:Y:S01]  /*87d0*/  MUFU.TANH R188, R48 ;  /* 0x0000003000bc7308 */ /* 0x0005e20000002400 */
[----:B------:R-:W-:Y:S01]  /*87e0*/  FSEL R26, R47, -INF , !P3 ;  /* 0xff8000002f1a7808 */ /* 0x000fe20005800000 */
[----:B------:R-:W-:Y:S01]  /*87f0*/  FMUL.FTZ R29, R51, UR4 ;  /* 0x00000004331d7c20 */ /* 0x000fe20008410000 */
[----:B------:R-:W-:Y:S01]  /*8800*/  FSEL R21, R67, -INF , !P2 ;  /* 0xff80000043157808 */ /* 0x000fe20005000000 */
[----:B------:R-:W-:Y:S01]  /*8810*/  HMMA.16816.F32 R160, R140, R14, R160 ;  /* 0x0000000e8ca0723c */ /* 0x000fe200000018a0 */
[----:B------:R-:W-:Y:S01]  /*8820*/  VIADD R15, R16, 0xffffff11 ;  /* 0xffffff11100f7836 */ /* 0x000fe20000000000 */
[----:B------:R-:W-:Y:S01]  /*8830*/  FSEL R50, R56, -INF , !P1 ;  /* 0xff80000038327808 */ /* 0x000fe20004800000 */
[----:B------:R-:W-:Y:S01]  /*8840*/  FMUL.FTZ R24, R49, UR4 ;  /* 0x0000000431187c20 */ /* 0x000fe20008410000 */
[-C--:B------:R-:W-:Y:S01]  /*8850*/  ISETP.GE.AND P2, PT, R13, R138.reuse, PT ;  /* 0x0000008a0d00720c */ /* 0x080fe20003f46270 */
[----:B------:R-:W3:Y:S01]  /*8860*/  MUFU.TANH R187, R187 ;  /* 0x000000bb00bb7308 */ /* 0x000ee20000002400 */
[----:B------:R-:W-:-:S02]  /*8870*/  ISETP.GE.AND P6, PT, R15, R138, PT ;  /* 0x0000008a0f00720c */ /* 0x000fc40003fc6270 */
[-C--:B------:R-:W-:Y:S01]  /*8880*/  ISETP.GE.AND P3, PT, R15, R0.reuse, PT ;  /* 0x000000000f00720c */ /* 0x080fe20003f66270 */
[C---:B------:R-:W-:Y:S01]  /*8890*/  VIADD R15, R16.reuse, 0xffffff19 ;  /* 0xffffff19100f7836 */ /* 0x040fe20000000000 */
[----:B------:R-:W-:Y:S01]  /*88a0*/  ISETP.GE.AND P1, PT, R13, R0, PT ;  /* 0x000000000d00720c */ /* 0x000fe20003f26270 */
[----:B------:R-:W-:Y:S01]  /*88b0*/  VIADD R13, R16, 0xffffff20 ;  /* 0xffffff20100d7836 */ /* 0x000fe20000000000 */
[----:B------:R-:W-:Y:S01]  /*88c0*/  FSEL R67, R58, -INF , !P3 ;  /* 0xff8000003a437808 */ /* 0x000fe20005800000 */
[----:B------:R-:W-:Y:S01]  /*88d0*/  HMMA.16816.F32 R152, R176, R22, R152 ;  /* 0x00000016b098723c */ /* 0x000fe20000001898 */
[----:B------:R-:W-:Y:S01]  /*88e0*/  FSEL R199, R199, -INF , !P4 ;  /* 0xff800000c7c77808 */ /* 0x000fe20006000000 */
[----:B------:R-:W-:Y:S01]  /*88f0*/  VIADD R23, R16, 0xffffff21 ;  /* 0xffffff2110177836 */ /* 0x000fe20000000000 */
[----:B--2---:R-:W-:Y:S01]  /*8900*/  FSEL R48, R57, -INF , !P6 ;  /* 0xff80000039307808 */ /* 0x004fe20007000000 */
[----:B------:R-:W2:Y:S01]  /*8910*/  MUFU.TANH R173, R173 ;  /* 0x000000ad00ad7308 */ /* 0x000ea20000002400 */
[----:B------:R-:W-:Y:S01]  /*8920*/  FSEL R58, R148, -INF , !P2 ;  /* 0xff800000943a7808 */ /* 0x000fe20005000000 */
[----:B------:R-:W-:Y:S01]  /*8930*/  FMUL.FTZ R161, R161, UR4 ;  /* 0x00000004a1a17c20 */ /* 0x000fe20008410000 */
[C---:B------:R-:W-:Y:S01]  /*8940*/  ISETP.GE.AND P4, PT, R15.reuse, R138, PT ;  /* 0x0000008a0f00720c */ /* 0x040fe20003f86270 */
[----:B----4-:R-:W-:Y:S01]  /*8950*/  HMMA.16816.F32 R156, R140, R4, R156 ;  /* 0x000000048c9c723c */ /* 0x010fe2000000189c */
[----:B------:R-:W-:Y:S01]  /*8960*/  ISETP.GE.AND P6, PT, R15, R0, PT ;  /* 0x000000000f00720c */ /* 0x000fe20003fc6270 */
[----:B------:R-:W-:Y:S01]  /*8970*/  VIADD R5, R16, 0xffffff28 ;  /* 0xffffff2810057836 */ /* 0x000fe20000000000 */
[----:B------:R-:W-:Y:S01]  /*8980*/  ISETP.GE.AND P3, PT, R13, R138, PT ;  /* 0x0000008a0d00720c */ /* 0x000fe20003f66270 */
[----:B------:R-:W-:Y:S01]  /*8990*/  FMUL.FTZ R165, R165, UR4 ;  /* 0x00000004a5a57c20 */ /* 0x000fe20008410000 */
[----:B------:R-:W-:Y:S01]  /*89a0*/  ISETP.GE.AND P2, PT, R13, R0, PT ;  /* 0x000000000d00720c */ /* 0x000fe20003f46270 */
[----:B------:R4:W-:Y:S01]  /*89b0*/  MUFU.TANH R172, R161 ;  /* 0x000000a100ac7308 */ /* 0x0009e20000002400 */
[----:B------:R-:W3:Y:S01]  /*89c0*/  LDSM.16.M88.4 R12, [R137+0xb800] ;  /* 0x00b80000890c783b */ /* 0x000ee20000000200 */
[----:B------:R-:W-:Y:S01]  /*89d0*/  FSEL R197, R197, -INF , !P6 ;  /* 0xff800000c5c57808 */ /* 0x000fe20007000000 */
[----:B------:R-:W-:Y:S01]  /*89e0*/  HMMA.16816.F32 R144, R60, R38, R144 ;  /* 0x000000263c90723c */ /* 0x000fe20000001890 */
[----:B------:R-:W-:Y:S01]  /*89f0*/  FSEL R200, R200, -INF , !P3 ;  /* 0xff800000c8c87808 */ /* 0x000fe20005800000 */
[----:B------:R-:W-:Y:S01]  /*8a00*/  FMUL.FTZ R163, R163, UR4 ;  /* 0x00000004a3a37c20 */ /* 0x000fe20008410000 */
[----:B------:R-:W-:Y:S01]  /*8a10*/  FSEL R56, R59, -INF , !P4 ;  /* 0xff8000003b387808 */ /* 0x000fe20006000000 */
[----:B------:R-:W-:Y:S01]  /*8a20*/  FMUL.FTZ R166, R166, UR4 ;  /* 0x00000004a6a67c20 */ /* 0x000fe20008410000 */
[C---:B------:R-:W-:Y:S01]  /*8a30*/  ISETP.GE.AND P6, PT, R5.reuse, R138, PT ;  /* 0x0000008a0500720c */ /* 0x040fe20003fc6270 */
[----:B------:R-:W2:Y:S01]  /*8a40*/  MUFU.TANH R29, R29 ;  /* 0x0000001d001d7308 */ /* 0x000ea20000002400 */
[-C--:B------:R-:W-:Y:S01]  /*8a50*/  ISETP.GE.AND P3, PT, R5, R0.reuse, PT ;  /* 0x000000000500720c */ /* 0x080fe20003f66270 */
[----:B------:R-:W-:Y:S01]  /*8a60*/  VIADD R5, R16, 0xffffff30 ;  /* 0xffffff3010057836 */ /* 0x000fe20000000000 */
[----:B------:R-:W-:Y:S01]  /*8a70*/  ISETP.GE.AND P4, PT, R23, R0, PT ;  /* 0x000000001700720c */ /* 0x000fe20003f86270 */
[----:B------:R-:W-:Y:S01]  /*8a80*/  HMMA.16816.F32 R152, R140, R6, R152 ;  /* 0x000000068c98723c */ /* 0x000fe20000001898 */
[----:B------:R-:W-:Y:S01]  /*8a90*/  FSEL R196, R196, -INF , !P6 ;  /* 0xff800000c4c47808 */ /* 0x000fe20007000000 */
[----:B------:R-:W-:Y:S01]  /*8aa0*/  FMUL.FTZ R33, R164, UR4 ;  /* 0x00000004a4217c20 */ /* 0x000fe20008410000 */
[----:B------:R-:W-:Y:S01]  /*8ab0*/  FSEL R191, R191, -INF , !P4 ;  /* 0xff800000bfbf7808 */ /* 0x000fe20006000000 */
[----:B------:R-:W2:Y:S01]  /*8ac0*/  MUFU.TANH R27, R27 ;  /* 0x0000001b001b7308 */ /* 0x000ea20000002400 */
[C---:B------:R-:W-:Y:S01]  /*8ad0*/  ISETP.GE.AND P4, PT, R5.reuse, R138, PT ;  /* 0x0000008a0500720c */ /* 0x040fe20003f86270 */
[----:B------:R-:W-:Y:S01]  /*8ae0*/  FMUL.FTZ R22, R160, UR4 ;  /* 0x00000004a0167c20 */ /* 0x000fe20008410000 */
[----:B------:R-:W-:Y:S01]  /*8af0*/  ISETP.GE.AND P6, PT, R5, R0, PT ;  /* 0x000000000500720c */ /* 0x000fe20003fc6270 */
[C---:B-----5:R-:W-:Y:S01]  /*8b00*/  HMMA.16816.F32 R180, R52.reuse, R8, R180 ;  /* 0x0000000834b4723c */ /* 0x060fe200000018b4 */
[----:B------:R5:W5:Y:S01]  /*8b10*/  LDSM.16.M88.4 R4, [R133+0xb800] ;  /* 0x00b800008504783b */ /* 0x000b620000000200 */
[----:B------:R-:W-:Y:S01]  /*8b20*/  FSEL R65, R149, -INF , !P1 ;  /* 0xff80000095417808 */ /* 0x000fe20004800000 */
[C---:B------:R-:W-:Y:S01]  /*8b30*/  VIADD R9, R16.reuse, 0xffffff29 ;  /* 0xffffff2910097836 */ /* 0x040fe20000000000 */
[-C--:B------:R-:W-:Y:S01]  /*8b40*/  ISETP.GE.AND P1, PT, R23, R138.reuse, PT ;  /* 0x0000008a1700720c */ /* 0x080fe20003f26270 */
[----:B------:R-:W-:Y:S01]  /*8b50*/  VIADD R23, R16, 0xffffff31 ;  /* 0xffffff3110177836 */ /* 0x000fe20000000000 */
[----:B------:R-:W-:Y:S01]  /*8b60*/  FSEL R195, R195, -INF , !P2 ;  /* 0xff800000c3c37808 */ /* 0x000fe20005000000 */
[----:B------:R-:W-:Y:S01]  /*8b70*/  MUFU.TANH R174, R165 ;  /* 0x000000a500ae7308 */ /* 0x000fe20000002400 */
[----:B------:R-:W-:Y:S01]  /*8b80*/  HMMA.16816.F32 R144, R52, R10, R144 ;  /* 0x0000000a3490723c */ /* 0x000fe20000001890 */
[----:B-1----:R-:W-:Y:S01]  /*8b90*/  FSEL R198, R198, -INF , !P1 ;  /* 0xff800000c6c67808 */ /* 0x002fe20004800000 */
[C---:B------:R-:W-:Y:S01]  /*8ba0*/  VIADD R11, R16.reuse, 0xffffff41 ;  /* 0xffffff41100b7836 */ /* 0x040fe20000000000 */
[----:B------:R-:W-:Y:S01]  /*8bb0*/  ISETP.GE.AND P2, PT, R9, R138, PT ;  /* 0x0000008a0900720c */ /* 0x000fe20003f46270 */
[----:B------:R-:W-:Y:S01]  /*8bc0*/  FMUL.FTZ R167, R167, UR4 ;  /* 0x00000004a7a77c20 */ /* 0x000fe20008410000 */
[----:B------:R-:W-:Y:S01]  /*8bd0*/  ISETP.GE.AND P1, PT, R9, R0, PT ;  /* 0x000000000900720c */ /* 0x000fe20003f26270 */
[----:B------:R-:W-:Y:S01]  /*8be0*/  VIADD R9, R16, 0xffffff38 ;  /* 0xffffff3810097836 */ /* 0x000fe20000000000 */
[----:B------:R-:W-:Y:S01]  /*8bf0*/  FSEL R192, R192, -INF , !P4 ;  /* 0xff800000c0c07808 */ /* 0x000fe20006000000 */
[----:B------:R1:W-:Y:S01]  /*8c00*/  MUFU.TANH R165, R163 ;  /* 0x000000a300a57308 */ /* 0x0003e20000002400 */
[----:B----4-:R-:W-:Y:S01]  /*8c10*/  FSEL R161, R36, -INF , !P1 ;  /* 0xff80000024a17808 */ /* 0x010fe20004800000 */
[----:B------:R-:W-:Y:S01]  /*8c20*/  FMUL.FTZ R162, R162, UR4 ;  /* 0x00000004a2a27c20 */ /* 0x000fe20008410000 */
[----:B------:R-:W-:Y:S01]  /*8c30*/  FSEL R194, R194, -INF , !P2 ;  /* 0xff800000c2c27808 */ /* 0x000fe20005000000 */
[C---:B---3--:R-:W-:Y:S01]  /*8c40*/  HMMA.16816.F32 R180, R176.reuse, R12, R180 ;  /* 0x0000000cb0b4723c */ /* 0x048fe200000018b4 */
[C---:B------:R-:W-:Y:S01]  /*8c50*/  ISETP.GE.AND P1, PT, R9.reuse, R138, PT ;  /* 0x0000008a0900720c */ /* 0x040fe20003f26270 */
[C---:B------:R-:W-:Y:S01]  /*8c60*/  VIADD R13, R16.reuse, 0xffffff39 ;  /* 0xffffff39100d7836 */ /* 0x040fe20000000000 */
[-C--:B------:R-:W-:Y:S01]  /*8c70*/  ISETP.GE.AND P4, PT, R9, R0.reuse, PT ;  /* 0x000000000900720c */ /* 0x080fe20003f86270 */
[----:B------:R-:W-:Y:S01]  /*8c80*/  VIADD R9, R16, 0xffffff40 ;  /* 0xffffff4010097836 */ /* 0x000fe20000000000 */
[----:B------:R-:W-:Y:S01]  /*8c90*/  FSEL R193, R193, -INF , !P3 ;  /* 0xff800000c1c17808 */ /* 0x000fe20005800000 */
[----:B------:R-:W-:Y:S01]  /*8ca0*/  MUFU.TANH R31, R31 ;  /* 0x0000001f001f7308 */ /* 0x000fe20000002400 */
[C---:B------:R-:W-:Y:S01]  /*8cb0*/  ISETP.GE.AND P2, PT, R23.reuse, R0, PT ;  /* 0x000000001700720c */ /* 0x040fe20003f46270 */
[----:B------:R-:W-:Y:S01]  /*8cc0*/  HMMA.16816.F32 R144, R176, R14, R144 ;  /* 0x0000000eb090723c */ /* 0x000fe20000001890 */
[-C--:B------:R-:W-:Y:S01]  /*8cd0*/  ISETP.GE.AND P3, PT, R23, R138.reuse, PT ;  /* 0x0000008a1700720c */ /* 0x080fe20003f66270 */
[----:B------:R-:W-:Y:S01]  /*8ce0*/  FMUL.FTZ R12, R158, UR4 ;  /* 0x000000049e0c7c20 */ /* 0x000fe20008410000 */
[----:B------:R-:W-:Y:S01]  /*8cf0*/  FSEL R170, R170, -INF , !P1 ;  /* 0xff800000aaaa7808 */ /* 0x000fe20004800000 */
[----:B------:R-:W-:Y:S01]  /*8d00*/  FMUL.FTZ R153, R153, UR4 ;  /* 0x0000000499997c20 */ /* 0x000fe20008410000 */
[----:B-1----:R-:W-:Y:S01]  /*8d10*/  FSEL R163, R28, -INF , !P2 ;  /* 0xff8000001ca37808 */ /* 0x002fe20005000000 */
[----:B------:R-:W1:Y:S01]  /*8d20*/  MUFU.TANH R32, R32 ;  /* 0x0000002000207308 */ /* 0x000e620000002400 */
[----:B------:R-:W-:Y:S01]  /*8d30*/  FSEL R189, R189, -INF , !P6 ;  /* 0xff800000bdbd7808 */ /* 0x000fe20007000000 */
[----:B------:R-:W-:Y:S01]  /*8d40*/  VIADD R15, R16, 0xffffff58 ;  /* 0xffffff58100f7836 */ /* 0x000fe20000000000 */
[----:B------:R-:W-:Y:S01]  /*8d50*/  FSEL R190, R190, -INF , !P3 ;  /* 0xff800000bebe7808 */ /* 0x000fe20005800000 */
[----:B------:R-:W-:Y:S01]  /*8d60*/  FMUL.FTZ R156, R156, UR4 ;  /* 0x000000049c9c7c20 */ /* 0x000fe20008410000 */
[----:B------:R-:W-:Y:S01]  /*8d70*/  ISETP.GE.AND P2, PT, R9, R138, PT ;  /* 0x0000008a0900720c */ /* 0x000fe20003f46270 */
[----:B------:R-:W-:Y:S01]  /*8d80*/  FMUL.FTZ R157, R157, UR4 ;  /* 0x000000049d9d7c20 */ /* 0x000fe20008410000 */
[----:B------:R-:W-:Y:S01]  /*8d90*/  ISETP.GE.AND P1, PT, R9, R0, PT ;  /* 0x000000000900720c */ /* 0x000fe20003f26270 */
[C---:B------:R-:W-:Y:S01]  /*8da0*/  VIADD R9, R16.reuse, 0xffffff48 ;  /* 0xffffff4810097836 */ /* 0x040fe20000000000 */
[C---:B------:R-:W-:Y:S01]  /*8db0*/  ISETP.GE.AND P6, PT, R13.reuse, R138, PT ;  /* 0x0000008a0d00720c */ /* 0x040fe20003fc6270 */
[----:B------:R-:W3:Y:S01]  /*8dc0*/  MUFU.TANH R171, R166 ;  /* 0x000000a600ab7308 */ /* 0x000ee20000002400 */
[----:B------:R-:W-:Y:S01]  /*8dd0*/  ISETP.GE.AND P3, PT, R13, R0, PT ;  /* 0x000000000d00720c */ /* 0x000fe20003f66270 */
[----:B------:R-:W-:Y:S01]  /*8de0*/  VIADD R13, R16, 0xffffff49 ;  /* 0xffffff49100d7836 */ /* 0x000fe20000000000 */
[----:B------:R-:W-:Y:S01]  /*8df0*/  FSEL R187, R187, -INF , !P4 ;  /* 0xff800000bbbb7808 */ /* 0x000fe20006000000 */
[----:B------:R-:W-:Y:S01]  /*8e00*/  FMUL.FTZ R137, R159, UR4 ;  /* 0x000000049f897c20 */ /* 0x000fe20008410000 */
[----:B------:R-:W-:Y:S01]  /*8e10*/  FSEL R168, R168, -INF , !P6 ;  /* 0xff800000a8a87808 */ /* 0x000fe20007000000 */
[----:B------:R-:W-:Y:S01]  /*8e20*/  FMUL.FTZ R154, R154, UR4 ;  /* 0x000000049a9a7c20 */ /* 0x000fe20008410000 */
[----:B--2---:R-:W-:Y:S01]  /*8e30*/  FSEL R173, R173, -INF , !P3 ;  /* 0xff800000adad7808 */ /* 0x004fe20005800000 */
[----:B------:R-:W2:Y:S01]  /*8e40*/  MUFU.TANH R24, R24 ;  /* 0x0000001800187308 */ /* 0x000ea20000002400 */
[----:B------:R-:W-:Y:S01]  /*8e50*/  FSEL R188, R188, -INF , !P2 ;  /* 0xff800000bcbc7808 */ /* 0x000fe20005000000 */
[----:B------:R-:W-:Y:S01]  /*8e60*/  FMUL.FTZ R152, R152, UR4 ;  /* 0x0000000498987c20 */ /* 0x000fe20008410000 */
[----:B------:R-:W-:Y:S01]  /*8e70*/  ISETP.GE.AND P4, PT, R11, R138, PT ;  /* 0x0000008a0b00720c */ /* 0x000fe20003f86270 */
[----:B-----5:R-:W-:Y:S01]  /*8e80*/  FMUL.FTZ R133, R155, UR4 ;  /* 0x000000049b857c20 */ /* 0x020fe20008410000 */
[----:B------:R-:W-:Y:S01]  /*8e90*/  ISETP.GE.AND P6, PT, R11, R0, PT ;  /* 0x000000000b00720c */ /* 0x000fe20003fc6270 */
[----:B------:R-:W-:-:S04]  /*8ea0*/  DEPBAR.LE SB0, 0x0 ;  /* 0x000080000000791a */ /* 0x000fc80000000000 */
[C---:B------:R-:W-:Y:S01]  /*8eb0*/  ISETP.GE.AND P3, PT, R9.reuse, R138, PT ;  /* 0x0000008a0900720c */ /* 0x040fe20003f66270 */
[----:B------:R-:W-:Y:S01]  /*8ec0*/  MUFU.TANH R175, R175 ;  /* 0x000000af00af7308 */ /* 0x000fe20000002400 */
[----:B------:R-:W-:Y:S02]  /*8ed0*/  ISETP.GE.AND P2, PT, R9, R0, PT ;  /* 0x000000000900720c */ /* 0x000fe40003f46270 */
[----:B------:R-:W-:Y:S01]  /*8ee0*/  HMMA.16816.F32 R8, R140, R4, R180 ;  /* 0x000000048c08723c */ /* 0x000fe200000018b4 */
[----:B------:R-:W-:Y:S01]  /*8ef0*/  VIADD R5, R16, 0xffffff50 ;  /* 0xffffff5010057836 */ /* 0x000fe20000000000 */
[----:B------:R-:W-:Y:S02]  /*8f00*/  FSEL R181, R29, -INF , !P6 ;  /* 0xff8000001db57808 */ /* 0x000fe40007000000 */
[----:B------:R-:W-:Y:S01]  /*8f10*/  FSEL R182, R30, -INF , !P3 ;  /* 0xff8000001eb67808 */ /* 0x000fe20005800000 */
[----:B------:R-:W4:Y:S01]  /*8f20*/  MUFU.TANH R33, R33 ;  /* 0x0000002100217308 */ /* 0x000f220000002400 */
[----:B------:R-:W-:-:S02]  /*8f30*/  FSEL R183, R27, -INF , !P1 ;  /* 0xff8000001bb77808 */ /* 0x000fc40004800000 */
[C---:B------:R-:W-:Y:S02]  /*8f40*/  ISETP.GE.AND P6, PT, R5.reuse, R138, PT ;  /* 0x0000008a0500720c */ /* 0x040fe40003fc6270 */
[----:B------:R-:W-:Y:S01]  /*8f50*/  ISETP.GE.AND P3, PT, R5, R0, PT ;  /* 0x000000000500720c */ /* 0x000fe20003f66270 */
[----:B------:R-:W-:Y:S01]  /*8f60*/  VIADD R5, R16, 0xffffff51 ;  /* 0xffffff5110057836 */ /* 0x000fe20000000000 */
[-C--:B------:R-:W-:Y:S01]  /*8f70*/  ISETP.GE.AND P1, PT, R13, R138.reuse, PT ;  /* 0x0000008a0d00720c */ /* 0x080fe20003f26270 */
[----:B------:R-:W5:Y:S01]  /*8f80*/  MUFU.TANH R22, R22 ;  /* 0x0000001600167308 */ /* 0x000f620000002400 */
[----:B-1----:R-:W-:Y:S02]  /*8f90*/  FSEL R177, R32, -INF , !P2 ;  /* 0xff80000020b17808 */ /* 0x002fe40005000000 */
[----:B------:R-:W-:Y:S02]  /*8fa0*/  FSEL R180, R31, -INF , !P1 ;  /* 0xff8000001fb47808 */ /* 0x000fe40004800000 */
[C---:B------:R-:W-:Y:S01]  /*8fb0*/  ISETP.GE.AND P2, PT, R5.reuse, R138, PT ;  /* 0x0000008a0500720c */ /* 0x040fe20003f46270 */
[----:B------:R-:W-:Y:S01]  /*8fc0*/  FMUL.FTZ R8, R8, UR4 ;  /* 0x0000000408087c20 */ /* 0x000fe20008410000 */
[----:B------:R-:W-:Y:S01]  /*8fd0*/  ISETP.GE.AND P1, PT, R5, R0, PT ;  /* 0x000000000500720c */ /* 0x000fe20003f26270 */
[----:B------:R-:W-:Y:S01]  /*8fe0*/  VIADD R5, R16, 0xffffff59 ;  /* 0xffffff5910057836 */ /* 0x000fe20000000000 */
[----:B---3--:R-:W-:Y:S01]  /*8ff0*/  FSEL R171, R171, -INF , !P3 ;  /* 0xff800000abab7808 */ /* 0x008fe20005800000 */
[----:B------:R-:W1:Y:S01]  /*9000*/  MUFU.TANH R169, R167 ;  /* 0x000000a700a97308 */ /* 0x000e620000002400 */
[----:B------:R-:W-:Y:S01]  /*9010*/  FSEL R174, R174, -INF , !P2 ;  /* 0xff800000aeae7808 */ /* 0x000fe20005000000 */
[----:B------:R-:W-:Y:S01]  /*9020*/  FMUL.FTZ R9, R9, UR4 ;  /* 0x0000000409097c20 */ /* 0x000fe20008410000 */
[C---:B------:R-:W-:Y:S01]  /*9030*/  ISETP.GE.AND P3, PT, R5.reuse, R138, PT ;  /* 0x0000008a0500720c */ /* 0x040fe20003f66270 */
[----:B------:R-:W-:Y:S01]  /*9040*/  FMUL.FTZ R10, R10, UR4 ;  /* 0x000000040a0a7c20 */ /* 0x000fe20008410000 */
[----:B------:R-:W-:-:S02]  /*9050*/  ISETP.GE.AND P2, PT, R5, R0, PT ;  /* 0x000000000500720c */ /* 0x000fc40003f46270 */
[----:B------:R-:W-:Y:S01]  /*9060*/  HMMA.16816.F32 R4, R140, R6, R144 ;  /* 0x000000068c04723c */ /* 0x000fe20000001890 */
[----:B------:R-:W3:Y:S01]  /*9070*/  MUFU.TANH R12, R12 ;  /* 0x0000000c000c7308 */ /* 0x000ee20000002400 */
[----:B--2---:R-:W-:Y:S01]  /*9080*/  FSEL R186, R24, -INF , !P4 ;  /* 0xff80000018ba7808 */ /* 0x004fe20006000000 */
[----:B------:R-:W-:Y:S01]  /*9090*/  FMUL.FTZ R145, R11, UR4 ;  /* 0x000000040b917c20 */ /* 0x000fe20008410000 */
[----:B------:R-:W-:Y:S01]  /*90a0*/  ISETP.GE.AND P4, PT, R13, R0, PT ;  /* 0x000000000d00720c */ /* 0x000fe20003f86270 */
[----:B------:R-:W-:Y:S01]  /*90b0*/  VIADD R11, R16, 0xffffff69 ;  /* 0xffffff69100b7836 */ /* 0x000fe20000000000 */
[----:B----4-:R-:W-:Y:S01]  /*90c0*/  FSEL R178, R33, -INF , !P6 ;  /* 0xff80000021b27808 */ /* 0x010fe20007000000 */
[----:B------:R-:W-:Y:S01]  /*90d0*/  VIADD R144, R136, 0xfffffffe ;  /* 0xfffffffe88907836 */ /* 0x000fe20000000000 */
[----:B------:R-:W-:Y:S01]  /*90e0*/  FSEL R175, R175, -INF , !P4 ;  /* 0xff800000afaf7808 */ /* 0x000fe20006000000 */
[----:B------:R-:W2:Y:S01]  /*90f0*/  MUFU.TANH R167, R162 ;  /* 0x000000a200a77308 */ /* 0x000ea20000002400 */
[----:B------:R-:W-:-:S02]  /*9100*/  ISETP.GE.AND P4, PT, R15, R138, PT ;  /* 0x0000008a0f00720c */ /* 0x000fc40003f86270 */
[-C--:B------:R-:W-:Y:S01]  /*9110*/  ISETP.GE.AND P6, PT, R15, R0.reuse, PT ;  /* 0x000000000f00720c */ /* 0x080fe20003fc6270 */
[----:B------:R-:W-:Y:S01]  /*9120*/  VIADD R15, R16, 0xffffff60 ;  /* 0xffffff60100f7836 */ /* 0x000fe20000000000 */
[----:B-----5:R-:W-:Y:S02]  /*9130*/  FSEL R176, R22, -INF , !P4 ;  /* 0xff80000016b07808 */ /* 0x020fe40006000000 */
[----:B-1----:R-:W-:Y:S01]  /*9140*/  FSEL R169, R169, -INF , !P1 ;  /* 0xff800000a9a97808 */ /* 0x002fe20004800000 */
[----:B------:R-:W1:Y:S01]  /*9150*/  MUFU.TANH R160, R153 ;  /* 0x0000009900a07308 */ /* 0x000e620000002400 */
[C---:B------:R-:W-:Y:S01]  /*9160*/  ISETP.GE.AND P4, PT, R15.reuse, R0, PT ;  /* 0x000000000f00720c */ /* 0x040fe20003f86270 */
[----:B------:R-:W-:Y:S01]  /*9170*/  FMUL.FTZ R4, R4, UR4 ;  /* 0x0000000404047c20 */ /* 0x000fe20008410000 */
[-C--:B------:R-:W-:Y:S01]  /*9180*/  ISETP.GE.AND P1, PT, R15, R138.reuse, PT ;  /* 0x0000008a0f00720c */ /* 0x080fe20003f26270 */
[----:B------:R-:W-:Y:S01]  /*9190*/  VIADD R15, R16, 0xffffff61 ;  /* 0xffffff61100f7836 */ /* 0x000fe20000000000 */
[----:B---3--:R-:W-:Y:S01]  /*91a0*/  FSEL R159, R12, -INF , !P4 ;  /* 0xff8000000c9f7808 */ /* 0x008fe20006000000 */
[----:B------:R-:W-:Y:S01]  /*91b0*/  FMUL.FTZ R146, R5, UR4 ;  /* 0x0000000405927c20 */ /* 0x000fe20008410000 */
[----:B------:R-:W-:Y:S01]  /*91c0*/  ISETP.GE.AND P4, PT, R11, R138, PT ;  /* 0x0000008a0b00720c */ /* 0x000fe20003f86270 */
[----:B------:R-:W3:Y:S01]  /*91d0*/  MUFU.TANH R166, R156 ;  /* 0x0000009c00a67308 */ /* 0x000ee20000002400 */
[----:B------:R-:W-:Y:S01]  /*91e0*/  VIADD R5, R16, 0xffffff71 ;  /* 0xffffff7110057836 */ /* 0x000fe20000000000 */
[----:B--2---:R-:W-:Y:S01]  /*91f0*/  FSEL R167, R167, -INF , !P6 ;  /* 0xff800000a7a77808 */ /* 0x004fe20007000000 */
[----:B------:R-:W-:Y:S01]  /*9200*/  FMUL.FTZ R6, R6, UR4 ;  /* 0x0000000406067c20 */ /* 0x000fe20008410000 */
[----:B------:R-:W-:-:S02]  /*9210*/  FSEL R172, R172, -INF , !P3 ;  /* 0xff800000acac7808 */ /* 0x000fc40005800000 */
[C---:B------:R-:W-:Y:S02]  /*9220*/  ISETP.GE.AND P6, PT, R15.reuse, R138, PT ;  /* 0x0000008a0f00720c */ /* 0x040fe40003fc6270 */
[----:B------:R-:W2:Y:S01]  /*9230*/  MUFU.TANH R164, R157 ;  /* 0x0000009d00a47308 */ /* 0x000ea20000002400 */
[-C--:B------:R-:W-:Y:S01]  /*9240*/  ISETP.GE.AND P3, PT, R15, R0.reuse, PT ;  /* 0x000000000f00720c */ /* 0x080fe20003f66270 */
[----:B------:R-:W-:Y:S01]  /*9250*/  VIADD R15, R16, 0xffffff68 ;  /* 0xffffff68100f7836 */ /* 0x000fe20000000000 */
[----:B-1----:R-:W-:Y:S02]  /*9260*/  FSEL R160, R160, -INF , !P4 ;  /* 0xff800000a0a07808 */ /* 0x002fe40006000000 */
[----:B------:R-:W-:Y:S02]  /*9270*/  ISETP.GE.AND P4, PT, R5, R0, PT ;  /* 0x000000000500720c */ /* 0x000fe40003f86270 */
[----:B------:R-:W-:Y:S01]  /*9280*/  FSEL R165, R165, -INF , !P2 ;  /* 0xff800000a5a57808 */ /* 0x000fe20005000000 */
[----:B------:R-:W1:Y:S01]  /*9290*/  MUFU.TANH R145, R145 ;  /* 0x0000009100917308 */ /* 0x000e620000002400 */
[----:B---3--:R-:W-:-:S02]  /*92a0*/  FSEL R166, R166, -INF , !P1 ;  /* 0xff800000a6a67808 */ /* 0x008fc40004800000 */
[C---:B------:R-:W-:Y:S02]  /*92b0*/  ISETP.GE.AND P1, PT, R15.reuse, R0, PT ;  /* 0x000000000f00720c */ /* 0x040fe40003f26270 */
[----:B------:R-:W-:-:S03]  /*92c0*/  ISETP.GE.AND P2, PT, R15, R138, PT ;  /* 0x0000008a0f00720c */ /* 0x000fc60003f46270 */
[----:B------:R-:W3:Y:S01]  /*92d0*/  MUFU.TANH R13, R154 ;  /* 0x0000009a000d7308 */ /* 0x000ee20000002400 */
[----:B--2---:R-:W-:Y:S02]  /*92e0*/  FSEL R164, R164, -INF , !P6 ;  /* 0xff800000a4a47808 */ /* 0x004fe40007000000 */
[----:B------:R-:W-:Y:S01]  /*92f0*/  ISETP.GE.AND P6, PT, R11, R0, PT ;  /* 0x000000000b00720c */ /* 0x000fe20003fc6270 */
[----:B------:R-:W-:-:S04]  /*9300*/  VIADD R11, R16, 0xffffff70 ;  /* 0xffffff70100b7836 */ /* 0x000fc80000000000 */
[----:B------:R-:W2:Y:S01]  /*9310*/  MUFU.TANH R137, R137 ;  /* 0x0000008900897308 */ /* 0x000ea20000002400 */
[----:B-1----:R-:W-:Y:S02]  /*9320*/  FSEL R145, R145, -INF , !P4 ;  /* 0xff80000091917808 */ /* 0x002fe40006000000 */
[----:B------:R-:W-:-:S05]  /*9330*/  ISETP.GT.AND P4, PT, R144, R217, PT ;  /* 0x000000d99000720c */ /* 0x000fca0003f84270 */
[----:B------:R-:W1:Y:S01]  /*9340*/  MUFU.TANH R162, R152 ;  /* 0x0000009800a27308 */ /* 0x000e620000002400 */
[----:B---3--:R-:W-:Y:S02]  /*9350*/  FSEL R140, R13, -INF , !P1 ;  /* 0xff8000000d8c7808 */ /* 0x008fe40004800000 */
[----:B------:R-:W-:Y:S01]  /*9360*/  ISETP.GE.AND P1, PT, R5, R138, PT ;  /* 0x0000008a0500720c */ /* 0x000fe20003f26270 */
[----:B------:R-:W-:-:S04]  /*9370*/  VIADD R5, R16, 0xffffff79 ;  /* 0xffffff7910057836 */ /* 0x000fc80000000000 */
[----:B------:R-:W3:Y:S01]  /*9380*/  MUFU.TANH R133, R133 ;  /* 0x0000008500857308 */ /* 0x000ee20000002400 */
[----:B--2---:R-:W-:Y:S02]  /*9390*/  FSEL R137, R137, -INF , !P3 ;  /* 0xff80000089897808 */ /* 0x004fe40005800000 */
[----:B------:R-:W-:-:S05]  /*93a0*/  ISETP.GE.AND P3, PT, R11, R138, PT ;  /* 0x0000008a0b00720c */ /* 0x000fca0003f66270 */
[----:B------:R-:W2:Y:S01]  /*93b0*/  MUFU.TANH R8, R8 ;  /* 0x0000000800087308 */ /* 0x000ea20000002400 */
[----:B-1----:R-:W-:Y:S02]  /*93c0*/  FSEL R162, R162, -INF , !P2 ;  /* 0xff800000a2a27808 */ /* 0x002fe40005000000 */
[----:B------:R-:W-:-:S05]  /*93d0*/  ISETP.GE.AND P2, PT, R11, R0, PT ;  /* 0x000000000b00720c */ /* 0x000fca0003f46270 */
[----:B------:R1:W-:Y:S01]  /*93e0*/  MUFU.TANH R147, R4 ;  /* 0x0000000400937308 */ /* 0x0003e20000002400 */
[----:B---3--:R-:W-:-:S07]  /*93f0*/  FSEL R133, R133, -INF , !P6 ;  /* 0xff80000085857808 */ /* 0x008fce0007000000 */
[----:B------:R-:W3:Y:S01]  /*9400*/  MUFU.TANH R9, R9 ;  /* 0x0000000900097308 */ /* 0x000ee20000002400 */
[----:B--2---:R-:W-:Y:S01]  /*9410*/  FSEL R141, R8, -INF , !P3 ;  /* 0xff800000088d7808 */ /* 0x004fe20005800000 */
[----:B------:R-:W-:Y:S01]  /*9420*/  BAR.SYNC.DEFER_BLOCKING 0x0 ;  /* 0x0000000000007b1d */ /* 0x000fe20000010000 */
[----:B------:R-:W-:-:S05]  /*9430*/  ISETP.GE.AND P3, PT, R5, R138, PT ;  /* 0x0000008a0500720c */ /* 0x000fca0003f66270 */
[----:B------:R-:W2:Y:S01]  /*9440*/  MUFU.TANH R10, R10 ;  /* 0x0000000a000a7308 */ /* 0x000ea20000002400 */
[----:B-1----:R-:W-:Y:S01]  /*9450*/  FMUL.FTZ R4, R7, UR4 ;  /* 0x0000000407047c20 */ /* 0x002fe20008410000 */
[----:B------:R-:W-:-:S05]  /*9460*/  VIADD R7, R16, 0xffffff78 ;  /* 0xffffff7810077836 */ /* 0x000fca0000000000 */
[----:B------:R-:W-:Y:S01]  /*9470*/  ISETP.GE.AND P6, PT, R7, R138, PT ;  /* 0x0000008a0700720c */ /* 0x000fe20003fc6270 */
[----:B------:R-:W1:Y:S01]  /*9480*/  MUFU.TANH R146, R146 ;  /* 0x0000009200927308 */ /* 0x000e620000002400 */
[----:B---3--:R-:W-:Y:S02]  /*9490*/  FSEL R142, R9, -INF , !P1 ;  /* 0xff800000098e7808 */ /* 0x008fe40004800000 */
[----:B------:R-:W-:Y:S02]  /*94a0*/  ISETP.GE.AND P1, PT, R5, R0, PT ;  /* 0x000000000500720c */ /* 0x000fe40003f26270 */
[----:B------:R-:W-:-:S03]  /*94b0*/  FSEL R147, R147, -INF , !P6 ;  /* 0xff80000093937808 */ /* 0x000fc60007000000 */
[----:B------:R-:W3:Y:S01]  /*94c0*/  MUFU.TANH R143, R6 ;  /* 0x00000006008f7308 */ /* 0x000ee20000002400 */
[----:B--2---:R-:W-:Y:S02]  /*94d0*/  FSEL R138, R10, -INF , !P2 ;  /* 0xff8000000a8a7808 */ /* 0x004fe40005000000 */
[----:B------:R-:W-:-:S05]  /*94e0*/  ISETP.GE.AND P2, PT, R7, R0, PT ;  /* 0x000000000700720c */ /* 0x000fca0003f46270 */
[----:B------:R-:W2:Y:S01]  /*94f0*/  MUFU.TANH R4, R4 ;  /* 0x0000000400047308 */ /* 0x000ea20000002400 */
[----:B-1----:R-:W-:Y:S02]  /*9500*/  FSEL R146, R146, -INF , !P3 ;  /* 0xff80000092927808 */ /* 0x002fe40005800000 */
[----:B---3--:R-:W-:Y:S02]  /*9510*/  FSEL R143, R143, -INF , !P2 ;  /* 0xff8000008f8f7808 */ /* 0x008fe40005000000 */
[----:B--2---:R-:W-:Y:S01]  /*9520*/  FSEL R0, R4, -INF , !P1 ;  /* 0xff80000004007808 */ /* 0x004fe20004800000 */
        /* <DEDUP_REMOVED lines=63> */
.L_x_2975:
[----:B------:R-:W-:Y:S01]  /*9920*/  UMOV UR4, URZ ;  /* 0x000000ff00047c82 */ /* 0x000fe20008000000 */
[----:B------:R-:W-:Y:S01]  /*9930*/  IMAD.SHL.U32 R2, R134, 0x80, RZ ;  /* 0x0000008086027824 */ /* 0x000fe200078e00ff */
[----:B------:R-:W-:-:S05]  /*9940*/  IADD3 R4, P1, PT, RZ, -UR4, RZ ;  /* 0x80000004ff047c10 */ /* 0x000fca000ff3e0ff */
[----:B------:R-:W-:-:S05]  /*9950*/  IMAD.X R2, RZ, RZ, ~R2, P1 ;  /* 0x000000ffff027224 */ /* 0x000fca00008e0e02 */
[----:B------:R-:W-:-:S04]  /*9960*/  SHF.R.S64 R5, R4, 0x1f, R2 ;  /* 0x0000001f04057819 */ /* 0x000fc80000001002 */
[----:B------:R-:W-:-:S04]  /*9970*/  IADD3 R218, P1, PT, R5, R218, RZ ;  /* 0x000000da05da7210 */ /* 0x000fc80007f3e0ff */
[----:B------:R-:W-:-:S09]  /*9980*/  LEA.HI.X.SX32 R219, R2, R219, 0x1, P1 ;  /* 0x000000db02db7211 */ /* 0x000fd200008f0eff */
.L_x_2976:
        /* <DEDUP_REMOVED lines=36> */
.L_x_2974:
        /* <DEDUP_REMOVED lines=35> */
[----:B------:R-:W-:Y:S02]  /*9e00*/  SEL R158, R209, 0xffffffe0, !P5 ;  /* 0xffffffe0d19e7807 */ /* 0x000fe40006800000 */
[----:B------:R-:W-:Y:S01]  /*9e10*/  IADD3 R16, PT, PT, R211, 0xc000, RZ ;  /* 0x0000c000d3107810 */ /* 0x000fe20007ffe0ff */
[----:B------:R-:W3:Y:S01]  /*9e20*/  SHFL.BFLY PT, R5, R4, 0x2, 0x1f ;  /* 0x0c401f0004057f89 */ /* 0x000ee200000e0000 */
[----:B------:R-:W-:-:S03]  /*9e30*/  @P4 IADD3 R136, PT, PT, R136, -0x3, RZ ;  /* 0xfffffffd88884810 */ /* 0x000fc60007ffe0ff */
[----:B------:R-:W-:Y:S01]  /*9e40*/  LDSM.16.MT88.4 R12, [R211+0xc000] ;  /* 0x00c00000d30c783b */ /* 0x000fe20000004200 */
[----:B--2---:R-:W-:Y:S02]  /*9e50*/  FMNMX.FTZ R7, R6, R7, !PT ;  /* 0x0000000706077209 */ /* 0x004fe40007810000 */
        /* <DEDUP_REMOVED lines=15> */
[--C-:B------:R-:W-:Y:S01]  /*9f50*/  FFMA.FTZ R154, R18, UR4, -R153.reuse ;  /* 0x00000004129a7c23 */ /* 0x100fe20008010899 */
[----:B------:R-:W-:Y:S01]  /*9f60*/  FADD.FTZ R6, R3, -R6 ;  /* 0x8000000603067221 */ /* 0x000fe20000010000 */
[----:B------:R-:W-:Y:S01]  /*9f70*/  IADD3 R3, PT, PT, R158, R211, RZ ;  /* 0x000000d39e037210 */ /* 0x000fe20007ffe0ff */
[--C-:B------:R-:W-:Y:S01]  /*9f80*/  FFMA.FTZ R151, R44, UR4, -R153.reuse ;  /* 0x000000042c977c23 */ /* 0x100fe20008010899 */
[--C-:B------:R-:W-:Y:S01]  /*9f90*/  FFMA.FTZ R152, R20, UR4, -R153.reuse ;  /* 0x0000000414987c23 */ /* 0x100fe20008010899 */
[----:B------:R-:W1:Y:S01]  /*9fa0*/  MUFU.EX2 R157, R157 ;  /* 0x0000009d009d7308 */ /* 0x000e620000000800 */
[----:B------:R-:W-:Y:S01]  /*9fb0*/  FMUL.FTZ R156, R6, UR4 ;  /* 0x00000004069c7c20 */ /* 0x000fe20008410000 */
[----:B------:R-:W-:Y:S01]  /*9fc0*/  LDSM.16.MT88.4 R52, [R3+0x10000] ;  /* 0x010000000334783b */ /* 0x000fe20000004200 */
[--C-:B------:R-:W-:Y:S01]  /*9fd0*/  FFMA.FTZ R149, R26, UR4, -R153.reuse ;  /* 0x000000041a957c23 */ /* 0x100fe20008010899 */
[--C-:B------:R-:W-:Y:S01]  /*9fe0*/  FFMA.FTZ R148, R17, UR4, -R150.reuse ;  /* 0x0000000411947c23 */ /* 0x100fe20008010896 */
        /* <DEDUP_REMOVED lines=18> */
[-C--:B------:R-:W-:Y:S01]  /*a110*/  FMUL.FTZ R40, R96, R157.reuse ;  /* 0x0000009d60287220 */ /* 0x080fe20000410000 */
[----:B------:R-:W-:Y:S01]  /*a120*/  IADD3 R158, PT, PT, R158, R128, RZ ;  /* 0x000000809e9e7210 */ /* 0x000fe20007ffe0ff */
[----:B------:R-:W-:Y:S01]  /*a130*/  LDSM.16.MT88.4 R60, [R128+0x4000] ;  /* 0x00400000803c783b */ /* 0x000fe20000004200 */
[----:B------:R-:W1:Y:S01]  /*a140*/  MUFU.EX2 R151, R151 ;  /* 0x0000009700977308 */ /* 0x000e620000000800 */
[-C--:B--2---:R-:W-:Y:S01]  /*a150*/  FMUL.FTZ R42, R98, R156.reuse ;  /* 0x0000009c622a7220 */ /* 0x084fe20000410000 */
[--C-:B------:R-:W-:Y:S01]  /*a160*/  FFMA.FTZ R98, R48, UR4, -R153.reuse ;  /* 0x0000000430627c23 */ /* 0x100fe20008010899 */
[----:B------:R-:W2:Y:S01]  /*a170*/  LDSM.16.MT88.4 R36, [R158] ;  /* 0x000000009e24783b */ /* 0x000ea20000004200 */
[-C--:B------:R-:W-:Y:S01]  /*a180*/  FMUL.FTZ R48, R88, R157.reuse ;  /* 0x0000009d58307220 */ /* 0x080fe20000410000 */
[-C--:B------:R-:W-:Y:S01]  /*a190*/  FMUL.FTZ R50, R90, R156.reuse ;  /* 0x0000009c5a327220 */ /* 0x080fe20000410000 */
[-C--:B------:R-:W-:Y:S01]  /*a1a0*/  FMUL.FTZ R51, R91, R156.reuse ;  /* 0x0000009c5b337220 */ /* 0x080fe20000410000 */
[----:B------:R-:W3:Y:S01]  /*a1b0*/  LDSM.16.MT88.4 R28, [R128] ;  /* 0x00000000801c783b */ /* 0x000ee20000004200 */
[----:B------:R-:W-:Y:S01]  /*a1c0*/  MUFU.EX2 R152, R152 ;  /* 0x0000009800987308 */ /* 0x000fe20000000800 */
[-C--:B------:R-:W-:Y:S01]  /*a1d0*/  FMUL.FTZ R43, R99, R156.reuse ;  /* 0x0000009c632b7220 */ /* 0x080fe20000410000 */
[-C--:B------:R-:W-:Y:S01]  /*a1e0*/  FMUL.FTZ R32, R104, R157.reuse ;  /* 0x0000009d68207220 */ /* 0x080fe20000410000 */
[----:B------:R-:W4:Y:S01]  /*a1f0*/  LDSM.16.MT88.4 R88, [R158+0x4000] ;  /* 0x004000009e58783b */ /* 0x000f220000004200 */
[-C--:B------:R-:W-:Y:S01]  /*a200*/  FMUL.FTZ R33, R105, R157.reuse ;  /* 0x0000009d69217220 */ /* 0x080fe20000410000 */
[-C--:B------:R-:W-:Y:S01]  /*a210*/  FMUL.FTZ R34, R106, R156.reuse ;  /* 0x0000009c6a227220 */ /* 0x080fe20000410000 */
[----:B------:R-:W-:Y:S01]  /*a220*/  FMUL.FTZ R35, R107, R156 ;  /* 0x0000009c6b237220 */ /* 0x000fe20000410000 */
[--C-:B------:R-:W-:Y:S01]  /*a230*/  FFMA.FTZ R99, R58, UR4, -R153.reuse ;  /* 0x000000043a637c23 */ /* 0x100fe20008010899 */
[----:B------:R-:W5:Y:S01]  /*a240*/  MUFU.EX2 R149, R149 ;  /* 0x0000009500957308 */ /* 0x000f620000000800 */
[----:B-1----:R-:W-:Y:S01]  /*a250*/  F2FP.F16.F32.PACK_AB R4, R151, R154 ;  /* 0x0000009a9704723e */ /* 0x002fe200000000ff */
[--C-:B------:R-:W-:Y:S01]  /*a260*/  FFMA.FTZ R96, R56, UR4, -R153.reuse ;  /* 0x0000000438607c23 */ /* 0x100fe20008010899 */
        /* <DEDUP_REMOVED lines=13> */
[----:B------:R-:W1:Y:S01]  /*a340*/  MUFU.EX2 R135, R135 ;  /* 0x0000008700877308 */ /* 0x000e620000000800 */
[----:B-----5:R-:W-:Y:S01]  /*a350*/  F2FP.F16.F32.PACK_AB R6, R149, R152 ;  /* 0x000000989506723e */ /* 0x020fe200000000ff */
[----:B------:R-:W5:Y:S01]  /*a360*/  LDSM.16.MT88.4 R80, [R3+0xc800] ;  /* 0x00c800000350783b */ /* 0x000f620000004200 */
        /* <DEDUP_REMOVED lines=30> */
[----:B--2---:R-:W-:Y:S01]  /*a550*/  F2FP.F16.F32.PACK_AB R7, R132, R155 ;  /* 0x0000009b8407723e */ /* 0x004fe200000000ff */
        /* <DEDUP_REMOVED lines=33> */
[--C-:B------:R-:W-:Y:S01]  /*a770*/  FFMA.FTZ R186, R175, UR4, -R150.reuse ;  /* 0x00000004afba7c23 */ /* 0x100fe20008010896 */
[--C-:B------:R-:W-:Y:S01]  /*a780*/  FFMA.FTZ R175, R178, UR4, -R153.reuse ;  /* 0x00000004b2af7c23 */ /* 0x100fe20008010899 */
[--C-:B------:R-:W-:Y:S01]  /*a790*/  FFMA.FTZ R183, R176, UR4, -R153.reuse ;  /* 0x00000004b0b77c23 */ /* 0x100fe20008010899 */
[----:B------:R-:W5:Y:S01]  /*a7a0*/  MUFU.EX2 R102, R102 ;  /* 0x0000006600667308 */ /* 0x000f620000000800 */
        /* <DEDUP_REMOVED lines=10> */
[-C--:B------:R-:W-:Y:S01]  /*a850*/  FMUL.FTZ R76, R68, R157.reuse ;  /* 0x0000009d444c7220 */ /* 0x080fe20000410000 */
[-C--:B------:R-:W-:Y:S01]  /*a860*/  FMUL.FTZ R77, R69, R157.reuse ;  /* 0x0000009d454d7220 */ /* 0x080fe20000410000 */
[-C--:B------:R-:W-:Y:S01]  /*a870*/  FMUL.FTZ R78, R70, R156.reuse ;  /* 0x0000009c464e7220 */ /* 0x080fe20000410000 */
[-C--:B------:R-:W-:Y:S01]  /*a880*/  FMUL.FTZ R79, R71, R156.reuse ;  /* 0x0000009c474f7220 */ /* 0x080fe20000410000 */
[--C-:B------:R-:W-:Y:S01]  /*a890*/  FFMA.FTZ R165, R166, UR4, -R153.reuse ;  /* 0x00000004a6a57c23 */ /* 0x100fe20008010899 */
[----:B------:R-:W2:Y:S01]  /*a8a0*/  MUFU.EX2 R100, R100 ;  /* 0x0000006400647308 */ /* 0x000ea20000000800 */
[----:B------:R-:W2:Y:S01]  /*a8b0*/  LDSM.16.MT88.4 R68, [R158+0x800] ;  /* 0x000800009e44783b */ /* 0x000ea20000004200 */
        /* <DEDUP_REMOVED lines=9> */
[----:B------:R-:W-:Y:S01]  /*a950*/  LDSM.16.MT88.4 R116, [R3+0xf800] ;  /* 0x00f800000374783b */ /* 0x000fe20000004200 */
[--C-:B------:R-:W-:Y:S01]  /*a960*/  FFMA.FTZ R141, R141, UR4, -R153.reuse ;  /* 0x000000048d8d7c23 */ /* 0x100fe20008010899 */
[--C-:B------:R-:W-:Y:S01]  /*a970*/  FFMA.FTZ R142, R142, UR4, -R153.reuse ;  /* 0x000000048e8e7c23 */ /* 0x100fe20008010899 */
[--C-:B------:R-:W-:Y:S01]  /*a980*/  FFMA.FTZ R147, R147, UR4, -R153.reuse ;  /* 0x0000000493937c23 */ /* 0x100fe20008010899 */
[----:B------:R-:W-:Y:S01]  /*a990*/  FFMA.FTZ R146, R146, UR4, -R153 ;  /* 0x0000000492927c23 */ /* 0x000fe20008010899 */
[----:B------:R-:W2:Y:S01]  /*a9a0*/  MUFU.EX2 R105, R105 ;  /* 0x0000006900697308 */ /* 0x000ea20000000800 */
[--C-:B------:R-:W-:Y:S01]  /*a9b0*/  FFMA.FTZ R138, R138, UR4, -R150.reuse ;  /* 0x000000048a8a7c23 */ /* 0x100fe20008010896 */
[C---:B------:R-:W-:Y:S01]  /*a9c0*/  HMMA.16816.F32 R8, R4.reuse, R12, R8 ;  /* 0x0000000c0408723c */ /* 0x040fe20000001808 */
[--C-:B------:R-:W-:Y:S01]  /*a9d0*/  FFMA.FTZ R145, R145, UR4, -R150.reuse ;  /* 0x0000000491917c23 */ /* 0x100fe20008010896 */
[--C-:B------:R-:W-:Y:S01]  /*a9e0*/  FFMA.FTZ R143, R143, UR4, -R150.reuse ;  /* 0x000000048f8f7c23 */ /* 0x100fe20008010896 */
[----:B------:R-:W-:Y:S01]  /*a9f0*/  FFMA.FTZ R0, R0, UR4, -R150 ;  /* 0x0000000400007c23 */ /* 0x000fe20008010896 */
[----:B------:R-:W-:Y:S01]  /*aa00*/  FFMA.FTZ R154, R231, R157, R154 ;  /* 0x0000009de79a7223 */ /* 0x000fe2000001009a */
[----:B------:R-:W-:Y:S01]  /*aa10*/  FFMA.FTZ R148, R227, R156, R148 ;  /* 0x0000009ce3947223 */ /* 0x000fe20000010094 */
[----:B------:R-:W-:Y:S02]  /*aa20*/  MUFU.EX2 R107, R107 ;  /* 0x0000006b006b7308 */ /* 0x000fe40000000800 */
[----:B---3--:R-:W-:Y:S01]  /*aa30*/  HMMA.16816.F32 R24, R4, R28, R24 ;  /* 0x0000001c0418723c */ /* 0x008fe20000001818 */
[----:B------:R-:W-:Y:S01]  /*aa40*/  FADD.FTZ R151, R151, R154 ;  /* 0x0000009a97977221 */ /* 0x000fe20000010000 */
[----:B------:R-:W-:-:S03]  /*aa50*/  FADD.FTZ R148, R135, R148 ;  /* 0x0000009487947221 */ /* 0x000fc60000010000 */
[----:B------:R-:W-:Y:S01]  /*aa60*/  FADD.FTZ R152, R152, R151 ;  /* 0x0000009798987221 */ /* 0x000fe20000010000 */
[----:B------:R-:W-:Y:S01]  /*aa70*/  MUFU.EX2 R106, R106 ;  /* 0x0000006a006a7308 */ /* 0x000fe20000000800 */
[----:B------:R-:W-:Y:S01]  /*aa80*/  FADD.FTZ R155, R155, R148 ;  /* 0x000000949b9b7221 */ /* 0x000fe20000010000 */
        /* <DEDUP_REMOVED lines=8> */
[----:B------:R-:W-:Y:S01]  /*ab10*/  HMMA.16816.F32 R28, R4, R30, R108 ;  /* 0x0000001e041c723c */ /* 0x000fe2000000186c */
[--C-:B------:R-:W-:Y:S01]  /*ab20*/  FFMA.FTZ R108, R195, UR4, -R150.reuse ;  /* 0x00000004c36c7c23 */ /* 0x100fe20008010896 */
[----:B------:R-:W-:Y:S01]  /*ab30*/  FFMA.FTZ R163, R187, UR4, -R150 ;  /* 0x00000004bba37c23 */ /* 0x000fe20008010896 */
[----:B------:R-:W-:Y:S01]  /*ab40*/  FADD.FTZ R152, R149, R152 ;  /* 0x0000009895987221 */ /* 0x000fe20000010000 */
[----:B------:R-:W-:-:S03]  /*ab50*/  FADD.FTZ R132, R132, R155 ;  /* 0x0000009b84847221 */ /* 0x000fc60000010000 */
[----:B------:R-:W3:Y:S01]  /*ab60*/  MUFU.EX2 R108, R108 ;  /* 0x0000006c006c7308 */ /* 0x000ee20000000800 */
[C---:B------:R-:W-:Y:S07]  /*ab70*/  HMMA.16816.F32 R40, R4.reuse, R44, R40 ;  /* 0x0000002c0428723c */ /* 0x040fee0000001828 */
[----:B------:R-:W-:Y:S01]  /*ab80*/  MUFU.EX2 R124, R124 ;  /* 0x0000007c007c7308 */ /* 0x000fe20000000800 */
[C---:B------:R-:W-:Y:S01]  /*ab90*/  HMMA.16816.F32 R44, R4.reuse, R46, R92 ;  /* 0x0000002e042c723c */ /* 0x040fe2000000185c */
[----:B------:R-:W-:Y:S06]  /*aba0*/  LDSM.16.MT88.4 R92, [R211+0xd000] ;  /* 0x00d00000d35c783b */ /* 0x000fec0000004200 */
[----:B------:R-:W3:Y:S01]  /*abb0*/  MUFU.EX2 R127, R127 ;  /* 0x0000007f007f7308 */ /* 0x000ee20000000800 */
[C---:B----4-:R-:W-:Y:S07]  /*abc0*/  HMMA.16816.F32 R72, R4.reuse, R88, R72 ;  /* 0x000000580448723c */ /* 0x050fee0000001848 */
[----:B------:R-:W-:Y:S01]  /*abd0*/  MUFU.EX2 R126, R126 ;  /* 0x0000007e007e7308 */ /* 0x000fe20000000800 */
[----:B------:R-:W-:Y:S01]  /*abe0*/  HMMA.16816.F32 R4, R4, R90, R76 ;  /* 0x0000005a0404723c */ /* 0x000fe2000000184c */
[----:B-1----:R-:W-:Y:S01]  /*abf0*/  F2FP.F16.F32.PACK_AB R76, R98, R97 ;  /* 0x00000061624c723e */ /* 0x002fe200000000ff */
[----:B------:R-:W-:Y:S01]  /*ac00*/  LDSM.16.MT88.4 R88, [R128+0x4800] ;  /* 0x004800008058783b */ /* 0x000fe20000004200 */
[----:B-----5:R-:W-:Y:S01]  /*ac10*/  F2FP.F16.F32.PACK_AB R77, R102, R103 ;  /* 0x00000067664d723e */ /* 0x020fe200000000ff */
[----:B------:R-:W-:Y:S01]  /*ac20*/  FADD.FTZ R97, R97, R152 ;  /* 0x0000009861617221 */ /* 0x000fe20000010000 */
[----:B------:R-:W-:Y:S01]  /*ac30*/  F2FP.F16.F32.PACK_AB R78, R96, R99 ;  /* 0x00000063604e723e */ /* 0x000fe200000000ff */
[----:B------:R-:W-:Y:S01]  /*ac40*/  FADD.FTZ R103, R103, R132 ;  /* 0x0000008467677221 */ /* 0x000fe20000010000 */
[----:B--2---:R-:W-:Y:S01]  /*ac50*/  F2FP.F16.F32.PACK_AB R79, R100, R101 ;  /* 0x00000065644f723e */ /* 0x004fe200000000ff */
[----:B------:R-:W1:Y:S01]  /*ac60*/  MUFU.EX2 R129, R129 ;  /* 0x0000008100817308 */ /* 0x000e620000000800 */
        /* <DEDUP_REMOVED lines=11> */
[----:B------:R-:W2:Y:S01]  /*ad20*/  LDSM.16.MT88.4 R80, [R211+0x10800] ;  /* 0x01080000d350783b */ /* 0x000ea20000004200 */
[----:B------:R-:W-:Y:S06]  /*ad30*/  MUFU.EX2 R161, R161 ;  /* 0x000000a100a17308 */ /* 0x000fec0000000800 */
        /* <DEDUP_REMOVED lines=8> */
[----:B------:R-:W5:Y:S01]  /*adc0*/  LDSM.16.MT88.4 R64, [R3+0x10800] ;  /* 0x010800000340783b */ /* 0x000f620000004200 */
[----:B------:R-:W4:Y:S06]  /*add0*/  MUFU.EX2 R170, R170 ;  /* 0x000000aa00aa7308 */ /* 0x000f2c0000000800 */
[C---:B------:R-:W-:Y:S02]  /*ade0*/  HMMA.16816.F32 R32, R76.reuse, R68, R32 ;  /* 0x000000444c20723c */ /* 0x040fe40000001820 */
[----:B------:R-:W-:Y:S06]  /*adf0*/  MUFU.EX2 R173, R173 ;  /* 0x000000ad00ad7308 */ /* 0x000fec0000000800 */
[C---:B------:R-:W-:Y:S01]  /*ae00*/  HMMA.16816.F32 R36, R76.reuse, R70, R36 ;  /* 0x000000464c24723c */ /* 0x040fe20000001824 */
[----:B------:R-:W1:Y:S01]  /*ae10*/  LDSM.16.MT88.4 R68, [R3+0xd000] ;  /* 0x00d000000344783b */ /* 0x000e620000004200 */
[----:B------:R-:W4:Y:S06]  /*ae20*/  MUFU.EX2 R184, R184 ;  /* 0x000000b800b87308 */ /* 0x000f2c0000000800 */
[C---:B--2---:R-:W-:Y:S02]  /*ae30*/  HMMA.16816.F32 R40, R76.reuse, R80, R40 ;  /* 0x000000504c28723c */ /* 0x044fe40000001828 */
[----:B------:R-:W-:Y:S06]  /*ae40*/  MUFU.EX2 R182, R182 ;  /* 0x000000b600b67308 */ /* 0x000fec0000000800 */
[C---:B------:R-:W-:Y:S01]  /*ae50*/  HMMA.16816.F32 R44, R76.reuse, R82, R44 ;  /* 0x000000524c2c723c */ /* 0x040fe2000000182c */
[----:B------:R-:W2:Y:S01]  /*ae60*/  LDSM.16.MT88.4 R80, [R128+0x1000] ;  /* 0x001000008050783b */ /* 0x000ea20000004200 */
[----:B------:R-:W-:Y:S06]  /*ae70*/  MUFU.EX2 R179, R179 ;  /* 0x000000b300b37308 */ /* 0x000fec0000000800 */
[C---:B------:R-:W-:Y:S02]  /*ae80*/  HMMA.16816.F32 R56, R76.reuse, R88, R56 ;  /* 0x000000584c38723c */ /* 0x040fe40000001838 */
[----:B------:R-:W-:Y:S06]  /*ae90*/  MUFU.EX2 R180, R180 ;  /* 0x000000b400b47308 */ /* 0x000fec0000000800 */
[C---:B-----5:R-:W-:Y:S02]  /*aea0*/  HMMA.16816.F32 R48, R76.reuse, R64, R48 ;  /* 0x000000404c30723c */ /* 0x060fe40000001830 */
[----:B------:R-:W5:Y:S06]  /*aeb0*/  MUFU.EX2 R181, R181 ;  /* 0x000000b500b57308 */ /* 0x000f6c0000000800 */
[C---:B------:R-:W-:Y:S01]  /*aec0*/  HMMA.16816.F32 R52, R76.reuse, R66, R52 ;  /* 0x000000424c34723c */ /* 0x040fe20000001834 */
[----:B------:R-:W4:Y:S01]  /*aed0*/  LDSM.16.MT88.4 R64, [R158+0x1000] ;  /* 0x001000009e40783b */ /* 0x000f220000004200 */
[----:B------:R-:W-:Y:S06]  /*aee0*/  MUFU.EX2 R177, R177 ;  /* 0x000000b100b17308 */ /* 0x000fec0000000800 */
[C---:B------:R-:W-:Y:S01]  /*aef0*/  HMMA.16816.F32 R60, R76.reuse, R90, R60 ;  /* 0x0000005a4c3c723c */ /* 0x040fe2000000183c */
[----:B------:R-:W-:Y:S01]  /*af00*/  LDSM.16.MT88.4 R88, [R128+0x5000] ;  /* 0x005000008058783b */ /* 0x000fe20000004200 */
[----:B------:R-:W5:Y:S06]  /*af10*/  MUFU.EX2 R186, R186 ;  /* 0x000000ba00ba7308 */ /* 0x000f6c0000000800 */
[C---:B------:R-:W-:Y:S02]  /*af20*/  HMMA.16816.F32 R72, R76.reuse, R84, R72 ;  /* 0x000000544c48723c */ /* 0x040fe40000001848 */
[----:B------:R-:W-:Y:S06]  /*af30*/  MUFU.EX2 R175, R175 ;  /* 0x000000af00af7308 */ /* 0x000fec0000000800 */
[----:B------:R-:W-:Y:S01]  /*af40*/  HMMA.16816.F32 R4, R76, R86, R4 ;  /* 0x000000564c04723c */ /* 0x000fe20000001804 */
[----:B------:R-:W-:Y:S01]  /*af50*/  F2FP.F16.F32.PACK_AB R76, R105, R104 ;  /* 0x00000068694c723e */ /* 0x000fe200000000ff */
[----:B------:R-:W-:Y:S01]  /*af60*/  LDSM.16.MT88.4 R84, [R158+0x5000] ;  /* 0x005000009e54783b */ /* 0x000fe20000004200 */
[----:B---3--:R-:W-:Y:S01]  /*af70*/  F2FP.F16.F32.PACK_AB R77, R125, R108 ;  /* 0x0000006c7d4d723e */ /* 0x008fe200000000ff */
[----:B------:R-:W3:Y:S01]  /*af80*/  MUFU.EX2 R174, R174 ;  /* 0x000000ae00ae7308 */ /* 0x000ee20000000800 */
[----:B------:R-:W-:Y:S01]  /*af90*/  F2FP.F16.F32.PACK_AB R78, R106, R107 ;  /* 0x0000006b6a4e723e */ /* 0x000fe200000000ff */
[----:B------:R-:W-:Y:S01]  /*afa0*/  FADD.FTZ R104, R104, R99 ;  /* 0x0000006368687221 */ /* 0x000fe20000010000 */
[----:B------:R-:W-:-:S03]  /*afb0*/  F2FP.F16.F32.PACK_AB R79, R127, R124 ;  /* 0x0000007c7f4f723e */ /* 0x000fc600000000ff */
        /* <DEDUP_REMOVED lines=14> */
[C---:B----4-:R-:W-:Y:S06]  /*b0a0*/  HMMA.16816.F32 R32, R76.reuse, R64, R32 ;  /* 0x000000404c20723c */ /* 0x050fec0000001820 */
[----:B------:R-:W4:Y:S02]  /*b0b0*/  MUFU.EX2 R178, R178 ;  /* 0x000000b200b27308 */ /* 0x000f240000000800 */
[C---:B------:R-:W-:Y:S01]  /*b0c0*/  HMMA.16816.F32 R36, R76.reuse, R66, R36 ;  /* 0x000000424c24723c */ /* 0x040fe20000001824 */
[----:B------:R-:W3:Y:S05]  /*b0d0*/  LDSM.16.MT88.4 R64, [R3+0xd800] ;  /* 0x00d800000340783b */ /* 0x000eea0000004200 */
[----:B------:R-:W-:Y:S02]  /*b0e0*/  MUFU.EX2 R165, R165 ;  /* 0x000000a500a57308 */ /* 0x000fe40000000800 */
[C---:B------:R-:W-:Y:S06]  /*b0f0*/  HMMA.16816.F32 R8, R76.reuse, R92, R8 ;  /* 0x0000005c4c08723c */ /* 0x040fec0000001808 */
[----:B------:R-:W4:Y:S02]  /*b100*/  MUFU.EX2 R164, R164 ;  /* 0x000000a400a47308 */ /* 0x000f240000000800 */
        /* <DEDUP_REMOVED lines=37> */
[----:B------:R-:W4:Y:S01]  /*b360*/  LDSM.16.MT88.4 R68, [R3+0x11800] ;  /* 0x011800000344783b */ /* 0x000f220000004200 */
[----:B------:R-:W-:Y:S06]  /*b370*/  MUFU.EX2 R143, R143 ;  /* 0x0000008f008f7308 */ /* 0x000fec0000000800 */
[C---:B--2---:R-:W-:Y:S02]  /*b380*/  HMMA.16816.F32 R32, R76.reuse, R80, R32 ;  /* 0x000000504c20723c */ /* 0x044fe40000001820 */
[----:B------:R-:W2:Y:S06]  /*b390*/  MUFU.EX2 R0, R0 ;  /* 0x0000000000007308 */ /* 0x000eac0000000800 */
[C---:B------:R-:W-:Y:S01]  /*b3a0*/  HMMA.16816.F32 R36, R76.reuse, R82, R36 ;  /* 0x000000524c24723c */ /* 0x040fe20000001824 */
[----:B------:R-:W5:Y:S07]  /*b3b0*/  LDSM.16.MT88.4 R80, [R3+0xe000] ;  /* 0x00e000000350783b */ /* 0x000f6e0000004200 */
[C---:B------:R-:W-:Y:S08]  /*b3c0*/  HMMA.16816.F32 R8, R76.reuse, R92, R8 ;  /* 0x0000005c4c08723c */ /* 0x040ff00000001808 */
[C---:B---3--:R-:W-:Y:S08]  /*b3d0*/  HMMA.16816.F32 R40, R76.reuse, R64, R40 ;  /* 0x000000404c28723c */ /* 0x048ff00000001828 */
[C---:B------:R-:W-:Y:S01]  /*b3e0*/  HMMA.16816.F32 R44, R76.reuse, R66, R44 ;  /* 0x000000424c2c723c */ /* 0x040fe2000000182c */
[----:B------:R-:W3:Y:S07]  /*b3f0*/  LDSM.16.MT88.4 R64, [R128+0x2000] ;  /* 0x002000008040783b */ /* 0x000eee0000004200 */
[C---:B----4-:R-:W-:Y:S08]  /*b400*/  HMMA.16816.F32 R48, R76.reuse, R68, R48 ;  /* 0x000000444c30723c */ /* 0x050ff00000001830 */
[C---:B------:R-:W-:Y:S01]  /*b410*/  HMMA.16816.F32 R52, R76.reuse, R70, R52 ;  /* 0x000000464c34723c */ /* 0x040fe20000001834 */
[----:B------:R-:W4:Y:S07]  /*b420*/  LDSM.16.MT88.4 R68, [R158+0x2000] ;  /* 0x002000009e44783b */ /* 0x000f2e0000004200 */
        /* <DEDUP_REMOVED lines=14> */
[----:B------:R-:W5:Y:S07]  /*b510*/  LDSM.16.MT88.4 R80, [R211+0x12000] ;  /* 0x01200000d350783b */ /* 0x000f6e0000004200 */
        /* <DEDUP_REMOVED lines=72> */
[----:B------:R-:W-:Y:S07]  /*b9a0*/  LDSM.16.MT88.4 R16, [R211+0xf800] ;  /* 0x00f80000d310783b */ /* 0x000fee0000004200 */
[----:B------:R-:W-:Y:S01]  /*b9b0*/  HMMA.16816.F32 R116, R68, R118, R20 ;  /* 0x000000764474723c */ /* 0x000fe20000001814 */
[----:B------:R-:W-:-:S02]  /*b9c0*/  FADD.FTZ R20, R108, R101 ;  /* 0x000000656c147221 */ /* 0x000fc40000010000 */
[----:B------:R-:W2:Y:S02]  /*b9d0*/  LDSM.16.MT88.4 R100, [R158+0x3800] ;  /* 0x003800009e64783b */ /* 0x000ea40000004200 */
[----:B------:R-:W-:Y:S01]  /*b9e0*/  FADD.FTZ R125, R125, R20 ;  /* 0x000000147d7d7221 */ /* 0x000fe20000010000 */
[----:B------:R-:W-:Y:S01]  /*b9f0*/  FADD.FTZ R20, R130, R129 ;  /* 0x0000008182147221 */ /* 0x000fe20000010000 */
[----:B------:R-:W-:Y:S01]  /*ba00*/  LDSM.16.MT88.4 R156, [R158+0x7800] ;  /* 0x007800009e9c783b */ /* 0x000fe20000004200 */
[----:B----4-:R-:W-:Y:S01]  /*ba10*/  HMMA.16816.F32 R40, R76, R64, R40 ;  /* 0x000000404c28723c */ /* 0x010fe20000001828 */
[----:B------:R-:W-:Y:S01]  /*ba20*/  FADD.FTZ R124, R124, R125 ;  /* 0x0000007d7c7c7221 */ /* 0x000fe20000010000 */
[----:B------:R-:W-:-:S03]  /*ba30*/  FADD.FTZ R20, R161, R20 ;  /* 0x00000014a1147221 */ /* 0x000fc60000010000 */
[----:B------:R-:W-:Y:S01]  /*ba40*/  FADD.FTZ R124, R127, R124 ;  /* 0x0000007c7f7c7221 */ /* 0x000fe20000010000 */
[----:B------:R-:W-:Y:S02]  /*ba50*/  FADD.FTZ R173, R173, R20 ;  /* 0x00000014adad7221 */ /* 0x000fe40000010000 */
[C---:B------:R-:W-:Y:S01]  /*ba60*/  HMMA.16816.F32 R44, R76.reuse, R66, R44 ;  /* 0x000000424c2c723c */ /* 0x040fe2000000182c */
[----:B------:R-:W-:Y:S01]  /*ba70*/  FADD.FTZ R131, R131, R124 ;  /* 0x0000007c83837221 */ /* 0x000fe20000010000 */
[----:B------:R-:W-:Y:S01]  /*ba80*/  FADD.FTZ R173, R184, R173 ;  /* 0x000000adb8ad7221 */ /* 0x000fe20000010000 */
[----:B------:R3:W4:Y:S02]  /*ba90*/  LDSM.16.MT88.4 R64, [R3+0x13800] ;  /* 0x013800000340783b */ /* 0x0007240000004200 */
[----:B------:R-:W-:Y:S01]  /*baa0*/  FADD.FTZ R168, R168, R131 ;  /* 0x00000083a8a87221 */ /* 0x000fe20000010000 */
[----:B------:R-:W-:Y:S02]  /*bab0*/  FADD.FTZ R182, R182, R173 ;  /* 0x000000adb6b67221 */ /* 0x000fe40000010000 */
[----:B------:R-:W-:Y:S01]  /*bac0*/  HMMA.16816.F32 R56, R76, R88, R56 ;  /* 0x000000584c38723c */ /* 0x000fe20000001838 */
        /* <DEDUP_REMOVED lines=9> */
[C---:B------:R-:W-:Y:S01]  /*bb60*/  HMMA.16816.F32 R72, R76.reuse, R84, R72 ;  /* 0x000000544c48723c */ /* 0x040fe20000001848 */
[----:B------:R-:W-:Y:S01]  /*bb70*/  FADD.FTZ R177, R177, R180 ;  /* 0x000000b4b1b17221 */ /* 0x000fe20000010000 */
[----:B------:R-:W-:Y:S01]  /*bb80*/  FADD.FTZ R172, R172, R183 ;  /* 0x000000b7acac7221 */ /* 0x000fe20000010000 */
[-C--:B---3--:R-:W-:Y:S02]  /*bb90*/  MOV R3, R2.reuse ;  /* 0x0000000200037202 */ /* 0x088fe40000000f00 */
[----:B------:R-:W-:Y:S01]  /*bba0*/  FADD.FTZ R186, R186, R177 ;  /* 0x000000b1baba7221 */ /* 0x000fe20000010000 */
[----:B------:R-:W-:Y:S01]  /*bbb0*/  FADD.FTZ R165, R165, R172 ;  /* 0x000000aca5a57221 */ /* 0x000fe20000010000 */
[----:B------:R-:W-:Y:S01]  /*bbc0*/  @P4 MOV R3, R2 ;  /* 0x0000000200034202 */ /* 0x000fe20000000f00 */
        /* <DEDUP_REMOVED lines=20> */
[----:B------:R-:W-:Y:S02]  /*bd10*/  HMMA.16816.F32 R96, R68, R92, R40 ;  /* 0x0000005c4460723c */ /* 0x000fe40000001828 */
[----:B------:R-:W-:-:S04]  /*bd20*/  FADD.FTZ R138, R138, R133 ;  /* 0x000000858a8a7221 */ /* 0x000fc80000010000 */
[----:B------:R-:W-:Y:S02]  /*bd30*/  FADD.FTZ R138, R145, R138 ;  /* 0x0000008a918a7221 */ /* 0x000fe40000010000 */
[----:B----4-:R-:W-:Y:S02]  /*bd40*/  HMMA.16816.F32 R88, R68, R64, R48 ;  /* 0x000000404458723c */ /* 0x010fe40000001830 */
[----:B------:R-:W-:-:S04]  /*bd50*/  FADD.FTZ R143, R143, R138 ;  /* 0x0000008a8f8f7221 */ /* 0x000fc80000010000 */
[----:B------:R-:W-:Y:S02]  /*bd60*/  FADD.FTZ R227, R0, R143 ;  /* 0x0000008f00e37221 */ /* 0x000fe40000010000 */
        /* <DEDUP_REMOVED lines=8> */
[----:B------:R-:W-:Y:S01]  /*bdf0*/  HMMA.16816.F32 R68, R68, R158, R4 ;  /* 0x0000009e4444723c */ /* 0x000fe20000001804 */
[----:B------:R-:W-:-:S04]  /*be00*/  NOP ;  /* 0x0000000000007918 */ /* 0x000fc80000000000 */
[----:B------:R-:W-:-:S15]  /*be10*/  @P4 BRA `(.L_x_2977) ;  /* 0x0000000000044947 */ /* 0x000fde0003800000 */
.L_x_2971:
[----:B------:R-:W-:-:S07]  /*be20*/  IADD3 R136, PT, PT, R144, -0x1, RZ ;  /* 0xffffffff90887810 */ /* 0x000fce0007ffe0ff */
.L_x_2977:
        /* <DEDUP_REMOVED lines=17> */
[----:B------:R-:W3:Y:S01]  /*bf40*/  LDCU UR4, c[0x0][0x45c] ;  /* 0x00008b80ff0477ac */ /* 0x000ee20008000800 */
[----:B------:R-:W4:Y:S01]  /*bf50*/  LDCU.64 UR6, c[0x0][0x3a0] ;  /* 0x00007400ff0677ac */ /* 0x000f220008000a00 */
[----:B------:R-:W2:Y:S01]  /*bf60*/  LDCU.64 UR8, c[0x0][0x3a8] ;  /* 0x00007500ff0877ac */ /* 0x000ea20008000a00 */
[----:B-1----:R-:W-:-:S12]  /*bf70*/  ULEA UR5, UR5, UR11, 0x18 ;  /* 0x0000000b05057291 */ /* 0x002fd8000f8ec0ff */
.L_x_2982:
        /* <DEDUP_REMOVED lines=80> */
.L_x_2979:
[----:B------:R-:W-:Y:S02]  /*c480*/  LEA R233, R233, UR5, 0x1 ;  /* 0x00000005e9e97c11 */ /* 0x000fe4000f8e08ff */
[----:B------:R-:W-:Y:S02]  /*c490*/  SHF.L.U32 R26, R210, 0x5, RZ ;  /* 0x00000005d21a7819 */ /* 0x000fe400000006ff */
[----:B------:R-:W-:Y:S01]  /*c4a0*/  SHF.L.U32 R25, R24, 0x5, RZ ;  /* 0x0000000518197819 */ /* 0x000fe200000006ff */
[----:B------:R-:W-:Y:S01]  /*c4b0*/  @!PT LDS RZ, [RZ] ;  /* 0x00000000fffff984 */ /* 0x000fe20000000800 */
[----:B------:R-:W-:Y:S01]  /*c4c0*/  @!PT LDS RZ, [RZ] ;  /* 0x00000000fffff984 */ /* 0x000fe20000000800 */
[----:B------:R-:W-:Y:S01]  /*c4d0*/  @!PT LDS RZ, [RZ] ;  /* 0x00000000fffff984 */ /* 0x000fe20000000800 */
[----:B------:R-:W-:Y:S01]  /*c4e0*/  LDGSTS.E.BYPASS.LTC128B.128 [R233+0xc000], desc[UR16][R220.64] ;  /* 0x0c000000dce97fae */ /* 0x000fe2000b981a10 */
[----:B------:R-:W-:Y:S02]  /*c4f0*/  LOP3.LUT R213, R26, 0x7c00, RZ, 0xc0, !PT ;  /* 0x00007c001ad57812 */ /* 0x000fe400078ec0ff */
[----:B------:R-:W-:Y:S02]  /*c500*/  IADD3 R26, P0, PT, R25, R220, RZ ;  /* 0x000000dc191a7210 */ /* 0x000fe40007f1e0ff */
[----:B------:R-:W-:Y:S02]  /*c510*/  SHF.L.U64.HI R24, R24, 0x5, R27 ;  /* 0x0000000518187819 */ /* 0x000fe4000001021b */
[----:B------:R-:W-:Y:S01]  /*c520*/  IADD3 R28, P2, PT, R26, R25, RZ ;  /* 0x000000191a1c7210 */ /* 0x000fe20007f5e0ff */
[----:B------:R-:W-:Y:S01]  /*c530*/  LDGSTS.E.BYPASS.LTC128B.128 [R233+0x10000], desc[UR16][R220.64+0x80] ;  /* 0x10000080dce97fae */ /* 0x000fe2000b981a10 */
[----:B------:R-:W-:Y:S02]  /*c540*/  IADD3.X R27, PT, PT, R24, R221, RZ, P0, !PT ;  /* 0x000000dd181b7210 */ /* 0x000fe400007fe4ff */
[-C--:B------:R-:W-:Y:S02]  /*c550*/  IADD3 R36, P0, PT, R28, R25.reuse, RZ ;  /* 0x000000191c247210 */ /* 0x080fe40007f1e0ff */
[-C--:B------:R-:W-:Y:S02]  /*c560*/  IADD3.X R29, PT, PT, R27, R24.reuse, RZ, P2, !PT ;  /* 0x000000181b1d7210 */ /* 0x080fe400017fe4ff */
[-C--:B------:R-:W-:Y:S01]  /*c570*/  IADD3 R32, P2, PT, R36, R25.reuse, RZ ;  /* 0x0000001924207210 */ /* 0x080fe20007f5e0ff */
[----:B------:R-:W-:Y:S01]  /*c580*/  LDGSTS.E.BYPASS.LTC128B.128 [R233+0xc800], desc[UR16][R26.64] ;  /* 0x0c8000001ae97fae */ /* 0x000fe2000b981a10 */
[-C--:B------:R-:W-:Y:S02]  /*c590*/  IADD3.X R37, PT, PT, R29, R24.reuse, RZ, P0, !PT ;  /* 0x000000181d257210 */ /* 0x080fe400007fe4ff */
[-C--:B------:R-:W-:Y:S02]  /*c5a0*/  IADD3 R30, P0, PT, R32, R25.reuse, RZ ;  /* 0x00000019201e7210 */ /* 0x080fe40007f1e0ff */
[-C--:B------:R-:W-:Y:S02]  /*c5b0*/  IADD3.X R33, PT, PT, R37, R24.reuse, RZ, P2, !PT ;  /* 0x0000001825217210 */ /* 0x080fe400017fe4ff */
[-C--:B------:R-:W-:Y:S01]  /*c5c0*/  IADD3 R34, P2, PT, R30, R25.reuse, RZ ;  /* 0x000000191e227210 */ /* 0x080fe20007f5e0ff */
[----:B------:R1:W-:Y:S01]  /*c5d0*/  LDGSTS.E.BYPASS.LTC128B.128 [R233+0x10800], desc[UR16][R26.64+0x80] ;  /* 0x108000801ae97fae */ /* 0x0003e2000b981a10 */
[-C--:B------:R-:W-:Y:S02]  /*c5e0*/  IADD3.X R31, PT, PT, R33, R24.reuse, RZ, P0, !PT ;  /* 0x00000018211f7210 */ /* 0x080fe400007fe4ff */
[----:B------:R-:W-:Y:S02]  /*c5f0*/  IADD3 R38, P0, PT, R34, R25, RZ ;  /* 0x0000001922267210 */ /* 0x000fe40007f1e0ff */
[-C--:B------:R-:W-:Y:S02]  /*c600*/  IADD3.X R35, PT, PT, R31, R24.reuse, RZ, P2, !PT ;  /* 0x000000181f237210 */ /* 0x080fe400017fe4ff */
[----:B------:R-:W-:Y:S01]  /*c610*/  SHF.L.U32 R132, R210, 0x6, RZ ;  /* 0x00000006d2847819 */ /* 0x000fe200000006ff */
[----:B------:R-:W-:Y:S01]  /*c620*/  LDGSTS.E.BYPASS.LTC128B.128 [R233+0xd000], desc[UR16][R28.64] ;  /* 0x0d0000001ce97fae */ /* 0x000fe2000b981a10 */
[----:B------:R-:W-:Y:S02]  /*c630*/  IADD3.X R39, PT, PT, R35, R24, RZ, P0, !PT ;  /* 0x0000001823277210 */ /* 0x000fe400007fe4ff */
[----:B------:R-:W-:Y:S02]  /*c640*/  LOP3.LUT R3, R139, 0x38, RZ, 0xc0, !PT ;  /* 0x000000388b037812 */ /* 0x000fe400078ec0ff */
[----:B------:R-:W-:Y:S02]  /*c650*/  SHF.R.U32.HI R214, RZ, 0x1, R210 ;  /* 0x00000001ffd67819 */ /* 0x000fe400000116d2 */
[--C-:B------:R-:W-:Y:S01]  /*c660*/  LOP3.LUT R3, R3, 0x1c0, R132.reuse, 0xf8, !PT ;  /* 0x000001c003037812 */ /* 0x100fe200078ef884 */
[----:B------:R-:W-:Y:S01]  /*c670*/  LDGSTS.E.BYPASS.LTC128B.128 [R233+0x11000], desc[UR16][R28.64+0x80] ;  /* 0x110000801ce97fae */ /* 0x000fe2000b981a10 */
[----:B------:R-:W-:Y:S02]  /*c680*/  LOP3.LUT R132, R213, 0x200, R132, 0xf8, !PT ;  /* 0x00000200d5847812 */ /* 0x000fe400078ef884 */
[----:B------:R-:W-:Y:S02]  /*c690*/  LOP3.LUT R2, R214, 0x8, RZ, 0xc0, !PT ;  /* 0x00000008d6027812 */ /* 0x000fe400078ec0ff */
[----:B------:R-:W-:Y:S02]  /*c6a0*/  LOP3.LUT P0, RZ, R210, 0x2, RZ, 0xc0, !PT ;  /* 0x00000002d2ff7812 */ /* 0x000fe4000780c0ff */
[----:B------:R-:W-:Y:S01]  /*c6b0*/  LOP3.LUT R2, R132, R3, R2, 0xf6, !PT ;  /* 0x0000000384027212 */ /* 0x000fe200078ef602 */
[----:B------:R-:W-:Y:S01]  /*c6c0*/  LDGSTS.E.BYPASS.LTC128B.128 [R233+0xd800], desc[UR16][R36.64] ;  /* 0x0d80000024e97fae */ /* 0x000fe2000b981a10 */
[----:B------:R-:W-:Y:S02]  /*c6d0*/  SEL R215, R209, 0xffffffe0, !P0 ;  /* 0xffffffe0d1d77807 */ /* 0x000fe40004000000 */
[----:B------:R-:W-:Y:S02]  /*c6e0*/  LEA R190, R2, UR5, 0x1 ;  /* 0x0000000502be7c11 */ /* 0x000fe4000f8e08ff */
[----:B------:R-:W-:Y:S02]  /*c6f0*/  IADD3 R3, PT, PT, R212, R215, RZ ;  /* 0x000000d7d4037210 */ /* 0x000fe40007ffe0ff */
[-C--:B------:R-:W-:Y:S01]  /*c700*/  IADD3 R188, PT, PT, R215, R190.reuse, RZ ;  /* 0x000000bed7bc7210 */ /* 0x080fe20007ffe0ff */
[----:B------:R-:W-:Y:S01]  /*c710*/  LDGSTS.E.BYPASS.LTC128B.128 [R233+0x11800], desc[UR16][R36.64+0x80] ;  /* 0x1180008024e97fae */ /* 0x000fe2000b981a10 */
[----:B------:R-:W-:Y:S02]  /*c720*/  LOP3.LUT P0, RZ, R210, 0x4, RZ, 0xc0, !PT ;  /* 0x00000004d2ff7812 */ /* 0x000fe4000780c0ff */
[----:B------:R-:W-:Y:S04]  /*c730*/  IADD3 R226, PT, PT, R226, -0x1, RZ ;  /* 0xffffffffe2e27810 */ /* 0x000fe80007ffe0ff */
[----:B------:R-:W-:Y:S01]  /*c740*/  ISETP.GT.AND P2, PT, R226, R217, PT ;  /* 0x000000d9e200720c */ /* 0x000fe20003f44270 */
[----:B------:R-:W-:Y:S08]  /*c750*/  LDGSTS.E.BYPASS.LTC128B.128 [R233+0xe000], desc[UR16][R32.64] ;  /* 0x0e00000020e97fae */ /* 0x000ff0000b981a10 */
[----:B------:R-:W-:Y:S08]  /*c760*/  LDGSTS.E.BYPASS.LTC128B.128 [R233+0x12000], desc[UR16][R32.64+0x80] ;  /* 0x1200008020e97fae */ /* 0x000ff0000b981a10 */
[----:B------:R-:W-:Y:S08]  /*c770*/  LDGSTS.E.BYPASS.LTC128B.128 [R233+0xe800], desc[UR16][R30.64] ;  /* 0x0e8000001ee97fae */ /* 0x000ff0000b981a10 */
[----:B------:R2:W-:Y:S08]  /*c780*/  LDGSTS.E.BYPASS.LTC128B.128 [R233+0x12800], desc[UR16][R30.64+0x80] ;  /* 0x128000801ee97fae */ /* 0x0005f0000b981a10 */
[----:B------:R-:W-:Y:S08]  /*c790*/  LDGSTS.E.BYPASS.LTC128B.128 [R233+0xf000], desc[UR16][R34.64] ;  /* 0x0f00000022e97fae */ /* 0x000ff0000b981a10 */
[----:B------:R5:W-:Y:S08]  /*c7a0*/  LDGSTS.E.BYPASS.LTC128B.128 [R233+0x13000], desc[UR16][R34.64+0x80] ;  /* 0x1300008022e97fae */ /* 0x000bf0000b981a10 */
[----:B------:R-:W-:Y:S08]  /*c7b0*/  LDGSTS.E.BYPASS.LTC128B.128 [R233+0xf800], desc[UR16][R38.64] ;  /* 0x0f80000026e97fae */ /* 0x000ff0000b981a10 */
[----:B------:R3:W-:Y:S08]  /*c7c0*/  LDGSTS.E.BYPASS.LTC128B.128 [R233+0x13800], desc[UR16][R38.64+0x80] ;  /* 0x1380008026e97fae */ /* 0x0007f0000b981a10 */
[----:B------:R-:W-:Y:S08]  /*c7d0*/  LDSM.16.M88.4 R140, [R190] ;  /* 0x00000000be8c783b */ /* 0x000ff00000000200 */
[----:B------:R-:W4:Y:S08]  /*c7e0*/  LDSM.16.M88.4 R144, [R212+0x4000] ;  /* 0x00400000d490783b */ /* 0x000f300000000200 */
[----:B------:R-:W1:Y:S08]  /*c7f0*/  LDSM.16.M88.4 R148, [R212+0x4800] ;  /* 0x00480000d494783b */ /* 0x000e700000000200 */
[----:B------:R-:W2:Y:S08]  /*c800*/  LDSM.16.M88.4 R152, [R212+0x5000] ;  /* 0x00500000d498783b */ /* 0x000eb00000000200 */
[----:B------:R-:W0:Y:S08]  /*c810*/  LDGDEPBAR ;  /* 0x00000000000079af */ /* 0x000e300000000000 */
[----:B------:R-:W5:Y:S08]  /*c820*/  LDSM.16.M88.4 R156, [R212+0x5800] ;  /* 0x00580000d49c783b */ /* 0x000f700000000200 */
[----:B------:R-:W3:Y:S01]  /*c830*/  LDSM.16.M88.4 R160, [R212+0x6000] ;  /* 0x00600000d4a0783b */ /* 0x000ee20000000200 */
[C---:B----4-:R-:W-:Y:S07]  /*c840*/  HMMA.16816.F32 R4, R140.reuse, R144, RZ ;  /* 0x000000908c04723c */ /* 0x050fee00000018ff */
[----:B------:R-:W4:Y:S01]  /*c850*/  LDSM.16.M88.4 R164, [R212+0x6800] ;  /* 0x00680000d4a4783b */ /* 0x000f220000000200 */
[C---:B------:R-:W-:Y:S07]  /*c860*/  HMMA.16816.F32 R8, R140.reuse, R146, RZ ;  /* 0x000000928c08723c */ /* 0x040fee00000018ff */
[----:B------:R-:W4:Y:S01]  /*c870*/  LDSM.16.M88.4 R168, [R212+0x7000] ;  /* 0x00700000d4a8783b */ /* 0x000f220000000200 */
[C---:B-1----:R-:W-:Y:S07]  /*c880*/  HMMA.16816.F32 R12, R140.reuse, R148, RZ ;  /* 0x000000948c0c723c */ /* 0x042fee00000018ff */
[----:B------:R-:W1:Y:S01]  /*c890*/  LDSM.16.M88.4 R172, [R212+0x7800] ;  /* 0x00780000d4ac783b */ /* 0x000e620000000200 */
[C---:B------:R-:W-:Y:S07]  /*c8a0*/  HMMA.16816.F32 R16, R140.reuse, R150, RZ ;  /* 0x000000968c10723c */ /* 0x040fee00000018ff */
[----:B------:R-:W-:Y:S01]  /*c8b0*/  LDSM.16.M88.4 R176, [R188] ;  /* 0x00000000bcb0783b */ /* 0x000fe20000000200 */
[C---:B--2---:R-:W-:Y:S07]  /*c8c0*/  HMMA.16816.F32 R20, R140.reuse, R152, RZ ;  /* 0x000000988c14723c */ /* 0x044fee00000018ff */
[----:B------:R-:W2:Y:S01]  /*c8d0*/  LDSM.16.M88.4 R180, [R3+0x4000] ;  /* 0x0040000003b4783b */ /* 0x000ea20000000200 */
[C---:B------:R-:W-:Y:S07]  /*c8e0*/  HMMA.16816.F32 R24, R140.reuse, R154, RZ ;  /* 0x0000009a8c18723c */ /* 0x040fee00000018ff */
[----:B------:R-:W2:Y:S01]  /*c8f0*/  LDSM.16.M88.4 R184, [R3+0x4800] ;  /* 0x0048000003b8783b */ /* 0x000ea20000000200 */
[C---:B-----5:R-:W-:Y:S01]  /*c900*/  HMMA.16816.F32 R28, R140.reuse, R156, RZ ;  /* 0x0000009c8c1c723c */ /* 0x060fe200000018ff */
[----:B------:R-:W-:Y:S06]  /*c910*/  SEL R157, R208, 0xffffffc0, !P0 ;  /* 0xffffffc0d09d7807 */ /* 0x000fec0004000000 */
[----:B------:R-:W5:Y:S01]  /*c920*/  LDSM.16.M88.4 R132, [R3+0x5000] ;  /* 0x005000000384783b */ /* 0x000f620000000200 */
[----:B------:R-:W-:Y:S02]  /*c930*/  IADD3 R200, PT, PT, R157, R190, RZ ;  /* 0x000000be9dc87210 */ /* 0x000fe40007ffe0ff */
[----:B------:R-:W-:Y:S01]  /*c940*/  IADD3 R136, PT, PT, R212, R157, RZ ;  /* 0x0000009dd4887210 */ /* 0x000fe20007ffe0ff */
[C---:B------:R-:W-:Y:S01]  /*c950*/  HMMA.16816.F32 R32, R140.reuse, R158, RZ ;  /* 0x0000009e8c20723c */ /* 0x040fe200000018ff */
[C---:B------:R-:W-:Y:S02]  /*c960*/  IADD3 R201, PT, PT, R215.reuse, R200, RZ ;  /* 0x000000c8d7c97210 */ /* 0x040fe40007ffe0ff */
[----:B------:R-:W-:Y:S01]  /*c970*/  IADD3 R2, PT, PT, R215, R136, RZ ;  /* 0x00000088d7027210 */ /* 0x000fe20007ffe0ff */
[----:B------:R-:W-:Y:S04]  /*c980*/  LDSM.16.M88.4 R144, [R3+0x6000] ;  /* 0x006000000390783b */ /* 0x000fe80000000200 */
[C---:B---3--:R-:W-:Y:S04]  /*c990*/  HMMA.16816.F32 R36, R140.reuse, R160, RZ ;  /* 0x000000a08c24723c */ /* 0x048fe800000018ff */
[----:B------:R-:W-:Y:S04]  /*c9a0*/  LDSM.16.M88.4 R148, [R3+0x6800] ;  /* 0x006800000394783b */ /* 0x000fe80000000200 */
[C---:B------:R-:W-:Y:S04]  /*c9b0*/  HMMA.16816.F32 R40, R140.reuse, R162, RZ ;  /* 0x000000a28c28723c */ /* 0x040fe800000018ff */
[----:B------:R-:W-:Y:S04]  /*c9c0*/  LDSM.16.M88.4 R152, [R3+0x7000] ;  /* 0x007000000398783b */ /* 0x000fe80000000200 */
[C---:B----4-:R-:W-:Y:S04]  /*c9d0*/  HMMA.16816.F32 R44, R140.reuse, R164, RZ ;  /* 0x000000a48c2c723c */ /* 0x050fe800000018ff */
[----:B------:R-:W-:Y:S04]  /*c9e0*/  LDSM.16.M88.4 R156, [R3+0x7800] ;  /* 0x00780000039c783b */ /* 0x000fe80000000200 */
[C---:B------:R-:W-:Y:S04]  /*c9f0*/  HMMA.16816.F32 R48, R140.reuse, R166, RZ ;  /* 0x000000a68c30723c */ /* 0x040fe800000018ff */
[----:B------:R-:W-:Y:S04]  /*ca00*/  LDSM.16.M88.4 R160, [R200] ;  /* 0x00000000c8a0783b */ /* 0x000fe80000000200 */
[C---:B------:R-:W-:Y:S04]  /*ca10*/  HMMA.16816.F32 R52, R140.reuse, R168, RZ ;  /* 0x000000a88c34723c */ /* 0x040fe800000018ff */
[----:B------:R-:W-:Y:S04]  /*ca20*/  LDSM.16.M88.4 R164, [R136+0x4000] ;  /* 0x0040000088a4783b */ /* 0x000fe80000000200 */
[C---:B------:R-:W-:Y:S04]  /*ca30*/  HMMA.16816.F32 R56, R140.reuse, R170, RZ ;  /* 0x000000aa8c38723c */ /* 0x040fe800000018ff */
[----:B------:R-:W-:Y:S04]  /*ca40*/  LDSM.16.M88.4 R168, [R136+0x4800] ;  /* 0x0048000088a8783b */ /* 0x000fe80000000200 */
[C---:B-1----:R-:W-:Y:S04]  /*ca50*/  HMMA.16816.F32 R60, R140.reuse, R172, RZ ;  /* 0x000000ac8c3c723c */ /* 0x042fe800000018ff */
[----:B------:R-:W-:Y:S04]  /*ca60*/  LDSM.16.M88.4 R192, [R136+0xa800] ;  /* 0x00a8000088c0783b */ /* 0x000fe80000000200 */
[----:B------:R-:W-:Y:S04]  /*ca70*/  HMMA.16816.F32 R64, R140, R174, RZ ;  /* 0x000000ae8c40723c */ /* 0x000fe800000018ff */
[----:B------:R-:W1:Y:S04]  /*ca80*/  LDSM.16.M88.4 R140, [R3+0x5800] ;  /* 0x00580000038c783b */ /* 0x000e680000000200 */
[C---:B--2---:R-:W-:Y:S04]  /*ca90*/  HMMA.16816.F32 R4, R176.reuse, R180, R4 ;  /* 0x000000b4b004723c */ /* 0x044fe80000001804 */
[----:B------:R-:W2:Y:S04]  /*caa0*/  LDSM.16.M88.4 R172, [R136+0x5000] ;  /* 0x0050000088ac783b */ /* 0x000ea80000000200 */
[C---:B------:R-:W-:Y:S04]  /*cab0*/  HMMA.16816.F32 R8, R176.reuse, R182, R8 ;  /* 0x000000b6b008723c */ /* 0x040fe80000001808 */
[----:B------:R-:W-:Y:S04]  /*cac0*/  LDSM.16.M88.4 R180, [R136+0x9000] ;  /* 0x0090000088b4783b */ /* 0x000fe80000000200 */
[C---:B------:R-:W-:Y:S04]  /*cad0*/  HMMA.16816.F32 R12, R176.reuse, R184, R12 ;  /* 0x000000b8b00c723c */ /* 0x040fe8000000180c */
[----:B------:R-:W-:Y:S04]  /*cae0*/  LDSM.16.M88.4 R196, [R136+0xb000] ;  /* 0x00b0000088c4783b */ /* 0x000fe80000000200 */
[C---:B------:R-:W-:Y:S04]  /*caf0*/  HMMA.16816.F32 R16, R176.reuse, R186, R16 ;  /* 0x000000bab010723c */ /* 0x040fe80000001810 */
[----:B------:R-:W-:Y:S04]  /*cb00*/  LDSM.16.M88.4 R184, [R136+0x9800] ;  /* 0x0098000088b8783b */ /* 0x000fe80000000200 */
[C---:B-----5:R-:W-:Y:S04]  /*cb10*/  HMMA.16816.F32 R20, R176.reuse, R132, R20 ;  /* 0x00000084b014723c */ /* 0x060fe80000001814 */
[----:B------:R-:W-:Y:S04]  /*cb20*/  LDSM.16.M88.4 R204, [R2+0x8000] ;  /* 0x0080000002cc783b */ /* 0x000fe80000000200 */
[C---:B------:R-:W-:Y:S04]  /*cb30*/  HMMA.16816.F32 R24, R176.reuse, R134, R24 ;  /* 0x00000086b018723c */ /* 0x040fe80000001818 */
[----:B------:R-:W3:Y:S04]  /*cb40*/  LDSM.16.M88.4 R132, [R136+0x5800] ;  /* 0x005800008884783b */ /* 0x000ee80000000200 */
        /* <DEDUP_REMOVED lines=16> */
[----:B------:R-:W-:Y:S07]  /*cc50*/  LDSM.16.M88.4 R176, [R212+0xb800] ;  /* 0x00b80000d4b0783b */ /* 0x000fee0000000200 */
        /* <DEDUP_REMOVED lines=22> */
[----:B------:R-:W2:Y:S07]  /*cdc0*/  LDSM.16.M88.4 R132, [R2+0x7800] ;  /* 0x007800000284783b */ /* 0x000eae0000000200 */
[C---:B-1----:R-:W-:Y:S01]  /*cdd0*/  HMMA.16816.F32 R4, R140.reuse, R152, R4 ;  /* 0x000000988c04723c */ /* 0x042fe20000001804 */
[----:B------:R-:W-:Y:S07]  /*cde0*/  LDSM.16.M88.4 R160, [R212+0x8800] ;  /* 0x00880000d4a0783b */ /* 0x000fee0000000200 */
[C---:B------:R-:W-:Y:S01]  /*cdf0*/  HMMA.16816.F32 R8, R140.reuse, R154, R8 ;  /* 0x0000009a8c08723c */ /* 0x040fe20000001808 */
[----:B------:R-:W-:Y:S07]  /*ce00*/  LDSM.16.M88.4 R152, [R190+0x2000] ;  /* 0x00200000be98783b */ /* 0x000fee0000000200 */
[C---:B------:R-:W-:Y:S08]  /*ce10*/  HMMA.16816.F32 R12, R140.reuse, R156, R12 ;  /* 0x0000009c8c0c723c */ /* 0x040ff0000000180c */
        /* <DEDUP_REMOVED lines=17> */
[C---:B--2---:R-:W-:Y:S08]  /*cf30*/  HMMA.16816.F32 R60, R140.reuse, R132, R60 ;  /* 0x000000848c3c723c */ /* 0x044ff0000000183c */
[----:B------:R-:W-:Y:S01]  /*cf40*/  HMMA.16816.F32 R64, R140, R134, R64 ;  /* 0x000000868c40723c */ /* 0x000fe20000001840 */
[----:B------:R-:W-:Y:S07]  /*cf50*/  LDSM.16.M88.4 R132, [R188+0x2000] ;  /* 0x00200000bc84783b */ /* 0x000fee0000000200 */
[C---:B-1----:R-:W-:Y:S01]  /*cf60*/  HMMA.16816.F32 R4, R152.reuse, R156, R4 ;  /* 0x0000009c9804723c */ /* 0x042fe20000001804 */
        /* <DEDUP_REMOVED lines=90> */
[----:B----4-:R-:W4:Y:S01]  /*d510*/  LDSM.16.M88.4 R132, [R2+0x9800] ;  /* 0x009800000284783b */ /* 0x010f220000000200 */
[----:B------:R-:W-:Y:S01]  /*d520*/  FMUL.FTZ R232, R21, UR10 ;  /* 0x0000000a15e87c20 */ /* 0x000fe20008410000 */
[----:B------:R-:W-:Y:S06]  /*d530*/  FMUL.FTZ R230, R23, UR10 ;  /* 0x0000000a17e67c20 */ /* 0x000fec0008410000 */
[----:B------:R-:W3:Y:S01]  /*d540*/  MUFU.TANH R145, R192 ;  /* 0x000000c000917308 */ /* 0x000ee20000002400 */
[----:B------:R-:W-:Y:S01]  /*d550*/  FMUL.FTZ R25, R25, UR10 ;  /* 0x0000000a19197c20 */ /* 0x000fe20008410000 */
[----:B------:R-:W-:Y:S01]  /*d560*/  FMUL.FTZ R26, R26, UR10 ;  /* 0x0000000a1a1a7c20 */ /* 0x000fe20008410000 */
[----:B------:R-:W-:Y:S01]  /*d570*/  FMUL.FTZ R27, R27, UR10 ;  /* 0x0000000a1b1b7c20 */ /* 0x000fe20008410000 */
[----:B-1----:R-:W-:Y:S06]  /*d580*/  FMUL.FTZ R189, R24, UR10 ;  /* 0x0000000a18bd7c20 */ /* 0x002fec0008410000 */
[----:B------:R-:W1:Y:S01]  /*d590*/  MUFU.TANH R206, R25 ;  /* 0x0000001900ce7308 */ /* 0x000e620000002400 */
[----:B--2---:R-:W-:Y:S09]  /*d5a0*/  FMUL.FTZ R191, R22, UR10 ;  /* 0x0000000a16bf7c20 */ /* 0x004ff20008410000 */
[----:B------:R-:W2:Y:S10]  /*d5b0*/  MUFU.TANH R157, R26 ;  /* 0x0000001a009d7308 */ /* 0x000eb40000002400 */
[----:B------:R5:W1:Y:S10]  /*d5c0*/  MUFU.TANH R204, R27 ;  /* 0x0000001b00cc7308 */ /* 0x000a740000002400 */
[----:B------:R3:W1:Y:S01]  /*d5d0*/  MUFU.TANH R10, R136 ;  /* 0x00000088000a7308 */ /* 0x0006620000002400 */
[C---:B----4-:R-:W-:Y:S09]  /*d5e0*/  HMMA.16816.F32 R28, R200.reuse, R132, R28 ;  /* 0x00000084c81c723c */ /* 0x050ff2000000181c */
[----:B------:R-:W4:Y:S01]  /*d5f0*/  MUFU.TANH R155, R191 ;  /* 0x000000bf009b7308 */ /* 0x000f220000002400 */
[----:B-----5:R-:W5:Y:S01]  /*d600*/  LDSM.16.M88.4 R24, [R2+0xa800] ;  /* 0x00a800000218783b */ /* 0x020f620000000200 */
[C---:B------:R-:W-:Y:S08]  /*d610*/  HMMA.16816.F32 R32, R200.reuse, R134, R32 ;  /* 0x00000086c820723c */ /* 0x040ff00000001820 */
[----:B------:R-:W1:Y:S01]  /*d620*/  MUFU.TANH R153, R189 ;  /* 0x000000bd00997308 */ /* 0x000e620000002400 */
[----:B---3--:R-:W-:Y:S01]  /*d630*/  FMUL.FTZ R136, R20, UR10 ;  /* 0x0000000a14887c20 */ /* 0x008fe20008410000 */
[C---:B------:R-:W-:Y:S03]  /*d640*/  HMMA.16816.F32 R36, R200.reuse, R140, R36 ;  /* 0x0000008cc824723c */ /* 0x040fe60000001824 */
[----:B------:R-:W-:Y:S01]  /*d650*/  FMUL.FTZ R28, R28, UR10 ;  /* 0x0000000a1c1c7c20 */ /* 0x000fe20008410000 */
[----:B------:R-:W-:Y:S01]  /*d660*/  FMUL.FTZ R29, R29, UR10 ;  /* 0x0000000a1d1d7c20 */ /* 0x000fe20008410000 */
[----:B------:R-:W-:Y:S03]  /*d670*/  FMUL.FTZ R30, R30, UR10 ;  /* 0x0000000a1e1e7c20 */ /* 0x000fe60008410000 */
[----:B------:R-:W3:Y:S01]  /*d680*/  MUFU.TANH R151, R136 ;  /* 0x0000008800977308 */ /* 0x000ee20000002400 */
        /* <DEDUP_REMOVED lines=15> */
[----:B------:R-:W1:Y:S01]  /*d780*/  MUFU.TANH R171, R30 ;  /* 0x0000001e00ab7308 */ /* 0x000e620000002400 */
[C---:B-----5:R-:W-:Y:S03]  /*d790*/  HMMA.16816.F32 R44, R200.reuse, R24, R44 ;  /* 0x00000018c82c723c */ /* 0x060fe6000000182c */
[----:B------:R-:W-:Y:S06]  /*d7a0*/  FMUL.FTZ R43, R43, UR10 ;  /* 0x0000000a2b2b7c20 */ /* 0x000fec0008410000 */
[----:B------:R5:W1:Y:S01]  /*d7b0*/  MUFU.TANH R194, R31 ;  /* 0x0000001f00c27308 */ /* 0x000a620000002400 */
[C---:B------:R-:W-:Y:S01]  /*d7c0*/  HMMA.16816.F32 R48, R200.reuse, R26, R48 ;  /* 0x0000001ac830723c */ /* 0x040fe20000001830 */
[----:B------:R-:W-:Y:S08]  /*d7d0*/  LDSM.16.M88.4 R24, [R2+0xb800] ;  /* 0x00b800000218783b */ /* 0x000ff00000000200 */
[----:B------:R2:W1:Y:S01]  /*d7e0*/  MUFU.TANH R175, R33 ;  /* 0x0000002100af7308 */ /* 0x0004620000002400 */
[----:B------:R-:W-:Y:S01]  /*d7f0*/  FMUL.FTZ R45, R45, UR10 ;  /* 0x0000000a2d2d7c20 */ /* 0x000fe20008410000 */
[----:B------:R-:W-:Y:S01]  /*d800*/  FMUL.FTZ R46, R46, UR10 ;  /* 0x0000000a2e2e7c20 */ /* 0x000fe20008410000 */
[----:B------:R-:W-:Y:S07]  /*d810*/  FMUL.FTZ R47, R47, UR10 ;  /* 0x0000000a2f2f7c20 */ /* 0x000fee0008410000 */
[----:B------:R-:W1:Y:S01]  /*d820*/  MUFU.TANH R252, R252 ;  /* 0x000000fc00fc7308 */ /* 0x000e620000002400 */
[----:B-----5:R-:W5:Y:S01]  /*d830*/  LDSM.16.M88.4 R28, [R2+0xb000] ;  /* 0x00b00000021c783b */ /* 0x020f620000000200 */
[----:B------:R-:W-:Y:S04]  /*d840*/  DEPBAR.LE SB0, 0x0 ;  /* 0x000080000000791a */ /* 0x000fe80000000000 */
[----:B------:R-:W-:Y:S01]  /*d850*/  FMUL.FTZ R249, R48, UR10 ;  /* 0x0000000a30f97c20 */ /* 0x000fe20008410000 */
[----:B------:R-:W-:Y:S03]  /*d860*/  FMUL.FTZ R49, R49, UR10 ;  /* 0x0000000a31317c20 */ /* 0x000fe60008410000 */
[----:B------:R-:W1:Y:S01]  /*d870*/  MUFU.TANH R250, R250 ;  /* 0x000000fa00fa7308 */ /* 0x000e620000002400 */
[----:B------:R-:W-:Y:S01]  /*d880*/  BAR.SYNC.DEFER_BLOCKING 0x0 ;  /* 0x0000000000007b1d */ /* 0x000fe20000010000 */
[----:B--2---:R-:W-:Y:S01]  /*d890*/  FMUL.FTZ R33, R44, UR10 ;  /* 0x0000000a2c217c20 */ /* 0x004fe20008410000 */
[----:B------:R-:W-:Y:S01]  /*d8a0*/  FMUL.FTZ R50, R50, UR10 ;  /* 0x0000000a32327c20 */ /* 0x000fe20008410000 */
[----:B------:R-:W-:Y:S06]  /*d8b0*/  FMUL.FTZ R51, R51, UR10 ;  /* 0x0000000a33337c20 */ /* 0x000fec0008410000 */
[----:B------:R-:W2:Y:S10]  /*d8c0*/  MUFU.TANH R248, R248 ;  /* 0x000000f800f87308 */ /* 0x000eb40000002400 */
[----:B------:R-:W1:Y:S10]  /*d8d0*/  MUFU.TANH R246, R246 ;  /* 0x000000f600f67308 */ /* 0x000e740000002400 */
[----:B------:R-:W1:Y:S10]  /*d8e0*/  MUFU.TANH R244, R244 ;  /* 0x000000f400f47308 */ /* 0x000e740000002400 */
[----:B------:R-:W1:Y:S01]  /*d8f0*/  MUFU.TANH R240, R240 ;  /* 0x000000f000f07308 */ /* 0x000e620000002400 */
[C---:B-----5:R-:W-:Y:S09]  /*d900*/  HMMA.16816.F32 R52, R200.reuse, R28, R52 ;  /* 0x0000001cc834723c */ /* 0x060ff20000001834 */
[----:B------:R-:W1:Y:S01]  /*d910*/  MUFU.TANH R242, R242 ;  /* 0x000000f200f27308 */ /* 0x000e620000002400 */
[C---:B------:R-:W-:Y:S09]  /*d920*/  HMMA.16816.F32 R56, R200.reuse, R30, R56 ;  /* 0x0000001ec838723c */ /* 0x040ff20000001838 */
[----:B------:R-:W1:Y:S01]  /*d930*/  MUFU.TANH R238, R238 ;  /* 0x000000ee00ee7308 */ /* 0x000e620000002400 */
[C---:B------:R-:W-:Y:S03]  /*d940*/  HMMA.16816.F32 R60, R200.reuse, R24, R60 ;  /* 0x00000018c83c723c */ /* 0x040fe6000000183c */
        /* <DEDUP_REMOVED lines=71> */
[----:B------:R-:W-:Y:S01]  /*ddc0*/  VIADD R13, R225, 0xffffff00 ;  /* 0xffffff00e10d7836 */ /* 0x000fe20000000000 */
        /* <DEDUP_REMOVED lines=61> */
.L_x_2981:
        /* <DEDUP_REMOVED lines=36> */
.L_x_2980:
        /* <DEDUP_REMOVED lines=36> */
[----:B------:R-:W-:Y:S01]  /*e620*/  IADD3 R140, PT, PT, R211, 0xc040, RZ ;  /* 0x0000c040d38c7810 */ /* 0x000fe20007ffe0ff */
        /* <DEDUP_REMOVED lines=420> */
[----:B-1----:R-:W-:Y:S02]  /*10070*/  F2FP.F16.F32.PACK_AB R70, R188, R187 ;  /* 0x000000bbbc46723e */ /* 0x002fe400000000ff */
[----:B---3--:R-:W-:Y:S01]  /*10080*/  F2FP.F16.F32.PACK_AB R71, R195, R190 ;  /* 0x000000bec347723e */ /* 0x008fe200000000ff */
        /* <DEDUP_REMOVED lines=82> */
.L_x_2978:
        /* <DEDUP_REMOVED lines=100> */
[----:B------:R-:W-:Y:S01]  /*10bf0*/  STS.64 [R9], R124 ;  /* 0x0000007c09007388 */ /* 0x000fe20000000a00 */
        /* <DEDUP_REMOVED lines=23> */
[----:B------:R-:W4:Y:S01]  /*10d70*/  LDC.64 R6, c[0x0][0x430] ;  /* 0x00010c00ff067b82 */ /* 0x000f220000000a00 */
[----:B-1----:R-:W-:Y:S01]  /*10d80*/  @P2 FMUL.FTZ R5, R5, 0.69314718246459960938 ;  /* 0x3f31721805052820 */ /* 0x002fe20000410000 */
[----:B--2---:R-:W-:Y:S01]  /*10d90*/  @P1 FMUL.FTZ R4, R4, 0.69314718246459960938 ;  /* 0x3f31721804041820 */ /* 0x004fe20000410000 */
[----:B------:R-:W-:Y:S04]  /*10da0*/  STS.64 [R11+0x800], R118 ;  /* 0x000800760b007388 */ /* 0x000fe80000000a00 */
[----:B------:R-:W-:Y:S04]  /*10db0*/  STS.64 [R12], R112 ;  /* 0x000000700c007388 */ /* 0x000fe80000000a00 */
[----:B------:R-:W-:Y:S04]  /*10dc0*/  STS.64 [R12+0x800], R114 ;  /* 0x000800720c007388 */ /* 0x000fe80000000a00 */
[----:B------:R-:W-:Y:S04]  /*10dd0*/  STS.64 [R13], R108 ;  /* 0x0000006c0d007388 */ /* 0x000fe80000000a00 */
[----:B------:R-:W-:Y:S04]  /*10de0*/  STS.64 [R13+0x800], R110 ;  /* 0x0008006e0d007388 */ /* 0x000fe80000000a00 */
[----:B------:R-:W-:Y:S01]  /*10df0*/  STS.64 [R14], R104 ;  /* 0x000000680e007388 */ /* 0x000fe20000000a00 */
[----:B----4-:R-:W-:-:S03]  /*10e00*/  IMAD R6, R6, UR8, R223 ;  /* 0x0000000806067c24 */ /* 0x010fc6000f8e02df */
        /* <DEDUP_REMOVED lines=11> */
[----:B-1----:R-:W-:-:S03]  /*10ec0*/  IADD3 R8, PT, PT, -R223, RZ, RZ ;  /* 0x000000ffdf087210 */ /* 0x002fc60007ffe1ff */
[----:B------:R1:W-:Y:S04]  /*10ed0*/  STS.64 [R12+0x4000], R80 ;  /* 0x004000500c007388 */ /* 0x0003e80000000a00 */
[----:B------:R-:W-:Y:S01]  /*10ee0*/  STS.64 [R12+0x4800], R82 ;  /* 0x004800520c007388 */ /* 0x000fe20000000a00 */
[----:B------:R-:W-:-:S03]  /*10ef0*/  IMAD R8, R15, R8, UR7 ;  /* 0x000000070f087e24 */ /* 0x000fc6000f8e0208 */
[----:B------:R2:W-:Y:S01]  /*10f00*/  STS.64 [R13+0x4000], R76 ;  /* 0x0040004c0d007388 */ /* 0x0005e20000000a00 */
[----:B------:R-:W-:-:S03]  /*10f10*/  IMAD R6, R6, R15, R8 ;  /* 0x0000000f06067224 */ /* 0x000fc600078e0208 */
[----:B------:R4:W-:Y:S04]  /*10f20*/  STS.64 [R13+0x4800], R78 ;  /* 0x0048004e0d007388 */ /* 0x0009e80000000a00 */
[----:B------:R4:W-:Y:S04]  /*10f30*/  STS.64 [R14+0x4000], R72 ;  /* 0x004000480e007388 */ /* 0x0009e80000000a00 */
[----:B------:R4:W-:Y:S04]  /*10f40*/  STS.64 [R14+0x4800], R74 ;  /* 0x0048004a0e007388 */ /* 0x0009e80000000a00 */
[----:B------:R4:W-:Y:S01]  /*10f50*/  STS.64 [R209+0x4000], R68 ;  /* 0x00400044d1007388 */ /* 0x0009e20000000a00 */
[----:B-1----:R-:W-:-:S03]  /*10f60*/  MOV R80, 0xff800000 ;  /* 0xff80000000507802 */ /* 0x002fc60000000f00 */
[----:B------:R1:W-:Y:S01]  /*10f70*/  STS.64 [R209+0x4800], R70 ;  /* 0x00480046d1007388 */ /* 0x0003e20000000a00 */
[----:B-----5:R-:W-:Y:S01]  /*10f80*/  @P2 FFMA.FTZ R80, R132, R17, R5 ;  /* 0x0000001184502223 */ /* 0x020fe20000010005 */
[----:B------:R-:W-:Y:S01]  /*10f90*/  BAR.SYNC.DEFER_BLOCKING 0x0 ;  /* 0x0000000000007b1d */ /* 0x000fe20000010000 */
[----:B--2---:R-:W-:Y:S01]  /*10fa0*/  MOV R76, 0xff800000 ;  /* 0xff800000004c7802 */ /* 0x004fe20000000f00 */
[----:B---3--:R-:W-:Y:S01]  /*10fb0*/  @P1 FFMA.FTZ R76, R3, R16, R4 ;  /* 0x00000010034c1223 */ /* 0x008fe20000010004 */
[----:B----4-:R-:W-:-:S04]  /*10fc0*/  IMAD R78, R6, R7, UR6 ;  /* 0x00000006064e7e24 */ /* 0x010fc8000f8e0207 */
[----:B------:R-:W-:Y:S01]  /*10fd0*/  IMAD R3, R78, UR4, RZ ;  /* 0x000000044e037c24 */ /* 0x000fe2000f8e02ff */
        /* <DEDUP_REMOVED lines=27> */
.L_x_2984:
[----:B------:R-:W-:Y:S05]  /*11190*/  BSYNC.RECONVERGENT B0 ;  /* 0x0000000000007941 */ /* 0x000fea0003800200 */
.L_x_2983:
[----:B------:R-:W3:Y:S01]  /*111a0*/  LDCU.64 UR4, c[0x0][0x3f8] ;  /* 0x00007f00ff0477ac */ /* 0x000ee20008000a00 */
[----:B--2---:R-:W-:Y:S02]  /*111b0*/  SHF.R.U32.HI R69, RZ, 0x4, R210 ;  /* 0x00000004ff457819 */ /* 0x004fe400000116d2 */
[----:B------:R-:W-:Y:S02]  /*111c0*/  LOP3.LUT R139, R139, 0x1f80, RZ, 0xc0, !PT ;  /* 0x00001f808b8b7812 */ /* 0x000fe400078ec0ff */
[C---:B------:R-:W-:Y:S01]  /*111d0*/  ISETP.GE.AND P0, PT, R69.reuse, R216, PT ;  /* 0x000000d84500720c */ /* 0x040fe20003f06270 */
[----:B-1----:R-:W-:Y:S01]  /*111e0*/  VIADD R71, R69, 0x8 ;  /* 0x0000000845477836 */ /* 0x002fe20000000000 */
        /* <DEDUP_REMOVED lines=9> */
[C---:B---3--:R-:W-:Y:S02]  /*11280*/  LEA R74, P1, R0.reuse, UR4, 0x2 ;  /* 0x00000004004a7c11 */ /* 0x048fe4000f8210ff */
[-C--:B------:R-:W-:Y:S01]  /*11290*/  ISETP.GE.AND P4, PT, R71, R216.reuse, PT ;  /* 0x000000d84700720c */ /* 0x080fe20003f86270 */
[C---:B------:R-:W-:Y:S01]  /*112a0*/  VIADD R71, R69.reuse, 0x28 ;  /* 0x0000002845477836 */ /* 0x040fe20000000000 */
[----:B------:R-:W-:Y:S01]  /*112b0*/  LEA.HI.X R75, R0, UR5, R75, 0x2, P1 ;  /* 0x00000005004b7c11 */ /* 0x000fe200088f144b */
[----:B------:R-:W-:Y:S01]  /*112c0*/  VIADD R69, R69, 0x38 ;  /* 0x0000003845457836 */ /* 0x000fe20000000000 */
[----:B------:R-:W-:-:S02]  /*112d0*/  ISETP.GE.AND P3, PT, R73, R216, PT ;  /* 0x000000d84900720c */ /* 0x000fc40003f66270 */
[-C--:B------:R-:W-:Y:S01]  /*112e0*/  ISETP.GE.AND P2, PT, R71, R216.reuse, PT ;  /* 0x000000d84700720c */ /* 0x080fe20003f46270 */
[----:B------:R1:W-:Y:S01]  /*112f0*/  @!P0 STG.E.128 desc[UR16][R74.64], R64 ;  /* 0x000000404a008986 */ /* 0x0003e2000c101d10 */
        /* <DEDUP_REMOVED lines=19> */
.L_x_2985:
        /* <DEDUP_REMOVED lines=13> */
.L_x_7231:


//--------------------- .text._ZN5flash24flash_fwd_splitkv_kernelI23Flash_fwd_kernel_traitsILi128ELi64ELi128ELi4ELb0ELb0EN7cutlass6half_tE19Flash_kernel_traitsILi128ELi64ELi128ELi4ES3_EELb1ELb0ELb1ELb0ELb0ELb0ELb1ELb0EEEvNS_16Flash_fwd_paramsE --------------------------
	.section	.text._ZN5flash24flash_fwd_splitkv_kernelI23Flash_fwd_kernel_traitsILi128ELi64ELi128ELi4ELb0ELb0EN7cutlass6half_tE19Flash_kernel_traitsILi128ELi64ELi128ELi4ES3_EELb1ELb0ELb1ELb0ELb0ELb0ELb1ELb0EEEvNS_16Flash_fwd_paramsE,"ax",@progbits
	.align	128
        .global         _ZN5flash24flash_fwd_splitkv_kernelI23Flash_fwd_kernel_traitsILi128ELi64ELi128ELi4ELb0ELb0EN7cutlass6half_tE19Flash_kernel_traitsILi128ELi64ELi128ELi4ES3_EELb1ELb0ELb1ELb0ELb0ELb0ELb1ELb0EEEvNS_16Flash_fwd_paramsE
        .type           _ZN5flash24flash_fwd_splitkv_kernelI23Flash_fwd_kernel_traitsILi128ELi64ELi128ELi4ELb0ELb0EN7cutlass6half_tE19Flash_kernel_traitsILi128ELi64ELi128ELi4ES3_EELb1ELb0ELb1ELb0ELb0ELb0ELb1ELb0EEEvNS_16Flash_fwd_paramsE,@function
        .size           _ZN5flash24flash_fwd_splitkv_kernelI23Flash_fwd_kernel_traitsILi128ELi64ELi128ELi4ELb0ELb0EN7cutlass6half_tE19Flash_kernel_traitsILi128ELi64ELi128ELi4ES3_EELb1ELb0ELb1ELb0ELb0ELb0ELb1ELb0EEEvNS_16Flash_fwd_paramsE,(.L_x_7232 - _ZN5flash24flash_fwd_splitkv_kernelI23Flash_fwd_kernel_traitsILi128ELi64ELi128ELi4ELb0ELb0EN7cutlass6half_tE19Flash_kernel_traitsILi128ELi64ELi128ELi4ES3_EELb1ELb0ELb1ELb0ELb0ELb0ELb1ELb0EEEvNS_16Flash_fwd_paramsE)
        .other          _ZN5flash24flash_fwd_splitkv_kernelI23Flash_fwd_kernel_traitsILi128ELi64ELi128ELi4ELb0ELb0EN7cutlass6half_tE19Flash_kernel_traitsILi128ELi64ELi128ELi4ES3_EELb1ELb0ELb1ELb0ELb0ELb0ELb1ELb0EEEvNS_16Flash_fwd_paramsE,@"STO_CUDA_ENTRY STV_DEFAULT"
_ZN5flash24flash_fwd_splitkv_kernelI23Flash_fwd_kernel_traitsILi128ELi64ELi128ELi4ELb0ELb0EN7cutlass6half_tE19Flash_kernel_traitsILi128ELi64ELi128ELi4ES3_EELb1ELb0ELb1ELb0ELb0ELb0ELb1ELb0EEEvNS_16Flash_fwd_paramsE:
.text._ZN5flash24flash_fwd_splitkv_kernelI23Flash_fwd_kernel_traitsILi128ELi64ELi128ELi4ELb0ELb0EN7cutlass6half_tE19Flash_kernel_traitsILi128ELi64ELi128ELi4ES3_EELb1ELb0ELb1ELb0ELb0ELb0ELb1ELb0EEEvNS_16Flash_fwd_paramsE:
[----:B------:R-:W-:Y:S08]  /*0000*/  LDC R1, c[0x0][0x37c] ;  /* 0x0000df00ff017b82 */ /* 0x000ff00000000800 */
[----:B------:R-:W1:Y:S01]  /*0010*/  LDC R11, c[0x0][0x3e0] ;  /* 0x0000f800ff0b7b82 */ /* 0x000e620000000800 */
[----:B------:R-:W2:Y:S01]  /*0020*/  S2R R20, SR_CTAID.Z ;  /* 0x0000000000147919 */ /* 0x000ea20000002700 */
[----:B------:R-:W3:Y:S01]  /*0030*/  LDCU.64 UR14, c[0x0][0x358] ;  /* 0x00006b00ff0e77ac */ /* 0x000ee20008000a00 */
[----:B------:R-:W-:Y:S01]  /*0040*/  IMAD.MOV.U32 R13, RZ, RZ, -0x1 ;  /* 0xffffffffff0d7424 */ /* 0x000fe200078e00ff */
[----:B------:R-:W4:Y:S04]  /*0050*/  LDCU.64 UR4, c[0x0][0x478] ;  /* 0x00008f00ff0477ac */ /* 0x000f280008000a00 */
[----:B------:R-:W3:Y:S01]  /*0060*/  LDC.64 R8, c[0x0][0x468] ;  /* 0x00011a00ff087b82 */ /* 0x000ee20000000a00 */
[----:B------:R-:W4:Y:S01]  /*0070*/  LDCU.64 UR6, c[0x0][0x470] ;  /* 0x00008e00ff0677ac */ /* 0x000f220008000a00 */
[----:B-1----:R-:W1:Y:S01]  /*0080*/  I2F.U32.RP R4, R11 ;  /* 0x0000000b00047306 */ /* 0x002e620000209000 */
[----:B------:R-:W-:-:S02]  /*0090*/  ISETP.NE.U32.AND P1, PT, R11, RZ, PT ;  /* 0x000000ff0b00720c */ /* 0x000fc40003f25070 */
[----:B----4-:R-:W-:-:S04]  /*00a0*/  ISETP.NE.U32.AND P3, PT, RZ, UR6, PT ;  /* 0x00000006ff007c0c */ /* 0x010fc8000bf65070 */
        /* <DEDUP_REMOVED lines=22> */
[----:B------:R-:W-:Y:S02]  /*0210*/  @!P1 LOP3.LUT R215, RZ, R11, RZ, 0x33, !PT ;  /* 0x0000000bffd79212 */ /* 0x000fe400078e33ff */
[----:B------:R-:W-:-:S03]  /*0220*/  ISETP.NE.U32.AND P2, PT, RZ, UR4, PT ;  /* 0x00000004ff007c0c */ /* 0x000fc6000bf45070 */
[----:B--2---:R-:W-:Y:S01]  /*0230*/  IMAD.WIDE.U32 R14, R215, 0x4, R4 ;  /* 0x00000004d70e7825 */ /* 0x004fe200078e0004 */
[----:B------:R-:W-:-:S04]  /*0240*/  ISETP.NE.AND.EX P2, PT, RZ, UR5, PT, P2 ;  /* 0x00000005ff007c0c */ /* 0x000fc8000bf45320 */
[----:B---3--:R-:W2:Y:S04]  /*0250*/  @P0 LDG.E R13, desc[UR14][R14.64] ;  /* 0x0000000e0e0d0981 */ /* 0x008ea8000c1e1900 */
[----:B------:R1:W2:Y:S01]  /*0260*/  @P4 LDG.E R0, desc[UR14][R14.64+0x4] ;  /* 0x0000040e0e004981 */ /* 0x0002a2000c1e1900 */
[----:B------:R-:W-:Y:S01]  /*0270*/  IMAD.SHL.U32 R5, R215, 0x4, RZ ;  /* 0x00000004d7057824 */ /* 0x000fe200078e00ff */
[----:B------:R-:W-:Y:S01]  /*0280*/  SHF.R.U32.HI R6, RZ, 0x1e, R215 ;  /* 0x0000001eff067819 */ /* 0x000fe200000116d7 */
[----:B------:R-:W-:-:S03]  /*0290*/  IMAD.MOV.U32 R3, RZ, RZ, RZ ;  /* 0x000000ffff037224 */ /* 0x000fc600078e00ff */
[C---:B------:R-:W-:Y:S02]  /*02a0*/  @P2 IADD3 R16, P0, PT, R5.reuse, UR4, RZ ;  /* 0x0000000405102c10 */ /* 0x040fe4000ff1e0ff */
[C---:B------:R-:W-:Y:S02]  /*02b0*/  @P3 IADD3 R18, P1, PT, R5.reuse, UR6, RZ ;  /* 0x0000000605123c10 */ /* 0x040fe4000ff3e0ff */
[C---:B------:R-:W-:Y:S01]  /*02c0*/  @P2 IADD3.X R17, PT, PT, R6.reuse, UR5, RZ, P0, !PT ;  /* 0x0000000506112c10 */ /* 0x040fe200087fe4ff */
[----:B------:R-:W3:Y:S01]  /*02d0*/  S2R R7, SR_CTAID.X ;  /* 0x0000000000077919 */ /* 0x000ee20000002500 */
[----:B------:R-:W-:Y:S01]  /*02e0*/  @P3 IADD3.X R19, PT, PT, R6, UR7, RZ, P1, !PT ;  /* 0x0000000706133c10 */ /* 0x000fe20008ffe4ff */
[----:B------:R-:W4:Y:S02]  /*02f0*/  LDCU.U8 UR4, c[0x0][0x532] ;  /* 0x0000a640ff0477ac */ /* 0x000f240008000000 */
[----:B------:R-:W5:Y:S04]  /*0300*/  @P2 LDG.E R10, desc[UR14][R16.64] ;  /* 0x0000000e100a2981 */ /* 0x000f68000c1e1900 */
[----:B------:R4:W5:Y:S01]  /*0310*/  @P3 LDG.E R3, desc[UR14][R18.64] ;  /* 0x0000000e12033981 */ /* 0x000962000c1e1900 */
[----:B-1----:R-:W-:-:S05]  /*0320*/  IADD3 R14, P0, PT, R5, R8, RZ ;  /* 0x00000008050e7210 */ /* 0x002fca0007f1e0ff */
[----:B------:R-:W-:Y:S01]  /*0330*/  IMAD.X R15, R6, 0x1, R9, P0 ;  /* 0x00000001060f7824 */ /* 0x000fe200000e0609 */
[----:B------:R-:W-:-:S04]  /*0340*/  ISETP.NE.U32.AND P0, PT, R8, RZ, PT ;  /* 0x000000ff0800720c */ /* 0x000fc80003f05070 */
[----:B------:R-:W-:Y:S01]  /*0350*/  ISETP.NE.AND.EX P0, PT, R9, RZ, PT, P0 ;  /* 0x000000ff0900720c */ /* 0x000fe20003f05300 */
[----:B----4-:R-:W1:Y:S01]  /*0360*/  @!P4 LDC R19, c[0x0][0x434] ;  /* 0x00010d00ff13cb82 */ /* 0x010e620000000800 */
[----:B------:R-:W-:Y:S02]  /*0370*/  ISETP.NE.AND P1, PT, RZ, UR4, PT ;  /* 0x00000004ff007c0c */ /* 0x000fe4000bf25270 */
[----:B------:R-:W-:-:S09]  /*0380*/  ISETP.EQ.U32.AND P3, PT, R8, RZ, PT ;  /* 0x000000ff0800720c */ /* 0x000fd20003f62070 */
[----:B------:R-:W4:Y:S01]  /*0390*/  @!P0 LDC R16, c[0x0][0x438] ;  /* 0x00010e00ff108b82 */ /* 0x000f220000000800 */
[----:B------:R-:W-:Y:S01]  /*03a0*/  ISETP.EQ.OR.EX P3, PT, R9, RZ, !P1, P3 ;  /* 0x000000ff0900720c */ /* 0x000fe20004f62730 */
[----:B------:R-:W-:-:S12]  /*03b0*/  IMAD.MOV.U32 R4, RZ, RZ, -0x1 ;  /* 0xffffffffff047424 */ /* 0x000fd800078e00ff */
[----:B------:R1:W5:Y:S01]  /*03c0*/  @!P3 LDG.E R4, desc[UR14][R14.64] ;  /* 0x0000000e0e04b981 */ /* 0x000362000c1e1900 */
[----:B--2---:R-:W-:Y:S02]  /*03d0*/  @P4 IMAD.IADD R19, R0, 0x1, -R13 ;  /* 0x0000000100134824 */ /* 0x004fe400078e0a0d */
[----:B---3--:R-:W-:-:S05]  /*03e0*/  IMAD.SHL.U32 R0, R7, 0x40, RZ ;  /* 0x0000004007007824 */ /* 0x008fca00078e00ff */
[----:B-1----:R-:W-:Y:S01]  /*03f0*/  ISETP.GT.AND P3, PT, R19, R0, PT ;  /* 0x000000001300720c */ /* 0x002fe20003f64270 */
[----:B----4-:R-:W-:-:S12]  /*0400*/  @!P0 BRA `(.L_x_2986) ;  /* 0x00000000000c8947 */ /* 0x010fd80003800000 */
[----:B------:R-:W2:Y:S02]  /*0410*/  @P1 LDG.E R9, desc[UR14][R14.64+0x4] ;  /* 0x0000040e0e091981 */ /* 0x000ea4000c1e1900 */
[----:B--2--5:R-:W-:-:S06]  /*0420*/  @P1 IADD3 R16, PT, PT, R9, -R4, RZ ;  /* 0x8000000409101210 */ /* 0x024fcc0007ffe0ff */
[----:B------:R1:W5:Y:S02]  /*0430*/  @!P1 LDG.E R16, desc[UR14][R14.64] ;  /* 0x0000000e0e109981 */ /* 0x000364000c1e1900 */
.L_x_2986:
        /* <DEDUP_REMOVED lines=27> */
[----:B------:R-:W-:Y:S02]  /*05f0*/  IMAD R21, R14, R17, R2 ;  /* 0x000000110e157224 */ /* 0x000fe400078e0202 */
[----:B------:R-:W2:Y:S03]  /*0600*/  S2R R2, SR_CTAID.Y ;  /* 0x0000000000027919 */ /* 0x000ea60000002600 */
[----:B------:R-:W-:Y:S01]  /*0610*/  ISETP.GT.U32.AND P1, PT, R18, R21, PT ;  /* 0x000000151200720c */ /* 0x000fe20003f24070 */
[----:B------:R-:W3:-:S12]  /*0620*/  @!P2 LDC R17, c[0x0][0x43c] ;  /* 0x00010f00ff11ab82 */ /* 0x000ed80000000800 */
[----:B------:R-:W-:Y:S02]  /*0630*/  @!P1 IMAD.IADD R21, R21, 0x1, -R18 ;  /* 0x0000000115159824 */ /* 0x000fe400078e0a12 */
[----:B------:R-:W-:Y:S01]  /*0640*/  @!P1 VIADD R14, R14, 0x1 ;  /* 0x000000010e0e9836 */ /* 0x000fe20000000000 */
[----:B------:R-:W-:Y:S02]  /*0650*/  ISETP.NE.AND P1, PT, R12, RZ, PT ;  /* 0x000000ff0c00720c */ /* 0x000fe40003f25270 */
[----:B-1----:R-:W-:Y:S01]  /*0660*/  @!P2 ISETP.NE.U32.AND P3, PT, R8, RZ, PT ;  /* 0x000000ff0800a20c */ /* 0x002fe20003f65070 */
[----:B------:R-:W-:Y:S01]  /*0670*/  VIADD R8, R7, 0x1 ;  /* 0x0000000107087836 */ /* 0x000fe20000000000 */
[----:B------:R-:W-:Y:S01]  /*0680*/  ISETP.GE.U32.AND P4, PT, R21, R18, PT ;  /* 0x000000121500720c */ /* 0x000fe20003f86070 */
[----:B------:R-:W-:Y:S01]  /*0690*/  IMAD.MOV R21, RZ, RZ, -R215 ;  /* 0x000000ffff157224 */ /* 0x000fe200078e0ad7 */
[----:B------:R-:W-:Y:S01]  /*06a0*/  @!P2 ISETP.NE.AND.EX P3, PT, R9, RZ, PT, P3 ;  /* 0x000000ff0900a20c */ /* 0x000fe20003f65330 */
[----:B------:R-:W-:-:S02]  /*06b0*/  IMAD R8, R8, 0x40, -R19 ;  /* 0x0000004008087824 */ /* 0x000fc400078e0a13 */
[----:B------:R-:W-:Y:S01]  /*06c0*/  IMAD R20, R11, R21, R20 ;  /* 0x000000150b147224 */ /* 0x000fe200078e0214 */
[----:B---3--:R-:W-:-:S04]  /*06d0*/  @!P2 SEL R17, R17, RZ, P3 ;  /* 0x000000ff1111a207 */ /* 0x008fc80001800000 */
[----:B------:R-:W-:-:S03]  /*06e0*/  @!P2 IADD3 R39, PT, PT, R17, R16, -R3 ;  /* 0x000000101127a210 */ /* 0x000fc60007ffe803 */
[----:B------:R-:W-:Y:S02]  /*06f0*/  @P4 VIADD R14, R14, 0x1 ;  /* 0x000000010e0e4836 */ /* 0x000fe40000000000 */
[----:B------:R-:W-:Y:S02]  /*0700*/  VIADD R9, R39, 0x7f ;  /* 0x0000007f27097836 */ /* 0x000fe40000000000 */
[----:B------:R-:W-:Y:S01]  /*0710*/  @!P0 IMAD.MOV R14, RZ, RZ, -R14 ;  /* 0x000000ffff0e8224 */ /* 0x000fe200078e0a0e */
[----:B------:R-:W-:Y:S02]  /*0720*/  @!P1 LOP3.LUT R14, RZ, R12, RZ, 0x33, !PT ;  /* 0x0000000cff0e9212 */ /* 0x000fe400078e33ff */
[----:B------:R-:W-:Y:S02]  /*0730*/  IADD3 R8, PT, PT, R9, UR16, R8 ;  /* 0x0000001009087c10 */ /* 0x000fe4000fffe008 */
[----:B------:R-:W-:Y:S01]  /*0740*/  SHF.R.S32.HI R10, RZ, 0x1f, R9 ;  /* 0x0000001fff0a7819 */ /* 0x000fe20000011409 */
[----:B--2---:R-:W-:Y:S01]  /*0750*/  IMAD R206, R14, R2, RZ ;  /* 0x000000020ece7224 */ /* 0x004fe200078e02ff */
[----:B------:R-:W-:-:S02]  /*0760*/  SHF.R.S32.HI R15, RZ, 0x1f, R8 ;  /* 0x0000001fff0f7819 */ /* 0x000fc40000011408 */
[----:B------:R-:W-:Y:S02]  /*0770*/  LEA.HI R9, R10, R9, RZ, 0x7 ;  /* 0x000000090a097211 */ /* 0x000fe400078f38ff */
[----:B------:R-:W-:Y:S02]  /*0780*/  LEA.HI R15, R15, R8, RZ, 0x7 ;  /* 0x000000080f0f7211 */ /* 0x000fe400078f38ff */
[----:B------:R-:W-:Y:S02]  /*0790*/  SHF.R.S32.HI R9, RZ, 0x7, R9 ;  /* 0x00000007ff097819 */ /* 0x000fe40000011409 */
[----:B------:R-:W-:Y:S02]  /*07a0*/  SHF.R.S32.HI R15, RZ, 0x7, R15 ;  /* 0x00000007ff0f7819 */ /* 0x000fe4000001140f */
[----:B------:R-:W-:-:S04]  /*07b0*/  VIADDMNMX R14, R206, R14, R9, PT ;  /* 0x0000000ece0e7246 */ /* 0x000fc80003800109 */
[----:B------:R-:W-:-:S04]  /*07c0*/  VIMNMX R183, PT, PT, R14, R15, PT ;  /* 0x0000000f0eb77248 */ /* 0x000fc80003fe0100 */
[----:B------:R-:W-:-:S13]  /*07d0*/  ISETP.GE.AND P0, PT, R206, R183, PT ;  /* 0x000000b7ce00720c */ /* 0x000fda0003f06270 */
[----:B----4-:R-:W-:Y:S05]  /*07e0*/  @!P0 BRA `(.L_x_2987) ;  /* 0x0000000800ac8947 */ /* 0x010fea0003800000 */
[----:B------:R-:W1:Y:S01]  /*07f0*/  LDC.64 R6, c[0x0][0x430] ;  /* 0x00010c00ff067b82 */ /* 0x000e620000000a00 */
[----:B------:R-:W2:Y:S01]  /*0800*/  LDCU UR4, c[0x0][0x44c] ;  /* 0x00008980ff0477ac */ /* 0x000ea20008000800 */
[----:B------:R-:W-:Y:S01]  /*0810*/  IMAD.IADD R19, R19, 0x1, -R0 ;  /* 0x0000000113137824 */ /* 0x000fe200078e0a00 */
[----:B------:R-:W-:Y:S01]  /*0820*/  BSSY.RECONVERGENT B0, `(.L_x_2988) ;  /* 0x0000020000007945 */ /* 0x000fe20003800200 */
[----:B-1----:R-:W-:-:S04]  /*0830*/  IMAD R6, R2, R6, R215 ;  /* 0x0000000602067224 */ /* 0x002fc800078e02d7 */
[----:B------:R-:W-:Y:S01]  /*0840*/  IMAD R20, R6, R11, R20 ;  /* 0x0000000b06147224 */ /* 0x000fe200078e0214 */
[----:B------:R-:W-:Y:S01]  /*0850*/  SHF.R.U32.HI R6, RZ, 0x4, R202 ;  /* 0x00000004ff067819 */ /* 0x000fe200000116ca */
[----:B------:R-:W-:Y:S02]  /*0860*/  IMAD.SHL.U32 R11, R202, 0x4, RZ ;  /* 0x00000004ca0b7824 */ /* 0x000fe400078e00ff */
[----:B------:R-:W-:Y:S01]  /*0870*/  IMAD R7, R20, R7, R0 ;  /* 0x0000000714077224 */ /* 0x000fe200078e0200 */
[-C--:B------:R-:W-:Y:S01]  /*0880*/  ISETP.GE.AND P5, PT, R6, R19.reuse, PT ;  /* 0x000000130600720c */ /* 0x080fe20003fa6270 */
[----:B------:R-:W-:Y:S01]  /*0890*/  IMAD.SHL.U32 R202, R202, 0x8, RZ ;  /* 0x00000008caca7824 */ /* 0x000fe200078e00ff */
[----:B------:R-:W-:Y:S01]  /*08a0*/  LOP3.LUT R11, R11, 0x3c, RZ, 0xc0, !PT ;  /* 0x0000003c0b0b7812 */ /* 0x000fe200078ec0ff */
[----:B--2---:R-:W-:Y:S01]  /*08b0*/  IMAD R0, R7, UR4, RZ ;  /* 0x0000000407007c24 */ /* 0x004fe2000f8e02ff */
[C---:B------:R-:W-:Y:S01]  /*08c0*/  IADD3 R18, PT, PT, R6.reuse, 0x10, RZ ;  /* 0x0000001006127810 */ /* 0x040fe20007ffe0ff */
[C---:B------:R-:W-:Y:S01]  /*08d0*/  VIADD R20, R6.reuse, 0x8 ;  /* 0x0000000806147836 */ /* 0x040fe20000000000 */
[----:B------:R-:W-:Y:S01]  /*08e0*/  LOP3.LUT R9, R11, 0x1f80, R202, 0xf8, !PT ;  /* 0x00001f800b097812 */ /* 0x000fe200078ef8ca */
[----:B------:R-:W-:Y:S01]  /*08f0*/  VIADD R16, R6, 0x18 ;  /* 0x0000001806107836 */ /* 0x000fe20000000000 */
[----:B------:R-:W-:Y:S01]  /*0900*/  ISETP.GE.AND P1, PT, R18, R19, PT ;  /* 0x000000131200720c */ /* 0x000fe20003f26270 */
[----:B------:R-:W-:Y:S01]  /*0910*/  VIADD R14, R6, 0x20 ;  /* 0x00000020060e7836 */ /* 0x000fe20000000000 */
[----:B------:R-:W-:-:S02]  /*0920*/  IADD3 R9, P4, PT, R0, R9, RZ ;  /* 0x0000000900097210 */ /* 0x000fc40007f9e0ff */
[-C--:B------:R-:W-:Y:S02]  /*0930*/  ISETP.GE.AND P2, PT, R20, R19.reuse, PT ;  /* 0x000000131400720c */ /* 0x080fe40003f46270 */
[-C--:B------:R-:W-:Y:S02]  /*0940*/  ISETP.GE.AND P0, PT, R16, R19.reuse, PT ;  /* 0x000000131000720c */ /* 0x080fe40003f06270 */
[----:B------:R-:W-:Y:S02]  /*0950*/  ISETP.GE.AND P3, PT, R14, R19, PT ;  /* 0x000000130e00720c */ /* 0x000fe40003f66270 */
[----:B------:R-:W-:Y:S02]  /*0960*/  IADD3 R12, PT, PT, R6, 0x28, RZ ;  /* 0x00000028060c7810 */ /* 0x000fe40007ffe0ff */
[----:B------:R-:W-:Y:S02]  /*0970*/  LOP3.LUT R13, R11, 0x40, RZ, 0xfc, !PT ;  /* 0x000000400b0d7812 */ /* 0x000fe400078efcff */
[----:B------:R-:W-:Y:S01]  /*0980*/  LEA.HI.X.SX32 R0, R0, RZ, 0x1, P4 ;  /* 0x000000ff00007211 */ /* 0x000fe200020f0eff */
[----:B------:R-:W-:Y:S06]  /*0990*/  @P5 BRA `(.L_x_2989) ;  /* 0x0000000000205947 */ /* 0x000fec0003800000 */
        /* <DEDUP_REMOVED lines=8> */
.L_x_2989:
[----:B------:R-:W-:Y:S05]  /*0a20*/  BSYNC.RECONVERGENT B0 ;  /* 0x0000000000007941 */ /* 0x000fea0003800200 */
.L_x_2988:
        /* <DEDUP_REMOVED lines=15> */
.L_x_2991:
[----:B------:R-:W-:Y:S05]  /*0b20*/  BSYNC.RECONVERGENT B0 ;  /* 0x0000000000007941 */ /* 0x000fea0003800200 */
.L_x_2990:
        /* <DEDUP_REMOVED lines=15> */
.L_x_2993:
[----:B------:R-:W-:Y:S05]  /*0c20*/  BSYNC.RECONVERGENT B0 ;  /* 0x0000000000007941 */ /* 0x000fea0003800200 */
.L_x_2992:
        /* <DEDUP_REMOVED lines=14> */
.L_x_2995:
[----:B------:R-:W-:Y:S05]  /*0d10*/  BSYNC.RECONVERGENT B0 ;  /* 0x0000000000007941 */ /* 0x000fea0003800200 */
.L_x_2994:
        /* <DEDUP_REMOVED lines=13> */
.L_x_2997:
[----:B------:R-:W-:Y:S05]  /*0df0*/  BSYNC.RECONVERGENT B0 ;  /* 0x0000000000007941 */ /* 0x000fea0003800200 */
.L_x_2996:
        /* <DEDUP_REMOVED lines=13> */
.L_x_2999:
[----:B------:R-:W-:Y:S05]  /*0ed0*/  BSYNC.RECONVERGENT B0 ;  /* 0x0000000000007941 */ /* 0x000fea0003800200 */
.L_x_2998:
        /* <DEDUP_REMOVED lines=13> */
.L_x_3001:
[----:B------:R-:W-:Y:S05]  /*0fb0*/  BSYNC.RECONVERGENT B0 ;  /* 0x0000000000007941 */ /* 0x000fea0003800200 */
.L_x_3000:
        /* <DEDUP_REMOVED lines=13> */
.L_x_3003:
[----:B------:R-:W-:Y:S05]  /*1090*/  BSYNC.RECONVERGENT B0 ;  /* 0x0000000000007941 */ /* 0x000fea0003800200 */
.L_x_3002:
        /* <DEDUP_REMOVED lines=32> */
.L_x_2987:
        /* <DEDUP_REMOVED lines=11> */
.L_x_3004:
[----:B------:R-:W-:Y:S05]  /*1350*/  BRA.U !UP1, `(.L_x_3005) ;  /* 0x0000000509987547 */ /* 0x000fea000b800000 */
[----:B------:R-:W2:Y:S01]  /*1360*/  LDC R4, c[0x0][0x4f0] ;  /* 0x00013c00ff047b82 */ /* 0x000ea20000000800 */
[----:B------:R-:W-:Y:S01]  /*1370*/  LEA R181, R183, 0xffffff80, 0x7 ;  /* 0xffffff80b7b57811 */ /* 0x000fe200078e38ff */
[----:B------:R-:W3:Y:S01]  /*1380*/  LDCU.64 UR4, c[0x0][0x4e8] ;  /* 0x00009d00ff0477ac */ /* 0x000ee20008000a00 */
[----:B-1----:R-:W-:Y:S01]  /*1390*/  MOV R8, RZ ;  /* 0x000000ff00087202 */ /* 0x002fe20000000f00 */
[----:B------:R-:W-:Y:S01]  /*13a0*/  IMAD.MOV.U32 R10, RZ, RZ, RZ ;  /* 0x000000ffff0a7224 */ /* 0x000fe200078e00ff */
[----:B------:R-:W1:Y:S01]  /*13b0*/  LDCU.64 UR6, c[0x0][0x3a0] ;  /* 0x00007400ff0677ac */ /* 0x000e620008000a00 */
[----:B------:R-:W4:Y:S01]  /*13c0*/  LDCU.64 UR12, c[0x0][0x3b8] ;  /* 0x00007700ff0c77ac */ /* 0x000f220008000a00 */
[----:B------:R-:W1:Y:S01]  /*13d0*/  LDCU.64 UR10, c[0x0][0x3c0] ;  /* 0x00007800ff0a77ac */ /* 0x000e620008000a00 */
[----:B--2---:R-:W-:-:S04]  /*13e0*/  IABS R5, R4 ;  /* 0x0000000400057213 */ /* 0x004fc80000000000 */
[----:B------:R-:W2:Y:S08]  /*13f0*/  I2F.RP R6, R5 ;  /* 0x0000000500067306 */ /* 0x000eb00000209400 */
[----:B--2---:R-:W2:Y:S02]  /*1400*/  MUFU.RCP R9, R6 ;  /* 0x0000000600097308 */ /* 0x004ea40000001000 */
[----:B--2---:R-:W-:-:S06]  /*1410*/  IADD3 R9, PT, PT, R9, 0xffffffe, RZ ;  /* 0x0ffffffe09097810 */ /* 0x004fcc0007ffe0ff */
[----:B------:R-:W2:Y:S02]  /*1420*/  F2I.FTZ.U32.TRUNC.NTZ R9, R9 ;  /* 0x0000000900097305 */ /* 0x000ea4000021f000 */
[----:B--2--5:R-:W-:-:S04]  /*1430*/  IMAD.MOV R2, RZ, RZ, -R9 ;  /* 0x000000ffff027224 */ /* 0x024fc800078e0a09 */
        /* <DEDUP_REMOVED lines=14> */
[----:B---3--:R-:W-:-:S04]  /*1520*/  IMAD.WIDE.U32 R2, R215, UR4, RZ ;  /* 0x00000004d7027c25 */ /* 0x008fc8000f8e00ff */
[----:B------:R-:W-:Y:S01]  /*1530*/  IMAD R217, R215, UR5, R3 ;  /* 0x00000005d7d97c24 */ /* 0x000fe2000f8e0203 */
[----:B------:R-:W2:Y:S01]  /*1540*/  LDCU.64 UR4, c[0x0][0x3a8] ;  /* 0x00007500ff0477ac */ /* 0x000ea20008000a00 */
[----:B------:R-:W-:Y:S01]  /*1550*/  @P0 VIADD R14, R14, 0x1 ;  /* 0x000000010e0e0836 */ /* 0x000fe20000000000 */
[C---:B------:R-:W-:Y:S01]  /*1560*/  LEA R216, P0, R2.reuse, UR8, 0x2 ;  /* 0x0000000802d87c11 */ /* 0x040fe2000f8010ff */
[----:B------:R-:W3:Y:S03]  /*1570*/  LDC R3, c[0x0][0x3e8] ;  /* 0x0000fa00ff037b82 */ /* 0x000ee60000000800 */
[----:B------:R-:W-:Y:S02]  /*1580*/  LEA.HI.X R217, R2, UR9, R217, 0x2, P0 ;  /* 0x0000000902d97c11 */ /* 0x000fe400080f14d9 */
[----:B------:R-:W-:Y:S02]  /*1590*/  @!P1 IADD3 R14, PT, PT, -R14, RZ, RZ ;  /* 0x000000ff0e0e9210 */ /* 0x000fe40007ffe1ff */
[----:B------:R-:W-:-:S05]  /*15a0*/  @!P2 LOP3.LUT R14, RZ, R4, RZ, 0x33, !PT ;  /* 0x00000004ff0ea212 */ /* 0x000fca00078e33ff */
[----:B------:R-:W-:-:S06]  /*15b0*/  IMAD.WIDE R8, R14, 0x4, R216 ;  /* 0x000000040e087825 */ /* 0x000fcc00078e02d8 */
[----:B------:R2:W2:Y:S01]  /*15c0*/  LDG.E R8, desc[UR14][R8.64] ;  /* 0x0000000e08087981 */ /* 0x0004a2000c1e1900 */
[----:B------:R-:W-:Y:S01]  /*15d0*/  IADD3 R14, PT, PT, -R14, RZ, RZ ;  /* 0x000000ff0e0e7210 */ /* 0x000fe20007ffe1ff */
[----:B-1----:R-:W-:Y:S01]  /*15e0*/  IMAD.U32 R24, RZ, RZ, UR10 ;  /* 0x0000000aff187e24 */ /* 0x002fe2000f8e00ff */
[----:B----4-:R-:W-:Y:S01]  /*15f0*/  MOV R134, UR12 ;  /* 0x0000000c00867c02 */ /* 0x010fe20008000f00 */
[----:B------:R-:W-:Y:S01]  /*1600*/  IMAD.U32 R25, RZ, RZ, UR11 ;  /* 0x0000000bff197e24 */ /* 0x000fe2000f8e00ff */
[----:B------:R-:W-:Y:S01]  /*1610*/  MOV R135, UR13 ;  /* 0x0000000d00877c02 */ /* 0x000fe20008000f00 */
[----:B------:R-:W-:Y:S01]  /*1620*/  IMAD R14, R4, R14, R181 ;  /* 0x0000000e040e7224 */ /* 0x000fe200078e02b5 */
[----:B---3--:R-:W-:-:S04]  /*1630*/  IABS R6, R3 ;  /* 0x0000000300067213 */ /* 0x008fc80000000000 */
[----:B------:R-:W1:Y:S08]  /*1640*/  I2F.RP R12, R6 ;  /* 0x00000006000c7306 */ /* 0x000e700000209400 */
[----:B-1----:R-:W1:Y:S02]  /*1650*/  MUFU.RCP R11, R12 ;  /* 0x0000000c000b7308 */ /* 0x002e640000001000 */
[----:B-1----:R-:W-:-:S06]  /*1660*/  VIADD R11, R11, 0xffffffe ;  /* 0x0ffffffe0b0b7836 */ /* 0x002fcc0000000000 */
[----:B------:R-:W1:Y:S02]  /*1670*/  F2I.FTZ.U32.TRUNC.NTZ R11, R11 ;  /* 0x0000000b000b7305 */ /* 0x000e64000021f000 */
[----:B-1----:R-:W-:-:S05]  /*1680*/  IADD3 R2, PT, PT, RZ, -R11, RZ ;  /* 0x8000000bff027210 */ /* 0x002fca0007ffe0ff */
[----:B------:R-:W-:Y:S01]  /*1690*/  IMAD R5, R2, R6, RZ ;  /* 0x0000000602057224 */ /* 0x000fe200078e02ff */
[----:B------:R-:W-:-:S03]  /*16a0*/  IABS R2, R20 ;  /* 0x0000001400027213 */ /* 0x000fc60000000000 */
[----:B------:R-:W-:Y:S01]  /*16b0*/  IMAD.HI.U32 R10, R11, R5, R10 ;  /* 0x000000050b0a7227 */ /* 0x000fe200078e000a */
[----:B--2---:R-:W-:-:S05]  /*16c0*/  MOV R9, R2 ;  /* 0x0000000200097202 */ /* 0x004fca0000000f00 */
        /* <DEDUP_REMOVED lines=14> */
[----:B------:R-:W-:-:S04]  /*17b0*/  IMAD R4, R3, R24, RZ ;  /* 0x0000001803047224 */ /* 0x000fc800078e02ff */
[----:B------:R-:W-:Y:S01]  /*17c0*/  IMAD R4, R14, R25, R4 ;  /* 0x000000190e047224 */ /* 0x000fe200078e0204 */
[----:B------:R-:W-:Y:S01]  /*17d0*/  SHF.R.S32.HI R5, RZ, 0x1f, R8 ;  /* 0x0000001fff057819 */ /* 0x000fe20000011408 */
[----:B------:R-:W-:-:S04]  /*17e0*/  IMAD.WIDE.U32 R10, R8, UR6, RZ ;  /* 0x00000006080a7c25 */ /* 0x000fc8000f8e00ff */
[C---:B------:R-:W-:Y:S02]  /*17f0*/  IMAD R9, R5.reuse, UR6, RZ ;  /* 0x0000000605097c24 */ /* 0x040fe4000f8e02ff */
[----:B------:R-:W-:Y:S02]  /*1800*/  IMAD R5, R5, UR4, RZ ;  /* 0x0000000405057c24 */ /* 0x000fe4000f8e02ff */
[C---:B------:R-:W-:Y:S02]  /*1810*/  IMAD R16, R8.reuse, UR7, R9 ;  /* 0x0000000708107c24 */ /* 0x040fe4000f8e0209 */
[C---:B------:R-:W-:Y:S02]  /*1820*/  IMAD R5, R8.reuse, UR5, R5 ;  /* 0x0000000508057c24 */ /* 0x040fe4000f8e0205 */
[----:B------:R-:W-:Y:S01]  /*1830*/  IMAD.WIDE.U32 R8, R8, UR4, RZ ;  /* 0x0000000408087c25 */ /* 0x000fe2000f8e00ff */
[----:B------:R-:W1:Y:S03]  /*1840*/  LDCU.128 UR4, c[0x0][0x3d0] ;  /* 0x00007a00ff0477ac */ /* 0x000e660008000c00 */
[----:B------:R-:W-:Y:S01]  /*1850*/  IMAD.IADD R17, R11, 0x1, R16 ;  /* 0x000000010b117824 */ /* 0x000fe200078e0210 */
[----:B------:R-:W-:Y:S01]  /*1860*/  MOV R16, R10 ;  /* 0x0000000a00107202 */ /* 0x000fe20000000f00 */
[----:B------:R-:W-:Y:S01]  /*1870*/  IMAD R10, R3, R134, RZ ;  /* 0x00000086030a7224 */ /* 0x000fe200078e02ff */
[----:B------:R-:W-:-:S03]  /*1880*/  IADD3 R9, PT, PT, R9, R5, RZ ;  /* 0x0000000509097210 */ /* 0x000fc60007ffe0ff */
[C---:B------:R-:W-:Y:S02]  /*1890*/  IMAD R10, R14.reuse, R135, R10 ;  /* 0x000000870e0a7224 */ /* 0x040fe400078e020a */
[----:B------:R-:W-:-:S04]  /*18a0*/  IMAD.WIDE.U32 R16, R14, R134, R16 ;  /* 0x000000860e107225 */ /* 0x000fc800078e0010 */
[----:B------:R-:W-:Y:S01]  /*18b0*/  IMAD.WIDE.U32 R14, R14, R24, R8 ;  /* 0x000000180e0e7225 */ /* 0x000fe200078e0008 */
[----:B------:R-:W-:Y:S02]  /*18c0*/  SHF.R.S32.HI R9, RZ, 0x1f, R2 ;  /* 0x0000001fff097819 */ /* 0x000fe40000011402 */
[----:B------:R-:W-:Y:S01]  /*18d0*/  IADD3 R11, PT, PT, R17, R10, RZ ;  /* 0x0000000a110b7210 */ /* 0x000fe20007ffe0ff */
[----:B------:R-:W-:Y:S01]  /*18e0*/  IMAD.MOV.U32 R10, RZ, RZ, R16 ;  /* 0x000000ffff0a7224 */ /* 0x000fe200078e0010 */
[----:B------:R-:W-:Y:S01]  /*18f0*/  IADD3 R5, PT, PT, R15, R4, RZ ;  /* 0x000000040f057210 */ /* 0x000fe20007ffe0ff */
[C---:B-1----:R-:W-:Y:S01]  /*1900*/  IMAD R3, R9.reuse, UR4, RZ ;  /* 0x0000000409037c24 */ /* 0x042fe2000f8e02ff */
[----:B------:R-:W-:Y:S01]  /*1910*/  MOV R4, R14 ;  /* 0x0000000e00047202 */ /* 0x000fe20000000f00 */
[----:B------:R-:W-:Y:S02]  /*1920*/  IMAD R9, R9, UR6, RZ ;  /* 0x0000000609097c24 */ /* 0x000fe4000f8e02ff */
[----:B------:R-:W-:-:S02]  /*1930*/  IMAD R8, R2, UR5, R3 ;  /* 0x0000000502087c24 */ /* 0x000fc4000f8e0203 */
        /* <DEDUP_REMOVED lines=8> */
.L_x_3005:
[----:B------:R-:W-:-:S13]  /*19c0*/  ISETP.NE.AND P0, PT, R4, -0x1, PT ;  /* 0xffffffff0400780c */ /* 0x000fda0003f05270 */
[----:B------:R-:W-:Y:S05]  /*19d0*/  @P0 BRA `(.L_x_3007) ;  /* 0x0000000000340947 */ /* 0x000fea0003800000 */
[----:B------:R-:W2:Y:S01]  /*19e0*/  LDC.64 R134, c[0x0][0x3b8] ;  /* 0x0000ee00ff867b82 */ /* 0x000ea20000000a00 */
[----:B------:R-:W3:Y:S01]  /*19f0*/  LDCU.64 UR4, c[0x0][0x3a0] ;  /* 0x00007400ff0477ac */ /* 0x000ee20008000a00 */
[----:B------:R-:W-:-:S05]  /*1a00*/  SHF.R.S32.HI R5, RZ, 0x1f, R3 ;  /* 0x0000001fff057819 */ /* 0x000fca0000011403 */
[-C--:B--2---:R-:W-:Y:S01]  /*1a10*/  IMAD R6, R5, R134.reuse, RZ ;  /* 0x0000008605067224 */ /* 0x084fe200078e02ff */
[----:B-----5:R-:W-:Y:S01]  /*1a20*/  SHF.R.S32.HI R5, RZ, 0x1f, R2 ;  /* 0x0000001fff057819 */ /* 0x020fe20000011402 */
[----:B-1----:R-:W-:-:S04]  /*1a30*/  IMAD.WIDE.U32 R8, R3, R134, RZ ;  /* 0x0000008603087225 */ /* 0x002fc800078e00ff */
[----:B------:R-:W-:Y:S02]  /*1a40*/  IMAD R6, R3, R135, R6 ;  /* 0x0000008703067224 */ /* 0x000fe400078e0206 */
[----:B---3--:R-:W-:-:S03]  /*1a50*/  IMAD R5, R5, UR4, RZ ;  /* 0x0000000405057c24 */ /* 0x008fc6000f8e02ff */
[----:B------:R-:W-:Y:S01]  /*1a60*/  IADD3 R9, PT, PT, R9, R6, RZ ;  /* 0x0000000609097210 */ /* 0x000fe20007ffe0ff */
[C---:B------:R-:W-:Y:S02]  /*1a70*/  IMAD R5, R2.reuse, UR5, R5 ;  /* 0x0000000502057c24 */ /* 0x040fe4000f8e0205 */
[----:B------:R-:W-:-:S05]  /*1a80*/  IMAD.WIDE.U32 R14, R2, UR4, R8 ;  /* 0x00000004020e7c25 */ /* 0x000fca000f8e0008 */
[----:B------:R-:W-:Y:S01]  /*1a90*/  IADD3 R15, PT, PT, R15, R5, RZ ;  /* 0x000000050f0f7210 */ /* 0x000fe20007ffe0ff */
[----:B------:R-:W-:Y:S05]  /*1aa0*/  BRA `(.L_x_3008) ;  /* 0x0000000000187947 */ /* 0x000fea0003800000 */
.L_x_3007:
[----:B------:R-:W2:Y:S01]  /*1ab0*/  LDC.64 R134, c[0x0][0x3b8] ;  /* 0x0000ee00ff867b82 */ /* 0x000ea20000000a00 */
[----:B-1----:R-:W-:-:S05]  /*1ac0*/  IADD3 R8, PT, PT, R3, R4, RZ ;  /* 0x0000000403087210 */ /* 0x002fca0007ffe0ff */
[C---:B--2---:R-:W-:Y:S02]  /*1ad0*/  IMAD R15, R8.reuse, R135, RZ ;  /* 0x00000087080f7224 */ /* 0x044fe400078e02ff */
[----:B------:R-:W-:-:S05]  /*1ae0*/  IMAD.WIDE.U32 R8, R8, R134, RZ ;  /* 0x0000008608087225 */ /* 0x000fca00078e00ff */
[----:B------:R-:W-:Y:S02]  /*1af0*/  IADD3 R15, PT, PT, R9, R15, RZ ;  /* 0x0000000f090f7210 */ /* 0x000fe40007ffe0ff */
[----:B------:R-:W-:Y:S02]  /*1b00*/  MOV R14, R8 ;  /* 0x00000008000e7202 */ /* 0x000fe40000000f00 */
.L_x_3008:
        /* <DEDUP_REMOVED lines=14> */
.L_x_3009:
[----:B------:R-:W1:Y:S01]  /*1bf0*/  LDC.64 R24, c[0x0][0x3c0] ;  /* 0x0000f000ff187b82 */ /* 0x000e620000000a00 */
[----:B------:R-:W-:-:S05]  /*1c00*/  IADD3 R3, PT, PT, R3, R4, RZ ;  /* 0x0000000403037210 */ /* 0x000fca0007ffe0ff */
[C---:B-1----:R-:W-:Y:S02]  /*1c10*/  IMAD R17, R3.reuse, R25, RZ ;  /* 0x0000001903117224 */ /* 0x042fe400078e02ff */
[----:B-----5:R-:W-:-:S05]  /*1c20*/  IMAD.WIDE.U32 R2, R3, R24, RZ ;  /* 0x0000001803027225 */ /* 0x020fca00078e00ff */
[----:B------:R-:W-:Y:S02]  /*1c30*/  IADD3 R17, PT, PT, R3, R17, RZ ;  /* 0x0000001103117210 */ /* 0x000fe40007ffe0ff */
[----:B------:R-:W-:-:S07]  /*1c40*/  MOV R16, R2 ;  /* 0x0000000200107202 */ /* 0x000fce0000000f00 */
.L_x_3010:
[----:B------:R-:W1:Y:S01]  /*1c50*/  LDC R9, c[0x0][0x3e8] ;  /* 0x0000fa00ff097b82 */ /* 0x000e620000000800 */
[----:B------:R-:W-:Y:S02]  /*1c60*/  LEA R181, R183, 0xffffff80, 0x7 ;  /* 0xffffff80b7b57811 */ /* 0x000fe400078e38ff */
[----:B------:R-:W-:-:S03]  /*1c70*/  CS2R R216, SRZ ;  /* 0x0000000000d87805 */ /* 0x000fc6000001ff00 */
[----:B------:R-:W-:-:S04]  /*1c80*/  IMAD.WIDE.U32 R16, R181, R24, R16 ;  /* 0x00000018b5107225 */ /* 0x000fc800078e0010 */
[----:B------:R-:W-:Y:S01]  /*1c90*/  IMAD.WIDE.U32 R14, R181, R134, R14 ;  /* 0x00000086b50e7225 */ /* 0x000fe200078e000e */
[----:B-1----:R-:W-:-:S04]  /*1ca0*/  IABS R4, R9 ;  /* 0x0000000900047213 */ /* 0x002fc80000000000 */
[----:B------:R-:W1:Y:S08]  /*1cb0*/  I2F.RP R5, R4 ;  /* 0x0000000400057306 */ /* 0x000e700000209400 */
        /* <DEDUP_REMOVED lines=40> */
.L_x_3006:
[----:B------:R-:W-:Y:S01]  /*1f40*/  ISETP.NE.AND P0, PT, R13, -0x1, PT ;  /* 0xffffffff0d00780c */ /* 0x000fe20003f05270 */
[----:B------:R-:W-:Y:S01]  /*1f50*/  IMAD.SHL.U32 R198, R202, 0x8, RZ ;  /* 0x00000008cac67824 */ /* 0x000fe200078e00ff */
[----:B------:R-:W1:Y:S01]  /*1f60*/  S2UR UR5, SR_CgaCtaId ;  /* 0x00000000000579c3 */ /* 0x000e620000008800 */
[----:B------:R-:W2:Y:S01]  /*1f70*/  LDCU.64 UR6, c[0x0][0x3c8] ;  /* 0x00007900ff0677ac */ /* 0x000ea20008000a00 */
[--C-:B------:R-:W-:Y:S01]  /*1f80*/  SHF.R.U32.HI R22, RZ, 0x3, R202.reuse ;  /* 0x00000003ff167819 */ /* 0x100fe200000116ca */
[----:B------:R-:W-:Y:S01]  /*1f90*/  IMAD.MOV.U32 R23, RZ, RZ, RZ ;  /* 0x000000ffff177224 */ /* 0x000fe200078e00ff */
[C---:B------:R-:W-:Y:S01]  /*1fa0*/  LOP3.LUT R11, R198.reuse, 0x1f8, RZ, 0xc0, !PT ;  /* 0x000001f8c60b7812 */ /* 0x040fe200078ec0ff */
[----:B------:R-:W3:Y:S01]  /*1fb0*/  LDCU.64 UR12, c[0x0][0x388] ;  /* 0x00007100ff0c77ac */ /* 0x000ee20008000a00 */
[----:B------:R-:W-:Y:S01]  /*1fc0*/  LOP3.LUT R36, R198, 0x38, RZ, 0xc0, !PT ;  /* 0x00000038c6247812 */ /* 0x000fe200078ec0ff */
[----:B------:R-:W-:Y:S01]  /*1fd0*/  BSSY.RECONVERGENT B0, `(.L_x_3011) ;  /* 0x0000047000007945 */ /* 0x000fe20003800200 */
[----:B------:R-:W-:Y:S01]  /*1fe0*/  LOP3.LUT R184, R11, 0x38, R202, 0x78, !PT ;  /* 0x000000380bb87812 */ /* 0x000fe200078e78ca */
[----:B------:R-:W4:Y:S01]  /*1ff0*/  LDCU.64 UR10, c[0x0][0x390] ;  /* 0x00007200ff0a77ac */ /* 0x000f220008000a00 */
[----:B------:R-:W-:Y:S01]  /*2000*/  IADD3 R32, P1, PT, R36, R12, RZ ;  /* 0x0000000c24207210 */ /* 0x000fe20007f3e0ff */
[----:B------:R-:W5:Y:S01]  /*2010*/  @!P0 LDC.64 R4, c[0x0][0x398] ;  /* 0x0000e600ff048b82 */ /* 0x000f620000000a00 */
[----:B------:R-:W-:Y:S01]  /*2020*/  IADD3 R205, PT, PT, -R0, R19, RZ ;  /* 0x0000001300cd7210 */ /* 0x000fe20007ffe1ff */
[----:B------:R-:W-:Y:S01]  /*2030*/  UMOV UR17, 0x400 ;  /* 0x0000040000117882 */ /* 0x000fe20000000000 */
[----:B------:R-:W-:Y:S01]  /*2040*/  SHF.R.S32.HI R21, RZ, 0x1f, R20 ;  /* 0x0000001fff157819 */ /* 0x000fe20000011414 */
[----:B------:R-:W-:Y:S01]  /*2050*/  IMAD.X R33, RZ, RZ, R8, P1 ;  /* 0x000000ffff217224 */ /* 0x000fe200008e0608 */
[----:B------:R-:W-:Y:S01]  /*2060*/  ISETP.GE.AND P5, PT, R22, R205, PT ;  /* 0x000000cd1600720c */ /* 0x000fe20003fa6270 */
[----:B------:R-:W-:-:S02]  /*2070*/  IMAD.WIDE.U32 R6, R7, 0x40, R22 ;  /* 0x0000004007067825 */ /* 0x000fc400078e0016 */
[----:B------:R-:W3:Y:S02]  /*2080*/  @P0 LDC.64 R2, c[0x0][0x3b0] ;  /* 0x0000ec00ff020b82 */ /* 0x000ee40000000a00 */
[----:B--2---:R-:W-:Y:S01]  /*2090*/  IMAD R31, R21, UR6, RZ ;  /* 0x00000006151f7c24 */ /* 0x004fe2000f8e02ff */
[----:B-1----:R-:W-:-:S03]  /*20a0*/  ULEA UR5, UR5, UR17, 0x18 ;  /* 0x0000001105057291 */ /* 0x002fc6000f8ec0ff */
[----:B------:R-:W-:Y:S02]  /*20b0*/  IMAD R31, R20, UR7, R31 ;  /* 0x00000007141f7c24 */ /* 0x000fe4000f8e021f */
[----:B-----5:R-:W-:-:S04]  /*20c0*/  @!P0 IMAD.WIDE.U32 R14, R215, R4, RZ ;  /* 0x00000004d70e8225 */ /* 0x020fc800078e00ff */
[----:B------:R-:W-:Y:S01]  /*20d0*/  @!P0 IMAD R5, R215, R5, R15 ;  /* 0x00000005d7058224 */ /* 0x000fe200078e020f */
[----:B------:R-:W-:Y:S01]  /*20e0*/  LOP3.LUT R15, R198, 0x1e00, RZ, 0xc0, !PT ;  /* 0x00001e00c60f7812 */ /* 0x000fe200078ec0ff */
[----:B------:R-:W-:Y:S02]  /*20f0*/  @!P0 IMAD.MOV.U32 R11, RZ, RZ, R14 ;  /* 0x000000ffff0b8224 */ /* 0x000fe400078e000e */
[----:B---3--:R-:W-:Y:S01]  /*2100*/  @P0 IMAD.WIDE.U32 R16, R13, R2, RZ ;  /* 0x000000020d100225 */ /* 0x008fe200078e00ff */
[----:B------:R-:W-:-:S03]  /*2110*/  LOP3.LUT R184, R184, R15, RZ, 0xfc, !PT ;  /* 0x0000000fb8b87212 */ /* 0x000fc600078efcff */
[----:B------:R-:W-:Y:S01]  /*2120*/  @P0 IMAD R5, R13, R3, R17 ;  /* 0x000000030d050224 */ /* 0x000fe200078e0211 */
[----:B------:R-:W-:Y:S01]  /*2130*/  IADD3 R13, PT, PT, R22, 0x30, RZ ;  /* 0x00000030160d7810 */ /* 0x000fe20007ffe0ff */
[----:B------:R-:W-:Y:S01]  /*2140*/  @P0 IMAD.MOV.U32 R11, RZ, RZ, R16 ;  /* 0x000000ffff0b0224 */ /* 0x000fe200078e0010 */
[----:B------:R-:W-:Y:S01]  /*2150*/  IADD3 R26, P0, PT, R36, R10, RZ ;  /* 0x0000000a241a7210 */ /* 0x000fe20007f1e0ff */
[----:B------:R-:W1:Y:S01]  /*2160*/  LDC.64 R2, c[0x0][0x538] ;  /* 0x00014e00ff027b82 */ /* 0x000e620000000a00 */
[----:B------:R-:W-:Y:S01]  /*2170*/  IMAD.IADD R4, R39, 0x1, -R181 ;  /* 0x0000000127047824 */ /* 0x000fe200078e0ab5 */
[----:B------:R-:W-:Y:S01]  /*2180*/  ISETP.GE.AND P1, PT, R13, R205, PT ;  /* 0x000000cd0d00720c */ /* 0x000fe20003f26270 */
[----:B------:R-:W-:Y:S01]  /*2190*/  VIADD R17, R22, 0x10 ;  /* 0x0000001016117836 */ /* 0x000fe20000000000 */
[----:B------:R-:W-:Y:S01]  /*21a0*/  LEA R184, R184, UR5, 0x1 ;  /* 0x00000005b8b87c11 */ /* 0x000fe2000f8e08ff */
[----:B------:R-:W-:Y:S01]  /*21b0*/  IMAD.X R27, RZ, RZ, R9, P0 ;  /* 0x000000ffff1b7224 */ /* 0x000fe200000e0609 */
[----:B------:R-:W-:Y:S01]  /*21c0*/  IADD3 R28, P0, PT, R36, R11, RZ ;  /* 0x0000000b241c7210 */ /* 0x000fe20007f1e0ff */
[C---:B------:R-:W-:Y:S01]  /*21d0*/  IMAD.WIDE.U32 R10, R22.reuse, R134, R32 ;  /* 0x00000086160a7225 */ /* 0x040fe200078e0020 */
[----:B------:R-:W-:-:S02]  /*21e0*/  ISETP.GE.AND P6, PT, R22, R4, PT ;  /* 0x000000041600720c */ /* 0x000fc40003fc6270 */
[----:B------:R-:W-:Y:S01]  /*21f0*/  IADD3.X R29, PT, PT, RZ, R5, RZ, P0, !PT ;  /* 0x00000005ff1d7210 */ /* 0x000fe200007fe4ff */
[----:B------:R-:W-:Y:S01]  /*2200*/  IMAD.WIDE.U32 R8, R22, R24, R26 ;  /* 0x0000001816087225 */ /* 0x000fe200078e001a */
[----:B------:R-:W-:Y:S02]  /*2210*/  LEA R208, P4, R10, UR12, 0x1 ;  /* 0x0000000c0ad07c11 */ /* 0x000fe4000f8808ff */
[----:B------:R-:W-:Y:S01]  /*2220*/  ISETP.GE.AND P3, PT, R17, R205, PT ;  /* 0x000000cd1100720c */ /* 0x000fe20003f66270 */
[----:B------:R-:W-:Y:S01]  /*2230*/  IMAD R207, R22, R135, R11 ;  /* 0x0000008716cf7224 */ /* 0x000fe200078e020b */
[----:B----4-:R-:W-:Y:S01]  /*2240*/  LEA R210, P0, R8, UR10, 0x1 ;  /* 0x0000000a08d27c11 */ /* 0x010fe2000f8008ff */
[----:B------:R-:W-:Y:S01]  /*2250*/  IMAD R211, R22, R25, R9 ;  /* 0x0000001916d37224 */ /* 0x000fe200078e0209 */
[----:B------:R-:W-:Y:S01]  /*2260*/  LOP3.LUT R26, R36, 0x40, RZ, 0xfc, !PT ;  /* 0x00000040241a7812 */ /* 0x000fe200078efcff */
[----:B------:R-:W-:Y:S01]  /*2270*/  VIADD R15, R22, 0x20 ;  /* 0x00000020160f7836 */ /* 0x000fe20000000000 */
[----:B------:R-:W-:Y:S01]  /*2280*/  LEA.HI.X R207, R10, UR13, R207, 0x1, P4 ;  /* 0x0000000d0acf7c11 */ /* 0x000fe2000a0f0ccf */
[----:B------:R-:W-:Y:S01]  /*2290*/  IMAD.WIDE.U32 R28, R20, UR6, R28 ;  /* 0x00000006141c7c25 */ /* 0x000fe2000f8e001c */
[----:B------:R-:W-:-:S02]  /*22a0*/  LEA.HI.X R211, R8, UR11, R211, 0x1, P0 ;  /* 0x0000000b08d37c11 */ /* 0x000fc400080f0cd3 */
[----:B------:R-:W-:Y:S01]  /*22b0*/  ISETP.GE.AND P2, PT, R15, R205, PT ;  /* 0x000000cd0f00720c */ /* 0x000fe20003f46270 */
[----:B------:R-:W-:Y:S01]  /*22c0*/  IMAD.IADD R31, R29, 0x1, R31 ;  /* 0x000000011d1f7824 */ /* 0x000fe200078e021f */
[----:B------:R-:W-:Y:S11]  /*22d0*/  @P5 BRA `(.L_x_3012) ;  /* 0x0000000000585947 */ /* 0x000ff60003800000 */
        /* <DEDUP_REMOVED lines=22> */
.L_x_3012:
[----:B------:R-:W-:Y:S05]  /*2440*/  BSYNC.RECONVERGENT B0 ;  /* 0x0000000000007941 */ /* 0x000fea0003800200 */
.L_x_3011:
[----:B------:R-:W-:Y:S01]  /*2450*/  BSSY.RECONVERGENT B0, `(.L_x_3013) ;  /* 0x000001c000007945 */ /* 0x000fe20003800200 */
[----:B------:R-:W-:-:S03]  /*2460*/  ISETP.GE.AND P0, PT, R17, R4, PT ;  /* 0x000000041100720c */ /* 0x000fc60003f06270 */
[----:B------:R-:W-:Y:S10]  /*2470*/  @P3 BRA `(.L_x_3014) ;  /* 0x0000000000643947 */ /* 0x000ff40003800000 */
[----:B------:R-:W3:Y:S01]  /*2480*/  LDCU.64 UR10, c[0x0][0x3b0] ;  /* 0x00007600ff0a77ac */ /* 0x000ee20008000a00 */
[----:B------:R-:W-:Y:S01]  /*2490*/  IADD3 R8, P3, PT, R6, 0x10, RZ ;  /* 0x0000001006087810 */ /* 0x000fe20007f7e0ff */
[----:B--2---:R-:W-:Y:S01]  /*24a0*/  IMAD.MOV.U32 R10, RZ, RZ, R28 ;  /* 0x000000ffff0a7224 */ /* 0x004fe200078e001c */
[----:B------:R-:W-:Y:S01]  /*24b0*/  MOV R11, R31 ;  /* 0x0000001f000b7202 */ /* 0x000fe20000000f00 */
[----:B------:R-:W2:Y:S02]  /*24c0*/  LDCU UR4, c[0x0][0x440] ;  /* 0x00008800ff0477ac */ /* 0x000ea40008000800 */
[----:B------:R-:W-:Y:S01]  /*24d0*/  IMAD.X R5, RZ, RZ, R7, P3 ;  /* 0x000000ffff057224 */ /* 0x000fe200018e0607 */
[----:B------:R-:W4:Y:S03]  /*24e0*/  LDCU.64 UR6, c[0x0][0x380] ;  /* 0x00007000ff0677ac */ /* 0x000f260008000a00 */
[----:B---3--:R-:W-:-:S02]  /*24f0*/  IMAD R5, R5, UR10, RZ ;  /* 0x0000000a05057c24 */ /* 0x008fc4000f8e02ff */
[----:B------:R-:W-:Y:S01]  /*2500*/  IMAD.WIDE.U32 R10, R8, UR10, R10 ;  /* 0x0000000a080a7c25 */ /* 0x000fe2000f8e000a */
[----:B--2---:R-:W-:-:S03]  /*2510*/  ISETP.GE.AND P4, PT, R36, UR4, PT ;  /* 0x0000000424007c0c */ /* 0x004fc6000bf86270 */
        /* <DEDUP_REMOVED lines=15> */
.L_x_3014:
[----:B------:R-:W-:Y:S05]  /*2610*/  BSYNC.RECONVERGENT B0 ;  /* 0x0000000000007941 */ /* 0x000fea0003800200 */
.L_x_3013:
[----:B------:R-:W-:Y:S01]  /*2620*/  BSSY.RECONVERGENT B0, `(.L_x_3015) ;  /* 0x000001d000007945 */ /* 0x000fe20003800200 */
[----:B------:R-:W-:Y:S02]  /*2630*/  ISETP.GE.AND P5, PT, R15, R4, PT ;  /* 0x000000040f00720c */ /* 0x000fe40003fa6270 */
[----:B--2---:R-:W-:Y:S01]  /*2640*/  IADD3 R11, PT, PT, R22, 0x40, RZ ;  /* 0x00000040160b7810 */ /* 0x004fe20007ffe0ff */
[----:B------:R-:W-:Y:S05]  /*2650*/  @P2 BRA `(.L_x_3016) ;  /* 0x0000000000642947 */ /* 0x000fea0003800000 */
[----:B------:R-:W2:Y:S01]  /*2660*/  LDCU.64 UR10, c[0x0][0x3b0] ;  /* 0x00007600ff0a77ac */ /* 0x000ea20008000a00 */
[----:B---3--:R-:W-:Y:S01]  /*2670*/  IADD3 R8, P2, PT, R6, 0x20, RZ ;  /* 0x0000002006087810 */ /* 0x008fe20007f5e0ff */
        /* <DEDUP_REMOVED lines=23> */
.L_x_3016:
[----:B------:R-:W-:Y:S05]  /*27f0*/  BSYNC.RECONVERGENT B0 ;  /* 0x0000000000007941 */ /* 0x000fea0003800200 */
.L_x_3015:
[----:B------:R-:W-:Y:S01]  /*2800*/  BSSY.RECONVERGENT B0, `(.L_x_3017) ;  /* 0x000001e000007945 */ /* 0x000fe20003800200 */
[-C--:B------:R-:W-:Y:S01]  /*2810*/  ISETP.GE.AND P4, PT, R13, R4.reuse, PT ;  /* 0x000000040d00720c */ /* 0x080fe20003f86270 */
[----:B------:R-:W-:Y:S01]  /*2820*/  IMAD.SHL.U32 R5, R134, 0x10, RZ ;  /* 0x0000001086057824 */ /* 0x000fe200078e00ff */
[----:B------:R-:W-:Y:S01]  /*2830*/  ISETP.GE.AND P3, PT, R11, R4, PT ;  /* 0x000000040b00720c */ /* 0x000fe20003f66270 */
[----:B--23--:R-:W-:Y:S01]  /*2840*/  VIADD R9, R22, 0x50 ;  /* 0x0000005016097836 */ /* 0x00cfe20000000000 */
        /* <DEDUP_REMOVED lines=25> */
.L_x_3018:
[----:B------:R-:W-:Y:S05]  /*29e0*/  BSYNC.RECONVERGENT B0 ;  /* 0x0000000000007941 */ /* 0x000fea0003800200 */
.L_x_3017:
        /* <DEDUP_REMOVED lines=18> */
.L_x_3020:
[----:B------:R-:W-:Y:S05]  /*2b10*/  BSYNC.RECONVERGENT B0 ;  /* 0x0000000000007941 */ /* 0x000fea0003800200 */
.L_x_3019:
[----:B--23--:R-:W-:Y:S01]  /*2b20*/  SHF.L.U64.HI R6, R134, 0x4, R135 ;  /* 0x0000000486067819 */ /* 0x00cfe20000010287 */
[----:B------:R-:W-:Y:S01]  /*2b30*/  BSSY.RECONVERGENT B0, `(.L_x_3021) ;  /* 0x0000013000007945 */ /* 0x000fe20003800200 */
[----:B------:R-:W-:Y:S01]  /*2b40*/  LEA R28, P1, R5, R208, 0x1 ;  /* 0x000000d0051c7211 */ /* 0x000fe200078208ff */
[----:B------:R-:W-:Y:S01]  /*2b50*/  VIADD R7, R22, 0x60 ;  /* 0x0000006016077836 */ /* 0x000fe20000000000 */
        /* <DEDUP_REMOVED lines=16> */
.L_x_3022:
[----:B------:R-:W-:Y:S05]  /*2c60*/  BSYNC.RECONVERGENT B0 ;  /* 0x0000000000007941 */ /* 0x000fea0003800200 */
.L_x_3021:
        /* <DEDUP_REMOVED lines=19> */
.L_x_3024:
[----:B------:R-:W-:Y:S05]  /*2da0*/  BSYNC.RECONVERGENT B0 ;  /* 0x0000000000007941 */ /* 0x000fea0003800200 */
.L_x_3023:
        /* <DEDUP_REMOVED lines=19> */
.L_x_3026:
[----:B------:R-:W-:Y:S05]  /*2ee0*/  BSYNC.RECONVERGENT B0 ;  /* 0x0000000000007941 */ /* 0x000fea0003800200 */
.L_x_3025:
        /* <DEDUP_REMOVED lines=21> */
.L_x_3028:
[----:B------:R-:W-:Y:S05]  /*3040*/  BSYNC.RECONVERGENT B0 ;  /* 0x0000000000007941 */ /* 0x000fea0003800200 */
.L_x_3027:
        /* <DEDUP_REMOVED lines=17> */
.L_x_3030:
[----:B------:R-:W-:Y:S05]  /*3160*/  BSYNC.RECONVERGENT B0 ;  /* 0x0000000000007941 */ /* 0x000fea0003800200 */
.L_x_3029:
        /* <DEDUP_REMOVED lines=20> */
.L_x_3032:
[----:B------:R-:W-:Y:S05]  /*32b0*/  BSYNC.RECONVERGENT B0 ;  /* 0x0000000000007941 */ /* 0x000fea0003800200 */
.L_x_3031:
        /* <DEDUP_REMOVED lines=18> */
.L_x_3034:
[----:B------:R-:W-:Y:S05]  /*33e0*/  BSYNC.RECONVERGENT B0 ;  /* 0x0000000000007941 */ /* 0x000fea0003800200 */
.L_x_3033:
[----:B------:R-:W5:Y:S01]  /*33f0*/  LDCU.64 UR6, c[0x0][0x540] ;  /* 0x0000a800ff0677ac */ /* 0x000f620008000a00 */
[----:B------:R-:W0:Y:S01]  /*3400*/  LDGDEPBAR ;  /* 0x00000000000079af */ /* 0x000e220000000000 */
[----:B------:R-:W3:Y:S01]  /*3410*/  LDCU UR4, c[0x0][0x458] ;  /* 0x00008b00ff0477ac */ /* 0x000ee20008000800 */
[----:B-----5:R-:W-:-:S04]  /*3420*/  IMAD.WIDE.U32 R20, R215, UR6, R20 ;  /* 0x00000006d7147c25 */ /* 0x020fc8000f8e0014 */
[----:B------:R-:W-:Y:S01]  /*3430*/  IMAD R6, R215, UR7, R21 ;  /* 0x00000007d7067c24 */ /* 0x000fe2000f8e0215 */
[----:B-1--4-:R-:W-:Y:S02]  /*3440*/  LEA R22, P0, R20, R2, 0x2 ;  /* 0x0000000214167211 */ /* 0x012fe400078010ff */
[----:B------:R-:W-:Y:S01]  /*3450*/  SHF.R.U32.HI R201, RZ, 0x1, R202 ;  /* 0x00000001ffc97819 */ /* 0x000fe200000116ca */
[----:B------:R-:W-:-:S04]  /*3460*/  DEPBAR.LE SB0, 0x0 ;  /* 0x000080000000791a */ /* 0x000fc80000000000 */
[----:B------:R-:W-:-:S05]  /*3470*/  LEA.HI.X R23, R20, R3, R6, 0x2, P0 ;  /* 0x0000000314177211 */ /* 0x000fca00000f1406 */
[----:B------:R-:W4:Y:S01]  /*3480*/  LDG.E R6, desc[UR14][R22.64] ;  /* 0x0000000e16067981 */ /* 0x000f22000c1e1900 */
[----:B---3--:R-:W4:Y:S01]  /*3490*/  MUFU.RCP R3, UR4 ;  /* 0x0000000400037d08 */ /* 0x008f220008001000 */
[----:B------:R-:W-:Y:S01]  /*34a0*/  LOP3.LUT R21, R201, 0x1f0, RZ, 0xc0, !PT ;  /* 0x000001f0c9157812 */ /* 0x000fe200078ec0ff */
[----:B------:R-:W-:Y:S01]  /*34b0*/  BSSY.RECONVERGENT B0, `(.L_x_3035) ;  /* 0x000001e000007945 */ /* 0x000fe20003800200 */
[----:B------:R-:W-:Y:S01]  /*34c0*/  SHF.R.U32.HI R2, RZ, 0x2, R202 ;  /* 0x00000002ff027819 */ /* 0x000fe200000116ca */
[----:B------:R-:W-:Y:S01]  /*34d0*/  IMAD.SHL.U32 R27, R202, 0x40, RZ ;  /* 0x00000040ca1b7824 */ /* 0x000fe200078e00ff */
[----:B------:R-:W-:Y:S02]  /*34e0*/  IADD3 R0, PT, PT, R21, 0x1, R0 ;  /* 0x0000000115007810 */ /* 0x000fe40007ffe000 */
[----:B------:R-:W-:-:S04]  /*34f0*/  LOP3.LUT R2, R2, 0x7, RZ, 0xc0, !PT ;  /* 0x0000000702027812 */ /* 0x000fc800078ec0ff */
[----:B------:R-:W-:Y:S01]  /*3500*/  IADD3 R2, PT, PT, -R19, R0, R2 ;  /* 0x0000000013027210 */ /* 0x000fe20007ffe102 */
[----:B------:R-:W-:-:S03]  /*3510*/  IMAD.SHL.U32 R19, R24, 0x10, RZ ;  /* 0x0000001018137824 */ /* 0x000fc600078e00ff */
[----:B------:R-:W-:Y:S01]  /*3520*/  IADD3 R2, PT, PT, R2, UR16, R39 ;  /* 0x0000001002027c10 */ /* 0x000fe2000fffe027 */
[----:B------:R-:W-:Y:S01]  /*3530*/  BAR.SYNC.DEFER_BLOCKING 0x0 ;  /* 0x0000000000007b1d */ /* 0x000fe20000010000 */
[----:B----4-:R-:W-:Y:S01]  /*3540*/  FMUL.FTZ R3, R6, R3 ;  /* 0x0000000306037220 */ /* 0x010fe20000410000 */
        /* <DEDUP_REMOVED lines=18> */
.L_x_3036:
[----:B------:R3:W-:Y:S04]  /*3670*/  STS.128 [R184+0xc000], RZ ;  /* 0x00c000ffb8007388 */ /* 0x0007e80000000c00 */
[----:B------:R3:W-:Y:S02]  /*3680*/  STS.128 [R184+0x10000], RZ ;  /* 0x010000ffb8007388 */ /* 0x0007e40000000c00 */
.L_x_3037:
[----:B------:R-:W-:Y:S05]  /*3690*/  BSYNC.RECONVERGENT B0 ;  /* 0x0000000000007941 */ /* 0x000fea0003800200 */
.L_x_3035:
        /* <DEDUP_REMOVED lines=33> */
.L_x_3039:
[----:B------:R-:W-:Y:S05]  /*38b0*/  BSYNC.RECONVERGENT B0 ;  /* 0x0000000000007941 */ /* 0x000fea0003800200 */
.L_x_3038:
        /* <DEDUP_REMOVED lines=21> */
.L_x_3041:
[----:B------:R-:W-:Y:S05]  /*3a10*/  BSYNC.RECONVERGENT B0 ;  /* 0x0000000000007941 */ /* 0x000fea0003800200 */
.L_x_3040:
        /* <DEDUP_REMOVED lines=25> */
.L_x_3043:
[----:B------:R-:W-:Y:S05]  /*3bb0*/  BSYNC.RECONVERGENT B0 ;  /* 0x0000000000007941 */ /* 0x000fea0003800200 */
.L_x_3042:
        /* <DEDUP_REMOVED lines=22> */
.L_x_3045:
[----:B------:R-:W-:Y:S05]  /*3d20*/  BSYNC.RECONVERGENT B0 ;  /* 0x0000000000007941 */ /* 0x000fea0003800200 */
.L_x_3044:
        /* <DEDUP_REMOVED lines=19> */
.L_x_3047:
[----:B------:R-:W-:Y:S05]  /*3e60*/  BSYNC.RECONVERGENT B0 ;  /* 0x0000000000007941 */ /* 0x000fea0003800200 */
.L_x_3046:
        /* <DEDUP_REMOVED lines=22> */
.L_x_3049:
[----:B------:R-:W-:Y:S05]  /*3fd0*/  BSYNC.RECONVERGENT B0 ;  /* 0x0000000000007941 */ /* 0x000fea0003800200 */
.L_x_3048:
        /* <DEDUP_REMOVED lines=20> */
.L_x_3051:
[----:B------:R-:W-:Y:S05]  /*4120*/  BSYNC.RECONVERGENT B0 ;  /* 0x0000000000007941 */ /* 0x000fea0003800200 */
.L_x_3050:
[----:B------:R-:W-:Y:S01]  /*4130*/  LDSM.16.M88.4 R48, [R123] ;  /* 0x000000007b30783b */ /* 0x000fe20000000200 */
[----:B------:R-:W-:Y:S01]  /*4140*/  IMAD.MOV.U32 R200, RZ, RZ, 0x20 ;  /* 0x00000020ffc87424 */ /* 0x000fe200078e00ff */
[----:B------:R-:W-:Y:S01]  /*4150*/  LOP3.LUT P6, RZ, R202, 0x2, RZ, 0xc0, !PT ;  /* 0x00000002caff7812 */ /* 0x000fe200078cc0ff */
[----:B------:R-:W-:Y:S01]  /*4160*/  VIADD R125, R176, UR5 ;  /* 0x00000005b07d7c36 */ /* 0x000fe20008000000 */
[----:B-1----:R-:W2:Y:S01]  /*4170*/  LDSM.16.M88.4 R20, [R176+UR5+0x4000] ;  /* 0x00400005b014783b */ /* 0x002ea20008000200 */
[----:B------:R-:W-:Y:S01]  /*4180*/  IMAD.MOV.U32 R199, RZ, RZ, 0x40 ;  /* 0x00000040ffc77424 */ /* 0x000fe200078e00ff */
[----:B------:R-:W-:Y:S01]  /*4190*/  SEL R38, R200, 0xffffffe0, !P6 ;  /* 0xffffffe0c8267807 */ /* 0x000fe20007000000 */
[C---:B------:R-:W-:Y:S01]  /*41a0*/  IMAD.SHL.U32 R142, R202.reuse, 0x2, RZ ;  /* 0x00000002ca8e7824 */ /* 0x040fe200078e00ff */
[----:B------:R-:W1:Y:S01]  /*41b0*/  LDSM.16.M88.4 R12, [R176+UR5+0x4800] ;  /* 0x00480005b00c783b */ /* 0x000e620008000200 */
[----:B------:R-:W-:Y:S01]  /*41c0*/  LOP3.LUT P0, RZ, R202, 0x4, RZ, 0xc0, !PT ;  /* 0x00000004caff7812 */ /* 0x000fe2000780c0ff */
[----:B------:R-:W-:Y:S01]  /*41d0*/  VIADD R139, R183, 0xffffffff ;  /* 0xffffffffb78b7836 */ /* 0x000fe20000000000 */
[----:B------:R-:W-:Y:S01]  /*41e0*/  VIMNMX R180, PT, PT, R2, R39, PT ;  /* 0x0000002702b47248 */ /* 0x000fe20003fe0100 */
[----:B------:R-:W5:Y:S01]  /*41f0*/  LDSM.16.M88.4 R88, [R176+UR5+0x5000] ;  /* 0x00500005b058783b */ /* 0x000f620008000200 */
[--C-:B------:R-:W-:Y:S01]  /*4200*/  IMAD.IADD R120, R123, 0x1, R38.reuse ;  /* 0x000000017b787824 */ /* 0x100fe200078e0226 */
[----:B------:R-:W-:Y:S01]  /*4210*/  SEL R148, R199, 0xffffffc0, !P0 ;  /* 0xffffffc0c7947807 */ /* 0x000fe20004000000 */
[----:B------:R-:W-:Y:S01]  /*4220*/  IMAD.IADD R126, R125, 0x1, R38 ;  /* 0x000000017d7e7824 */ /* 0x000fe200078e0226 */
[----:B------:R-:W3:Y:S01]  /*4230*/  LDSM.16.M88.4 R80, [R176+UR5+0x5800] ;  /* 0x00580005b050783b */ /* 0x000ee20008000200 */
[----:B------:R-:W-:-:S02]  /*4240*/  LOP3.LUT R142, R142, 0x6, RZ, 0xc0, !PT ;  /* 0x000000068e8e7812 */ /* 0x000fc400078ec0ff */
[--C-:B------:R-:W-:Y:S01]  /*4250*/  IMAD.IADD R121, R123, 0x1, R148.reuse ;  /* 0x000000017b797824 */ /* 0x100fe200078e0294 */
[----:B------:R-:W4:Y:S01]  /*4260*/  LDSM.16.M88.4 R72, [R176+UR5+0x6000] ;  /* 0x00600005b048783b */ /* 0x000f220008000200 */
[----:B------:R-:W-:Y:S01]  /*4270*/  IMAD.IADD R125, R125, 0x1, R148 ;  /* 0x000000017d7d7824 */ /* 0x000fe200078e0294 */
[----:B------:R-:W-:Y:S01]  /*4280*/  VIADDMNMX R2, R2, 0x8, R39, PT ;  /* 0x0000000802027846 */ /* 0x000fe20003800127 */
[C---:B------:R-:W-:Y:S01]  /*4290*/  IMAD.IADD R124, R38.reuse, 0x1, R121 ;  /* 0x00000001267c7824 */ /* 0x040fe200078e0279 */
[----:B------:R-:W4:Y:S01]  /*42a0*/  LDSM.16.M88.4 R64, [R176+UR5+0x6800] ;  /* 0x00680005b040783b */ /* 0x000f220008000200 */
[----:B------:R-:W-:-:S03]  /*42b0*/  IMAD.IADD R37, R38, 0x1, R125 ;  /* 0x0000000126257824 */ /* 0x000fc600078e027d */
[----:B------:R-:W4:Y:S04]  /*42c0*/  LDSM.16.M88.4 R56, [R176+UR5+0x7000] ;  /* 0x00700005b038783b */ /* 0x000f280008000200 */
[----:B------:R-:W4:Y:S04]  /*42d0*/  LDSM.16.M88.4 R8, [R176+UR5+0x7800] ;  /* 0x00780005b008783b */ /* 0x000f280008000200 */
[----:B------:R-:W-:Y:S04]  /*42e0*/  LDSM.16.M88.4 R4, [R120] ;  /* 0x000000007804783b */ /* 0x000fe80000000200 */
[----:B------:R-:W4:Y:S01]  /*42f0*/  LDSM.16.M88.4 R32, [R126+0x4000] ;  /* 0x004000007e20783b */ /* 0x000f220000000200 */
[C---:B--2---:R-:W-:Y:S03]  /*4300*/  HMMA.16816.F32 R28, R48.reuse, R20, RZ ;  /* 0x00000014301c723c */ /* 0x044fe600000018ff */
[----:B------:R-:W2:Y:S04]  /*4310*/  LDSM.16.M88.4 R112, [R126+0x4800] ;  /* 0x004800007e70783b */ /* 0x000ea80000000200 */
[----:B------:R-:W2:Y:S01]  /*4320*/  LDSM.16.M88.4 R108, [R126+0x5000] ;  /* 0x005000007e6c783b */ /* 0x000ea20000000200 */
[C---:B-1----:R-:W-:Y:S03]  /*4330*/  HMMA.16816.F32 R16, R48.reuse, R12, RZ ;  /* 0x0000000c3010723c */ /* 0x042fe600000018ff */
[----:B------:R-:W1:Y:S04]  /*4340*/  LDSM.16.M88.4 R104, [R126+0x5800] ;  /* 0x005800007e68783b */ /* 0x000e680000000200 */
[----:B------:R-:W1:Y:S01]  /*4350*/  LDSM.16.M88.4 R100, [R126+0x6000] ;  /* 0x006000007e64783b */ /* 0x000e620000000200 */
[C---:B-----5:R-:W-:Y:S03]  /*4360*/  HMMA.16816.F32 R92, R48.reuse, R88, RZ ;  /* 0x00000058305c723c */ /* 0x060fe600000018ff */
[----:B------:R-:W5:Y:S04]  /*4370*/  LDSM.16.M88.4 R44, [R126+0x6800] ;  /* 0x006800007e2c783b */ /* 0x000f680000000200 */
[----:B------:R-:W-:Y:S01]  /*4380*/  LDSM.16.M88.4 R40, [R126+0x7800] ;  /* 0x007800007e28783b */ /* 0x000fe20000000200 */
[C---:B---3--:R-:W-:Y:S03]  /*4390*/  HMMA.16816.F32 R84, R48.reuse, R80, RZ ;  /* 0x000000503054723c */ /* 0x048fe600000018ff */
[----:B------:R-:W-:Y:S04]  /*43a0*/  LDSM.16.M88.4 R96, [R121] ;  /* 0x000000007960783b */ /* 0x000fe80000000200 */
[----:B------:R-:W-:Y:S01]  /*43b0*/  LDSM.16.M88.4 R116, [R125+0x6000] ;  /* 0x006000007d74783b */ /* 0x000fe20000000200 */
[C---:B----4-:R-:W-:Y:S03]  /*43c0*/  HMMA.16816.F32 R76, R48.reuse, R72, RZ ;  /* 0x00000048304c723c */ /* 0x050fe600000018ff */
        /* <DEDUP_REMOVED lines=31> */
[C---:B---3--:R-:W-:Y:S08]  /*45c0*/  HMMA.16816.F32 R60, R4.reuse, R8, R60 ;  /* 0x00000008043c723c */ /* 0x048ff0000000183c */
[C---:B------:R-:W-:Y:S01]  /*45d0*/  HMMA.16816.F32 R56, R4.reuse, R10, R56 ;  /* 0x0000000a0438723c */ /* 0x040fe20000001838 */
[----:B------:R-:W2:Y:S07]  /*45e0*/  LDSM.16.M88.4 R8, [R125+0x5000] ;  /* 0x005000007d08783b */ /* 0x000eae0000000200 */
[C---:B------:R-:W-:Y:S08]  /*45f0*/  HMMA.16816.F32 R52, R4.reuse, R40, R52 ;  /* 0x000000280434723c */ /* 0x040ff00000001834 */
[----:B------:R-:W-:Y:S01]  /*4600*/  HMMA.16816.F32 R48, R4, R42, R48 ;  /* 0x0000002a0430723c */ /* 0x000fe20000001830 */
[----:B------:R-:W3:Y:S04]  /*4610*/  LDSM.16.M88.4 R4, [R125+0x5800] ;  /* 0x005800007d04783b */ /* 0x000ee80000000200 */
[----:B------:R-:W5:Y:S03]  /*4620*/  LDSM.16.M88.4 R40, [R124] ;  /* 0x000000007c28783b */ /* 0x000f660000000200 */
[C---:B----4-:R-:W-:Y:S08]  /*4630*/  HMMA.16816.F32 R28, R96.reuse, R32, R28 ;  /* 0x00000020601c723c */ /* 0x050ff0000000181c */
[C---:B------:R-:W-:Y:S01]  /*4640*/  HMMA.16816.F32 R20, R96.reuse, R34, R20 ;  /* 0x000000226014723c */ /* 0x040fe20000001814 */
[----:B------:R-:W4:Y:S07]  /*4650*/  LDSM.16.M88.4 R32, [R37+0x4800] ;  /* 0x004800002520783b */ /* 0x000f2e0000000200 */
[C---:B-1----:R-:W-:Y:S08]  /*4660*/  HMMA.16816.F32 R16, R96.reuse, R100, R16 ;  /* 0x000000646010723c */ /* 0x042ff00000001810 */
[C---:B--2---:R-:W-:Y:S08]  /*4670*/  HMMA.16816.F32 R92, R96.reuse, R8, R92 ;  /* 0x00000008605c723c */ /* 0x044ff0000000185c */
[C---:B------:R-:W-:Y:S01]  /*4680*/  HMMA.16816.F32 R88, R96.reuse, R10, R88 ;  /* 0x0000000a6058723c */ /* 0x040fe20000001858 */
[----:B------:R-:W1:Y:S07]  /*4690*/  LDSM.16.M88.4 R8, [R37+0x5000] ;  /* 0x005000002508783b */ /* 0x000e6e0000000200 */
[C---:B---3--:R-:W-:Y:S08]  /*46a0*/  HMMA.16816.F32 R84, R96.reuse, R4, R84 ;  /* 0x000000046054723c */ /* 0x048ff00000001854 */
        /* <DEDUP_REMOVED lines=15> */
[----:B------:R-:W3:Y:S04]  /*47a0*/  LDSM.16.M88.4 R96, [R37+0x6800] ;  /* 0x006800002560783b */ /* 0x000ee80000000200 */
[----:B------:R-:W-:Y:S03]  /*47b0*/  LDSM.16.M88.4 R104, [R176+UR5+0x8800] ;  /* 0x00880005b068783b */ /* 0x000fe60008000200 */
[C---:B-----5:R-:W-:Y:S08]  /*47c0*/  HMMA.16816.F32 R28, R40.reuse, R44, R28 ;  /* 0x0000002c281c723c */ /* 0x060ff0000000181c */
[C---:B------:R-:W-:Y:S01]  /*47d0*/  HMMA.16816.F32 R20, R40.reuse, R46, R20 ;  /* 0x0000002e2814723c */ /* 0x040fe20000001814 */
[----:B------:R-:W5:Y:S07]  /*47e0*/  LDSM.16.M88.4 R44, [R37+0x7000] ;  /* 0x00700000252c783b */ /* 0x000f6e0000000200 */
[C---:B----4-:R-:W-:Y:S08]  /*47f0*/  HMMA.16816.F32 R16, R40.reuse, R32, R16 ;  /* 0x000000202810723c */ /* 0x050ff00000001810 */
        /* <DEDUP_REMOVED lines=8> */
[C---:B---3--:R-:W-:Y:S08]  /*4880*/  HMMA.16816.F32 R68, R40.reuse, R96, R68 ;  /* 0x000000602844723c */ /* 0x048ff00000001844 */
        /* <DEDUP_REMOVED lines=70> */
[C---:B------:R-:W-:Y:S08]  /*4cf0*/  HMMA.16816.F32 R92, R120.reuse, R116, R92 ;  /* 0x00000074785c723c */ /* 0x040ff0000000185c */
[----:B------:R-:W-:Y:S08]  /*4d00*/  HMMA.16816.F32 R88, R120, R118, R88 ;  /* 0x000000767858723c */ /* 0x000ff00000001858 */
[C---:B-1----:R-:W-:Y:S08]  /*4d10*/  HMMA.16816.F32 R48, R4.reuse, R10, R48 ;  /* 0x0000000a0430723c */ /* 0x042ff00000001830 */
[----:B---3--:R-:W-:Y:S01]  /*4d20*/  HMMA.16816.F32 R12, R4, R42, R12 ;  /* 0x0000002a040c723c */ /* 0x008fe2000000180c */
[----:B------:R-:W-:-:S04]  /*4d30*/  IMAD.IADD R43, R181, 0x1, R142 ;  /* 0x00000001b52b7824 */ /* 0x000fc800078e028e */
[C---:B------:R-:W-:Y:S02]  /*4d40*/  VIADD R11, R43.reuse, 0x78 ;  /* 0x000000782b0b7836 */ /* 0x040fe40000000000 */
[----:B------:R-:W-:Y:S01]  /*4d50*/  VIADD R39, R43, 0x9 ;  /* 0x000000092b277836 */ /* 0x000fe20000000000 */
[C---:B----4-:R-:W-:Y:S02]  /*4d60*/  HMMA.16816.F32 R28, R4.reuse, R44, R28 ;  /* 0x0000002c041c723c */ /* 0x050fe4000000181c */
[----:B------:R-:W-:Y:S02]  /*4d70*/  I2FP.F32.S32 R10, R11 ;  /* 0x0000000b000a7245 */ /* 0x000fe40000201400 */
[C---:B------:R-:W-:Y:S02]  /*4d80*/  ISETP.GE.AND P5, PT, R11.reuse, R180, PT ;  /* 0x000000b40b00720c */ /* 0x040fe40003fa6270 */
[----:B------:R-:W-:Y:S01]  /*4d90*/  ISETP.GE.AND P3, PT, R11, R2, PT ;  /* 0x000000020b00720c */ /* 0x000fe20003f66270 */
[----:B------:R-:W-:Y:S01]  /*4da0*/  VIADD R11, R43, 0x1 ;  /* 0x000000012b0b7836 */ /* 0x000fe20000000000 */
[----:B------:R-:W-:Y:S01]  /*4db0*/  HMMA.16816.F32 R20, R4, R46, R20 ;  /* 0x0000002e0414723c */ /* 0x000fe20000001814 */
[CC--:B------:R-:W-:Y:S01]  /*4dc0*/  FFMA.FTZ R48, R3.reuse, R10.reuse, R48 ;  /* 0x0000000a03307223 */ /* 0x0c0fe20000010030 */
[----:B------:R-:W-:-:S02]  /*4dd0*/  FFMA.FTZ R50, R3, R10, R50 ;  /* 0x0000000a03327223 */ /* 0x000fc40000010032 */
[C---:B------:R-:W-:Y:S02]  /*4de0*/  ISETP.GE.AND P4, PT, R11.reuse, R180, PT ;  /* 0x000000b40b00720c */ /* 0x040fe40003f86270 */
[----:B------:R-:W-:Y:S02]  /*4df0*/  ISETP.GE.AND P2, PT, R11, R2, PT ;  /* 0x000000020b00720c */ /* 0x000fe40003f46270 */
[C---:B------:R-:W-:Y:S01]  /*4e00*/  HMMA.16816.F32 R16, R4.reuse, R40, R16 ;  /* 0x000000280410723c */ /* 0x040fe20000001810 */
[C---:B------:R-:W-:Y:S01]  /*4e10*/  VIADD R41, R43.reuse, 0x8 ;  /* 0x000000082b297836 */ /* 0x040fe20000000000 */
[----:B------:R-:W-:Y:S01]  /*4e20*/  I2FP.F32.S32 R40, R11 ;  /* 0x0000000b00287245 */ /* 0x000fe20000201400 */
[----:B------:R-:W-:Y:S01]  /*4e30*/  VIADD R11, R43, 0x10 ;  /* 0x000000102b0b7836 */ /* 0x000fe20000000000 */
[----:B------:R-:W-:Y:S02]  /*4e40*/  FSEL R143, R48, -INF , !P5 ;  /* 0xff800000308f7808 */ /* 0x000fe40006800000 */
[----:B------:R-:W-:Y:S01]  /*4e50*/  I2FP.F32.S32 R10, R41 ;  /* 0x00000029000a7245 */ /* 0x000fe20000201400 */
[----:B------:R-:W-:Y:S01]  /*4e60*/  FFMA.FTZ R31, R3, R40, R31 ;  /* 0x00000028031f7223 */ /* 0x000fe2000001001f */
[C---:B-----5:R-:W-:Y:S01]  /*4e70*/  HMMA.16816.F32 R92, R4.reuse, R32, R92 ;  /* 0x00000020045c723c */ /* 0x060fe2000000185c */
[----:B------:R-:W-:Y:S01]  /*4e80*/  ISETP.GE.AND P1, PT, R41, R180, PT ;  /* 0x000000b42900720c */ /* 0x000fe20003f26270 */
[C---:B------:R-:W-:Y:S01]  /*4e90*/  FFMA.FTZ R29, R3.reuse, R40, R29 ;  /* 0x00000028031d7223 */ /* 0x040fe2000001001d */
[CC--:B------:R-:W-:Y:S01]  /*4ea0*/  FFMA.FTZ R45, R3.reuse, R10.reuse, R20 ;  /* 0x0000000a032d7223 */ /* 0x0c0fe20000010014 */
[----:B------:R-:W-:Y:S01]  /*4eb0*/  I2FP.F32.S32 R20, R39 ;  /* 0x0000002700147245 */ /* 0x000fe20000201400 */
[----:B------:R-:W-:Y:S01]  /*4ec0*/  FFMA.FTZ R22, R3, R10, R22 ;  /* 0x0000000a03167223 */ /* 0x000fe20000010016 */
[----:B------:R-:W-:Y:S01]  /*4ed0*/  FSEL R44, R31, -INF , !P2 ;  /* 0xff8000001f2c7808 */ /* 0x000fe20005000000 */
[----:B------:R-:W-:Y:S01]  /*4ee0*/  VIADD R31, R43, 0x11 ;  /* 0x000000112b1f7836 */ /* 0x000fe20000000000 */
[----:B------:R-:W-:Y:S01]  /*4ef0*/  HMMA.16816.F32 R88, R4, R34, R88 ;  /* 0x000000220458723c */ /* 0x000fe20000001858 */
[----:B------:R-:W1:Y:S01]  /*4f00*/  LDSM.16.M88.4 R32, [R37+0xa000] ;  /* 0x00a000002520783b */ /* 0x000e620000000200 */
[----:B------:R-:W-:Y:S01]  /*4f10*/  FSEL R45, R45, -INF , !P1 ;  /* 0xff8000002d2d7808 */ /* 0x000fe20004800000 */
[----:B------:R-:W-:Y:S01]  /*4f20*/  FFMA.FTZ R21, R3, R20, R21 ;  /* 0x0000001403157223 */ /* 0x000fe20000010015 */
[----:B------:R-:W-:Y:S01]  /*4f30*/  ISETP.GE.AND P2, PT, R11, R180, PT ;  /* 0x000000b40b00720c */ /* 0x000fe20003f46270 */
[----:B------:R-:W-:Y:S01]  /*4f40*/  FFMA.FTZ R23, R3, R20, R23 ;  /* 0x0000001403177223 */ /* 0x000fe20000010017 */
[----:B------:R-:W-:-:S02]  /*4f50*/  ISETP.GE.AND P1, PT, R11, R2, PT ;  /* 0x000000020b00720c */ /* 0x000fc40003f26270 */
[C---:B------:R-:W-:Y:S01]  /*4f60*/  HMMA.16816.F32 R84, R120.reuse, R112, R84 ;  /* 0x000000707854723c */ /* 0x040fe20000001854 */
[----:B------:R-:W-:Y:S02]  /*4f70*/  I2FP.F32.S32 R11, R11 ;  /* 0x0000000b000b7245 */ /* 0x000fe40000201400 */
[----:B------:R-:W-:Y:S02]  /*4f80*/  FSEL R138, R50, -INF , !P3 ;  /* 0xff800000328a7808 */ /* 0x000fe40005800000 */
[----:B------:R-:W-:Y:S01]  /*4f90*/  FSEL R47, R29, -INF , !P4 ;  /* 0xff8000001d2f7808 */ /* 0x000fe20006000000 */
[----:B------:R-:W-:Y:S01]  /*4fa0*/  VIADD R29, R43, 0x19 ;  /* 0x000000192b1d7836 */ /* 0x000fe20000000000 */
[----:B------:R-:W-:Y:S01]  /*4fb0*/  ISETP.GE.AND P5, PT, R41, R2, PT ;  /* 0x000000022900720c */ /* 0x000fe20003fa6270 */
[C---:B------:R-:W-:Y:S01]  /*4fc0*/  HMMA.16816.F32 R80, R120.reuse, R114, R80 ;  /* 0x000000727850723c */ /* 0x040fe20000001850 */
[----:B------:R-:W2:Y:S01]  /*4fd0*/  LDSM.16.M88.4 R112, [R37+0x9800] ;  /* 0x009800002570783b */ /* 0x000ea20000000200 */
[----:B------:R-:W-:Y:S01]  /*4fe0*/  ISETP.GE.AND P3, PT, R39, R180, PT ;  /* 0x000000b42700720c */ /* 0x000fe20003f66270 */
[-C--:B------:R-:W-:Y:S01]  /*4ff0*/  FFMA.FTZ R41, R3, R11.reuse, R16 ;  /* 0x0000000b03297223 */ /* 0x080fe20000010010 */
[----:B------:R-:W-:Y:S01]  /*5000*/  ISETP.GE.AND P4, PT, R39, R2, PT ;  /* 0x000000022700720c */ /* 0x000fe20003f86270 */
[----:B------:R-:W-:Y:S01]  /*5010*/  FFMA.FTZ R16, R3, R11, R18 ;  /* 0x0000000b03107223 */ /* 0x000fe20000010012 */
[----:B------:R-:W-:Y:S01]  /*5020*/  FSEL R50, R22, -INF , !P5 ;  /* 0xff80000016327808 */ /* 0x000fe20006800000 */
[----:B------:R-:W-:Y:S01]  /*5030*/  VIADD R11, R43, 0x18 ;  /* 0x000000182b0b7836 */ /* 0x000fe20000000000 */
[----:B------:R-:W-:Y:S01]  /*5040*/  HMMA.16816.F32 R52, R120, R96, R52 ;  /* 0x000000607834723c */ /* 0x000fe20000001834 */
[----:B------:R-:W-:-:S02]  /*5050*/  FSEL R97, R21, -INF , !P3 ;  /* 0xff80000015617808 */ /* 0x000fc40005800000 */
[----:B------:R-:W-:Y:S02]  /*5060*/  FSEL R48, R23, -INF , !P4 ;  /* 0xff80000017307808 */ /* 0x000fe40006000000 */
[----:B------:R-:W-:Y:S01]  /*5070*/  I2FP.F32.S32 R10, R31 ;  /* 0x0000001f000a7245 */ /* 0x000fe20000201400 */
[----:B------:R-:W3:Y:S01]  /*5080*/  LDSM.16.M88.4 R20, [R37+0xa800] ;  /* 0x00a800002514783b */ /* 0x000ee20000000200 */
[----:B------:R-:W-:Y:S01]  /*5090*/  FSEL R41, R41, -INF , !P2 ;  /* 0xff80000029297808 */ /* 0x000fe20005000000 */
[----:B------:R-:W-:Y:S01]  /*50a0*/  HMMA.16816.F32 R72, R120, R110, R72 ;  /* 0x0000006e7848723c */ /* 0x000fe20000001848 */
[----:B------:R-:W-:Y:S01]  /*50b0*/  ISETP.GE.AND P4, PT, R11, R180, PT ;  /* 0x000000b40b00720c */ /* 0x000fe20003f86270 */
[----:B------:R-:W-:Y:S01]  /*50c0*/  FFMA.FTZ R17, R3, R10, R17 ;  /* 0x0000000a03117223 */ /* 0x000fe20000010011 */
[----:B------:R-:W-:Y:S01]  /*50d0*/  ISETP.GE.AND P2, PT, R11, R2, PT ;  /* 0x000000020b00720c */ /* 0x000fe20003f46270 */
[----:B------:R-:W-:Y:S01]  /*50e0*/  FFMA.FTZ R19, R3, R10, R19 ;  /* 0x0000000a03137223 */ /* 0x000fe20000010013 */
[----:B------:R-:W-:-:S02]  /*50f0*/  ISETP.GE.AND P5, PT, R31, R180, PT ;  /* 0x000000b41f00720c */ /* 0x000fc40003fa6270 */
[----:B------:R-:W-:Y:S01]  /*5100*/  I2FP.F32.S32 R11, R11 ;  /* 0x0000000b000b7245 */ /* 0x000fe20000201400 */
[C---:B------:R-:W-:Y:S01]  /*5110*/  HMMA.16816.F32 R76, R120.reuse, R108, R76 ;  /* 0x0000006c784c723c */ /* 0x040fe2000000184c */
[----:B------:R-:W-:Y:S02]  /*5120*/  I2FP.F32.S32 R18, R29 ;  /* 0x0000001d00127245 */ /* 0x000fe40000201400 */
        /* <DEDUP_REMOVED lines=8> */
[----:B------:R-:W-:Y:S01]  /*51b0*/  ISETP.GE.AND P5, PT, R29, R2, PT ;  /* 0x000000021d00720c */ /* 0x000fe20003fa6270 */
[----:B------:R-:W-:Y:S01]  /*51c0*/  VIADD R29, R43, 0x20 ;  /* 0x000000202b1d7836 */ /* 0x000fe20000000000 */
[----:B------:R-:W-:Y:S01]  /*51d0*/  FSEL R18, R19, -INF , !P3 ;  /* 0xff80000013127808 */ /* 0x000fe20005800000 */
[----:B------:R-:W-:Y:S01]  /*51e0*/  HMMA.16816.F32 R68, R120, R104, R68 ;  /* 0x000000687844723c */ /* 0x000fe20000001844 */
[----:B------:R-:W-:Y:S01]  /*51f0*/  FSEL R19, R12, -INF , !P4 ;  /* 0xff8000000c137808 */ /* 0x000fe20006000000 */
[----:B------:R-:W-:Y:S01]  /*5200*/  VIADD R13, R43, 0x28 ;  /* 0x000000282b0d7836 */ /* 0x000fe20000000000 */
[----:B------:R-:W-:Y:S01]  /*5210*/  ISETP.GE.AND P3, PT, R29, R180, PT ;  /* 0x000000b41d00720c */ /* 0x000fe20003f66270 */
[----:B------:R-:W-:Y:S01]  /*5220*/  VIADD R15, R43, 0x21 ;  /* 0x000000212b0f7836 */ /* 0x000fe20000000000 */
[----:B------:R-:W-:-:S02]  /*5230*/  ISETP.GE.AND P4, PT, R29, R2, PT ;  /* 0x000000021d00720c */ /* 0x000fc40003f86270 */
[----:B------:R-:W-:Y:S01]  /*5240*/  I2FP.F32.S32 R29, R29 ;  /* 0x0000001d001d7245 */ /* 0x000fe20000201400 */
[C---:B-1----:R-:W-:Y:S01]  /*5250*/  HMMA.16816.F32 R72, R4.reuse, R34, R72 ;  /* 0x000000220448723c */ /* 0x042fe20000001848 */
[----:B------:R-:W-:Y:S02]  /*5260*/  FSEL R10, R10, -INF , !P5 ;  /* 0xff8000000a0a7808 */ /* 0x000fe40006800000 */
[----:B------:R-:W-:Y:S01]  /*5270*/  FSEL R11, R11, -INF , !P1 ;  /* 0xff8000000b0b7808 */ /* 0x000fe20004800000 */
[-C--:B------:R-:W-:Y:S01]  /*5280*/  FFMA.FTZ R35, R3, R29.reuse, R92 ;  /* 0x0000001d03237223 */ /* 0x080fe2000001005c */
[----:B------:R-:W-:Y:S01]  /*5290*/  ISETP.GE.AND P5, PT, R13, R180, PT ;  /* 0x000000b40d00720c */ /* 0x000fe20003fa6270 */
[----:B------:R-:W-:Y:S01]  /*52a0*/  FFMA.FTZ R42, R3, R29, R94 ;  /* 0x0000001d032a7223 */ /* 0x000fe2000001005e */
[----:B------:R-:W-:Y:S01]  /*52b0*/  ISETP.GE.AND P1, PT, R15, R2, PT ;  /* 0x000000020f00720c */ /* 0x000fe20003f26270 */
[----:B------:R-:W-:Y:S01]  /*52c0*/  HMMA.16816.F32 R76, R4, R32, R76 ;  /* 0x00000020044c723c */ /* 0x000fe2000000184c */
[----:B------:R-:W-:-:S02]  /*52d0*/  FSEL R35, R35, -INF , !P3 ;  /* 0xff80000023237808 */ /* 0x000fc40005800000 */
[----:B------:R-:W-:Y:S02]  /*52e0*/  FSEL R32, R14, -INF , !P2 ;  /* 0xff8000000e207808 */ /* 0x000fe40005000000 */
[----:B------:R-:W-:Y:S02]  /*52f0*/  ISETP.GE.AND P3, PT, R13, R2, PT ;  /* 0x000000020d00720c */ /* 0x000fe40003f66270 */
[----:B------:R-:W-:Y:S01]  /*5300*/  ISETP.GE.AND P2, PT, R15, R180, PT ;  /* 0x000000b40f00720c */ /* 0x000fe20003f46270 */
[C---:B--2---:R-:W-:Y:S01]  /*5310*/  HMMA.16816.F32 R84, R4.reuse, R112, R84 ;  /* 0x000000700454723c */ /* 0x044fe20000001854 */
[----:B------:R-:W-:Y:S01]  /*5320*/  I2FP.F32.S32 R12, R15 ;  /* 0x0000000f000c7245 */ /* 0x000fe20000201400 */
[----:B------:R-:W-:Y:S01]  /*5330*/  VIADD R15, R43, 0x29 ;  /* 0x000000292b0f7836 */ /* 0x000fe20000000000 */
[----:B------:R-:W-:Y:S02]  /*5340*/  I2FP.F32.S32 R13, R13 ;  /* 0x0000000d000d7245 */ /* 0x000fe40000201400 */
[----:B------:R-:W-:Y:S01]  /*5350*/  FSEL R42, R42, -INF , !P4 ;  /* 0xff8000002a2a7808 */ /* 0x000fe20006000000 */
[CC--:B------:R-:W-:Y:S01]  /*5360*/  FFMA.FTZ R31, R3.reuse, R12.reuse, R93 ;  /* 0x0000000c031f7223 */ /* 0x0c0fe2000001005d */
[C---:B------:R-:W-:Y:S01]  /*5370*/  FFMA.FTZ R46, R3.reuse, R12, R95 ;  /* 0x0000000c032e7223 */ /* 0x040fe2000001005f */
[CC--:B------:R-:W-:Y:S01]  /*5380*/  FFMA.FTZ R33, R3.reuse, R13.reuse, R88 ;  /* 0x0000000d03217223 */ /* 0x0c0fe20000010058 */
[----:B------:R-:W-:Y:S01]  /*5390*/  FFMA.FTZ R40, R3, R13, R90 ;  /* 0x0000000d03287223 */ /* 0x000fe2000001005a */
[----:B------:R-:W-:Y:S01]  /*53a0*/  I2FP.F32.S32 R14, R15 ;  /* 0x0000000f000e7245 */ /* 0x000fe20000201400 */
[----:B------:R-:W-:Y:S01]  /*53b0*/  VIADD R13, R43, 0x30 ;  /* 0x000000302b0d7836 */ /* 0x000fe20000000000 */
[----:B------:R-:W-:Y:S01]  /*53c0*/  FSEL R31, R31, -INF , !P2 ;  /* 0xff8000001f1f7808 */ /* 0x000fe20005000000 */
[C---:B---3--:R-:W-:Y:S01]  /*53d0*/  HMMA.16816.F32 R68, R4.reuse, R20, R68 ;  /* 0x000000140444723c */ /* 0x048fe20000001844 */
[----:B------:R-:W-:Y:S01]  /*53e0*/  FSEL R46, R46, -INF , !P1 ;  /* 0xff8000002e2e7808 */ /* 0x000fe20004800000 */
[-C--:B------:R-:W-:Y:S01]  /*53f0*/  FFMA.FTZ R29, R3, R14.reuse, R89 ;  /* 0x0000000e031d7223 */ /* 0x080fe20000010059 */
[----:B------:R-:W-:Y:S01]  /*5400*/  FSEL R33, R33, -INF , !P5 ;  /* 0xff80000021217808 */ /* 0x000fe20006800000 */
[----:B------:R-:W-:Y:S01]  /*5410*/  FFMA.FTZ R91, R3, R14, R91 ;  /* 0x0000000e035b7223 */ /* 0x000fe2000001005b */
[----:B------:R-:W-:Y:S01]  /*5420*/  ISETP.GE.AND P4, PT, R15, R180, PT ;  /* 0x000000b40f00720c */ /* 0x000fe20003f86270 */
[----:B------:R-:W-:Y:S01]  /*5430*/  VIADD R21, R43, 0x38 ;  /* 0x000000382b157836 */ /* 0x000fe20000000000 */
[----:B------:R-:W-:Y:S01]  /*5440*/  ISETP.GE.AND P2, PT, R15, R2, PT ;  /* 0x000000020f00720c */ /* 0x000fe20003f46270 */
[----:B------:R-:W-:Y:S01]  /*5450*/  HMMA.16816.F32 R80, R4, R114, R80 ;  /* 0x000000720450723c */ /* 0x000fe20000001850 */
[----:B------:R-:W-:Y:S01]  /*5460*/  ISETP.GE.AND P1, PT, R13, R180, PT ;  /* 0x000000b40d00720c */ /* 0x000fe20003f26270 */
[----:B------:R-:W-:Y:S01]  /*5470*/  VIADD R89, R43, 0x31 ;  /* 0x000000312b597836 */ /* 0x000fe20000000000 */
[----:B------:R-:W-:-:S02]  /*5480*/  ISETP.GE.AND P5, PT, R13, R2, PT ;  /* 0x000000020d00720c */ /* 0x000fc40003fa6270 */
[----:B------:R-:W-:Y:S02]  /*5490*/  I2FP.F32.S32 R20, R13 ;  /* 0x0000000d00147245 */ /* 0x000fe40000201400 */
[----:B------:R1:W2:Y:S01]  /*54a0*/  LDSM.16.M88.4 R12, [R37+0xb000] ;  /* 0x00b00000250c783b */ /* 0x0002a20000000200 */
[----:B------:R-:W-:Y:S01]  /*54b0*/  HMMA.16816.F32 R64, R120, R106, R64 ;  /* 0x0000006a7840723c */ /* 0x000fe20000001840 */
[----:B------:R-:W-:Y:S01]  /*54c0*/  FSEL R194, R91, -INF , !P2 ;  /* 0xff8000005bc27808 */ /* 0x000fe20005000000 */
[----:B------:R-:W-:Y:S01]  /*54d0*/  FFMA.FTZ R39, R3, R20, R84 ;  /* 0x0000001403277223 */ /* 0x000fe20000010054 */
[----:B------:R-:W-:Y:S01]  /*54e0*/  ISETP.GE.AND P2, PT, R21, R180, PT ;  /* 0x000000b41500720c */ /* 0x000fe20003f46270 */
[----:B------:R-:W-:Y:S01]  /*54f0*/  FFMA.FTZ R86, R3, R20, R86 ;  /* 0x0000001403567223 */ /* 0x000fe20000010056 */
[----:B------:R-:W-:Y:S01]  /*5500*/  I2FP.F32.S32 R34, R89 ;  /* 0x0000005900227245 */ /* 0x000fe20000201400 */
[----:B------:R-:W-:-:S04]  /*5510*/  DEPBAR.LE SB0, 0x0 ;  /* 0x000080000000791a */ /* 0x000fc80000000000 */
[----:B------:R-:W-:Y:S01]  /*5520*/  FSEL R39, R39, -INF , !P1 ;  /* 0xff80000027277808 */ /* 0x000fe20004800000 */
[----:B------:R-:W-:Y:S01]  /*5530*/  HMMA.16816.F32 R60, R120, R100, R60 ;  /* 0x00000064783c723c */ /* 0x000fe2000000183c */
[----:B------:R-:W-:Y:S01]  /*5540*/  ISETP.GE.AND P1, PT, R21, R2, PT ;  /* 0x000000021500720c */ /* 0x000fe20003f26270 */
[CC--:B------:R-:W-:Y:S01]  /*5550*/  FFMA.FTZ R87, R3.reuse, R34.reuse, R87 ;  /* 0x0000002203577223 */ /* 0x0c0fe20000010057 */
[----:B------:R-:W-:Y:S01]  /*5560*/  I2FP.F32.S32 R21, R21 ;  /* 0x0000001500157245 */ /* 0x000fe20000201400 */
[----:B------:R-:W-:Y:S01]  /*5570*/  FFMA.FTZ R85, R3, R34, R85 ;  /* 0x0000002203557223 */ /* 0x000fe20000010055 */
[----:B------:R-:W-:Y:S02]  /*5580*/  FSEL R29, R29, -INF , !P4 ;  /* 0xff8000001d1d7808 */ /* 0x000fe40006000000 */
[----:B------:R-:W-:Y:S01]  /*5590*/  FSEL R40, R40, -INF , !P3 ;  /* 0xff80000028287808 */ /* 0x000fe20005800000 */
[CC--:B------:R-:W-:Y:S01]  /*55a0*/  FFMA.FTZ R80, R3.reuse, R21.reuse, R80 ;  /* 0x0000001503507223 */ /* 0x0c0fe20000010050 */
[----:B------:R-:W-:Y:S01]  /*55b0*/  FFMA.FTZ R82, R3, R21, R82 ;  /* 0x0000001503527223 */ /* 0x000fe20000010052 */
[C---:B------:R-:W-:Y:S01]  /*55c0*/  VIADD R21, R43.reuse, 0x40 ;  /* 0x000000402b157836 */ /* 0x040fe20000000000 */
[----:B------:R-:W-:Y:S01]  /*55d0*/  HMMA.16816.F32 R64, R4, R22, R64 ;  /* 0x000000160440723c */ /* 0x000fe20000001840 */
[----:B-1----:R-:W-:Y:S01]  /*55e0*/  VIADD R37, R43, 0x39 ;  /* 0x000000392b257836 */ /* 0x002fe20000000000 */
[----:B------:R-:W-:Y:S01]  /*55f0*/  ISETP.GE.AND P4, PT, R89, R2, PT ;  /* 0x000000025900720c */ /* 0x000fe20003f86270 */
[----:B------:R-:W-:Y:S01]  /*5600*/  VIADD R23, R43, 0x41 ;  /* 0x000000412b177836 */ /* 0x000fe20000000000 */
[----:B------:R-:W-:-:S02]  /*5610*/  I2FP.F32.S32 R20, R21 ;  /* 0x0000001500147245 */ /* 0x000fc40000201400 */
[----:B------:R-:W-:Y:S02]  /*5620*/  I2FP.F32.S32 R22, R37 ;  /* 0x0000002500167245 */ /* 0x000fe40000201400 */
[----:B------:R-:W-:Y:S01]  /*5630*/  ISETP.GE.AND P3, PT, R89, R180, PT ;  /* 0x000000b45900720c */ /* 0x000fe20003f66270 */
[----:B------:R-:W-:Y:S01]  /*5640*/  FFMA.FTZ R76, R3, R20, R76 ;  /* 0x00000014034c7223 */ /* 0x000fe2000001004c */
[----:B------:R-:W-:Y:S01]  /*5650*/  FSEL R190, R87, -INF , !P4 ;  /* 0xff80000057be7808 */ /* 0x000fe20006000000 */
[CC--:B------:R-:W-:Y:S01]  /*5660*/  FFMA.FTZ R83, R3.reuse, R22.reuse, R83 ;  /* 0x0000001603537223 */ /* 0x0c0fe20000010053 */
[----:B------:R-:W-:Y:S01]  /*5670*/  FSEL R151, R80, -INF , !P2 ;  /* 0xff80000050977808 */ /* 0x000fe20005000000 */
[----:B------:R-:W-:Y:S01]  /*5680*/  FFMA.FTZ R81, R3, R22, R81 ;  /* 0x0000001603517223 */ /* 0x000fe20000010051 */
[----:B------:R-:W-:Y:S01]  /*5690*/  FSEL R187, R85, -INF , !P3 ;  /* 0xff80000055bb7808 */ /* 0x000fe20005800000 */
[----:B------:R-:W-:Y:S01]  /*56a0*/  FFMA.FTZ R78, R3, R20, R78 ;  /* 0x00000014034e7223 */ /* 0x000fe2000001004e */
[C---:B------:R-:W-:Y:S01]  /*56b0*/  ISETP.GE.AND P4, PT, R21.reuse, R180, PT ;  /* 0x000000b41500720c */ /* 0x040fe20003f86270 */
[----:B--2---:R-:W-:Y:S01]  /*56c0*/  HMMA.16816.F32 R60, R4, R12, R60 ;  /* 0x0000000c043c723c */ /* 0x004fe2000000183c */
[-C--:B------:R-:W-:Y:S01]  /*56d0*/  ISETP.GE.AND P2, PT, R21, R2.reuse, PT ;  /* 0x000000021500720c */ /* 0x080fe20003f46270 */
[C---:B------:R-:W-:Y:S01]  /*56e0*/  VIADD R21, R43.reuse, 0x48 ;  /* 0x000000482b157836 */ /* 0x040fe20000000000 */
[----:B------:R-:W-:Y:S01]  /*56f0*/  FSEL R150, R86, -INF , !P5 ;  /* 0xff80000056967808 */ /* 0x000fe20006800000 */
[----:B------:R-:W-:Y:S01]  /*5700*/  VIADD R13, R43, 0x50 ;  /* 0x000000502b0d7836 */ /* 0x000fe20000000000 */
[----:B------:R-:W-:-:S02]  /*5710*/  ISETP.GE.AND P3, PT, R37, R2, PT ;  /* 0x000000022500720c */ /* 0x000fc40003f66270 */
[-C--:B------:R-:W-:Y:S01]  /*5720*/  ISETP.GE.AND P5, PT, R37, R180.reuse, PT ;  /* 0x000000b42500720c */ /* 0x080fe20003fa6270 */
[----:B------:R-:W-:Y:S01]  /*5730*/  HMMA.16816.F32 R56, R120, R102, R56 ;  /* 0x000000667838723c */ /* 0x000fe20000001838 */
[----:B------:R-:W-:Y:S02]  /*5740*/  FSEL R164, R83, -INF , !P3 ;  /* 0xff80000053a47808 */ /* 0x000fe40005800000 */
[----:B------:R-:W-:Y:S02]  /*5750*/  FSEL R179, R76, -INF , !P4 ;  /* 0xff8000004cb37808 */ /* 0x000fe40006000000 */
[----:B------:R-:W-:Y:S02]  /*5760*/  FSEL R192, R82, -INF , !P1 ;  /* 0xff80000052c07808 */ /* 0x000fe40004800000 */
[----:B------:R-:W-:Y:S01]  /*5770*/  FSEL R145, R81, -INF , !P5 ;  /* 0xff80000051917808 */ /* 0x000fe20006800000 */
[----:B------:R-:W-:Y:S01]  /*5780*/  HMMA.16816.F32 R52, R4, R8, R52 ;  /* 0x000000080434723c */ /* 0x000fe20000001834 */
[----:B------:R-:W-:Y:S01]  /*5790*/  ISETP.GE.AND P3, PT, R21, R180, PT ;  /* 0x000000b41500720c */ /* 0x000fe20003f66270 */
[----:B------:R-:W-:Y:S01]  /*57a0*/  VIADD R9, R43, 0x69 ;  /* 0x000000692b097836 */ /* 0x000fe20000000000 */
[----:B------:R-:W-:Y:S01]  /*57b0*/  BAR.SYNC.DEFER_BLOCKING 0x0 ;  /* 0x0000000000007b1d */ /* 0x000fe20000010000 */
[----:B------:R-:W-:-:S02]  /*57c0*/  ISETP.GE.AND P4, PT, R21, R2, PT ;  /* 0x000000021500720c */ /* 0x000fc40003f86270 */
[C---:B------:R-:W-:Y:S02]  /*57d0*/  ISETP.GE.AND P1, PT, R23.reuse, R180, PT ;  /* 0x000000b41700720c */ /* 0x040fe40003f26270 */
[----:B------:R-:W-:Y:S02]  /*57e0*/  ISETP.GE.AND P5, PT, R23, R2, PT ;  /* 0x000000021700720c */ /* 0x000fe40003fa6270 */
[----:B------:R-:W-:Y:S01]  /*57f0*/  I2FP.F32.S32 R22, R23 ;  /* 0x0000001700167245 */ /* 0x000fe20000201400 */
[----:B------:R-:W-:Y:S01]  /*5800*/  VIADD R23, R43, 0x49 ;  /* 0x000000492b177836 */ /* 0x000fe20000000000 */
[----:B------:R-:W-:Y:S01]  /*5810*/  I2FP.F32.S32 R21, R21 ;  /* 0x0000001500157245 */ /* 0x000fe20000201400 */
[----:B------:R-:W-:Y:S01]  /*5820*/  HMMA.16816.F32 R56, R4, R14, R56 ;  /* 0x0000000e0438723c */ /* 0x000fe20000001838 */
[----:B------:R-:W-:Y:S01]  /*5830*/  I2FP.F32.S32 R12, R13 ;  /* 0x0000000d000c7245 */ /* 0x000fe20000201400 */
[CC--:B------:R-:W-:Y:S01]  /*5840*/  FFMA.FTZ R79, R3.reuse, R22.reuse, R79 ;  /* 0x00000016034f7223 */ /* 0x0c0fe2000001004f */
[C---:B------:R-:W-:Y:S01]  /*5850*/  FFMA.FTZ R77, R3.reuse, R22, R77 ;  /* 0x00000016034d7223 */ /* 0x040fe2000001004d */
[C---:B------:R-:W-:Y:S01]  /*5860*/  FFMA.FTZ R72, R3.reuse, R21, R72 ;  /* 0x0000001503487223 */ /* 0x040fe20000010048 */
[----:B------:R-:W-:Y:S01]  /*5870*/  I2FP.F32.S32 R20, R23 ;  /* 0x0000001700147245 */ /* 0x000fe20000201400 */
[----:B------:R-:W-:Y:S01]  /*5880*/  FFMA.FTZ R68, R3, R12, R68 ;  /* 0x0000000c03447223 */ /* 0x000fe20000010044 */
[----:B------:R-:W-:Y:S01]  /*5890*/  FSEL R174, R79, -INF , !P5 ;  /* 0xff8000004fae7808 */ /* 0x000fe20006800000 */
[C---:B------:R-:W-:Y:S01]  /*58a0*/  FFMA.FTZ R74, R3.reuse, R21, R74 ;  /* 0x00000015034a7223 */ /* 0x040fe2000001004a */
[----:B------:R-:W-:Y:S01]  /*58b0*/  FSEL R167, R72, -INF , !P3 ;  /* 0xff80000048a77808 */ /* 0x000fe20005800000 */
[-C--:B------:R-:W-:Y:S01]  /*58c0*/  FFMA.FTZ R75, R3, R20.reuse, R75 ;  /* 0x00000014034b7223 */ /* 0x080fe2000001004b */
[----:B------:R-:W-:Y:S01]  /*58d0*/  FSEL R169, R77, -INF , !P1 ;  /* 0xff8000004da97808 */ /* 0x000fe20004800000 */
[----:B------:R-:W-:Y:S01]  /*58e0*/  FFMA.FTZ R73, R3, R20, R73 ;  /* 0x0000001403497223 */ /* 0x000fe20000010049 */
[----:B------:R-:W-:Y:S01]  /*58f0*/  ISETP.GE.AND P5, PT, R13, R180, PT ;  /* 0x000000b40d00720c */ /* 0x000fe20003fa6270 */
[----:B------:R-:W-:Y:S01]  /*5900*/  VIADD R21, R43, 0x51 ;  /* 0x000000512b157836 */ /* 0x000fe20000000000 */
[-C--:B------:R-:W-:Y:S01]  /*5910*/  ISETP.GE.AND P3, PT, R13, R2.reuse, PT ;  /* 0x000000020d00720c */ /* 0x080fe20003f66270 */
[----:B------:R-:W-:Y:S01]  /*5920*/  VIADD R13, R43, 0x58 ;  /* 0x000000582b0d7836 */ /* 0x000fe20000000000 */
[----:B------:R-:W-:Y:S01]  /*5930*/  ISETP.GE.AND P1, PT, R23, R2, PT ;  /* 0x000000021700720c */ /* 0x000fe20003f26270 */
[----:B------:R-:W-:Y:S01]  /*5940*/  FFMA.FTZ R70, R3, R12, R70 ;  /* 0x0000000c03467223 */ /* 0x000fe20000010046 */
[----:B------:R-:W-:Y:S01]  /*5950*/  FSEL R177, R68, -INF , !P5 ;  /* 0xff80000044b17808 */ /* 0x000fe20006800000 */
[----:B------:R-:W-:Y:S01]  /*5960*/  VIADD R15, R43, 0x61 ;  /* 0x000000612b0f7836 */ /* 0x000fe20000000000 */
[----:B------:R-:W-:Y:S01]  /*5970*/  FSEL R178, R75, -INF , !P1 ;  /* 0xff8000004bb27808 */ /* 0x000fe20004800000 */
[C---:B------:R-:W-:Y:S01]  /*5980*/  VIADD R5, R43.reuse, 0x71 ;  /* 0x000000712b057836 */ /* 0x040fe20000000000 */
[----:B------:R-:W-:Y:S01]  /*5990*/  FSEL R188, R78, -INF , !P2 ;  /* 0xff8000004ebc7808 */ /* 0x000fe20005000000 */
[----:B------:R-:W-:Y:S01]  /*59a0*/  VIADD R7, R43, 0x70 ;  /* 0x000000702b077836 */ /* 0x000fe20000000000 */
[----:B------:R-:W-:-:S02]  /*59b0*/  ISETP.GE.AND P1, PT, R13, R180, PT ;  /* 0x000000b40d00720c */ /* 0x000fc40003f26270 */
[----:B------:R-:W-:Y:S02]  /*59c0*/  ISETP.GE.AND P5, PT, R13, R2, PT ;  /* 0x000000020d00720c */ /* 0x000fe40003fa6270 */
[-C--:B------:R-:W-:Y:S02]  /*59d0*/  ISETP.GE.AND P2, PT, R23, R180.reuse, PT ;  /* 0x000000b41700720c */ /* 0x080fe40003f46270 */
[----:B------:R-:W-:Y:S02]  /*59e0*/  I2FP.F32.S32 R13, R13 ;  /* 0x0000000d000d7245 */ /* 0x000fe40000201400 */
[----:B------:R-:W-:Y:S02]  /*59f0*/  FSEL R186, R74, -INF , !P4 ;  /* 0xff8000004aba7808 */ /* 0x000fe40006000000 */
[----:B------:R-:W-:Y:S01]  /*5a00*/  FSEL R165, R73, -INF , !P2 ;  /* 0xff80000049a57808 */ /* 0x000fe20005000000 */
[-C--:B------:R-:W-:Y:S01]  /*5a10*/  FFMA.FTZ R64, R3, R13.reuse, R64 ;  /* 0x0000000d03407223 */ /* 0x080fe20000010040 */
[----:B------:R-:W-:Y:S01]  /*5a20*/  ISETP.GE.AND P4, PT, R21, R180, PT ;  /* 0x000000b41500720c */ /* 0x000fe20003f86270 */
[----:B------:R-:W-:Y:S01]  /*5a30*/  FFMA.FTZ R66, R3, R13, R66 ;  /* 0x0000000d03427223 */ /* 0x000fe20000010042 */
[----:B------:R-:W-:Y:S01]  /*5a40*/  ISETP.GE.AND P2, PT, R21, R2, PT ;  /* 0x000000021500720c */ /* 0x000fe20003f46270 */
[C---:B------:R-:W-:Y:S01]  /*5a50*/  VIADD R13, R43.reuse, 0x60 ;  /* 0x000000602b0d7836 */ /* 0x040fe20000000000 */
[----:B------:R-:W-:Y:S01]  /*5a60*/  I2FP.F32.S32 R20, R21 ;  /* 0x0000001500147245 */ /* 0x000fe20000201400 */
[----:B------:R-:W-:Y:S01]  /*5a70*/  VIADD R21, R43, 0x59 ;  /* 0x000000592b157836 */ /* 0x000fe20000000000 */
[----:B------:R-:W-:-:S02]  /*5a80*/  FSEL R173, R64, -INF , !P1 ;  /* 0xff80000040ad7808 */ /* 0x000fc40004800000 */
[----:B------:R-:W-:Y:S01]  /*5a90*/  I2FP.F32.S32 R12, R13 ;  /* 0x0000000d000c7245 */ /* 0x000fe20000201400 */
[CC--:B------:R-:W-:Y:S01]  /*5aa0*/  FFMA.FTZ R71, R3.reuse, R20.reuse, R71 ;  /* 0x0000001403477223 */ /* 0x0c0fe20000010047 */
[----:B------:R-:W-:Y:S01]  /*5ab0*/  FFMA.FTZ R69, R3, R20, R69 ;  /* 0x0000001403457223 */ /* 0x000fe20000010045 */
[----:B------:R-:W-:Y:S02]  /*5ac0*/  I2FP.F32.S32 R14, R21 ;  /* 0x00000015000e7245 */ /* 0x000fe40000201400 */
[----:B------:R-:W-:Y:S01]  /*5ad0*/  ISETP.GE.AND P1, PT, R13, R2, PT ;  /* 0x000000020d00720c */ /* 0x000fe20003f26270 */
[----:B------:R-:W-:Y:S01]  /*5ae0*/  FFMA.FTZ R60, R3, R12, R60 ;  /* 0x0000000c033c7223 */ /* 0x000fe2000001003c */
[----:B------:R-:W-:Y:S01]  /*5af0*/  FSEL R170, R71, -INF , !P2 ;  /* 0xff80000047aa7808 */ /* 0x000fe20005000000 */
[-C--:B------:R-:W-:Y:S01]  /*5b00*/  FFMA.FTZ R67, R3, R14.reuse, R67 ;  /* 0x0000000e03437223 */ /* 0x080fe20000010043 */
[----:B------:R-:W-:Y:S01]  /*5b10*/  FSEL R175, R69, -INF , !P4 ;  /* 0xff80000045af7808 */ /* 0x000fe20006000000 */
[----:B------:R-:W-:Y:S01]  /*5b20*/  FFMA.FTZ R65, R3, R14, R65 ;  /* 0x0000000e03417223 */ /* 0x000fe20000010041 */
[----:B------:R-:W-:Y:S01]  /*5b30*/  ISETP.GE.AND P2, PT, R13, R180, PT ;  /* 0x000000b40d00720c */ /* 0x000fe20003f46270 */
[----:B------:R-:W-:Y:S01]  /*5b40*/  VIADD R13, R43, 0x68 ;  /* 0x000000682b0d7836 */ /* 0x000fe20000000000 */
[----:B------:R-:W-:Y:S01]  /*5b50*/  ISETP.GE.AND P4, PT, R21, R2, PT ;  /* 0x000000021500720c */ /* 0x000fe20003f86270 */
[----:B------:R-:W-:Y:S01]  /*5b60*/  FFMA.FTZ R62, R3, R12, R62 ;  /* 0x0000000c033e7223 */ /* 0x000fe2000001003e */
[----:B------:R-:W-:-:S02]  /*5b70*/  FSEL R163, R60, -INF , !P2 ;  /* 0xff8000003ca37808 */ /* 0x000fc40005000000 */
[----:B------:R-:W-:Y:S02]  /*5b80*/  FSEL R166, R67, -INF , !P4 ;  /* 0xff80000043a67808 */ /* 0x000fe40006000000 */
[C---:B------:R-:W-:Y:S02]  /*5b90*/  ISETP.GE.AND P4, PT, R13.reuse, R180, PT ;  /* 0x000000b40d00720c */ /* 0x040fe40003f86270 */
[----:B------:R-:W-:Y:S02]  /*5ba0*/  ISETP.GE.AND P2, PT, R13, R2, PT ;  /* 0x000000020d00720c */ /* 0x000fe40003f46270 */
[----:B------:R-:W-:Y:S02]  /*5bb0*/  FSEL R172, R70, -INF , !P3 ;  /* 0xff80000046ac7808 */ /* 0x000fe40005800000 */
[----:B------:R-:W-:Y:S02]  /*5bc0*/  I2FP.F32.S32 R14, R15 ;  /* 0x0000000f000e7245 */ /* 0x000fe40000201400 */
[----:B------:R-:W-:-:S02]  /*5bd0*/  I2FP.F32.S32 R13, R13 ;  /* 0x0000000d000d7245 */ /* 0x000fc40000201400 */
[----:B------:R-:W-:Y:S01]  /*5be0*/  ISETP.GE.AND P3, PT, R21, R180, PT ;  /* 0x000000b41500720c */ /* 0x000fe20003f66270 */
[CC--:B------:R-:W-:Y:S01]  /*5bf0*/  FFMA.FTZ R63, R3.reuse, R14.reuse, R63 ;  /* 0x0000000e033f7223 */ /* 0x0c0fe2000001003f */
[----:B------:R-:W-:Y:S01]  /*5c00*/  I2FP.F32.S32 R4, R9 ;  /* 0x0000000900047245 */ /* 0x000fe20000201400 */
[-C--:B------:R-:W-:Y:S01]  /*5c10*/  FFMA.FTZ R56, R3, R13.reuse, R56 ;  /* 0x0000000d03387223 */ /* 0x080fe20000010038 */
[----:B------:R-:W-:Y:S01]  /*5c20*/  FSEL R171, R65, -INF , !P3 ;  /* 0xff80000041ab7808 */ /* 0x000fe20005800000 */
[----:B------:R-:W-:Y:S01]  /*5c30*/  FFMA.FTZ R61, R3, R14, R61 ;  /* 0x0000000e033d7223 */ /* 0x000fe2000001003d */
[----:B------:R-:W-:Y:S01]  /*5c40*/  ISETP.GE.AND P3, PT, R15, R2, PT ;  /* 0x000000020f00720c */ /* 0x000fe20003f66270 */
[CC--:B------:R-:W-:Y:S01]  /*5c50*/  FFMA.FTZ R57, R3.reuse, R4.reuse, R57 ;  /* 0x0000000403397223 */ /* 0x0c0fe20000010039 */
[----:B------:R-:W-:Y:S01]  /*5c60*/  FSEL R162, R62, -INF , !P1 ;  /* 0xff8000003ea27808 */ /* 0x000fe20004800000 */
[C---:B------:R-:W-:Y:S01]  /*5c70*/  FFMA.FTZ R58, R3.reuse, R13, R58 ;  /* 0x0000000d033a7223 */ /* 0x040fe2000001003a */
[----:B------:R-:W-:Y:S01]  /*5c80*/  I2FP.F32.S32 R6, R5 ;  /* 0x0000000500067245 */ /* 0x000fe20000201400 */
[----:B------:R-:W-:Y:S01]  /*5c90*/  FFMA.FTZ R59, R3, R4, R59 ;  /* 0x00000004033b7223 */ /* 0x000fe2000001003b */
[----:B------:R-:W-:-:S02]  /*5ca0*/  ISETP.GE.AND P1, PT, R9, R180, PT ;  /* 0x000000b40900720c */ /* 0x000fc40003f26270 */
[----:B------:R-:W-:Y:S01]  /*5cb0*/  FSEL R160, R63, -INF , !P3 ;  /* 0xff8000003fa07808 */ /* 0x000fe20005800000 */
[CC--:B------:R-:W-:Y:S01]  /*5cc0*/  FFMA.FTZ R55, R3.reuse, R6.reuse, R55 ;  /* 0x0000000603377223 */ /* 0x0c0fe20000010037 */
[----:B------:R-:W-:Y:S01]  /*5cd0*/  FSEL R159, R56, -INF , !P4 ;  /* 0xff800000389f7808 */ /* 0x000fe20006000000 */
[----:B------:R-:W-:Y:S01]  /*5ce0*/  FFMA.FTZ R53, R3, R6, R53 ;  /* 0x0000000603357223 */ /* 0x000fe20000010035 */
[C---:B------:R-:W-:Y:S02]  /*5cf0*/  ISETP.GE.AND P3, PT, R7.reuse, R180, PT ;  /* 0x000000b40700720c */ /* 0x040fe40003f66270 */
[----:B------:R-:W-:Y:S02]  /*5d00*/  ISETP.GE.AND P4, PT, R7, R2, PT ;  /* 0x000000020700720c */ /* 0x000fe40003f86270 */
[----:B------:R-:W-:Y:S02]  /*5d10*/  FSEL R168, R66, -INF , !P5 ;  /* 0xff80000042a87808 */ /* 0x000fe40006800000 */
[----:B------:R-:W-:-:S02]  /*5d20*/  I2FP.F32.S32 R7, R7 ;  /* 0x0000000700077245 */ /* 0x000fc40000201400 */
[----:B------:R-:W-:Y:S02]  /*5d30*/  ISETP.GE.AND P5, PT, R15, R180, PT ;  /* 0x000000b40f00720c */ /* 0x000fe40003fa6270 */
[----:B------:R-:W-:Y:S01]  /*5d40*/  FSEL R157, R57, -INF , !P1 ;  /* 0xff800000399d7808 */ /* 0x000fe20004800000 */
[-C--:B------:R-:W-:Y:S01]  /*5d50*/  FFMA.FTZ R52, R3, R7.reuse, R52 ;  /* 0x0000000703347223 */ /* 0x080fe20000010034 */
[-C--:B------:R-:W-:Y:S01]  /*5d60*/  ISETP.GE.AND P1, PT, R5, R2.reuse, PT ;  /* 0x000000020500720c */ /* 0x080fe20003f26270 */
[----:B------:R-:W-:Y:S01]  /*5d70*/  FFMA.FTZ R54, R3, R7, R54 ;  /* 0x0000000703367223 */ /* 0x000fe20000010036 */
[----:B------:R-:W-:Y:S02]  /*5d80*/  FSEL R161, R61, -INF , !P5 ;  /* 0xff8000003da17808 */ /* 0x000fe40006800000 */
[----:B------:R-:W-:Y:S02]  /*5d90*/  FSEL R158, R58, -INF , !P2 ;  /* 0xff8000003a9e7808 */ /* 0x000fe40005000000 */
[----:B------:R-:W-:-:S02]  /*5da0*/  ISETP.GE.AND P5, PT, R9, R2, PT ;  /* 0x000000020900720c */ /* 0x000fc40003fa6270 */
[----:B------:R-:W-:Y:S01]  /*5db0*/  ISETP.GE.AND P2, PT, R5, R180, PT ;  /* 0x000000b40500720c */ /* 0x000fe20003f46270 */
[----:B------:R-:W-:Y:S01]  /*5dc0*/  VIADD R5, R43, 0x79 ;  /* 0x000000792b057836 */ /* 0x000fe20000000000 */
[----:B------:R-:W-:Y:S02]  /*5dd0*/  FSEL R140, R55, -INF , !P1 ;  /* 0xff800000378c7808 */ /* 0x000fe40004800000 */
[----:B------:R-:W-:Y:S02]  /*5de0*/  ISETP.GT.AND P1, PT, R139, R206, PT ;  /* 0x000000ce8b00720c */ /* 0x000fe40003f24270 */
[----:B------:R-:W-:Y:S02]  /*5df0*/  FSEL R156, R59, -INF , !P5 ;  /* 0xff8000003b9c7808 */ /* 0x000fe40006800000 */
[----:B------:R-:W-:Y:S02]  /*5e00*/  FSEL R149, R52, -INF , !P3 ;  /* 0xff80000034957808 */ /* 0x000fe40005800000 */
[----:B------:R-:W-:-:S02]  /*5e10*/  ISETP.GE.AND P5, PT, R43, R180, PT ;  /* 0x000000b42b00720c */ /* 0x000fc40003fa6270 */
[----:B------:R-:W-:Y:S02]  /*5e20*/  ISETP.GE.AND P3, PT, R43, R2, PT ;  /* 0x000000022b00720c */ /* 0x000fe40003f66270 */
[----:B------:R-:W-:Y:S02]  /*5e30*/  I2FP.F32.S32 R43, R43 ;  /* 0x0000002b002b7245 */ /* 0x000fe40000201400 */
        /* <DEDUP_REMOVED lines=25> */
.L_x_3053:
        /* <DEDUP_REMOVED lines=59> */
.L_x_3054:
        /* <DEDUP_REMOVED lines=110> */
.L_x_3052:
        /* <DEDUP_REMOVED lines=34> */
[----:B------:R-:W2:Y:S03]  /*6c80*/  SHFL.BFLY PT, R6, R9, 0x2, 0x1f ;  /* 0x0c401f0009067f89 */ /* 0x000ea600000e0000 */
[----:B------:R-:W-:Y:S01]  /*6c90*/  LEA R67, R67, UR5, 0x1 ;  /* 0x0000000543437c11 */ /* 0x000fe2000f8e08ff */
[----:B------:R-:W3:Y:S03]  /*6ca0*/  SHFL.BFLY PT, R7, R8, 0x2, 0x1f ;  /* 0x0c401f0008077f89 */ /* 0x000ee600000e0000 */
[----:B------:R-:W-:Y:S01]  /*6cb0*/  IADD3 R136, PT, PT, R38, R67, RZ ;  /* 0x0000004326887210 */ /* 0x000fe20007ffe0ff */
[----:B------:R-:W-:Y:S04]  /*6cc0*/  LDSM.16.MT88.4 R124, [R67+0xc000] ;  /* 0x00c00000437c783b */ /* 0x000fe80000004200 */
[----:B------:R-:W-:Y:S04]  /*6cd0*/  LDSM.16.MT88.4 R72, [R136+0xc000] ;  /* 0x00c000008848783b */ /* 0x000fe80000004200 */
[----:B------:R-:W-:Y:S04]  /*6ce0*/  LDSM.16.MT88.4 R104, [R136+0x10000] ;  /* 0x010000008868783b */ /* 0x000fe80000004200 */
[----:B------:R-:W-:Y:S01]  /*6cf0*/  LDSM.16.MT88.4 R20, [R136+0x10800] ;  /* 0x010800008814783b */ /* 0x000fe20000004200 */
[----:B--2---:R-:W-:-:S03]  /*6d00*/  FMNMX.FTZ R6, R9, R6, !PT ;  /* 0x0000000609067209 */ /* 0x004fc60007810000 */
[----:B------:R-:W-:Y:S01]  /*6d10*/  LDSM.16.MT88.4 R152, [R67+0x10800] ;  /* 0x010800004398783b */ /* 0x000fe20000004200 */
[----:B---3--:R-:W-:-:S03]  /*6d20*/  FMNMX.FTZ R7, R8, R7, !PT ;  /* 0x0000000708077209 */ /* 0x008fc60007810000 */
[----:B------:R-:W2:Y:S04]  /*6d30*/  SHFL.BFLY PT, R133, R6, 0x1, 0x1f ;  /* 0x0c201f0006857f89 */ /* 0x000ea800000e0000 */
[----:B------:R-:W3:Y:S01]  /*6d40*/  SHFL.BFLY PT, R132, R7, 0x1, 0x1f ;  /* 0x0c201f0007847f89 */ /* 0x000ee200000e0000 */
[----:B--2---:R-:W-:-:S04]  /*6d50*/  FMNMX.FTZ R133, R6, R133, !PT ;  /* 0x0000008506857209 */ /* 0x004fc80007810000 */
[C---:B------:R-:W-:Y:S01]  /*6d60*/  FSETP.NEU.FTZ.AND P1, PT, R133.reuse, -INF , PT ;  /* 0xff8000008500780b */ /* 0x040fe20003f3d000 */
[----:B-1----:R-:W-:Y:S01]  /*6d70*/  FMUL.FTZ R146, R133, UR4 ;  /* 0x0000000485927c20 */ /* 0x002fe20008410000 */
[----:B---3--:R-:W-:-:S04]  /*6d80*/  FMNMX.FTZ R132, R7, R132, !PT ;  /* 0x0000008407847209 */ /* 0x008fc80007810000 */
[----:B------:R-:W-:Y:S01]  /*6d90*/  FSEL R146, R146, RZ, P1 ;  /* 0x000000ff92927208 */ /* 0x000fe20000800000 */
[C---:B------:R-:W-:Y:S01]  /*6da0*/  FMUL.FTZ R137, R132.reuse, UR4 ;  /* 0x0000000484897c20 */ /* 0x040fe20008410000 */
[----:B------:R-:W-:-:S03]  /*6db0*/  FSETP.NEU.FTZ.AND P1, PT, R132, -INF , PT ;  /* 0xff8000008400780b */ /* 0x000fc60003f3d000 */
[--C-:B------:R-:W-:Y:S01]  /*6dc0*/  FFMA.FTZ R61, R45, UR4, -R146.reuse ;  /* 0x000000042d3d7c23 */ /* 0x100fe20008010892 */
[----:B------:R-:W-:Y:S01]  /*6dd0*/  IADD3 R45, PT, PT, R148, R67, RZ ;  /* 0x00000043942d7210 */ /* 0x000fe20007ffe0ff */
[--C-:B------:R-:W-:Y:S01]  /*6de0*/  FFMA.FTZ R65, R5, UR4, -R146.reuse ;  /* 0x0000000405417c23 */ /* 0x100fe20008010892 */
[----:B------:R-:W-:Y:S01]  /*6df0*/  FSEL R137, R137, RZ, P1 ;  /* 0x000000ff89897208 */ /* 0x000fe20000800000 */
[--C-:B------:R-:W-:Y:S01]  /*6e00*/  FFMA.FTZ R64, R47, UR4, -R146.reuse ;  /* 0x000000042f407c23 */ /* 0x100fe20008010892 */
[----:B------:R-:W-:Y:S01]  /*6e10*/  IADD3 R37, PT, PT, R38, R45, RZ ;  /* 0x0000002d26257210 */ /* 0x000fe20007ffe0ff */
[--C-:B------:R-:W-:Y:S01]  /*6e20*/  FFMA.FTZ R60, R97, UR4, -R146.reuse ;  /* 0x00000004613c7c23 */ /* 0x100fe20008010892 */
[----:B------:R-:W1:Y:S01]  /*6e30*/  LDSM.16.MT88.4 R80, [R45+0xc000] ;  /* 0x00c000002d50783b */ /* 0x000e620000004200 */
        /* <DEDUP_REMOVED lines=12> */
[----:B------:R-:W4:Y:S01]  /*6f00*/  LDSM.16.MT88.4 R108, [R45+0x10000] ;  /* 0x010000002d6c783b */ /* 0x000f220000004200 */
[----:B------:R-:W5:Y:S01]  /*6f10*/  MUFU.EX2 R64, R64 ;  /* 0x0000004000407308 */ /* 0x000f620000000800 */
[--C-:B------:R-:W-:Y:S01]  /*6f20*/  FFMA.FTZ R55, R16, UR4, -R137.reuse ;  /* 0x0000000410377c23 */ /* 0x100fe20008010889 */
        /* <DEDUP_REMOVED lines=13> */
[----:B------:R-:W4:Y:S01]  /*7000*/  LDSM.16.MT88.4 R12, [R45+0xc800] ;  /* 0x00c800002d0c783b */ /* 0x000f220000004200 */
[----:B------:R-:W1:Y:S01]  /*7010*/  MUFU.EX2 R60, R60 ;  /* 0x0000003c003c7308 */ /* 0x000e620000000800 */
        /* <DEDUP_REMOVED lines=16> */
[----:B-1----:R-:W-:Y:S01]  /*7120*/  F2FP.F16.F32.PACK_AB R118, R60, R61 ;  /* 0x0000003d3c76723e */ /* 0x002fe200000000ff */
[--C-:B------:R-:W-:Y:S01]  /*7130*/  FFMA.FTZ R168, R168, UR4, -R137.reuse ;  /* 0x00000004a8a87c23 */ /* 0x100fe20008010889 */
[--C-:B------:R-:W-:Y:S01]  /*7140*/  FFMA.FTZ R163, R163, UR4, -R146.reuse ;  /* 0x00000004a3a37c23 */ /* 0x100fe20008010892 */
[--C-:B------:R-:W-:Y:S01]  /*7150*/  FFMA.FTZ R159, R159, UR4, -R146.reuse ;  /* 0x000000049f9f7c23 */ /* 0x100fe20008010892 */
[--C-:B------:R-:W-:Y:S01]  /*7160*/  FFMA.FTZ R160, R160, UR4, -R137.reuse ;  /* 0x00000004a0a07c23 */ /* 0x100fe20008010889 */
[--C-:B------:R-:W-:Y:S01]  /*7170*/  FFMA.FTZ R158, R158, UR4, -R137.reuse ;  /* 0x000000049e9e7c23 */ /* 0x100fe20008010889 */
[----:B------:R-:W-:Y:S01]  /*7180*/  FFMA.FTZ R223, R141, UR4, -R146 ;  /* 0x000000048ddf7c23 */ /* 0x000fe20008010892 */
[----:B------:R-:W-:Y:S01]  /*7190*/  MUFU.EX2 R59, R59 ;  /* 0x0000003b003b7308 */ /* 0x000fe20000000800 */
[--C-:B------:R-:W-:Y:S01]  /*71a0*/  FFMA.FTZ R140, R140, UR4, -R137.reuse ;  /* 0x000000048c8c7c23 */ /* 0x100fe20008010889 */
[--C-:B------:R-:W-:Y:S01]  /*71b0*/  FFMA.FTZ R138, R138, UR4, -R137.reuse ;  /* 0x000000048a8a7c23 */ /* 0x100fe20008010889 */
[----:B------:R-:W-:Y:S01]  /*71c0*/  FFMA.FTZ R221, R66, UR4, -R137 ;  /* 0x0000000442dd7c23 */ /* 0x000fe20008010889 */
[----:B------:R-:W-:Y:S01]  /*71d0*/  FADD.FTZ R64, R65, R64 ;  /* 0x0000004041407221 */ /* 0x000fe20000010000 */
[----:B------:R-:W-:-:S03]  /*71e0*/  ISETP.GT.AND P1, PT, R139, R206, PT ;  /* 0x000000ce8b00720c */ /* 0x000fc60003f24270 */
[----:B------:R-:W1:Y:S01]  /*71f0*/  MUFU.EX2 R58, R58 ;  /* 0x0000003a003a7308 */ /* 0x000e620000000800 */
[----:B-----5:R-:W-:Y:S01]  /*7200*/  F2FP.F16.F32.PACK_AB R117, R62, R63 ;  /* 0x0000003f3e75723e */ /* 0x020fe200000000ff */
[----:B------:R-:W-:Y:S01]  /*7210*/  FADD.FTZ R62, R63, R62 ;  /* 0x0000003e3f3e7221 */ /* 0x000fe20000010000 */
[----:B------:R-:W-:-:S04]  /*7220*/  FADD.FTZ R61, R61, R64 ;  /* 0x000000403d3d7221 */ /* 0x000fc80000010000 */
[----:B------:R-:W-:Y:S01]  /*7230*/  FADD.FTZ R60, R60, R61 ;  /* 0x0000003d3c3c7221 */ /* 0x000fe20000010000 */
[----:B------:R-:W-:Y:S08]  /*7240*/  MUFU.EX2 R57, R57 ;  /* 0x0000003900397308 */ /* 0x000ff00000000800 */
[----:B------:R-:W5:Y:S01]  /*7250*/  MUFU.EX2 R56, R56 ;  /* 0x0000003800387308 */ /* 0x000f620000000800 */
        /* <DEDUP_REMOVED lines=16> */
[C---:B---3--:R-:W-:Y:S07]  /*7360*/  HMMA.16816.F32 R92, R116.reuse, R96, RZ ;  /* 0x00000060745c723c */ /* 0x048fee00000018ff */
[----:B------:R-:W2:Y:S01]  /*7370*/  MUFU.EX2 R48, R48 ;  /* 0x0000003000307308 */ /* 0x000ea20000000800 */
[C---:B----4-:R-:W-:Y:S07]  /*7380*/  HMMA.16816.F32 R120, R116.reuse, R108, RZ ;  /* 0x0000006c7478723c */ /* 0x050fee00000018ff */
        /* <DEDUP_REMOVED lines=10> */
[----:B------:R-:W4:Y:S01]  /*7430*/  MUFU.EX2 R41, R41 ;  /* 0x0000002900297308 */ /* 0x000f220000000800 */
[C---:B------:R-:W-:Y:S07]  /*7440*/  HMMA.16816.F32 R108, R116.reuse, R110, RZ ;  /* 0x0000006e746c723c */ /* 0x040fee00000018ff */
[----:B------:R-:W-:Y:S01]  /*7450*/  MUFU.EX2 R40, R40 ;  /* 0x0000002800287308 */ /* 0x000fe20000000800 */
[----:B------:R-:W-:Y:S01]  /*7460*/  HMMA.16816.F32 R112, R116, R4, RZ ;  /* 0x000000047470723c */ /* 0x000fe200000018ff */
[----:B-----5:R-:W-:Y:S01]  /*7470*/  F2FP.F16.F32.PACK_AB R4, R56, R57 ;  /* 0x000000393804723e */ /* 0x020fe200000000ff */
        /* <DEDUP_REMOVED lines=17> */
[----:B------:R-:W5:Y:S04]  /*7590*/  LDSM.16.MT88.4 R8, [R37+0x10800] ;  /* 0x010800002508783b */ /* 0x000f680000004200 */
[----:B------:R-:W-:Y:S03]  /*75a0*/  MUFU.EX2 R150, R150 ;  /* 0x0000009600967308 */ /* 0x000fe60000000800 */
[C---:B------:R-:W-:Y:S05]  /*75b0*/  HMMA.16816.F32 R68, R4.reuse, R16, R68 ;  /* 0x000000100444723c */ /* 0x040fea0000001844 */
[----:B------:R-:W1:Y:S03]  /*75c0*/  MUFU.EX2 R151, R151 ;  /* 0x0000009700977308 */ /* 0x000e660000000800 */
        /* <DEDUP_REMOVED lines=33> */
[----:B------:R-:W-:Y:S03]  /*77e0*/  MUFU.EX2 R152, R152 ;  /* 0x0000009800987308 */ /* 0x000fe60000000800 */
[C---:B------:R-:W-:Y:S05]  /*77f0*/  HMMA.16816.F32 R120, R4.reuse, R32, R120 ;  /* 0x000000200478723c */ /* 0x040fea0000001878 */
[----:B------:R-:W2:Y:S03]  /*7800*/  MUFU.EX2 R153, R153 ;  /* 0x0000009900997308 */ /* 0x000ea60000000800 */
[----:B------:R-:W-:Y:S01]  /*7810*/  HMMA.16816.F32 R108, R4, R34, R108 ;  /* 0x00000022046c723c */ /* 0x000fe2000000186c */
[----:B------:R-:W-:Y:S01]  /*7820*/  F2FP.F16.F32.PACK_AB R4, R48, R49 ;  /* 0x000000313004723e */ /* 0x000fe200000000ff */
[----:B------:R-:W-:Y:S01]  /*7830*/  LDSM.16.MT88.4 R32, [R45+0x11000] ;  /* 0x011000002d20783b */ /* 0x000fe20000004200 */
[----:B---3--:R-:W-:-:S02]  /*7840*/  F2FP.F16.F32.PACK_AB R5, R46, R47 ;  /* 0x0000002f2e05723e */ /* 0x008fc400000000ff */
[----:B------:R-:W-:Y:S01]  /*7850*/  F2FP.F16.F32.PACK_AB R6, R43, R44 ;  /* 0x0000002c2b06723e */ /* 0x000fe200000000ff */
[----:B------:R-:W-:Y:S01]  /*7860*/  MUFU.EX2 R154, R154 ;  /* 0x0000009a009a7308 */ /* 0x000fe20000000800 */
[----:B----4-:R-:W-:-:S07]  /*7870*/  F2FP.F16.F32.PACK_AB R7, R41, R42 ;  /* 0x0000002a2907723e */ /* 0x010fce00000000ff */
[C---:B-1----:R-:W-:Y:S01]  /*7880*/  HMMA.16816.F32 R100, R4.reuse, R12, R100 ;  /* 0x0000000c0464723c */ /* 0x042fe20000001864 */
[----:B------:R-:W1:Y:S07]  /*7890*/  MUFU.EX2 R155, R155 ;  /* 0x0000009b009b7308 */ /* 0x000e6e0000000800 */
[C---:B------:R-:W-:Y:S01]  /*78a0*/  HMMA.16816.F32 R104, R4.reuse, R14, R104 ;  /* 0x0000000e0468723c */ /* 0x040fe20000001868 */
[----:B------:R-:W3:Y:S01]  /*78b0*/  LDSM.16.MT88.4 R12, [R67+0x11000] ;  /* 0x01100000430c783b */ /* 0x000ee20000004200 */
[----:B------:R-:W-:Y:S06]  /*78c0*/  MUFU.EX2 R164, R164 ;  /* 0x000000a400a47308 */ /* 0x000fec0000000800 */
[C---:B------:R-:W-:Y:S02]  /*78d0*/  HMMA.16816.F32 R128, R4.reuse, R20, R128 ;  /* 0x000000140480723c */ /* 0x040fe40000001880 */
[----:B------:R-:W4:Y:S06]  /*78e0*/  MUFU.EX2 R167, R167 ;  /* 0x000000a700a77308 */ /* 0x000f2c0000000800 */
[C---:B------:R-:W-:Y:S01]  /*78f0*/  HMMA.16816.F32 R124, R4.reuse, R22, R124 ;  /* 0x00000016047c723c */ /* 0x040fe2000000187c */
[----:B------:R-:W1:Y:S01]  /*7900*/  LDSM.16.MT88.4 R20, [R37+0x11000] ;  /* 0x011000002514783b */ /* 0x000e620000004200 */
[----:B------:R-:W4:Y:S06]  /*7910*/  MUFU.EX2 R169, R169 ;  /* 0x000000a900a97308 */ /* 0x000f2c0000000800 */
        /* <DEDUP_REMOVED lines=50> */
[----:B----4-:R-:W-:-:S02]  /*7c40*/  F2FP.F16.F32.PACK_AB R5, R174, R167 ;  /* 0x000000a7ae05723e */ /* 0x010fc400000000ff */
        /* <DEDUP_REMOVED lines=100> */
[----:B------:R-:W-:Y:S06]  /*8290*/  LDSM.16.MT88.4 R16, [R136+0x13800] ;  /* 0x013800008810783b */ /* 0x000fec0000004200 */
[----:B------:R-:W2:Y:S01]  /*82a0*/  MUFU.EX2 R31, R31 ;  /* 0x0000001f001f7308 */ /* 0x000ea20000000800 */
[C---:B---3--:R-:W-:Y:S08]  /*82b0*/  HMMA.16816.F32 R120, R4.reuse, R12, R120 ;  /* 0x0000000c0478723c */ /* 0x048ff00000001878 */
[C---:B------:R-:W-:Y:S01]  /*82c0*/  HMMA.16816.F32 R108, R4.reuse, R14, R108 ;  /* 0x0000000e046c723c */ /* 0x040fe2000000186c */
[----:B------:R-:W3:Y:S07]  /*82d0*/  LDSM.16.MT88.4 R12, [R67+0xf800] ;  /* 0x00f80000430c783b */ /* 0x000eee0000004200 */
        /* <DEDUP_REMOVED lines=10> */
[----:B------:R-:W-:Y:S01]  /*8380*/  F2FP.F16.F32.PACK_AB R7, R221, R138 ;  /* 0x0000008add07723e */ /* 0x000fe200000000ff */
[----:B------:R-:W-:Y:S02]  /*8390*/  FADD.FTZ R43, R43, R44 ;  /* 0x0000002c2b2b7221 */ /* 0x000fe40000010000 */
[----:B------:R-:W-:-:S02]  /*83a0*/  FADD.FTZ R42, R42, R23 ;  /* 0x000000172a2a7221 */ /* 0x000fc40000010000 */
        /* <DEDUP_REMOVED lines=25> */
[----:B------:R-:W-:-:S05]  /*8540*/  FADD.FTZ R33, R33, R32 ;  /* 0x0000002021217221 */ /* 0x000fca0000010000 */
        /* <DEDUP_REMOVED lines=102> */
.L_x_3056:
[----:B------:R-:W-:Y:S01]  /*8bb0*/  UMOV UR6, URZ ;  /* 0x000000ff00067c82 */ /* 0x000fe20008000000 */
[----:B------:R-:W-:Y:S01]  /*8bc0*/  IMAD.SHL.U32 R4, R24, 0x80, RZ ;  /* 0x0000008018047824 */ /* 0x000fe200078e00ff */
[----:B------:R-:W-:-:S05]  /*8bd0*/  IADD3 R5, P1, PT, RZ, -UR6, RZ ;  /* 0x80000006ff057c10 */ /* 0x000fca000ff3e0ff */
[----:B------:R-:W-:-:S05]  /*8be0*/  IMAD.X R4, RZ, RZ, ~R4, P1 ;  /* 0x000000ffff047224 */ /* 0x000fca00008e0e04 */
[----:B------:R-:W-:-:S04]  /*8bf0*/  SHF.R.S64 R5, R5, 0x1f, R4 ;  /* 0x0000001f05057819 */ /* 0x000fc80000001004 */
[----:B------:R-:W-:-:S04]  /*8c00*/  IADD3 R210, P1, PT, R5, R210, RZ ;  /* 0x000000d205d27210 */ /* 0x000fc80007f3e0ff */
[----:B------:R-:W-:-:S09]  /*8c10*/  LEA.HI.X.SX32 R211, R4, R211, 0x1, P1 ;  /* 0x000000d304d37211 */ /* 0x000fd200008f0eff */
.L_x_3057:
        /* <DEDUP_REMOVED lines=154> */
[----:B------:R-:W3:Y:S07]  /*95c0*/  LDSM.16.M88.4 R4, [R188+0x6000] ;  /* 0x00600000bc04783b */ /* 0x000eee0000000200 */
[C---:B--2---:R-:W-:Y:S08]  /*95d0*/  HMMA.16816.F32 R60, R156.reuse, R144, R60 ;  /* 0x000000909c3c723c */ /* 0x044ff0000000183c */
[C---:B------:R-:W-:Y:S01]  /*95e0*/  HMMA.16816.F32 R56, R156.reuse, R146, R56 ;  /* 0x000000929c38723c */ /* 0x040fe20000001838 */
[----:B------:R-:W-:Y:S07]  /*95f0*/  LDSM.16.M88.4 R144, [R189] ;  /* 0x00000000bd90783b */ /* 0x000fee0000000200 */
        /* <DEDUP_REMOVED lines=9> */
[----:B------:R-:W-:Y:S08]  /*9690*/  HMMA.16816.F32 R28, R156, R172, R28 ;  /* 0x000000ac9c1c723c */ /* 0x000ff0000000181c */
[C---:B--2---:R-:W-:Y:S08]  /*96a0*/  HMMA.16816.F32 R60, R144.reuse, R140, R60 ;  /* 0x0000008c903c723c */ /* 0x044ff0000000183c */
[C---:B------:R-:W-:Y:S01]  /*96b0*/  HMMA.16816.F32 R56, R144.reuse, R142, R56 ;  /* 0x0000008e9038723c */ /* 0x040fe20000001838 */
[----:B------:R-:W2:Y:S07]  /*96c0*/  LDSM.16.M88.4 R140, [R187+0x6800] ;  /* 0x00680000bb8c783b */ /* 0x000eae0000000200 */
[C---:B-1----:R-:W-:Y:S08]  /*96d0*/  HMMA.16816.F32 R52, R144.reuse, R8, R52 ;  /* 0x000000089034723c */ /* 0x042ff00000001834 */
[C---:B------:R-:W-:Y:S01]  /*96e0*/  HMMA.16816.F32 R48, R144.reuse, R10, R48 ;  /* 0x0000000a9030723c */ /* 0x040fe20000001830 */
[----:B------:R-:W-:Y:S07]  /*96f0*/  LDSM.16.M88.4 R8, [R190] ;  /* 0x00000000be08783b */ /* 0x000fee0000000200 */
[C---:B---3--:R-:W-:Y:S08]  /*9700*/  HMMA.16816.F32 R44, R144.reuse, R4, R44 ;  /* 0x00000004902c723c */ /* 0x048ff0000000182c */
[----:B------:R-:W-:Y:S01]  /*9710*/  HMMA.16816.F32 R40, R144, R6, R40 ;  /* 0x000000069028723c */ /* 0x000fe20000001828 */
[----:B------:R-:W1:Y:S07]  /*9720*/  LDSM.16.M88.4 R4, [R186+0x4000] ;  /* 0x00400000ba04783b */ /* 0x000e6e0000000200 */
[----:B------:R-:W-:Y:S01]  /*9730*/  HMMA.16816.F32 R24, R156, R174, R24 ;  /* 0x000000ae9c18723c */ /* 0x000fe20000001818 */
[----:B------:R-:W-:Y:S07]  /*9740*/  LDSM.16.M88.4 R172, [R177+0x2000] ;  /* 0x00200000b1ac783b */ /* 0x000fee0000000200 */
[C---:B------:R-:W-:Y:S08]  /*9750*/  HMMA.16816.F32 R136, R144.reuse, R148, R136 ;  /* 0x000000949088723c */ /* 0x040ff00000001888 */
[C---:B------:R-:W-:Y:S01]  /*9760*/  HMMA.16816.F32 R64, R144.reuse, R150, R64 ;  /* 0x000000969040723c */ /* 0x040fe20000001840 */
[----:B------:R-:W3:Y:S07]  /*9770*/  LDSM.16.M88.4 R148, [R187+0x7000] ;  /* 0x00700000bb94783b */ /* 0x000eee0000000200 */
[C---:B--2---:R-:W-:Y:S08]  /*9780*/  HMMA.16816.F32 R28, R144.reuse, R140, R28 ;  /* 0x0000008c901c723c */ /* 0x044ff0000000181c */
[----:B------:R-:W-:Y:S01]  /*9790*/  HMMA.16816.F32 R24, R144, R142, R24 ;  /* 0x0000008e9018723c */ /* 0x000fe20000001818 */
[----:B------:R-:W2:Y:S07]  /*97a0*/  LDSM.16.M88.4 R140, [R186+0x5000] ;  /* 0x00500000ba8c783b */ /* 0x000eae0000000200 */
[C---:B------:R-:W-:Y:S08]  /*97b0*/  HMMA.16816.F32 R20, R156.reuse, R164, R20 ;  /* 0x000000a49c14723c */ /* 0x040ff00000001814 */
[C---:B------:R-:W-:Y:S01]  /*97c0*/  HMMA.16816.F32 R16, R156.reuse, R166, R16 ;  /* 0x000000a69c10723c */ /* 0x040fe20000001810 */
[----:B------:R-:W-:Y:S07]  /*97d0*/  LDSM.16.M88.4 R164, [R176+UR5+0xb000] ;  /* 0x00b00005b0a4783b */ /* 0x000fee0008000200 */
[C---:B------:R-:W-:Y:S08]  /*97e0*/  HMMA.16816.F32 R12, R156.reuse, R160, R12 ;  /* 0x000000a09c0c723c */ /* 0x040ff0000000180c */
[----:B------:R-:W-:Y:S01]  /*97f0*/  HMMA.16816.F32 R168, R156, R162, R168 ;  /* 0x000000a29ca8723c */ /* 0x000fe200000018a8 */
[----:B------:R-:W4:Y:S04]  /*9800*/  LDSM.16.M88.4 R156, [R187+0x7800] ;  /* 0x00780000bb9c783b */ /* 0x000f280000000200 */
[----:B------:R-:W-:Y:S03]  /*9810*/  LDSM.16.M88.4 R160, [R186+0x7800] ;  /* 0x00780000baa0783b */ /* 0x000fe60000000200 */
[C---:B-1----:R-:W-:Y:S08]  /*9820*/  HMMA.16816.F32 R136, R8.reuse, R4, R136 ;  /* 0x000000040888723c */ /* 0x042ff00000001888 */
[----:B------:R-:W-:Y:S01]  /*9830*/  HMMA.16816.F32 R64, R8, R6, R64 ;  /* 0x000000060840723c */ /* 0x000fe20000001840 */
[----:B------:R-:W1:Y:S07]  /*9840*/  LDSM.16.M88.4 R4, [R186+0x6800] ;  /* 0x00680000ba04783b */ /* 0x000e6e0000000200 */
[C---:B---3--:R-:W-:Y:S08]  /*9850*/  HMMA.16816.F32 R20, R144.reuse, R148, R20 ;  /* 0x000000949014723c */ /* 0x048ff00000001814 */
[----:B------:R-:W-:Y:S01]  /*9860*/  HMMA.16816.F32 R16, R144, R150, R16 ;  /* 0x000000969010723c */ /* 0x000fe20000001810 */
[----:B------:R-:W3:Y:S07]  /*9870*/  LDSM.16.M88.4 R148, [R186+0x5800] ;  /* 0x00580000ba94783b */ /* 0x000eee0000000200 */
[C---:B--2---:R-:W-:Y:S08]  /*9880*/  HMMA.16816.F32 R52, R8.reuse, R140, R52 ;  /* 0x0000008c0834723c */ /* 0x044ff00000001834 */
[----:B------:R-:W-:Y:S01]  /*9890*/  HMMA.16816.F32 R48, R8, R142, R48 ;  /* 0x0000008e0830723c */ /* 0x000fe20000001830 */
[----:B------:R-:W2:Y:S07]  /*98a0*/  LDSM.16.M88.4 R140, [R186+0x7000] ;  /* 0x00700000ba8c783b */ /* 0x000eae0000000200 */
[C---:B------:R-:W-:Y:S08]  /*98b0*/  HMMA.16816.F32 R36, R144.reuse, R152, R36 ;  /* 0x000000989024723c */ /* 0x040ff00000001824 */
[C---:B------:R-:W-:Y:S01]  /*98c0*/  HMMA.16816.F32 R32, R144.reuse, R154, R32 ;  /* 0x0000009a9020723c */ /* 0x040fe20000001820 */
[----:B------:R-:W5:Y:S07]  /*98d0*/  LDSM.16.M88.4 R152, [R186+0x4800] ;  /* 0x00480000ba98783b */ /* 0x000f6e0000000200 */
[C---:B----4-:R-:W-:Y:S08]  /*98e0*/  HMMA.16816.F32 R12, R144.reuse, R156, R12 ;  /* 0x0000009c900c723c */ /* 0x050ff0000000180c */
[----:B------:R-:W-:Y:S01]  /*98f0*/  HMMA.16816.F32 R168, R144, R158, R168 ;  /* 0x0000009e90a8723c */ /* 0x000fe200000018a8 */
[----:B------:R-:W4:Y:S04]  /*9900*/  LDSM.16.M88.4 R144, [R186+0x6000] ;  /* 0x00600000ba90783b */ /* 0x000f280000000200 */
[----:B------:R-:W-:Y:S03]  /*9910*/  LDSM.16.M88.4 R156, [R179+0x2000] ;  /* 0x00200000b39c783b */ /* 0x000fe60000000200 */
[C---:B-1----:R-:W-:Y:S08]  /*9920*/  HMMA.16816.F32 R28, R8.reuse, R4, R28 ;  /* 0x00000004081c723c */ /* 0x042ff0000000181c */
[C---:B------:R-:W-:Y:S01]  /*9930*/  HMMA.16816.F32 R24, R8.reuse, R6, R24 ;  /* 0x000000060818723c */ /* 0x040fe20000001818 */
[----:B------:R-:W1:Y:S07]  /*9940*/  LDSM.16.M88.4 R4, [R176+UR5+0x9000] ;  /* 0x00900005b004783b */ /* 0x000e6e0008000200 */
[C---:B---3--:R-:W-:Y:S08]  /*9950*/  HMMA.16816.F32 R44, R8.reuse, R148, R44 ;  /* 0x00000094082c723c */ /* 0x048ff0000000182c */
[C---:B------:R-:W-:Y:S01]  /*9960*/  HMMA.16816.F32 R40, R8.reuse, R150, R40 ;  /* 0x000000960828723c */ /* 0x040fe20000001828 */
[----:B------:R-:W3:Y:S07]  /*9970*/  LDSM.16.M88.4 R148, [R176+UR5+0x8800] ;  /* 0x00880005b094783b */ /* 0x000eee0008000200 */
[C---:B--2---:R-:W-:Y:S08]  /*9980*/  HMMA.16816.F32 R20, R8.reuse, R140, R20 ;  /* 0x0000008c0814723c */ /* 0x044ff00000001814 */
[C---:B------:R-:W-:Y:S01]  /*9990*/  HMMA.16816.F32 R16, R8.reuse, R142, R16 ;  /* 0x0000008e0810723c */ /* 0x040fe20000001810 */
[----:B------:R-:W2:Y:S07]  /*99a0*/  LDSM.16.M88.4 R140, [R176+UR5+0xa000] ;  /* 0x00a00005b08c783b */ /* 0x000eae0008000200 */
[C---:B-----5:R-:W-:Y:S08]  /*99b0*/  HMMA.16816.F32 R60, R8.reuse, R152, R60 ;  /* 0x00000098083c723c */ /* 0x060ff0000000183c */
[C---:B------:R-:W-:Y:S01]  /*99c0*/  HMMA.16816.F32 R56, R8.reuse, R154, R56 ;  /* 0x0000009a0838723c */ /* 0x040fe20000001838 */
[----:B------:R-:W-:Y:S07]  /*99d0*/  LDSM.16.M88.4 R152, [R176+UR5+0x8000] ;  /* 0x00800005b098783b */ /* 0x000fee0008000200 */
[C---:B----4-:R-:W-:Y:S08]  /*99e0*/  HMMA.16816.F32 R36, R8.reuse, R144, R36 ;  /* 0x000000900824723c */ /* 0x050ff00000001824 */
[C---:B------:R-:W-:Y:S01]  /*99f0*/  HMMA.16816.F32 R32, R8.reuse, R146, R32 ;  /* 0x000000920820723c */ /* 0x040fe20000001820 */
[----:B------:R-:W-:Y:S07]  /*9a00*/  LDSM.16.M88.4 R144, [R176+UR5+0x9800] ;  /* 0x00980005b090783b */ /* 0x000fee0008000200 */
[C---:B------:R-:W-:Y:S08]  /*9a10*/  HMMA.16816.F32 R12, R8.reuse, R160, R12 ;  /* 0x000000a0080c723c */ /* 0x040ff0000000180c */
[----:B------:R-:W-:Y:S01]  /*9a20*/  HMMA.16816.F32 R168, R8, R162, R168 ;  /* 0x000000a208a8723c */ /* 0x000fe200000018a8 */
[----:B------:R-:W4:Y:S04]  /*9a30*/  LDSM.16.M88.4 R8, [R176+UR5+0xa800] ;  /* 0x00a80005b008783b */ /* 0x000f280008000200 */
[----:B------:R-:W-:Y:S03]  /*9a40*/  LDSM.16.M88.4 R160, [R176+UR5+0xb800] ;  /* 0x00b80005b0a0783b */ /* 0x000fe60008000200 */
[C---:B-1----:R-:W-:Y:S01]  /*9a50*/  HMMA.16816.F32 R52, R156.reuse, R4, R52 ;  /* 0x000000049c34723c */ /* 0x042fe20000001834 */
[----:B------:R-:W-:Y:S07]  /*9a60*/  LDSM.16.M88.4 R176, [R188+0xb800] ;  /* 0x00b80000bcb0783b */ /* 0x000fee0000000200 */
[C---:B------:R-:W-:Y:S01]  /*9a70*/  HMMA.16816.F32 R48, R156.reuse, R6, R48 ;  /* 0x000000069c30723c */ /* 0x040fe20000001830 */
[----:B------:R-:W1:Y:S07]  /*9a80*/  LDSM.16.M88.4 R4, [R188+0x9000] ;  /* 0x00900000bc04783b */ /* 0x000e6e0000000200 */
[C---:B---3--:R-:W-:Y:S08]  /*9a90*/  HMMA.16816.F32 R60, R156.reuse, R148, R60 ;  /* 0x000000949c3c723c */ /* 0x048ff0000000183c */
[C---:B------:R-:W-:Y:S01]  /*9aa0*/  HMMA.16816.F32 R56, R156.reuse, R150, R56 ;  /* 0x000000969c38723c */ /* 0x040fe20000001838 */
[----:B------:R-:W3:Y:S07]  /*9ab0*/  LDSM.16.M88.4 R148, [R188+0x8800] ;  /* 0x00880000bc94783b */ /* 0x000eee0000000200 */
[C---:B--2---:R-:W-:Y:S08]  /*9ac0*/  HMMA.16816.F32 R36, R156.reuse, R140, R36 ;  /* 0x0000008c9c24723c */ /* 0x044ff00000001824 */
[C---:B------:R-:W-:Y:S01]  /*9ad0*/  HMMA.16816.F32 R32, R156.reuse, R142, R32 ;  /* 0x0000008e9c20723c */ /* 0x040fe20000001820 */
[----:B------:R-:W2:Y:S07]  /*9ae0*/  LDSM.16.M88.4 R140, [R188+0xa000] ;  /* 0x00a00000bc8c783b */ /* 0x000eae0000000200 */
[C---:B----4-:R-:W-:Y:S08]  /*9af0*/  HMMA.16816.F32 R28, R156.reuse, R8, R28 ;  /* 0x000000089c1c723c */ /* 0x050ff0000000181c */
[----:B------:R-:W-:Y:S01]  /*9b00*/  HMMA.16816.F32 R24, R156, R10, R24 ;  /* 0x0000000a9c18723c */ /* 0x000fe20000001818 */
[----:B------:R-:W4:Y:S07]  /*9b10*/  LDSM.16.M88.4 R8, [R188+0xa800] ;  /* 0x00a80000bc08783b */ /* 0x000f2e0000000200 */
[C---:B-1----:R-:W-:Y:S08]  /*9b20*/  HMMA.16816.F32 R52, R172.reuse, R4, R52 ;  /* 0x00000004ac34723c */ /* 0x042ff00000001834 */
[----:B------:R-:W-:Y:S01]  /*9b30*/  HMMA.16816.F32 R48, R172, R6, R48 ;  /* 0x00000006ac30723c */ /* 0x000fe20000001830 */
[----:B------:R-:W1:Y:S07]  /*9b40*/  LDSM.16.M88.4 R4, [R188+0xb000] ;  /* 0x00b00000bc04783b */ /* 0x000e6e0000000200 */
        /* <DEDUP_REMOVED lines=12> */
[----:B------:R-:W5:Y:S03]  /*9c10*/  LDSM.16.M88.4 R160, [R187+0x8000] ;  /* 0x00800000bba0783b */ /* 0x000f660000000200 */
[C---:B---3--:R-:W-:Y:S08]  /*9c20*/  HMMA.16816.F32 R60, R172.reuse, R148, R60 ;  /* 0x00000094ac3c723c */ /* 0x048ff0000000183c */
[C---:B------:R-:W-:Y:S01]  /*9c30*/  HMMA.16816.F32 R56, R172.reuse, R150, R56 ;  /* 0x00000096ac38723c */ /* 0x040fe20000001838 */
[----:B------:R-:W3:Y:S07]  /*9c40*/  LDSM.16.M88.4 R148, [R187+0x9800] ;  /* 0x00980000bb94783b */ /* 0x000eee0000000200 */
[C---:B--2---:R-:W-:Y:S08]  /*9c50*/  HMMA.16816.F32 R36, R172.reuse, R140, R36 ;  /* 0x0000008cac24723c */ /* 0x044ff00000001824 */
[C---:B------:R-:W-:Y:S01]  /*9c60*/  HMMA.16816.F32 R32, R172.reuse, R142, R32 ;  /* 0x0000008eac20723c */ /* 0x040fe20000001820 */
[----:B------:R-:W2:Y:S07]  /*9c70*/  LDSM.16.M88.4 R140, [R187+0xb800] ;  /* 0x00b80000bb8c783b */ /* 0x000eae0000000200 */
[C---:B----4-:R-:W-:Y:S08]  /*9c80*/  HMMA.16816.F32 R28, R172.reuse, R8, R28 ;  /* 0x00000008ac1c723c */ /* 0x050ff0000000181c */
[C---:B------:R-:W-:Y:S01]  /*9c90*/  HMMA.16816.F32 R24, R172.reuse, R10, R24 ;  /* 0x0000000aac18723c */ /* 0x040fe20000001818 */
[----:B------:R-:W-:Y:S07]  /*9ca0*/  LDSM.16.M88.4 R8, [R190+0x2000] ;  /* 0x00200000be08783b */ /* 0x000fee0000000200 */
[C---:B-1----:R-:W-:Y:S08]  /*9cb0*/  HMMA.16816.F32 R20, R172.reuse, R4, R20 ;  /* 0x00000004ac14723c */ /* 0x042ff00000001814 */
[C---:B------:R-:W-:Y:S01]  /*9cc0*/  HMMA.16816.F32 R16, R172.reuse, R6, R16 ;  /* 0x00000006ac10723c */ /* 0x040fe20000001810 */
[----:B------:R-:W1:Y:S07]  /*9cd0*/  LDSM.16.M88.4 R4, [R186+0x8000] ;  /* 0x00800000ba04783b */ /* 0x000e6e0000000200 */
[C---:B-----5:R-:W-:Y:S08]  /*9ce0*/  HMMA.16816.F32 R136, R172.reuse, R152, R136 ;  /* 0x00000098ac88723c */ /* 0x060ff00000001888 */
[C---:B------:R-:W-:Y:S08]  /*9cf0*/  HMMA.16816.F32 R44, R172.reuse, R144, R44 ;  /* 0x00000090ac2c723c */ /* 0x040ff0000000182c */
[----:B------:R-:W-:Y:S01]  /*9d00*/  HMMA.16816.F32 R40, R172, R146, R40 ;  /* 0x00000092ac28723c */ /* 0x000fe20000001828 */
[----:B------:R-:W4:Y:S07]  /*9d10*/  LDSM.16.M88.4 R144, [R187+0xa000] ;  /* 0x00a00000bb90783b */ /* 0x000f2e0000000200 */
[C---:B------:R-:W-:Y:S08]  /*9d20*/  HMMA.16816.F32 R60, R164.reuse, R156, R60 ;  /* 0x0000009ca43c723c */ /* 0x040ff0000000183c */
[----:B------:R-:W-:Y:S01]  /*9d30*/  HMMA.16816.F32 R56, R164, R158, R56 ;  /* 0x0000009ea438723c */ /* 0x000fe20000001838 */
[----:B------:R-:W5:Y:S07]  /*9d40*/  LDSM.16.M88.4 R156, [R186+0xb800] ;  /* 0x00b80000ba9c783b */ /* 0x000f6e0000000200 */
[C---:B------:R-:W-:Y:S08]  /*9d50*/  HMMA.16816.F32 R168, R172.reuse, R178, R168 ;  /* 0x000000b2aca8723c */ /* 0x040ff000000018a8 */
[----:B------:R-:W-:Y:S01]  /*9d60*/  HMMA.16816.F32 R64, R172, R154, R64 ;  /* 0x0000009aac40723c */ /* 0x000fe20000001840 */
[----:B------:R-:W5:Y:S07]  /*9d70*/  LDSM.16.M88.4 R152, [R187+0x9000] ;  /* 0x00900000bb98783b */ /* 0x000f6e0000000200 */
[C---:B------:R-:W-:Y:S08]  /*9d80*/  HMMA.16816.F32 R136, R164.reuse, R160, R136 ;  /* 0x000000a0a488723c */ /* 0x040ff00000001888 */
[C---:B---3--:R-:W-:Y:S08]  /*9d90*/  HMMA.16816.F32 R44, R164.reuse, R148, R44 ;  /* 0x00000094a42c723c */ /* 0x048ff0000000182c */
[C---:B------:R-:W-:Y:S01]  /*9da0*/  HMMA.16816.F32 R40, R164.reuse, R150, R40 ;  /* 0x00000096a428723c */ /* 0x040fe20000001828 */
[----:B------:R-:W3:Y:S07]  /*9db0*/  LDSM.16.M88.4 R148, [R186+0x8800] ;  /* 0x00880000ba94783b */ /* 0x000eee0000000200 */
[----:B--2---:R-:W-:Y:S01]  /*9dc0*/  HMMA.16816.F32 R168, R164, R142, R168 ;  /* 0x0000008ea4a8723c */ /* 0x004fe200000018a8 */
[----:B------:R-:W-:-:S05]  /*9dd0*/  IMAD.SHL.U32 R142, R202, 0x2, RZ ;  /* 0x00000002ca8e7824 */ /* 0x000fca00078e00ff */
[----:B------:R-:W-:Y:S02]  /*9de0*/  LOP3.LUT R142, R142, 0x6, RZ, 0xc0, !PT ;  /* 0x000000068e8e7812 */ /* 0x000fe400078ec0ff */
[----:B------:R-:W-:Y:S01]  /*9df0*/  HMMA.16816.F32 R64, R164, R162, R64 ;  /* 0x000000a2a440723c */ /* 0x000fe20000001840 */
[----:B------:R-:W-:Y:S07]  /*9e00*/  LDSM.16.M88.4 R160, [R187+0xa800] ;  /* 0x00a80000bba0783b */ /* 0x000fee0000000200 */
[----:B-1----:R-:W-:Y:S08]  /*9e10*/  HMMA.16816.F32 R136, R8, R4, R136 ;  /* 0x000000040888723c */ /* 0x002ff00000001888 */
[----:B----4-:R-:W-:Y:S01]  /*9e20*/  HMMA.16816.F32 R36, R164, R144, R36 ;  /* 0x00000090a424723c */ /* 0x010fe20000001824 */
[----:B------:R-:W-:-:S04]  /*9e30*/  IMAD R145, R183, 0x80, R142 ;  /* 0x00000080b7917824 */ /* 0x000fc800078e028e */
[----:B------:R-:W-:-:S03]  /*9e40*/  VIADD R5, R145, 0xffffff00 ;  /* 0xffffff0091057836 */ /* 0x000fc60000000000 */
[C---:B-----5:R-:W-:Y:S02]  /*9e50*/  HMMA.16816.F32 R168, R8.reuse, R158, R168 ;  /* 0x0000009e08a8723c */ /* 0x060fe400000018a8 */
[----:B------:R-:W-:Y:S02]  /*9e60*/  I2FP.F32.S32 R4, R5 ;  /* 0x0000000500047245 */ /* 0x000fe40000201400 */
[C---:B------:R-:W-:Y:S02]  /*9e70*/  ISETP.GE.AND P4, PT, R5.reuse, R180, PT ;  /* 0x000000b40500720c */ /* 0x040fe40003f86270 */
[----:B------:R-:W-:Y:S01]  /*9e80*/  ISETP.GE.AND P1, PT, R5, R2, PT ;  /* 0x000000020500720c */ /* 0x000fe20003f26270 */
[CC--:B------:R-:W-:Y:S01]  /*9e90*/  FFMA.FTZ R136, R3.reuse, R4.reuse, R136 ;  /* 0x0000000403887223 */ /* 0x0c0fe20000010088 */
[----:B------:R-:W-:Y:S01]  /*9ea0*/  HMMA.16816.F32 R64, R8, R6, R64 ;  /* 0x000000060840723c */ /* 0x000fe20000001840 */
[----:B------:R-:W-:Y:S02]  /*9eb0*/  FFMA.FTZ R138, R3, R4, R138 ;  /* 0x00000004038a7223 */ /* 0x000fe4000001008a */
[----:B------:R-:W1:Y:S05]  /*9ec0*/  LDSM.16.M88.4 R4, [R186+0x9000] ;  /* 0x00900000ba04783b */ /* 0x000e6a0000000200 */
[----:B------:R-:W-:Y:S01]  /*9ed0*/  HMMA.16816.F32 R32, R164, R146, R32 ;  /* 0x00000092a420723c */ /* 0x000fe20000001820 */
[----:B------:R-:W-:Y:S01]  /*9ee0*/  VIADD R147, R145, 0xffffff78 ;  /* 0xffffff7891937836 */ /* 0x000fe20000000000 */
[----:B------:R-:W-:-:S04]  /*9ef0*/  FSEL R146, R136, -INF , !P4 ;  /* 0xff80000088927808 */ /* 0x000fc80006000000 */
[----:B------:R-:W-:Y:S02]  /*9f00*/  ISETP.GE.AND P5, PT, R147, R180, PT ;  /* 0x000000b49300720c */ /* 0x000fe40003fa6270 */
[C---:B------:R-:W-:Y:S01]  /*9f10*/  HMMA.16816.F32 R48, R164.reuse, R154, R48 ;  /* 0x0000009aa430723c */ /* 0x040fe20000001830 */
[----:B------:R-:W-:Y:S01]  /*9f20*/  VIADD R155, R145, 0xffffff01 ;  /* 0xffffff01919b7836 */ /* 0x000fe20000000000 */
[----:B------:R-:W-:Y:S02]  /*9f30*/  ISETP.GE.AND P4, PT, R147, R2, PT ;  /* 0x000000029300720c */ /* 0x000fe40003f86270 */
[----:B------:R-:W-:Y:S02]  /*9f40*/  I2FP.F32.S32 R147, R147 ;  /* 0x0000009300937245 */ /* 0x000fe40000201400 */
[----:B------:R-:W-:Y:S02]  /*9f50*/  FSEL R154, R138, -INF , !P1 ;  /* 0xff8000008a9a7808 */ /* 0x000fe40004800000 */
[----:B------:R-:W-:Y:S01]  /*9f60*/  HMMA.16816.F32 R52, R164, R152, R52 ;  /* 0x00000098a434723c */ /* 0x000fe20000001834 */
[----:B------:R-:W-:Y:S01]  /*9f70*/  I2FP.F32.S32 R138, R155 ;  /* 0x0000009b008a7245 */ /* 0x000fe20000201400 */
[----:B------:R-:W-:-:S02]  /*9f80*/  VIADD R153, R145, 0xffffff08 ;  /* 0xffffff0891997836 */ /* 0x000fc40000000000 */
[CC--:B------:R-:W-:Y:S01]  /*9f90*/  FFMA.FTZ R143, R3.reuse, R147.reuse, R168 ;  /* 0x00000093038f7223 */ /* 0x0c0fe200000100a8 */
[----:B------:R-:W-:Y:S01]  /*9fa0*/  FFMA.FTZ R144, R3, R147, R170 ;  /* 0x0000009303907223 */ /* 0x000fe200000100aa */
[----:B------:R-:W-:Y:S01]  /*9fb0*/  ISETP.GE.AND P1, PT, R155, R180, PT ;  /* 0x000000b49b00720c */ /* 0x000fe20003f26270 */
[----:B------:R-:W-:Y:S01]  /*9fc0*/  FFMA.FTZ R147, R3, R138, R137 ;  /* 0x0000008a03937223 */ /* 0x000fe20000010089 */
[----:B------:R-:W-:Y:S01]  /*9fd0*/  I2FP.F32.S32 R136, R153 ;  /* 0x0000009900887245 */ /* 0x000fe20000201400 */
[C---:B---3--:R-:W-:Y:S01]  /*9fe0*/  HMMA.16816.F32 R60, R8.reuse, R148, R60 ;  /* 0x00000094083c723c */ /* 0x048fe2000000183c */
[----:B------:R-:W-:Y:S01]  /*9ff0*/  FSEL R144, R144, -INF , !P4 ;  /* 0xff80000090907808 */ /* 0x000fe20006000000 */
[----:B------:R-:W-:Y:S01]  /*a000*/  VIADD R137, R145, 0xffffff09 ;  /* 0xffffff0991897836 */ /* 0x000fe20000000000 */
[----:B------:R-:W-:Y:S01]  /*a010*/  FSEL R147, R147, -INF , !P1 ;  /* 0xff80000093937808 */ /* 0x000fe20004800000 */
[----:B------:R-:W-:Y:S01]  /*a020*/  FFMA.FTZ R64, R3, R136, R64 ;  /* 0x0000008803407223 */ /* 0x000fe20000010040 */
[----:B------:R-:W-:Y:S01]  /*a030*/  ISETP.GE.AND P4, PT, R153, R180, PT ;  /* 0x000000b49900720c */ /* 0x000fe20003f86270 */
[----:B------:R-:W-:Y:S01]  /*a040*/  FFMA.FTZ R159, R3, R136, R66 ;  /* 0x00000088039f7223 */ /* 0x000fe20000010042 */
[----:B------:R-:W-:Y:S01]  /*a050*/  ISETP.GE.AND P1, PT, R153, R2, PT ;  /* 0x000000029900720c */ /* 0x000fe20003f26270 */
[----:B------:R-:W-:Y:S01]  /*a060*/  VIADD R153, R145, 0xffffff10 ;  /* 0xffffff1091997836 */ /* 0x000fe20000000000 */
[----:B------:R-:W-:Y:S01]  /*a070*/  FSEL R148, R64, -INF , !P4 ;  /* 0xff80000040947808 */ /* 0x000fe20006000000 */
[----:B------:R-:W-:Y:S01]  /*a080*/  HMMA.16816.F32 R56, R8, R150, R56 ;  /* 0x000000960838723c */ /* 0x000fe20000001838 */
[----:B------:R-:W-:Y:S01]  /*a090*/  I2FP.F32.S32 R64, R137 ;  /* 0x0000008900407245 */ /* 0x000fe20000201400 */
[----:B------:R-:W-:Y:S01]  /*a0a0*/  FFMA.FTZ R139, R3, R138, R139 ;  /* 0x0000008a038b7223 */ /* 0x000fe2000001008b */
[----:B------:R-:W-:-:S02]  /*a0b0*/  I2FP.F32.S32 R66, R153 ;  /* 0x0000009900427245 */ /* 0x000fc40000201400 */
[----:B------:R-:W-:Y:S01]  /*a0c0*/  FSEL R159, R159, -INF , !P1 ;  /* 0xff8000009f9f7808 */ /* 0x000fe20004800000 */
[CC--:B------:R-:W-:Y:S01]  /*a0d0*/  FFMA.FTZ R149, R3.reuse, R64.reuse, R65 ;  /* 0x0000004003957223 */ /* 0x0c0fe20000010041 */
[----:B------:R-:W-:Y:S01]  /*a0e0*/  FFMA.FTZ R67, R3, R64, R67 ;  /* 0x0000004003437223 */ /* 0x000fe20000010043 */
[----:B------:R-:W-:Y:S01]  /*a0f0*/  ISETP.GE.AND P4, PT, R137, R2, PT ;  /* 0x000000028900720c */ /* 0x000fe20003f86270 */
[----:B------:R-:W-:Y:S01]  /*a100*/  FFMA.FTZ R60, R3, R66, R60 ;  /* 0x00000042033c7223 */ /* 0x000fe2000001003c */
[----:B------:R-:W-:Y:S01]  /*a110*/  VIADD R65, R145, 0xffffff11 ;  /* 0xffffff1191417836 */ /* 0x000fe20000000000 */
[----:B------:R-:W-:Y:S01]  /*a120*/  ISETP.GE.AND P1, PT, R153, R180, PT ;  /* 0x000000b49900720c */ /* 0x000fe20003f26270 */
[----:B-1----:R-:W-:Y:S01]  /*a130*/  HMMA.16816.F32 R52, R8, R4, R52 ;  /* 0x000000040834723c */ /* 0x002fe20000001834 */
[----:B------:R-:W-:Y:S01]  /*a140*/  FSEL R143, R143, -INF , !P5 ;  /* 0xff8000008f8f7808 */ /* 0x000fe20006800000 */
[----:B------:R-:W-:Y:S01]  /*a150*/  FFMA.FTZ R66, R3, R66, R62 ;  /* 0x0000004203427223 */ /* 0x000fe2000001003e */
[----:B------:R-:W-:Y:S01]  /*a160*/  ISETP.GE.AND P5, PT, R155, R2, PT ;  /* 0x000000029b00720c */ /* 0x000fe20003fa6270 */
[----:B------:R-:W-:Y:S01]  /*a170*/  VIADD R5, R145, 0xffffff19 ;  /* 0xffffff1991057836 */ /* 0x000fe20000000000 */
[----:B------:R-:W-:-:S02]  /*a180*/  FSEL R67, R67, -INF , !P4 ;  /* 0xff80000043437808 */ /* 0x000fc40006000000 */
[----:B------:R-:W-:Y:S01]  /*a190*/  FSEL R60, R60, -INF , !P1 ;  /* 0xff8000003c3c7808 */ /* 0x000fe20004800000 */
[----:B------:R-:W-:Y:S01]  /*a1a0*/  HMMA.16816.F32 R48, R8, R6, R48 ;  /* 0x000000060830723c */ /* 0x000fe20000001830 */
[----:B------:R-:W-:Y:S01]  /*a1b0*/  ISETP.GE.AND P4, PT, R65, R180, PT ;  /* 0x000000b44100720c */ /* 0x000fe20003f86270 */
[----:B------:R-:W-:Y:S01]  /*a1c0*/  VIADD R7, R145, 0xffffff20 ;  /* 0xffffff2091077836 */ /* 0x000fe20000000000 */
[----:B------:R-:W-:Y:S02]  /*a1d0*/  I2FP.F32.S32 R64, R65 ;  /* 0x0000004100407245 */ /* 0x000fe40000201400 */
[----:B------:R-:W-:Y:S01]  /*a1e0*/  ISETP.GE.AND P1, PT, R65, R2, PT ;  /* 0x000000024100720c */ /* 0x000fe20003f26270 */
[----:B------:R-:W-:Y:S01]  /*a1f0*/  VIADD R65, R145, 0xffffff18 ;  /* 0xffffff1891417836 */ /* 0x000fe20000000000 */
[----:B------:R-:W-:Y:S01]  /*a200*/  FSEL R155, R139, -INF , !P5 ;  /* 0xff8000008b9b7808 */ /* 0x000fe20006800000 */
[----:B------:R-:W-:Y:S01]  /*a210*/  FFMA.FTZ R158, R3, R64, R61 ;  /* 0x00000040039e7223 */ /* 0x000fe2000001003d */
[----:B------:R-:W-:Y:S01]  /*a220*/  ISETP.GE.AND P5, PT, R137, R180, PT ;  /* 0x000000b48900720c */ /* 0x000fe20003fa6270 */
[----:B------:R-:W-:Y:S01]  /*a230*/  FFMA.FTZ R63, R3, R64, R63 ;  /* 0x00000040033f7223 */ /* 0x000fe2000001003f */
[----:B------:R-:W1:Y:S01]  /*a240*/  LDSM.16.M88.4 R136, [R186+0x9800] ;  /* 0x00980000ba88783b */ /* 0x000e620000000200 */
[----:B------:R-:W-:Y:S01]  /*a250*/  I2FP.F32.S32 R61, R65 ;  /* 0x00000041003d7245 */ /* 0x000fe20000201400 */
[----:B------:R-:W-:Y:S01]  /*a260*/  HMMA.16816.F32 R12, R172, R176, R12 ;  /* 0x000000b0ac0c723c */ /* 0x000fe2000000180c */
[----:B------:R-:W-:-:S02]  /*a270*/  FSEL R149, R149, -INF , !P5 ;  /* 0xff80000095957808 */ /* 0x000fc40006800000 */
[----:B------:R-:W-:Y:S01]  /*a280*/  ISETP.GE.AND P5, PT, R153, R2, PT ;  /* 0x000000029900720c */ /* 0x000fe20003fa6270 */
[C---:B------:R-:W-:Y:S01]  /*a290*/  FFMA.FTZ R56, R3.reuse, R61, R56 ;  /* 0x0000003d03387223 */ /* 0x040fe20000010038 */
[----:B------:R-:W-:Y:S01]  /*a2a0*/  I2FP.F32.S32 R4, R5 ;  /* 0x0000000500047245 */ /* 0x000fe20000201400 */
[----:B------:R-:W-:Y:S01]  /*a2b0*/  FFMA.FTZ R64, R3, R61, R58 ;  /* 0x0000003d03407223 */ /* 0x000fe2000001003a */
[----:B------:R-:W-:Y:S01]  /*a2c0*/  FSEL R66, R66, -INF , !P5 ;  /* 0xff80000042427808 */ /* 0x000fe20006800000 */
[C---:B------:R-:W-:Y:S01]  /*a2d0*/  HMMA.16816.F32 R28, R164.reuse, R160, R28 ;  /* 0x000000a0a41c723c */ /* 0x040fe2000000181c */
[----:B------:R-:W-:Y:S01]  /*a2e0*/  ISETP.GE.AND P5, PT, R65, R180, PT ;  /* 0x000000b44100720c */ /* 0x000fe20003fa6270 */
[CC--:B------:R-:W-:Y:S01]  /*a2f0*/  FFMA.FTZ R57, R3.reuse, R4.reuse, R57 ;  /* 0x0000000403397223 */ /* 0x0c0fe20000010039 */
[----:B------:R-:W-:Y:S01]  /*a300*/  FSEL R158, R158, -INF , !P4 ;  /* 0xff8000009e9e7808 */ /* 0x000fe20006000000 */
[----:B------:R-:W-:Y:S01]  /*a310*/  FFMA.FTZ R177, R3, R4, R59 ;  /* 0x0000000403b17223 */ /* 0x000fe2000001003b */
[----:B------:R-:W-:Y:S01]  /*a320*/  ISETP.GE.AND P4, PT, R65, R2, PT ;  /* 0x000000024100720c */ /* 0x000fe20003f86270 */
[----:B------:R-:W-:Y:S01]  /*a330*/  VIADD R59, R145, 0xffffff28 ;  /* 0xffffff28913b7836 */ /* 0x000fe20000000000 */
[----:B------:R-:W-:Y:S01]  /*a340*/  FSEL R65, R63, -INF , !P1 ;  /* 0xff8000003f417808 */ /* 0x000fe20004800000 */
[----:B------:R-:W-:Y:S01]  /*a350*/  VIADD R61, R145, 0xffffff31 ;  /* 0xffffff31913d7836 */ /* 0x000fe20000000000 */
[----:B------:R-:W-:Y:S01]  /*a360*/  FSEL R58, R56, -INF , !P5 ;  /* 0xff800000383a7808 */ /* 0x000fe20006800000 */
[----:B------:R-:W-:Y:S01]  /*a370*/  HMMA.16816.F32 R24, R164, R162, R24 ;  /* 0x000000a2a418723c */ /* 0x000fe20000001818 */
[----:B------:R-:W-:-:S02]  /*a380*/  ISETP.GE.AND P1, PT, R5, R180, PT ;  /* 0x000000b40500720c */ /* 0x000fc40003f26270 */
[----:B------:R-:W-:Y:S02]  /*a390*/  ISETP.GE.AND P5, PT, R5, R2, PT ;  /* 0x000000020500720c */ /* 0x000fe40003fa6270 */
[----:B------:R-:W-:Y:S02]  /*a3a0*/  I2FP.F32.S32 R5, R7 ;  /* 0x0000000700057245 */ /* 0x000fe40000201400 */
[----:B------:R-:W-:Y:S01]  /*a3b0*/  FSEL R64, R64, -INF , !P4 ;  /* 0xff80000040407808 */ /* 0x000fe20006000000 */
[----:B------:R-:W-:Y:S01]  /*a3c0*/  HMMA.16816.F32 R12, R164, R140, R12 ;  /* 0x0000008ca40c723c */ /* 0x000fe2000000180c */
[----:B------:R-:W-:Y:S01]  /*a3d0*/  FSEL R56, R57, -INF , !P1 ;  /* 0xff80000039387808 */ /* 0x000fe20004800000 */
[-C--:B------:R-:W-:Y:S01]  /*a3e0*/  FFMA.FTZ R173, R3, R5.reuse, R52 ;  /* 0x0000000503ad7223 */ /* 0x080fe20000010034 */
[----:B------:R-:W-:Y:S01]  /*a3f0*/  ISETP.GE.AND P4, PT, R7, R180, PT ;  /* 0x000000b40700720c */ /* 0x000fe20003f86270 */
[----:B------:R-:W-:Y:S01]  /*a400*/  FFMA.FTZ R54, R3, R5, R54 ;  /* 0x0000000503367223 */ /* 0x000fe20000010036 */
[----:B------:R-:W-:Y:S01]  /*a410*/  ISETP.GE.AND P1, PT, R7, R2, PT ;  /* 0x000000020700720c */ /* 0x000fe20003f26270 */
[----:B------:R-:W-:Y:S01]  /*a420*/  VIADD R57, R145, 0xffffff21 ;  /* 0xffffff2191397836 */ /* 0x000fe20000000000 */
[----:B------:R-:W2:Y:S01]  /*a430*/  LDSM.16.M88.4 R4, [R186+0xa000] ;  /* 0x00a00000ba04783b */ /* 0x000ea20000000200 */
[----:B------:R-:W-:-:S02]  /*a440*/  FSEL R177, R177, -INF , !P5 ;  /* 0xff800000b1b17808 */ /* 0x000fc40006800000 */
[----:B------:R-:W-:Y:S02]  /*a450*/  FSEL R173, R173, -INF , !P4 ;  /* 0xff800000adad7808 */ /* 0x000fe40006000000 */
[----:B------:R-:W-:Y:S01]  /*a460*/  I2FP.F32.S32 R52, R57 ;  /* 0x0000003900347245 */ /* 0x000fe20000201400 */
[C---:B-1----:R-:W-:Y:S01]  /*a470*/  HMMA.16816.F32 R44, R8.reuse, R136, R44 ;  /* 0x00000088082c723c */ /* 0x042fe2000000182c */
[C---:B------:R-:W-:Y:S02]  /*a480*/  ISETP.GE.AND P5, PT, R57.reuse, R180, PT ;  /* 0x000000b43900720c */ /* 0x040fe40003fa6270 */
[----:B------:R-:W-:Y:S01]  /*a490*/  ISETP.GE.AND P4, PT, R57, R2, PT ;  /* 0x000000023900720c */ /* 0x000fe20003f86270 */
[-C--:B------:R-:W-:Y:S01]  /*a4a0*/  FFMA.FTZ R161, R3, R52.reuse, R53 ;  /* 0x0000003403a17223 */ /* 0x080fe20000010035 */
[----:B------:R-:W-:Y:S01]  /*a4b0*/  I2FP.F32.S32 R53, R59 ;  /* 0x0000003b00357245 */ /* 0x000fe20000201400 */
[----:B------:R-:W-:Y:S02]  /*a4c0*/  VIADD R57, R145, 0xffffff29 ;  /* 0xffffff2991397836 */ /* 0x000fe40000000000 */
[C---:B------:R-:W-:Y:S01]  /*a4d0*/  FFMA.FTZ R250, R3.reuse, R52, R55 ;  /* 0x0000003403fa7223 */ /* 0x040fe20000010037 */
[C---:B------:R-:W-:Y:S01]  /*a4e0*/  HMMA.16816.F32 R40, R8.reuse, R138, R40 ;  /* 0x0000008a0828723c */ /* 0x040fe20000001828 */
[----:B------:R-:W-:Y:S01]  /*a4f0*/  FSEL R248, R54, -INF , !P1 ;  /* 0xff80000036f87808 */ /* 0x000fe20004800000 */
[C---:B------:R-:W-:Y:S01]  /*a500*/  FFMA.FTZ R175, R3.reuse, R53, R48 ;  /* 0x0000003503af7223 */ /* 0x040fe20000010030 */
[----:B------:R-:W-:Y:S01]  /*a510*/  I2FP.F32.S32 R48, R57 ;  /* 0x0000003900307245 */ /* 0x000fe20000201400 */
[----:B------:R-:W-:Y:S01]  /*a520*/  FFMA.FTZ R50, R3, R53, R50 ;  /* 0x0000003503327223 */ /* 0x000fe20000010032 */
[----:B------:R-:W-:Y:S01]  /*a530*/  FSEL R161, R161, -INF , !P5 ;  /* 0xff800000a1a17808 */ /* 0x000fe20006800000 */
[----:B------:R-:W1:Y:S01]  /*a540*/  LDSM.16.M88.4 R52, [R187+0xb000] ;  /* 0x00b00000bb34783b */ /* 0x000e620000000200 */
[----:B------:R-:W-:Y:S01]  /*a550*/  ISETP.GE.AND P1, PT, R59, R180, PT ;  /* 0x000000b43b00720c */ /* 0x000fe20003f26270 */
[----:B------:R-:W-:Y:S01]  /*a560*/  FFMA.FTZ R49, R3, R48, R49 ;  /* 0x0000003003317223 */ /* 0x000fe20000010031 */
[----:B------:R-:W-:Y:S01]  /*a570*/  ISETP.GE.AND P5, PT, R59, R2, PT ;  /* 0x000000023b00720c */ /* 0x000fe20003fa6270 */
[----:B------:R-:W-:Y:S01]  /*a580*/  VIADD R59, R145, 0xffffff30 ;  /* 0xffffff30913b7836 */ /* 0x000fe20000000000 */
[----:B------:R-:W-:Y:S01]  /*a590*/  FSEL R250, R250, -INF , !P4 ;  /* 0xff800000fafa7808 */ /* 0x000fe20006000000 */
[----:B------:R-:W-:Y:S01]  /*a5a0*/  FFMA.FTZ R51, R3, R48, R51 ;  /* 0x0000003003337223 */ /* 0x000fe20000010033 */
[----:B------:R-:W-:Y:S01]  /*a5b0*/  ISETP.GE.AND P4, PT, R57, R180, PT ;  /* 0x000000b43900720c */ /* 0x000fe20003f86270 */
[----:B------:R-:W-:Y:S01]  /*a5c0*/  HMMA.16816.F32 R12, R8, R156, R12 ;  /* 0x0000009c080c723c */ /* 0x000fe2000000180c */
[----:B------:R-:W-:Y:S01]  /*a5d0*/  FSEL R175, R175, -INF , !P1 ;  /* 0xff800000afaf7808 */ /* 0x000fe20004800000 */
[----:B------:R-:W-:Y:S01]  /*a5e0*/  VIADD R139, R183, 0xfffffffe ;  /* 0xfffffffeb78b7836 */ /* 0x000fe20000000000 */
[----:B------:R-:W-:-:S02]  /*a5f0*/  ISETP.GE.AND P1, PT, R57, R2, PT ;  /* 0x000000023900720c */ /* 0x000fc40003f26270 */
[----:B------:R-:W-:Y:S02]  /*a600*/  FSEL R246, R50, -INF , !P5 ;  /* 0xff80000032f67808 */ /* 0x000fe40006800000 */
[----:B------:R-:W-:Y:S02]  /*a610*/  FSEL R252, R49, -INF , !P4 ;  /* 0xff80000031fc7808 */ /* 0x000fe40006000000 */
[C---:B------:R-:W-:Y:S02]  /*a620*/  ISETP.GE.AND P5, PT, R59.reuse, R180, PT ;  /* 0x000000b43b00720c */ /* 0x040fe40003fa6270 */
[----:B------:R-:W-:Y:S01]  /*a630*/  ISETP.GE.AND P4, PT, R59, R2, PT ;  /* 0x000000023b00720c */ /* 0x000fe20003f86270 */
[C---:B--2---:R-:W-:Y:S01]  /*a640*/  HMMA.16816.F32 R36, R8.reuse, R4, R36 ;  /* 0x000000040824723c */ /* 0x044fe20000001824 */
[----:B------:R-:W-:Y:S01]  /*a650*/  I2FP.F32.S32 R57, R59 ;  /* 0x0000003b00397245 */ /* 0x000fe20000201400 */
[----:B------:R-:W-:Y:S01]  /*a660*/  VIADD R59, R145, 0xffffff38 ;  /* 0xffffff38913b7836 */ /* 0x000fe20000000000 */
[----:B------:R-:W-:Y:S01]  /*a670*/  FSEL R244, R51, -INF , !P1 ;  /* 0xff80000033f47808 */ /* 0x000fe20004800000 */
[----:B------:R-:W-:Y:S01]  /*a680*/  VIADD R5, R145, 0xffffff39 ;  /* 0xffffff3991057836 */ /* 0x000fe20000000000 */
[----:B------:R-:W2:Y:S01]  /*a690*/  LDSM.16.M88.4 R48, [R186+0xa800] ;  /* 0x00a80000ba30783b */ /* 0x000ea20000000200 */
[C---:B------:R-:W-:Y:S01]  /*a6a0*/  FFMA.FTZ R240, R3.reuse, R57, R44 ;  /* 0x0000003903f07223 */ /* 0x040fe2000001002c */
[----:B------:R-:W-:Y:S01]  /*a6b0*/  I2FP.F32.S32 R44, R61 ;  /* 0x0000003d002c7245 */ /* 0x000fe20000201400 */
[C---:B------:R-:W-:Y:S01]  /*a6c0*/  FFMA.FTZ R46, R3.reuse, R57, R46 ;  /* 0x00000039032e7223 */ /* 0x040fe2000001002e */
[----:B------:R-:W-:Y:S01]  /*a6d0*/  I2FP.F32.S32 R4, R59 ;  /* 0x0000003b00047245 */ /* 0x000fe20000201400 */
        /* <DEDUP_REMOVED lines=9> */
[----:B------:R-:W-:Y:S01]  /*a770*/  I2FP.F32.S32 R40, R5 ;  /* 0x0000000500287245 */ /* 0x000fe20000201400 */
[----:B-1----:R-:W-:Y:S01]  /*a780*/  HMMA.16816.F32 R20, R164, R52, R20 ;  /* 0x00000034a414723c */ /* 0x002fe20000001814 */
[----:B------:R-:W-:-:S02]  /*a790*/  ISETP.GE.AND P1, PT, R61, R180, PT ;  /* 0x000000b43d00720c */ /* 0x000fc40003f26270 */
[----:B------:R-:W-:Y:S01]  /*a7a0*/  FSEL R176, R47, -INF , !P5 ;  /* 0xff8000002fb07808 */ /* 0x000fe20006800000 */
[CC--:B------:R-:W-:Y:S01]  /*a7b0*/  FFMA.FTZ R41, R3.reuse, R40.reuse, R41 ;  /* 0x0000002803297223 */ /* 0x0c0fe20000010029 */
[----:B------:R-:W-:Y:S01]  /*a7c0*/  FSEL R238, R238, -INF , !P4 ;  /* 0xff800000eeee7808 */ /* 0x000fe20006000000 */
[----:B------:R-:W-:Y:S01]  /*a7d0*/  FFMA.FTZ R43, R3, R40, R43 ;  /* 0x00000028032b7223 */ /* 0x000fe2000001002b */
[----:B------:R-:W-:Y:S01]  /*a7e0*/  FSEL R242, R45, -INF , !P1 ;  /* 0xff8000002df27808 */ /* 0x000fe20004800000 */
[----:B------:R-:W-:Y:S01]  /*a7f0*/  HMMA.16816.F32 R16, R164, R54, R16 ;  /* 0x00000036a410723c */ /* 0x000fe20000001810 */
[C---:B------:R-:W-:Y:S02]  /*a800*/  ISETP.GE.AND P5, PT, R5.reuse, R180, PT ;  /* 0x000000b40500720c */ /* 0x040fe40003fa6270 */
[-C--:B------:R-:W-:Y:S01]  /*a810*/  ISETP.GE.AND P4, PT, R5, R2.reuse, PT ;  /* 0x000000020500720c */ /* 0x080fe20003f86270 */
[----:B------:R-:W-:Y:S01]  /*a820*/  VIADD R5, R145, 0xffffff40 ;  /* 0xffffff4091057836 */ /* 0x000fe20000000000 */
[----:B------:R-:W-:-:S02]  /*a830*/  ISETP.GE.AND P1, PT, R59, R2, PT ;  /* 0x000000023b00720c */ /* 0x000fc40003f26270 */
[----:B------:R-:W-:Y:S01]  /*a840*/  FSEL R236, R41, -INF , !P5 ;  /* 0xff80000029ec7808 */ /* 0x000fe20006800000 */
[----:B------:R-:W-:Y:S01]  /*a850*/  VIADD R41, R145, 0xffffff41 ;  /* 0xffffff4191297836 */ /* 0x000fe20000000000 */
[----:B------:R-:W-:Y:S02]  /*a860*/  FSEL R232, R42, -INF , !P1 ;  /* 0xff8000002ae87808 */ /* 0x000fe40004800000 */
[C---:B------:R-:W-:Y:S02]  /*a870*/  ISETP.GE.AND P1, PT, R5.reuse, R180, PT ;  /* 0x000000b40500720c */ /* 0x040fe40003f26270 */
[----:B------:R-:W-:Y:S02]  /*a880*/  I2FP.F32.S32 R40, R5 ;  /* 0x0000000500287245 */ /* 0x000fe40000201400 */
[----:B------:R-:W-:Y:S02]  /*a890*/  ISETP.GE.AND P5, PT, R5, R2, PT ;  /* 0x000000020500720c */ /* 0x000fe40003fa6270 */
[----:B------:R-:W1:Y:S01]  /*a8a0*/  LDSM.16.M88.4 R4, [R186+0xb000] ;  /* 0x00b00000ba04783b */ /* 0x000e620000000200 */
[-C--:B------:R-:W-:Y:S01]  /*a8b0*/  FFMA.FTZ R226, R3, R40.reuse, R36 ;  /* 0x0000002803e27223 */ /* 0x080fe20000010024 */
[----:B------:R-:W-:Y:S01]  /*a8c0*/  FSEL R230, R43, -INF , !P4 ;  /* 0xff8000002be67808 */ /* 0x000fe20006000000 */
[----:B------:R-:W-:Y:S01]  /*a8d0*/  VIADD R43, R145, 0xffffff48 ;  /* 0xffffff48912b7836 */ /* 0x000fe20000000000 */
[----:B------:R-:W-:Y:S01]  /*a8e0*/  I2FP.F32.S32 R36, R41 ;  /* 0x0000002900247245 */ /* 0x000fe20000201400 */
[C---:B--2---:R-:W-:Y:S01]  /*a8f0*/  HMMA.16816.F32 R28, R8.reuse, R48, R28 ;  /* 0x00000030081c723c */ /* 0x044fe2000000181c */
[----:B------:R-:W-:Y:S01]  /*a900*/  FSEL R226, R226, -INF , !P1 ;  /* 0xff800000e2e27808 */ /* 0x000fe20004800000 */
[----:B------:R-:W-:Y:S01]  /*a910*/  FFMA.FTZ R38, R3, R40, R38 ;  /* 0x0000002803267223 */ /* 0x000fe20000010026 */
[----:B------:R-:W-:Y:S01]  /*a920*/  ISETP.GE.AND P4, PT, R41, R180, PT ;  /* 0x000000b42900720c */ /* 0x000fe20003f86270 */
[----:B------:R-:W-:Y:S01]  /*a930*/  FFMA.FTZ R224, R3, R36, R37 ;  /* 0x0000002403e07223 */ /* 0x000fe20000010025 */
[----:B------:R-:W-:Y:S01]  /*a940*/  ISETP.GE.AND P1, PT, R41, R2, PT ;  /* 0x000000022900720c */ /* 0x000fe20003f26270 */
[----:B------:R-:W-:Y:S01]  /*a950*/  VIADD R37, R145, 0xffffff49 ;  /* 0xffffff4991257836 */ /* 0x000fe20000000000 */
[----:B------:R-:W-:Y:S01]  /*a960*/  I2FP.F32.S32 R41, R43 ;  /* 0x0000002b00297245 */ /* 0x000fe20000201400 */
[----:B------:R-:W-:Y:S01]  /*a970*/  HMMA.16816.F32 R24, R8, R50, R24 ;  /* 0x000000320818723c */ /* 0x000fe20000001818 */
[----:B------:R-:W-:Y:S01]  /*a980*/  FFMA.FTZ R220, R3, R36, R39 ;  /* 0x0000002403dc7223 */ /* 0x000fe20000010027 */
[----:B------:R-:W-:Y:S01]  /*a990*/  FSEL R218, R38, -INF , !P5 ;  /* 0xff80000026da7808 */ /* 0x000fe20006800000 */
[----:B------:R-:W-:Y:S01]  /*a9a0*/  VIADD R39, R145, 0xffffff50 ;  /* 0xffffff5091277836 */ /* 0x000fe20000000000 */
[----:B------:R-:W-:Y:S01]  /*a9b0*/  I2FP.F32.S32 R36, R37 ;  /* 0x0000002500247245 */ /* 0x000fe20000201400 */
[-C--:B------:R-:W-:Y:S01]  /*a9c0*/  FFMA.FTZ R32, R3, R41.reuse, R32 ;  /* 0x0000002903207223 */ /* 0x080fe20000010020 */
[----:B------:R-:W-:Y:S01]  /*a9d0*/  ISETP.GE.AND P5, PT, R43, R180, PT ;  /* 0x000000b42b00720c */ /* 0x000fe20003fa6270 */
[C---:B------:R-:W-:Y:S01]  /*a9e0*/  FFMA.FTZ R34, R3.reuse, R41, R34 ;  /* 0x0000002903227223 */ /* 0x040fe20000010022 */
[----:B------:R-:W-:Y:S01]  /*a9f0*/  FSEL R220, R220, -INF , !P1 ;  /* 0xff800000dcdc7808 */ /* 0x000fe20004800000 */
[CC--:B------:R-:W-:Y:S01]  /*aa00*/  FFMA.FTZ R222, R3.reuse, R36.reuse, R33 ;  /* 0x0000002403de7223 */ /* 0x0c0fe20000010021 */
[----:B------:R-:W-:Y:S01]  /*aa10*/  FSEL R228, R32, -INF , !P5 ;  /* 0xff80000020e47808 */ /* 0x000fe20006800000 */
[----:B------:R-:W-:Y:S01]  /*aa20*/  FFMA.FTZ R212, R3, R36, R35 ;  /* 0x0000002403d47223 */ /* 0x000fe20000010023 */
[----:B------:R-:W-:Y:S01]  /*aa30*/  ISETP.GE.AND P1, PT, R37, R180, PT ;  /* 0x000000b42500720c */ /* 0x000fe20003f26270 */
[----:B------:R-:W-:Y:S01]  /*aa40*/  VIADD R35, R145, 0xffffff58 ;  /* 0xffffff5891237836 */ /* 0x000fe20000000000 */
[----:B------:R-:W-:Y:S01]  /*aa50*/  ISETP.GE.AND P5, PT, R37, R2, PT ;  /* 0x000000022500720c */ /* 0x000fe20003fa6270 */
[----:B------:R-:W-:Y:S01]  /*aa60*/  VIADD R37, R145, 0xffffff51 ;  /* 0xffffff5191257836 */ /* 0x000fe20000000000 */
[----:B------:R-:W-:Y:S01]  /*aa70*/  I2FP.F32.S32 R33, R39 ;  /* 0x0000002700217245 */ /* 0x000fe20000201400 */
[----:B------:R-:W-:-:S04]  /*aa80*/  DEPBAR.LE SB0, 0x0 ;  /* 0x000080000000791a */ /* 0x000fc80000000000 */
[----:B------:R-:W-:Y:S01]  /*aa90*/  FSEL R224, R224, -INF , !P4 ;  /* 0xff800000e0e07808 */ /* 0x000fe20006000000 */
[-C--:B------:R-:W-:Y:S01]  /*aaa0*/  FFMA.FTZ R204, R3, R33.reuse, R28 ;  /* 0x0000002103cc7223 */ /* 0x080fe2000001001c */
[----:B------:R-:W-:Y:S01]  /*aab0*/  BAR.SYNC.DEFER_BLOCKING 0x0 ;  /* 0x0000000000007b1d */ /* 0x000fe20000010000 */
[----:B------:R-:W-:Y:S01]  /*aac0*/  ISETP.GE.AND P4, PT, R43, R2, PT ;  /* 0x000000022b00720c */ /* 0x000fe20003f86270 */
[----:B------:R-:W-:Y:S01]  /*aad0*/  FFMA.FTZ R30, R3, R33, R30 ;  /* 0x00000021031e7223 */ /* 0x000fe2000001001e */
[----:B------:R-:W-:Y:S01]  /*aae0*/  FSEL R222, R222, -INF , !P1 ;  /* 0xff800000dede7808 */ /* 0x000fe20004800000 */
[----:B-1----:R-:W-:Y:S01]  /*aaf0*/  HMMA.16816.F32 R20, R8, R4, R20 ;  /* 0x000000040814723c */ /* 0x002fe20000001814 */
[----:B------:R-:W-:Y:S02]  /*ab00*/  FSEL R214, R34, -INF , !P4 ;  /* 0xff80000022d67808 */ /* 0x000fe40006000000 */
[----:B------:R-:W-:Y:S02]  /*ab10*/  I2FP.F32.S32 R28, R37 ;  /* 0x00000025001c7245 */ /* 0x000fe40000201400 */
[----:B------:R-:W-:-:S02]  /*ab20*/  I2FP.F32.S32 R5, R35 ;  /* 0x0000002300057245 */ /* 0x000fc40000201400 */
[----:B------:R-:W-:Y:S01]  /*ab30*/  ISETP.GE.AND P4, PT, R39, R180, PT ;  /* 0x000000b42700720c */ /* 0x000fe20003f86270 */
[----:B------:R-:W-:Y:S01]  /*ab40*/  FFMA.FTZ R196, R3, R28, R29 ;  /* 0x0000001c03c47223 */ /* 0x000fe2000001001d */
[----:B------:R-:W-:Y:S01]  /*ab50*/  ISETP.GE.AND P1, PT, R39, R2, PT ;  /* 0x000000022700720c */ /* 0x000fe20003f26270 */
[C---:B------:R-:W-:Y:S01]  /*ab60*/  FFMA.FTZ R31, R3.reuse, R28, R31 ;  /* 0x0000001c031f7223 */ /* 0x040fe2000001001f */
[----:B------:R-:W-:Y:S01]  /*ab70*/  FSEL R204, R204, -INF , !P4 ;  /* 0xff800000cccc7808 */ /* 0x000fe20006000000 */
[-C--:B------:R-:W-:Y:S01]  /*ab80*/  FFMA.FTZ R24, R3, R5.reuse, R24 ;  /* 0x0000000503187223 */ /* 0x080fe20000010018 */
[----:B------:R-:W-:Y:S01]  /*ab90*/  FSEL R190, R30, -INF , !P1 ;  /* 0xff8000001ebe7808 */ /* 0x000fe20004800000 */
[----:B------:R-:W-:Y:S01]  /*aba0*/  VIADD R29, R145, 0xffffff59 ;  /* 0xffffff59911d7836 */ /* 0x000fe20000000000 */
[----:B------:R-:W-:Y:S01]  /*abb0*/  ISETP.GE.AND P4, PT, R37, R2, PT ;  /* 0x000000022500720c */ /* 0x000fe20003f86270 */
[----:B------:R-:W-:Y:S01]  /*abc0*/  FFMA.FTZ R26, R3, R5, R26 ;  /* 0x00000005031a7223 */ /* 0x000fe2000001001a */
[-C--:B------:R-:W-:Y:S01]  /*abd0*/  ISETP.GE.AND P1, PT, R35, R180.reuse, PT ;  /* 0x000000b42300720c */ /* 0x080fe20003f26270 */
[----:B------:R-:W-:Y:S01]  /*abe0*/  VIADD R5, R145, 0xffffff61 ;  /* 0xffffff6191057836 */ /* 0x000fe20000000000 */
[----:B------:R-:W-:Y:S01]  /*abf0*/  FSEL R186, R31, -INF , !P4 ;  /* 0xff8000001fba7808 */ /* 0x000fe20006000000 */
[----:B------:R-:W-:Y:S01]  /*ac00*/  HMMA.16816.F32 R16, R8, R6, R16 ;  /* 0x000000060810723c */ /* 0x000fe20000001810 */
[----:B------:R-:W-:Y:S01]  /*ac10*/  FSEL R194, R24, -INF , !P1 ;  /* 0xff80000018c27808 */ /* 0x000fe20004800000 */
[----:B------:R-:W-:Y:S01]  /*ac20*/  VIADD R7, R145, 0xffffff68 ;  /* 0xffffff6891077836 */ /* 0x000fe20000000000 */
[----:B------:R-:W-:-:S02]  /*ac30*/  ISETP.GE.AND P4, PT, R29, R180, PT ;  /* 0x000000b41d00720c */ /* 0x000fc40003f86270 */
[----:B------:R-:W-:Y:S02]  /*ac40*/  I2FP.F32.S32 R4, R29 ;  /* 0x0000001d00047245 */ /* 0x000fe40000201400 */
[----:B------:R-:W-:Y:S01]  /*ac50*/  ISETP.GE.AND P1, PT, R29, R2, PT ;  /* 0x000000021d00720c */ /* 0x000fe20003f26270 */
[----:B------:R-:W-:Y:S01]  /*ac60*/  VIADD R29, R145, 0xffffff60 ;  /* 0xffffff60911d7836 */ /* 0x000fe20000000000 */
[----:B------:R-:W-:Y:S01]  /*ac70*/  FSEL R212, R212, -INF , !P5 ;  /* 0xff800000d4d47808 */ /* 0x000fe20006800000 */
[----:B------:R-:W-:Y:S01]  /*ac80*/  FFMA.FTZ R192, R3, R4, R25 ;  /* 0x0000000403c07223 */ /* 0x000fe20000010019 */
[----:B------:R-:W-:Y:S01]  /*ac90*/  ISETP.GE.AND P5, PT, R37, R180, PT ;  /* 0x000000b42500720c */ /* 0x000fe20003fa6270 */
[----:B------:R-:W-:Y:S01]  /*aca0*/  FFMA.FTZ R27, R3, R4, R27 ;  /* 0x00000004031b7223 */ /* 0x000fe2000001001b */
[----:B------:R-:W-:Y:S02]  /*acb0*/  I2FP.F32.S32 R25, R29 ;  /* 0x0000001d00197245 */ /* 0x000fe40000201400 */
[----:B------:R-:W-:-:S02]  /*acc0*/  FSEL R196, R196, -INF , !P5 ;  /* 0xff800000c4c47808 */ /* 0x000fc40006800000 */
[----:B------:R-:W-:Y:S01]  /*acd0*/  ISETP.GE.AND P5, PT, R35, R2, PT ;  /* 0x000000022300720c */ /* 0x000fe20003fa6270 */
[C---:B------:R-:W-:Y:S01]  /*ace0*/  FFMA.FTZ R20, R3.reuse, R25, R20 ;  /* 0x0000001903147223 */ /* 0x040fe20000010014 */
[----:B------:R-:W-:Y:S01]  /*acf0*/  I2FP.F32.S32 R4, R5 ;  /* 0x0000000500047245 */ /* 0x000fe20000201400 */
[----:B------:R-:W-:Y:S01]  /*ad00*/  FFMA.FTZ R22, R3, R25, R22 ;  /* 0x0000001903167223 */ /* 0x000fe20000010016 */
[----:B------:R-:W-:Y:S02]  /*ad10*/  FSEL R188, R26, -INF , !P5 ;  /* 0xff8000001abc7808 */ /* 0x000fe40006800000 */
[----:B------:R-:W-:Y:S01]  /*ad20*/  ISETP.GE.AND P5, PT, R29, R180, PT ;  /* 0x000000b41d00720c */ /* 0x000fe20003fa6270 */
[CC--:B------:R-:W-:Y:S01]  /*ad30*/  FFMA.FTZ R21, R3.reuse, R4.reuse, R21 ;  /* 0x0000000403157223 */ /* 0x0c0fe20000010015 */
[----:B------:R-:W-:Y:S01]  /*ad40*/  FSEL R192, R192, -INF , !P4 ;  /* 0xff800000c0c07808 */ /* 0x000fe20006000000 */
[----:B------:R-:W-:Y:S01]  /*ad50*/  FFMA.FTZ R23, R3, R4, R23 ;  /* 0x0000000403177223 */ /* 0x000fe20000010017 */
[----:B------:R-:W-:-:S02]  /*ad60*/  FSEL R178, R27, -INF , !P1 ;  /* 0xff8000001bb27808 */ /* 0x000fc40004800000 */
[----:B------:R-:W-:Y:S02]  /*ad70*/  ISETP.GE.AND P4, PT, R29, R2, PT ;  /* 0x000000021d00720c */ /* 0x000fe40003f86270 */
[C---:B------:R-:W-:Y:S02]  /*ad80*/  ISETP.GE.AND P1, PT, R5.reuse, R180, PT ;  /* 0x000000b40500720c */ /* 0x040fe40003f26270 */
[----:B------:R-:W-:Y:S02]  /*ad90*/  FSEL R174, R20, -INF , !P5 ;  /* 0xff80000014ae7808 */ /* 0x000fe40006800000 */
[----:B------:R-:W-:Y:S02]  /*ada0*/  ISETP.GE.AND P5, PT, R5, R2, PT ;  /* 0x000000020500720c */ /* 0x000fe40003fa6270 */
[----:B------:R-:W-:Y:S02]  /*adb0*/  FSEL R166, R22, -INF , !P4 ;  /* 0xff80000016a67808 */ /* 0x000fe40006000000 */
[----:B------:R-:W-:-:S02]  /*adc0*/  FSEL R170, R21, -INF , !P1 ;  /* 0xff80000015aa7808 */ /* 0x000fc40004800000 */
[C---:B------:R-:W-:Y:S02]  /*add0*/  ISETP.GE.AND P4, PT, R7.reuse, R180, PT ;  /* 0x000000b40700720c */ /* 0x040fe40003f86270 */
[----:B------:R-:W-:Y:S02]  /*ade0*/  I2FP.F32.S32 R5, R7 ;  /* 0x0000000700057245 */ /* 0x000fe40000201400 */
[----:B------:R-:W-:Y:S01]  /*adf0*/  ISETP.GE.AND P1, PT, R7, R2, PT ;  /* 0x000000020700720c */ /* 0x000fe20003f26270 */
[----:B------:R-:W-:Y:S01]  /*ae00*/  VIADD R7, R145, 0xffffff69 ;  /* 0xffffff6991077836 */ /* 0x000fe20000000000 */
[----:B------:R-:W-:Y:S01]  /*ae10*/  FSEL R164, R23, -INF , !P5 ;  /* 0xff80000017a47808 */ /* 0x000fe20006800000 */
[CC--:B------:R-:W-:Y:S01]  /*ae20*/  FFMA.FTZ R16, R3.reuse, R5.reuse, R16 ;  /* 0x0000000503107223 */ /* 0x0c0fe20000010010 */
[----:B------:R-:W-:Y:S01]  /*ae30*/  FFMA.FTZ R18, R3, R5, R18 ;  /* 0x0000000503127223 */ /* 0x000fe20000010012 */
[----:B------:R-:W-:Y:S01]  /*ae40*/  VIADD R5, R145, 0xffffff70 ;  /* 0xffffff7091057836 */ /* 0x000fe20000000000 */
[----:B------:R-:W-:-:S02]  /*ae50*/  I2FP.F32.S32 R4, R7 ;  /* 0x0000000700047245 */ /* 0x000fc40000201400 */
[----:B------:R-:W-:Y:S02]  /*ae60*/  ISETP.GE.AND P5, PT, R7, R180, PT ;  /* 0x000000b40700720c */ /* 0x000fe40003fa6270 */
[----:B------:R-:W-:Y:S01]  /*ae70*/  FSEL R172, R16, -INF , !P4 ;  /* 0xff80000010ac7808 */ /* 0x000fe20006000000 */
[----:B------:R-:W-:Y:S01]  /*ae80*/  FFMA.FTZ R17, R3, R4, R17 ;  /* 0x0000000403117223 */ /* 0x000fe20000010011 */
[----:B------:R-:W-:Y:S01]  /*ae90*/  ISETP.GE.AND P4, PT, R7, R2, PT ;  /* 0x000000020700720c */ /* 0x000fe20003f86270 */
[----:B------:R-:W-:Y:S01]  /*aea0*/  FFMA.FTZ R19, R3, R4, R19 ;  /* 0x0000000403137223 */ /* 0x000fe20000010013 */
[----:B------:R-:W-:Y:S02]  /*aeb0*/  FSEL R162, R18, -INF , !P1 ;  /* 0xff80000012a27808 */ /* 0x000fe40004800000 */
[----:B------:R-:W-:Y:S02]  /*aec0*/  FSEL R168, R17, -INF , !P5 ;  /* 0xff80000011a87808 */ /* 0x000fe40006800000 */
[----:B------:R-:W-:-:S02]  /*aed0*/  ISETP.GE.AND P1, PT, R5, R180, PT ;  /* 0x000000b40500720c */ /* 0x000fc40003f26270 */
[----:B------:R-:W-:Y:S02]  /*aee0*/  I2FP.F32.S32 R7, R5 ;  /* 0x0000000500077245 */ /* 0x000fe40000201400 */
[----:B------:R-:W-:Y:S01]  /*aef0*/  ISETP.GE.AND P5, PT, R5, R2, PT ;  /* 0x000000020500720c */ /* 0x000fe20003fa6270 */
[----:B------:R-:W-:Y:S01]  /*af00*/  VIADD R5, R145, 0xffffff71 ;  /* 0xffffff7191057836 */ /* 0x000fe20000000000 */
[----:B------:R-:W-:Y:S01]  /*af10*/  FSEL R160, R19, -INF , !P4 ;  /* 0xff80000013a07808 */ /* 0x000fe20006000000 */
[-C--:B------:R-:W-:Y:S01]  /*af20*/  FFMA.FTZ R12, R3, R7.reuse, R12 ;  /* 0x00000007030c7223 */ /* 0x080fe2000001000c */
[----:B------:R-:W-:Y:S02]  /*af30*/  VIADD R145, R145, 0xffffff79 ;  /* 0xffffff7991917836 */ /* 0x000fe40000000000 */
[----:B------:R-:W-:Y:S01]  /*af40*/  FFMA.FTZ R14, R3, R7, R14 ;  /* 0x00000007030e7223 */ /* 0x000fe2000001000e */
[----:B------:R-:W-:Y:S02]  /*af50*/  I2FP.F32.S32 R4, R5 ;  /* 0x0000000500047245 */ /* 0x000fe40000201400 */
[----:B------:R-:W-:-:S02]  /*af60*/  FSEL R137, R12, -INF , !P1 ;  /* 0xff8000000c897808 */ /* 0x000fc40004800000 */
[----:B------:R-:W-:Y:S01]  /*af70*/  ISETP.GE.AND P1, PT, R5, R2, PT ;  /* 0x000000020500720c */ /* 0x000fe20003f26270 */
[CC--:B------:R-:W-:Y:S01]  /*af80*/  FFMA.FTZ R15, R3.reuse, R4.reuse, R15 ;  /* 0x00000004030f7223 */ /* 0x0c0fe2000001000f */
[----:B------:R-:W-:Y:S01]  /*af90*/  FFMA.FTZ R13, R3, R4, R13 ;  /* 0x00000004030d7223 */ /* 0x000fe2000001000d */
[----:B------:R-:W-:Y:S02]  /*afa0*/  ISETP.GE.AND P4, PT, R5, R180, PT ;  /* 0x000000b40500720c */ /* 0x000fe40003f86270 */
[----:B------:R-:W-:Y:S02]  /*afb0*/  I2FP.F32.S32 R4, R145 ;  /* 0x0000009100047245 */ /* 0x000fe40000201400 */
[----:B------:R-:W-:Y:S02]  /*afc0*/  FSEL R141, R15, -INF , !P1 ;  /* 0xff8000000f8d7808 */ /* 0x000fe40004800000 */
[----:B------:R-:W-:Y:S02]  /*afd0*/  ISETP.GT.AND P1, PT, R139, R206, PT ;  /* 0x000000ce8b00720c */ /* 0x000fe40003f24270 */
[----:B------:R-:W-:-:S02]  /*afe0*/  FSEL R136, R14, -INF , !P5 ;  /* 0xff8000000e887808 */ /* 0x000fc40006800000 */
[----:B------:R-:W-:Y:S02]  /*aff0*/  FSEL R138, R13, -INF , !P4 ;  /* 0xff8000000d8a7808 */ /* 0x000fe40006000000 */
[C---:B------:R-:W-:Y:S02]  /*b000*/  ISETP.GE.AND P5, PT, R145.reuse, R180, PT ;  /* 0x000000b49100720c */ /* 0x040fe40003fa6270 */
[----:B------:R-:W-:Y:S01]  /*b010*/  ISETP.GE.AND P4, PT, R145, R2, PT ;  /* 0x000000029100720c */ /* 0x000fe20003f86270 */
[CC--:B------:R-:W-:Y:S01]  /*b020*/  FFMA.FTZ R2, R3.reuse, R4.reuse, R169 ;  /* 0x0000000403027223 */ /* 0x0c0fe200000100a9 */
[----:B------:R-:W-:-:S04]  /*b030*/  FFMA.FTZ R145, R3, R4, R171 ;  /* 0x0000000403917223 */ /* 0x000fc800000100ab */
[----:B------:R-:W-:Y:S02]  /*b040*/  FSEL R2, R2, -INF , !P5 ;  /* 0xff80000002027808 */ /* 0x000fe40006800000 */
[----:B------:R-:W-:Y:S01]  /*b050*/  FSEL R145, R145, -INF , !P4 ;  /* 0xff80000091917808 */ /* 0x000fe20006000000 */
        /* <DEDUP_REMOVED lines=64> */
.L_x_3059:
[----:B------:R-:W-:Y:S01]  /*b460*/  UMOV UR6, URZ ;  /* 0x000000ff00067c82 */ /* 0x000fe20008000000 */
[----:B------:R-:W-:Y:S01]  /*b470*/  IMAD.SHL.U32 R4, R134, 0x80, RZ ;  /* 0x0000008086047824 */ /* 0x000fe200078e00ff */
[----:B------:R-:W-:-:S05]  /*b480*/  IADD3 R5, P1, PT, RZ, -UR6, RZ ;  /* 0x80000006ff057c10 */ /* 0x000fca000ff3e0ff */
[----:B------:R-:W-:-:S05]  /*b490*/  IMAD.X R4, RZ, RZ, ~R4, P1 ;  /* 0x000000ffff047224 */ /* 0x000fca00008e0e04 */
[----:B------:R-:W-:-:S04]  /*b4a0*/  SHF.R.S64 R5, R5, 0x1f, R4 ;  /* 0x0000001f05057819 */ /* 0x000fc80000001004 */
[----:B------:R-:W-:-:S04]  /*b4b0*/  IADD3 R208, P1, PT, R5, R208, RZ ;  /* 0x000000d005d07210 */ /* 0x000fc80007f3e0ff */
[----:B------:R-:W-:-:S09]  /*b4c0*/  LEA.HI.X.SX32 R207, R4, R207, 0x1, P1 ;  /* 0x000000cf04cf7211 */ /* 0x000fd200008f0eff */
.L_x_3060:
        /* <DEDUP_REMOVED lines=107> */
.L_x_3058:
[----:B--2---:R-:W-:-:S04]  /*bb80*/  FMNMX3.FTZ R5, R133, R146, R147, !PT ;  /* 0x0000009285057276 */ /* 0x004fc80007810093 */
        /* <DEDUP_REMOVED lines=27> */
[----:B------:R-:W1:Y:S01]  /*bd40*/  SHFL.BFLY PT, R4, R7, 0x2, 0x1f ;  /* 0x0c401f0007047f89 */ /* 0x000e6200000e0000 */
[----:B------:R-:W-:-:S04]  /*bd50*/  FMNMX3.FTZ R5, R5, R166, R164, !PT ;  /* 0x000000a605057276 */ /* 0x000fc800078100a4 */
[----:B------:R-:W-:-:S04]  /*bd60*/  FMNMX3.FTZ R6, R5, R162, R160, !PT ;  /* 0x000000a205067276 */ /* 0x000fc800078100a0 */
[----:B------:R-:W-:-:S04]  /*bd70*/  FMNMX3.FTZ R6, R6, R136, R141, !PT ;  /* 0x0000008806067276 */ /* 0x000fc8000781008d */
[----:B------:R-:W-:-:S05]  /*bd80*/  FMNMX3.FTZ R6, R6, R144, R145, !PT ;  /* 0x0000009006067276 */ /* 0x000fca0007810091 */
[----:B------:R-:W2:Y:S01]  /*bd90*/  SHFL.BFLY PT, R5, R6, 0x2, 0x1f ;  /* 0x0c401f0006057f89 */ /* 0x000ea200000e0000 */
[----:B-1----:R-:W-:-:S05]  /*bda0*/  FMNMX.FTZ R4, R7, R4, !PT ;  /* 0x0000000407047209 */ /* 0x002fca0007810000 */
[----:B------:R-:W1:Y:S01]  /*bdb0*/  SHFL.BFLY PT, R135, R4, 0x1, 0x1f ;  /* 0x0c201f0004877f89 */ /* 0x000e6200000e0000 */
[----:B--2---:R-:W-:-:S05]  /*bdc0*/  FMNMX.FTZ R5, R6, R5, !PT ;  /* 0x0000000506057209 */ /* 0x004fca0007810000 */
[----:B------:R-:W2:Y:S01]  /*bdd0*/  SHFL.BFLY PT, R134, R5, 0x1, 0x1f ;  /* 0x0c201f0005867f89 */ /* 0x000ea200000e0000 */
[----:B-1----:R-:W-:-:S04]  /*bde0*/  FMNMX.FTZ R135, R4, R135, !PT ;  /* 0x0000008704877209 */ /* 0x002fc80007810000 */
[C---:B------:R-:W-:Y:S01]  /*bdf0*/  FSETP.NEU.FTZ.AND P2, PT, R135.reuse, -INF , PT ;  /* 0xff8000008700780b */ /* 0x040fe20003f5d000 */
[----:B------:R-:W-:-:S03]  /*be00*/  FMUL.FTZ R153, R135, UR4 ;  /* 0x0000000487997c20 */ /* 0x000fc60008410000 */
[----:B------:R-:W-:Y:S02]  /*be10*/  FSEL R4, R135, RZ, P2 ;  /* 0x000000ff87047208 */ /* 0x000fe40001000000 */
[----:B------:R-:W-:-:S03]  /*be20*/  FSEL R153, R153, RZ, P2 ;  /* 0x000000ff99997208 */ /* 0x000fc60001000000 */
[----:B------:R-:W-:Y:S02]  /*be30*/  FADD.FTZ R4, R133, -R4 ;  /* 0x8000000485047221 */ /* 0x000fe40000010000 */
[--C-:B------:R-:W-:Y:S01]  /*be40*/  FFMA.FTZ R151, R147, UR4, -R153.reuse ;  /* 0x0000000493977c23 */ /* 0x100fe20008010899 */
[--C-:B------:R-:W-:Y:S01]  /*be50*/  FFMA.FTZ R152, R146, UR4, -R153.reuse ;  /* 0x0000000492987c23 */ /* 0x100fe20008010899 */
[--C-:B------:R-:W-:Y:S01]  /*be60*/  FFMA.FTZ R150, R148, UR4, -R153.reuse ;  /* 0x0000000494967c23 */ /* 0x100fe20008010899 */
[----:B--2---:R-:W-:Y:S01]  /*be70*/  FMNMX.FTZ R134, R5, R134, !PT ;  /* 0x0000008605867209 */ /* 0x004fe20007810000 */
[----:B------:R-:W-:Y:S01]  /*be80*/  FMUL.FTZ R156, R4, UR4 ;  /* 0x00000004049c7c20 */ /* 0x000fe20008410000 */
[--C-:B------:R-:W-:Y:S01]  /*be90*/  FFMA.FTZ R149, R149, UR4, -R153.reuse ;  /* 0x0000000495957c23 */ /* 0x100fe20008010899 */
[----:B------:R-:W-:Y:S01]  /*bea0*/  MUFU.EX2 R151, R151 ;  /* 0x0000009700977308 */ /* 0x000fe20000000800 */
[C---:B------:R-:W-:Y:S01]  /*beb0*/  FSETP.NEU.FTZ.AND P1, PT, R134.reuse, -INF , PT ;  /* 0xff8000008600780b */ /* 0x040fe20003f3d000 */
[----:B------:R-:W-:Y:S01]  /*bec0*/  FMUL.FTZ R147, R134, UR4 ;  /* 0x0000000486937c20 */ /* 0x000fe20008410000 */
[--C-:B------:R-:W-:Y:S01]  /*bed0*/  FFMA.FTZ R158, R158, UR4, -R153.reuse ;  /* 0x000000049e9e7c23 */ /* 0x100fe20008010899 */
[--C-:B------:R-:W-:Y:S01]  /*bee0*/  FFMA.FTZ R180, R224, UR4, -R153.reuse ;  /* 0x00000004e0b47c23 */ /* 0x100fe20008010899 */
        /* <DEDUP_REMOVED lines=10> */
[----:B------:R-:W-:Y:S01]  /*bf90*/  FMUL.FTZ R154, R5, UR4 ;  /* 0x00000004059a7c20 */ /* 0x000fe20008410000 */
[--C-:B------:R-:W-:Y:S01]  /*bfa0*/  FFMA.FTZ R140, R159, UR4, -R147.reuse ;  /* 0x000000049f8c7c23 */ /* 0x100fe20008010893 */
[----:B------:R-:W-:Y:S01]  /*bfb0*/  LEA R155, R155, UR5, 0x1 ;  /* 0x000000059b9b7c11 */ /* 0x000fe2000f8e08ff */
[----:B------:R-:W-:Y:S01]  /*bfc0*/  FFMA.FTZ R133, R67, UR4, -R147 ;  /* 0x0000000443857c23 */ /* 0x000fe20008010893 */
[----:B------:R-:W2:Y:S01]  /*bfd0*/  MUFU.EX2 R152, R152 ;  /* 0x0000009800987308 */ /* 0x000ea20000000800 */
[----:B------:R-:W-:Y:S01]  /*bfe0*/  FFMA.FTZ R159, R60, UR4, -R153 ;  /* 0x000000043c9f7c23 */ /* 0x000fe20008010899 */
[----:B------:R-:W-:Y:S01]  /*bff0*/  IADD3 R132, PT, PT, R0, R155, RZ ;  /* 0x0000009b00847210 */ /* 0x000fe20007ffe0ff */
[----:B------:R-:W-:Y:S01]  /*c000*/  LDSM.16.MT88.4 R44, [R155+0x10000] ;  /* 0x010000009b2c783b */ /* 0x000fe20000004200 */
[C---:B------:R-:W-:Y:S01]  /*c010*/  IADD3 R16, PT, PT, R155.reuse, 0xc000, RZ ;  /* 0x0000c0009b107810 */ /* 0x040fe20007ffe0ff */
[----:B------:R-:W-:Y:S01]  /*c020*/  FFMA.FTZ R165, R218, UR4, -R147 ;  /* 0x00000004daa57c23 */ /* 0x000fe20008010893 */
[----:B------:R-:W-:Y:S01]  /*c030*/  IADD3 R157, PT, PT, R155, 0xc040, RZ ;  /* 0x0000c0409b9d7810 */ /* 0x000fe20007ffe0ff */
[----:B------:R-:W3:Y:S01]  /*c040*/  LDSM.16.MT88.4 R20, [R132+0xc000] ;  /* 0x00c000008414783b */ /* 0x000ee20000004200 */
[----:B------:R-:W4:Y:S01]  /*c050*/  MUFU.EX2 R154, R154 ;  /* 0x0000009a009a7308 */ /* 0x000f220000000800 */
[----:B------:R-:W-:Y:S01]  /*c060*/  @P0 IADD3 R157, PT, PT, R16, -0x40, RZ ;  /* 0xffffffc0109d0810 */ /* 0x000fe20007ffe0ff */
[-C--:B-1----:R-:W-:Y:S01]  /*c070*/  FMUL.FTZ R16, R68, R156.reuse ;  /* 0x0000009c44107220 */ /* 0x082fe20000410000 */
[----:B------:R-:W1:Y:S01]  /*c080*/  LDSM.16.MT88.4 R52, [R132+0x10000] ;  /* 0x010000008434783b */ /* 0x000e620000004200 */
[-C--:B------:R-:W-:Y:S01]  /*c090*/  FMUL.FTZ R17, R69, R156.reuse ;  /* 0x0000009c45117220 */ /* 0x080fe20000410000 */
[----:B------:R-:W-:Y:S01]  /*c0a0*/  IADD3 R0, PT, PT, R0, R157, RZ ;  /* 0x0000009d00007210 */ /* 0x000fe20007ffe0ff */
[----:B------:R-:W-:Y:S01]  /*c0b0*/  FMUL.FTZ R32, R84, R156 ;  /* 0x0000009c54207220 */ /* 0x000fe20000410000 */
[----:B------:R-:W5:Y:S01]  /*c0c0*/  LDSM.16.MT88.4 R12, [R155+0xc000] ;  /* 0x00c000009b0c783b */ /* 0x000f620000004200 */
[----:B------:R-:W-:Y:S01]  /*c0d0*/  MUFU.EX2 R150, R150 ;  /* 0x0000009600967308 */ /* 0x000fe20000000800 */
[----:B--2---:R-:W-:Y:S01]  /*c0e0*/  F2FP.F16.F32.PACK_AB R4, R151, R152 ;  /* 0x000000989704723e */ /* 0x004fe200000000ff */
[-C--:B------:R-:W-:Y:S01]  /*c0f0*/  FMUL.FTZ R33, R85, R156.reuse ;  /* 0x0000009c55217220 */ /* 0x080fe20000410000 */
[----:B------:R-:W2:Y:S01]  /*c100*/  LDSM.16.MT88.4 R28, [R157] ;  /* 0x000000009d1c783b */ /* 0x000ea20000004200 */
[-C--:B------:R-:W-:Y:S01]  /*c110*/  FMUL.FTZ R72, R72, R156.reuse ;  /* 0x0000009c48487220 */ /* 0x080fe20000410000 */
[-C--:B------:R-:W-:Y:S01]  /*c120*/  FMUL.FTZ R73, R73, R156.reuse ;  /* 0x0000009c49497220 */ /* 0x080fe20000410000 */
[----:B------:R-:W-:Y:S01]  /*c130*/  FMUL.FTZ R40, R92, R156 ;  /* 0x0000009c5c287220 */ /* 0x000fe20000410000 */
[----:B------:R-:W2:Y:S01]  /*c140*/  LDSM.16.MT88.4 R36, [R0] ;  /* 0x000000000024783b */ /* 0x000ea20000004200 */
[----:B------:R-:W3:Y:S01]  /*c150*/  MUFU.EX2 R149, R149 ;  /* 0x0000009500957308 */ /* 0x000ee20000000800 */
        /* <DEDUP_REMOVED lines=8> */
[----:B------:R-:W-:Y:S01]  /*c1e0*/  FMUL.FTZ R75, R75, R154 ;  /* 0x0000009a4b4b7220 */ /* 0x000fe20000410000 */
[----:B------:R-:W-:Y:S01]  /*c1f0*/  FMUL.FTZ R41, R93, R156 ;  /* 0x0000009c5d297220 */ /* 0x000fe20000410000 */
[----:B------:R-:W4:Y:S01]  /*c200*/  LDSM.16.MT88.4 R84, [R155+0xc800] ;  /* 0x00c800009b54783b */ /* 0x000f220000004200 */
[-C--:B------:R-:W-:Y:S01]  /*c210*/  FMUL.FTZ R42, R94, R154.reuse ;  /* 0x0000009a5e2a7220 */ /* 0x080fe20000410000 */
[----:B------:R-:W-:Y:S01]  /*c220*/  FMUL.FTZ R43, R95, R154 ;  /* 0x0000009a5f2b7220 */ /* 0x000fe20000410000 */
[-C--:B------:R-:W-:Y:S01]  /*c230*/  FMUL.FTZ R48, R100, R156.reuse ;  /* 0x0000009c64307220 */ /* 0x080fe20000410000 */
[----:B------:R-:W-:Y:S01]  /*c240*/  FMUL.FTZ R49, R101, R156 ;  /* 0x0000009c65317220 */ /* 0x000fe20000410000 */
[----:B------:R-:W1:Y:S01]  /*c250*/  MUFU.EX2 R146, R146 ;  /* 0x0000009200927308 */ /* 0x000e620000000800 */
[----:B---3--:R-:W-:Y:S01]  /*c260*/  F2FP.F16.F32.PACK_AB R6, R149, R150 ;  /* 0x000000969506723e */ /* 0x008fe200000000ff */
        /* <DEDUP_REMOVED lines=11> */
[--C-:B------:R-:W-:Y:S01]  /*c320*/  FFMA.FTZ R101, R58, UR4, -R153.reuse ;  /* 0x000000043a657c23 */ /* 0x100fe20008010899 */
[----:B------:R-:W-:Y:S01]  /*c330*/  FFMA.FTZ R100, R56, UR4, -R153 ;  /* 0x0000000438647c23 */ /* 0x000fe20008010899 */
[--C-:B------:R-:W-:Y:S01]  /*c340*/  FFMA.FTZ R103, R64, UR4, -R147.reuse ;  /* 0x0000000440677c23 */ /* 0x100fe20008010893 */
[----:B------:R-:W3:Y:S01]  /*c350*/  MUFU.EX2 R133, R133 ;  /* 0x0000008500857308 */ /* 0x000ee20000000800 */
[----:B-1----:R-:W-:Y:S01]  /*c360*/  F2FP.F16.F32.PACK_AB R5, R146, R148 ;  /* 0x000000949205723e */ /* 0x002fe200000000ff */
        /* <DEDUP_REMOVED lines=15> */
[----:B---3--:R-:W-:Y:S01]  /*c460*/  F2FP.F16.F32.PACK_AB R7, R133, R140 ;  /* 0x0000008c8507723e */ /* 0x008fe200000000ff */
[-C--:B------:R-:W-:Y:S01]  /*c470*/  FMUL.FTZ R80, R80, R156.reuse ;  /* 0x0000009c50507220 */ /* 0x080fe20000410000 */
[----:B------:R-:W-:Y:S01]  /*c480*/  FMUL.FTZ R81, R81, R156 ;  /* 0x0000009c51517220 */ /* 0x000fe20000410000 */
[-C--:B------:R-:W-:Y:S01]  /*c490*/  FMUL.FTZ R82, R82, R154.reuse ;  /* 0x0000009a52527220 */ /* 0x080fe20000410000 */
[----:B------:R-:W-:Y:S01]  /*c4a0*/  FMUL.FTZ R83, R83, R154 ;  /* 0x0000009a53537220 */ /* 0x000fe20000410000 */
[-C--:B------:R-:W-:Y:S01]  /*c4b0*/  FMUL.FTZ R56, R120, R156.reuse ;  /* 0x0000009c78387220 */ /* 0x080fe20000410000 */
[----:B------:R-:W1:Y:S01]  /*c4c0*/  MUFU.EX2 R158, R158 ;  /* 0x0000009e009e7308 */ /* 0x000e620000000800 */
[C---:B------:R-:W-:Y:S01]  /*c4d0*/  HMMA.16816.F32 R16, R4.reuse, R20, R16 ;  /* 0x000000140410723c */ /* 0x040fe20000001810 */
[----:B------:R-:W-:Y:S01]  /*c4e0*/  FMUL.FTZ R57, R121, R156 ;  /* 0x0000009c79397220 */ /* 0x000fe20000410000 */
[-C--:B------:R-:W-:Y:S01]  /*c4f0*/  FMUL.FTZ R58, R122, R154.reuse ;  /* 0x0000009a7a3a7220 */ /* 0x080fe20000410000 */
[----:B------:R-:W-:Y:S01]  /*c500*/  FMUL.FTZ R59, R123, R154 ;  /* 0x0000009a7b3b7220 */ /* 0x000fe20000410000 */
[-C--:B------:R-:W-:Y:S01]  /*c510*/  FMUL.FTZ R88, R88, R156.reuse ;  /* 0x0000009c58587220 */ /* 0x080fe20000410000 */
[----:B------:R-:W-:Y:S01]  /*c520*/  FMUL.FTZ R89, R89, R156 ;  /* 0x0000009c59597220 */ /* 0x000fe20000410000 */
[-C--:B------:R-:W-:Y:S01]  /*c530*/  FMUL.FTZ R90, R90, R154.reuse ;  /* 0x0000009a5a5a7220 */ /* 0x080fe20000410000 */
[----:B------:R-:W-:Y:S01]  /*c540*/  MUFU.EX2 R101, R101 ;  /* 0x0000006500657308 */ /* 0x000fe20000000800 */
[C---:B------:R-:W-:Y:S01]  /*c550*/  HMMA.16816.F32 R20, R4.reuse, R22, R72 ;  /* 0x000000160414723c */ /* 0x040fe20000001848 */
[----:B------:R-:W3:Y:S01]  /*c560*/  LDSM.16.MT88.4 R72, [R157+0x800] ;  /* 0x000800009d48783b */ /* 0x000ee20000004200 */
[----:B------:R-:W-:Y:S01]  /*c570*/  FMUL.FTZ R91, R91, R154 ;  /* 0x0000009a5b5b7220 */ /* 0x000fe20000410000 */
[-C--:B------:R-:W-:Y:S01]  /*c580*/  FMUL.FTZ R108, R108, R156.reuse ;  /* 0x0000009c6c6c7220 */ /* 0x080fe20000410000 */
[----:B------:R-:W-:Y:S01]  /*c590*/  FMUL.FTZ R109, R109, R156 ;  /* 0x0000009c6d6d7220 */ /* 0x000fe20000410000 */
[-C--:B------:R-:W-:Y:S01]  /*c5a0*/  FMUL.FTZ R110, R110, R154.reuse ;  /* 0x0000009a6e6e7220 */ /* 0x080fe20000410000 */
[----:B------:R-:W-:Y:S01]  /*c5b0*/  FMUL.FTZ R111, R111, R154 ;  /* 0x0000009a6f6f7220 */ /* 0x000fe20000410000 */
[----:B------:R-:W-:Y:S01]  /*c5c0*/  MUFU.EX2 R100, R100 ;  /* 0x0000006400647308 */ /* 0x000fe20000000800 */
[C---:B------:R-:W-:Y:S01]  /*c5d0*/  HMMA.16816.F32 R40, R4.reuse, R44, R40 ;  /* 0x0000002c0428723c */ /* 0x040fe20000001828 */
[----:B------:R-:W-:Y:S01]  /*c5e0*/  FMUL.FTZ R64, R112, R156 ;  /* 0x0000009c70407220 */ /* 0x000fe20000410000 */
[----:B------:R-:W-:Y:S01]  /*c5f0*/  FMUL.FTZ R67, R115, R154 ;  /* 0x0000009a73437220 */ /* 0x000fe20000410000 */
[-C--:B------:R-:W-:Y:S01]  /*c600*/  FMUL.FTZ R116, R116, R156.reuse ;  /* 0x0000009c74747220 */ /* 0x080fe20000410000 */
[----:B------:R-:W-:Y:S01]  /*c610*/  FMUL.FTZ R117, R117, R156 ;  /* 0x0000009c75757220 */ /* 0x000fe20000410000 */
[-C--:B------:R-:W-:Y:S01]  /*c620*/  FMUL.FTZ R118, R118, R154.reuse ;  /* 0x0000009a76767220 */ /* 0x080fe20000410000 */
[-C--:B------:R-:W-:Y:S01]  /*c630*/  FMUL.FTZ R119, R119, R154.reuse ;  /* 0x0000009a77777220 */ /* 0x080fe20000410000 */
[----:B------:R-:W-:Y:S01]  /*c640*/  MUFU.EX2 R103, R103 ;  /* 0x0000006700677308 */ /* 0x000fe20000000800 */
[C---:B------:R-:W-:Y:S01]  /*c650*/  HMMA.16816.F32 R48, R4.reuse, R52, R48 ;  /* 0x000000340430723c */ /* 0x040fe20000001830 */
[----:B------:R-:W-:Y:S01]  /*c660*/  LDSM.16.MT88.4 R92, [R132+0x10800] ;  /* 0x01080000845c783b */ /* 0x000fe20000004200 */
[--C-:B------:R-:W-:Y:S01]  /*c670*/  FFMA.FTZ R112, R246, UR4, -R147.reuse ;  /* 0x00000004f6707c23 */ /* 0x100fe20008010893 */
[----:B------:R-:W-:Y:S01]  /*c680*/  FFMA.FTZ R122, R176, UR4, -R147 ;  /* 0x00000004b07a7c23 */ /* 0x000fe20008010893 */
[--C-:B------:R-:W-:Y:S01]  /*c690*/  FFMA.FTZ R120, R238, UR4, -R153.reuse ;  /* 0x00000004ee787c23 */ /* 0x100fe20008010899 */
[----:B------:R-:W-:Y:S01]  /*c6a0*/  FFMA.FTZ R115, R236, UR4, -R153 ;  /* 0x00000004ec737c23 */ /* 0x000fe20008010899 */
[--C-:B------:R-:W-:Y:S01]  /*c6b0*/  FFMA.FTZ R121, R234, UR4, -R147.reuse ;  /* 0x00000004ea797c23 */ /* 0x100fe20008010893 */
[----:B------:R-:W-:Y:S01]  /*c6c0*/  MUFU.EX2 R102, R102 ;  /* 0x0000006600667308 */ /* 0x000fe20000000800 */
[C---:B------:R-:W-:Y:S01]  /*c6d0*/  HMMA.16816.F32 R44, R4.reuse, R46, R96 ;  /* 0x0000002e042c723c */ /* 0x040fe20000001860 */
[----:B------:R-:W-:Y:S01]  /*c6e0*/  FFMA.FTZ R97, R66, UR4, -R147 ;  /* 0x0000000442617c23 */ /* 0x000fe20008010893 */
[----:B------:R-:W-:Y:S01]  /*c6f0*/  FMUL.FTZ R66, R114, R154 ;  /* 0x0000009a72427220 */ /* 0x000fe20000410000 */
[----:B------:R-:W-:Y:S01]  /*c700*/  FFMA.FTZ R114, R242, UR4, -R153 ;  /* 0x00000004f2727c23 */ /* 0x000fe20008010899 */
[--C-:B------:R-:W-:Y:S01]  /*c710*/  FFMA.FTZ R123, R232, UR4, -R147.reuse ;  /* 0x00000004e87b7c23 */ /* 0x100fe20008010893 */
[--C-:B------:R-:W-:Y:S01]  /*c720*/  FFMA.FTZ R176, R230, UR4, -R147.reuse ;  /* 0x00000004e6b07c23 */ /* 0x100fe20008010893 */
[--C-:B------:R-:W-:Y:S01]  /*c730*/  FFMA.FTZ R218, R220, UR4, -R147.reuse ;  /* 0x00000004dcda7c23 */ /* 0x100fe20008010893 */
[----:B------:R-:W-:Y:S01]  /*c740*/  MUFU.EX2 R97, R97 ;  /* 0x0000006100617308 */ /* 0x000fe20000000800 */
[C---:B------:R-:W-:Y:S01]  /*c750*/  HMMA.16816.F32 R52, R4.reuse, R54, R104 ;  /* 0x000000360434723c */ /* 0x040fe20000001868 */
[----:B------:R-:W-:Y:S01]  /*c760*/  FFMA.FTZ R104, R65, UR4, -R147 ;  /* 0x0000000441687c23 */ /* 0x000fe20008010893 */
[-C--:B------:R-:W-:Y:S01]  /*c770*/  FMUL.FTZ R65, R113, R156.reuse ;  /* 0x0000009c71417220 */ /* 0x080fe20000410000 */
[--C-:B------:R-:W-:Y:S01]  /*c780*/  FFMA.FTZ R107, R173, UR4, -R153.reuse ;  /* 0x00000004ad6b7c23 */ /* 0x100fe20008010899 */
[--C-:B------:R-:W-:Y:S01]  /*c790*/  FFMA.FTZ R106, R161, UR4, -R153.reuse ;  /* 0x00000004a16a7c23 */ /* 0x100fe20008010899 */
[--C-:B------:R-:W-:Y:S01]  /*c7a0*/  FFMA.FTZ R105, R252, UR4, -R153.reuse ;  /* 0x00000004fc697c23 */ /* 0x100fe20008010899 */
[--C-:B------:R-:W-:Y:S01]  /*c7b0*/  FFMA.FTZ R113, R240, UR4, -R153.reuse ;  /* 0x00000004f0717c23 */ /* 0x100fe20008010899 */
[----:B------:R-:W3:Y:S01]  /*c7c0*/  MUFU.EX2 R104, R104 ;  /* 0x0000006800687308 */ /* 0x000ee20000000800 */
[C---:B-----5:R-:W-:Y:S01]  /*c7d0*/  HMMA.16816.F32 R8, R4.reuse, R12, R8 ;  /* 0x0000000c0408723c */ /* 0x060fe20000001808 */
[----:B------:R-:W-:Y:S01]  /*c7e0*/  FFMA.FTZ R161, R226, UR4, -R153 ;  /* 0x00000004e2a17c23 */ /* 0x000fe20008010899 */
[--C-:B------:R-:W-:Y:S01]  /*c7f0*/  FFMA.FTZ R167, R214, UR4, -R147.reuse ;  /* 0x00000004d6a77c23 */ /* 0x100fe20008010893 */
[----:B------:R-:W-:Y:S01]  /*c800*/  FFMA.FTZ R212, R212, UR4, -R147 ;  /* 0x00000004d4d47c23 */ /* 0x000fe20008010893 */
[--C-:B------:R-:W-:Y:S01]  /*c810*/  FFMA.FTZ R196, R196, UR4, -R153.reuse ;  /* 0x00000004c4c47c23 */ /* 0x100fe20008010899 */
[--C-:B------:R-:W-:Y:S01]  /*c820*/  FFMA.FTZ R194, R194, UR4, -R153.reuse ;  /* 0x00000004c2c27c23 */ /* 0x100fe20008010899 */
[----:B------:R-:W-:Y:S01]  /*c830*/  FFMA.FTZ R171, R192, UR4, -R153 ;  /* 0x00000004c0ab7c23 */ /* 0x000fe20008010899 */
[----:B------:R-:W-:Y:S01]  /*c840*/  MUFU.EX2 R107, R107 ;  /* 0x0000006b006b7308 */ /* 0x000fe20000000800 */
[C---:B------:R-:W-:Y:S01]  /*c850*/  HMMA.16816.F32 R12, R4.reuse, R14, R124 ;  /* 0x0000000e040c723c */ /* 0x040fe2000000187c */
[--C-:B------:R-:W-:Y:S01]  /*c860*/  FFMA.FTZ R173, R190, UR4, -R147.reuse ;  /* 0x00000004bead7c23 */ /* 0x100fe20008010893 */
[--C-:B------:R-:W-:Y:S01]  /*c870*/  FFMA.FTZ R186, R186, UR4, -R147.reuse ;  /* 0x00000004baba7c23 */ /* 0x100fe20008010893 */
[----:B------:R-:W-:Y:S01]  /*c880*/  FFMA.FTZ R178, R178, UR4, -R147 ;  /* 0x00000004b2b27c23 */ /* 0x000fe20008010893 */
[--C-:B------:R-:W-:Y:S01]  /*c890*/  FFMA.FTZ R174, R174, UR4, -R153.reuse ;  /* 0x00000004aeae7c23 */ /* 0x100fe20008010899 */
[--C-:B------:R-:W-:Y:S01]  /*c8a0*/  FFMA.FTZ R177, R170, UR4, -R153.reuse ;  /* 0x00000004aab17c23 */ /* 0x100fe20008010899 */
[--C-:B------:R-:W-:Y:S01]  /*c8b0*/  FFMA.FTZ R179, R172, UR4, -R153.reuse ;  /* 0x00000004acb37c23 */ /* 0x100fe20008010899 */
[----:B------:R-:W5:Y:S01]  /*c8c0*/  MUFU.EX2 R106, R106 ;  /* 0x0000006a006a7308 */ /* 0x000f620000000800 */
[C---:B--2---:R-:W-:Y:S01]  /*c8d0*/  HMMA.16816.F32 R24, R4.reuse, R28, R24 ;  /* 0x0000001c0418723c */ /* 0x044fe20000001818 */
[----:B------:R-:W-:Y:S01]  /*c8e0*/  FFMA.FTZ R168, R168, UR4, -R153 ;  /* 0x00000004a8a87c23 */ /* 0x000fe20008010899 */
[--C-:B------:R-:W-:Y:S01]  /*c8f0*/  FFMA.FTZ R166, R166, UR4, -R147.reuse ;  /* 0x00000004a6a67c23 */ /* 0x100fe20008010893 */
[--C-:B------:R-:W-:Y:S01]  /*c900*/  FFMA.FTZ R181, R164, UR4, -R147.reuse ;  /* 0x00000004a4b57c23 */ /* 0x100fe20008010893 */
[--C-:B------:R-:W-:Y:S01]  /*c910*/  FFMA.FTZ R162, R162, UR4, -R147.reuse ;  /* 0x00000004a2a27c23 */ /* 0x100fe20008010893 */
[----:B------:R-:W-:Y:S01]  /*c920*/  FFMA.FTZ R187, R160, UR4, -R147 ;  /* 0x00000004a0bb7c23 */ /* 0x000fe20008010893 */
[--C-:B------:R-:W-:Y:S01]  /*c930*/  FFMA.FTZ R137, R137, UR4, -R153.reuse ;  /* 0x0000000489897c23 */ /* 0x100fe20008010899 */
[----:B------:R-:W-:Y:S01]  /*c940*/  MUFU.EX2 R105, R105 ;  /* 0x0000006900697308 */ /* 0x000fe20000000800 */
[C---:B------:R-:W-:Y:S01]  /*c950*/  HMMA.16816.F32 R28, R4.reuse, R30, R80 ;  /* 0x0000001e041c723c */ /* 0x040fe20000001850 */
[----:B------:R-:W2:Y:S01]  /*c960*/  LDSM.16.MT88.4 R80, [R132+0xc800] ;  /* 0x00c800008450783b */ /* 0x000ea20000004200 */
        /* <DEDUP_REMOVED lines=9> */
[----:B------:R-:W-:Y:S01]  /*ca00*/  LDSM.16.MT88.4 R124, [R155+0xf800] ;  /* 0x00f800009b7c783b */ /* 0x000fe20000004200 */
[----:B------:R-:W-:Y:S01]  /*ca10*/  FFMA.FTZ R152, R223, R156, R152 ;  /* 0x0000009cdf987223 */ /* 0x000fe20000010098 */
[----:B------:R-:W-:Y:S01]  /*ca20*/  FFMA.FTZ R221, R221, R154, R148 ;  /* 0x0000009adddd7223 */ /* 0x000fe20000010094 */
[----:B------:R-:W-:Y:S01]  /*ca30*/  ISETP.GT.AND P1, PT, R139, R206, PT ;  /* 0x000000ce8b00720c */ /* 0x000fe20003f24270 */
[----:B------:R-:W-:Y:S01]  /*ca40*/  MUFU.EX2 R113, R113 ;  /* 0x0000007100717308 */ /* 0x000fe20000000800 */
[----:B----4-:R-:W-:Y:S01]  /*ca50*/  HMMA.16816.F32 R56, R4, R60, R56 ;  /* 0x0000003c0438723c */ /* 0x010fe20000001838 */
[----:B------:R-:W-:Y:S01]  /*ca60*/  FADD.FTZ R151, R151, R152 ;  /* 0x0000009897977221 */ /* 0x000fe20000010000 */
[----:B------:R-:W-:-:S03]  /*ca70*/  FADD.FTZ R221, R146, R221 ;  /* 0x000000dd92dd7221 */ /* 0x000fc60000010000 */
[----:B------:R-:W-:Y:S01]  /*ca80*/  FADD.FTZ R150, R150, R151 ;  /* 0x0000009796967221 */ /* 0x000fe20000010000 */
[----:B------:R-:W-:Y:S01]  /*ca90*/  FADD.FTZ R140, R140, R221 ;  /* 0x000000dd8c8c7221 */ /* 0x000fe20000010000 */
[----:B------:R-:W-:Y:S01]  /*caa0*/  MUFU.EX2 R114, R114 ;  /* 0x0000007200727308 */ /* 0x000fe20000000800 */
[C---:B------:R-:W-:Y:S01]  /*cab0*/  HMMA.16816.F32 R36, R4.reuse, R38, R88 ;  /* 0x000000260424723c */ /* 0x040fe20000001858 */
[----:B------:R-:W-:Y:S01]  /*cac0*/  LDSM.16.MT88.4 R88, [R157+0x4800] ;  /* 0x004800009d58783b */ /* 0x000fe20000004200 */
[----:B------:R-:W-:Y:S01]  /*cad0*/  FADD.FTZ R150, R149, R150 ;  /* 0x0000009695967221 */ /* 0x000fe20000010000 */
[----:B------:R-:W-:Y:S01]  /*cae0*/  FADD.FTZ R140, R133, R140 ;  /* 0x0000008c858c7221 */ /* 0x000fe20000010000 */
[-C--:B------:R-:W-:Y:S02]  /*caf0*/  MOV R133, R135.reuse ;  /* 0x0000008700857202 */ /* 0x080fe40000000f00 */
[----:B------:R-:W-:Y:S01]  /*cb00*/  @P1 MOV R133, R135 ;  /* 0x0000008700851202 */ /* 0x000fe20000000f00 */
[----:B------:R-:W-:Y:S01]  /*cb10*/  MUFU.EX2 R120, R120 ;  /* 0x0000007800787308 */ /* 0x000fe20000000800 */
[C---:B------:R-:W-:Y:S01]  /*cb20*/  HMMA.16816.F32 R60, R4.reuse, R62, R108 ;  /* 0x0000003e043c723c */ /* 0x040fe2000000186c */
[----:B------:R-:W-:Y:S01]  /*cb30*/  FFMA.FTZ R108, R175, UR4, -R153 ;  /* 0x00000004af6c7c23 */ /* 0x000fe20008010899 */
[--C-:B------:R-:W-:Y:S01]  /*cb40*/  FFMA.FTZ R110, R248, UR4, -R147.reuse ;  /* 0x00000004f86e7c23 */ /* 0x100fe20008010893 */
[--C-:B------:R-:W-:Y:S01]  /*cb50*/  FFMA.FTZ R109, R250, UR4, -R147.reuse ;  /* 0x00000004fa6d7c23 */ /* 0x100fe20008010893 */
[--C-:B------:R-:W-:Y:S01]  /*cb60*/  FFMA.FTZ R111, R244, UR4, -R147.reuse ;  /* 0x00000004f46f7c23 */ /* 0x100fe20008010893 */
[----:B------:R-:W-:Y:S01]  /*cb70*/  FFMA.FTZ R175, R188, UR4, -R147 ;  /* 0x00000004bcaf7c23 */ /* 0x000fe20008010893 */
[----:B------:R-:W-:Y:S01]  /*cb80*/  @P1 IADD3 R183, PT, PT, R183, -0x3, RZ ;  /* 0xfffffffdb7b71810 */ /* 0x000fe20007ffe0ff */
[----:B------:R-:W-:Y:S01]  /*cb90*/  MUFU.EX2 R108, R108 ;  /* 0x0000006c006c7308 */ /* 0x000fe20000000800 */
[----:B------:R-:W-:Y:S01]  /*cba0*/  HMMA.16816.F32 R64, R4, R68, R64 ;  /* 0x000000440440723c */ /* 0x000fe20000001840 */
[----:B-1----:R-:W-:Y:S01]  /*cbb0*/  F2FP.F16.F32.PACK_AB R68, R158, R159 ;  /* 0x0000009f9e44723e */ /* 0x002fe200000000ff */
[----:B------:R-:W-:Y:S01]  /*cbc0*/  FADD.FTZ R159, R159, R150 ;  /* 0x000000969f9f7221 */ /* 0x000fe20000010000 */
[----:B---3--:R-:W-:-:S03]  /*cbd0*/  F2FP.F16.F32.PACK_AB R69, R104, R97 ;  /* 0x000000616845723e */ /* 0x008fc600000000ff */
[----:B------:R-:W-:Y:S01]  /*cbe0*/  FADD.FTZ R158, R158, R159 ;  /* 0x0000009f9e9e7221 */ /* 0x000fe20000010000 */
[----:B------:R-:W-:Y:S01]  /*cbf0*/  MUFU.EX2 R110, R110 ;  /* 0x0000006e006e7308 */ /* 0x000fe20000000800 */
[----:B------:R-:W-:Y:S01]  /*cc00*/  HMMA.16816.F32 R4, R4, R70, R116 ;  /* 0x000000460404723c */ /* 0x000fe20000001874 */
[----:B------:R-:W-:Y:S01]  /*cc10*/  F2FP.F16.F32.PACK_AB R70, R100, R101 ;  /* 0x000000656446723e */ /* 0x000fe200000000ff */
[----:B------:R-:W-:Y:S01]  /*cc20*/  FADD.FTZ R101, R101, R158 ;  /* 0x0000009e65657221 */ /* 0x000fe20000010000 */
[----:B------:R-:W-:-:S03]  /*cc30*/  F2FP.F16.F32.PACK_AB R71, R102, R103 ;  /* 0x000000676647723e */ /* 0x000fc600000000ff */
[----:B------:R-:W-:Y:S01]  /*cc40*/  FADD.FTZ R100, R100, R101 ;  /* 0x0000006564647221 */ /* 0x000fe20000010000 */
[----:B------:R-:W1:Y:S03]  /*cc50*/  MUFU.EX2 R109, R109 ;  /* 0x0000006d006d7308 */ /* 0x000e660000000800 */
        /* <DEDUP_REMOVED lines=9> */
[----:B------:R-:W3:Y:S03]  /*ccf0*/  MUFU.EX2 R122, R122 ;  /* 0x0000007a007a7308 */ /* 0x000ee60000000800 */
[C---:B------:R-:W-:Y:S05]  /*cd00*/  HMMA.16816.F32 R32, R68.reuse, R76, R32 ;  /* 0x0000004c4420723c */ /* 0x040fea0000001820 */
[----:B------:R-:W-:Y:S03]  /*cd10*/  MUFU.EX2 R123, R123 ;  /* 0x0000007b007b7308 */ /* 0x000fe60000000800 */
[C---:B------:R-:W-:Y:S01]  /*cd20*/  HMMA.16816.F32 R36, R68.reuse, R78, R36 ;  /* 0x0000004e4424723c */ /* 0x040fe20000001824 */
[----:B------:R-:W3:Y:S04]  /*cd30*/  LDSM.16.MT88.4 R76, [R132+0xd000] ;  /* 0x00d00000844c783b */ /* 0x000ee80000004200 */
[----:B------:R-:W3:Y:S03]  /*cd40*/  MUFU.EX2 R176, R176 ;  /* 0x000000b000b07308 */ /* 0x000ee60000000800 */
        /* <DEDUP_REMOVED lines=18> */
[----:B------:R-:W4:Y:S04]  /*ce70*/  LDSM.16.MT88.4 R88, [R0+0x1000] ;  /* 0x001000000058783b */ /* 0x000f280000004200 */
[----:B------:R-:W-:Y:S03]  /*ce80*/  MUFU.EX2 R212, R212 ;  /* 0x000000d400d47308 */ /* 0x000fe60000000800 */
[C---:B-----5:R-:W-:Y:S05]  /*ce90*/  HMMA.16816.F32 R64, R68.reuse, R72, R64 ;  /* 0x000000484440723c */ /* 0x060fea0000001840 */
[----:B------:R-:W-:Y:S03]  /*cea0*/  MUFU.EX2 R169, R169 ;  /* 0x000000a900a97308 */ /* 0x000fe60000000800 */
[----:B------:R-:W-:Y:S01]  /*ceb0*/  HMMA.16816.F32 R4, R68, R74, R4 ;  /* 0x0000004a4404723c */ /* 0x000fe20000001804 */
[C---:B------:R-:W-:Y:S01]  /*cec0*/  F2FP.F16.F32.PACK_AB R68, R106.reuse, R107 ;  /* 0x0000006b6a44723e */ /* 0x040fe200000000ff */
[----:B------:R-:W5:Y:S01]  /*ced0*/  LDSM.16.MT88.4 R72, [R155+0x11000] ;  /* 0x011000009b48783b */ /* 0x000f620000004200 */
[----:B-1----:R-:W-:Y:S01]  /*cee0*/  F2FP.F16.F32.PACK_AB R69, R109, R110 ;  /* 0x0000006e6d45723e */ /* 0x002fe200000000ff */
[----:B------:R-:W-:Y:S01]  /*cef0*/  FADD.FTZ R107, R107, R100 ;  /* 0x000000646b6b7221 */ /* 0x000fe20000010000 */
[----:B------:R-:W-:Y:S01]  /*cf00*/  F2FP.F16.F32.PACK_AB R70, R105, R108 ;  /* 0x0000006c6946723e */ /* 0x000fe200000000ff */
[----:B------:R-:W-:Y:S01]  /*cf10*/  MUFU.EX2 R196, R196 ;  /* 0x000000c400c47308 */ /* 0x000fe20000000800 */
[----:B---3--:R-:W-:Y:S01]  /*cf20*/  F2FP.F16.F32.PACK_AB R71, R111, R112 ;  /* 0x000000706f47723e */ /* 0x008fe200000000ff */
[----:B------:R-:W-:-:S04]  /*cf30*/  FADD.FTZ R107, R106, R107 ;  /* 0x0000006b6a6b7221 */ /* 0x000fc80000010000 */
[----:B------:R-:W-:Y:S02]  /*cf40*/  FADD.FTZ R108, R108, R107 ;  /* 0x0000006b6c6c7221 */ /* 0x000fe40000010000 */
[----:B------:R-:W-:Y:S01]  /*cf50*/  HMMA.16816.F32 R16, R68, R76, R16 ;  /* 0x0000004c4410723c */ /* 0x000fe20000001810 */
[----:B------:R-:W-:Y:S01]  /*cf60*/  MUFU.EX2 R194, R194 ;  /* 0x000000c200c27308 */ /* 0x000fe20000000800 */
[----:B------:R-:W-:-:S06]  /*cf70*/  FADD.FTZ R108, R105, R108 ;  /* 0x0000006c696c7221 */ /* 0x000fcc0000010000 */
        /* <DEDUP_REMOVED lines=8> */
[C---:B----4-:R-:W-:Y:S02]  /*d000*/  HMMA.16816.F32 R24, R68.reuse, R84, R24 ;  /* 0x000000544418723c */ /* 0x050fe40000001818 */
        /* <DEDUP_REMOVED lines=9> */
[C---:B-----5:R-:W-:Y:S02]  /*d0a0*/  HMMA.16816.F32 R40, R68.reuse, R72, R40 ;  /* 0x000000484428723c */ /* 0x060fe40000001828 */
        /* <DEDUP_REMOVED lines=20> */
[----:B------:R-:W5:Y:S01]  /*d1f0*/  MUFU.EX2 R138, R138 ;  /* 0x0000008a008a7308 */ /* 0x000f620000000800 */
[----:B------:R-:W-:Y:S01]  /*d200*/  F2FP.F16.F32.PACK_AB R70, R115, R120 ;  /* 0x000000787346723e */ /* 0x000fe200000000ff */
[----:B------:R-:W-:Y:S01]  /*d210*/  FADD.FTZ R113, R113, R108 ;  /* 0x0000006c71717221 */ /* 0x000fe20000010000 */
[----:B------:R-:W-:-:S03]  /*d220*/  F2FP.F16.F32.PACK_AB R71, R176, R123 ;  /* 0x0000007bb047723e */ /* 0x000fc600000000ff */
[----:B------:R-:W-:Y:S02]  /*d230*/  FADD.FTZ R113, R114, R113 ;  /* 0x0000007172717221 */ /* 0x000fe40000010000 */
[----:B------:R-:W-:Y:S02]  /*d240*/  MUFU.EX2 R143, R143 ;  /* 0x0000008f008f7308 */ /* 0x000fe40000000800 */
[----:B---3--:R-:W-:Y:S01]  /*d250*/  HMMA.16816.F32 R16, R68, R88, R16 ;  /* 0x000000584410723c */ /* 0x008fe20000001810 */
[----:B------:R-:W-:-:S04]  /*d260*/  FADD.FTZ R120, R120, R113 ;  /* 0x0000007178787221 */ /* 0x000fc80000010000 */
[----:B------:R-:W-:Y:S01]  /*d270*/  FADD.FTZ R120, R115, R120 ;  /* 0x0000007873787221 */ /* 0x000fe20000010000 */
[----:B------:R-:W3:Y:S01]  /*d280*/  MUFU.EX2 R2, R2 ;  /* 0x0000000200027308 */ /* 0x000ee20000000800 */
[----:B-----5:R-:W-:Y:S01]  /*d290*/  F2FP.F16.F32.PACK_AB R116, R138, R137 ;  /* 0x000000898a74723e */ /* 0x020fe200000000ff */
[C---:B------:R-:W-:Y:S01]  /*d2a0*/  HMMA.16816.F32 R20, R68.reuse, R90, R20 ;  /* 0x0000005a4414723c */ /* 0x040fe20000001814 */
[----:B------:R-:W-:Y:S05]  /*d2b0*/  LDSM.16.MT88.4 R88, [R157+0x5800] ;  /* 0x005800009d58783b */ /* 0x000fea0000004200 */
[----:B------:R-:W-:Y:S02]  /*d2c0*/  MUFU.EX2 R136, R136 ;  /* 0x0000008800887308 */ /* 0x000fe40000000800 */
[C---:B----4-:R-:W-:Y:S06]  /*d2d0*/  HMMA.16816.F32 R24, R68.reuse, R72, R24 ;  /* 0x000000484418723c */ /* 0x050fec0000001818 */
[----:B------:R-:W4:Y:S01]  /*d2e0*/  MUFU.EX2 R141, R141 ;  /* 0x0000008d008d7308 */ /* 0x000f220000000800 */
[----:B---3--:R-:W-:Y:S01]  /*d2f0*/  F2FP.F16.F32.PACK_AB R118, R2, R143 ;  /* 0x0000008f0276723e */ /* 0x008fe200000000ff */
[C---:B------:R-:W-:Y:S01]  /*d300*/  HMMA.16816.F32 R28, R68.reuse, R74, R28 ;  /* 0x0000004a441c723c */ /* 0x040fe2000000181c */
[----:B------:R-:W3:Y:S05]  /*d310*/  LDSM.16.MT88.4 R72, [R132+0x11800] ;  /* 0x011800008448783b */ /* 0x000eea0000004200 */
[----:B------:R-:W-:Y:S02]  /*d320*/  MUFU.EX2 R144, R144 ;  /* 0x0000009000907308 */ /* 0x000fe40000000800 */
[C---:B-1----:R-:W-:Y:S06]  /*d330*/  HMMA.16816.F32 R32, R68.reuse, R76, R32 ;  /* 0x0000004c4420723c */ /* 0x042fec0000001820 */
[----:B------:R-:W1:Y:S01]  /*d340*/  MUFU.EX2 R145, R145 ;  /* 0x0000009100917308 */ /* 0x000e620000000800 */
[----:B----4-:R-:W-:Y:S01]  /*d350*/  F2FP.F16.F32.PACK_AB R117, R141, R136 ;  /* 0x000000888d75723e */ /* 0x010fe200000000ff */
[C---:B------:R-:W-:Y:S01]  /*d360*/  HMMA.16816.F32 R36, R68.reuse, R78, R36 ;  /* 0x0000004e4424723c */ /* 0x040fe20000001824 */
[----:B------:R-:W4:Y:S07]  /*d370*/  LDSM.16.MT88.4 R76, [R132+0xe000] ;  /* 0x00e00000844c783b */ /* 0x000f2e0000004200 */
[----:B------:R-:W-:Y:S01]  /*d380*/  HMMA.16816.F32 R8, R68, R92, R8 ;  /* 0x0000005c4408723c */ /* 0x000fe20000001808 */
[----:B-1----:R-:W-:-:S07]  /*d390*/  F2FP.F16.F32.PACK_AB R119, R145, R144 ;  /* 0x000000909177723e */ /* 0x002fce00000000ff */
[C---:B------:R-:W-:Y:S01]  /*d3a0*/  HMMA.16816.F32 R12, R68.reuse, R94, R12 ;  /* 0x0000005e440c723c */ /* 0x040fe2000000180c */
[----:B------:R-:W-:Y:S07]  /*d3b0*/  LDSM.16.MT88.4 R92, [R155+0xe000] ;  /* 0x00e000009b5c783b */ /* 0x000fee0000004200 */
[C---:B--2---:R-:W-:Y:S08]  /*d3c0*/  HMMA.16816.F32 R40, R68.reuse, R80, R40 ;  /* 0x000000504428723c */ /* 0x044ff00000001828 */
[C---:B------:R-:W-:Y:S01]  /*d3d0*/  HMMA.16816.F32 R44, R68.reuse, R82, R44 ;  /* 0x00000052442c723c */ /* 0x040fe2000000182c */
[----:B------:R-:W1:Y:S07]  /*d3e0*/  LDSM.16.MT88.4 R80, [R157+0x2000] ;  /* 0x002000009d50783b */ /* 0x000e6e0000004200 */
[C---:B---3--:R-:W-:Y:S08]  /*d3f0*/  HMMA.16816.F32 R48, R68.reuse, R72, R48 ;  /* 0x000000484430723c */ /* 0x048ff00000001830 */
        /* <DEDUP_REMOVED lines=15> */
[----:B----4-:R-:W-:Y:S02]  /*d4f0*/  HMMA.16816.F32 R16, R68, R76, R16 ;  /* 0x0000004c4410723c */ /* 0x010fe40000001810 */
[----:B------:R-:W-:-:S06]  /*d500*/  FADD.FTZ R184, R163, R184 ;  /* 0x000000b8a3b87221 */ /* 0x000fcc0000010000 */
        /* <DEDUP_REMOVED lines=8> */
[C---:B--2---:R-:W-:Y:S08]  /*d590*/  HMMA.16816.F32 R32, R68.reuse, R72, R32 ;  /* 0x000000484420723c */ /* 0x044ff00000001820 */
[C---:B---3--:R-:W-:Y:S08]  /*d5a0*/  HMMA.16816.F32 R40, R68.reuse, R76, R40 ;  /* 0x0000004c4428723c */ /* 0x048ff00000001828 */
[C---:B------:R-:W-:Y:S01]  /*d5b0*/  HMMA.16816.F32 R44, R68.reuse, R78, R44 ;  /* 0x0000004e442c723c */ /* 0x040fe2000000182c */
[----:B------:R-:W2:Y:S07]  /*d5c0*/  LDSM.16.MT88.4 R76, [R157+0x2800] ;  /* 0x002800009d4c783b */ /* 0x000eae0000004200 */
        /* <DEDUP_REMOVED lines=27> */
[----:B------:R-:W-:Y:S07]  /*d780*/  LDSM.16.MT88.4 R80, [R132+0xf000] ;  /* 0x00f000008450783b */ /* 0x000fee0000004200 */
[C---:B----4-:R-:W-:Y:S08]  /*d790*/  HMMA.16816.F32 R56, R68.reuse, R88, R56 ;  /* 0x000000584438723c */ /* 0x050ff00000001838 */
[C---:B--2---:R-:W-:Y:S08]  /*d7a0*/  HMMA.16816.F32 R48, R68.reuse, R76, R48 ;  /* 0x0000004c4430723c */ /* 0x044ff00000001830 */
        /* <DEDUP_REMOVED lines=47> */
[----:B------:R-:W-:-:S03]  /*daa0*/  FADD.FTZ R112, R111, R112 ;  /* 0x000000706f707221 */ /* 0x000fc60000010000 */
[----:B------:R-:W-:Y:S01]  /*dab0*/  HMMA.16816.F32 R48, R68, R84, R48 ;  /* 0x000000544430723c */ /* 0x000fe20000001830 */
[----:B------:R-:W-:-:S04]  /*dac0*/  FADD.FTZ R121, R121, R112 ;  /* 0x0000007079797221 */ /* 0x000fc80000010000 */
[----:B------:R-:W-:-:S03]  /*dad0*/  FADD.FTZ R122, R122, R121 ;  /* 0x000000797a7a7221 */ /* 0x000fc60000010000 */
[----:B------:R-:W-:Y:S01]  /*dae0*/  HMMA.16816.F32 R52, R68, R86, R52 ;  /* 0x000000564434723c */ /* 0x000fe20000001834 */
[----:B------:R-:W-:-:S04]  /*daf0*/  FADD.FTZ R123, R123, R122 ;  /* 0x0000007a7b7b7221 */ /* 0x000fc80000010000 */
[----:B------:R-:W-:-:S03]  /*db00*/  FADD.FTZ R176, R176, R123 ;  /* 0x0000007bb0b07221 */ /* 0x000fc60000010000 */
[----:B------:R-:W-:Y:S01]  /*db10*/  HMMA.16816.F32 R44, R68, R90, R44 ;  /* 0x0000005a442c723c */ /* 0x000fe2000000182c */
[----:B------:R-:W-:Y:S01]  /*db20*/  FADD.FTZ R165, R165, R176 ;  /* 0x000000b0a5a57221 */ /* 0x000fe20000010000 */
[----:B------:R-:W-:Y:S03]  /*db30*/  LDSM.16.MT88.4 R88, [R0+0x3800] ;  /* 0x003800000058783b */ /* 0x000fe60000004200 */
[----:B------:R-:W-:-:S03]  /*db40*/  FADD.FTZ R218, R218, R165 ;  /* 0x000000a5dada7221 */ /* 0x000fc60000010000 */
[----:B--2---:R-:W-:Y:S01]  /*db50*/  HMMA.16816.F32 R56, R68, R80, R56 ;  /* 0x000000504438723c */ /* 0x004fe20000001838 */
[----:B------:R-:W-:-:S04]  /*db60*/  FADD.FTZ R167, R167, R218 ;  /* 0x000000daa7a77221 */ /* 0x000fc80000010000 */
[----:B------:R-:W-:-:S03]  /*db70*/  FADD.FTZ R212, R212, R167 ;  /* 0x000000a7d4d47221 */ /* 0x000fc60000010000 */
        /* <DEDUP_REMOVED lines=15> */
[-C--:B--2---:R-:W-:Y:S02]  /*dc70*/  MOV R132, R134.reuse ;  /* 0x0000008600847202 */ /* 0x084fe40000000f00 */
[----:B------:R-:W-:Y:S01]  /*dc80*/  @P1 MOV R132, R134 ;  /* 0x0000008600841202 */ /* 0x000fe20000000f00 */
        /* <DEDUP_REMOVED lines=20> */
.L_x_3055:
[----:B------:R-:W-:-:S07]  /*ddd0*/  IADD3 R183, PT, PT, R139, -0x1, RZ ;  /* 0xffffffff8bb77810 */ /* 0x000fce0007ffe0ff */
.L_x_3061:
[----:B------:R-:W-:-:S13]  /*dde0*/  ISETP.GE.AND P1, PT, R183, R206, PT ;  /* 0x000000ceb700720c */ /* 0x000fda0003f26270 */
        /* <DEDUP_REMOVED lines=27> */
.L_x_3066:
[----:B------:R-:W-:Y:S01]  /*dfa0*/  @!P3 IADD3 R7, P0, PT, RZ, -R212, RZ ;  /* 0x800000d4ff07b210 */ /* 0x000fe20007f1e0ff */
[----:B------:R-:W2:Y:S01]  /*dfb0*/  S2R R202, SR_TID.X ;  /* 0x0000000000ca7919 */ /* 0x000ea20000002100 */
[----:B------:R-:W3:Y:S01]  /*dfc0*/  @!P3 LDC R52, c[0x0][0x3c0] ;  /* 0x0000f000ff34bb82 */ /* 0x000ee20000000800 */
[----:B------:R-:W-:Y:S07]  /*dfd0*/  DEPBAR.LE SB0, 0x0 ;  /* 0x000080000000791a */ /* 0x000fee0000000000 */
[----:B------:R-:W4:Y:S08]  /*dfe0*/  LDC R55, c[0x0][0x3c4] ;  /* 0x0000f100ff377b82 */ /* 0x000f300000000800 */
[----:B------:R-:W-:Y:S01]  /*dff0*/  BAR.SYNC.DEFER_BLOCKING 0x0 ;  /* 0x0000000000007b1d */ /* 0x000fe20000010000 */
[C---:B--2---:R-:W-:Y:S01]  /*e000*/  LOP3.LUT R6, R202.reuse, 0x38, RZ, 0xc0, !PT ;  /* 0x00000038ca067812 */ /* 0x044fe200078ec0ff */
[----:B------:R-:W-:Y:S01]  /*e010*/  IMAD.SHL.U32 R198, R202, 0x8, RZ ;  /* 0x00000008cac67824 */ /* 0x000fe200078e00ff */
[----:B------:R-:W-:Y:S01]  /*e020*/  SHF.R.U32.HI R201, RZ, 0x1, R202 ;  /* 0x00000001ffc97819 */ /* 0x000fe200000116ca */
[----:B---3--:R-:W-:Y:S02]  /*e030*/  @!P3 IMAD.SHL.U32 R8, R52, 0x80, RZ ;  /* 0x000000803408b824 */ /* 0x008fe400078e00ff */
        /* <DEDUP_REMOVED lines=11> */
[----:B------:R-:W-:Y:S02]  /*e0f0*/  ISETP.GE.AND P2, PT, R133, UR11, PT ;  /* 0x0000000b85007c0c */ /* 0x000fe4000bf46270 */
        /* <DEDUP_REMOVED lines=8> */
[----:B----4-:R-:W-:Y:S08]  /*e180*/  @!P3 BRA `(.L_x_3063) ;  /* 0x0000000000f4b947 */ /* 0x010ff00003800000 */
        /* <DEDUP_REMOVED lines=49> */
[-C--:B---3--:R-:W-:Y:S02]  /*e4a0*/  IMAD R8, R11, R52.reuse, RZ ;  /* 0x000000340b087224 */ /* 0x088fe400078e02ff */
[C---:B------:R-:W-:Y:S04]  /*e4b0*/  IMAD.WIDE.U32 R10, R7.reuse, R52, RZ ;  /* 0x00000034070a7225 */ /* 0x040fe800078e00ff */
[----:B------:R-:W-:Y:S05]  /*e4c0*/  IMAD R8, R7, R53, R8 ;  /* 0x0000003507087224 */ /* 0x000fea00078e0208 */
[----:B------:R-:W-:Y:S01]  /*e4d0*/  IADD3 R11, PT, PT, R11, R8, RZ ;  /* 0x000000080b0b7210 */ /* 0x000fe20007ffe0ff */
[----:B--2---:R-:W-:Y:S04]  /*e4e0*/  IMAD.IADD R9, R9, 0x1, -R4 ;  /* 0x0000000109097824 */ /* 0x004fe800078e0a04 */
[C---:B-1----:R-:W-:Y:S01]  /*e4f0*/  IMAD.WIDE.U32 R10, R9.reuse, UR8, R10 ;  /* 0x00000008090a7c25 */ /* 0x042fe2000f8e000a */
[----:B------:R-:W-:Y:S02]  /*e500*/  SHF.R.S32.HI R4, RZ, 0x1f, R9 ;  /* 0x0000001fff047819 */ /* 0x000fe40000011409 */
[----:B------:R-:W-:Y:S03]  /*e510*/  LEA R210, P0, R10, R5, 0x1 ;  /* 0x000000050ad27211 */ /* 0x000fe600078008ff */
[----:B------:R-:W-:Y:S04]  /*e520*/  IMAD R4, R4, UR8, RZ ;  /* 0x0000000804047c24 */ /* 0x000fe8000f8e02ff */
[----:B------:R-:W-:Y:S04]  /*e530*/  IMAD R4, R9, UR9, R4 ;  /* 0x0000000909047c24 */ /* 0x000fe8000f8e0204 */
[----:B------:R-:W-:Y:S05]  /*e540*/  IMAD.IADD R211, R11, 0x1, R4 ;  /* 0x000000010bd37824 */ /* 0x000fea00078e0204 */
[----:B------:R-:W-:Y:S07]  /*e550*/  LEA.HI.X R211, R10, R6, R211, 0x1, P0 ;  /* 0x000000060ad37211 */ /* 0x000fee00000f0cd3 */
.L_x_3063:
[----:B------:R-:W-:Y:S01]  /*e560*/  UMOV UR5, UR10 ;  /* 0x0000000a00057c82 */ /* 0x000fe20008000000 */
        /* <DEDUP_REMOVED lines=24> */
[----:B------:R-:W-:Y:S01]  /*e6f0*/  ISETP.GT.AND P4, PT, R213, R206, PT ;  /* 0x000000ced500720c */ /* 0x000fe20003f84270 */
[----:B------:R-:W-:Y:S01]  /*e700*/  @!PT LDS RZ, [RZ] ;  /* 0x00000000fffff984 */ /* 0x000fe20000000800 */
[----:B------:R-:W-:Y:S01]  /*e710*/  @!PT LDS RZ, [RZ] ;  /* 0x00000000fffff984 */ /* 0x000fe20000000800 */
[----:B------:R-:W-:Y:S01]  /*e720*/  @!PT LDS RZ, [RZ] ;  /* 0x00000000fffff984 */ /* 0x000fe20000000800 */
[----:B------:R-:W-:Y:S02]  /*e730*/  @!P2 LDGSTS.E.BYPASS.LTC128B.128 [R225+0xc800], desc[UR14][R54.64] ;  /* 0x0c80000036e1afae */ /* 0x000fe4000b981a0e */
[--C-:B------:R-:W-:Y:S01]  /*e740*/  IMAD.X R59, R57, 0x1, R52.reuse, P0 ;  /* 0x00000001393b7824 */ /* 0x100fe200000e0634 */
[-C--:B------:R-:W-:Y:S01]  /*e750*/  IADD3 R60, P0, PT, R58, R53.reuse, RZ ;  /* 0x000000353a3c7210 */ /* 0x080fe20007f1e0ff */
        /* <DEDUP_REMOVED lines=100> */
[C---:B-----5:R-:W-:Y:S03]  /*eda0*/  HMMA.16816.F32 R12, R136.reuse, R144, RZ ;  /* 0x00000090880c723c */ /* 0x060fe600000018ff */
[----:B------:R-:W-:Y:S05]  /*edb0*/  LDSM.16.M88.4 R192, [R132+0xb000] ;  /* 0x00b0000084c0783b */ /* 0x000fea0000000200 */
        /* <DEDUP_REMOVED lines=262> */
.L_x_3065:
        /* <DEDUP_REMOVED lines=99> */
.L_x_3064:
[C---:B--2---:R-:W-:Y:S01]  /*10450*/  IADD3 R133, PT, PT, R214.reuse, -0x38, RZ ;  /* 0xffffffc8d6857810 */ /* 0x044fe20007ffe0ff */
[----:B------:R-:W-:Y:S01]  /*10460*/  LDSM.16.MT88.4 R140, [R196+0xc000] ;  /* 0x00c00000c48c783b */ /* 0x000fe20000004200 */
[----:B------:R-:W-:Y:S02]  /*10470*/  I2FP.F32.S32 R132, R214 ;  /* 0x000000d600847245 */ /* 0x000fe40000201400 */
[----:B------:R-:W-:Y:S02]  /*10480*/  I2FP.F32.S32 R133, R133 ;  /* 0x0000008500857245 */ /* 0x000fe40000201400 */
[C---:B------:R-:W-:Y:S01]  /*10490*/  IADD3 R2, PT, PT, R214.reuse, -0x3f, RZ ;  /* 0xffffffc1d6027810 */ /* 0x040fe20007ffe0ff */
[CC--:B------:R-:W-:Y:S01]  /*104a0*/  FFMA.FTZ R36, R3.reuse, R132.reuse, R36 ;  /* 0x0000008403247223 */ /* 0x0c0fe20000010024 */
[C---:B------:R-:W-:Y:S01]  /*104b0*/  FFMA.FTZ R38, R3.reuse, R132, R38 ;  /* 0x0000008403267223 */ /* 0x040fe20000010026 */
[CC--:B------:R-:W-:Y:S01]  /*104c0*/  FFMA.FTZ R8, R3.reuse, R133.reuse, R8 ;  /* 0x0000008503087223 */ /* 0x0c0fe20000010008 */
[C---:B------:R-:W-:Y:S01]  /*104d0*/  FFMA.FTZ R10, R3.reuse, R133, R10 ;  /* 0x00000085030a7223 */ /* 0x040fe2000001000a */
[C---:B------:R-:W-:Y:S02]  /*104e0*/  IADD3 R133, PT, PT, R214.reuse, -0x28, RZ ;  /* 0xffffffd8d6857810 */ /* 0x040fe40007ffe0ff */
[C---:B------:R-:W-:Y:S02]  /*104f0*/  IADD3 R132, PT, PT, R214.reuse, -0x37, RZ ;  /* 0xffffffc9d6847810 */ /* 0x040fe40007ffe0ff */
[----:B------:R-:W-:Y:S02]  /*10500*/  I2FP.F32.S32 R133, R133 ;  /* 0x0000008500857245 */ /* 0x000fe40000201400 */
[----:B------:R-:W-:Y:S02]  /*10510*/  I2FP.F32.S32 R132, R132 ;  /* 0x0000008400847245 */ /* 0x000fe40000201400 */
[----:B------:R-:W-:Y:S01]  /*10520*/  I2FP.F32.S32 R2, R2 ;  /* 0x0000000200027245 */ /* 0x000fe20000201400 */
[CC--:B------:R-:W-:Y:S01]  /*10530*/  FFMA.FTZ R16, R3.reuse, R133.reuse, R16 ;  /* 0x0000008503107223 */ /* 0x0c0fe20000010010 */
[C---:B------:R-:W-:Y:S01]  /*10540*/  FFMA.FTZ R18, R3.reuse, R133, R18 ;  /* 0x0000008503127223 */ /* 0x040fe20000010012 */
[C---:B------:R-:W-:Y:S01]  /*10550*/  IADD3 R133, PT, PT, R214.reuse, -0x18, RZ ;  /* 0xffffffe8d6857810 */ /* 0x040fe20007ffe0ff */
[CC--:B------:R-:W-:Y:S01]  /*10560*/  FFMA.FTZ R9, R3.reuse, R132.reuse, R9 ;  /* 0x0000008403097223 */ /* 0x0c0fe20000010009 */
[C---:B------:R-:W-:Y:S01]  /*10570*/  FFMA.FTZ R11, R3.reuse, R132, R11 ;  /* 0x00000084030b7223 */ /* 0x040fe2000001000b */
[C---:B------:R-:W-:Y:S01]  /*10580*/  IADD3 R132, PT, PT, R214.reuse, -0x27, RZ ;  /* 0xffffffd9d6847810 */ /* 0x040fe20007ffe0ff */
[CC--:B------:R-:W-:Y:S01]  /*10590*/  FFMA.FTZ R5, R3.reuse, R2.reuse, R5 ;  /* 0x0000000203057223 */ /* 0x0c0fe20000010005 */
[----:B------:R-:W-:Y:S01]  /*105a0*/  I2FP.F32.S32 R133, R133 ;  /* 0x0000008500857245 */ /* 0x000fe20000201400 */
[C---:B------:R-:W-:Y:S01]  /*105b0*/  FFMA.FTZ R7, R3.reuse, R2, R7 ;  /* 0x0000000203077223 */ /* 0x040fe20000010007 */
[----:B------:R-:W-:Y:S02]  /*105c0*/  I2FP.F32.S32 R132, R132 ;  /* 0x0000008400847245 */ /* 0x000fe40000201400 */
[C---:B------:R-:W-:Y:S01]  /*105d0*/  IADD3 R2, PT, PT, R214.reuse, -0x2f, RZ ;  /* 0xffffffd1d6027810 */ /* 0x040fe20007ffe0ff */
[CC--:B------:R-:W-:Y:S01]  /*105e0*/  FFMA.FTZ R24, R3.reuse, R133.reuse, R24 ;  /* 0x0000008503187223 */ /* 0x0c0fe20000010018 */
[C---:B------:R-:W-:Y:S01]  /*105f0*/  FFMA.FTZ R26, R3.reuse, R133, R26 ;  /* 0x00000085031a7223 */ /* 0x040fe2000001001a */
[C---:B------:R-:W-:Y:S01]  /*10600*/  IADD3 R133, PT, PT, R214.reuse, -0x8, RZ ;  /* 0xfffffff8d6857810 */ /* 0x040fe20007ffe0ff */
[CC--:B------:R-:W-:Y:S01]  /*10610*/  FFMA.FTZ R17, R3.reuse, R132.reuse, R17 ;  /* 0x0000008403117223 */ /* 0x0c0fe20000010011 */
[C---:B------:R-:W-:Y:S01]  /*10620*/  FFMA.FTZ R19, R3.reuse, R132, R19 ;  /* 0x0000008403137223 */ /* 0x040fe20000010013 */
[C---:B------:R-:W-:Y:S02]  /*10630*/  IADD3 R132, PT, PT, R214.reuse, -0x17, RZ ;  /* 0xffffffe9d6847810 */ /* 0x040fe40007ffe0ff */
[----:B------:R-:W-:Y:S02]  /*10640*/  I2FP.F32.S32 R133, R133 ;  /* 0x0000008500857245 */ /* 0x000fe40000201400 */
[----:B------:R-:W-:Y:S02]  /*10650*/  I2FP.F32.S32 R2, R2 ;  /* 0x0000000200027245 */ /* 0x000fe40000201400 */
[----:B------:R-:W-:Y:S01]  /*10660*/  I2FP.F32.S32 R132, R132 ;  /* 0x0000008400847245 */ /* 0x000fe20000201400 */
[CC--:B------:R-:W-:Y:S01]  /*10670*/  FFMA.FTZ R32, R3.reuse, R133.reuse, R32 ;  /* 0x0000008503207223 */ /* 0x0c0fe20000010020 */
[C---:B------:R-:W-:Y:S01]  /*10680*/  FFMA.FTZ R34, R3.reuse, R133, R34 ;  /* 0x0000008503227223 */ /* 0x040fe20000010022 */
[C---:B------:R-:W-:Y:S01]  /*10690*/  IADD3 R133, PT, PT, R214.reuse, 0x8, RZ ;  /* 0x00000008d6857810 */ /* 0x040fe20007ffe0ff */
[CC--:B------:R-:W-:Y:S01]  /*106a0*/  FFMA.FTZ R13, R3.reuse, R2.reuse, R13 ;  /* 0x00000002030d7223 */ /* 0x0c0fe2000001000d */
[C---:B------:R-:W-:Y:S01]  /*106b0*/  IADD3 R137, PT, PT, R214.reuse, -0x40, RZ ;  /* 0xffffffc0d6897810 */ /* 0x040fe20007ffe0ff */
        /* <DEDUP_REMOVED lines=9> */
[----:B------:R-:W-:Y:S01]  /*10750*/  I2FP.F32.S32 R132, R132 ;  /* 0x0000008400847245 */ /* 0x000fe20000201400 */
[C---:B------:R-:W-:Y:S01]  /*10760*/  FFMA.FTZ R42, R3.reuse, R133, R42 ;  /* 0x00000085032a7223 */ /* 0x040fe2000001002a */
[CC--:B------:R-:W-:Y:S01]  /*10770*/  FFMA.FTZ R4, R3.reuse, R137.reuse, R4 ;  /* 0x0000008903047223 */ /* 0x0c0fe20000010004 */
[C---:B------:R-:W-:Y:S01]  /*10780*/  FFMA.FTZ R6, R3.reuse, R137, R6 ;  /* 0x0000008903067223 */ /* 0x040fe20000010006 */
[C---:B------:R-:W-:Y:S01]  /*10790*/  IADD3 R137, PT, PT, R214.reuse, -0x30, RZ ;  /* 0xffffffd0d6897810 */ /* 0x040fe20007ffe0ff */
[CC--:B------:R-:W-:Y:S01]  /*107a0*/  FFMA.FTZ R21, R3.reuse, R2.reuse, R21 ;  /* 0x0000000203157223 */ /* 0x0c0fe20000010015 */
[C---:B------:R-:W-:Y:S01]  /*107b0*/  IADD3 R133, PT, PT, R214.reuse, 0x18, RZ ;  /* 0x00000018d6857810 */ /* 0x040fe20007ffe0ff */
[C---:B------:R-:W-:Y:S01]  /*107c0*/  FFMA.FTZ R23, R3.reuse, R2, R23 ;  /* 0x0000000203177223 */ /* 0x040fe20000010017 */
[CC--:B------:R-:W-:Y:S01]  /*107d0*/  FFMA.FTZ R33, R3.reuse, R132.reuse, R33 ;  /* 0x0000008403217223 */ /* 0x0c0fe20000010021 */
[C---:B------:R-:W-:Y:S01]  /*107e0*/  FFMA.FTZ R35, R3.reuse, R132, R35 ;  /* 0x0000008403237223 */ /* 0x040fe20000010023 */
[C---:B------:R-:W-:Y:S02]  /*107f0*/  IADD3 R2, PT, PT, R214.reuse, -0xf, RZ ;  /* 0xfffffff1d6027810 */ /* 0x040fe40007ffe0ff */
[C---:B------:R-:W-:Y:S02]  /*10800*/  IADD3 R132, PT, PT, R214.reuse, 0x9, RZ ;  /* 0x00000009d6847810 */ /* 0x040fe40007ffe0ff */
[----:B------:R-:W-:Y:S02]  /*10810*/  I2FP.F32.S32 R137, R137 ;  /* 0x0000008900897245 */ /* 0x000fe40000201400 */
[----:B------:R-:W-:Y:S02]  /*10820*/  IADD3 R134, PT, PT, R214, 0x19, RZ ;  /* 0x00000019d6867810 */ /* 0x000fe40007ffe0ff */
[----:B------:R-:W-:Y:S01]  /*10830*/  I2FP.F32.S32 R133, R133 ;  /* 0x0000008500857245 */ /* 0x000fe20000201400 */
[CC--:B------:R-:W-:Y:S01]  /*10840*/  FFMA.FTZ R12, R3.reuse, R137.reuse, R12 ;  /* 0x00000089030c7223 */ /* 0x0c0fe2000001000c */
[----:B------:R-:W-:Y:S01]  /*10850*/  I2FP.F32.S32 R2, R2 ;  /* 0x0000000200027245 */ /* 0x000fe20000201400 */
[C---:B------:R-:W-:Y:S01]  /*10860*/  FFMA.FTZ R14, R3.reuse, R137, R14 ;  /* 0x00000089030e7223 */ /* 0x040fe2000001000e */
[----:B------:R-:W-:Y:S01]  /*10870*/  I2FP.F32.S32 R132, R132 ;  /* 0x0000008400847245 */ /* 0x000fe20000201400 */
[CC--:B------:R-:W-:Y:S01]  /*10880*/  FFMA.FTZ R50, R3.reuse, R133.reuse, R50 ;  /* 0x0000008503327223 */ /* 0x0c0fe20000010032 */
[----:B------:R-:W-:Y:S01]  /*10890*/  I2FP.F32.S32 R134, R134 ;  /* 0x0000008600867245 */ /* 0x000fe20000201400 */
[C---:B------:R-:W-:Y:S01]  /*108a0*/  FFMA.FTZ R48, R3.reuse, R133, R48 ;  /* 0x0000008503307223 */ /* 0x040fe20000010030 */
[----:B------:R-:W-:Y:S01]  /*108b0*/  FMNMX3.FTZ R133, R0, R4, R5, !PT ;  /* 0x0000000400857276 */ /* 0x000fe20007810005 */
[CC--:B------:R-:W-:Y:S01]  /*108c0*/  FFMA.FTZ R29, R3.reuse, R2.reuse, R29 ;  /* 0x00000002031d7223 */ /* 0x0c0fe2000001001d */
[C---:B------:R-:W-:Y:S01]  /*108d0*/  IADD3 R137, PT, PT, R214.reuse, -0x20, RZ ;  /* 0xffffffe0d6897810 */ /* 0x040fe20007ffe0ff */
[C---:B------:R-:W-:Y:S01]  /*108e0*/  FFMA.FTZ R31, R3.reuse, R2, R31 ;  /* 0x00000002031f7223 */ /* 0x040fe2000001001f */
[CC--:B------:R-:W-:Y:S01]  /*108f0*/  FFMA.FTZ R41, R3.reuse, R132.reuse, R41 ;  /* 0x0000008403297223 */ /* 0x0c0fe20000010029 */
[C---:B------:R-:W-:Y:S01]  /*10900*/  FFMA.FTZ R43, R3.reuse, R132, R43 ;  /* 0x00000084032b7223 */ /* 0x040fe2000001002b */
[C---:B------:R-:W-:Y:S01]  /*10910*/  IADD3 R2, PT, PT, R214.reuse, 0x1, RZ ;  /* 0x00000001d6027810 */ /* 0x040fe20007ffe0ff */
[CC--:B------:R-:W-:Y:S01]  /*10920*/  FFMA.FTZ R49, R3.reuse, R134.reuse, R49 ;  /* 0x0000008603317223 */ /* 0x0c0fe20000010031 */
[----:B------:R-:W-:Y:S01]  /*10930*/  FFMA.FTZ R51, R3, R134, R51 ;  /* 0x0000008603337223 */ /* 0x000fe20000010033 */
[----:B------:R-:W-:Y:S02]  /*10940*/  IADD3 R132, PT, PT, R214, 0x20, RZ ;  /* 0x00000020d6847810 */ /* 0x000fe40007ffe0ff */
[----:B------:R-:W-:Y:S02]  /*10950*/  FMNMX3.FTZ R134, R133, R8, R9, !PT ;  /* 0x0000000885867276 */ /* 0x000fe40007810009 */
[----:B------:R-:W-:Y:S02]  /*10960*/  I2FP.F32.S32 R137, R137 ;  /* 0x0000008900897245 */ /* 0x000fe40000201400 */
[----:B------:R-:W-:Y:S02]  /*10970*/  FMNMX3.FTZ R133, R135, R6, R7, !PT ;  /* 0x0000000687857276 */ /* 0x000fe40007810007 */
[----:B------:R-:W-:Y:S01]  /*10980*/  I2FP.F32.S32 R2, R2 ;  /* 0x0000000200027245 */ /* 0x000fe20000201400 */
[CC--:B------:R-:W-:Y:S01]  /*10990*/  FFMA.FTZ R20, R3.reuse, R137.reuse, R20 ;  /* 0x0000008903147223 */ /* 0x0c0fe20000010014 */
[----:B------:R-:W-:Y:S01]  /*109a0*/  I2FP.F32.S32 R132, R132 ;  /* 0x0000008400847245 */ /* 0x000fe20000201400 */
[C---:B------:R-:W-:Y:S01]  /*109b0*/  FFMA.FTZ R22, R3.reuse, R137, R22 ;  /* 0x0000008903167223 */ /* 0x040fe20000010016 */
[----:B------:R-:W-:Y:S01]  /*109c0*/  FMNMX3.FTZ R134, R134, R12, R13, !PT ;  /* 0x0000000c86867276 */ /* 0x000fe2000781000d */
[----:B------:R-:W-:Y:S01]  /*109d0*/  FFMA.FTZ R37, R3, R2, R37 ;  /* 0x0000000203257223 */ /* 0x000fe20000010025 */
[----:B------:R-:W-:Y:S01]  /*109e0*/  FMNMX3.FTZ R133, R133, R10, R11, !PT ;  /* 0x0000000a85857276 */ /* 0x000fe2000781000b */
[C---:B------:R-:W-:Y:S01]  /*109f0*/  FFMA.FTZ R39, R3.reuse, R2, R39 ;  /* 0x0000000203277223 */ /* 0x040fe20000010027 */
[C---:B------:R-:W-:Y:S01]  /*10a00*/  IADD3 R137, PT, PT, R214.reuse, -0x10, RZ ;  /* 0xfffffff0d6897810 */ /* 0x040fe20007ffe0ff */
[CC--:B------:R-:W-:Y:S01]  /*10a10*/  FFMA.FTZ R54, R3.reuse, R132.reuse, R54 ;  /* 0x0000008403367223 */ /* 0x0c0fe20000010036 */
[----:B------:R-:W-:Y:S01]  /*10a20*/  IADD3 R2, PT, PT, R214, 0x11, RZ ;  /* 0x00000011d6027810 */ /* 0x000fe20007ffe0ff */
[----:B------:R-:W-:Y:S01]  /*10a30*/  FFMA.FTZ R52, R3, R132, R52 ;  /* 0x0000008403347223 */ /* 0x000fe20000010034 */
[----:B------:R-:W-:Y:S02]  /*10a40*/  FMNMX3.FTZ R134, R134, R16, R17, !PT ;  /* 0x0000001086867276 */ /* 0x000fe40007810011 */
[----:B------:R-:W-:Y:S02]  /*10a50*/  FMNMX3.FTZ R132, R133, R14, R15, !PT ;  /* 0x0000000e85847276 */ /* 0x000fe4000781000f */
[----:B------:R-:W-:Y:S02]  /*10a60*/  I2FP.F32.S32 R137, R137 ;  /* 0x0000008900897245 */ /* 0x000fe40000201400 */
[----:B------:R-:W-:Y:S02]  /*10a70*/  I2FP.F32.S32 R2, R2 ;  /* 0x0000000200027245 */ /* 0x000fe40000201400 */
[----:B------:R-:W-:Y:S01]  /*10a80*/  FMNMX3.FTZ R134, R134, R20, R21, !PT ;  /* 0x0000001486867276 */ /* 0x000fe20007810015 */
[CC--:B------:R-:W-:Y:S01]  /*10a90*/  FFMA.FTZ R28, R3.reuse, R137.reuse, R28 ;  /* 0x00000089031c7223 */ /* 0x0c0fe2000001001c */
[----:B------:R-:W-:Y:S01]  /*10aa0*/  FMNMX3.FTZ R132, R132, R18, R19, !PT ;  /* 0x0000001284847276 */ /* 0x000fe20007810013 */
[C---:B------:R-:W-:Y:S01]  /*10ab0*/  FFMA.FTZ R45, R3.reuse, R2, R45 ;  /* 0x00000002032d7223 */ /* 0x040fe2000001002d */
[----:B------:R-:W-:Y:S01]  /*10ac0*/  FMNMX3.FTZ R134, R134, R24, R25, !PT ;  /* 0x0000001886867276 */ /* 0x000fe20007810019 */
[C---:B------:R-:W-:Y:S01]  /*10ad0*/  FFMA.FTZ R47, R3.reuse, R2, R47 ;  /* 0x00000002032f7223 */ /* 0x040fe2000001002f */
[----:B------:R-:W-:Y:S01]  /*10ae0*/  FMNMX3.FTZ R132, R132, R22, R23, !PT ;  /* 0x0000001684847276 */ /* 0x000fe20007810017 */
[C---:B------:R-:W-:Y:S01]  /*10af0*/  FFMA.FTZ R30, R3.reuse, R137, R30 ;  /* 0x00000089031e7223 */ /* 0x040fe2000001001e */
[----:B------:R-:W-:Y:S02]  /*10b00*/  IADD3 R2, PT, PT, R214, 0x21, RZ ;  /* 0x00000021d6027810 */ /* 0x000fe40007ffe0ff */
[----:B------:R-:W-:Y:S02]  /*10b10*/  FMNMX3.FTZ R134, R134, R28, R29, !PT ;  /* 0x0000001c86867276 */ /* 0x000fe4000781001d */
[----:B------:R-:W-:Y:S02]  /*10b20*/  FMNMX3.FTZ R132, R132, R26, R27, !PT ;  /* 0x0000001a84847276 */ /* 0x000fe4000781001b */
[C---:B------:R-:W-:Y:S02]  /*10b30*/  IADD3 R137, PT, PT, R214.reuse, 0x10, RZ ;  /* 0x00000010d6897810 */ /* 0x040fe40007ffe0ff */
[----:B------:R-:W-:Y:S02]  /*10b40*/  I2FP.F32.S32 R2, R2 ;  /* 0x0000000200027245 */ /* 0x000fe40000201400 */
[----:B------:R-:W-:Y:S02]  /*10b50*/  IADD3 R136, PT, PT, R214, 0x28, RZ ;  /* 0x00000028d6887810 */ /* 0x000fe40007ffe0ff */
[----:B------:R-:W-:Y:S01]  /*10b60*/  FMNMX3.FTZ R134, R134, R32, R33, !PT ;  /* 0x0000002086867276 */ /* 0x000fe20007810021 */
[C---:B------:R-:W-:Y:S01]  /*10b70*/  FFMA.FTZ R55, R3.reuse, R2, R55 ;  /* 0x0000000203377223 */ /* 0x040fe20000010037 */
[----:B------:R-:W-:Y:S01]  /*10b80*/  FMNMX3.FTZ R132, R132, R30, R31, !PT ;  /* 0x0000001e84847276 */ /* 0x000fe2000781001f */
[C---:B------:R-:W-:Y:S01]  /*10b90*/  FFMA.FTZ R53, R3.reuse, R2, R53 ;  /* 0x0000000203357223 */ /* 0x040fe20000010035 */
[----:B------:R-:W-:Y:S02]  /*10ba0*/  I2FP.F32.S32 R137, R137 ;  /* 0x0000008900897245 */ /* 0x000fe40000201400 */
[----:B------:R-:W-:Y:S02]  /*10bb0*/  I2FP.F32.S32 R136, R136 ;  /* 0x0000008800887245 */ /* 0x000fe40000201400 */
[----:B------:R-:W-:Y:S01]  /*10bc0*/  FMNMX3.FTZ R134, R134, R36, R37, !PT ;  /* 0x0000002486867276 */ /* 0x000fe20007810025 */
[CC--:B------:R-:W-:Y:S01]  /*10bd0*/  FFMA.FTZ R44, R3.reuse, R137.reuse, R44 ;  /* 0x00000089032c7223 */ /* 0x0c0fe2000001002c */
[----:B------:R-:W-:Y:S01]  /*10be0*/  IADD3 R2, PT, PT, R214, 0x29, RZ ;  /* 0x00000029d6027810 */ /* 0x000fe20007ffe0ff */
[C---:B------:R-:W-:Y:S01]  /*10bf0*/  FFMA.FTZ R56, R3.reuse, R136, R56 ;  /* 0x0000008803387223 */ /* 0x040fe20000010038 */
[----:B------:R-:W-:Y:S01]  /*10c00*/  FMNMX3.FTZ R132, R132, R34, R35, !PT ;  /* 0x0000002284847276 */ /* 0x000fe20007810023 */
[C---:B------:R-:W-:Y:S01]  /*10c10*/  FFMA.FTZ R58, R3.reuse, R136, R58 ;  /* 0x00000088033a7223 */ /* 0x040fe2000001003a */
[----:B------:R-:W-:Y:S01]  /*10c20*/  FMNMX3.FTZ R134, R134, R40, R41, !PT ;  /* 0x0000002886867276 */ /* 0x000fe20007810029 */
[C---:B------:R-:W-:Y:S01]  /*10c30*/  FFMA.FTZ R46, R3.reuse, R137, R46 ;  /* 0x00000089032e7223 */ /* 0x040fe2000001002e */
[----:B------:R-:W-:Y:S02]  /*10c40*/  I2FP.F32.S32 R2, R2 ;  /* 0x0000000200027245 */ /* 0x000fe40000201400 */
[----:B------:R-:W-:Y:S02]  /*10c50*/  IADD3 R133, PT, PT, R214, 0x30, RZ ;  /* 0x00000030d6857810 */ /* 0x000fe40007ffe0ff */
[----:B------:R-:W-:Y:S01]  /*10c60*/  FMNMX3.FTZ R136, R132, R38, R39, !PT ;  /* 0x0000002684887276 */ /* 0x000fe20007810027 */
[C---:B------:R-:W-:Y:S01]  /*10c70*/  FFMA.FTZ R59, R3.reuse, R2, R59 ;  /* 0x00000002033b7223 */ /* 0x040fe2000001003b */
[----:B------:R-:W-:Y:S01]  /*10c80*/  FMNMX3.FTZ R134, R134, R44, R45, !PT ;  /* 0x0000002c86867276 */ /* 0x000fe2000781002d */
[C---:B------:R-:W-:Y:S01]  /*10c90*/  FFMA.FTZ R57, R3.reuse, R2, R57 ;  /* 0x0000000203397223 */ /* 0x040fe20000010039 */
[----:B------:R-:W-:Y:S02]  /*10ca0*/  I2FP.F32.S32 R133, R133 ;  /* 0x0000008500857245 */ /* 0x000fe40000201400 */
[----:B------:R-:W-:Y:S02]  /*10cb0*/  FMNMX3.FTZ R136, R136, R42, R43, !PT ;  /* 0x0000002a88887276 */ /* 0x000fe4000781002b */
[----:B------:R-:W-:Y:S01]  /*10cc0*/  IADD3 R2, PT, PT, R214, 0x31, RZ ;  /* 0x00000031d6027810 */ /* 0x000fe20007ffe0ff */
[CC--:B------:R-:W-:Y:S01]  /*10cd0*/  FFMA.FTZ R60, R3.reuse, R133.reuse, R60 ;  /* 0x00000085033c7223 */ /* 0x0c0fe2000001003c */
[----:B------:R-:W-:Y:S01]  /*10ce0*/  FMNMX3.FTZ R134, R134, R48, R49, !PT ;  /* 0x0000003086867276 */ /* 0x000fe20007810031 */
[C---:B------:R-:W-:Y:S01]  /*10cf0*/  FFMA.FTZ R62, R3.reuse, R133, R62 ;  /* 0x00000085033e7223 */ /* 0x040fe2000001003e */
[----:B------:R-:W-:Y:S02]  /*10d00*/  FMNMX3.FTZ R136, R136, R46, R47, !PT ;  /* 0x0000002e88887276 */ /* 0x000fe4000781002f */
[----:B------:R-:W-:Y:S02]  /*10d10*/  I2FP.F32.S32 R2, R2 ;  /* 0x0000000200027245 */ /* 0x000fe40000201400 */
[C---:B------:R-:W-:Y:S02]  /*10d20*/  IADD3 R132, PT, PT, R214.reuse, 0x39, RZ ;  /* 0x00000039d6847810 */ /* 0x040fe40007ffe0ff */
[----:B------:R-:W-:Y:S01]  /*10d30*/  IADD3 R133, PT, PT, R214, 0x38, RZ ;  /* 0x00000038d6857810 */ /* 0x000fe20007ffe0ff */
[C---:B------:R-:W-:Y:S01]  /*10d40*/  FFMA.FTZ R61, R3.reuse, R2, R61 ;  /* 0x00000002033d7223 */ /* 0x040fe2000001003d */
[----:B------:R-:W-:Y:S01]  /*10d50*/  FMNMX3.FTZ R134, R134, R52, R53, !PT ;  /* 0x0000003486867276 */ /* 0x000fe20007810035 */
[C---:B------:R-:W-:Y:S01]  /*10d60*/  FFMA.FTZ R63, R3.reuse, R2, R63 ;  /* 0x00000002033f7223 */ /* 0x040fe2000001003f */
[----:B------:R-:W-:Y:S02]  /*10d70*/  FMNMX3.FTZ R136, R136, R50, R51, !PT ;  /* 0x0000003288887276 */ /* 0x000fe40007810033 */
[----:B------:R-:W-:Y:S02]  /*10d80*/  I2FP.F32.S32 R132, R132 ;  /* 0x0000008400847245 */ /* 0x000fe40000201400 */
[----:B------:R-:W-:Y:S02]  /*10d90*/  I2FP.F32.S32 R133, R133 ;  /* 0x0000008500857245 */ /* 0x000fe40000201400 */
        /* <DEDUP_REMOVED lines=13> */
[----:B------:R-:W-:Y:S05]  /*10e70*/  IADD3 R214, PT, PT, R214, -0x80, RZ ;  /* 0xffffff80d6d67810 */ /* 0x000fea0007ffe0ff */
        /* <DEDUP_REMOVED lines=10> */
[C---:B------:R-:W-:Y:S01]  /*10f20*/  FADD.FTZ R0, -R133.reuse, R0 ;  /* 0x0000000085007221 */ /* 0x040fe20000010100 */
[----:B------:R-:W-:Y:S03]  /*10f30*/  FMUL.FTZ R156, R133, UR4 ;  /* 0x00000004859c7c20 */ /* 0x000fe60008410000 */
[----:B------:R-:W-:Y:S01]  /*10f40*/  FMUL.FTZ R2, R0, UR4 ;  /* 0x0000000400027c20 */ /* 0x000fe20008410000 */
[----:B------:R-:W-:Y:S01]  /*10f50*/  FADD.FTZ R0, -R132, R135 ;  /* 0x0000008784007221 */ /* 0x000fe20000010100 */
[----:B------:R-:W-:Y:S02]  /*10f60*/  FSEL R156, R156, RZ, P1 ;  /* 0x000000ff9c9c7208 */ /* 0x000fe40000800000 */
[----:B------:R-:W-:Y:S01]  /*10f70*/  FSETP.NEU.FTZ.AND P1, PT, R132, -INF , PT ;  /* 0xff8000008400780b */ /* 0x000fe20003f3d000 */
[----:B------:R-:W-:Y:S01]  /*10f80*/  FMUL.FTZ R134, R0, UR4 ;  /* 0x0000000400867c20 */ /* 0x000fe20008410000 */
[----:B------:R-:W2:Y:S01]  /*10f90*/  MUFU.EX2 R2, R2 ;  /* 0x0000000200027308 */ /* 0x000ea20000000800 */
[--C-:B------:R-:W-:Y:S01]  /*10fa0*/  FFMA.FTZ R151, R8, UR4, -R156.reuse ;  /* 0x0000000408977c23 */ /* 0x100fe2000801089c */
[----:B------:R-:W-:Y:S01]  /*10fb0*/  FSEL R154, R154, RZ, P1 ;  /* 0x000000ff9a9a7208 */ /* 0x000fe20000800000 */
[--C-:B------:R-:W-:Y:S01]  /*10fc0*/  FFMA.FTZ R148, R9, UR4, -R156.reuse ;  /* 0x0000000409947c23 */ /* 0x100fe2000801089c */
[--C-:B------:R-:W-:Y:S01]  /*10fd0*/  FFMA.FTZ R155, R4, UR4, -R156.reuse ;  /* 0x00000004049b7c23 */ /* 0x100fe2000801089c */
[----:B------:R-:W-:Y:S01]  /*10fe0*/  FFMA.FTZ R152, R5, UR4, -R156 ;  /* 0x0000000405987c23 */ /* 0x000fe2000801089c */
[----:B------:R-:W-:Y:S01]  /*10ff0*/  MOV R135, R219 ;  /* 0x000000db00877202 */ /* 0x000fe20000000f00 */
[--C-:B------:R-:W-:Y:S03]  /*11000*/  FFMA.FTZ R149, R10, UR4, -R154.reuse ;  /* 0x000000040a957c23 */ /* 0x100fe6000801089a */
[----:B------:R3:W4:Y:S01]  /*11010*/  MUFU.EX2 R0, R134 ;  /* 0x0000008600007308 */ /* 0x0007220000000800 */
[--C-:B------:R-:W-:Y:S01]  /*11020*/  FFMA.FTZ R153, R6, UR4, -R154.reuse ;  /* 0x0000000406997c23 */ /* 0x100fe2000801089a */
[----:B------:R-:W-:Y:S01]  /*11030*/  FFMA.FTZ R150, R7, UR4, -R154 ;  /* 0x0000000407967c23 */ /* 0x000fe2000801089a */
[----:B------:R-:W-:Y:S01]  /*11040*/  @P0 IADD3 R135, PT, PT, R220, -0x40, RZ ;  /* 0xffffffc0dc870810 */ /* 0x000fe20007ffe0ff */
[--C-:B------:R-:W-:Y:S01]  /*11050*/  FFMA.FTZ R167, R24, UR4, -R156.reuse ;  /* 0x0000000418a77c23 */ /* 0x100fe2000801089c */
[----:B------:R-:W-:Y:S01]  /*11060*/  FFMA.FTZ R170, R25, UR4, -R156 ;  /* 0x0000000419aa7c23 */ /* 0x000fe2000801089c */
[--C-:B------:R-:W-:Y:S01]  /*11070*/  FFMA.FTZ R171, R26, UR4, -R154.reuse ;  /* 0x000000041aab7c23 */ /* 0x100fe2000801089a */
[----:B------:R-:W-:Y:S03]  /*11080*/  IADD3 R204, PT, PT, R204, R135, RZ ;  /* 0x00000087cccc7210 */ /* 0x000fe60007ffe0ff */
[----:B------:R-:W-:Y:S01]  /*11090*/  MUFU.EX2 R155, R155 ;  /* 0x0000009b009b7308 */ /* 0x000fe20000000800 */
[----:B------:R-:W5:Y:S01]  /*110a0*/  LDSM.16.MT88.4 R144, [R135] ;  /* 0x000000008790783b */ /* 0x000f620000004200 */
[C---:B--2---:R-:W-:Y:S01]  /*110b0*/  FMUL.FTZ R4, R2.reuse, R128 ;  /* 0x0000008002047220 */ /* 0x044fe20000410000 */
[C---:B------:R-:W-:Y:S01]  /*110c0*/  FMUL.FTZ R5, R2.reuse, R129 ;  /* 0x0000008102057220 */ /* 0x040fe20000410000 */
[C---:B------:R-:W-:Y:S01]  /*110d0*/  FMUL.FTZ R8, R2.reuse, R124 ;  /* 0x0000007c02087220 */ /* 0x040fe20000410000 */
[C---:B------:R-:W-:Y:S01]  /*110e0*/  FMUL.FTZ R9, R2.reuse, R125 ;  /* 0x0000007d02097220 */ /* 0x040fe20000410000 */
[C---:B------:R-:W-:Y:S01]  /*110f0*/  FMUL.FTZ R68, R2.reuse, R68 ;  /* 0x0000004402447220 */ /* 0x040fe20000410000 */
[----:B------:R-:W-:Y:S03]  /*11100*/  FMUL.FTZ R69, R2, R69 ;  /* 0x0000004502457220 */ /* 0x000fe60000410000 */
[----:B------:R-:W2:Y:S01]  /*11110*/  MUFU.EX2 R152, R152 ;  /* 0x0000009800987308 */ /* 0x000ea20000000800 */
[--C-:B---3--:R-:W-:Y:S01]  /*11120*/  FFMA.FTZ R134, R11, UR4, -R154.reuse ;  /* 0x000000040b867c23 */ /* 0x108fe2000801089a */
[C---:B----4-:R-:W-:Y:S01]  /*11130*/  FMUL.FTZ R6, R0.reuse, R130 ;  /* 0x0000008200067220 */ /* 0x050fe20000410000 */
[C---:B------:R-:W-:Y:S01]  /*11140*/  FMUL.FTZ R7, R0.reuse, R131 ;  /* 0x0000008300077220 */ /* 0x040fe20000410000 */
[C---:B------:R-:W-:Y:S01]  /*11150*/  FMUL.FTZ R10, R0.reuse, R126 ;  /* 0x0000007e000a7220 */ /* 0x040fe20000410000 */
[C---:B------:R-:W-:Y:S01]  /*11160*/  FMUL.FTZ R11, R0.reuse, R127 ;  /* 0x0000007f000b7220 */ /* 0x040fe20000410000 */
[C---:B------:R-:W-:Y:S01]  /*11170*/  FMUL.FTZ R70, R0.reuse, R70 ;  /* 0x0000004600467220 */ /* 0x040fe20000410000 */
[----:B------:R-:W3:Y:S03]  /*11180*/  LDSM.16.MT88.4 R124, [R204] ;  /* 0x00000000cc7c783b */ /* 0x000ee60000004200 */
[----:B------:R-:W-:Y:S01]  /*11190*/  MUFU.EX2 R153, R153 ;  /* 0x0000009900997308 */ /* 0x000fe20000000800 */
[----:B------:R-:W-:Y:S01]  /*111a0*/  FMUL.FTZ R71, R0, R71 ;  /* 0x0000004700477220 */ /* 0x000fe20000410000 */
[C---:B------:R-:W-:Y:S01]  /*111b0*/  FMUL.FTZ R72, R2.reuse, R72 ;  /* 0x0000004802487220 */ /* 0x040fe20000410000 */
[----:B------:R-:W-:Y:S01]  /*111c0*/  FMUL.FTZ R73, R2, R73 ;  /* 0x0000004902497220 */ /* 0x000fe20000410000 */
[C---:B------:R-:W-:Y:S01]  /*111d0*/  FMUL.FTZ R74, R0.reuse, R74 ;  /* 0x0000004a004a7220 */ /* 0x040fe20000410000 */
[----:B------:R-:W-:Y:S01]  /*111e0*/  FMUL.FTZ R75, R0, R75 ;  /* 0x0000004b004b7220 */ /* 0x000fe20000410000 */
[--C-:B------:R-:W-:Y:S01]  /*111f0*/  FFMA.FTZ R172, R27, UR4, -R154.reuse ;  /* 0x000000041bac7c23 */ /* 0x100fe2000801089a */
[----:B------:R-:W-:Y:S03]  /*11200*/  FFMA.FTZ R173, R39, UR4, -R154 ;  /* 0x0000000427ad7c23 */ /* 0x000fe6000801089a */
[----:B------:R-:W4:Y:S01]  /*11210*/  MUFU.EX2 R150, R150 ;  /* 0x0000009600967308 */ /* 0x000f220000000800 */
[----:B--2---:R-:W-:Y:S01]  /*11220*/  F2FP.F16.F32.PACK_AB R128, R152, R155 ;  /* 0x0000009b9880723e */ /* 0x004fe200000000ff */
[----:B------:R-:W-:Y:S01]  /*11230*/  LDSM.16.MT88.4 R24, [R204+0x1000] ;  /* 0x00100000cc18783b */ /* 0x000fe20000004200 */
[----:B------:R-:W-:Y:S01]  /*11240*/  FFMA.FTZ R174, R41, UR4, -R156 ;  /* 0x0000000429ae7c23 */ /* 0x000fe2000801089c */
[--C-:B------:R-:W-:Y:S01]  /*11250*/  FFMA.FTZ R175, R42, UR4, -R154.reuse ;  /* 0x000000042aaf7c23 */ /* 0x100fe2000801089a */
[----:B------:R-:W-:Y:S01]  /*11260*/  FFMA.FTZ R176, R43, UR4, -R154 ;  /* 0x000000042bb07c23 */ /* 0x000fe2000801089a */
        /* <DEDUP_REMOVED lines=10> */
[----:B------:R-:W2:Y:S01]  /*11310*/  MUFU.EX2 R148, R148 ;  /* 0x0000009400947308 */ /* 0x000ea20000000800 */
        /* <DEDUP_REMOVED lines=27> */
[--C-:B------:R-:W-:Y:S01]  /*114d0*/  FFMA.FTZ R157, R12, UR4, -R156.reuse ;  /* 0x000000040c9d7c23 */ /* 0x100fe2000801089c */
[C---:B------:R-:W-:Y:S01]  /*114e0*/  FMUL.FTZ R12, R2.reuse, R120 ;  /* 0x00000078020c7220 */ /* 0x040fe20000410000 */
[----:B------:R-:W-:Y:S01]  /*114f0*/  FFMA.FTZ R158, R13, UR4, -R156 ;  /* 0x000000040d9e7c23 */ /* 0x000fe2000801089c */
[----:B------:R-:W-:Y:S01]  /*11500*/  FMUL.FTZ R13, R2, R121 ;  /* 0x00000079020d7220 */ /* 0x000fe20000410000 */
[--C-:B------:R-:W-:Y:S01]  /*11510*/  FFMA.FTZ R159, R14, UR4, -R154.reuse ;  /* 0x000000040e9f7c23 */ /* 0x100fe2000801089a */
[----:B----4-:R-:W-:Y:S01]  /*11520*/  F2FP.F16.F32.PACK_AB R131, R134, R149 ;  /* 0x000000958683723e */ /* 0x010fe200000000ff */
[C---:B------:R-:W-:Y:S01]  /*11530*/  FMUL.FTZ R14, R0.reuse, R122 ;  /* 0x0000007a000e7220 */ /* 0x040fe20000410000 */
[----:B------:R-:W-:Y:S01]  /*11540*/  FFMA.FTZ R162, R15, UR4, -R154 ;  /* 0x000000040fa27c23 */ /* 0x000fe2000801089a */
[----:B------:R-:W-:Y:S01]  /*11550*/  FMUL.FTZ R15, R0, R123 ;  /* 0x0000007b000f7220 */ /* 0x000fe20000410000 */
[C---:B------:R-:W-:Y:S01]  /*11560*/  FMUL.FTZ R108, R2.reuse, R108 ;  /* 0x0000006c026c7220 */ /* 0x040fe20000410000 */
[----:B------:R-:W-:Y:S01]  /*11570*/  LDSM.16.MT88.4 R120, [R197+0xc800] ;  /* 0x00c80000c578783b */ /* 0x000fe20000004200 */
[----:B------:R-:W-:Y:S01]  /*11580*/  FMUL.FTZ R109, R2, R109 ;  /* 0x0000006d026d7220 */ /* 0x000fe20000410000 */
[C---:B-1----:R-:W-:Y:S01]  /*11590*/  HMMA.16816.F32 R4, R128.reuse, R136, R4 ;  /* 0x000000888004723c */ /* 0x042fe20000001804 */
[----:B------:R-:W-:Y:S04]  /*115a0*/  MUFU.EX2 R157, R157 ;  /* 0x0000009d009d7308 */ /* 0x000fe80000000800 */
[C---:B------:R-:W-:Y:S01]  /*115b0*/  FMUL.FTZ R110, R0.reuse, R110 ;  /* 0x0000006e006e7220 */ /* 0x040fe20000410000 */
[----:B------:R-:W-:Y:S01]  /*115c0*/  FMUL.FTZ R111, R0, R111 ;  /* 0x0000006f006f7220 */ /* 0x000fe20000410000 */
[C---:B------:R-:W-:Y:S01]  /*115d0*/  FMUL.FTZ R112, R2.reuse, R112 ;  /* 0x0000007002707220 */ /* 0x040fe20000410000 */
[C---:B------:R-:W-:Y:S01]  /*115e0*/  HMMA.16816.F32 R8, R128.reuse, R138, R8 ;  /* 0x0000008a8008723c */ /* 0x040fe20000001808 */
[----:B------:R-:W1:Y:S02]  /*115f0*/  LDSM.16.MT88.4 R136, [R197+0x10000] ;  /* 0x01000000c588783b */ /* 0x000e640000004200 */
[----:B------:R-:W2:Y:S01]  /*11600*/  MUFU.EX2 R158, R158 ;  /* 0x0000009e009e7308 */ /* 0x000ea20000000800 */
[----:B------:R-:W-:Y:S01]  /*11610*/  FMUL.FTZ R113, R2, R113 ;  /* 0x0000007102717220 */ /* 0x000fe20000410000 */
[C---:B------:R-:W-:Y:S01]  /*11620*/  FMUL.FTZ R114, R0.reuse, R114 ;  /* 0x0000007200727220 */ /* 0x040fe20000410000 */
[----:B------:R-:W-:Y:S01]  /*11630*/  FMUL.FTZ R115, R0, R115 ;  /* 0x0000007300737220 */ /* 0x000fe20000410000 */
[--C-:B------:R-:W-:Y:S01]  /*11640*/  FFMA.FTZ R160, R16, UR4, -R156.reuse ;  /* 0x0000000410a07c23 */ /* 0x100fe2000801089c */
[C---:B------:R-:W-:Y:S01]  /*11650*/  FMUL.FTZ R16, R2.reuse, R116 ;  /* 0x0000007402107220 */ /* 0x040fe20000410000 */
[C---:B------:R-:W-:Y:S04]  /*11660*/  HMMA.16816.F32 R68, R128.reuse, R140, R68 ;  /* 0x0000008c8044723c */ /* 0x040fe80000001844 */
[----:B------:R-:W-:Y:S01]  /*11670*/  MUFU.EX2 R159, R159 ;  /* 0x0000009f009f7308 */ /* 0x000fe20000000800 */
[----:B------:R-:W-:Y:S01]  /*11680*/  FFMA.FTZ R161, R17, UR4, -R156 ;  /* 0x0000000411a17c23 */ /* 0x000fe2000801089c */
[----:B------:R-:W-:Y:S01]  /*11690*/  FMUL.FTZ R17, R2, R117 ;  /* 0x0000007502117220 */ /* 0x000fe20000410000 */
[--C-:B------:R-:W-:Y:S01]  /*116a0*/  FFMA.FTZ R163, R18, UR4, -R154.reuse ;  /* 0x0000000412a37c23 */ /* 0x100fe2000801089a */
[----:B------:R-:W-:Y:S01]  /*116b0*/  FMUL.FTZ R18, R0, R118 ;  /* 0x0000007600127220 */ /* 0x000fe20000410000 */
[----:B------:R-:W-:Y:S01]  /*116c0*/  FFMA.FTZ R164, R19, UR4, -R154 ;  /* 0x0000000413a47c23 */ /* 0x000fe2000801089a */
[C---:B------:R-:W-:Y:S01]  /*116d0*/  HMMA.16816.F32 R72, R128.reuse, R142, R72 ;  /* 0x0000008e8048723c */ /* 0x040fe20000001848 */
[----:B------:R-:W4:Y:S03]  /*116e0*/  LDSM.16.MT88.4 R140, [R196+0x10000] ;  /* 0x01000000c48c783b */ /* 0x000f260000004200 */
[----:B------:R-:W3:Y:S01]  /*116f0*/  MUFU.EX2 R162, R162 ;  /* 0x000000a200a27308 */ /* 0x000ee20000000800 */
[----:B--2---:R-:W-:Y:S01]  /*11700*/  F2FP.F16.F32.PACK_AB R116, R158, R157 ;  /* 0x0000009d9e74723e */ /* 0x004fe200000000ff */
[----:B------:R-:W-:Y:S01]  /*11710*/  FMUL.FTZ R19, R0, R119 ;  /* 0x0000007700137220 */ /* 0x000fe20000410000 */
[--C-:B------:R-:W-:Y:S01]  /*11720*/  FFMA.FTZ R165, R20, UR4, -R156.reuse ;  /* 0x0000000414a57c23 */ /* 0x100fe2000801089c */
[----:B------:R-:W-:Y:S01]  /*11730*/  FFMA.FTZ R166, R21, UR4, -R156 ;  /* 0x0000000415a67c23 */ /* 0x000fe2000801089c */
[--C-:B------:R-:W-:Y:S01]  /*11740*/  FFMA.FTZ R169, R22, UR4, -R154.reuse ;  /* 0x0000000416a97c23 */ /* 0x100fe2000801089a */
[C---:B-----5:R-:W-:Y:S04]  /*11750*/  HMMA.16816.F32 R76, R128.reuse, R144, R76 ;  /* 0x00000090804c723c */ /* 0x060fe8000000184c */
[----:B------:R-:W-:Y:S01]  /*11760*/  MUFU.EX2 R160, R160 ;  /* 0x000000a000a07308 */ /* 0x000fe20000000800 */
[----:B------:R-:W-:Y:S01]  /*11770*/  FFMA.FTZ R168, R23, UR4, -R154 ;  /* 0x0000000417a87c23 */ /* 0x000fe2000801089a */
[--C-:B------:R-:W-:Y:S01]  /*11780*/  FFMA.FTZ R52, R52, UR4, -R156.reuse ;  /* 0x0000000434347c23 */ /* 0x100fe2000801089c */
[----:B------:R-:W-:Y:S01]  /*11790*/  FFMA.FTZ R53, R53, UR4, -R156 ;  /* 0x0000000435357c23 */ /* 0x000fe2000801089c */
[--C-:B------:R-:W-:Y:S01]  /*117a0*/  FFMA.FTZ R54, R54, UR4, -R154.reuse ;  /* 0x0000000436367c23 */ /* 0x100fe2000801089a */
[----:B------:R-:W-:Y:S01]  /*117b0*/  FFMA.FTZ R55, R55, UR4, -R154 ;  /* 0x0000000437377c23 */ /* 0x000fe2000801089a */
[C---:B------:R-:W-:Y:S01]  /*117c0*/  HMMA.16816.F32 R80, R128.reuse, R146, R80 ;  /* 0x000000928050723c */ /* 0x040fe20000001850 */
[----:B------:R-:W-:Y:S03]  /*117d0*/  LDSM.16.MT88.4 R144, [R204+0x800] ;  /* 0x00080000cc90783b */ /* 0x000fe60000004200 */
[----:B------:R-:W2:Y:S01]  /*117e0*/  MUFU.EX2 R161, R161 ;  /* 0x000000a100a17308 */ /* 0x000ea20000000800 */
[----:B---3--:R-:W-:Y:S01]  /*117f0*/  F2FP.F16.F32.PACK_AB R117, R162, R159 ;  /* 0x0000009fa275723e */ /* 0x008fe200000000ff */
[--C-:B------:R-:W-:Y:S01]  /*11800*/  FFMA.FTZ R56, R56, UR4, -R156.reuse ;  /* 0x0000000438387c23 */ /* 0x100fe2000801089c */
[----:B------:R-:W-:Y:S01]  /*11810*/  FFMA.FTZ R57, R57, UR4, -R156 ;  /* 0x0000000439397c23 */ /* 0x000fe2000801089c */
[--C-:B------:R-:W-:Y:S01]  /*11820*/  FFMA.FTZ R58, R58, UR4, -R154.reuse ;  /* 0x000000043a3a7c23 */ /* 0x100fe2000801089a */
[----:B------:R-:W-:Y:S01]  /*11830*/  FFMA.FTZ R59, R59, UR4, -R154 ;  /* 0x000000043b3b7c23 */ /* 0x000fe2000801089a */
[C---:B------:R-:W-:Y:S04]  /*11840*/  HMMA.16816.F32 R84, R128.reuse, R124, R84 ;  /* 0x0000007c8054723c */ /* 0x040fe80000001854 */
[----:B------:R-:W-:Y:S01]  /*11850*/  MUFU.EX2 R163, R163 ;  /* 0x000000a300a37308 */ /* 0x000fe20000000800 */
[--C-:B------:R-:W-:Y:S01]  /*11860*/  FFMA.FTZ R48, R48, UR4, -R156.reuse ;  /* 0x0000000430307c23 */ /* 0x100fe2000801089c */
[----:B------:R-:W-:Y:S01]  /*11870*/  FFMA.FTZ R49, R49, UR4, -R156 ;  /* 0x0000000431317c23 */ /* 0x000fe2000801089c */
[--C-:B------:R-:W-:Y:S01]  /*11880*/  FFMA.FTZ R50, R50, UR4, -R154.reuse ;  /* 0x0000000432327c23 */ /* 0x100fe2000801089a */
[--C-:B------:R-:W-:Y:S01]  /*11890*/  FFMA.FTZ R51, R51, UR4, -R154.reuse ;  /* 0x0000000433337c23 */ /* 0x100fe2000801089a */
[----:B------:R-:W-:Y:S01]  /*118a0*/  FFMA.FTZ R62, R62, UR4, -R154 ;  /* 0x000000043e3e7c23 */ /* 0x000fe2000801089a */
[C---:B------:R-:W-:Y:S01]  /*118b0*/  HMMA.16816.F32 R88, R128.reuse, R126, R88 ;  /* 0x0000007e8058723c */ /* 0x040fe20000001858 */
[----:B------:R-:W3:Y:S03]  /*118c0*/  LDSM.16.MT88.4 R124, [R135+0x4000] ;  /* 0x00400000877c783b */ /* 0x000ee60000004200 */
[----:B------:R-:W5:Y:S01]  /*118d0*/  MUFU.EX2 R164, R164 ;  /* 0x000000a400a47308 */ /* 0x000f620000000800 */
[----:B--2---:R-:W-:Y:S01]  /*118e0*/  F2FP.F16.F32.PACK_AB R118, R161, R160 ;  /* 0x000000a0a176723e */ /* 0x004fe200000000ff */
[----:B------:R-:W-:Y:S01]  /*118f0*/  FFMA.FTZ R155, R2, R223, R155 ;  /* 0x000000df029b7223 */ /* 0x000fe2000001009b */
[----:B------:R-:W-:Y:S01]  /*11900*/  ISETP.GT.AND P1, PT, R213, R206, PT ;  /* 0x000000ced500720c */ /* 0x000fe20003f24270 */
[----:B------:R-:W-:Y:S01]  /*11910*/  FFMA.FTZ R153, R0, R221, R153 ;  /* 0x000000dd00997223 */ /* 0x000fe20000010099 */
[C---:B-1----:R-:W-:Y:S05]  /*11920*/  HMMA.16816.F32 R92, R128.reuse, R136, R92 ;  /* 0x00000088805c723c */ /* 0x042fea000000185c */
[----:B------:R-:W-:Y:S01]  /*11930*/  MUFU.EX2 R52, R52 ;  /* 0x0000003400347308 */ /* 0x000fe20000000800 */
[----:B------:R-:W-:Y:S01]  /*11940*/  FADD.FTZ R152, R152, R155 ;  /* 0x0000009b98987221 */ /* 0x000fe20000010000 */
[----:B------:R-:W-:Y:S03]  /*11950*/  FADD.FTZ R150, R150, R153 ;  /* 0x0000009996967221 */ /* 0x000fe60000010000 */
[----:B------:R-:W-:Y:S01]  /*11960*/  FADD.FTZ R151, R151, R152 ;  /* 0x0000009897977221 */ /* 0x000fe20000010000 */
[C---:B------:R-:W-:Y:S01]  /*11970*/  HMMA.16816.F32 R96, R128.reuse, R138, R96 ;  /* 0x0000008a8060723c */ /* 0x040fe20000001860 */
[----:B------:R-:W1:Y:S03]  /*11980*/  LDSM.16.MT88.4 R136, [R204+0x4000] ;  /* 0x00400000cc88783b */ /* 0x000e660000004200 */
[----:B------:R-:W-:Y:S01]  /*11990*/  MUFU.EX2 R53, R53 ;  /* 0x0000003500357308 */ /* 0x000fe20000000800 */
[----:B-----5:R-:W-:Y:S01]  /*119a0*/  F2FP.F16.F32.PACK_AB R119, R164, R163 ;  /* 0x000000a3a477723e */ /* 0x020fe200000000ff */
[----:B------:R-:W-:Y:S01]  /*119b0*/  FADD.FTZ R149, R149, R150 ;  /* 0x0000009695957221 */ /* 0x000fe20000010000 */
[----:B------:R-:W-:Y:S01]  /*119c0*/  FADD.FTZ R148, R148, R151 ;  /* 0x0000009794947221 */ /* 0x000fe20000010000 */
[C---:B----4-:R-:W-:Y:S06]  /*119d0*/  HMMA.16816.F32 R100, R128.reuse, R140, R100 ;  /* 0x0000008c8064723c */ /* 0x050fec0000001864 */
[----:B------:R-:W-:Y:S01]  /*119e0*/  MUFU.EX2 R54, R54 ;  /* 0x0000003600367308 */ /* 0x000fe20000000800 */
[----:B------:R-:W-:Y:S04]  /*119f0*/  FADD.FTZ R134, R134, R149 ;  /* 0x0000009586867221 */ /* 0x000fe80000010000 */
[----:B------:R-:W-:Y:S01]  /*11a00*/  FADD.FTZ R159, R159, R134 ;  /* 0x000000869f9f7221 */ /* 0x000fe20000010000 */
[C---:B------:R-:W-:Y:S01]  /*11a10*/  HMMA.16816.F32 R104, R128.reuse, R142, R104 ;  /* 0x0000008e8068723c */ /* 0x040fe20000001868 */
[----:B------:R-:W2:Y:S03]  /*11a20*/  LDSM.16.MT88.4 R140, [R196+0xc800] ;  /* 0x00c80000c48c783b */ /* 0x000ea60000004200 */
[----:B------:R-:W-:Y:S01]  /*11a30*/  MUFU.EX2 R55, R55 ;  /* 0x0000003700377308 */ /* 0x000fe20000000800 */
[----:B------:R-:W-:Y:S04]  /*11a40*/  FADD.FTZ R162, R162, R159 ;  /* 0x0000009fa2a27221 */ /* 0x000fe80000010000 */
[----:B------:R-:W-:Y:S01]  /*11a50*/  FADD.FTZ R163, R163, R162 ;  /* 0x000000a2a3a37221 */ /* 0x000fe20000010000 */
[C---:B---3--:R-:W-:Y:S04]  /*11a60*/  HMMA.16816.F32 R12, R128.reuse, R124, R12 ;  /* 0x0000007c800c723c */ /* 0x048fe8000000180c */
[----:B------:R-:W-:Y:S01]  /*11a70*/  MUFU.EX2 R56, R56 ;  /* 0x0000003800387308 */ /* 0x000fe20000000800 */
[----:B------:R-:W-:Y:S03]  /*11a80*/  FADD.FTZ R164, R164, R163 ;  /* 0x000000a3a4a47221 */ /* 0x000fe60000010000 */
[C---:B------:R-:W-:Y:S01]  /*11a90*/  HMMA.16816.F32 R108, R128.reuse, R126, R108 ;  /* 0x0000007e806c723c */ /* 0x040fe2000000186c */
[----:B------:R-:W3:Y:S05]  /*11aa0*/  LDSM.16.MT88.4 R124, [R135+0x800] ;  /* 0x00080000877c783b */ /* 0x000eea0000004200 */
[----:B------:R-:W-:Y:S02]  /*11ab0*/  MUFU.EX2 R57, R57 ;  /* 0x0000003900397308 */ /* 0x000fe40000000800 */
[C---:B-1----:R-:W-:Y:S08]  /*11ac0*/  HMMA.16816.F32 R112, R128.reuse, R136, R112 ;  /* 0x000000888070723c */ /* 0x042ff00000001870 */
[----:B------:R-:W-:Y:S01]  /*11ad0*/  MUFU.EX2 R58, R58 ;  /* 0x0000003a003a7308 */ /* 0x000fe20000000800 */
[----:B------:R-:W-:Y:S01]  /*11ae0*/  HMMA.16816.F32 R16, R128, R138, R16 ;  /* 0x0000008a8010723c */ /* 0x000fe20000001810 */
[----:B------:R-:W-:Y:S08]  /*11af0*/  LDSM.16.MT88.4 R128, [R135+0x4800] ;  /* 0x004800008780783b */ /* 0x000ff00000004200 */
[----:B------:R-:W-:Y:S01]  /*11b00*/  MUFU.EX2 R59, R59 ;  /* 0x0000003b003b7308 */ /* 0x000fe20000000800 */
[C---:B------:R-:W-:Y:S01]  /*11b10*/  HMMA.16816.F32 R4, R116.reuse, R120, R4 ;  /* 0x000000787404723c */ /* 0x040fe20000001804 */
[----:B------:R-:W-:Y:S08]  /*11b20*/  LDSM.16.MT88.4 R136, [R204+0x4800] ;  /* 0x00480000cc88783b */ /* 0x000ff00000004200 */
[----:B------:R-:W-:Y:S01]  /*11b30*/  MUFU.EX2 R165, R165 ;  /* 0x000000a500a57308 */ /* 0x000fe20000000800 */
[C---:B------:R-:W-:Y:S01]  /*11b40*/  HMMA.16816.F32 R8, R116.reuse, R122, R8 ;  /* 0x0000007a7408723c */ /* 0x040fe20000001808 */
[----:B------:R-:W1:Y:S08]  /*11b50*/  LDSM.16.MT88.4 R120, [R197+0x10800] ;  /* 0x01080000c578783b */ /* 0x000e700000004200 */
[----:B------:R-:W4:Y:S01]  /*11b60*/  MUFU.EX2 R166, R166 ;  /* 0x000000a600a67308 */ /* 0x000f220000000800 */
[C---:B--2---:R-:W-:Y:S09]  /*11b70*/  HMMA.16816.F32 R68, R116.reuse, R140, R68 ;  /* 0x0000008c7444723c */ /* 0x044ff20000001844 */
[----:B------:R-:W-:Y:S01]  /*11b80*/  MUFU.EX2 R169, R169 ;  /* 0x000000a900a97308 */ /* 0x000fe20000000800 */
[C---:B------:R-:W-:Y:S01]  /*11b90*/  HMMA.16816.F32 R72, R116.reuse, R142, R72 ;  /* 0x0000008e7448723c */ /* 0x040fe20000001848 */
[----:B------:R-:W-:Y:S08]  /*11ba0*/  LDSM.16.MT88.4 R140, [R197+0xd000] ;  /* 0x00d00000c58c783b */ /* 0x000ff00000004200 */
[----:B------:R-:W2:Y:S01]  /*11bb0*/  MUFU.EX2 R168, R168 ;  /* 0x000000a800a87308 */ /* 0x000ea20000000800 */
[----:B----4-:R-:W-:Y:S01]  /*11bc0*/  F2FP.F16.F32.PACK_AB R20, R166, R165 ;  /* 0x000000a5a614723e */ /* 0x010fe200000000ff */
[C---:B---3--:R-:W-:Y:S08]  /*11bd0*/  HMMA.16816.F32 R76, R116.reuse, R124, R76 ;  /* 0x0000007c744c723c */ /* 0x048ff0000000184c */
[----:B------:R-:W-:Y:S01]  /*11be0*/  MUFU.EX2 R167, R167 ;  /* 0x000000a700a77308 */ /* 0x000fe20000000800 */
[C---:B------:R-:W-:Y:S01]  /*11bf0*/  HMMA.16816.F32 R80, R116.reuse, R126, R80 ;  /* 0x0000007e7450723c */ /* 0x040fe20000001850 */
[----:B------:R-:W3:Y:S08]  /*11c00*/  LDSM.16.MT88.4 R124, [R196+0x10800] ;  /* 0x01080000c47c783b */ /* 0x000ef00000004200 */
[----:B------:R-:W4:Y:S01]  /*11c10*/  MUFU.EX2 R170, R170 ;  /* 0x000000aa00aa7308 */ /* 0x000f220000000800 */
[C---:B--2---:R-:W-:Y:S01]  /*11c20*/  F2FP.F16.F32.PACK_AB R21, R168.reuse, R169 ;  /* 0x000000a9a815723e */ /* 0x044fe200000000ff */
[----:B------:R-:W-:Y:S01]  /*11c30*/  FADD.FTZ R169, R169, R164 ;  /* 0x000000a4a9a97221 */ /* 0x000fe20000010000 */
[C---:B------:R-:W-:Y:S07]  /*11c40*/  HMMA.16816.F32 R84, R116.reuse, R144, R84 ;  /* 0x000000907454723c */ /* 0x040fee0000001854 */
[----:B------:R-:W-:Y:S01]  /*11c50*/  MUFU.EX2 R171, R171 ;  /* 0x000000ab00ab7308 */ /* 0x000fe20000000800 */
[----:B------:R-:W-:Y:S01]  /*11c60*/  FADD.FTZ R168, R168, R169 ;  /* 0x000000a9a8a87221 */ /* 0x000fe20000010000 */
[C---:B------:R-:W-:Y:S01]  /*11c70*/  HMMA.16816.F32 R88, R116.reuse, R146, R88 ;  /* 0x000000927458723c */ /* 0x040fe20000001858 */
[----:B------:R-:W2:Y:S07]  /*11c80*/  LDSM.16.MT88.4 R144, [R196+0xd000] ;  /* 0x00d00000c490783b */ /* 0x000eae0000004200 */
[----:B------:R-:W5:Y:S01]  /*11c90*/  MUFU.EX2 R172, R172 ;  /* 0x000000ac00ac7308 */ /* 0x000f620000000800 */
[----:B----4-:R-:W-:Y:S01]  /*11ca0*/  F2FP.F16.F32.PACK_AB R22, R170, R167 ;  /* 0x000000a7aa16723e */ /* 0x010fe200000000ff */
[C---:B-1----:R-:W-:Y:S08]  /*11cb0*/  HMMA.16816.F32 R92, R116.reuse, R120, R92 ;  /* 0x00000078745c723c */ /* 0x042ff0000000185c */
[----:B------:R-:W-:Y:S01]  /*11cc0*/  MUFU.EX2 R173, R173 ;  /* 0x000000ad00ad7308 */ /* 0x000fe20000000800 */
[C---:B------:R-:W-:Y:S01]  /*11cd0*/  HMMA.16816.F32 R96, R116.reuse, R122, R96 ;  /* 0x0000007a7460723c */ /* 0x040fe20000001860 */
[----:B------:R-:W1:Y:S08]  /*11ce0*/  LDSM.16.MT88.4 R120, [R135+0x1000] ;  /* 0x001000008778783b */ /* 0x000e700000004200 */
[----:B------:R-:W-:Y:S01]  /*11cf0*/  MUFU.EX2 R174, R174 ;  /* 0x000000ae00ae7308 */ /* 0x000fe20000000800 */
[----:B-----5:R-:W-:Y:S01]  /*11d00*/  F2FP.F16.F32.PACK_AB R23, R172, R171 ;  /* 0x000000abac17723e */ /* 0x020fe200000000ff */
[C---:B---3--:R-:W-:Y:S08]  /*11d10*/  HMMA.16816.F32 R100, R116.reuse, R124, R100 ;  /* 0x0000007c7464723c */ /* 0x048ff00000001864 */
        /* <DEDUP_REMOVED lines=9> */
[C---:B------:R-:W-:Y:S09]  /*11db0*/  HMMA.16816.F32 R112, R116.reuse, R136, R112 ;  /* 0x000000887470723c */ /* 0x040ff20000001870 */
[----:B------:R-:W-:Y:S01]  /*11dc0*/  MUFU.EX2 R50, R50 ;  /* 0x0000003200327308 */ /* 0x000fe20000000800 */
[--C-:B------:R-:W-:Y:S01]  /*11dd0*/  FFMA.FTZ R136, R28, UR4, -R156.reuse ;  /* 0x000000041c887c23 */ /* 0x100fe2000801089c */
[----:B------:R-:W-:Y:S01]  /*11de0*/  FFMA.FTZ R137, R29, UR4, -R156 ;  /* 0x000000041d897c23 */ /* 0x000fe2000801089c */
[----:B------:R-:W-:Y:S01]  /*11df0*/  HMMA.16816.F32 R16, R116, R138, R16 ;  /* 0x0000008a7410723c */ /* 0x000fe20000001810 */
[----:B------:R-:W3:Y:S06]  /*11e00*/  LDSM.16.MT88.4 R116, [R197+0x11000] ;  /* 0x01100000c574783b */ /* 0x000eec0000004200 */
[----:B------:R-:W-:Y:S01]  /*11e10*/  MUFU.EX2 R136, R136 ;  /* 0x0000008800887308 */ /* 0x000fe20000000800 */
[----:B------:R-:W-:Y:S01]  /*11e20*/  FFMA.FTZ R139, R31, UR4, -R154 ;  /* 0x000000041f8b7c23 */ /* 0x000fe2000801089a */
[----:B------:R-:W-:Y:S01]  /*11e30*/  FFMA.FTZ R138, R32, UR4, -R156 ;  /* 0x00000004208a7c23 */ /* 0x000fe2000801089c */
[C---:B------:R-:W-:Y:S07]  /*11e40*/  HMMA.16816.F32 R4, R20.reuse, R140, R4 ;  /* 0x0000008c1404723c */ /* 0x040fee0000001804 */
[----:B------:R-:W4:Y:S01]  /*11e50*/  MUFU.EX2 R137, R137 ;  /* 0x0000008900897308 */ /* 0x000f220000000800 */
[----:B------:R-:W-:Y:S01]  /*11e60*/  FFMA.FTZ R140, R30, UR4, -R154 ;  /* 0x000000041e8c7c23 */ /* 0x000fe2000801089a */
[----:B------:R-:W-:Y:S01]  /*11e70*/  FFMA.FTZ R141, R33, UR4, -R156 ;  /* 0x00000004218d7c23 */ /* 0x000fe2000801089c */
[----:B------:R-:W-:Y:S01]  /*11e80*/  LDSM.16.MT88.4 R28, [R196+0xd800] ;  /* 0x00d80000c41c783b */ /* 0x000fe20000004200 */
[C---:B------:R-:W-:Y:S06]  /*11e90*/  HMMA.16816.F32 R8, R20.reuse, R142, R8 ;  /* 0x0000008e1408723c */ /* 0x040fec0000001808 */
[----:B------:R-:W-:Y:S01]  /*11ea0*/  MUFU.EX2 R139, R139 ;  /* 0x0000008b008b7308 */ /* 0x000fe20000000800 */
[--C-:B------:R-:W-:Y:S01]  /*11eb0*/  FFMA.FTZ R142, R34, UR4, -R154.reuse ;  /* 0x00000004228e7c23 */ /* 0x100fe2000801089a */
[----:B------:R-:W-:Y:S02]  /*11ec0*/  FFMA.FTZ R143, R35, UR4, -R154 ;  /* 0x00000004238f7c23 */ /* 0x000fe4000801089a */
[----:B------:R-:W-:Y:S01]  /*11ed0*/  LDSM.16.MT88.4 R32, [R204+0x1800] ;  /* 0x00180000cc20783b */ /* 0x000fe20000004200 */
[C---:B--2---:R-:W-:Y:S05]  /*11ee0*/  HMMA.16816.F32 R68, R20.reuse, R144, R68 ;  /* 0x000000901444723c */ /* 0x044fea0000001844 */
[----:B------:R-:W2:Y:S01]  /*11ef0*/  MUFU.EX2 R140, R140 ;  /* 0x0000008c008c7308 */ /* 0x000ea20000000800 */
[--C-:B------:R-:W-:Y:S01]  /*11f00*/  FFMA.FTZ R144, R36, UR4, -R156.reuse ;  /* 0x0000000424907c23 */ /* 0x100fe2000801089c */
[----:B------:R-:W-:Y:S01]  /*11f10*/  FFMA.FTZ R145, R37, UR4, -R156 ;  /* 0x0000000425917c23 */ /* 0x000fe2000801089c */
[C---:B------:R-:W-:Y:S07]  /*11f20*/  HMMA.16816.F32 R72, R20.reuse, R146, R72 ;  /* 0x000000921448723c */ /* 0x040fee0000001848 */
[----:B------:R-:W-:Y:S01]  /*11f30*/  MUFU.EX2 R138, R138 ;  /* 0x0000008a008a7308 */ /* 0x000fe20000000800 */
[----:B------:R-:W-:Y:S01]  /*11f40*/  FFMA.FTZ R146, R38, UR4, -R154 ;  /* 0x0000000426927c23 */ /* 0x000fe2000801089a */
[--C-:B------:R-:W-:Y:S01]  /*11f50*/  FFMA.FTZ R147, R40, UR4, -R156.reuse ;  /* 0x0000000428937c23 */ /* 0x100fe2000801089c */
[----:B------:R-:W-:Y:S01]  /*11f60*/  LDSM.16.MT88.4 R36, [R196+0xe000] ;  /* 0x00e00000c424783b */ /* 0x000fe20000004200 */
[C---:B-1----:R-:W-:Y:S06]  /*11f70*/  HMMA.16816.F32 R76, R20.reuse, R120, R76 ;  /* 0x00000078144c723c */ /* 0x042fec000000184c */
[----:B------:R-:W1:Y:S01]  /*11f80*/  MUFU.EX2 R141, R141 ;  /* 0x0000008d008d7308 */ /* 0x000e620000000800 */
[----:B------:R-:W-:Y:S01]  /*11f90*/  LDSM.16.MT88.4 R40, [R204+0x6000] ;  /* 0x00600000cc28783b */ /* 0x000fe20000004200 */
[C---:B------:R-:W-:Y:S08]  /*11fa0*/  HMMA.16816.F32 R80, R20.reuse, R122, R80 ;  /* 0x0000007a1450723c */ /* 0x040ff00000001850 */
[----:B------:R-:W-:Y:S01]  /*11fb0*/  MUFU.EX2 R142, R142 ;  /* 0x0000008e008e7308 */ /* 0x000fe20000000800 */
[----:B------:R-:W5:Y:S01]  /*11fc0*/  LDSM.16.MT88.4 R120, [R196+0x11000] ;  /* 0x01100000c478783b */ /* 0x000f620000004200 */
[C---:B------:R-:W-:Y:S08]  /*11fd0*/  HMMA.16816.F32 R84, R20.reuse, R24, R84 ;  /* 0x000000181454723c */ /* 0x040ff00000001854 */
[----:B------:R-:W1:Y:S01]  /*11fe0*/  MUFU.EX2 R143, R143 ;  /* 0x0000008f008f7308 */ /* 0x000e620000000800 */
[C---:B------:R-:W-:Y:S01]  /*11ff0*/  HMMA.16816.F32 R88, R20.reuse, R26, R88 ;  /* 0x0000001a1458723c */ /* 0x040fe20000001858 */
[----:B------:R-:W1:Y:S08]  /*12000*/  LDSM.16.MT88.4 R24, [R197+0xd800] ;  /* 0x00d80000c518783b */ /* 0x000e700000004200 */
[----:B------:R-:W-:Y:S01]  /*12010*/  MUFU.EX2 R144, R144 ;  /* 0x0000009000907308 */ /* 0x000fe20000000800 */
[C---:B---3--:R-:W-:Y:S09]  /*12020*/  HMMA.16816.F32 R92, R20.reuse, R116, R92 ;  /* 0x00000074145c723c */ /* 0x048ff2000000185c */
[----:B------:R-:W3:Y:S01]  /*12030*/  MUFU.EX2 R145, R145 ;  /* 0x0000009100917308 */ /* 0x000ee20000000800 */
[C---:B------:R-:W-:Y:S01]  /*12040*/  HMMA.16816.F32 R96, R20.reuse, R118, R96 ;  /* 0x000000761460723c */ /* 0x040fe20000001860 */
[----:B------:R-:W3:Y:S08]  /*12050*/  LDSM.16.MT88.4 R116, [R135+0x1800] ;  /* 0x001800008774783b */ /* 0x000ef00000004200 */
[----:B------:R-:W3:Y:S10]  /*12060*/  MUFU.EX2 R146, R146 ;  /* 0x0000009200927308 */ /* 0x000ef40000000800 */
[----:B------:R-:W3:Y:S01]  /*12070*/  MUFU.EX2 R147, R147 ;  /* 0x0000009300937308 */ /* 0x000ee20000000800 */
[C---:B-----5:R-:W-:Y:S09]  /*12080*/  HMMA.16816.F32 R100, R20.reuse, R120, R100 ;  /* 0x000000781464723c */ /* 0x060ff20000001864 */
[----:B------:R-:W-:Y:S01]  /*12090*/  MUFU.EX2 R51, R51 ;  /* 0x0000003300337308 */ /* 0x000fe20000000800 */
        /* <DEDUP_REMOVED lines=9> */
[----:B-1----:R-:W-:Y:S02]  /*12130*/  F2FP.F16.F32.PACK_AB R22, R141, R138 ;  /* 0x0000008a8d16723e */ /* 0x002fe400000000ff */
[----:B------:R-:W-:Y:S07]  /*12140*/  F2FP.F16.F32.PACK_AB R23, R143, R142 ;  /* 0x0000008e8f17723e */ /* 0x000fee00000000ff */
[C---:B------:R-:W-:Y:S08]  /*12150*/  HMMA.16816.F32 R4, R20.reuse, R24, R4 ;  /* 0x000000181404723c */ /* 0x040ff00000001804 */
[C---:B------:R-:W-:Y:S01]  /*12160*/  HMMA.16816.F32 R8, R20.reuse, R26, R8 ;  /* 0x0000001a1408723c */ /* 0x040fe20000001808 */
[----:B------:R-:W1:Y:S07]  /*12170*/  LDSM.16.MT88.4 R24, [R197+0x11800] ;  /* 0x01180000c518783b */ /* 0x000e6e0000004200 */
[C---:B------:R-:W-:Y:S08]  /*12180*/  HMMA.16816.F32 R68, R20.reuse, R28, R68 ;  /* 0x0000001c1444723c */ /* 0x040ff00000001844 */
[C---:B------:R-:W-:Y:S01]  /*12190*/  HMMA.16816.F32 R72, R20.reuse, R30, R72 ;  /* 0x0000001e1448723c */ /* 0x040fe20000001848 */
[----:B------:R-:W2:Y:S07]  /*121a0*/  LDSM.16.MT88.4 R28, [R196+0x11800] ;  /* 0x01180000c41c783b */ /* 0x000eae0000004200 */
        /* <DEDUP_REMOVED lines=23> */
[----:B------:R-:W-:Y:S01]  /*12320*/  F2FP.F16.F32.PACK_AB R22, R174, R147 ;  /* 0x00000093ae16723e */ /* 0x000fe200000000ff */
[----:B------:R-:W-:Y:S01]  /*12330*/  LDSM.16.MT88.4 R44, [R196+0xe800] ;  /* 0x00e80000c42c783b */ /* 0x000fe20000004200 */
[----:B------:R-:W-:Y:S02]  /*12340*/  F2FP.F16.F32.PACK_AB R23, R176, R175 ;  /* 0x000000afb017723e */ /* 0x000fe400000000ff */
[----:B------:R-:W3:Y:S05]  /*12350*/  MUFU.EX2 R121, R121 ;  /* 0x0000007900797308 */ /* 0x000eea0000000800 */
        /* <DEDUP_REMOVED lines=26> */
[----:B---3--:R-:W-:Y:S02]  /*12500*/  F2FP.F16.F32.PACK_AB R20, R121, R120 ;  /* 0x000000787914723e */ /* 0x008fe400000000ff */
[----:B-----5:R-:W-:Y:S02]  /*12510*/  F2FP.F16.F32.PACK_AB R21, R123, R122 ;  /* 0x0000007a7b15723e */ /* 0x020fe400000000ff */
[----:B------:R-:W-:Y:S02]  /*12520*/  F2FP.F16.F32.PACK_AB R22, R49, R48 ;  /* 0x000000303116723e */ /* 0x000fe400000000ff */
[----:B------:R-:W-:Y:S07]  /*12530*/  F2FP.F16.F32.PACK_AB R23, R51, R50 ;  /* 0x000000323317723e */ /* 0x000fee00000000ff */
[C---:B--2---:R-:W-:Y:S08]  /*12540*/  HMMA.16816.F32 R4, R20.reuse, R28, R4 ;  /* 0x0000001c1404723c */ /* 0x044ff00000001804 */
[C---:B------:R-:W-:Y:S01]  /*12550*/  HMMA.16816.F32 R8, R20.reuse, R30, R8 ;  /* 0x0000001e1408723c */ /* 0x040fe20000001808 */
[----:B------:R-:W2:Y:S07]  /*12560*/  LDSM.16.MT88.4 R28, [R197+0x12800] ;  /* 0x01280000c51c783b */ /* 0x000eae0000004200 */
[C---:B------:R-:W-:Y:S08]  /*12570*/  HMMA.16816.F32 R68, R20.reuse, R44, R68 ;  /* 0x0000002c1444723c */ /* 0x040ff00000001844 */
        /* <DEDUP_REMOVED lines=24> */
[C---:B-1----:R-:W-:Y:S08]  /*12700*/  HMMA.16816.F32 R4, R20.reuse, R24, R4 ;  /* 0x000000181404723c */ /* 0x042ff00000001804 */
[C---:B------:R-:W-:Y:S01]  /*12710*/  HMMA.16816.F32 R8, R20.reuse, R26, R8 ;  /* 0x0000001a1408723c */ /* 0x040fe20000001808 */
[----:B------:R-:W1:Y:S07]  /*12720*/  LDSM.16.MT88.4 R24, [R197+0x13000] ;  /* 0x01300000c518783b */ /* 0x000e6e0000004200 */
[C---:B------:R-:W-:Y:S03]  /*12730*/  HMMA.16816.F32 R68, R20.reuse, R44, R68 ;  /* 0x0000002c1444723c */ /* 0x040fe60000001844 */
[--C-:B------:R-:W-:Y:S01]  /*12740*/  FFMA.FTZ R44, R60, UR4, -R156.reuse ;  /* 0x000000043c2c7c23 */ /* 0x100fe2000801089c */
[----:B------:R-:W-:Y:S04]  /*12750*/  FFMA.FTZ R45, R61, UR4, -R156 ;  /* 0x000000043d2d7c23 */ /* 0x000fe8000801089c */
[C---:B------:R-:W-:Y:S01]  /*12760*/  HMMA.16816.F32 R72, R20.reuse, R46, R72 ;  /* 0x0000002e1448723c */ /* 0x040fe20000001848 */
[----:B------:R-:W-:Y:S02]  /*12770*/  MUFU.EX2 R44, R44 ;  /* 0x0000002c002c7308 */ /* 0x000fe40000000800 */
[--C-:B------:R-:W-:Y:S05]  /*12780*/  FFMA.FTZ R46, R66, UR4, -R154.reuse ;  /* 0x00000004422e7c23 */ /* 0x100fea000801089a */
[C---:B--2---:R-:W-:Y:S03]  /*12790*/  HMMA.16816.F32 R76, R20.reuse, R28, R76 ;  /* 0x0000001c144c723c */ /* 0x044fe6000000184c */
[----:B------:R-:W2:Y:S05]  /*127a0*/  MUFU.EX2 R45, R45 ;  /* 0x0000002d002d7308 */ /* 0x000eaa0000000800 */
[C---:B------:R-:W-:Y:S01]  /*127b0*/  HMMA.16816.F32 R80, R20.reuse, R30, R80 ;  /* 0x0000001e1450723c */ /* 0x040fe20000001850 */
[----:B------:R-:W4:Y:S04]  /*127c0*/  LDSM.16.MT88.4 R28, [R196+0x13000] ;  /* 0x01300000c41c783b */ /* 0x000f280000004200 */
[----:B------:R-:W-:Y:S03]  /*127d0*/  MUFU.EX2 R46, R46 ;  /* 0x0000002e002e7308 */ /* 0x000fe60000000800 */
[C---:B---3--:R-:W-:Y:S07]  /*127e0*/  HMMA.16816.F32 R84, R20.reuse, R32, R84 ;  /* 0x000000201454723c */ /* 0x048fee0000001854 */
[----:B------:R-:W-:Y:S01]  /*127f0*/  MUFU.EX2 R32, R62 ;  /* 0x0000003e00207308 */ /* 0x000fe20000000800 */
[----:B--2---:R-:W-:Y:S01]  /*12800*/  F2FP.F16.F32.PACK_AB R116, R45, R44 ;  /* 0x0000002c2d74723e */ /* 0x004fe200000000ff */
[--C-:B------:R-:W-:Y:S01]  /*12810*/  FFMA.FTZ R33, R63, UR4, -R154.reuse ;  /* 0x000000043f217c23 */ /* 0x100fe2000801089a */
[----:B------:R-:W-:Y:S01]  /*12820*/  FFMA.FTZ R154, R67, UR4, -R154 ;  /* 0x00000004439a7c23 */ /* 0x000fe2000801089a */
[C---:B------:R-:W-:Y:S06]  /*12830*/  HMMA.16816.F32 R88, R20.reuse, R34, R88 ;  /* 0x000000221458723c */ /* 0x040fec0000001858 */
[----:B------:R-:W2:Y:S01]  /*12840*/  MUFU.EX2 R33, R33 ;  /* 0x0000002100217308 */ /* 0x000ea20000000800 */
[--C-:B------:R-:W-:Y:S01]  /*12850*/  FFMA.FTZ R34, R64, UR4, -R156.reuse ;  /* 0x0000000440227c23 */ /* 0x100fe2000801089c */
[----:B------:R-:W-:Y:S01]  /*12860*/  FFMA.FTZ R156, R65, UR4, -R156 ;  /* 0x00000004419c7c23 */ /* 0x000fe2000801089c */
[C---:B-1----:R-:W-:Y:S07]  /*12870*/  HMMA.16816.F32 R92, R20.reuse, R24, R92 ;  /* 0x00000018145c723c */ /* 0x042fee000000185c */
[----:B------:R-:W-:Y:S01]  /*12880*/  MUFU.EX2 R34, R34 ;  /* 0x0000002200227308 */ /* 0x000fe20000000800 */
[C---:B------:R-:W-:Y:S01]  /*12890*/  HMMA.16816.F32 R96, R20.reuse, R26, R96 ;  /* 0x0000001a1460723c */ /* 0x040fe20000001860 */
[----:B------:R-:W1:Y:S08]  /*128a0*/  LDSM.16.MT88.4 R24, [R196+0xf800] ;  /* 0x00f80000c418783b */ /* 0x000e700000004200 */
[----:B------:R-:W3:Y:S01]  /*128b0*/  MUFU.EX2 R35, R156 ;  /* 0x0000009c00237308 */ /* 0x000ee20000000800 */
[----:B--2---:R-:W-:Y:S01]  /*128c0*/  F2FP.F16.F32.PACK_AB R117, R33, R32 ;  /* 0x000000202175723e */ /* 0x004fe200000000ff */
[C---:B----4-:R-:W-:Y:S08]  /*128d0*/  HMMA.16816.F32 R100, R20.reuse, R28, R100 ;  /* 0x0000001c1464723c */ /* 0x050ff00000001864 */
[----:B------:R-:W2:Y:S01]  /*128e0*/  MUFU.EX2 R29, R154 ;  /* 0x0000009a001d7308 */ /* 0x000ea20000000800 */
[C---:B------:R-:W-:Y:S03]  /*128f0*/  HMMA.16816.F32 R104, R20.reuse, R30, R104 ;  /* 0x0000001e1468723c */ /* 0x040fe60000001868 */
[----:B---3--:R-:W-:Y:S05]  /*12900*/  F2FP.F16.F32.PACK_AB R118, R35, R34 ;  /* 0x000000222376723e */ /* 0x008fea00000000ff */
[C---:B------:R-:W-:Y:S03]  /*12910*/  HMMA.16816.F32 R12, R20.reuse, R36, R12 ;  /* 0x00000024140c723c */ /* 0x040fe6000000180c */
[----:B--2---:R-:W-:Y:S05]  /*12920*/  F2FP.F16.F32.PACK_AB R119, R29, R46 ;  /* 0x0000002e1d77723e */ /* 0x004fea00000000ff */
[C---:B------:R-:W-:Y:S08]  /*12930*/  HMMA.16816.F32 R108, R20.reuse, R38, R108 ;  /* 0x00000026146c723c */ /* 0x040ff0000000186c */
[C---:B------:R-:W-:Y:S08]  /*12940*/  HMMA.16816.F32 R112, R20.reuse, R40, R112 ;  /* 0x000000281470723c */ /* 0x040ff00000001870 */
[----:B------:R-:W-:Y:S01]  /*12950*/  HMMA.16816.F32 R16, R20, R42, R16 ;  /* 0x0000002a1410723c */ /* 0x000fe20000001810 */
[----:B------:R-:W2:Y:S07]  /*12960*/  LDSM.16.MT88.4 R20, [R135+0x3800] ;  /* 0x003800008714783b */ /* 0x000eae0000004200 */
[C---:B------:R-:W-:Y:S01]  /*12970*/  HMMA.16816.F32 R128, R116.reuse, R124, R4 ;  /* 0x0000007c7480723c */ /* 0x040fe20000001804 */
[----:B------:R-:W3:Y:S07]  /*12980*/  LDSM.16.MT88.4 R4, [R204+0x3800] ;  /* 0x00380000cc04783b */ /* 0x000eee0000004200 */
[C---:B------:R-:W-:Y:S01]  /*12990*/  HMMA.16816.F32 R124, R116.reuse, R126, R8 ;  /* 0x0000007e747c723c */ /* 0x040fe20000001808 */
[----:B------:R-:W4:Y:S07]  /*129a0*/  LDSM.16.MT88.4 R8, [R197+0x13800] ;  /* 0x01380000c508783b */ /* 0x000f2e0000004200 */
[C---:B-1----:R-:W-:Y:S03]  /*129b0*/  HMMA.16816.F32 R68, R116.reuse, R24, R68 ;  /* 0x000000187444723c */ /* 0x042fe60000001844 */
[----:B------:R-:W-:Y:S04]  /*129c0*/  FADD.FTZ R25, R157, R148 ;  /* 0x000000949d197221 */ /* 0x000fe80000010000 */
[----:B------:R-:W-:Y:S01]  /*129d0*/  FADD.FTZ R25, R158, R25 ;  /* 0x000000199e197221 */ /* 0x000fe20000010000 */
[C---:B------:R-:W-:Y:S03]  /*129e0*/  HMMA.16816.F32 R72, R116.reuse, R26, R72 ;  /* 0x0000001a7448723c */ /* 0x040fe60000001848 */
[----:B------:R-:W-:Y:S01]  /*129f0*/  FADD.FTZ R0, R160, R25 ;  /* 0x00000019a0007221 */ /* 0x000fe20000010000 */
[----:B------:R-:W-:Y:S03]  /*12a00*/  FADD.FTZ R27, R171, R168 ;  /* 0x000000a8ab1b7221 */ /* 0x000fe60000010000 */
[----:B------:R-:W-:Y:S01]  /*12a10*/  FADD.FTZ R0, R161, R0 ;  /* 0x00000000a1007221 */ /* 0x000fe20000010000 */
[----:B------:R-:W-:Y:S01]  /*12a20*/  FADD.FTZ R27, R172, R27 ;  /* 0x0000001bac1b7221 */ /* 0x000fe20000010000 */
[C---:B--2---:R-:W-:Y:S03]  /*12a30*/  HMMA.16816.F32 R76, R116.reuse, R20, R76 ;  /* 0x00000014744c723c */ /* 0x044fe6000000184c */
        /* <DEDUP_REMOVED lines=13> */
[----:B------:R2:W3:Y:S02]  /*12b10*/  LDSM.16.MT88.4 R4, [R135+0x7800] ;  /* 0x007800008704783b */ /* 0x0004e40000004200 */
        /* <DEDUP_REMOVED lines=8> */
[----:B------:R-:W4:Y:S02]  /*12ba0*/  LDSM.16.MT88.4 R8, [R204+0x7800] ;  /* 0x00780000cc08783b */ /* 0x000f240000004200 */
[----:B------:R-:W-:Y:S01]  /*12bb0*/  FADD.FTZ R2, R173, R2 ;  /* 0x00000002ad027221 */ /* 0x000fe20000010000 */
[----:B------:R-:W-:Y:S01]  /*12bc0*/  FADD.FTZ R25, R147, R0 ;  /* 0x0000000093197221 */ /* 0x000fe20000010000 */
[----:B------:R-:W-:Y:S02]  /*12bd0*/  MOV R0, R133 ;  /* 0x0000008500007202 */ /* 0x000fe40000000f00 */
[----:B------:R-:W-:Y:S01]  /*12be0*/  FADD.FTZ R27, R175, R2 ;  /* 0x00000002af1b7221 */ /* 0x000fe20000010000 */
[----:B------:R-:W-:Y:S01]  /*12bf0*/  FADD.FTZ R25, R174, R25 ;  /* 0x00000019ae197221 */ /* 0x000fe20000010000 */
[C---:B-1----:R-:W-:Y:S03]  /*12c00*/  HMMA.16816.F32 R100, R116.reuse, R20, R100 ;  /* 0x000000147464723c */ /* 0x042fe60000001864 */
[----:B------:R-:W-:Y:S01]  /*12c10*/  FADD.FTZ R27, R176, R27 ;  /* 0x0000001bb01b7221 */ /* 0x000fe20000010000 */
[----:B------:R-:W-:Y:S01]  /*12c20*/  FADD.FTZ R120, R120, R25 ;  /* 0x0000001978787221 */ /* 0x000fe20000010000 */
[----:B--2---:R-:W-:Y:S02]  /*12c30*/  MOV R135, R132 ;  /* 0x0000008400877202 */ /* 0x004fe40000000f00 */
[----:B------:R-:W-:Y:S01]  /*12c40*/  FADD.FTZ R122, R122, R27 ;  /* 0x0000001b7a7a7221 */ /* 0x000fe20000010000 */
[C---:B------:R-:W-:Y:S03]  /*12c50*/  HMMA.16816.F32 R104, R116.reuse, R22, R104 ;  /* 0x000000167468723c */ /* 0x040fe60000001868 */
[----:B------:R-:W-:Y:S01]  /*12c60*/  FADD.FTZ R121, R121, R120 ;  /* 0x0000007879797221 */ /* 0x000fe20000010000 */
[----:B------:R-:W-:Y:S03]  /*12c70*/  FADD.FTZ R123, R123, R122 ;  /* 0x0000007a7b7b7221 */ /* 0x000fe60000010000 */
[----:B------:R-:W-:Y:S01]  /*12c80*/  FADD.FTZ R48, R48, R121 ;  /* 0x0000007930307221 */ /* 0x000fe20000010000 */
[----:B------:R-:W-:Y:S02]  /*12c90*/  FADD.FTZ R50, R50, R123 ;  /* 0x0000007b32327221 */ /* 0x000fe40000010000 */
[C---:B---3--:R-:W-:Y:S03]  /*12ca0*/  HMMA.16816.F32 R120, R116.reuse, R4, R12 ;  /* 0x000000047478723c */ /* 0x048fe6000000180c */
[----:B------:R-:W-:Y:S01]  /*12cb0*/  FADD.FTZ R49, R49, R48 ;  /* 0x0000003031317221 */ /* 0x000fe20000010000 */
[----:B------:R-:W-:Y:S03]  /*12cc0*/  FADD.FTZ R51, R51, R50 ;  /* 0x0000003233337221 */ /* 0x000fe60000010000 */
[----:B------:R-:W-:Y:S01]  /*12cd0*/  FADD.FTZ R52, R52, R49 ;  /* 0x0000003134347221 */ /* 0x000fe20000010000 */
[C---:B------:R-:W-:Y:S03]  /*12ce0*/  HMMA.16816.F32 R108, R116.reuse, R6, R108 ;  /* 0x00000006746c723c */ /* 0x040fe6000000186c */
[----:B------:R-:W-:Y:S01]  /*12cf0*/  FADD.FTZ R54, R54, R51 ;  /* 0x0000003336367221 */ /* 0x000fe20000010000 */
[----:B------:R-:W-:Y:S03]  /*12d00*/  FADD.FTZ R53, R53, R52 ;  /* 0x0000003435357221 */ /* 0x000fe60000010000 */
[----:B------:R-:W-:Y:S01]  /*12d10*/  FADD.FTZ R55, R55, R54 ;  /* 0x0000003637377221 */ /* 0x000fe20000010000 */
[C---:B----4-:R-:W-:Y:S03]  /*12d20*/  HMMA.16816.F32 R112, R116.reuse, R8, R112 ;  /* 0x000000087470723c */ /* 0x050fe60000001870 */
        /* <DEDUP_REMOVED lines=14> */
.L_x_3062:
        /* <DEDUP_REMOVED lines=30> */
[----:B------:R-:W-:Y:S02]  /*12ff0*/  IADD3 R12, PT, PT, R202, 0x20, RZ ;  /* 0x00000020ca0c7810 */ /* 0x000fe40007ffe0ff */
[----:B------:R-:W-:Y:S01]  /*13000*/  LOP3.LUT R14, R3, 0x10, RZ, 0xc0, !PT ;  /* 0x00000010030e7812 */ /* 0x000fe200078ec0ff */
[----:B-1----:R-:W-:Y:S01]  /*13010*/  FADD.FTZ R4, R7, R4 ;  /* 0x0000000407047221 */ /* 0x002fe20000010000 */
[----:B------:R-:W-:Y:S01]  /*13020*/  LOP3.LUT R7, R3, 0x1c0, RZ, 0xc0, !PT ;  /* 0x000001c003077812 */ /* 0x000fe200078ec0ff */
[----:B--2---:R-:W-:Y:S01]  /*13030*/  USHF.L.U32 UR6, UR6, 0x6, URZ ;  /* 0x0000000606067899 */ /* 0x004fe200080006ff */
[----:B------:R-:W-:Y:S01]  /*13040*/  LEA R3, R201, R14, 0x2 ;  /* 0x0000000ec9037211 */ /* 0x000fe200078e10ff */
[----:B-----5:R-:W-:Y:S01]  /*13050*/  FADD.FTZ R5, R8, R5 ;  /* 0x0000000508057221 */ /* 0x020fe20000010000 */
[----:B------:R-:W1:Y:S01]  /*13060*/  MUFU.RCP R10, R4 ;  /* 0x00000004000a7308 */ /* 0x000e620000001000 */
[----:B------:R-:W-:-:S02]  /*13070*/  LOP3.LUT R6, R7, 0x38, R6, 0xf8, !PT ;  /* 0x0000003807067812 */ /* 0x000fc400078ef806 */
[----:B------:R-:W-:Y:S02]  /*13080*/  SEL R7, R200, 0xffffffe0, !P0 ;  /* 0xffffffe0c8077807 */ /* 0x000fe40004000000 */
[----:B------:R-:W-:Y:S02]  /*13090*/  LOP3.LUT R6, R203, R6, RZ, 0xfc, !PT ;  /* 0x00000006cb067212 */ /* 0x000fe400078efcff */
[----:B------:R-:W-:Y:S01]  /*130a0*/  IADD3 R8, PT, PT, R202, 0x18, RZ ;  /* 0x00000018ca087810 */ /* 0x000fe20007ffe0ff */
[----:B------:R-:W2:Y:S01]  /*130b0*/  MUFU.RCP R9, R5 ;  /* 0x0000000500097308 */ /* 0x000ea20000001000 */
[----:B------:R-:W-:Y:S02]  /*130c0*/  FSETP.NE.FTZ.AND P3, PT, R4, RZ, PT ;  /* 0x000000ff0400720b */ /* 0x000fe40003f75000 */
[----:B------:R-:W-:Y:S02]  /*130d0*/  FSETP.NE.FTZ.AND P0, PT, R5, RZ, PT ;  /* 0x000000ff0500720b */ /* 0x000fe40003f15000 */
[----:B------:R-:W-:-:S02]  /*130e0*/  LEA R6, R6, UR5, 0x2 ;  /* 0x0000000506067c11 */ /* 0x000fc4000f8e10ff */
[-C--:B------:R-:W-:Y:S02]  /*130f0*/  ISETP.GE.AND P1, PT, R8, R205.reuse, PT ;  /* 0x000000cd0800720c */ /* 0x080fe40003f26270 */
[----:B-1----:R-:W-:Y:S02]  /*13100*/  FSEL R10, R10, 1, P3 ;  /* 0x3f8000000a0a7808 */ /* 0x002fe40001800000 */
[C---:B------:R-:W-:Y:S02]  /*13110*/  IADD3 R8, PT, PT, R6.reuse, 0x80, RZ ;  /* 0x0000008006087810 */ /* 0x040fe40007ffe0ff */
[----:B------:R-:W-:Y:S01]  /*13120*/  @P4 IADD3 R8, PT, PT, R6, -0x80, RZ ;  /* 0xffffff8006084810 */ /* 0x000fe20007ffe0ff */
[----:B------:R-:W-:Y:S01]  /*13130*/  FMUL.FTZ R128, R10, R128 ;  /* 0x000000800a807220 */ /* 0x000fe20000410000 */
[----:B------:R-:W-:Y:S01]  /*13140*/  ISETP.GE.AND P4, PT, R12, R205, PT ;  /* 0x000000cd0c00720c */ /* 0x000fe20003f86270 */
[C---:B------:R-:W-:Y:S01]  /*13150*/  FMUL.FTZ R129, R10.reuse, R129 ;  /* 0x000000810a817220 */ /* 0x040fe20000410000 */
[----:B--2---:R-:W-:Y:S01]  /*13160*/  FSEL R9, R9, 1, P0 ;  /* 0x3f80000009097808 */ /* 0x004fe20000000000 */
        /* <DEDUP_REMOVED lines=70> */
[----:B------:R-:W-:Y:S01]  /*135d0*/  STS.64 [R13], R72 ;  /* 0x000000480d007388 */ /* 0x000fe20000000a00 */
[C---:B------:R-:W-:Y:S01]  /*135e0*/  FMUL.FTZ R112, R10.reuse, R112 ;  /* 0x000000700a707220 */ /* 0x040fe20000410000 */
[C---:B------:R-:W-:Y:S01]  /*135f0*/  FMUL.FTZ R113, R10.reuse, R113 ;  /* 0x000000710a717220 */ /* 0x040fe20000410000 */
[C---:B------:R-:W-:Y:S01]  /*13600*/  FMUL.FTZ R116, R10.reuse, R116 ;  /* 0x000000740a747220 */ /* 0x040fe20000410000 */
[----:B------:R5:W-:Y:S01]  /*13610*/  STS.64 [R13+0x800], R74 ;  /* 0x0008004a0d007388 */ /* 0x000be20000000a00 */
[----:B------:R-:W-:Y:S01]  /*13620*/  FMUL.FTZ R117, R10, R117 ;  /* 0x000000750a757220 */ /* 0x000fe20000410000 */
[----:B------:R-:W3:Y:S01]  /*13630*/  @P3 LDC R18, c[0x0][0x458] ;  /* 0x00011600ff123b82 */ /* 0x000ee20000000800 */
[----:B------:R-:W4:Y:S01]  /*13640*/  @P3 MUFU.LG2 R4, R4 ;  /* 0x0000000400043308 */ /* 0x000f220000000c00 */
[----:B------:R-:W-:Y:S04]  /*13650*/  STS.64 [R8], R76 ;  /* 0x0000004c08007388 */ /* 0x000fe80000000a00 */
[----:B------:R-:W-:Y:S02]  /*13660*/  STS.64 [R8+0x800], R78 ;  /* 0x0008004e08007388 */ /* 0x000fe40000000a00 */
[----:B------:R-:W5:Y:S01]  /*13670*/  LDC.64 R10, c[0x0][0x430] ;  /* 0x00010c00ff0a7b82 */ /* 0x000f620000000a00 */
[----:B------:R-:W5:Y:S01]  /*13680*/  @P0 MUFU.LG2 R5, R5 ;  /* 0x0000000500050308 */ /* 0x000f620000000c00 */
[----:B------:R-:W-:Y:S01]  /*13690*/  STS.64 [R14], R80 ;  /* 0x000000500e007388 */ /* 0x000fe20000000a00 */
[----:B-1----:R-:W-:-:S03]  /*136a0*/  MOV R69, 0xff800000 ;  /* 0xff80000000457802 */ /* 0x002fc60000000f00 */
[----:B------:R-:W-:Y:S01]  /*136b0*/  STS.64 [R14+0x800], R82 ;  /* 0x000800520e007388 */ /* 0x000fe20000000a00 */
[----:B------:R-:W-:Y:S01]  /*136c0*/  MOV R68, 0xff800000 ;  /* 0xff80000000447802 */ /* 0x000fe20000000f00 */
[----:B------:R-:W1:Y:S01]  /*136d0*/  @P0 LDC R17, c[0x0][0x458] ;  /* 0x00011600ff110b82 */ /* 0x000e620000000800 */
[----:B--2---:R-:W-:Y:S01]  /*136e0*/  IADD3 R70, PT, PT, R202, 0x28, RZ ;  /* 0x00000028ca467810 */ /* 0x004fe20007ffe0ff */
[----:B------:R-:W-:Y:S01]  /*136f0*/  STS.64 [R16], R84 ;  /* 0x0000005410007388 */ /* 0x000fe20000000a00 */
[----:B----4-:R-:W-:-:S03]  /*13700*/  @P3 FMUL.FTZ R4, R4, 0.69314718246459960938 ;  /* 0x3f31721804043820 */ /* 0x010fc60000410000 */
[----:B------:R-:W-:Y:S01]  /*13710*/  STS.64 [R16+0x800], R86 ;  /* 0x0008005610007388 */ /* 0x000fe20000000a00 */
[----:B---3--:R-:W-:Y:S01]  /*13720*/  @P3 FFMA.FTZ R69, R133, R18, R4 ;  /* 0x0000001285453223 */ /* 0x008fe20000010004 */
[----:B-----5:R-:W-:Y:S02]  /*13730*/  LOP3.LUT R75, R198, 0x1f80, RZ, 0xc0, !PT ;  /* 0x00001f80c64b7812 */ /* 0x020fe400078ec0ff */
[----:B------:R-:W-:Y:S01]  /*13740*/  STS.64 [R7], R88 ;  /* 0x0000005807007388 */ /* 0x000fe20000000a00 */
[----:B------:R-:W-:-:S03]  /*13750*/  @P0 FMUL.FTZ R5, R5, 0.69314718246459960938 ;  /* 0x3f31721805050820 */ /* 0x000fc60000410000 */
[----:B------:R-:W-:Y:S01]  /*13760*/  STS.64 [R7+0x800], R90 ;  /* 0x0008005a07007388 */ /* 0x000fe20000000a00 */
[----:B------:R-:W-:-:S03]  /*13770*/  IMAD R10, R10, UR8, R215 ;  /* 0x000000080a0a7c24 */ /* 0x000fc6000f8e02d7 */
[----:B------:R-:W-:Y:S04]  /*13780*/  STS.64 [R6+0x4000], R92 ;  /* 0x0040005c06007388 */ /* 0x000fe80000000a00 */
[----:B------:R2:W-:Y:S01]  /*13790*/  STS.64 [R6+0x4800], R94 ;  /* 0x0048005e06007388 */ /* 0x0005e20000000a00 */
[----:B-1----:R-:W-:-:S03]  /*137a0*/  @P0 FFMA.FTZ R68, R132, R17, R5 ;  /* 0x0000001184440223 */ /* 0x002fc60000010005 */
[----:B------:R1:W-:Y:S04]  /*137b0*/  STS.64 [R9+0x4000], R96 ;  /* 0x0040006009007388 */ /* 0x0003e80000000a00 */
        /* <DEDUP_REMOVED lines=46> */
.L_x_3068:
[----:B------:R-:W-:Y:S05]  /*13aa0*/  BSYNC.RECONVERGENT B0 ;  /* 0x0000000000007941 */ /* 0x000fea0003800200 */
.L_x_3067:
[-C--:B------:R-:W-:Y:S01]  /*13ab0*/  ISETP.GE.AND P6, PT, R202, R205.reuse, PT ;  /* 0x000000cdca00720c */ /* 0x080fe20003fc6270 */
[----:B------:R-:W-:Y:S01]  /*13ac0*/  BSSY.RECONVERGENT B0, `(.L_x_3069) ;  /* 0x0000011000007945 */ /* 0x000fe20003800200 */
[----:B------:R-:W-:Y:S02]  /*13ad0*/  LOP3.LUT R2, R75, 0x3c, R0, 0xf8, !PT ;  /* 0x0000003c4b027812 */ /* 0x000fe400078ef800 */
[----:B------:R-:W-:Y:S02]  /*13ae0*/  ISETP.GE.AND P3, PT, R70, R205, PT ;  /* 0x000000cd4600720c */ /* 0x000fe40003f66270 */
[----:B------:R-:W-:Y:S02]  /*13af0*/  LOP3.LUT R70, R0, 0x3c, RZ, 0xc0, !PT ;  /* 0x0000003c00467812 */ /* 0x000fe400078ec0ff */
[----:B--2---:R-:W-:Y:S01]  /*13b00*/  IADD3 R69, P0, PT, R71, R2, RZ ;  /* 0x0000000247457210 */ /* 0x004fe20007f1e0ff */
        /* <DEDUP_REMOVED lines=12> */
.L_x_3070:
[----:B------:R-:W-:Y:S05]  /*13bd0*/  BSYNC.RECONVERGENT B0 ;  /* 0x0000000000007941 */ /* 0x000fea0003800200 */
.L_x_3069:
        /* <DEDUP_REMOVED lines=17> */
.L_x_3072:
[----:B------:R-:W-:Y:S05]  /*13cf0*/  BSYNC.RECONVERGENT B0 ;  /* 0x0000000000007941 */ /* 0x000fea0003800200 */
.L_x_3071:
        /* <DEDUP_REMOVED lines=16> */
.L_x_3074:
[----:B------:R-:W-:Y:S05]  /*13e00*/  BSYNC.RECONVERGENT B0 ;  /* 0x0000000000007941 */ /* 0x000fea0003800200 */
.L_x_3073:
        /* <DEDUP_REMOVED lines=13> */
.L_x_3076:
[----:B------:R-:W-:Y:S05]  /*13ee0*/  BSYNC.RECONVERGENT B0 ;  /* 0x0000000000007941 */ /* 0x000fea0003800200 */
.L_x_3075:
        /* <DEDUP_REMOVED lines=13> */
.L_x_3078:
[----:B------:R-:W-:Y:S05]  /*13fc0*/  BSYNC.RECONVERGENT B0 ;  /* 0x0000000000007941 */ /* 0x000fea0003800200 */
.L_x_3077:
        /* <DEDUP_REMOVED lines=13> */
.L_x_3080:
[----:B------:R-:W-:Y:S05]  /*140a0*/  BSYNC.RECONVERGENT B0 ;  /* 0x0000000000007941 */ /* 0x000fea0003800200 */
.L_x_3079:
        /* <DEDUP_REMOVED lines=13> */
.L_x_3082:
[----:B------:R-:W-:Y:S05]  /*14180*/  BSYNC.RECONVERGENT B0 ;  /* 0x0000000000007941 */ /* 0x000fea0003800200 */
.L_x_3081:
        /* <DEDUP_REMOVED lines=14> */
.L_x_3083:
        /* <DEDUP_REMOVED lines=9> */
.L_x_7232:


//--------------------- .text._ZN5flash24flash_fwd_splitkv_kernelI23Flash_fwd_kernel_traitsILi128ELi64ELi128ELi4ELb0ELb0EN7cutlass6half_tE19Flash_kernel_traitsILi128ELi64ELi128ELi4ES3_EELb1ELb0ELb1ELb0ELb0ELb1ELb1ELb0EEEvNS_16Flash_fwd_paramsE --------------------------
	.section	.text._ZN5flash24flash_fwd_splitkv_kernelI23Flash_fwd_kernel_traitsILi128ELi64ELi128ELi4ELb0ELb0EN7cutlass6half_tE19Flash_kernel_traitsILi128ELi64ELi128ELi4ES3_EELb1ELb0ELb1ELb0ELb0ELb1ELb1ELb0EEEvNS_16Flash_fwd_paramsE,"ax",@progbits
	.align	128
        .global         _ZN5flash24flash_fwd_splitkv_kernelI23Flash_fwd_kernel_traitsILi128ELi64ELi128ELi4ELb0ELb0EN7cutlass6half_tE19Flash_kernel_traitsILi128ELi64ELi128ELi4ES3_EELb1ELb0ELb1ELb0ELb0ELb1ELb1ELb0EEEvNS_16Flash_fwd_paramsE
        .type           _ZN5flash24flash_fwd_splitkv_kernelI23Flash_fwd_kernel_traitsILi128ELi64ELi128ELi4ELb0ELb0EN7cutlass6half_tE19Flash_kernel_traitsILi128ELi64ELi128ELi4ES3_EELb1ELb0ELb1ELb0ELb0ELb1ELb1ELb0EEEvNS_16Flash_fwd_paramsE,@function
        .size           _ZN5flash24flash_fwd_splitkv_kernelI23Flash_fwd_kernel_traitsILi128ELi64ELi128ELi4ELb0ELb0EN7cutlass6half_tE19Flash_kernel_traitsILi128ELi64ELi128ELi4ES3_EELb1ELb0ELb1ELb0ELb0ELb1ELb1ELb0EEEvNS_16Flash_fwd_paramsE,(.L_x_7233 - _ZN5flash24flash_fwd_splitkv_kernelI23Flash_fwd_kernel_traitsILi128ELi64ELi128ELi4ELb0ELb0EN7cutlass6half_tE19Flash_kernel_traitsILi128ELi64ELi128ELi4ES3_EELb1ELb0ELb1ELb0ELb0ELb1ELb1ELb0EEEvNS_16Flash_fwd_paramsE)
        .other          _ZN5flash24flash_fwd_splitkv_kernelI23Flash_fwd_kernel_traitsILi128ELi64ELi128ELi4ELb0ELb0EN7cutlass6half_tE19Flash_kernel_traitsILi128ELi64ELi128ELi4ES3_EELb1ELb0ELb1ELb0ELb0ELb1ELb1ELb0EEEvNS_16Flash_fwd_paramsE,@"STO_CUDA_ENTRY STV_DEFAULT"
_ZN5flash24flash_fwd_splitkv_kernelI23Flash_fwd_kernel_traitsILi128ELi64ELi128ELi4ELb0ELb0EN7cutlass6half_tE19Flash_kernel_traitsILi128ELi64ELi128ELi4ES3_EELb1ELb0ELb1ELb0ELb0ELb1ELb1ELb0EEEvNS_16Flash_fwd_paramsE:
.text._ZN5flash24flash_fwd_splitkv_kernelI23Flash_fwd_kernel_traitsILi128ELi64ELi128ELi4ELb0ELb0EN7cutlass6half_tE19Flash_kernel_traitsILi128ELi64ELi128ELi4ES3_EELb1ELb0ELb1ELb0ELb0ELb1ELb1ELb0EEEvNS_16Flash_fwd_paramsE:
        /* <DEDUP_REMOVED lines=43> */
[C---:B------:R-:W-:Y:S01]  /*02b0*/  @P2 IADD3.X R121, PT, PT, R8.reuse, UR5, RZ, P0, !PT ;  /* 0x0000000508792c10 */ /* 0x040fe200087fe4ff */
[----:B------:R-:W4:Y:S01]  /*02c0*/  @!P4 LDC R21, c[0x0][0x434] ;  /* 0x00010d00ff15cb82 */ /* 0x000f220000000800 */
[----:B------:R-:W-:Y:S01]  /*02d0*/  @P3 IADD3 R16, P1, PT, R7, UR6, RZ ;  /* 0x0000000607103c10 */ /* 0x000fe2000ff3e0ff */
[----:B------:R-:W-:Y:S02]  /*02e0*/  IMAD.MOV.U32 R5, RZ, RZ, RZ ;  /* 0x000000ffff057224 */ /* 0x000fe400078e00ff */
[----:B------:R2:W5:Y:S01]  /*02f0*/  @P2 LDG.E R120, desc[UR14][R120.64] ;  /* 0x0000000e78782981 */ /* 0x000562000c1e1900 */
        /* <DEDUP_REMOVED lines=20> */
.L_x_3084:
[----:B------:R-:W-:Y:S05]  /*0440*/  @!P3 EXIT ;  /* 0x000000000000b94d */ /* 0x000fea0003800000 */
[----:B------:R-:W2:Y:S01]  /*0450*/  LDC R4, c[0x0][0x374] ;  /* 0x0000dd00ff047b82 */ /* 0x000ea20000000800 */
[----:B------:R-:W3:Y:S01]  /*0460*/  LDCU UR16, c[0x0][0x508] ;  /* 0x0000a100ff1077ac */ /* 0x000ee20008000800 */
[----:B-----5:R-:W-:Y:S01]  /*0470*/  @P2 IMAD.IADD R120, R120, 0x1, -R5 ;  /* 0x0000000178782824 */ /* 0x020fe200078e0a05 */
[----:B------:R-:W4:Y:S01]  /*0480*/  S2R R210, SR_TID.X ;  /* 0x0000000000d27919 */ /* 0x000f220000002100 */
[----:B------:R-:W-:-:S04]  /*0490*/  IMAD.MOV R23, RZ, RZ, -R225 ;  /* 0x000000ffff177224 */ /* 0x000fc800078e0ae1 */
[----:B------:R-:W1:Y:S01]  /*04a0*/  LDC R2, c[0x0][0x438] ;  /* 0x00010e00ff027b82 */ /* 0x000e620000000800 */
[----:B------:R-:W-:Y:S01]  /*04b0*/  IMAD R22, R11, R23, R22 ;  /* 0x000000170b167224 */ /* 0x000fe200078e0216 */
[-C--:B--2---:R-:W-:Y:S02]  /*04c0*/  IABS R16, R4.reuse ;  /* 0x0000000400107213 */ /* 0x084fe40000000000 */
[----:B------:R-:W-:Y:S02]  /*04d0*/  IABS R17, R4 ;  /* 0x0000000400117213 */ /* 0x000fe40000000000 */
        /* <DEDUP_REMOVED lines=28> */
[----:B------:R-:W-:-:S04]  /*06a0*/  @!P2 ISETP.NE.AND.EX P3, PT, R3, RZ, PT, P3 ;  /* 0x000000ff0300a20c */ /* 0x000fc80003f65330 */
[----:B--2---:R-:W-:-:S04]  /*06b0*/  @!P2 SEL R14, R14, RZ, P3 ;  /* 0x000000ff0e0ea207 */ /* 0x004fc80001800000 */
[----:B------:R-:W-:Y:S01]  /*06c0*/  @!P2 IADD3 R120, PT, PT, R14, R12, -R5 ;  /* 0x0000000c0e78a210 */ /* 0x000fe20007ffe805 */
[----:B------:R-:W-:Y:S02]  /*06d0*/  VIADD R12, R9, 0x1 ;  /* 0x00000001090c7836 */ /* 0x000fe40000000000 */
[----:B------:R-:W-:Y:S02]  /*06e0*/  @P4 VIADD R10, R10, 0x1 ;  /* 0x000000010a0a4836 */ /* 0x000fe40000000000 */
[----:B------:R-:W-:Y:S02]  /*06f0*/  VIADD R14, R120, 0x7f ;  /* 0x0000007f780e7836 */ /* 0x000fe40000000000 */
[----:B------:R-:W-:Y:S02]  /*0700*/  IMAD R3, R12, 0x40, -R21 ;  /* 0x000000400c037824 */ /* 0x000fe400078e0a15 */
[----:B------:R-:W-:Y:S01]  /*0710*/  @!P0 IMAD.MOV R10, RZ, RZ, -R10 ;  /* 0x000000ffff0a8224 */ /* 0x000fe200078e0a0a */
[----:B------:R-:W-:-:S02]  /*0720*/  SHF.R.S32.HI R15, RZ, 0x1f, R14 ;  /* 0x0000001fff0f7819 */ /* 0x000fc4000001140e */
[----:B---3--:R-:W-:Y:S02]  /*0730*/  IADD3 R3, PT, PT, R14, UR16, R3 ;  /* 0x000000100e037c10 */ /* 0x008fe4000fffe003 */
[----:B------:R-:W-:Y:S02]  /*0740*/  @!P1 LOP3.LUT R10, RZ, R4, RZ, 0x33, !PT ;  /* 0x00000004ff0a9212 */ /* 0x000fe400078e33ff */
[----:B------:R-:W-:Y:S02]  /*0750*/  SHF.R.S32.HI R12, RZ, 0x1f, R3 ;  /* 0x0000001fff0c7819 */ /* 0x000fe40000011403 */
[----:B------:R-:W-:Y:S02]  /*0760*/  LEA.HI R4, R15, R14, RZ, 0x7 ;  /* 0x0000000e0f047211 */ /* 0x000fe400078f38ff */
[----:B------:R-:W-:Y:S01]  /*0770*/  LEA.HI R12, R12, R3, RZ, 0x7 ;  /* 0x000000030c0c7211 */ /* 0x000fe200078f38ff */
[----:B-1----:R-:W-:Y:S01]  /*0780*/  IMAD R216, R10, R2, RZ ;  /* 0x000000020ad87224 */ /* 0x002fe200078e02ff */
[----:B------:R-:W-:-:S02]  /*0790*/  SHF.R.S32.HI R3, RZ, 0x7, R4 ;  /* 0x00000007ff037819 */ /* 0x000fc40000011404 */
        /* <DEDUP_REMOVED lines=40> */
.L_x_3087:
[----:B------:R-:W-:Y:S05]  /*0a20*/  BSYNC.RECONVERGENT B0 ;  /* 0x0000000000007941 */ /* 0x000fea0003800200 */
.L_x_3086:
        /* <DEDUP_REMOVED lines=15> */
.L_x_3089:
[----:B------:R-:W-:Y:S05]  /*0b20*/  BSYNC.RECONVERGENT B0 ;  /* 0x0000000000007941 */ /* 0x000fea0003800200 */
.L_x_3088:
        /* <DEDUP_REMOVED lines=15> */
.L_x_3091:
[----:B------:R-:W-:Y:S05]  /*0c20*/  BSYNC.RECONVERGENT B0 ;  /* 0x0000000000007941 */ /* 0x000fea0003800200 */
.L_x_3090:
        /* <DEDUP_REMOVED lines=14> */
.L_x_3093:
[----:B------:R-:W-:Y:S05]  /*0d10*/  BSYNC.RECONVERGENT B0 ;  /* 0x0000000000007941 */ /* 0x000fea0003800200 */
.L_x_3092:
        /* <DEDUP_REMOVED lines=13> */
.L_x_3095:
[----:B------:R-:W-:Y:S05]  /*0df0*/  BSYNC.RECONVERGENT B0 ;  /* 0x0000000000007941 */ /* 0x000fea0003800200 */
.L_x_3094:
        /* <DEDUP_REMOVED lines=13> */
.L_x_3097:
[----:B------:R-:W-:Y:S05]  /*0ed0*/  BSYNC.RECONVERGENT B0 ;  /* 0x0000000000007941 */ /* 0x000fea0003800200 */
.L_x_3096:
        /* <DEDUP_REMOVED lines=13> */
.L_x_3099:
[----:B------:R-:W-:Y:S05]  /*0fb0*/  BSYNC.RECONVERGENT B0 ;  /* 0x0000000000007941 */ /* 0x000fea0003800200 */
.L_x_3098:
        /* <DEDUP_REMOVED lines=13> */
.L_x_3101:
[----:B------:R-:W-:Y:S05]  /*1090*/  BSYNC.RECONVERGENT B0 ;  /* 0x0000000000007941 */ /* 0x000fea0003800200 */
.L_x_3100:
        /* <DEDUP_REMOVED lines=32> */
.L_x_3085:
        /* <DEDUP_REMOVED lines=11> */
.L_x_3102:
        /* <DEDUP_REMOVED lines=8> */
[----:B--2--5:R-:W-:-:S04]  /*13d0*/  IABS R4, R11 ;  /* 0x0000000b00047213 */ /* 0x024fc80000000000 */
[----:B------:R-:W2:Y:S08]  /*13e0*/  I2F.RP R5, R4 ;  /* 0x0000000400057306 */ /* 0x000eb00000209400 */
[----:B--2---:R-:W2:Y:S02]  /*13f0*/  MUFU.RCP R6, R5 ;  /* 0x0000000500067308 */ /* 0x004ea40000001000 */
[----:B--2---:R-:W-:Y:S01]  /*1400*/  IADD3 R6, PT, PT, R6, 0xffffffe, RZ ;  /* 0x0ffffffe06067810 */ /* 0x004fe20007ffe0ff */
[----:B------:R-:W2:Y:S05]  /*1410*/  LDC R5, c[0x0][0x3e8] ;  /* 0x0000fa00ff057b82 */ /* 0x000eaa0000000800 */
[----:B------:R-:W3:Y:S02]  /*1420*/  F2I.FTZ.U32.TRUNC.NTZ R7, R6 ;  /* 0x0000000600077305 */ /* 0x000ee4000021f000 */
        /* <DEDUP_REMOVED lines=23> */
[----:B------:R-:W-:-:S05]  /*15a0*/  IMAD.WIDE R16, R7, 0x4, R226 ;  /* 0x0000000407107825 */ /* 0x000fca00078e02e2 */
[----:B------:R3:W2:Y:S01]  /*15b0*/  LDG.E R10, desc[UR14][R16.64] ;  /* 0x0000000e100a7981 */ /* 0x0006a2000c1e1900 */
[----:B------:R-:W1:Y:S01]  /*15c0*/  I2F.RP R8, R4 ;  /* 0x0000000400087306 */ /* 0x000e620000209400 */
[----:B------:R-:W-:Y:S01]  /*15d0*/  IMAD.MOV R7, RZ, RZ, -R7 ;  /* 0x000000ffff077224 */ /* 0x000fe200078e0a07 */
[----:B----4-:R-:W-:Y:S02]  /*15e0*/  MOV R24, UR10 ;  /* 0x0000000a00187c02 */ /* 0x010fe40008000f00 */
[----:B------:R-:W-:-:S04]  /*15f0*/  MOV R25, UR11 ;  /* 0x0000000b00197c02 */ /* 0x000fc80008000f00 */
[----:B-1----:R-:W1:Y:S01]  /*1600*/  MUFU.RCP R14, R8 ;  /* 0x00000008000e7308 */ /* 0x002e620000001000 */
[----:B---3--:R-:W-:Y:S01]  /*1610*/  IMAD R16, R11, R7, R194 ;  /* 0x000000070b107224 */ /* 0x008fe200078e02c2 */
[----:B-1----:R-:W-:-:S06]  /*1620*/  IADD3 R14, PT, PT, R14, 0xffffffe, RZ ;  /* 0x0ffffffe0e0e7810 */ /* 0x002fcc0007ffe0ff */
[----:B------:R-:W1:Y:S02]  /*1630*/  F2I.FTZ.U32.TRUNC.NTZ R15, R14 ;  /* 0x0000000e000f7305 */ /* 0x000e64000021f000 */
[----:B-1----:R-:W-:Y:S01]  /*1640*/  IMAD.MOV R2, RZ, RZ, -R15 ;  /* 0x000000ffff027224 */ /* 0x002fe200078e0a0f */
        /* <DEDUP_REMOVED lines=15> */
[----:B------:R-:W-:-:S05]  /*1740*/  @P2 VIADD R2, R2, 0x1 ;  /* 0x0000000102022836 */ /* 0x000fca0000000000 */
[----:B------:R-:W-:Y:S01]  /*1750*/  MOV R4, R2 ;  /* 0x0000000200047202 */ /* 0x000fe20000000f00 */
[----:B------:R-:W-:-:S03]  /*1760*/  IMAD.U32 R2, RZ, RZ, UR12 ;  /* 0x0000000cff027e24 */ /* 0x000fc6000f8e00ff */
[----:B------:R-:W-:Y:S02]  /*1770*/  @!P0 IADD3 R4, PT, PT, -R4, RZ, RZ ;  /* 0x000000ff04048210 */ /* 0x000fe40007ffe1ff */
[----:B------:R-:W-:Y:S02]  /*1780*/  @!P1 LOP3.LUT R4, RZ, R5, RZ, 0x33, !PT ;  /* 0x00000005ff049212 */ /* 0x000fe400078e33ff */
[----:B------:R-:W-:-:S05]  /*1790*/  SHF.R.S32.HI R5, RZ, 0x1f, R16 ;  /* 0x0000001fff057819 */ /* 0x000fca0000011410 */
[----:B------:R-:W-:-:S04]  /*17a0*/  IMAD R6, R5, R24, RZ ;  /* 0x0000001805067224 */ /* 0x000fc800078e02ff */
        /* <DEDUP_REMOVED lines=9> */
[----:B------:R-:W-:-:S02]  /*1840*/  IADD3 R19, PT, PT, R15, R18, RZ ;  /* 0x000000120f137210 */ /* 0x000fc40007ffe0ff */
[----:B------:R-:W-:Y:S01]  /*1850*/  MOV R18, R14 ;  /* 0x0000000e00127202 */ /* 0x000fe20000000f00 */
[-C--:B------:R-:W-:Y:S01]  /*1860*/  IMAD R14, R5, R2.reuse, RZ ;  /* 0x00000002050e7224 */ /* 0x080fe200078e02ff */
[----:B------:R-:W-:Y:S01]  /*1870*/  IADD3 R11, PT, PT, R11, R3, RZ ;  /* 0x000000030b0b7210 */ /* 0x000fe20007ffe0ff */
[----:B------:R-:W-:Y:S02]  /*1880*/  IMAD.U32 R3, RZ, RZ, UR13 ;  /* 0x0000000dff037e24 */ /* 0x000fe4000f8e00ff */
[----:B------:R-:W-:-:S04]  /*1890*/  IMAD.WIDE.U32 R18, R16, R2, R18 ;  /* 0x0000000210127225 */ /* 0x000fc800078e0012 */
[C---:B------:R-:W-:Y:S02]  /*18a0*/  IMAD R14, R16.reuse, R3, R14 ;  /* 0x00000003100e7224 */ /* 0x040fe400078e020e */
[----:B------:R-:W-:Y:S01]  /*18b0*/  IMAD.WIDE.U32 R16, R16, R24, R10 ;  /* 0x0000001810107225 */ /* 0x000fe200078e000a */
[----:B------:R-:W-:Y:S02]  /*18c0*/  SHF.R.S32.HI R11, RZ, 0x1f, R4 ;  /* 0x0000001fff0b7819 */ /* 0x000fe40000011404 */
[----:B------:R-:W-:Y:S01]  /*18d0*/  IADD3 R15, PT, PT, R19, R14, RZ ;  /* 0x0000000e130f7210 */ /* 0x000fe20007ffe0ff */
[----:B------:R-:W-:Y:S01]  /*18e0*/  IMAD.IADD R7, R17, 0x1, R6 ;  /* 0x0000000111077824 */ /* 0x000fe200078e0206 */
[----:B------:R-:W-:Y:S01]  /*18f0*/  MOV R14, R18 ;  /* 0x00000012000e7202 */ /* 0x000fe20000000f00 */
[C---:B-1----:R-:W-:Y:S01]  /*1900*/  IMAD R5, R11.reuse, UR4, RZ ;  /* 0x000000040b057c24 */ /* 0x042fe2000f8e02ff */
[----:B------:R-:W-:Y:S01]  /*1910*/  MOV R6, R16 ;  /* 0x0000001000067202 */ /* 0x000fe20000000f00 */
[----:B------:R-:W-:-:S02]  /*1920*/  IMAD R11, R11, UR6, RZ ;  /* 0x000000060b0b7c24 */ /* 0x000fc4000f8e02ff */
[C---:B------:R-:W-:Y:S02]  /*1930*/  IMAD R10, R4.reuse, UR5, R5 ;  /* 0x00000005040a7c24 */ /* 0x040fe4000f8e0205 */
[----:B------:R-:W-:-:S04]  /*1940*/  IMAD.WIDE.U32 R14, R4, UR4, R14 ;  /* 0x00000004040e7c25 */ /* 0x000fc8000f8e000e */
[C---:B------:R-:W-:Y:S02]  /*1950*/  IMAD R11, R4.reuse, UR7, R11 ;  /* 0x00000007040b7c24 */ /* 0x040fe4000f8e020b */
[----:B------:R-:W-:-:S04]  /*1960*/  IMAD.WIDE.U32 R4, R4, UR6, R6 ;  /* 0x0000000604047c25 */ /* 0x000fc8000f8e0006 */
[----:B------:R-:W-:Y:S01]  /*1970*/  IMAD.IADD R10, R15, 0x1, R10 ;  /* 0x000000010f0a7824 */ /* 0x000fe200078e020a */
[----:B------:R-:W-:Y:S02]  /*1980*/  IADD3 R11, PT, PT, R5, R11, RZ ;  /* 0x0000000b050b7210 */ /* 0x000fe40007ffe0ff */
[----:B------:R-:W-:Y:S01]  /*1990*/  MOV R12, R4 ;  /* 0x00000004000c7202 */ /* 0x000fe20000000f00 */
[----:B------:R-:W-:Y:S06]  /*19a0*/  BRA `(.L_x_3104) ;  /* 0x0000000400607947 */ /* 0x000fec0003800000 */
.L_x_3103:
[----:B------:R-:W-:-:S13]  /*19b0*/  ISETP.NE.AND P0, PT, R6, -0x1, PT ;  /* 0xffffffff0600780c */ /* 0x000fda0003f05270 */
[----:B------:R-:W-:Y:S05]  /*19c0*/  @P0 BRA `(.L_x_3105) ;  /* 0x0000000000340947 */ /* 0x000fea0003800000 */
[----:B-1----:R-:W1:Y:S01]  /*19d0*/  LDC.64 R2, c[0x0][0x3b8] ;  /* 0x0000ee00ff027b82 */ /* 0x002e620000000a00 */
        /* <DEDUP_REMOVED lines=11> */
[----:B------:R-:W-:Y:S05]  /*1a90*/  BRA `(.L_x_3106) ;  /* 0x0000000000187947 */ /* 0x000fea0003800000 */
.L_x_3105:
[----:B-1----:R-:W1:Y:S01]  /*1aa0*/  LDC.64 R2, c[0x0][0x3b8] ;  /* 0x0000ee00ff027b82 */ /* 0x002e620000000a00 */
[----:B------:R-:W-:-:S05]  /*1ab0*/  IADD3 R10, PT, PT, R5, R6, RZ ;  /* 0x00000006050a7210 */ /* 0x000fca0007ffe0ff */
[C---:B-1----:R-:W-:Y:S02]  /*1ac0*/  IMAD R17, R10.reuse, R3, RZ ;  /* 0x000000030a117224 */ /* 0x042fe400078e02ff */
[----:B------:R-:W-:-:S05]  /*1ad0*/  IMAD.WIDE.U32 R10, R10, R2, RZ ;  /* 0x000000020a0a7225 */ /* 0x000fca00078e00ff */
[----:B------:R-:W-:Y:S02]  /*1ae0*/  IADD3 R17, PT, PT, R11, R17, RZ ;  /* 0x000000110b117210 */ /* 0x000fe40007ffe0ff */
[----:B------:R-:W-:Y:S02]  /*1af0*/  MOV R16, R10 ;  /* 0x0000000a00107202 */ /* 0x000fe40000000f00 */
.L_x_3106:
        /* <DEDUP_REMOVED lines=14> */
.L_x_3107:
[----:B------:R-:W1:Y:S01]  /*1be0*/  LDC.64 R24, c[0x0][0x3c0] ;  /* 0x0000f000ff187b82 */ /* 0x000e620000000a00 */
[----:B------:R-:W-:-:S05]  /*1bf0*/  IADD3 R5, PT, PT, R5, R6, RZ ;  /* 0x0000000605057210 */ /* 0x000fca0007ffe0ff */
[C---:B-1----:R-:W-:Y:S02]  /*1c00*/  IMAD R19, R5.reuse, R25, RZ ;  /* 0x0000001905137224 */ /* 0x042fe400078e02ff */
[----:B-----5:R-:W-:-:S05]  /*1c10*/  IMAD.WIDE.U32 R4, R5, R24, RZ ;  /* 0x0000001805047225 */ /* 0x020fca00078e00ff */
[----:B------:R-:W-:Y:S02]  /*1c20*/  IADD3 R19, PT, PT, R5, R19, RZ ;  /* 0x0000001305137210 */ /* 0x000fe40007ffe0ff */
[----:B------:R-:W-:-:S07]  /*1c30*/  MOV R18, R4 ;  /* 0x0000000400127202 */ /* 0x000fce0000000f00 */
.L_x_3108:
        /* <DEDUP_REMOVED lines=20> */
[----:B------:R-:W-:Y:S02]  /*1d80*/  IMAD R10, R194, R25, R10 ;  /* 0x00000019c20a7224 */ /* 0x000fe400078e020a */
        /* <DEDUP_REMOVED lines=22> */
[----:B------:R-:W-:-:S04]  /*1ef0*/  IMAD.WIDE.U32 R14, R8, R4, R16 ;  /* 0x00000004080e7225 */ /* 0x000fc800078e0010 */
[----:B------:R-:W-:Y:S01]  /*1f00*/  IMAD R5, R8, R5, R11 ;  /* 0x0000000508057224 */ /* 0x000fe200078e020b */
[----:B------:R-:W-:-:S04]  /*1f10*/  IADD3 R11, PT, PT, R19, R7, RZ ;  /* 0x00000007130b7210 */ /* 0x000fc80007ffe0ff */
[----:B------:R-:W-:-:S07]  /*1f20*/  IADD3 R10, PT, PT, R15, R5, RZ ;  /* 0x000000050f0a7210 */ /* 0x000fce0007ffe0ff */
.L_x_3104:
        /* <DEDUP_REMOVED lines=20> */
[----:B------:R-:W-:Y:S01]  /*2070*/  LOP3.LUT R198, R17, 0x38, R210, 0x78, !PT ;  /* 0x0000003811c67812 */ /* 0x000fe200078e78d2 */
[----:B------:R-:W3:Y:S02]  /*2080*/  @P0 LDC.64 R4, c[0x0][0x3b0] ;  /* 0x0000ec00ff040b82 */ /* 0x000ee40000000a00 */
[----:B--2---:R-:W-:Y:S01]  /*2090*/  IMAD R33, R23, UR6, RZ ;  /* 0x0000000617217c24 */ /* 0x004fe2000f8e02ff */
[----:B------:R-:W-:Y:S01]  /*20a0*/  LOP3.LUT R198, R198, R15, RZ, 0xfc, !PT ;  /* 0x0000000fc6c67212 */ /* 0x000fe200078efcff */
[----:B-1----:R-:W-:Y:S01]  /*20b0*/  ULEA UR5, UR5, UR17, 0x18 ;  /* 0x0000001105057291 */ /* 0x002fe2000f8ec0ff */
[C---:B------:R-:W-:Y:S01]  /*20c0*/  VIADD R17, R28.reuse, 0x20 ;  /* 0x000000201c117836 */ /* 0x040fe20000000000 */
[----:B------:R-:W-:Y:S01]  /*20d0*/  IADD3 R15, PT, PT, R28, 0x30, RZ ;  /* 0x000000301c0f7810 */ /* 0x000fe20007ffe0ff */
[----:B------:R-:W-:-:S03]  /*20e0*/  IMAD R33, R22, UR7, R33 ;  /* 0x0000000716217c24 */ /* 0x000fc6000f8e0221 */
[-C--:B------:R-:W-:Y:S02]  /*20f0*/  ISETP.GE.AND P2, PT, R17, R214.reuse, PT ;  /* 0x000000d61100720c */ /* 0x080fe40003f46270 */
[----:B------:R-:W-:Y:S02]  /*2100*/  ISETP.GE.AND P1, PT, R15, R214, PT ;  /* 0x000000d60f00720c */ /* 0x000fe40003f26270 */
[----:B------:R-:W-:Y:S01]  /*2110*/  LEA R198, R198, UR5, 0x1 ;  /* 0x00000005c6c67c11 */ /* 0x000fe2000f8e08ff */
[----:B-----5:R-:W-:-:S04]  /*2120*/  @!P0 IMAD.WIDE.U32 R18, R225, R6, RZ ;  /* 0x00000006e1128225 */ /* 0x020fc800078e00ff */
[----:B------:R-:W-:Y:S02]  /*2130*/  @!P0 IMAD R7, R225, R7, R19 ;  /* 0x00000007e1078224 */ /* 0x000fe400078e0213 */
[----:B------:R-:W-:Y:S02]  /*2140*/  @!P0 IMAD.MOV.U32 R16, RZ, RZ, R18 ;  /* 0x000000ffff108224 */ /* 0x000fe400078e0012 */
[----:B---3--:R-:W-:-:S04]  /*2150*/  @P0 IMAD.WIDE.U32 R26, R13, R4, RZ ;  /* 0x000000040d1a0225 */ /* 0x008fc800078e00ff */
[----:B------:R-:W-:Y:S02]  /*2160*/  @P0 IMAD R7, R13, R5, R27 ;  /* 0x000000050d070224 */ /* 0x000fe400078e021b */
[----:B------:R-:W-:Y:S01]  /*2170*/  @P0 IMAD.MOV.U32 R16, RZ, RZ, R26 ;  /* 0x000000ffff100224 */ /* 0x000fe200078e001a */
[----:B------:R-:W-:Y:S01]  /*2180*/  IADD3 R26, P0, PT, R37, R12, RZ ;  /* 0x0000000c251a7210 */ /* 0x000fe20007f1e0ff */
[----:B------:R-:W1:Y:S01]  /*2190*/  LDC.64 R4, c[0x0][0x538] ;  /* 0x00014e00ff047b82 */ /* 0x000e620000000a00 */
[----:B------:R-:W-:-:S04]  /*21a0*/  IMAD.WIDE.U32 R12, R28, R2, R34 ;  /* 0x000000021c0c7225 */ /* 0x000fc800078e0022 */
[----:B------:R-:W-:Y:S01]  /*21b0*/  IMAD.X R27, RZ, RZ, R11, P0 ;  /* 0x000000ffff1b7224 */ /* 0x000fe200000e060b */
[C---:B------:R-:W-:Y:S01]  /*21c0*/  IADD3 R30, P0, PT, R37.reuse, R16, RZ ;  /* 0x00000010251e7210 */ /* 0x040fe20007f1e0ff */
[----:B------:R-:W-:Y:S01]  /*21d0*/  IMAD R217, R28, R3, R13 ;  /* 0x000000031cd97224 */ /* 0x000fe200078e020d */
[----:B------:R-:W-:Y:S01]  /*21e0*/  LEA R218, P4, R12, UR12, 0x1 ;  /* 0x0000000c0cda7c11 */ /* 0x000fe2000f8808ff */
[----:B------:R-:W-:Y:S01]  /*21f0*/  IMAD.WIDE.U32 R10, R28, R24, R26 ;  /* 0x000000181c0a7225 */ /* 0x000fe200078e001a */
[----:B------:R-:W-:Y:S02]  /*2200*/  IADD3.X R31, PT, PT, RZ, R7, RZ, P0, !PT ;  /* 0x00000007ff1f7210 */ /* 0x000fe400007fe4ff */
[----:B------:R-:W-:Y:S01]  /*2210*/  LEA.HI.X R217, R12, UR13, R217, 0x1, P4 ;  /* 0x0000000d0cd97c11 */ /* 0x000fe2000a0f0cd9 */
[----:B------:R-:W-:Y:S01]  /*2220*/  IMAD R221, R28, R25, R11 ;  /* 0x000000191cdd7224 */ /* 0x000fe200078e020b */
[----:B----4-:R-:W-:Y:S01]  /*2230*/  LEA R220, P0, R10, UR10, 0x1 ;  /* 0x0000000a0adc7c11 */ /* 0x010fe2000f8008ff */
[----:B------:R-:W-:Y:S01]  /*2240*/  IMAD.IADD R6, R120, 0x1, -R194 ;  /* 0x0000000178067824 */ /* 0x000fe200078e0ac2 */
[----:B------:R-:W-:Y:S01]  /*2250*/  LOP3.LUT R27, R37, 0x40, RZ, 0xfc, !PT ;  /* 0x00000040251b7812 */ /* 0x000fe200078efcff */
[----:B------:R-:W-:Y:S01]  /*2260*/  VIADD R19, R28, 0x10 ;  /* 0x000000101c137836 */ /* 0x000fe20000000000 */
[----:B------:R-:W-:Y:S01]  /*2270*/  LEA.HI.X R221, R10, UR11, R221, 0x1, P0 ;  /* 0x0000000b0add7c11 */ /* 0x000fe200080f0cdd */
[----:B------:R-:W-:Y:S01]  /*2280*/  IMAD.WIDE.U32 R30, R22, UR6, R30 ;  /* 0x00000006161e7c25 */ /* 0x000fe2000f8e001e */
[----:B------:R-:W-:-:S02]  /*2290*/  ISETP.GE.AND P6, PT, R28, R6, PT ;  /* 0x000000061c00720c */ /* 0x000fc40003fc6270 */
        /* <DEDUP_REMOVED lines=25> */
.L_x_3110:
[----:B------:R-:W-:Y:S05]  /*2430*/  BSYNC.RECONVERGENT B0 ;  /* 0x0000000000007941 */ /* 0x000fea0003800200 */
.L_x_3109:
        /* <DEDUP_REMOVED lines=28> */
.L_x_3112:
[----:B------:R-:W-:Y:S05]  /*2600*/  BSYNC.RECONVERGENT B0 ;  /* 0x0000000000007941 */ /* 0x000fea0003800200 */
.L_x_3111:
        /* <DEDUP_REMOVED lines=29> */
.L_x_3114:
[----:B------:R-:W-:Y:S05]  /*27e0*/  BSYNC.RECONVERGENT B0 ;  /* 0x0000000000007941 */ /* 0x000fea0003800200 */
.L_x_3113:
        /* <DEDUP_REMOVED lines=30> */
.L_x_3116:
[----:B------:R-:W-:Y:S05]  /*29d0*/  BSYNC.RECONVERGENT B0 ;  /* 0x0000000000007941 */ /* 0x000fea0003800200 */
.L_x_3115:
        /* <DEDUP_REMOVED lines=18> */
.L_x_3118:
[----:B------:R-:W-:Y:S05]  /*2b00*/  BSYNC.RECONVERGENT B0 ;  /* 0x0000000000007941 */ /* 0x000fea0003800200 */
.L_x_3117:
        /* <DEDUP_REMOVED lines=20> */
.L_x_3120:
[----:B------:R-:W-:Y:S05]  /*2c50*/  BSYNC.RECONVERGENT B0 ;  /* 0x0000000000007941 */ /* 0x000fea0003800200 */
.L_x_3119:
        /* <DEDUP_REMOVED lines=19> */
.L_x_3122:
[----:B------:R-:W-:Y:S05]  /*2d90*/  BSYNC.RECONVERGENT B0 ;  /* 0x0000000000007941 */ /* 0x000fea0003800200 */
.L_x_3121:
        /* <DEDUP_REMOVED lines=19> */
.L_x_3124:
[----:B------:R-:W-:Y:S05]  /*2ed0*/  BSYNC.RECONVERGENT B0 ;  /* 0x0000000000007941 */ /* 0x000fea0003800200 */
.L_x_3123:
        /* <DEDUP_REMOVED lines=21> */
.L_x_3126:
[----:B------:R-:W-:Y:S05]  /*3030*/  BSYNC.RECONVERGENT B0 ;  /* 0x0000000000007941 */ /* 0x000fea0003800200 */
.L_x_3125:
        /* <DEDUP_REMOVED lines=17> */
.L_x_3128:
[----:B------:R-:W-:Y:S05]  /*3150*/  BSYNC.RECONVERGENT B0 ;  /* 0x0000000000007941 */ /* 0x000fea0003800200 */
.L_x_3127:
        /* <DEDUP_REMOVED lines=20> */
.L_x_3130:
[----:B------:R-:W-:Y:S05]  /*32a0*/  BSYNC.RECONVERGENT B0 ;  /* 0x0000000000007941 */ /* 0x000fea0003800200 */
.L_x_3129:
        /* <DEDUP_REMOVED lines=18> */
.L_x_3132:
[----:B------:R-:W-:Y:S05]  /*33d0*/  BSYNC.RECONVERGENT B0 ;  /* 0x0000000000007941 */ /* 0x000fea0003800200 */
.L_x_3131:
        /* <DEDUP_REMOVED lines=17> */
[----:B------:R-:W-:-:S04]  /*34f0*/  IADD3 R39, PT, PT, -R21, R0, R8 ;  /* 0x0000000015277210 */ /* 0x000fc80007ffe108 */
[----:B------:R-:W-:Y:S01]  /*3500*/  IADD3 R39, PT, PT, R39, UR16, R120 ;  /* 0x0000001027277c10 */ /* 0x000fe2000fffe078 */
[----:B------:R-:W-:Y:S01]  /*3510*/  BAR.SYNC.DEFER_BLOCKING 0x0 ;  /* 0x0000000000007b1d */ /* 0x000fe20000010000 */
[----:B----4-:R-:W-:Y:S01]  /*3520*/  FMUL.FTZ R0, R5, R4 ;  /* 0x0000000405007220 */ /* 0x010fe20000410000 */
[C---:B------:R-:W-:Y:S01]  /*3530*/  SHF.L.U64.HI R4, R24.reuse, 0x4, R25 ;  /* 0x0000000418047819 */ /* 0x040fe20000010219 */
[----:B------:R-:W-:-:S03]  /*3540*/  IMAD.SHL.U32 R5, R24, 0x10, RZ ;  /* 0x0000001018057824 */ /* 0x000fc600078e00ff */
        /* <DEDUP_REMOVED lines=17> */
.L_x_3134:
[----:B------:R3:W-:Y:S04]  /*3660*/  STS.128 [R198+0xc000], RZ ;  /* 0x00c000ffc6007388 */ /* 0x0007e80000000c00 */
[----:B------:R3:W-:Y:S02]  /*3670*/  STS.128 [R198+0x10000], RZ ;  /* 0x010000ffc6007388 */ /* 0x0007e40000000c00 */
.L_x_3135:
[----:B------:R-:W-:Y:S05]  /*3680*/  BSYNC.RECONVERGENT B0 ;  /* 0x0000000000007941 */ /* 0x000fea0003800200 */
.L_x_3133:
        /* <DEDUP_REMOVED lines=33> */
.L_x_3137:
[----:B------:R-:W-:Y:S05]  /*38a0*/  BSYNC.RECONVERGENT B0 ;  /* 0x0000000000007941 */ /* 0x000fea0003800200 */
.L_x_3136:
        /* <DEDUP_REMOVED lines=21> */
.L_x_3139:
[----:B------:R-:W-:Y:S05]  /*3a00*/  BSYNC.RECONVERGENT B0 ;  /* 0x0000000000007941 */ /* 0x000fea0003800200 */
.L_x_3138:
        /* <DEDUP_REMOVED lines=25> */
.L_x_3141:
[----:B------:R-:W-:Y:S05]  /*3ba0*/  BSYNC.RECONVERGENT B0 ;  /* 0x0000000000007941 */ /* 0x000fea0003800200 */
.L_x_3140:
        /* <DEDUP_REMOVED lines=22> */
.L_x_3143:
[----:B------:R-:W-:Y:S05]  /*3d10*/  BSYNC.RECONVERGENT B0 ;  /* 0x0000000000007941 */ /* 0x000fea0003800200 */
.L_x_3142:
        /* <DEDUP_REMOVED lines=19> */
.L_x_3145:
[----:B------:R-:W-:Y:S05]  /*3e50*/  BSYNC.RECONVERGENT B0 ;  /* 0x0000000000007941 */ /* 0x000fea0003800200 */
.L_x_3144:
        /* <DEDUP_REMOVED lines=22> */
.L_x_3147:
[----:B------:R-:W-:Y:S05]  /*3fc0*/  BSYNC.RECONVERGENT B0 ;  /* 0x0000000000007941 */ /* 0x000fea0003800200 */
.L_x_3146:
        /* <DEDUP_REMOVED lines=20> */
.L_x_3149:
[----:B------:R-:W-:Y:S05]  /*4110*/  BSYNC.RECONVERGENT B0 ;  /* 0x0000000000007941 */ /* 0x000fea0003800200 */
.L_x_3148:
[----:B------:R-:W-:Y:S01]  /*4120*/  LDSM.16.M88.4 R64, [R125] ;  /* 0x000000007d40783b */ /* 0x000fe20000000200 */
[----:B------:R-:W-:Y:S01]  /*4130*/  IMAD.MOV.U32 R208, RZ, RZ, 0x20 ;  /* 0x00000020ffd07424 */ /* 0x000fe200078e00ff */
[----:B------:R-:W-:Y:S01]  /*4140*/  LOP3.LUT P6, RZ, R210, 0x2, RZ, 0xc0, !PT ;  /* 0x00000002d2ff7812 */ /* 0x000fe200078cc0ff */
[----:B------:R-:W-:Y:S01]  /*4150*/  VIADD R121, R201, UR5 ;  /* 0x00000005c9797c36 */ /* 0x000fe20008000000 */
[----:B------:R-:W5:Y:S01]  /*4160*/  LDSM.16.M88.4 R32, [R201+UR5+0x4000] ;  /* 0x00400005c920783b */ /* 0x000f620008000200 */
[----:B------:R-:W-:Y:S01]  /*4170*/  IMAD.MOV.U32 R207, RZ, RZ, 0x40 ;  /* 0x00000040ffcf7424 */ /* 0x000fe200078e00ff */
[----:B------:R-:W-:Y:S01]  /*4180*/  SEL R38, R208, 0xffffffe0, !P6 ;  /* 0xffffffe0d0267807 */ /* 0x000fe20007000000 */
[----:B------:R-:W3:Y:S01]  /*4190*/  LDCU UR4, c[0x0][0x50c] ;  /* 0x0000a180ff0477ac */ /* 0x000ee20008000800 */
[----:B------:R-:W2:Y:S01]  /*41a0*/  LDSM.16.M88.4 R20, [R201+UR5+0x4800] ;  /* 0x00480005c914783b */ /* 0x000ea20008000200 */
[C---:B------:R-:W-:Y:S01]  /*41b0*/  LOP3.LUT P0, RZ, R210.reuse, 0x4, RZ, 0xc0, !PT ;  /* 0x00000004d2ff7812 */ /* 0x040fe2000780c0ff */
[----:B------:R-:W-:Y:S01]  /*41c0*/  IMAD.SHL.U32 R134, R210, 0x2, RZ ;  /* 0x00000002d2867824 */ /* 0x000fe200078e00ff */
[----:B------:R-:W-:Y:S01]  /*41d0*/  VIMNMX R193, PT, PT, R39, R120, PT ;  /* 0x0000007827c17248 */ /* 0x000fe20003fe0100 */
[--C-:B------:R-:W-:Y:S01]  /*41e0*/  IMAD.IADD R124, R125, 0x1, R38.reuse ;  /* 0x000000017d7c7824 */ /* 0x100fe200078e0226 */
[----:B------:R-:W-:Y:S01]  /*41f0*/  LDSM.16.M88.4 R12, [R201+UR5+0x5000] ;  /* 0x00500005c90c783b */ /* 0x000fe20008000200 */
[----:B------:R-:W-:Y:S01]  /*4200*/  IMAD.IADD R122, R121, 0x1, R38 ;  /* 0x00000001797a7824 */ /* 0x000fe200078e0226 */
[----:B------:R-:W-:Y:S01]  /*4210*/  SEL R172, R207, 0xffffffc0, !P0 ;  /* 0xffffffc0cfac7807 */ /* 0x000fe20004000000 */
[----:B------:R-:W-:Y:S01]  /*4220*/  VIADD R139, R195, 0xffffffff ;  /* 0xffffffffc38b7836 */ /* 0x000fe20000000000 */
[----:B------:R-:W-:Y:S01]  /*4230*/  LDSM.16.M88.4 R112, [R124] ;  /* 0x000000007c70783b */ /* 0x000fe20000000200 */
[----:B------:R-:W-:-:S02]  /*4240*/  LOP3.LUT R134, R134, 0x6, RZ, 0xc0, !PT ;  /* 0x0000000686867812 */ /* 0x000fc400078ec0ff */
[--C-:B------:R-:W-:Y:S01]  /*4250*/  IMAD.IADD R123, R125, 0x1, R172.reuse ;  /* 0x000000017d7b7824 */ /* 0x100fe200078e02ac */
[----:B------:R-:W4:Y:S01]  /*4260*/  LDSM.16.M88.4 R52, [R122+0x4000] ;  /* 0x004000007a34783b */ /* 0x000f220000000200 */
[----:B------:R-:W-:Y:S01]  /*4270*/  IMAD.IADD R121, R121, 0x1, R172 ;  /* 0x0000000179797824 */ /* 0x000fe200078e02ac */
[----:B------:R-:W-:Y:S02]  /*4280*/  VIADDMNMX R192, R39, 0x8, R120, PT ;  /* 0x0000000827c07846 */ /* 0x000fe40003800178 */
[----:B-1----:R-:W1:Y:S04]  /*4290*/  LDSM.16.M88.4 R4, [R201+UR5+0x5800] ;  /* 0x00580005c904783b */ /* 0x002e680008000200 */
        /* <DEDUP_REMOVED lines=8> */
[----:B------:R-:W-:Y:S04]  /*4320*/  LDSM.16.M88.4 R60, [R123] ;  /* 0x000000007b3c783b */ /* 0x000fe80000000200 */
[----:B------:R-:W-:Y:S01]  /*4330*/  LDSM.16.M88.4 R116, [R122+0x5800] ;  /* 0x005800007a74783b */ /* 0x000fe20000000200 */
[----:B--2---:R-:W-:Y:S03]  /*4340*/  HMMA.16816.F32 R28, R64, R20, RZ ;  /* 0x00000014401c723c */ /* 0x004fe600000018ff */
[----:B------:R-:W-:Y:S04]  /*4350*/  LDSM.16.M88.4 R100, [R122+0x7000] ;  /* 0x007000007a64783b */ /* 0x000fe80000000200 */
[----:B------:R-:W-:Y:S01]  /*4360*/  LDSM.16.M88.4 R96, [R122+0x7800] ;  /* 0x007800007a60783b */ /* 0x000fe20000000200 */
[C---:B----4-:R-:W-:Y:S03]  /*4370*/  HMMA.16816.F32 R40, R112.reuse, R52, R40 ;  /* 0x000000347028723c */ /* 0x050fe60000001828 */
[----:B------:R-:W-:Y:S04]  /*4380*/  LDSM.16.M88.4 R108, [R122+0x6000] ;  /* 0x006000007a6c783b */ /* 0x000fe80000000200 */
[----:B------:R-:W-:Y:S01]  /*4390*/  LDSM.16.M88.4 R104, [R122+0x6800] ;  /* 0x006800007a68783b */ /* 0x000fe20000000200 */
[----:B------:R-:W-:Y:S03]  /*43a0*/  HMMA.16816.F32 R32, R112, R54, R32 ;  /* 0x000000367020723c */ /* 0x000fe60000001820 */
[----:B------:R-:W2:Y:S04]  /*43b0*/  LDSM.16.M88.4 R52, [R121+0x4800] ;  /* 0x004800007934783b */ /* 0x000ea80000000200 */
[----:B------:R-:W0:Y:S01]  /*43c0*/  LDGDEPBAR ;  /* 0x00000000000079af */ /* 0x000e220000000000 */
[C---:B------:R-:W-:Y:S08]  /*43d0*/  HMMA.16816.F32 R20, R64.reuse, R22, RZ ;  /* 0x000000164014723c */ /* 0x040ff000000018ff */
[C---:B------:R-:W-:Y:S08]  /*43e0*/  HMMA.16816.F32 R16, R64.reuse, R12, RZ ;  /* 0x0000000c4010723c */ /* 0x040ff000000018ff */
[C---:B------:R-:W-:Y:S08]  /*43f0*/  HMMA.16816.F32 R12, R64.reuse, R14, RZ ;  /* 0x0000000e400c723c */ /* 0x040ff000000018ff */
        /* <DEDUP_REMOVED lines=16> */
[----:B------:R-:W3:Y:S07]  /*4500*/  LDSM.16.M88.4 R44, [R121+0x5800] ;  /* 0x00580000792c783b */ /* 0x000eee0000000200 */
[C---:B--2---:R-:W-:Y:S08]  /*4510*/  HMMA.16816.F32 R28, R60.reuse, R52, R28 ;  /* 0x000000343c1c723c */ /* 0x044ff0000000181c */
[----:B------:R-:W-:Y:S01]  /*4520*/  HMMA.16816.F32 R20, R60, R54, R20 ;  /* 0x000000363c14723c */ /* 0x000fe20000001814 */
[----:B------:R-:W2:Y:S07]  /*4530*/  LDSM.16.M88.4 R52, [R121+0x7000] ;  /* 0x007000007934783b */ /* 0x000eae0000000200 */
[----:B------:R-:W-:Y:S01]  /*4540*/  HMMA.16816.F32 R8, R112, R116, R8 ;  /* 0x000000747008723c */ /* 0x000fe20000001808 */
[----:B------:R-:W-:-:S02]  /*4550*/  IMAD.IADD R117, R38, 0x1, R123 ;  /* 0x0000000126757824 */ /* 0x000fc400078e027b */
[----:B------:R-:W-:-:S05]  /*4560*/  IMAD.IADD R116, R38, 0x1, R121 ;  /* 0x0000000126747824 */ /* 0x000fca00078e0279 */
        /* <DEDUP_REMOVED lines=15> */
[----:B------:R-:W4:Y:S07]  /*4660*/  LDSM.16.M88.4 R48, [R121+0x7800] ;  /* 0x007800007930783b */ /* 0x000f2e0000000200 */
        /* <DEDUP_REMOVED lines=16> */
[C---:B---3--:R-:W-:Y:S08]  /*4770*/  HMMA.16816.F32 R40, R100.reuse, R44, R40 ;  /* 0x0000002c6428723c */ /* 0x048ff00000001828 */
[----:B------:R-:W-:Y:S01]  /*4780*/  HMMA.16816.F32 R32, R100, R46, R32 ;  /* 0x0000002e6420723c */ /* 0x000fe20000001820 */
[----:B------:R-:W3:Y:S07]  /*4790*/  LDSM.16.M88.4 R44, [R116+0x7000] ;  /* 0x00700000742c783b */ /* 0x000eee0000000200 */
[C---:B----4-:R-:W-:Y:S08]  /*47a0*/  HMMA.16816.F32 R68, R60.reuse, R48, R68 ;  /* 0x000000303c44723c */ /* 0x050ff00000001844 */
[----:B------:R-:W-:Y:S01]  /*47b0*/  HMMA.16816.F32 R64, R60, R50, R64 ;  /* 0x000000323c40723c */ /* 0x000fe20000001840 */
[----:B------:R-:W4:Y:S04]  /*47c0*/  LDSM.16.M88.4 R60, [R201+UR5+0x8800] ;  /* 0x00880005c93c783b */ /* 0x000f280008000200 */
[----:B------:R-:W-:Y:S03]  /*47d0*/  LDSM.16.M88.4 R48, [R116+0x6800] ;  /* 0x006800007430783b */ /* 0x000fe60000000200 */
[C---:B--2---:R-:W-:Y:S08]  /*47e0*/  HMMA.16816.F32 R8, R100.reuse, R52, R8 ;  /* 0x000000346408723c */ /* 0x044ff00000001808 */
[C---:B------:R-:W-:Y:S01]  /*47f0*/  HMMA.16816.F32 R4, R100.reuse, R54, R4 ;  /* 0x000000366404723c */ /* 0x040fe20000001804 */
[----:B------:R-:W2:Y:S07]  /*4800*/  LDSM.16.M88.4 R52, [R201+UR5+0x9000] ;  /* 0x00900005c934783b */ /* 0x000eae0008000200 */
[C---:B-1----:R-:W-:Y:S08]  /*4810*/  HMMA.16816.F32 R28, R100.reuse, R56, R28 ;  /* 0x00000038641c723c */ /* 0x042ff0000000181c */
[C---:B------:R-:W-:Y:S01]  /*4820*/  HMMA.16816.F32 R20, R100.reuse, R58, R20 ;  /* 0x0000003a6414723c */ /* 0x040fe20000001814 */
[----:B------:R-:W-:Y:S07]  /*4830*/  LDSM.16.M88.4 R56, [R116+0x7800] ;  /* 0x007800007438783b */ /* 0x000fee0000000200 */
[C---:B-----5:R-:W-:Y:S08]  /*4840*/  HMMA.16816.F32 R16, R100.reuse, R96, R16 ;  /* 0x000000606410723c */ /* 0x060ff00000001810 */
[C---:B------:R-:W-:Y:S01]  /*4850*/  HMMA.16816.F32 R12, R100.reuse, R98, R12 ;  /* 0x00000062640c723c */ /* 0x040fe2000000180c */
[----:B------:R-:W1:Y:S07]  /*4860*/  LDSM.16.M88.4 R96, [R201+UR5+0x8000] ;  /* 0x00800005c960783b */ /* 0x000e6e0008000200 */
[C---:B---3--:R-:W-:Y:S08]  /*4870*/  HMMA.16816.F32 R76, R100.reuse, R44, R76 ;  /* 0x0000002c644c723c */ /* 0x048ff0000000184c */
[----:B------:R-:W-:Y:S01]  /*4880*/  HMMA.16816.F32 R72, R100, R46, R72 ;  /* 0x0000002e6448723c */ /* 0x000fe20000001848 */
[----:B------:R-:W3:Y:S07]  /*4890*/  LDSM.16.M88.4 R44, [R201+UR5+0xb000] ;  /* 0x00b00005c92c783b */ /* 0x000eee0008000200 */
[C---:B----4-:R-:W-:Y:S08]  /*48a0*/  HMMA.16816.F32 R28, R108.reuse, R60, R28 ;  /* 0x0000003c6c1c723c */ /* 0x050ff0000000181c */
[C---:B------:R-:W-:Y:S01]  /*48b0*/  HMMA.16816.F32 R20, R108.reuse, R62, R20 ;  /* 0x0000003e6c14723c */ /* 0x040fe20000001814 */
[----:B------:R-:W-:Y:S07]  /*48c0*/  LDSM.16.M88.4 R60, [R124+0x2000] ;  /* 0x002000007c3c783b */ /* 0x000fee0000000200 */
[C---:B--2---:R-:W-:Y:S08]  /*48d0*/  HMMA.16816.F32 R16, R108.reuse, R52, R16 ;  /* 0x000000346c10723c */ /* 0x044ff00000001810 */
[----:B------:R-:W-:Y:S01]  /*48e0*/  HMMA.16816.F32 R12, R108, R54, R12 ;  /* 0x000000366c0c723c */ /* 0x000fe2000000180c */
[----:B------:R-:W2:Y:S07]  /*48f0*/  LDSM.16.M88.4 R52, [R122+0x8000] ;  /* 0x008000007a34783b */ /* 0x000eae0000000200 */
        /* <DEDUP_REMOVED lines=13> */
[C---:B---3--:R-:W-:Y:S08]  /*49d0*/  HMMA.16816.F32 R76, R108.reuse, R44, R76 ;  /* 0x0000002c6c4c723c */ /* 0x048ff0000000184c */
[----:B------:R-:W-:Y:S01]  /*49e0*/  HMMA.16816.F32 R72, R108, R46, R72 ;  /* 0x0000002e6c48723c */ /* 0x000fe20000001848 */
[----:B------:R-:W3:Y:S07]  /*49f0*/  LDSM.16.M88.4 R44, [R122+0x9800] ;  /* 0x009800007a2c783b */ /* 0x000eee0000000200 */
[C---:B--2---:R-:W-:Y:S08]  /*4a00*/  HMMA.16816.F32 R40, R60.reuse, R52, R40 ;  /* 0x000000343c28723c */ /* 0x044ff00000001828 */
[----:B------:R-:W-:Y:S01]  /*4a10*/  HMMA.16816.F32 R32, R60, R54, R32 ;  /* 0x000000363c20723c */ /* 0x000fe20000001820 */
[----:B------:R-:W2:Y:S07]  /*4a20*/  LDSM.16.M88.4 R52, [R122+0xa800] ;  /* 0x00a800007a34783b */ /* 0x000eae0000000200 */
        /* <DEDUP_REMOVED lines=29> */
[----:B------:R-:W-:Y:S01]  /*4c00*/  HMMA.16816.F32 R64, R60, R46, R64 ;  /* 0x0000002e3c40723c */ /* 0x000fe20000001840 */
[----:B------:R-:W3:Y:S07]  /*4c10*/  LDSM.16.M88.4 R44, [R121+0xa000] ;  /* 0x00a00000792c783b */ /* 0x000eee0000000200 */
[C---:B--2---:R-:W-:Y:S08]  /*4c20*/  HMMA.16816.F32 R16, R100.reuse, R52, R16 ;  /* 0x000000346410723c */ /* 0x044ff00000001810 */
[----:B------:R-:W-:Y:S01]  /*4c30*/  HMMA.16816.F32 R12, R100, R54, R12 ;  /* 0x00000036640c723c */ /* 0x000fe2000000180c */
[----:B------:R-:W2:Y:S07]  /*4c40*/  LDSM.16.M88.4 R52, [R121+0xa800] ;  /* 0x00a800007934783b */ /* 0x000eae0000000200 */
[C---:B----4-:R-:W-:Y:S08]  /*4c50*/  HMMA.16816.F32 R76, R60.reuse, R48, R76 ;  /* 0x000000303c4c723c */ /* 0x050ff0000000184c */
[----:B------:R-:W-:Y:S01]  /*4c60*/  HMMA.16816.F32 R72, R60, R50, R72 ;  /* 0x000000323c48723c */ /* 0x000fe20000001848 */
[----:B------:R-:W4:Y:S04]  /*4c70*/  LDSM.16.M88.4 R48, [R116+0x8800] ;  /* 0x008800007430783b */ /* 0x000f280000000200 */
[----:B------:R-:W4:Y:S03]  /*4c80*/  LDSM.16.M88.4 R60, [R121+0xb800] ;  /* 0x00b80000793c783b */ /* 0x000f260000000200 */
[C---:B-----5:R-:W-:Y:S08]  /*4c90*/  HMMA.16816.F32 R32, R100.reuse, R98, R32 ;  /* 0x000000626420723c */ /* 0x060ff00000001820 */
[C---:B-1----:R-:W-:Y:S08]  /*4ca0*/  HMMA.16816.F32 R20, R100.reuse, R58, R20 ;  /* 0x0000003a6414723c */ /* 0x042ff00000001814 */
[----:B---3--:R-:W-:Y:S08]  /*4cb0*/  HMMA.16816.F32 R108, R100, R44, R108 ;  /* 0x0000002c646c723c */ /* 0x008ff0000000186c */
[----:B------:R-:W-:Y:S08]  /*4cc0*/  HMMA.16816.F32 R32, R92, R106, R32 ;  /* 0x0000006a5c20723c */ /* 0x000ff00000001820 */
[C---:B------:R-:W-:Y:S01]  /*4cd0*/  HMMA.16816.F32 R88, R100.reuse, R46, R88 ;  /* 0x0000002e6458723c */ /* 0x040fe20000001858 */
[----:B------:R-:W1:Y:S07]  /*4ce0*/  LDSM.16.M88.4 R44, [R116+0x9000] ;  /* 0x00900000742c783b */ /* 0x000e6e0000000200 */
[----:B------:R-:W-:Y:S03]  /*4cf0*/  HMMA.16816.F32 R40, R100, R96, R40 ;  /* 0x000000606428723c */ /* 0x000fe60000001828 */
[----:B------:R-:W-:Y:S01]  /*4d00*/  FMUL.FTZ R32, R32, UR4 ;  /* 0x0000000420207c20 */ /* 0x000fe20008410000 */
[----:B------:R-:W-:Y:S01]  /*4d10*/  FMUL.FTZ R33, R33, UR4 ;  /* 0x0000000421217c20 */ /* 0x000fe20008410000 */
[----:B------:R-:W-:-:S02]  /*4d20*/  FMUL.FTZ R107, R34, UR4 ;  /* 0x00000004226b7c20 */ /* 0x000fc40008410000 */
[----:B------:R-:W-:Y:S01]  /*4d30*/  MUFU.TANH R99, R32 ;  /* 0x0000002000637308 */ /* 0x000fe20000002400 */
[C---:B------:R-:W-:Y:S01]  /*4d40*/  HMMA.16816.F32 R28, R100.reuse, R56, R28 ;  /* 0x00000038641c723c */ /* 0x040fe2000000181c */
[----:B------:R-:W3:Y:S06]  /*4d50*/  LDSM.16.M88.4 R56, [R121+0xb000] ;  /* 0x00b000007938783b */ /* 0x000eec0000000200 */
[----:B------:R-:W-:Y:S01]  /*4d60*/  MUFU.TANH R107, R107 ;  /* 0x0000006b006b7308 */ /* 0x000fe20000002400 */
[C---:B--2---:R-:W-:Y:S08]  /*4d70*/  HMMA.16816.F32 R84, R100.reuse, R52, R84 ;  /* 0x000000346454723c */ /* 0x044ff00000001854 */
[----:B------:R-:W-:Y:S01]  /*4d80*/  HMMA.16816.F32 R80, R100, R54, R80 ;  /* 0x000000366450723c */ /* 0x000fe20000001850 */
[----:B------:R-:W2:Y:S07]  /*4d90*/  LDSM.16.M88.4 R52, [R116+0xb800] ;  /* 0x00b800007434783b */ /* 0x000eae0000000200 */
[C---:B----4-:R-:W-:Y:S08]  /*4da0*/  HMMA.16816.F32 R20, R92.reuse, R50, R20 ;  /* 0x000000325c14723c */ /* 0x050ff00000001814 */
[----:B------:R-:W-:Y:S01]  /*4db0*/  HMMA.16816.F32 R40, R92, R104, R40 ;  /* 0x000000685c28723c */ /* 0x000fe20000001828 */
[----:B------:R4:W-:Y:S07]  /*4dc0*/  MUFU.TANH R105, R33 ;  /* 0x0000002100697308 */ /* 0x0009ee0000002400 */
[----:B------:R-:W-:Y:S01]  /*4dd0*/  HMMA.16816.F32 R8, R100, R112, R8 ;  /* 0x000000706408723c */ /* 0x000fe20000001808 */
[----:B------:R-:W-:-:S02]  /*4de0*/  FMUL.FTZ R113, R35, UR4 ;  /* 0x0000000423717c20 */ /* 0x000fc40008410000 */
[----:B------:R-:W-:-:S04]  /*4df0*/  FMUL.FTZ R20, R20, UR4 ;  /* 0x0000000414147c20 */ /* 0x000fc80008410000 */
[----:B------:R-:W-:Y:S01]  /*4e00*/  MUFU.TANH R113, R113 ;  /* 0x0000007100717308 */ /* 0x000fe20000002400 */
[----:B------:R-:W-:Y:S01]  /*4e10*/  HMMA.16816.F32 R28, R92, R48, R28 ;  /* 0x000000305c1c723c */ /* 0x000fe2000000181c */
[----:B------:R-:W-:Y:S02]  /*4e20*/  LDSM.16.M88.4 R48, [R116+0xa800] ;  /* 0x00a800007430783b */ /* 0x000fe40000000200 */
[----:B------:R-:W-:Y:S01]  /*4e30*/  FMUL.FTZ R41, R41, UR4 ;  /* 0x0000000429297c20 */ /* 0x000fe20008410000 */
[----:B------:R-:W-:Y:S01]  /*4e40*/  FMUL.FTZ R43, R43, UR4 ;  /* 0x000000042b2b7c20 */ /* 0x000fe20008410000 */
[----:B----4-:R-:W4:Y:S01]  /*4e50*/  LDSM.16.M88.4 R32, [R116+0x9800] ;  /* 0x009800007420783b */ /* 0x010f220000000200 */
[----:B------:R-:W-:Y:S01]  /*4e60*/  FMUL.FTZ R40, R40, UR4 ;  /* 0x0000000428287c20 */ /* 0x000fe20008410000 */
[----:B------:R-:W-:Y:S01]  /*4e70*/  FMUL.FTZ R42, R42, UR4 ;  /* 0x000000042a2a7c20 */ /* 0x000fe20008410000 */
[C---:B------:R-:W-:Y:S01]  /*4e80*/  HMMA.16816.F32 R64, R100.reuse, R62, R64 ;  /* 0x0000003e6440723c */ /* 0x040fe20000001840 */
[----:B------:R-:W-:Y:S01]  /*4e90*/  FMUL.FTZ R63, R22, UR4 ;  /* 0x00000004163f7c20 */ /* 0x000fe20008410000 */
[----:B------:R-:W-:Y:S06]  /*4ea0*/  MUFU.TANH R41, R41 ;  /* 0x0000002900297308 */ /* 0x000fec0000002400 */
[----:B------:R-:W-:Y:S02]  /*4eb0*/  HMMA.16816.F32 R68, R100, R60, R68 ;  /* 0x0000003c6444723c */ /* 0x000fe40000001844 */
[----:B------:R5:W-:Y:S01]  /*4ec0*/  MUFU.TANH R61, R20 ;  /* 0x00000014003d7308 */ /* 0x000be20000002400 */
[----:B------:R-:W-:-:S05]  /*4ed0*/  FMUL.FTZ R117, R29, UR4 ;  /* 0x000000041d757c20 */ /* 0x000fca0008410000 */
[C---:B-1----:R-:W-:Y:S01]  /*4ee0*/  HMMA.16816.F32 R16, R92.reuse, R44, R16 ;  /* 0x0000002c5c10723c */ /* 0x042fe20000001810 */
[----:B------:R-:W-:Y:S01]  /*4ef0*/  FMUL.FTZ R45, R21, UR4 ;  /* 0x00000004152d7c20 */ /* 0x000fe20008410000 */
[----:B------:R-:W-:Y:S06]  /*4f00*/  MUFU.TANH R43, R43 ;  /* 0x0000002b002b7308 */ /* 0x000fec0000002400 */
[----:B------:R-:W-:Y:S01]  /*4f10*/  HMMA.16816.F32 R12, R92, R46, R12 ;  /* 0x0000002e5c0c723c */ /* 0x000fe2000000180c */
[----:B------:R-:W-:Y:S01]  /*4f20*/  FMUL.FTZ R47, R23, UR4 ;  /* 0x00000004172f7c20 */ /* 0x000fe20008410000 */
[----:B------:R-:W-:Y:S01]  /*4f30*/  MUFU.TANH R117, R117 ;  /* 0x0000007500757308 */ /* 0x000fe20000002400 */
[----:B-----5:R-:W1:Y:S05]  /*4f40*/  LDSM.16.M88.4 R20, [R116+0xb000] ;  /* 0x00b000007414783b */ /* 0x020e6a0000000200 */
[----:B------:R-:W-:Y:S01]  /*4f50*/  HMMA.16816.F32 R4, R100, R114, R4 ;  /* 0x000000726404723c */ /* 0x000fe20000001804 */
[----:B------:R-:W-:Y:S01]  /*4f60*/  FMUL.FTZ R115, R28, UR4 ;  /* 0x000000041c737c20 */ /* 0x000fe20008410000 */
[----:B------:R-:W-:Y:S01]  /*4f70*/  MUFU.TANH R45, R45 ;  /* 0x0000002d002d7308 */ /* 0x000fe20000002400 */
[----:B------:R-:W-:Y:S01]  /*4f80*/  FMUL.FTZ R16, R16, UR4 ;  /* 0x0000000410107c20 */ /* 0x000fe20008410000 */
[----:B------:R-:W-:Y:S01]  /*4f90*/  FMUL.FTZ R18, R18, UR4 ;  /* 0x0000000412127c20 */ /* 0x000fe20008410000 */
[----:B------:R-:W-:Y:S01]  /*4fa0*/  FMUL.FTZ R17, R17, UR4 ;  /* 0x0000000411117c20 */ /* 0x000fe20008410000 */
[----:B------:R-:W-:-:S02]  /*4fb0*/  FMUL.FTZ R19, R19, UR4 ;  /* 0x0000000413137c20 */ /* 0x000fc40008410000 */
[C---:B---3--:R-:W-:Y:S01]  /*4fc0*/  HMMA.16816.F32 R76, R100.reuse, R56, R76 ;  /* 0x00000038644c723c */ /* 0x048fe2000000184c */
[----:B------:R-:W-:Y:S01]  /*4fd0*/  FMUL.FTZ R57, R30, UR4 ;  /* 0x000000041e397c20 */ /* 0x000fe20008410000 */
        /* <DEDUP_REMOVED lines=8> */
[----:B------:R-:W3:Y:S01]  /*5060*/  LDSM.16.M88.4 R28, [R116+0xa000] ;  /* 0x00a00000741c783b */ /* 0x000ee20000000200 */
[----:B------:R-:W-:-:S04]  /*5070*/  DEPBAR.LE SB0, 0x0 ;  /* 0x000080000000791a */ /* 0x000fc80000000000 */
[C---:B--2---:R-:W-:Y:S02]  /*5080*/  HMMA.16816.F32 R64, R92.reuse, R54, R64 ;  /* 0x000000365c40723c */ /* 0x044fe40000001840 */
[----:B------:R2:W-:Y:S06]  /*5090*/  MUFU.TANH R55, R15 ;  /* 0x0000000f00377308 */ /* 0x0005ec0000002400 */
[C---:B----4-:R-:W-:Y:S02]  /*50a0*/  HMMA.16816.F32 R8, R92.reuse, R32, R8 ;  /* 0x000000205c08723c */ /* 0x050fe40000001808 */
[----:B------:R-:W-:Y:S06]  /*50b0*/  MUFU.TANH R33, R16 ;  /* 0x0000001000217308 */ /* 0x000fec0000002400 */
[----:B------:R-:W-:Y:S02]  /*50c0*/  HMMA.16816.F32 R84, R92, R48, R84 ;  /* 0x000000305c54723c */ /* 0x000fe40000001854 */
[----:B------:R-:W-:Y:S01]  /*50d0*/  MUFU.TANH R49, R13 ;  /* 0x0000000d00317308 */ /* 0x000fe20000002400 */
[----:B------:R-:W-:Y:S01]  /*50e0*/  FMUL.FTZ R64, R64, UR4 ;  /* 0x0000000440407c20 */ /* 0x000fe20008410000 */
[----:B--2---:R-:W-:Y:S01]  /*50f0*/  FMUL.FTZ R15, R66, UR4 ;  /* 0x00000004420f7c20 */ /* 0x004fe20008410000 */
[----:B------:R-:W-:Y:S01]  /*5100*/  FMUL.FTZ R65, R65, UR4 ;  /* 0x0000000441417c20 */ /* 0x000fe20008410000 */
[----:B------:R-:W-:-:S02]  /*5110*/  FMUL.FTZ R67, R67, UR4 ;  /* 0x0000000443437c20 */ /* 0x000fc40008410000 */
[----:B------:R-:W-:Y:S02]  /*5120*/  HMMA.16816.F32 R4, R92, R34, R4 ;  /* 0x000000225c04723c */ /* 0x000fe40000001804 */
[----:B------:R-:W2:Y:S01]  /*5130*/  MUFU.TANH R13, R64 ;  /* 0x00000040000d7308 */ /* 0x000ea20000002400 */
[----:B------:R-:W-:Y:S01]  /*5140*/  FMUL.FTZ R10, R10, UR4 ;  /* 0x000000040a0a7c20 */ /* 0x000fe20008410000 */
[----:B------:R-:W-:-:S04]  /*5150*/  FMUL.FTZ R11, R11, UR4 ;  /* 0x000000040b0b7c20 */ /* 0x000fc80008410000 */
[----:B-1----:R-:W-:Y:S01]  /*5160*/  HMMA.16816.F32 R72, R92, R22, R72 ;  /* 0x000000165c48723c */ /* 0x002fe20000001848 */
[----:B------:R-:W-:Y:S01]  /*5170*/  FMUL.FTZ R23, R8, UR4 ;  /* 0x0000000408177c20 */ /* 0x000fe20008410000 */
[----:B------:R1:W-:Y:S01]  /*5180*/  MUFU.TANH R35, R12 ;  /* 0x0000000c00237308 */ /* 0x0003e20000002400 */
[----:B------:R-:W-:Y:S01]  /*5190*/  FMUL.FTZ R84, R84, UR4 ;  /* 0x0000000454547c20 */ /* 0x000fe20008410000 */
[----:B------:R-:W-:Y:S01]  /*51a0*/  FMUL.FTZ R86, R86, UR4 ;  /* 0x0000000456567c20 */ /* 0x000fe20008410000 */
[----:B------:R-:W-:-:S03]  /*51b0*/  FMUL.FTZ R87, R87, UR4 ;  /* 0x0000000457577c20 */ /* 0x000fc60008410000 */
[----:B------:R-:W-:Y:S01]  /*51c0*/  HMMA.16816.F32 R68, R92, R52, R68 ;  /* 0x000000345c44723c */ /* 0x000fe20000001844 */
[----:B------:R-:W-:Y:S01]  /*51d0*/  FMUL.FTZ R53, R9, UR4 ;  /* 0x0000000409357c20 */ /* 0x000fe20008410000 */
[----:B------:R-:W4:Y:S01]  /*51e0*/  MUFU.TANH R15, R15 ;  /* 0x0000000f000f7308 */ /* 0x000f220000002400 */
[----:B------:R-:W-:-:S05]  /*51f0*/  FMUL.FTZ R6, R6, UR4 ;  /* 0x0000000406067c20 */ /* 0x000fca0008410000 */
[C---:B---3--:R-:W-:Y:S02]  /*5200*/  HMMA.16816.F32 R108, R92.reuse, R28, R108 ;  /* 0x0000001c5c6c723c */ /* 0x048fe4000000186c */
[----:B------:R3:W-:Y:S01]  /*5210*/  MUFU.TANH R29, R18 ;  /* 0x00000012001d7308 */ /* 0x0007e20000002400 */
[----:B-1----:R-:W-:Y:S02]  /*5220*/  IMAD.IADD R12, R194, 0x1, R134 ;  /* 0x00000001c20c7824 */ /* 0x002fe400078e0286 */
[----:B------:R-:W-:Y:S01]  /*5230*/  FMUL.FTZ R72, R72, UR4 ;  /* 0x0000000448487c20 */ /* 0x000fe20008410000 */
[----:B------:R-:W-:Y:S01]  /*5240*/  FMUL.FTZ R74, R74, UR4 ;  /* 0x000000044a4a7c20 */ /* 0x000fe20008410000 */
[----:B------:R-:W-:Y:S01]  /*5250*/  FMUL.FTZ R73, R73, UR4 ;  /* 0x0000000449497c20 */ /* 0x000fe20008410000 */
[C---:B------:R-:W-:Y:S01]  /*5260*/  VIADD R8, R12.reuse, 0x78 ;  /* 0x000000780c087836 */ /* 0x040fe20000000000 */
[C---:B------:R-:W-:Y:S01]  /*5270*/  HMMA.16816.F32 R80, R92.reuse, R50, R80 ;  /* 0x000000325c50723c */ /* 0x040fe20000001850 */
[C---:B------:R-:W-:Y:S01]  /*5280*/  VIADD R16, R12.reuse, 0x1 ;  /* 0x000000010c107836 */ /* 0x040fe20000000000 */
[----:B------:R1:W-:Y:S01]  /*5290*/  MUFU.TANH R51, R14 ;  /* 0x0000000e00337308 */ /* 0x0003e20000002400 */
[C---:B------:R-:W-:Y:S01]  /*52a0*/  VIADD R22, R12.reuse, 0x11 ;  /* 0x000000110c167836 */ /* 0x040fe20000000000 */
[----:B------:R-:W-:Y:S01]  /*52b0*/  I2FP.F32.S32 R9, R8 ;  /* 0x0000000800097245 */ /* 0x000fe20000201400 */
[----:B------:R-:W-:Y:S01]  /*52c0*/  VIADD R28, R12, 0x20 ;  /* 0x000000200c1c7836 */ /* 0x000fe20000000000 */
[----:B------:R-:W-:Y:S01]  /*52d0*/  ISETP.GE.AND P4, PT, R16, R193, PT ;  /* 0x000000c11000720c */ /* 0x000fe20003f86270 */
[----:B------:R-:W-:Y:S01]  /*52e0*/  VIADD R44, R12, 0x38 ;  /* 0x000000380c2c7836 */ /* 0x000fe20000000000 */
[----:B------:R-:W-:Y:S01]  /*52f0*/  ISETP.GE.AND P2, PT, R16, R192, PT ;  /* 0x000000c01000720c */ /* 0x000fe20003f46270 */
[CC--:B--2---:R-:W-:Y:S01]  /*5300*/  FFMA.FTZ R13, R0.reuse, R9.reuse, R13 ;  /* 0x00000009000d7223 */ /* 0x0c4fe2000001000d */
[----:B------:R-:W-:Y:S01]  /*5310*/  I2FP.F32.S32 R16, R16 ;  /* 0x0000001000107245 */ /* 0x000fe20000201400 */
[----:B----4-:R-:W-:Y:S01]  /*5320*/  FFMA.FTZ R15, R0, R9, R15 ;  /* 0x00000009000f7223 */ /* 0x010fe2000001000f */
[CC--:B------:R-:W-:Y:S01]  /*5330*/  ISETP.GE.AND P5, PT, R8.reuse, R193.reuse, PT ;  /* 0x000000c10800720c */ /* 0x0c0fe20003fa6270 */
[C---:B------:R-:W-:Y:S01]  /*5340*/  HMMA.16816.F32 R88, R92.reuse, R30, R88 ;  /* 0x0000001e5c58723c */ /* 0x040fe20000001858 */
[----:B------:R-:W-:Y:S01]  /*5350*/  ISETP.GE.AND P3, PT, R8, R192, PT ;  /* 0x000000c00800720c */ /* 0x000fe20003f66270 */
[----:B---3--:R-:W-:Y:S01]  /*5360*/  FFMA.FTZ R18, R0, R16, R41 ;  /* 0x0000001000127223 */ /* 0x008fe20000010029 */
[----:B------:R-:W-:Y:S01]  /*5370*/  FSEL R140, R13, -INF , !P5 ;  /* 0xff8000000d8c7808 */ /* 0x000fe20006800000 */
[C---:B------:R-:W-:Y:S01]  /*5380*/  VIADD R13, R12.reuse, 0x10 ;  /* 0x000000100c0d7836 */ /* 0x040fe20000000000 */
[C---:B------:R-:W-:Y:S01]  /*5390*/  IADD3 R9, PT, PT, R12.reuse, 0x9, RZ ;  /* 0x000000090c097810 */ /* 0x040fe20007ffe0ff */
[----:B-1----:R-:W-:Y:S01]  /*53a0*/  VIADD R14, R12, 0x8 ;  /* 0x000000080c0e7836 */ /* 0x002fe20000000000 */
[----:B------:R-:W-:Y:S01]  /*53b0*/  FSEL R141, R15, -INF , !P3 ;  /* 0xff8000000f8d7808 */ /* 0x000fe20005800000 */
[----:B------:R-:W-:Y:S01]  /*53c0*/  HMMA.16816.F32 R76, R92, R20, R76 ;  /* 0x000000145c4c723c */ /* 0x000fe2000000184c */
[----:B------:R-:W-:Y:S01]  /*53d0*/  FMUL.FTZ R95, R4, UR4 ;  /* 0x00000004045f7c20 */ /* 0x000fe20008410000 */
[----:B------:R-:W-:Y:S01]  /*53e0*/  FSEL R18, R18, -INF , !P4 ;  /* 0xff80000012127808 */ /* 0x000fe20006000000 */
[----:B------:R-:W-:Y:S01]  /*53f0*/  FMUL.FTZ R4, R7, UR4 ;  /* 0x0000000407047c20 */ /* 0x000fe20008410000 */
[CC--:B------:R-:W-:Y:S01]  /*5400*/  ISETP.GE.AND P1, PT, R14.reuse, R193.reuse, PT ;  /* 0x000000c10e00720c */ /* 0x0c0fe20003f26270 */
[----:B------:R1:W-:Y:S01]  /*5410*/  MUFU.TANH R93, R10 ;  /* 0x0000000a005d7308 */ /* 0x0003e20000002400 */
[----:B------:R-:W-:Y:S01]  /*5420*/  ISETP.GE.AND P5, PT, R14, R192, PT ;  /* 0x000000c00e00720c */ /* 0x000fe20003fa6270 */
[C---:B------:R-:W-:Y:S01]  /*5430*/  FFMA.FTZ R7, R0.reuse, R16, R43 ;  /* 0x0000001000077223 */ /* 0x040fe2000001002b */
[----:B------:R-:W-:Y:S01]  /*5440*/  I2FP.F32.S32 R14, R14 ;  /* 0x0000000e000e7245 */ /* 0x000fe20000201400 */
[----:B------:R-:W-:Y:S01]  /*5450*/  FMUL.FTZ R8, R5, UR4 ;  /* 0x0000000405087c20 */ /* 0x000fe20008410000 */
[----:B------:R-:W-:Y:S01]  /*5460*/  ISETP.GE.AND P3, PT, R9, R193, PT ;  /* 0x000000c10900720c */ /* 0x000fe20003f66270 */
[----:B------:R-:W-:Y:S01]  /*5470*/  FMUL.FTZ R20, R89, UR4 ;  /* 0x0000000459147c20 */ /* 0x000fe20008410000 */
[----:B------:R-:W-:Y:S01]  /*5480*/  ISETP.GE.AND P4, PT, R9, R192, PT ;  /* 0x000000c00900720c */ /* 0x000fe20003f86270 */
[----:B------:R-:W2:Y:S01]  /*5490*/  MUFU.TANH R59, R59 ;  /* 0x0000003b003b7308 */ /* 0x000ea20000002400 */
[----:B------:R-:W-:Y:S01]  /*54a0*/  I2FP.F32.S32 R9, R9 ;  /* 0x0000000900097245 */ /* 0x000fe20000201400 */
[CC--:B------:R-:W-:Y:S01]  /*54b0*/  FFMA.FTZ R16, R0.reuse, R14.reuse, R99 ;  /* 0x0000000e00107223 */ /* 0x0c0fe20000010063 */
[----:B------:R-:W-:Y:S01]  /*54c0*/  FFMA.FTZ R5, R0, R14, R107 ;  /* 0x0000000e00057223 */ /* 0x000fe2000001006b */
[----:B------:R-:W-:Y:S01]  /*54d0*/  FSEL R7, R7, -INF , !P2 ;  /* 0xff80000007077808 */ /* 0x000fe20005000000 */
[----:B------:R-:W-:-:S02]  /*54e0*/  VIADD R30, R12, 0x28 ;  /* 0x000000280c1e7836 */ /* 0x000fc40000000000 */
[CC--:B------:R-:W-:Y:S01]  /*54f0*/  FFMA.FTZ R14, R0.reuse, R9.reuse, R105 ;  /* 0x00000009000e7223 */ /* 0x0c0fe20000010069 */
[----:B------:R-:W-:Y:S01]  /*5500*/  FFMA.FTZ R21, R0, R9, R113 ;  /* 0x0000000900157223 */ /* 0x000fe20000010071 */
[----:B------:R-:W-:Y:S01]  /*5510*/  ISETP.GE.AND P2, PT, R13, R193, PT ;  /* 0x000000c10d00720c */ /* 0x000fe20003f46270 */
[----:B------:R-:W-:Y:S01]  /*5520*/  VIADD R9, R12, 0x18 ;  /* 0x000000180c097836 */ /* 0x000fe20000000000 */
[----:B-1----:R-:W-:Y:S01]  /*5530*/  I2FP.F32.S32 R10, R13 ;  /* 0x0000000d000a7245 */ /* 0x002fe20000201400 */
[----:B------:R-:W1:Y:S01]  /*5540*/  MUFU.TANH R63, R63 ;  /* 0x0000003f003f7308 */ /* 0x000e620000002400 */
[----:B------:R-:W-:Y:S01]  /*5550*/  FSEL R5, R5, -INF , !P5 ;  /* 0xff80000005057808 */ /* 0x000fe20006800000 */
[----:B------:R-:W-:Y:S01]  /*5560*/  FMUL.FTZ R108, R108, UR4 ;  /* 0x000000046c6c7c20 */ /* 0x000fe20008410000 */
[----:B------:R-:W-:Y:S01]  /*5570*/  FSEL R14, R14, -INF , !P3 ;  /* 0xff8000000e0e7808 */ /* 0x000fe20005800000 */
[CC--:B------:R-:W-:Y:S01]  /*5580*/  FFMA.FTZ R115, R0.reuse, R10.reuse, R115 ;  /* 0x0000000a00737223 */ /* 0x0c0fe20000010073 */
[----:B------:R-:W-:Y:S01]  /*5590*/  FFMA.FTZ R15, R0, R10, R57 ;  /* 0x0000000a000f7223 */ /* 0x000fe20000010039 */
[----:B------:R-:W-:Y:S01]  /*55a0*/  FSEL R21, R21, -INF , !P4 ;  /* 0xff80000015157808 */ /* 0x000fe20006000000 */
[----:B------:R-:W-:Y:S01]  /*55b0*/  FMUL.FTZ R111, R111, UR4 ;  /* 0x000000046f6f7c20 */ /* 0x000fe20008410000 */
[CC--:B------:R-:W-:Y:S01]  /*55c0*/  ISETP.GE.AND P5, PT, R22.reuse, R193.reuse, PT ;  /* 0x000000c11600720c */ /* 0x0c0fe20003fa6270 */
[----:B------:R-:W3:Y:S01]  /*55d0*/  MUFU.TANH R47, R47 ;  /* 0x0000002f002f7308 */ /* 0x000ee20000002400 */
[----:B------:R-:W-:Y:S01]  /*55e0*/  FSEL R10, R115, -INF , !P2 ;  /* 0xff800000730a7808 */ /* 0x000fe20005000000 */
[----:B------:R-:W-:Y:S01]  /*55f0*/  FMUL.FTZ R109, R109, UR4 ;  /* 0x000000046d6d7c20 */ /* 0x000fe20008410000 */
[-C--:B------:R-:W-:Y:S01]  /*5600*/  ISETP.GE.AND P3, PT, R22, R192.reuse, PT ;  /* 0x000000c01600720c */ /* 0x080fe20003f66270 */
[----:B------:R-:W-:Y:S01]  /*5610*/  FMUL.FTZ R110, R110, UR4 ;  /* 0x000000046e6e7c20 */ /* 0x000fe20008410000 */
[C---:B------:R-:W-:Y:S01]  /*5620*/  ISETP.GE.AND P4, PT, R9.reuse, R193, PT ;  /* 0x000000c10900720c */ /* 0x040fe20003f86270 */
[----:B------:R-:W-:Y:S01]  /*5630*/  FMUL.FTZ R88, R88, UR4 ;  /* 0x0000000458587c20 */ /* 0x000fe20008410000 */
[----:B------:R-:W-:Y:S01]  /*5640*/  ISETP.GE.AND P2, PT, R9, R192, PT ;  /* 0x000000c00900720c */ /* 0x000fe20003f46270 */
[----:B------:R4:W-:Y:S01]  /*5650*/  MUFU.TANH R89, R6 ;  /* 0x0000000600597308 */ /* 0x0009e20000002400 */
[----:B------:R-:W-:Y:S01]  /*5660*/  I2FP.F32.S32 R22, R22 ;  /* 0x0000001600167245 */ /* 0x000fe20000201400 */
[----:B------:R-:W-:Y:S01]  /*5670*/  FMUL.FTZ R91, R91, UR4 ;  /* 0x000000045b5b7c20 */ /* 0x000fe20008410000 */
[----:B------:R-:W-:Y:S01]  /*5680*/  I2FP.F32.S32 R9, R9 ;  /* 0x0000000900097245 */ /* 0x000fe20000201400 */
[----:B------:R-:W-:Y:S01]  /*5690*/  FMUL.FTZ R90, R90, UR4 ;  /* 0x000000045a5a7c20 */ /* 0x000fe20008410000 */
[----:B------:R-:W-:Y:S01]  /*56a0*/  FSEL R16, R16, -INF , !P1 ;  /* 0xff80000010107808 */ /* 0x000fe20004800000 */
[----:B------:R-:W-:Y:S01]  /*56b0*/  FMUL.FTZ R80, R80, UR4 ;  /* 0x0000000450507c20 */ /* 0x000fe20008410000 */
[----:B------:R-:W-:Y:S01]  /*56c0*/  ISETP.GE.AND P1, PT, R13, R192, PT ;  /* 0x000000c00d00720c */ /* 0x000fe20003f26270 */
[----:B--2---:R-:W-:Y:S01]  /*56d0*/  FFMA.FTZ R13, R0, R22, R59 ;  /* 0x00000016000d7223 */ /* 0x004fe2000001003b */
[----:B------:R2:W-:Y:S01]  /*56e0*/  MUFU.TANH R99, R11 ;  /* 0x0000000b00637308 */ /* 0x0005e20000002400 */
[----:B------:R-:W-:Y:S01]  /*56f0*/  FMUL.FTZ R82, R82, UR4 ;  /* 0x0000000452527c20 */ /* 0x000fe20008410000 */
[----:B------:R-:W-:Y:S01]  /*5700*/  FSEL R15, R15, -INF , !P1 ;  /* 0xff8000000f0f7808 */ /* 0x000fe20004800000 */
[----:B------:R-:W-:Y:S01]  /*5710*/  FMUL.FTZ R81, R81, UR4 ;  /* 0x0000000451517c20 */ /* 0x000fe20008410000 */
[----:B------:R-:W-:Y:S01]  /*5720*/  FSEL R13, R13, -INF , !P3 ;  /* 0xff8000000d0d7808 */ /* 0x000fe20005800000 */
[----:B------:R-:W-:Y:S01]  /*5730*/  FMUL.FTZ R83, R83, UR4 ;  /* 0x0000000453537c20 */ /* 0x000fe20008410000 */
[----:B------:R-:W-:Y:S01]  /*5740*/  ISETP.GE.AND P3, PT, R28, R193, PT ;  /* 0x000000c11c00720c */ /* 0x000fe20003f66270 */
[----:B------:R-:W-:Y:S01]  /*5750*/  FMUL.FTZ R76, R76, UR4 ;  /* 0x000000044c4c7c20 */ /* 0x000fe20008410000 */
[----:B----4-:R-:W-:Y:S01]  /*5760*/  FFMA.FTZ R6, R0, R9, R61 ;  /* 0x0000000900067223 */ /* 0x010fe2000001003d */
[----:B------:R4:W-:Y:S01]  /*5770*/  MUFU.TANH R43, R8 ;  /* 0x00000008002b7308 */ /* 0x0009e20000002400 */
[----:B------:R-:W-:Y:S01]  /*5780*/  FMUL.FTZ R77, R77, UR4 ;  /* 0x000000044d4d7c20 */ /* 0x000fe20008410000 */
[----:B------:R-:W-:Y:S01]  /*5790*/  FMUL.FTZ R78, R78, UR4 ;  /* 0x000000044e4e7c20 */ /* 0x000fe20008410000 */
[----:B------:R-:W-:Y:S01]  /*57a0*/  FMUL.FTZ R79, R79, UR4 ;  /* 0x000000044f4f7c20 */ /* 0x000fe20008410000 */
[----:B------:R-:W-:Y:S01]  /*57b0*/  FSEL R6, R6, -INF , !P4 ;  /* 0xff80000006067808 */ /* 0x000fe20006000000 */
[----:B------:R-:W-:Y:S01]  /*57c0*/  FMUL.FTZ R71, R71, UR4 ;  /* 0x0000000447477c20 */ /* 0x000fe20008410000 */
[----:B------:R-:W-:Y:S01]  /*57d0*/  ISETP.GE.AND P4, PT, R28, R192, PT ;  /* 0x000000c01c00720c */ /* 0x000fe20003f86270 */
[----:B------:R-:W-:Y:S01]  /*57e0*/  FMUL.FTZ R75, R75, UR4 ;  /* 0x000000044b4b7c20 */ /* 0x000fe20008410000 */
[----:B--2---:R-:W-:Y:S01]  /*57f0*/  VIADD R11, R12, 0x19 ;  /* 0x000000190c0b7836 */ /* 0x004fe20000000000 */
[----:B------:R2:W-:Y:S01]  /*5800*/  MUFU.TANH R59, R4 ;  /* 0x00000004003b7308 */ /* 0x0005e20000002400 */
[----:B------:R-:W-:Y:S01]  /*5810*/  I2FP.F32.S32 R28, R28 ;  /* 0x0000001c001c7245 */ /* 0x000fe20000201400 */
[----:B------:R-:W-:Y:S01]  /*5820*/  FMUL.FTZ R68, R68, UR4 ;  /* 0x0000000444447c20 */ /* 0x000fe20008410000 */
[----:B------:R-:W-:Y:S01]  /*5830*/  FMUL.FTZ R69, R69, UR4 ;  /* 0x0000000445457c20 */ /* 0x000fe20008410000 */
[----:B------:R-:W-:Y:S01]  /*5840*/  ISETP.GE.AND P1, PT, R11, R193, PT ;  /* 0x000000c10b00720c */ /* 0x000fe20003f26270 */
[----:B------:R-:W-:Y:S01]  /*5850*/  FMUL.FTZ R70, R70, UR4 ;  /* 0x0000000446467c20 */ /* 0x000fe20008410000 */
[CC--:B------:R-:W-:Y:S01]  /*5860*/  FFMA.FTZ R34, R0.reuse, R28.reuse, R33 ;  /* 0x0000001c00227223 */ /* 0x0c0fe20000010021 */
[C---:B------:R-:W-:Y:S01]  /*5870*/  FFMA.FTZ R29, R0.reuse, R28, R29 ;  /* 0x0000001c001d7223 */ /* 0x040fe2000001001d */
[----:B----4-:R-:W-:Y:S01]  /*5880*/  FFMA.FTZ R8, R0, R22, R117 ;  /* 0x0000001600087223 */ /* 0x010fe20000010075 */
[----:B------:R-:W4:Y:S01]  /*5890*/  MUFU.TANH R17, R17 ;  /* 0x0000001100117308 */ /* 0x000f220000002400 */
[----:B------:R-:W-:Y:S01]  /*58a0*/  VIADD R28, R12, 0x21 ;  /* 0x000000210c1c7836 */ /* 0x000fe20000000000 */
[----:B------:R-:W-:Y:S01]  /*58b0*/  FSEL R34, R34, -INF , !P3 ;  /* 0xff80000022227808 */ /* 0x000fe20005800000 */
[----:B------:R-:W-:Y:S01]  /*58c0*/  FMUL.FTZ R22, R85, UR4 ;  /* 0x0000000455167c20 */ /* 0x000fe20008410000 */
[----:B------:R-:W-:-:S02]  /*58d0*/  FSEL R8, R8, -INF , !P5 ;  /* 0xff80000008087808 */ /* 0x000fc40006800000 */
[-C--:B------:R-:W-:Y:S02]  /*58e0*/  ISETP.GE.AND P5, PT, R11, R192.reuse, PT ;  /* 0x000000c00b00720c */ /* 0x080fe40003fa6270 */
[----:B--2---:R-:W-:Y:S01]  /*58f0*/  I2FP.F32.S32 R4, R11 ;  /* 0x0000000b00047245 */ /* 0x004fe20000201400 */
[----:B------:R-:W2:Y:S01]  /*5900*/  MUFU.TANH R19, R19 ;  /* 0x0000001300137308 */ /* 0x000ea20000002400 */
[----:B-1----:R-:W-:Y:S01]  /*5910*/  FFMA.FTZ R11, R0, R9, R63 ;  /* 0x00000009000b7223 */ /* 0x002fe2000001003f */
[----:B------:R-:W-:Y:S02]  /*5920*/  ISETP.GE.AND P3, PT, R30, R192, PT ;  /* 0x000000c01e00720c */ /* 0x000fe40003f66270 */
[CC--:B------:R-:W-:Y:S01]  /*5930*/  FFMA.FTZ R45, R0.reuse, R4.reuse, R45 ;  /* 0x00000004002d7223 */ /* 0x0c0fe2000001002d */
[----:B---3--:R-:W-:Y:S01]  /*5940*/  FFMA.FTZ R9, R0, R4, R47 ;  /* 0x0000000400097223 */ /* 0x008fe2000001002f */
[----:B------:R-:W-:Y:S02]  /*5950*/  FSEL R11, R11, -INF , !P2 ;  /* 0xff8000000b0b7808 */ /* 0x000fe40005000000 */
[----:B------:R-:W-:Y:S01]  /*5960*/  ISETP.GE.AND P2, PT, R28, R193, PT ;  /* 0x000000c11c00720c */ /* 0x000fe20003f46270 */
[----:B------:R-:W1:Y:S01]  /*5970*/  MUFU.TANH R23, R23 ;  /* 0x0000001700177308 */ /* 0x000e620000002400 */
[----:B------:R-:W-:-:S02]  /*5980*/  FSEL R4, R45, -INF , !P1 ;  /* 0xff8000002d047808 */ /* 0x000fc40004800000 */
[----:B------:R-:W-:Y:S02]  /*5990*/  ISETP.GE.AND P1, PT, R28, R192, PT ;  /* 0x000000c01c00720c */ /* 0x000fe40003f26270 */
[----:B------:R-:W-:Y:S02]  /*59a0*/  FSEL R9, R9, -INF , !P5 ;  /* 0xff80000009097808 */ /* 0x000fe40006800000 */
[----:B------:R-:W-:Y:S01]  /*59b0*/  I2FP.F32.S32 R28, R28 ;  /* 0x0000001c001c7245 */ /* 0x000fe20000201400 */
[----:B------:R3:W-:Y:S01]  /*59c0*/  MUFU.TANH R97, R40 ;  /* 0x0000002800617308 */ /* 0x0007e20000002400 */
[----:B------:R-:W-:Y:S02]  /*59d0*/  ISETP.GE.AND P5, PT, R30, R193, PT ;  /* 0x000000c11e00720c */ /* 0x000fe40003fa6270 */
[----:B------:R-:W-:Y:S01]  /*59e0*/  I2FP.F32.S32 R30, R30 ;  /* 0x0000001e001e7245 */ /* 0x000fe20000201400 */
[CC--:B----4-:R-:W-:Y:S01]  /*59f0*/  FFMA.FTZ R32, R0.reuse, R28.reuse, R17 ;  /* 0x0000001c00207223 */ /* 0x0d0fe20000010011 */
[----:B--2---:R-:W-:Y:S01]  /*5a00*/  FFMA.FTZ R19, R0, R28, R19 ;  /* 0x0000001c00137223 */ /* 0x004fe20000010013 */
[----:B------:R-:W-:-:S02]  /*5a10*/  FSEL R31, R29, -INF , !P4 ;  /* 0xff8000001d1f7808 */ /* 0x000fc40006000000 */
[----:B------:R2:W-:Y:S01]  /*5a20*/  MUFU.TANH R17, R20 ;  /* 0x0000001400117308 */ /* 0x0005e20000002400 */
[CC--:B------:R-:W-:Y:S01]  /*5a30*/  FFMA.FTZ R35, R0.reuse, R30.reuse, R35 ;  /* 0x0000001e00237223 */ /* 0x0c0fe20000010023 */
[----:B------:R-:W-:Y:S01]  /*5a40*/  FFMA.FTZ R41, R0, R30, R51 ;  /* 0x0000001e00297223 */ /* 0x000fe20000010033 */
[----:B------:R-:W-:Y:S02]  /*5a50*/  FSEL R32, R32, -INF , !P2 ;  /* 0xff80000020207808 */ /* 0x000fe40005000000 */
[----:B------:R-:W-:Y:S02]  /*5a60*/  FSEL R29, R19, -INF , !P1 ;  /* 0xff800000131d7808 */ /* 0x000fe40004800000 */
[----:B------:R-:W-:Y:S01]  /*5a70*/  FSEL R30, R35, -INF , !P5 ;  /* 0xff800000231e7808 */ /* 0x000fe20006800000 */
[----:B------:R-:W4:Y:S01]  /*5a80*/  MUFU.TANH R53, R53 ;  /* 0x0000003500357308 */ /* 0x000f220000002400 */
[----:B---3--:R-:W-:Y:S01]  /*5a90*/  VIADD R40, R12, 0x29 ;  /* 0x000000290c287836 */ /* 0x008fe20000000000 */
[----:B------:R-:W-:-:S04]  /*5aa0*/  FSEL R41, R41, -INF , !P3 ;  /* 0xff80000029297808 */ /* 0x000fc80005800000 */
[C---:B------:R-:W-:Y:S02]  /*5ab0*/  ISETP.GE.AND P4, PT, R40.reuse, R193, PT ;  /* 0x000000c12800720c */ /* 0x040fe40003f86270 */
[----:B------:R-:W-:Y:S01]  /*5ac0*/  ISETP.GE.AND P2, PT, R40, R192, PT ;  /* 0x000000c02800720c */ /* 0x000fe20003f46270 */
[----:B--2---:R-:W-:Y:S01]  /*5ad0*/  VIADD R20, R12, 0x30 ;  /* 0x000000300c147836 */ /* 0x004fe20000000000 */
[----:B------:R-:W2:Y:S01]  /*5ae0*/  MUFU.TANH R95, R95 ;  /* 0x0000005f005f7308 */ /* 0x000ea20000002400 */
[----:B------:R-:W-:-:S03]  /*5af0*/  I2FP.F32.S32 R40, R40 ;  /* 0x0000002800287245 */ /* 0x000fc60000201400 */
[CC--:B------:R-:W-:Y:S02]  /*5b00*/  ISETP.GE.AND P1, PT, R20.reuse, R193.reuse, PT ;  /* 0x000000c11400720c */ /* 0x0c0fe40003f26270 */
[----:B------:R-:W-:Y:S01]  /*5b10*/  ISETP.GE.AND P5, PT, R20, R192, PT ;  /* 0x000000c01400720c */ /* 0x000fe20003fa6270 */
[C---:B------:R-:W-:Y:S01]  /*5b20*/  FFMA.FTZ R28, R0.reuse, R40, R49 ;  /* 0x00000028001c7223 */ /* 0x040fe20000010031 */
[----:B------:R-:W-:Y:S01]  /*5b30*/  I2FP.F32.S32 R20, R20 ;  /* 0x0000001400147245 */ /* 0x000fe20000201400 */
[----:B------:R-:W-:Y:S01]  /*5b40*/  FFMA.FTZ R39, R0, R40, R55 ;  /* 0x0000002800277223 */ /* 0x000fe20000010037 */
[----:B------:R-:W-:Y:S01]  /*5b50*/  IADD3 R40, PT, PT, R12, 0x31, RZ ;  /* 0x000000310c287810 */ /* 0x000fe20007ffe0ff */
[----:B------:R-:W3:Y:S01]  /*5b60*/  MUFU.TANH R57, R108 ;  /* 0x0000006c00397308 */ /* 0x000ee20000002400 */
[----:B------:R-:W-:Y:S01]  /*5b70*/  FSEL R28, R28, -INF , !P4 ;  /* 0xff8000001c1c7808 */ /* 0x000fe20006000000 */
[CC--:B-1----:R-:W-:Y:S01]  /*5b80*/  FFMA.FTZ R23, R0.reuse, R20.reuse, R23 ;  /* 0x0000001400177223 */ /* 0x0c2fe20000010017 */
[----:B------:R-:W-:Y:S01]  /*5b90*/  FSEL R39, R39, -INF , !P2 ;  /* 0xff80000027277808 */ /* 0x000fe20005000000 */
[----:B------:R-:W-:Y:S01]  /*5ba0*/  FFMA.FTZ R93, R0, R20, R93 ;  /* 0x00000014005d7223 */ /* 0x000fe2000001005d */
[----:B------:R-:W-:Y:S01]  /*5bb0*/  ISETP.GE.AND P3, PT, R40, R193, PT ;  /* 0x000000c12800720c */ /* 0x000fe20003f66270 */
[----:B------:R-:W-:Y:S01]  /*5bc0*/  VIADD R20, R12, 0x39 ;  /* 0x000000390c147836 */ /* 0x000fe20000000000 */
[----:B------:R-:W-:Y:S01]  /*5bd0*/  FSEL R180, R23, -INF , !P1 ;  /* 0xff80000017b47808 */ /* 0x000fe20004800000 */
[----:B------:R1:W-:Y:S01]  /*5be0*/  MUFU.TANH R19, R22 ;  /* 0x0000001600137308 */ /* 0x0003e20000002400 */
[----:B------:R-:W-:-:S02]  /*5bf0*/  ISETP.GE.AND P4, PT, R40, R192, PT ;  /* 0x000000c02800720c */ /* 0x000fc40003f86270 */
[CC--:B------:R-:W-:Y:S02]  /*5c00*/  ISETP.GE.AND P2, PT, R44.reuse, R193.reuse, PT ;  /* 0x000000c12c00720c */ /* 0x0c0fe40003f46270 */
[----:B------:R-:W-:Y:S02]  /*5c10*/  ISETP.GE.AND P1, PT, R44, R192, PT ;  /* 0x000000c02c00720c */ /* 0x000fe40003f26270 */
[----:B------:R-:W-:Y:S01]  /*5c20*/  I2FP.F32.S32 R40, R40 ;  /* 0x0000002800287245 */ /* 0x000fe20000201400 */
[----:B------:R-:W-:Y:S01]  /*5c30*/  MUFU.TANH R61, R109 ;  /* 0x0000006d003d7308 */ /* 0x000fe20000002400 */
[----:B------:R-:W-:Y:S02]  /*5c40*/  I2FP.F32.S32 R44, R44 ;  /* 0x0000002c002c7245 */ /* 0x000fe40000201400 */
[----:B------:R-:W-:Y:S01]  /*5c50*/  FSEL R183, R93, -INF , !P5 ;  /* 0xff8000005db77808 */ /* 0x000fe20006800000 */
[CC--:B----4-:R-:W-:Y:S01]  /*5c60*/  FFMA.FTZ R53, R0.reuse, R40.reuse, R53 ;  /* 0x0000002800357223 */ /* 0x0d0fe20000010035 */
[C---:B------:R-:W-:Y:S01]  /*5c70*/  FFMA.FTZ R99, R0.reuse, R40, R99 ;  /* 0x0000002800637223 */ /* 0x040fe20000010063 */
[-C--:B--2---:R-:W-:Y:S01]  /*5c80*/  FFMA.FTZ R95, R0, R44.reuse, R95 ;  /* 0x0000002c005f7223 */ /* 0x084fe2000001005f */
[----:B------:R-:W-:Y:S01]  /*5c90*/  ISETP.GE.AND P5, PT, R20, R193, PT ;  /* 0x000000c11400720c */ /* 0x000fe20003fa6270 */
[----:B------:R-:W2:Y:S01]  /*5ca0*/  MUFU.TANH R85, R110 ;  /* 0x0000006e00557308 */ /* 0x000ea20000002400 */
[----:B-1----:R-:W-:Y:S01]  /*5cb0*/  VIADD R22, R12, 0x40 ;  /* 0x000000400c167836 */ /* 0x002fe20000000000 */
[----:B------:R-:W-:Y:S01]  /*5cc0*/  FSEL R40, R53, -INF , !P3 ;  /* 0xff80000035287808 */ /* 0x000fe20005800000 */
[----:B------:R-:W-:Y:S01]  /*5cd0*/  FFMA.FTZ R89, R0, R44, R89 ;  /* 0x0000002c00597223 */ /* 0x000fe20000010059 */
[----:B------:R-:W-:Y:S01]  /*5ce0*/  FSEL R181, R99, -INF , !P4 ;  /* 0xff80000063b57808 */ /* 0x000fe20006000000 */
[----:B------:R-:W-:Y:S01]  /*5cf0*/  VIADD R44, R12, 0x41 ;  /* 0x000000410c2c7836 */ /* 0x000fe20000000000 */
[----:B------:R-:W-:-:S02]  /*5d00*/  FSEL R178, R95, -INF , !P2 ;  /* 0xff8000005fb27808 */ /* 0x000fc40005000000 */
[-C--:B------:R-:W-:Y:S01]  /*5d10*/  ISETP.GE.AND P3, PT, R20, R192.reuse, PT ;  /* 0x000000c01400720c */ /* 0x080fe20003f66270 */
[----:B------:R-:W1:Y:S01]  /*5d20*/  MUFU.TANH R111, R111 ;  /* 0x0000006f006f7308 */ /* 0x000e620000002400 */
[CC--:B------:R-:W-:Y:S02]  /*5d30*/  ISETP.GE.AND P4, PT, R22.reuse, R193.reuse, PT ;  /* 0x000000c11600720c */ /* 0x0c0fe40003f86270 */
[----:B------:R-:W-:Y:S02]  /*5d40*/  ISETP.GE.AND P2, PT, R22, R192, PT ;  /* 0x000000c01600720c */ /* 0x000fe40003f46270 */
[----:B------:R-:W-:Y:S02]  /*5d50*/  I2FP.F32.S32 R20, R20 ;  /* 0x0000001400147245 */ /* 0x000fe40000201400 */
[----:B------:R-:W-:Y:S01]  /*5d60*/  I2FP.F32.S32 R22, R22 ;  /* 0x0000001600167245 */ /* 0x000fe20000201400 */
[----:B------:R-:W4:Y:S01]  /*5d70*/  MUFU.TANH R33, R88 ;  /* 0x0000005800217308 */ /* 0x000f220000002400 */
[----:B------:R-:W-:Y:S01]  /*5d80*/  FSEL R165, R89, -INF , !P1 ;  /* 0xff80000059a57808 */ /* 0x000fe20004800000 */
[CC--:B------:R-:W-:Y:S01]  /*5d90*/  FFMA.FTZ R43, R0.reuse, R20.reuse, R43 ;  /* 0x00000014002b7223 */ /* 0x0c0fe2000001002b */
[C---:B------:R-:W-:Y:S01]  /*5da0*/  FFMA.FTZ R59, R0.reuse, R20, R59 ;  /* 0x00000014003b7223 */ /* 0x040fe2000001003b */
[-C--:B---3--:R-:W-:Y:S01]  /*5db0*/  FFMA.FTZ R57, R0, R22.reuse, R57 ;  /* 0x0000001600397223 */ /* 0x088fe20000010039 */
[----:B------:R-:W-:Y:S01]  /*5dc0*/  VIADD R20, R12, 0x48 ;  /* 0x000000480c147836 */ /* 0x000fe20000000000 */
[----:B------:R-:W-:Y:S01]  /*5dd0*/  ISETP.GE.AND P1, PT, R44, R193, PT ;  /* 0x000000c12c00720c */ /* 0x000fe20003f26270 */
[----:B--2---:R-:W-:Y:S01]  /*5de0*/  FFMA.FTZ R85, R0, R22, R85 ;  /* 0x0000001600557223 */ /* 0x004fe20000010055 */
[----:B------:R-:W-:Y:S01]  /*5df0*/  FSEL R142, R43, -INF , !P5 ;  /* 0xff8000002b8e7808 */ /* 0x000fe20006800000 */
[----:B------:R-:W2:Y:S01]  /*5e00*/  MUFU.TANH R45, R90 ;  /* 0x0000005a002d7308 */ /* 0x000ea20000002400 */
[----:B------:R-:W-:Y:S01]  /*5e10*/  FSEL R161, R59, -INF , !P3 ;  /* 0xff8000003ba17808 */ /* 0x000fe20005800000 */
[----:B------:R-:W-:Y:S01]  /*5e20*/  VIADD R22, R12, 0x49 ;  /* 0x000000490c167836 */ /* 0x000fe20000000000 */
[----:B------:R-:W-:-:S02]  /*5e30*/  FSEL R160, R57, -INF , !P4 ;  /* 0xff80000039a07808 */ /* 0x000fc40006000000 */
[-C--:B------:R-:W-:Y:S02]  /*5e40*/  ISETP.GE.AND P5, PT, R44, R192.reuse, PT ;  /* 0x000000c02c00720c */ /* 0x080fe40003fa6270 */
[CC--:B------:R-:W-:Y:S01]  /*5e50*/  ISETP.GE.AND P3, PT, R20.reuse, R193.reuse, PT ;  /* 0x000000c11400720c */ /* 0x0c0fe20003f66270 */
[----:B------:R-:W3:Y:S01]  /*5e60*/  MUFU.TANH R91, R91 ;  /* 0x0000005b005b7308 */ /* 0x000ee20000002400 */
[----:B------:R-:W-:Y:S02]  /*5e70*/  ISETP.GE.AND P4, PT, R20, R192, PT ;  /* 0x000000c01400720c */ /* 0x000fe40003f86270 */
[----:B------:R-:W-:Y:S02]  /*5e80*/  I2FP.F32.S32 R44, R44 ;  /* 0x0000002c002c7245 */ /* 0x000fe40000201400 */
[----:B------:R-:W-:Y:S02]  /*5e90*/  I2FP.F32.S32 R20, R20 ;  /* 0x0000001400147245 */ /* 0x000fe40000201400 */
[----:B------:R-:W-:Y:S01]  /*5ea0*/  FSEL R179, R85, -INF , !P2 ;  /* 0xff80000055b37808 */ /* 0x000fe20005000000 */
[----:B------:R-:W5:Y:S01]  /*5eb0*/  MUFU.TANH R35, R84 ;  /* 0x0000005400237308 */ /* 0x000f620000002400 */
[CC--:B------:R-:W-:Y:S01]  /*5ec0*/  FFMA.FTZ R61, R0.reuse, R44.reuse, R61 ;  /* 0x0000002c003d7223 */ /* 0x0c0fe2000001003d */
[C---:B-1----:R-:W-:Y:S01]  /*5ed0*/  FFMA.FTZ R111, R0.reuse, R44, R111 ;  /* 0x0000002c006f7223 */ /* 0x042fe2000001006f */
[-C--:B----4-:R-:W-:Y:S01]  /*5ee0*/  FFMA.FTZ R33, R0, R20.reuse, R33 ;  /* 0x0000001400217223 */ /* 0x090fe20000010021 */
[----:B------:R-:W-:Y:S01]  /*5ef0*/  VIADD R44, R12, 0x50 ;  /* 0x000000500c2c7836 */ /* 0x000fe20000000000 */
[----:B------:R-:W-:Y:S01]  /*5f00*/  ISETP.GE.AND P2, PT, R22, R193, PT ;  /* 0x000000c11600720c */ /* 0x000fe20003f46270 */
[----:B--2---:R-:W-:Y:S01]  /*5f10*/  FFMA.FTZ R45, R0, R20, R45 ;  /* 0x00000014002d7223 */ /* 0x004fe2000001002d */
[----:B------:R-:W-:Y:S01]  /*5f20*/  FSEL R166, R61, -INF , !P1 ;  /* 0xff8000003da67808 */ /* 0x000fe20004800000 */
[----:B------:R-:W1:Y:S01]  /*5f30*/  MUFU.TANH R23, R86 ;  /* 0x0000005600177308 */ /* 0x000e620000002400 */
[----:B------:R-:W-:-:S02]  /*5f40*/  FSEL R171, R111, -INF , !P5 ;  /* 0xff8000006fab7808 */ /* 0x000fc40006800000 */
[----:B------:R-:W-:Y:S02]  /*5f50*/  FSEL R162, R33, -INF , !P3 ;  /* 0xff80000021a27808 */ /* 0x000fe40005800000 */
[-C--:B------:R-:W-:Y:S02]  /*5f60*/  ISETP.GE.AND P1, PT, R22, R192.reuse, PT ;  /* 0x000000c01600720c */ /* 0x080fe40003f26270 */
[C---:B------:R-:W-:Y:S01]  /*5f70*/  ISETP.GE.AND P5, PT, R44.reuse, R193, PT ;  /* 0x000000c12c00720c */ /* 0x040fe20003fa6270 */
[----:B------:R-:W2:Y:S01]  /*5f80*/  MUFU.TANH R87, R87 ;  /* 0x0000005700577308 */ /* 0x000ea20000002400 */
[----:B------:R-:W-:Y:S02]  /*5f90*/  ISETP.GE.AND P3, PT, R44, R192, PT ;  /* 0x000000c02c00720c */ /* 0x000fe40003f66270 */
[----:B------:R-:W-:Y:S02]  /*5fa0*/  I2FP.F32.S32 R22, R22 ;  /* 0x0000001600167245 */ /* 0x000fe40000201400 */
[----:B------:R-:W-:-:S02]  /*5fb0*/  I2FP.F32.S32 R44, R44 ;  /* 0x0000002c002c7245 */ /* 0x000fc40000201400 */
[----:B------:R-:W-:Y:S01]  /*5fc0*/  FSEL R177, R45, -INF , !P4 ;  /* 0xff8000002db17808 */ /* 0x000fe20006000000 */
[----:B------:R-:W4:Y:S01]  /*5fd0*/  MUFU.TANH R47, R80 ;  /* 0x00000050002f7308 */ /* 0x000f220000002400 */
[CC--:B------:R-:W-:Y:S01]  /*5fe0*/  FFMA.FTZ R17, R0.reuse, R22.reuse, R17 ;  /* 0x0000001600117223 */ /* 0x0c0fe20000010011 */
[C---:B---3--:R-:W-:Y:S01]  /*5ff0*/  FFMA.FTZ R91, R0.reuse, R22, R91 ;  /* 0x00000016005b7223 */ /* 0x048fe2000001005b */
[CC--:B-----5:R-:W-:Y:S01]  /*6000*/  FFMA.FTZ R35, R0.reuse, R44.reuse, R35 ;  /* 0x0000002c00237223 */ /* 0x0e0fe20000010023 */
[----:B-1----:R-:W-:Y:S01]  /*6010*/  FFMA.FTZ R173, R0, R44, R23 ;  /* 0x0000002c00ad7223 */ /* 0x002fe20000010017 */
[C---:B------:R-:W-:Y:S01]  /*6020*/  VIADD R23, R12.reuse, 0x51 ;  /* 0x000000510c177836 */ /* 0x040fe20000000000 */
[----:B------:R-:W-:Y:S01]  /*6030*/  FSEL R164, R17, -INF , !P2 ;  /* 0xff80000011a47808 */ /* 0x000fe20005000000 */
[----:B------:R-:W-:Y:S01]  /*6040*/  VIADD R22, R12, 0x58 ;  /* 0x000000580c167836 */ /* 0x000fe20000000000 */
[----:B------:R-:W1:Y:S01]  /*6050*/  MUFU.TANH R43, R82 ;  /* 0x00000052002b7308 */ /* 0x000e620000002400 */
[----:B------:R-:W-:-:S02]  /*6060*/  FSEL R175, R91, -INF , !P1 ;  /* 0xff8000005baf7808 */ /* 0x000fc40004800000 */
[----:B------:R-:W-:Y:S01]  /*6070*/  FSEL R176, R35, -INF , !P5 ;  /* 0xff80000023b07808 */ /* 0x000fe20006800000 */
[----:B------:R-:W-:Y:S01]  /*6080*/  VIADD R35, R12, 0x61 ;  /* 0x000000610c237836 */ /* 0x000fe20000000000 */
[CC--:B------:R-:W-:Y:S02]  /*6090*/  ISETP.GE.AND P4, PT, R23.reuse, R193.reuse, PT ;  /* 0x000000c11700720c */ /* 0x0c0fe40003f86270 */
[-C--:B------:R-:W-:Y:S01]  /*60a0*/  ISETP.GE.AND P2, PT, R23, R192.reuse, PT ;  /* 0x000000c01700720c */ /* 0x080fe20003f46270 */
[----:B------:R-:W3:Y:S01]  /*60b0*/  MUFU.TANH R81, R81 ;  /* 0x0000005100517308 */ /* 0x000ee20000002400 */
[C---:B------:R-:W-:Y:S02]  /*60c0*/  ISETP.GE.AND P1, PT, R22.reuse, R193, PT ;  /* 0x000000c11600720c */ /* 0x040fe40003f26270 */
[----:B------:R-:W-:Y:S02]  /*60d0*/  ISETP.GE.AND P5, PT, R22, R192, PT ;  /* 0x000000c01600720c */ /* 0x000fe40003fa6270 */
[----:B------:R-:W-:-:S02]  /*60e0*/  I2FP.F32.S32 R23, R23 ;  /* 0x0000001700177245 */ /* 0x000fc40000201400 */
[----:B------:R-:W-:Y:S01]  /*60f0*/  I2FP.F32.S32 R22, R22 ;  /* 0x0000001600167245 */ /* 0x000fe20000201400 */
[----:B------:R-:W5:Y:S01]  /*6100*/  MUFU.TANH R83, R83 ;  /* 0x0000005300537308 */ /* 0x000f620000002400 */
[----:B------:R-:W-:Y:S01]  /*6110*/  IADD3 R20, PT, PT, R12, 0x59, RZ ;  /* 0x000000590c147810 */ /* 0x000fe20007ffe0ff */
[CC--:B------:R-:W-:Y:S01]  /*6120*/  FFMA.FTZ R19, R0.reuse, R23.reuse, R19 ;  /* 0x0000001700137223 */ /* 0x0c0fe20000010013 */
[C---:B--2---:R-:W-:Y:S01]  /*6130*/  FFMA.FTZ R87, R0.reuse, R23, R87 ;  /* 0x0000001700577223 */ /* 0x044fe20000010057 */
[CC--:B----4-:R-:W-:Y:S01]  /*6140*/  FFMA.FTZ R47, R0.reuse, R22.reuse, R47 ;  /* 0x00000016002f7223 */ /* 0x0d0fe2000001002f */
[----:B-1----:R-:W-:Y:S01]  /*6150*/  FFMA.FTZ R43, R0, R22, R43 ;  /* 0x00000016002b7223 */ /* 0x002fe2000001002b */
[----:B------:R-:W-:Y:S01]  /*6160*/  VIADD R22, R12, 0x60 ;  /* 0x000000600c167836 */ /* 0x000fe20000000000 */
[----:B------:R-:W-:Y:S01]  /*6170*/  FSEL R173, R173, -INF , !P3 ;  /* 0xff800000adad7808 */ /* 0x000fe20005800000 */
[----:B------:R-:W1:Y:S01]  /*6180*/  MUFU.TANH R49, R76 ;  /* 0x0000004c00317308 */ /* 0x000e620000002400 */
[----:B------:R-:W-:-:S02]  /*6190*/  FSEL R174, R19, -INF , !P4 ;  /* 0xff80000013ae7808 */ /* 0x000fc40006000000 */
[----:B------:R-:W-:Y:S02]  /*61a0*/  FSEL R169, R87, -INF , !P2 ;  /* 0xff80000057a97808 */ /* 0x000fe40005000000 */
[----:B------:R-:W-:Y:S02]  /*61b0*/  FSEL R170, R47, -INF , !P1 ;  /* 0xff8000002faa7808 */ /* 0x000fe40004800000 */
[CC--:B------:R-:W-:Y:S01]  /*61c0*/  ISETP.GE.AND P3, PT, R20.reuse, R193.reuse, PT ;  /* 0x000000c11400720c */ /* 0x0c0fe20003f66270 */
[----:B------:R-:W2:Y:S01]  /*61d0*/  MUFU.TANH R77, R77 ;  /* 0x0000004d004d7308 */ /* 0x000ea20000002400 */
[-C--:B------:R-:W-:Y:S02]  /*61e0*/  ISETP.GE.AND P4, PT, R20, R192.reuse, PT ;  /* 0x000000c01400720c */ /* 0x080fe40003f86270 */
[C---:B------:R-:W-:Y:S02]  /*61f0*/  ISETP.GE.AND P2, PT, R22.reuse, R193, PT ;  /* 0x000000c11600720c */ /* 0x040fe40003f46270 */
[----:B------:R-:W-:-:S02]  /*6200*/  ISETP.GE.AND P1, PT, R22, R192, PT ;  /* 0x000000c01600720c */ /* 0x000fc40003f26270 */
[----:B------:R-:W-:Y:S01]  /*6210*/  I2FP.F32.S32 R20, R20 ;  /* 0x0000001400147245 */ /* 0x000fe20000201400 */
[----:B------:R-:W4:Y:S01]  /*6220*/  MUFU.TANH R33, R78 ;  /* 0x0000004e00217308 */ /* 0x000f220000002400 */
[----:B------:R-:W-:Y:S02]  /*6230*/  I2FP.F32.S32 R22, R22 ;  /* 0x0000001600167245 */ /* 0x000fe40000201400 */
[----:B------:R-:W-:Y:S01]  /*6240*/  I2FP.F32.S32 R44, R35 ;  /* 0x00000023002c7245 */ /* 0x000fe20000201400 */
[CC--:B---3--:R-:W-:Y:S01]  /*6250*/  FFMA.FTZ R81, R0.reuse, R20.reuse, R81 ;  /* 0x0000001400517223 */ /* 0x0c8fe20000010051 */
[C---:B-----5:R-:W-:Y:S01]  /*6260*/  FFMA.FTZ R83, R0.reuse, R20, R83 ;  /* 0x0000001400537223 */ /* 0x060fe20000010053 */
[----:B-1----:R-:W-:Y:S01]  /*6270*/  FFMA.FTZ R49, R0, R22, R49 ;  /* 0x0000001600317223 */ /* 0x002fe20000010031 */
[----:B------:R-:W-:Y:S01]  /*6280*/  VIADD R20, R12, 0x68 ;  /* 0x000000680c147836 */ /* 0x000fe20000000000 */
[----:B------:R-:W1:Y:S01]  /*6290*/  MUFU.TANH R17, R72 ;  /* 0x0000004800117308 */ /* 0x000e620000002400 */
[----:B------:R-:W-:Y:S01]  /*62a0*/  FSEL R167, R43, -INF , !P5 ;  /* 0xff8000002ba77808 */ /* 0x000fe20006800000 */
[----:B--2---:R-:W-:Y:S01]  /*62b0*/  FFMA.FTZ R77, R0, R44, R77 ;  /* 0x0000002c004d7223 */ /* 0x004fe2000001004d */
[----:B------:R-:W-:-:S02]  /*62c0*/  FSEL R163, R83, -INF , !P4 ;  /* 0xff80000053a37808 */ /* 0x000fc40006000000 */
[----:B------:R-:W-:Y:S02]  /*62d0*/  FSEL R158, R49, -INF , !P2 ;  /* 0xff800000319e7808 */ /* 0x000fe40005000000 */
[CC--:B------:R-:W-:Y:S01]  /*62e0*/  ISETP.GE.AND P4, PT, R20.reuse, R193.reuse, PT ;  /* 0x000000c11400720c */ /* 0x0c0fe20003f86270 */
[----:B------:R-:W2:Y:S01]  /*62f0*/  MUFU.TANH R23, R74 ;  /* 0x0000004a00177308 */ /* 0x000ea20000002400 */
[----:B------:R-:W-:Y:S01]  /*6300*/  ISETP.GE.AND P2, PT, R20, R192, PT ;  /* 0x000000c01400720c */ /* 0x000fe20003f46270 */
[----:B----4-:R-:W-:Y:S01]  /*6310*/  FFMA.FTZ R33, R0, R22, R33 ;  /* 0x0000001600217223 */ /* 0x010fe20000010021 */
[-C--:B------:R-:W-:Y:S01]  /*6320*/  ISETP.GE.AND P5, PT, R35, R193.reuse, PT ;  /* 0x000000c12300720c */ /* 0x080fe20003fa6270 */
[----:B------:R-:W-:Y:S01]  /*6330*/  VIADD R22, R12, 0x69 ;  /* 0x000000690c167836 */ /* 0x000fe20000000000 */
[----:B------:R-:W-:Y:S02]  /*6340*/  I2FP.F32.S32 R20, R20 ;  /* 0x0000001400147245 */ /* 0x000fe40000201400 */
[----:B------:R-:W-:Y:S01]  /*6350*/  FSEL R159, R33, -INF , !P1 ;  /* 0xff800000219f7808 */ /* 0x000fe20004800000 */
[----:B------:R-:W3:Y:S01]  /*6360*/  MUFU.TANH R79, R79 ;  /* 0x0000004f004f7308 */ /* 0x000ee20000002400 */
[----:B------:R-:W-:Y:S01]  /*6370*/  FSEL R156, R77, -INF , !P5 ;  /* 0xff8000004d9c7808 */ /* 0x000fe20006800000 */
[----:B-1----:R-:W-:Y:S01]  /*6380*/  FFMA.FTZ R154, R0, R20, R17 ;  /* 0x00000014009a7223 */ /* 0x002fe20000010011 */
[----:B------:R-:W-:Y:S01]  /*6390*/  ISETP.GE.AND P1, PT, R22, R193, PT ;  /* 0x000000c11600720c */ /* 0x000fe20003f26270 */
[----:B------:R-:W-:Y:S01]  /*63a0*/  VIADD R17, R12, 0x71 ;  /* 0x000000710c117836 */ /* 0x000fe20000000000 */
[----:B------:R-:W-:-:S02]  /*63b0*/  ISETP.GE.AND P5, PT, R22, R192, PT ;  /* 0x000000c01600720c */ /* 0x000fc40003fa6270 */
[----:B------:R-:W-:Y:S01]  /*63c0*/  I2FP.F32.S32 R22, R22 ;  /* 0x0000001600167245 */ /* 0x000fe20000201400 */
[----:B------:R-:W1:Y:S01]  /*63d0*/  MUFU.TANH R73, R73 ;  /* 0x0000004900497308 */ /* 0x000e620000002400 */
[----:B--2---:R-:W-:Y:S01]  /*63e0*/  FFMA.FTZ R155, R0, R20, R23 ;  /* 0x00000014009b7223 */ /* 0x004fe20000010017 */
[----:B------:R-:W-:Y:S01]  /*63f0*/  FSEL R168, R81, -INF , !P3 ;  /* 0xff80000051a87808 */ /* 0x000fe20005800000 */
[----:B------:R-:W-:Y:S01]  /*6400*/  VIADD R20, R12, 0x70 ;  /* 0x000000700c147836 */ /* 0x000fe20000000000 */
[----:B------:R-:W-:Y:S02]  /*6410*/  ISETP.GE.AND P3, PT, R35, R192, PT ;  /* 0x000000c02300720c */ /* 0x000fe40003f66270 */
[----:B------:R-:W-:Y:S02]  /*6420*/  FSEL R154, R154, -INF , !P4 ;  /* 0xff8000009a9a7808 */ /* 0x000fe40006000000 */
[----:B------:R-:W2:Y:S01]  /*6430*/  MUFU.TANH R71, R71 ;  /* 0x0000004700477308 */ /* 0x000ea20000002400 */
[----:B---3--:R-:W-:Y:S01]  /*6440*/  FFMA.FTZ R79, R0, R44, R79 ;  /* 0x0000002c004f7223 */ /* 0x008fe2000001004f */
[----:B------:R-:W-:-:S02]  /*6450*/  I2FP.F32.S32 R44, R17 ;  /* 0x00000011002c7245 */ /* 0x000fc40000201400 */
[----:B------:R-:W-:Y:S02]  /*6460*/  ISETP.GE.AND P4, PT, R20, R192, PT ;  /* 0x000000c01400720c */ /* 0x000fe40003f86270 */
[----:B------:R-:W-:Y:S02]  /*6470*/  FSEL R157, R79, -INF , !P3 ;  /* 0xff8000004f9d7808 */ /* 0x000fe40005800000 */
[----:B------:R-:W3:Y:S01]  /*6480*/  MUFU.TANH R75, R75 ;  /* 0x0000004b004b7308 */ /* 0x000ee20000002400 */
[----:B-1----:R-:W-:Y:S01]  /*6490*/  FFMA.FTZ R73, R0, R22, R73 ;  /* 0x0000001600497223 */ /* 0x002fe20000010049 */
[----:B------:R-:W-:Y:S02]  /*64a0*/  ISETP.GE.AND P3, PT, R20, R193, PT ;  /* 0x000000c11400720c */ /* 0x000fe40003f66270 */
[----:B------:R-:W-:Y:S02]  /*64b0*/  I2FP.F32.S32 R20, R20 ;  /* 0x0000001400147245 */ /* 0x000fe40000201400 */
[----:B------:R-:W-:-:S02]  /*64c0*/  FSEL R152, R73, -INF , !P1 ;  /* 0xff80000049987808 */ /* 0x000fc40004800000 */
[----:B------:R-:W1:Y:S01]  /*64d0*/  MUFU.TANH R19, R68 ;  /* 0x0000004400137308 */ /* 0x000e620000002400 */
[----:B--2---:R-:W-:Y:S01]  /*64e0*/  FFMA.FTZ R71, R0, R44, R71 ;  /* 0x0000002c00477223 */ /* 0x004fe20000010047 */
[----:B------:R-:W-:Y:S02]  /*64f0*/  ISETP.GE.AND P1, PT, R17, R192, PT ;  /* 0x000000c01100720c */ /* 0x000fe40003f26270 */
[----:B------:R-:W-:Y:S02]  /*6500*/  FSEL R155, R155, -INF , !P2 ;  /* 0xff8000009b9b7808 */ /* 0x000fe40005000000 */
[----:B------:R-:W-:Y:S01]  /*6510*/  ISETP.GE.AND P2, PT, R17, R193, PT ;  /* 0x000000c11100720c */ /* 0x000fe20003f46270 */
[----:B------:R-:W-:Y:S01]  /*6520*/  VIADD R17, R12, 0x79 ;  /* 0x000000790c117836 */ /* 0x000fe20000000000 */
[----:B------:R-:W2:Y:S01]  /*6530*/  MUFU.TANH R69, R69 ;  /* 0x0000004500457308 */ /* 0x000ea20000002400 */
[----:B---3--:R-:W-:Y:S01]  /*6540*/  FFMA.FTZ R75, R0, R22, R75 ;  /* 0x00000016004b7223 */ /* 0x008fe2000001004b */
[----:B------:R-:W-:-:S02]  /*6550*/  FSEL R143, R71, -INF , !P1 ;  /* 0xff800000478f7808 */ /* 0x000fc40004800000 */
[----:B------:R-:W-:Y:S02]  /*6560*/  ISETP.GT.AND P1, PT, R139, R216, PT ;  /* 0x000000d88b00720c */ /* 0x000fe40003f24270 */
[----:B------:R-:W-:Y:S02]  /*6570*/  FSEL R153, R75, -INF , !P5 ;  /* 0xff8000004b997808 */ /* 0x000fe40006800000 */
[----:B------:R-:W3:Y:S01]  /*6580*/  MUFU.TANH R23, R70 ;  /* 0x0000004600177308 */ /* 0x000ee20000002400 */
[----:B-1----:R-:W-:Y:S01]  /*6590*/  FFMA.FTZ R19, R0, R20, R19 ;  /* 0x0000001400137223 */ /* 0x002fe20000010013 */
[----:B------:R-:W-:Y:S01]  /*65a0*/  BAR.SYNC.DEFER_BLOCKING 0x0 ;  /* 0x0000000000007b1d */ /* 0x000fe20000010000 */
[----:B------:R-:W-:-:S03]  /*65b0*/  ISETP.GE.AND P5, PT, R12, R193, PT ;  /* 0x000000c10c00720c */ /* 0x000fc60003fa6270 */
[----:B------:R-:W-:Y:S02]  /*65c0*/  FSEL R146, R19, -INF , !P3 ;  /* 0xff80000013927808 */ /* 0x000fe40005800000 */
[----:B------:R-:W1:Y:S01]  /*65d0*/  MUFU.TANH R33, R42 ;  /* 0x0000002a00217308 */ /* 0x000e620000002400 */
[----:B--2---:R-:W-:Y:S01]  /*65e0*/  FFMA.FTZ R69, R0, R44, R69 ;  /* 0x0000002c00457223 */ /* 0x004fe20000010045 */
[----:B------:R-:W-:Y:S02]  /*65f0*/  ISETP.GE.AND P3, PT, R12, R192, PT ;  /* 0x000000c00c00720c */ /* 0x000fe40003f66270 */
[----:B------:R-:W-:Y:S02]  /*6600*/  I2FP.F32.S32 R12, R12 ;  /* 0x0000000c000c7245 */ /* 0x000fe40000201400 */
[----:B------:R-:W-:Y:S02]  /*6610*/  FSEL R144, R69, -INF , !P2 ;  /* 0xff80000045907808 */ /* 0x000fe40005000000 */
[----:B------:R-:W2:Y:S01]  /*6620*/  MUFU.TANH R65, R65 ;  /* 0x0000004100417308 */ /* 0x000ea20000002400 */
[C---:B---3--:R-:W-:Y:S01]  /*6630*/  FFMA.FTZ R23, R0.reuse, R20, R23 ;  /* 0x0000001400177223 */ /* 0x048fe20000010017 */
[----:B------:R-:W-:Y:S01]  /*6640*/  I2FP.F32.S32 R20, R17 ;  /* 0x0000001100147245 */ /* 0x000fe20000201400 */
[----:B------:R-:W-:Y:S01]  /*6650*/  FFMA.FTZ R97, R0, R12, R97 ;  /* 0x0000000c00617223 */ /* 0x000fe20000010061 */
[----:B------:R-:W-:-:S02]  /*6660*/  ISETP.GE.AND P2, PT, R17, R192, PT ;  /* 0x000000c01100720c */ /* 0x000fc40003f46270 */
[----:B------:R-:W-:Y:S02]  /*6670*/  FSEL R145, R23, -INF , !P4 ;  /* 0xff80000017917808 */ /* 0x000fe40006000000 */
[----:B------:R-:W3:Y:S01]  /*6680*/  MUFU.TANH R67, R67 ;  /* 0x0000004300437308 */ /* 0x000ee20000002400 */
[----:B------:R-:W-:Y:S01]  /*6690*/  ISETP.GE.AND P4, PT, R17, R193, PT ;  /* 0x000000c11100720c */ /* 0x000fe20003f86270 */
[----:B-1----:R-:W-:Y:S01]  /*66a0*/  FFMA.FTZ R17, R0, R12, R33 ;  /* 0x0000000c00117223 */ /* 0x002fe20000010021 */
[----:B------:R-:W-:-:S04]  /*66b0*/  FSEL R12, R97, -INF , !P5 ;  /* 0xff800000610c7808 */ /* 0x000fc80006800000 */
[----:B------:R-:W-:Y:S01]  /*66c0*/  FSEL R17, R17, -INF , !P3 ;  /* 0xff80000011117808 */ /* 0x000fe20005800000 */
[----:B--2---:R-:W-:-:S05]  /*66d0*/  FFMA.FTZ R65, R0, R20, R65 ;  /* 0x0000001400417223 */ /* 0x004fca0000010041 */
[----:B------:R-:W-:Y:S01]  /*66e0*/  FSEL R138, R65, -INF , !P4 ;  /* 0xff800000418a7808 */ /* 0x000fe20006000000 */
[----:B---3--:R-:W-:-:S05]  /*66f0*/  FFMA.FTZ R67, R0, R20, R67 ;  /* 0x0000001400437223 */ /* 0x008fca0000010043 */
        /* <DEDUP_REMOVED lines=13> */
.L_x_3151:
        /* <DEDUP_REMOVED lines=59> */
.L_x_3152:
        /* <DEDUP_REMOVED lines=110> */
.L_x_3150:
        /* <DEDUP_REMOVED lines=110> */
[----:B------:R-:W3:Y:S01]  /*7940*/  MUFU.EX2 R63, R63 ;  /* 0x0000003f003f7308 */ /* 0x000ee20000000800 */
[----:B----4-:R-:W-:Y:S01]  /*7950*/  F2FP.F16.F32.PACK_AB R70, R61, R62 ;  /* 0x0000003e3d46723e */ /* 0x010fe200000000ff */
[--C-:B------:R-:W-:Y:S01]  /*7960*/  FFMA.FTZ R155, R155, UR4, -R136.reuse ;  /* 0x000000049b9b7c23 */ /* 0x100fe20008010888 */
[--C-:B------:R-:W-:Y:S01]  /*7970*/  FFMA.FTZ R143, R143, UR4, -R136.reuse ;  /* 0x000000048f8f7c23 */ /* 0x100fe20008010888 */
[----:B------:R-:W-:Y:S01]  /*7980*/  FFMA.FTZ R231, R135, UR4, -R136 ;  /* 0x0000000487e77c23 */ /* 0x000fe20008010888 */
[----:B------:R-:W-:Y:S01]  /*7990*/  FADD.FTZ R65, R66, R65 ;  /* 0x0000004142417221 */ /* 0x000fe20000010000 */
[----:B------:R-:W-:-:S02]  /*79a0*/  ISETP.GT.AND P1, PT, R139, R216, PT ;  /* 0x000000d88b00720c */ /* 0x000fc40003f24270 */
        /* <DEDUP_REMOVED lines=87> */
[--C-:B------:R-:W-:Y:S01]  /*7f20*/  FFMA.FTZ R148, R183, UR4, -R136.reuse ;  /* 0x00000004b7947c23 */ /* 0x100fe20008010888 */
[----:B------:R-:W-:-:S03]  /*7f30*/  FFMA.FTZ R149, R181, UR4, -R136 ;  /* 0x00000004b5957c23 */ /* 0x000fc60008010888 */
[----:B------:R-:W-:Y:S03]  /*7f40*/  MUFU.EX2 R231, R231 ;  /* 0x000000e700e77308 */ /* 0x000fe60000000800 */
[C---:B------:R-:W-:Y:S01]  /*7f50*/  HMMA.16816.F32 R92, R4.reuse, R150, R92 ;  /* 0x00000096045c723c */ /* 0x040fe2000000185c */
[--C-:B------:R-:W-:Y:S01]  /*7f60*/  FFMA.FTZ R150, R165, UR4, -R136.reuse ;  /* 0x00000004a5967c23 */ /* 0x100fe20008010888 */
[--C-:B------:R-:W-:Y:S01]  /*7f70*/  FFMA.FTZ R151, R161, UR4, -R136.reuse ;  /* 0x00000004a1977c23 */ /* 0x100fe20008010888 */
[--C-:B------:R-:W-:Y:S01]  /*7f80*/  FFMA.FTZ R161, R166, UR4, -R147.reuse ;  /* 0x00000004a6a17c23 */ /* 0x100fe20008010893 */
[----:B------:R-:W-:Y:S01]  /*7f90*/  FFMA.FTZ R165, R164, UR4, -R147 ;  /* 0x00000004a4a57c23 */ /* 0x000fe20008010893 */
[----:B------:R-:W-:Y:S01]  /*7fa0*/  MUFU.EX2 R148, R148 ;  /* 0x0000009400947308 */ /* 0x000fe20000000800 */
[--C-:B------:R-:W-:Y:S01]  /*7fb0*/  FFMA.FTZ R164, R179, UR4, -R136.reuse ;  /* 0x00000004b3a47c23 */ /* 0x100fe20008010888 */
[----:B------:R-:W-:Y:S01]  /*7fc0*/  FFMA.FTZ R166, R177, UR4, -R136 ;  /* 0x00000004b1a67c23 */ /* 0x000fe20008010888 */
[C---:B------:R-:W-:Y:S05]  /*7fd0*/  HMMA.16816.F32 R80, R4.reuse, R32, R80 ;  /* 0x000000200450723c */ /* 0x040fea0000001850 */
[----:B------:R-:W1:Y:S03]  /*7fe0*/  MUFU.EX2 R149, R149 ;  /* 0x0000009500957308 */ /* 0x000e660000000800 */
[----:B------:R-:W-:Y:S01]  /*7ff0*/  HMMA.16816.F32 R76, R4, R34, R76 ;  /* 0x00000022044c723c */ /* 0x000fe2000000184c */
[----:B------:R-:W-:Y:S01]  /*8000*/  F2FP.F16.F32.PACK_AB R4, R49, R50 ;  /* 0x000000323104723e */ /* 0x000fe200000000ff */
[----:B------:R-:W-:Y:S01]  /*8010*/  LDSM.16.MT88.4 R32, [R46+0x11000] ;  /* 0x011000002e20783b */ /* 0x000fe20000004200 */
[----:B-----5:R-:W-:-:S02]  /*8020*/  F2FP.F16.F32.PACK_AB R5, R47, R48 ;  /* 0x000000302f05723e */ /* 0x020fc400000000ff */
[----:B------:R-:W-:Y:S01]  /*8030*/  F2FP.F16.F32.PACK_AB R6, R44, R45 ;  /* 0x0000002d2c06723e */ /* 0x000fe200000000ff */
[----:B------:R-:W-:Y:S01]  /*8040*/  MUFU.EX2 R150, R150 ;  /* 0x0000009600967308 */ /* 0x000fe20000000800 */
[----:B------:R-:W-:-:S07]  /*8050*/  F2FP.F16.F32.PACK_AB R7, R42, R43 ;  /* 0x0000002b2a07723e */ /* 0x000fce00000000ff */
[C---:B----4-:R-:W-:Y:S01]  /*8060*/  HMMA.16816.F32 R88, R4.reuse, R12, R88 ;  /* 0x0000000c0458723c */ /* 0x050fe20000001858 */
[----:B------:R-:W4:Y:S07]  /*8070*/  MUFU.EX2 R151, R151 ;  /* 0x0000009700977308 */ /* 0x000f2e0000000800 */
        /* <DEDUP_REMOVED lines=9> */
[----:B------:R-:W2:Y:S06]  /*8110*/  MUFU.EX2 R166, R166 ;  /* 0x000000a600a67308 */ /* 0x000eac0000000800 */
        /* <DEDUP_REMOVED lines=23> */
[----:B------:R-:W1:Y:S07]  /*8290*/  LDSM.16.MT88.4 R8, [R46+0x11800] ;  /* 0x011800002e08783b */ /* 0x000e6e0000004200 */
[C---:B---3--:R-:W-:Y:S08]  /*82a0*/  HMMA.16816.F32 R120, R4.reuse, R16, R120 ;  /* 0x000000100478723c */ /* 0x048ff00000001878 */
[C---:B------:R-:W-:Y:S01]  /*82b0*/  HMMA.16816.F32 R116, R4.reuse, R18, R116 ;  /* 0x000000120474723c */ /* 0x040fe20000001874 */
[----:B------:R-:W2:Y:S07]  /*82c0*/  LDSM.16.MT88.4 R16, [R67+0x11800] ;  /* 0x011800004310783b */ /* 0x000eae0000004200 */
[C---:B-----5:R-:W-:Y:S08]  /*82d0*/  HMMA.16816.F32 R112, R4.reuse, R12, R112 ;  /* 0x0000000c0470723c */ /* 0x060ff00000001870 */
        /* <DEDUP_REMOVED lines=111> */
[--C-:B------:R-:W-:Y:S01]  /*89d0*/  FFMA.FTZ R138, R145, UR4, -R136.reuse ;  /* 0x00000004918a7c23 */ /* 0x100fe20008010888 */
[----:B------:R-:W-:-:S03]  /*89e0*/  FFMA.FTZ R140, R141, UR4, -R136 ;  /* 0x000000048d8c7c23 */ /* 0x000fc60008010888 */
        /* <DEDUP_REMOVED lines=8> */
[----:B------:R-:W-:Y:S06]  /*8a70*/  LDSM.16.MT88.4 R16, [R137+0x13800] ;  /* 0x013800008910783b */ /* 0x000fec0000004200 */
[----:B------:R-:W-:Y:S01]  /*8a80*/  MUFU.EX2 R31, R31 ;  /* 0x0000001f001f7308 */ /* 0x000fe20000000800 */
[C---:B---3--:R-:W-:Y:S07]  /*8a90*/  HMMA.16816.F32 R80, R4.reuse, R12, R80 ;  /* 0x0000000c0450723c */ /* 0x048fee0000001850 */
[----:B------:R-:W3:Y:S01]  /*8aa0*/  MUFU.EX2 R138, R138 ;  /* 0x0000008a008a7308 */ /* 0x000ee20000000800 */
[C---:B------:R-:W-:Y:S01]  /*8ab0*/  HMMA.16816.F32 R76, R4.reuse, R14, R76 ;  /* 0x0000000e044c723c */ /* 0x040fe2000000184c */
[----:B------:R-:W5:Y:S06]  /*8ac0*/  LDSM.16.MT88.4 R12, [R67+0xf800] ;  /* 0x00f80000430c783b */ /* 0x000f6c0000004200 */
[----:B------:R-:W1:Y:S01]  /*8ad0*/  MUFU.EX2 R140, R140 ;  /* 0x0000008c008c7308 */ /* 0x000e620000000800 */
[----:B----4-:R-:W-:Y:S01]  /*8ae0*/  HMMA.16816.F32 R72, R4, R20, R72 ;  /* 0x000000140448723c */ /* 0x010fe20000001848 */
[----:B------:R-:W-:-:S04]  /*8af0*/  FADD.FTZ R20, R50, R53 ;  /* 0x0000003532147221 */ /* 0x000fc80000010000 */
[----:B------:R-:W-:-:S03]  /*8b00*/  FADD.FTZ R20, R49, R20 ;  /* 0x0000001431147221 */ /* 0x000fc60000010000 */
[----:B------:R-:W-:Y:S01]  /*8b10*/  HMMA.16816.F32 R68, R4, R22, R68 ;  /* 0x000000160444723c */ /* 0x000fe20000001844 */
[----:B--2---:R-:W-:Y:S01]  /*8b20*/  F2FP.F16.F32.PACK_AB R4, R29, R28 ;  /* 0x0000001c1d04723e */ /* 0x004fe200000000ff */
        /* <DEDUP_REMOVED lines=46> */
[----:B--2---:R-:W-:Y:S01]  /*8e10*/  HMMA.16816.F32 R80, R4, R12, R80 ;  /* 0x0000000c0450723c */ /* 0x004fe20000001850 */
[----:B------:R-:W-:Y:S01]  /*8e20*/  FADD.FTZ R12, R168, R175 ;  /* 0x000000afa80c7221 */ /* 0x000fe20000010000 */
[----:B------:R-:W-:-:S03]  /*8e30*/  FADD.FTZ R29, R29, R28 ;  /* 0x0000001c1d1d7221 */ /* 0x000fc60000010000 */
[----:B------:R-:W-:Y:S01]  /*8e40*/  FADD.FTZ R12, R169, R12 ;  /* 0x0000000ca90c7221 */ /* 0x000fe20000010000 */
[----:B------:R-:W-:Y:S02]  /*8e50*/  FADD.FTZ R30, R30, R29 ;  /* 0x0000001d1e1e7221 */ /* 0x000fe40000010000 */
[----:B------:R-:W-:Y:S02]  /*8e60*/  HMMA.16816.F32 R76, R4, R14, R76 ;  /* 0x0000000e044c723c */ /* 0x000fe4000000184c */
[----:B------:R-:W-:-:S06]  /*8e70*/  FADD.FTZ R232, R31, R30 ;  /* 0x0000001e1fe87221 */ /* 0x000fcc0000010000 */
[C---:B---3--:R-:W-:Y:S08]  /*8e80*/  HMMA.16816.F32 R112, R4.reuse, R16, R112 ;  /* 0x000000100470723c */ /* 0x048ff00000001870 */
[C---:B------:R-:W-:Y:S01]  /*8e90*/  HMMA.16816.F32 R108, R4.reuse, R18, R108 ;  /* 0x00000012046c723c */ /* 0x040fe2000000186c */
[----:B------:R-:W2:Y:S07]  /*8ea0*/  LDSM.16.MT88.4 R16, [R38+0x13800] ;  /* 0x013800002610783b */ /* 0x000eae0000004200 */
[----:B-1----:R-:W-:Y:S01]  /*8eb0*/  HMMA.16816.F32 R104, R4, R8, R104 ;  /* 0x000000080468723c */ /* 0x002fe20000001868 */
[----:B------:R-:W-:-:S04]  /*8ec0*/  FADD.FTZ R9, R167, R12 ;  /* 0x0000000ca7097221 */ /* 0x000fc80000010000 */
[----:B------:R-:W-:-:S03]  /*8ed0*/  FADD.FTZ R9, R170, R9 ;  /* 0x00000009aa097221 */ /* 0x000fc60000010000 */
[----:B------:R-:W-:Y:S01]  /*8ee0*/  HMMA.16816.F32 R100, R4, R10, R100 ;  /* 0x0000000a0464723c */ /* 0x000fe20000001864 */
[----:B------:R-:W-:-:S04]  /*8ef0*/  FADD.FTZ R8, R152, R9 ;  /* 0x0000000998087221 */ /* 0x000fc80000010000 */
[----:B------:R-:W-:-:S04]  /*8f00*/  FADD.FTZ R8, R157, R8 ;  /* 0x000000089d087221 */ /* 0x000fc80000010000 */
[----:B------:R-:W-:-:S04]  /*8f10*/  FADD.FTZ R9, R155, R8 ;  /* 0x000000089b097221 */ /* 0x000fc80000010000 */
[----:B------:R-:W-:-:S04]  /*8f20*/  FADD.FTZ R9, R156, R9 ;  /* 0x000000099c097221 */ /* 0x000fc80000010000 */
[----:B------:R-:W-:-:S04]  /*8f30*/  FADD.FTZ R138, R138, R9 ;  /* 0x000000098a8a7221 */ /* 0x000fc80000010000 */
[----:B------:R-:W-:Y:S01]  /*8f40*/  FADD.FTZ R143, R143, R138 ;  /* 0x0000008a8f8f7221 */ /* 0x000fe20000010000 */
[----:B--2---:R-:W-:Y:S03]  /*8f50*/  HMMA.16816.F32 R72, R4, R16, R72 ;  /* 0x000000100448723c */ /* 0x004fe60000001848 */
[----:B------:R-:W-:-:S04]  /*8f60*/  FADD.FTZ R140, R140, R143 ;  /* 0x0000008f8c8c7221 */ /* 0x000fc80000010000 */
[----:B------:R-:W-:Y:S01]  /*8f70*/  FADD.FTZ R231, R231, R140 ;  /* 0x0000008ce7e77221 */ /* 0x000fe20000010000 */
        /* <DEDUP_REMOVED lines=67> */
.L_x_3154:
[----:B------:R-:W-:Y:S01]  /*93b0*/  UMOV UR6, URZ ;  /* 0x000000ff00067c82 */ /* 0x000fe20008000000 */
[----:B------:R-:W-:Y:S01]  /*93c0*/  IMAD.SHL.U32 R4, R24, 0x80, RZ ;  /* 0x0000008018047824 */ /* 0x000fe200078e00ff */
[----:B------:R-:W-:-:S05]  /*93d0*/  IADD3 R5, P1, PT, RZ, -UR6, RZ ;  /* 0x80000006ff057c10 */ /* 0x000fca000ff3e0ff */
[----:B------:R-:W-:-:S05]  /*93e0*/  IMAD.X R4, RZ, RZ, ~R4, P1 ;  /* 0x000000ffff047224 */ /* 0x000fca00008e0e04 */
[----:B------:R-:W-:-:S04]  /*93f0*/  SHF.R.S64 R5, R5, 0x1f, R4 ;  /* 0x0000001f05057819 */ /* 0x000fc80000001004 */
[----:B------:R-:W-:-:S04]  /*9400*/  IADD3 R220, P1, PT, R5, R220, RZ ;  /* 0x000000dc05dc7210 */ /* 0x000fc80007f3e0ff */
[----:B------:R-:W-:-:S09]  /*9410*/  LEA.HI.X.SX32 R221, R4, R221, 0x1, P1 ;  /* 0x000000dd04dd7211 */ /* 0x000fd200008f0eff */
.L_x_3155:
        /* <DEDUP_REMOVED lines=15> */
[----:B------:R-:W-:Y:S01]  /*9510*/  ISETP.GE.AND P2, PT, R27, UR6, PT ;  /* 0x000000061b007c0c */ /* 0x000fe2000bf46270 */
[----:B------:R-:W1:Y:S01]  /*9520*/  LDCU UR6, c[0x0][0x50c] ;  /* 0x0000a180ff0677ac */ /* 0x000e620008000800 */
[----:B------:R-:W-:-:S02]  /*9530*/  IADD3 R10, P1, PT, R12, R5, RZ ;  /* 0x000000050c0a7210 */ /* 0x000fc40007f3e0ff */
[----:B------:R-:W-:Y:S02]  /*9540*/  LOP3.LUT R203, R197, R211, RZ, 0xfc, !PT ;  /* 0x000000d3c5cb7212 */ /* 0x000fe400078efcff */
[----:B------:R-:W-:Y:S01]  /*9550*/  SEL R135, R208, 0xffffffe0, !P6 ;  /* 0xffffffe0d0877807 */ /* 0x000fe20007000000 */
[--C-:B------:R-:W-:Y:S01]  /*9560*/  IMAD.X R11, R13, 0x1, R24.reuse, P1 ;  /* 0x000000010d0b7824 */ /* 0x100fe200008e0618 */
[----:B------:R-:W-:Y:S02]  /*9570*/  IADD3 R8, P1, PT, R10, R5, RZ ;  /* 0x000000050a087210 */ /* 0x000fe40007f3e0ff */
[----:B------:R-:W-:Y:S01]  /*9580*/  LOP3.LUT R203, R203, R196, RZ, 0xfc, !PT ;  /* 0x000000c4cbcb7212 */ /* 0x000fe200078efcff */
[----:B------:R-:W-:Y:S01]  /*9590*/  @!PT LDS RZ, [RZ] ;  /* 0x00000000fffff984 */ /* 0x000fe20000000800 */
[----:B------:R-:W-:Y:S01]  /*95a0*/  @!PT LDS RZ, [RZ] ;  /* 0x00000000fffff984 */ /* 0x000fe20000000800 */
[----:B------:R-:W-:Y:S01]  /*95b0*/  @!PT LDS RZ, [RZ] ;  /* 0x00000000fffff984 */ /* 0x000fe20000000800 */
[----:B------:R-:W-:Y:S01]  /*95c0*/  @!P3 LDGSTS.E.BYPASS.LTC128B.128 [R198+0xc000], desc[UR14][R220.64] ;  /* 0x0c000000dcc6bfae */ /* 0x000fe2000b981a0e */
[C---:B------:R-:W-:Y:S02]  /*95d0*/  IMAD.IADD R134, R200.reuse, 0x1, R135 ;  /* 0x00000001c8867824 */ /* 0x040fe400078e0287 */
        /* <DEDUP_REMOVED lines=93> */
[----:B------:R-:W1:Y:S04]  /*9bb0*/  LDSM.16.M88.4 R28, [R201+UR5+0x4800] ;  /* 0x00480005c91c783b */ /* 0x000e680008000200 */
[----:B------:R-:W1:Y:S04]  /*9bc0*/  LDSM.16.M88.4 R148, [R201+UR5+0x5800] ;  /* 0x00580005c994783b */ /* 0x000e680008000200 */
[----:B------:R-:W1:Y:S04]  /*9bd0*/  LDSM.16.M88.4 R140, [R201+UR5+0x6000] ;  /* 0x00600005c98c783b */ /* 0x000e680008000200 */
[----:B------:R-:W1:Y:S04]  /*9be0*/  LDSM.16.M88.4 R56, [R201+UR5+0x7000] ;  /* 0x00700005c938783b */ /* 0x000e680008000200 */
[----:B--2---:R-:W-:Y:S04]  /*9bf0*/  LDSM.16.M88.4 R8, [R202] ;  /* 0x00000000ca08783b */ /* 0x004fe80000000200 */
[----:B------:R-:W2:Y:S04]  /*9c00*/  LDSM.16.M88.4 R164, [R134+0x4000] ;  /* 0x0040000086a4783b */ /* 0x000ea80000000200 */
[----:B------:R-:W2:Y:S04]  /*9c10*/  LDSM.16.M88.4 R4, [R134+0x6800] ;  /* 0x006800008604783b */ /* 0x000ea80000000200 */
[----:B------:R-:W2:Y:S01]  /*9c20*/  LDSM.16.M88.4 R168, [R201+UR5+0x7800] ;  /* 0x00780005c9a8783b */ /* 0x000ea20008000200 */
[C---:B---3--:R-:W-:Y:S03]  /*9c30*/  HMMA.16816.F32 R12, R48.reuse, R36, RZ ;  /* 0x00000024300c723c */ /* 0x048fe600000018ff */
[----:B------:R-:W3:Y:S04]  /*9c40*/  LDSM.16.M88.4 R44, [R134+0x5000] ;  /* 0x00500000862c783b */ /* 0x000ee80000000200 */
[----:B------:R-:W3:Y:S01]  /*9c50*/  LDSM.16.M88.4 R160, [R134+0x4800] ;  /* 0x0048000086a0783b */ /* 0x000ee20000000200 */
[C---:B----4-:R-:W-:Y:S03]  /*9c60*/  HMMA.16816.F32 R136, R48.reuse, R64, RZ ;  /* 0x000000403088723c */ /* 0x050fe600000018ff */
[----:B------:R-:W4:Y:S04]  /*9c70*/  LDSM.16.M88.4 R40, [R134+0x5800] ;  /* 0x005800008628783b */ /* 0x000f280000000200 */
[----:B------:R-:W4:Y:S01]  /*9c80*/  LDSM.16.M88.4 R20, [R134+0x6000] ;  /* 0x006000008614783b */ /* 0x000f220000000200 */
[C---:B------:R-:W-:Y:S03]  /*9c90*/  HMMA.16816.F32 R36, R48.reuse, R38, RZ ;  /* 0x000000263024723c */ /* 0x040fe600000018ff */
[----:B------:R-:W4:Y:S04]  /*9ca0*/  LDSM.16.M88.4 R16, [R134+0x7000] ;  /* 0x007000008610783b */ /* 0x000f280000000200 */
[----:B------:R-:W4:Y:S01]  /*9cb0*/  LDSM.16.M88.4 R188, [R134+0x7800] ;  /* 0x0078000086bc783b */ /* 0x000f220000000200 */
        /* <DEDUP_REMOVED lines=12> */
[----:B------:R-:W-:Y:S08]  /*9d80*/  HMMA.16816.F32 R60, R48, R56, RZ ;  /* 0x00000038303c723c */ /* 0x000ff000000018ff */
[C---:B--2---:R-:W-:Y:S08]  /*9d90*/  HMMA.16816.F32 R12, R8.reuse, R164, R12 ;  /* 0x000000a4080c723c */ /* 0x044ff0000000180c */
[C---:B------:R-:W-:Y:S01]  /*9da0*/  HMMA.16816.F32 R36, R8.reuse, R166, R36 ;  /* 0x000000a60824723c */ /* 0x040fe20000001824 */
[----:B------:R-:W-:Y:S07]  /*9db0*/  LDSM.16.M88.4 R164, [R212] ;  /* 0x00000000d4a4783b */ /* 0x000fee0000000200 */
[C---:B------:R-:W-:Y:S08]  /*9dc0*/  HMMA.16816.F32 R136, R8.reuse, R4, R136 ;  /* 0x000000040888723c */ /* 0x040ff00000001888 */
[----:B------:R-:W-:Y:S01]  /*9dd0*/  HMMA.16816.F32 R64, R8, R6, R64 ;  /* 0x000000060840723c */ /* 0x000fe20000001840 */
[----:B------:R-:W1:Y:S07]  /*9de0*/  LDSM.16.M88.4 R4, [R200+0x6000] ;  /* 0x00600000c804783b */ /* 0x000e6e0000000200 */
[C---:B------:R-:W-:Y:S08]  /*9df0*/  HMMA.16816.F32 R148, R48.reuse, R150, RZ ;  /* 0x000000963094723c */ /* 0x040ff000000018ff */
[C---:B------:R-:W-:Y:S08]  /*9e00*/  HMMA.16816.F32 R140, R48.reuse, R142, RZ ;  /* 0x0000008e308c723c */ /* 0x040ff000000018ff */
[C---:B------:R-:W-:Y:S08]  /*9e10*/  HMMA.16816.F32 R56, R48.reuse, R58, RZ ;  /* 0x0000003a3038723c */ /* 0x040ff000000018ff */
[----:B------:R-:W-:Y:S08]  /*9e20*/  HMMA.16816.F32 R52, R48, R168, RZ ;  /* 0x000000a83034723c */ /* 0x000ff000000018ff */
[C---:B---3--:R-:W-:Y:S08]  /*9e30*/  HMMA.16816.F32 R24, R8.reuse, R44, R24 ;  /* 0x0000002c0818723c */ /* 0x048ff00000001818 */
[----:B------:R-:W-:Y:S01]  /*9e40*/  HMMA.16816.F32 R156, R8, R46, R156 ;  /* 0x0000002e089c723c */ /* 0x000fe2000000189c */
[----:B------:R-:W2:Y:S07]  /*9e50*/  LDSM.16.M88.4 R44, [R200+0x5800] ;  /* 0x00580000c82c783b */ /* 0x000eae0000000200 */
[----:B------:R-:W-:Y:S01]  /*9e60*/  HMMA.16816.F32 R48, R48, R170, RZ ;  /* 0x000000aa3030723c */ /* 0x000fe200000018ff */
[----:B------:R-:W-:Y:S07]  /*9e70*/  LDSM.16.M88.4 R168, [R200+0x7800] ;  /* 0x00780000c8a8783b */ /* 0x000fee0000000200 */
        /* <DEDUP_REMOVED lines=9> */
[C---:B------:R-:W-:Y:S08]  /*9f10*/  HMMA.16816.F32 R60, R8.reuse, R16, R60 ;  /* 0x00000010083c723c */ /* 0x040ff0000000183c */
[C---:B------:R-:W-:Y:S01]  /*9f20*/  HMMA.16816.F32 R56, R8.reuse, R18, R56 ;  /* 0x000000120838723c */ /* 0x040fe20000001838 */
[----:B------:R-:W4:Y:S07]  /*9f30*/  LDSM.16.M88.4 R16, [R204] ;  /* 0x00000000cc10783b */ /* 0x000f2e0000000200 */
[C---:B------:R-:W-:Y:S08]  /*9f40*/  HMMA.16816.F32 R52, R8.reuse, R188, R52 ;  /* 0x000000bc0834723c */ /* 0x040ff00000001834 */
[----:B------:R-:W-:Y:S01]  /*9f50*/  HMMA.16816.F32 R48, R8, R190, R48 ;  /* 0x000000be0830723c */ /* 0x000fe20000001830 */
[----:B------:R-:W5:Y:S04]  /*9f60*/  LDSM.16.M88.4 R8, [R199+0x5000] ;  /* 0x00500000c708783b */ /* 0x000f680000000200 */
[----:B------:R-:W-:Y:S03]  /*9f70*/  LDSM.16.M88.4 R188, [R201+UR5+0x9000] ;  /* 0x00900005c9bc783b */ /* 0x000fe60008000200 */
        /* <DEDUP_REMOVED lines=19> */
[----:B------:R-:W-:Y:S01]  /*a0b0*/  HMMA.16816.F32 R28, R16, R22, R28 ;  /* 0x00000016101c723c */ /* 0x000fe2000000181c */
[----:B------:R-:W4:Y:S07]  /*a0c0*/  LDSM.16.M88.4 R20, [R199+0x7800] ;  /* 0x00780000c714783b */ /* 0x000f2e0000000200 */
[C---:B------:R-:W-:Y:S08]  /*a0d0*/  HMMA.16816.F32 R136, R164.reuse, R176, R136 ;  /* 0x000000b0a488723c */ /* 0x040ff00000001888 */
[----:B------:R-:W-:Y:S01]  /*a0e0*/  HMMA.16816.F32 R64, R164, R178, R64 ;  /* 0x000000b2a440723c */ /* 0x000fe20000001840 */
[----:B------:R-:W-:Y:S07]  /*a0f0*/  LDSM.16.M88.4 R176, [R201+UR5+0x9800] ;  /* 0x00980005c9b0783b */ /* 0x000fee0008000200 */
[C---:B-----5:R-:W-:Y:S08]  /*a100*/  HMMA.16816.F32 R24, R16.reuse, R8, R24 ;  /* 0x000000081018723c */ /* 0x060ff00000001818 */
[C---:B------:R-:W-:Y:S01]  /*a110*/  HMMA.16816.F32 R156, R16.reuse, R10, R156 ;  /* 0x0000000a109c723c */ /* 0x040fe2000000189c */
[----:B------:R-:W5:Y:S07]  /*a120*/  LDSM.16.M88.4 R8, [R201+UR5+0x8000] ;  /* 0x00800005c908783b */ /* 0x000f6e0008000200 */
[C---:B-1----:R-:W-:Y:S08]  /*a130*/  HMMA.16816.F32 R144, R16.reuse, R4, R144 ;  /* 0x000000041090723c */ /* 0x042ff00000001890 */
[----:B------:R-:W-:Y:S01]  /*a140*/  HMMA.16816.F32 R140, R16, R6, R140 ;  /* 0x00000006108c723c */ /* 0x000fe2000000188c */
[----:B------:R-:W1:Y:S07]  /*a150*/  LDSM.16.M88.4 R4, [R201+UR5+0x8800] ;  /* 0x00880005c904783b */ /* 0x000e6e0008000200 */
[C---:B------:R-:W-:Y:S08]  /*a160*/  HMMA.16816.F32 R60, R164.reuse, R172, R60 ;  /* 0x000000aca43c723c */ /* 0x040ff0000000183c */
[C---:B------:R-:W-:Y:S01]  /*a170*/  HMMA.16816.F32 R56, R164.reuse, R174, R56 ;  /* 0x000000aea438723c */ /* 0x040fe20000001838 */
[----:B------:R-:W-:Y:S07]  /*a180*/  LDSM.16.M88.4 R172, [R201+UR5+0xa000] ;  /* 0x00a00005c9ac783b */ /* 0x000fee0008000200 */
[C---:B------:R-:W-:Y:S08]  /*a190*/  HMMA.16816.F32 R52, R164.reuse, R168, R52 ;  /* 0x000000a8a434723c */ /* 0x040ff00000001834 */
[----:B------:R-:W-:Y:S01]  /*a1a0*/  HMMA.16816.F32 R48, R164, R170, R48 ;  /* 0x000000aaa430723c */ /* 0x000fe20000001830 */
[----:B------:R-:W-:Y:S04]  /*a1b0*/  LDSM.16.M88.4 R164, [R201+UR5+0xb000] ;  /* 0x00b00005c9a4783b */ /* 0x000fe80008000200 */
[----:B------:R-:W-:Y:S03]  /*a1c0*/  LDSM.16.M88.4 R168, [R201+UR5+0xa800] ;  /* 0x00a80005c9a8783b */ /* 0x000fe60008000200 */
[C---:B--2---:R-:W-:Y:S08]  /*a1d0*/  HMMA.16816.F32 R136, R16.reuse, R44, R136 ;  /* 0x0000002c1088723c */ /* 0x044ff00000001888 */
[C---:B------:R-:W-:Y:S01]  /*a1e0*/  HMMA.16816.F32 R64, R16.reuse, R46, R64 ;  /* 0x0000002e1040723c */ /* 0x040fe20000001840 */
[----:B------:R-:W2:Y:S07]  /*a1f0*/  LDSM.16.M88.4 R44, [R202+0x2000] ;  /* 0x00200000ca2c783b */ /* 0x000eae0000000200 */
[C---:B---3--:R-:W-:Y:S08]  /*a200*/  HMMA.16816.F32 R152, R16.reuse, R160, R152 ;  /* 0x000000a01098723c */ /* 0x048ff00000001898 */
[C---:B------:R-:W-:Y:S01]  /*a210*/  HMMA.16816.F32 R148, R16.reuse, R162, R148 ;  /* 0x000000a21094723c */ /* 0x040fe20000001894 */
[----:B------:R-:W-:Y:S07]  /*a220*/  LDSM.16.M88.4 R160, [R201+UR5+0xb800] ;  /* 0x00b80005c9a0783b */ /* 0x000fee0008000200 */
[C---:B----4-:R-:W-:Y:S08]  /*a230*/  HMMA.16816.F32 R60, R16.reuse, R40, R60 ;  /* 0x00000028103c723c */ /* 0x050ff0000000183c */
[C---:B------:R-:W-:Y:S01]  /*a240*/  HMMA.16816.F32 R56, R16.reuse, R42, R56 ;  /* 0x0000002a1038723c */ /* 0x040fe20000001838 */
[----:B------:R-:W-:Y:S07]  /*a250*/  LDSM.16.M88.4 R40, [R134+0x8800] ;  /* 0x008800008628783b */ /* 0x000fee0000000200 */
[C---:B------:R-:W-:Y:S08]  /*a260*/  HMMA.16816.F32 R52, R16.reuse, R20, R52 ;  /* 0x000000141034723c */ /* 0x040ff00000001834 */
[----:B------:R-:W-:Y:S01]  /*a270*/  HMMA.16816.F32 R48, R16, R22, R48 ;  /* 0x000000161030723c */ /* 0x000fe20000001830 */
[----:B------:R-:W-:Y:S04]  /*a280*/  LDSM.16.M88.4 R20, [R212+0x2000] ;  /* 0x00200000d414783b */ /* 0x000fe80000000200 */
[----:B------:R-:W3:Y:S03]  /*a290*/  LDSM.16.M88.4 R16, [R200+0x8000] ;  /* 0x00800000c810783b */ /* 0x000ee60000000200 */
[C---:B-----5:R-:W-:Y:S08]  /*a2a0*/  HMMA.16816.F32 R12, R180.reuse, R8, R12 ;  /* 0x00000008b40c723c */ /* 0x060ff0000000180c */
[C---:B------:R-:W-:Y:S01]  /*a2b0*/  HMMA.16816.F32 R36, R180.reuse, R10, R36 ;  /* 0x0000000ab424723c */ /* 0x040fe20000001824 */
[----:B------:R-:W-:Y:S07]  /*a2c0*/  LDSM.16.M88.4 R8, [R204+0x2000] ;  /* 0x00200000cc08783b */ /* 0x000fee0000000200 */
[C---:B-1----:R-:W-:Y:S08]  /*a2d0*/  HMMA.16816.F32 R32, R180.reuse, R4, R32 ;  /* 0x00000004b420723c */ /* 0x042ff00000001820 */
[----:B------:R-:W-:Y:S01]  /*a2e0*/  HMMA.16816.F32 R28, R180, R6, R28 ;  /* 0x00000006b41c723c */ /* 0x000fe2000000181c */
[----:B------:R-:W1:Y:S07]  /*a2f0*/  LDSM.16.M88.4 R4, [R199+0x8000] ;  /* 0x00800000c704783b */ /* 0x000e6e0000000200 */
[----:B--2---:R-:W-:Y:S08]  /*a300*/  HMMA.16816.F32 R12, R44, R184, R12 ;  /* 0x000000b82c0c723c */ /* 0x004ff0000000180c */
[C---:B------:R-:W-:Y:S08]  /*a310*/  HMMA.16816.F32 R60, R180.reuse, R164, R60 ;  /* 0x000000a4b43c723c */ /* 0x040ff0000000183c */
[----:B------:R-:W-:Y:S01]  /*a320*/  HMMA.16816.F32 R56, R180, R166, R56 ;  /* 0x000000a6b438723c */ /* 0x000fe20000001838 */
[----:B------:R-:W2:Y:S07]  /*a330*/  LDSM.16.M88.4 R164, [R134+0x9000] ;  /* 0x0090000086a4783b */ /* 0x000eae0000000200 */
[----:B---3--:R-:W-:Y:S08]  /*a340*/  HMMA.16816.F32 R12, R20, R16, R12 ;  /* 0x00000010140c723c */ /* 0x008ff0000000180c */
[C---:B------:R-:W-:Y:S08]  /*a350*/  HMMA.16816.F32 R136, R180.reuse, R168, R136 ;  /* 0x000000a8b488723c */ /* 0x040ff00000001888 */
[C---:B------:R-:W-:Y:S08]  /*a360*/  HMMA.16816.F32 R64, R180.reuse, R170, R64 ;  /* 0x000000aab440723c */ /* 0x040ff00000001840 */
[----:B------:R-:W-:Y:S01]  /*a370*/  HMMA.16816.F32 R168, R180, R160, R52 ;  /* 0x000000a0b4a8723c */ /* 0x000fe20000001834 */
[----:B------:R-:W3:Y:S07]  /*a380*/  LDSM.16.M88.4 R52, [R200+0x8800] ;  /* 0x00880000c834783b */ /* 0x000eee0000000200 */
[----:B------:R-:W-:Y:S08]  /*a390*/  HMMA.16816.F32 R36, R44, R186, R36 ;  /* 0x000000ba2c24723c */ /* 0x000ff00000001824 */
[----:B-1----:R-:W-:Y:S08]  /*a3a0*/  HMMA.16816.F32 R12, R8, R4, R12 ;  /* 0x00000004080c723c */ /* 0x002ff0000000180c */
[----:B------:R-:W-:Y:S08]  /*a3b0*/  HMMA.16816.F32 R24, R180, R188, R24 ;  /* 0x000000bcb418723c */ /* 0x000ff00000001818 */
[----:B------:R-:W-:Y:S03]  /*a3c0*/  HMMA.16816.F32 R32, R44, R40, R32 ;  /* 0x000000282c20723c */ /* 0x000fe60000001820 */
[----:B------:R-:W-:-:S05]  /*a3d0*/  FMUL.FTZ R12, R12, UR6 ;  /* 0x000000060c0c7c20 */ /* 0x000fca0008410000 */
[----:B------:R-:W-:Y:S01]  /*a3e0*/  HMMA.16816.F32 R40, R44, R42, R28 ;  /* 0x0000002a2c28723c */ /* 0x000fe2000000181c */
[----:B------:R-:W1:Y:S07]  /*a3f0*/  LDSM.16.M88.4 R28, [R199+0x8800] ;  /* 0x00880000c71c783b */ /* 0x000e6e0000000200 */
[----:B------:R-:W-:Y:S01]  /*a400*/  HMMA.16816.F32 R36, R20, R18, R36 ;  /* 0x000000121424723c */ /* 0x000fe20000001824 */
[----:B------:R-:W4:Y:S07]  /*a410*/  LDSM.16.M88.4 R16, [R134+0x9800] ;  /* 0x009800008610783b */ /* 0x000f2e0000000200 */
[----:B------:R-:W-:Y:S01]  /*a420*/  HMMA.16816.F32 R152, R180, R176, R152 ;  /* 0x000000b0b498723c */ /* 0x000fe20000001898 */
[----:B------:R-:W-:-:S06]  /*a430*/  FMUL.FTZ R177, R14, UR6 ;  /* 0x000000060eb17c20 */ /* 0x000fcc0008410000 */
[----:B------:R-:W-:Y:S01]  /*a440*/  MUFU.TANH R177, R177 ;  /* 0x000000b100b17308 */ /* 0x000fe20000002400 */
[C---:B------:R-:W-:Y:S07]  /*a450*/  HMMA.16816.F32 R144, R180.reuse, R172, R144 ;  /* 0x000000acb490723c */ /* 0x040fee0000001890 */
[----:B------:R5:W4:Y:S01]  /*a460*/  MUFU.TANH R173, R12 ;  /* 0x0000000c00ad7308 */ /* 0x000b220000002400 */
[----:B------:R-:W-:Y:S01]  /*a470*/  HMMA.16816.F32 R140, R180, R174, R140 ;  /* 0x000000aeb48c723c */ /* 0x000fe2000000188c */
[----:B------:R-:W-:-:S06]  /*a480*/  FMUL.FTZ R175, R15, UR6 ;  /* 0x000000060faf7c20 */ /* 0x000fcc0008410000 */
[----:B------:R-:W-:Y:S01]  /*a490*/  MUFU.TANH R175, R175 ;  /* 0x000000af00af7308 */ /* 0x000fe20000002400 */
[----:B--2---:R-:W-:Y:S01]  /*a4a0*/  HMMA.16816.F32 R24, R44, R164, R24 ;  /* 0x000000a42c18723c */ /* 0x004fe20000001818 */
[----:B------:R-:W-:-:S06]  /*a4b0*/  FMUL.FTZ R165, R13, UR6 ;  /* 0x000000060da57c20 */ /* 0x000fcc0008410000 */
[----:B------:R-:W-:Y:S01]  /*a4c0*/  MUFU.TANH R165, R165 ;  /* 0x000000a500a57308 */ /* 0x000fe20000002400 */
[C---:B------:R-:W-:Y:S01]  /*a4d0*/  HMMA.16816.F32 R156, R180.reuse, R190, R156 ;  /* 0x000000beb49c723c */ /* 0x040fe2000000189c */
[----:B-----5:R-:W2:Y:S07]  /*a4e0*/  LDSM.16.M88.4 R12, [R200+0x9000] ;  /* 0x00900000c80c783b */ /* 0x020eae0000000200 */
[----:B------:R-:W-:Y:S01]  /*a4f0*/  HMMA.16816.F32 R48, R180, R162, R48 ;  /* 0x000000a2b430723c */ /* 0x000fe20000001830 */
[----:B------:R-:W5:Y:S07]  /*a500*/  LDSM.16.M88.4 R160, [R134+0xb800] ;  /* 0x00b8000086a0783b */ /* 0x000f6e0000000200 */
[C---:B---3--:R-:W-:Y:S08]  /*a510*/  HMMA.16816.F32 R32, R20.reuse, R52, R32 ;  /* 0x000000341420723c */ /* 0x048ff00000001820 */
[----:B------:R-:W-:Y:S08]  /*a520*/  HMMA.16816.F32 R40, R20, R54, R40 ;  /* 0x000000361428723c */ /* 0x000ff00000001828 */
[----:B------:R-:W-:Y:S08]  /*a530*/  HMMA.16816.F32 R148, R180, R178, R148 ;  /* 0x000000b2b494723c */ /* 0x000ff00000001894 */
[----:B------:R-:W-:Y:S01]  /*a540*/  HMMA.16816.F32 R36, R8, R6, R36 ;  /* 0x000000060824723c */ /* 0x000fe20000001824 */
[----:B------:R-:W3:Y:S07]  /*a550*/  LDSM.16.M88.4 R4, [R134+0xa000] ;  /* 0x00a000008604783b */ /* 0x000eee0000000200 */
[----:B------:R-:W-:Y:S08]  /*a560*/  HMMA.16816.F32 R156, R44, R166, R156 ;  /* 0x000000a62c9c723c */ /* 0x000ff0000000189c */
[C---:B-1----:R-:W-:Y:S03]  /*a570*/  HMMA.16816.F32 R32, R8.reuse, R28, R32 ;  /* 0x0000001c0820723c */ /* 0x042fe60000001820 */
[----:B------:R-:W-:Y:S01]  /*a580*/  FMUL.FTZ R36, R36, UR6 ;  /* 0x0000000624247c20 */ /* 0x000fe20008410000 */
[----:B------:R-:W-:Y:S01]  /*a590*/  FMUL.FTZ R37, R37, UR6 ;  /* 0x0000000625257c20 */ /* 0x000fe20008410000 */
[----:B------:R-:W-:Y:S01]  /*a5a0*/  FMUL.FTZ R38, R38, UR6 ;  /* 0x0000000626267c20 */ /* 0x000fe20008410000 */
[----:B------:R-:W-:Y:S01]  /*a5b0*/  FMUL.FTZ R39, R39, UR6 ;  /* 0x0000000627277c20 */ /* 0x000fe20008410000 */
[----:B------:R-:W-:Y:S01]  /*a5c0*/  MUFU.TANH R53, R36 ;  /* 0x0000002400357308 */ /* 0x000fe20000002400 */
[----:B------:R-:W-:Y:S01]  /*a5d0*/  HMMA.16816.F32 R40, R8, R30, R40 ;  /* 0x0000001e0828723c */ /* 0x000fe20000001828 */
[----:B------:R-:W1:Y:S06]  /*a5e0*/  LDSM.16.M88.4 R28, [R200+0xb800] ;  /* 0x00b80000c81c783b */ /* 0x000e6c0000000200 */
[----:B------:R-:W-:Y:S01]  /*a5f0*/  MUFU.TANH R167, R37 ;  /* 0x0000002500a77308 */ /* 0x000fe20000002400 */
[----:B----4-:R-:W-:Y:S03]  /*a600*/  HMMA.16816.F32 R152, R44, R16, R152 ;  /* 0x000000102c98723c */ /* 0x010fe60000001898 */
[----:B------:R-:W-:Y:S01]  /*a610*/  FMUL.FTZ R32, R32, UR6 ;  /* 0x0000000620207c20 */ /* 0x000fe20008410000 */
[----:B------:R-:W-:Y:S01]  /*a620*/  FMUL.FTZ R183, R33, UR6 ;  /* 0x0000000621b77c20 */ /* 0x000fe20008410000 */
[----:B------:R-:W-:-:S02]  /*a630*/  FMUL.FTZ R185, R34, UR6 ;  /* 0x0000000622b97c20 */ /* 0x000fc40008410000 */
[----:B------:R-:W-:Y:S01]  /*a640*/  MUFU.TANH R55, R38 ;  /* 0x0000002600377308 */ /* 0x000fe20000002400 */
[----:B------:R-:W-:Y:S01]  /*a650*/  HMMA.16816.F32 R148, R44, R18, R148 ;  /* 0x000000122c94723c */ /* 0x000fe20000001894 */
[----:B------:R-:W4:Y:S02]  /*a660*/  LDSM.16.M88.4 R16, [R199+0x9000] ;  /* 0x00900000c710783b */ /* 0x000f240000000200 */
[----:B------:R-:W-:Y:S01]  /*a670*/  FMUL.FTZ R40, R40, UR6 ;  /* 0x0000000628287c20 */ /* 0x000fe20008410000 */
[----:B------:R-:W-:Y:S01]  /*a680*/  FMUL.FTZ R41, R41, UR6 ;  /* 0x0000000629297c20 */ /* 0x000fe20008410000 */
[----:B------:R-:W-:Y:S01]  /*a690*/  FMUL.FTZ R43, R43, UR6 ;  /* 0x000000062b2b7c20 */ /* 0x000fe20008410000 */
[----:B------:R-:W-:Y:S01]  /*a6a0*/  FMUL.FTZ R42, R42, UR6 ;  /* 0x000000062a2a7c20 */ /* 0x000fe20008410000 */
[----:B------:R3:W-:Y:S01]  /*a6b0*/  MUFU.TANH R179, R39 ;  /* 0x0000002700b37308 */ /* 0x0007e20000002400 */
[C---:B--2---:R-:W-:Y:S07]  /*a6c0*/  HMMA.16816.F32 R24, R20.reuse, R12, R24 ;  /* 0x0000000c1418723c */ /* 0x044fee0000001818 */
[----:B------:R2:W-:Y:S01]  /*a6d0*/  MUFU.TANH R181, R32 ;  /* 0x0000002000b57308 */ /* 0x0005e20000002400 */
[----:B------:R-:W-:Y:S01]  /*a6e0*/  HMMA.16816.F32 R156, R20, R14, R156 ;  /* 0x0000000e149c723c */ /* 0x000fe2000000189c */
[----:B------:R-:W4:Y:S06]  /*a6f0*/  LDSM.16.M88.4 R12, [R199+0xb800] ;  /* 0x00b80000c70c783b */ /* 0x000f2c0000000200 */
[----:B------:R-:W-:Y:S01]  /*a700*/  MUFU.TANH R201, R40 ;  /* 0x0000002800c97308 */ /* 0x000fe20000002400 */
[C---:B-----5:R-:W-:Y:S01]  /*a710*/  HMMA.16816.F32 R48, R44.reuse, R162, R48 ;  /* 0x000000a22c30723c */ /* 0x060fe20000001830 */
[----:B---3--:R-:W3:Y:S06]  /*a720*/  LDSM.16.M88.4 R36, [R200+0x9800] ;  /* 0x00980000c824783b */ /* 0x008eec0000000200 */
[----:B------:R-:W-:Y:S01]  /*a730*/  MUFU.TANH R187, R41 ;  /* 0x0000002900bb7308 */ /* 0x000fe20000002400 */
[----:B------:R-:W-:Y:S01]  /*a740*/  HMMA.16816.F32 R144, R44, R4, R144 ;  /* 0x000000042c90723c */ /* 0x000fe20000001890 */
[----:B------:R-:W-:-:S02]  /*a750*/  FMUL.FTZ R4, R35, UR6 ;  /* 0x0000000623047c20 */ /* 0x000fc40008410000 */
[----:B--2---:R-:W-:Y:S04]  /*a760*/  LDSM.16.M88.4 R32, [R134+0xa800] ;  /* 0x00a800008620783b */ /* 0x004fe80000000200 */
[----:B------:R2:W-:Y:S01]  /*a770*/  MUFU.TANH R163, R4 ;  /* 0x0000000400a37308 */ /* 0x0005e20000002400 */
[----:B------:R-:W-:Y:S07]  /*a780*/  HMMA.16816.F32 R140, R44, R6, R140 ;  /* 0x000000062c8c723c */ /* 0x000fee000000188c */
[----:B------:R-:W-:Y:S01]  /*a790*/  MUFU.TANH R191, R43 ;  /* 0x0000002b00bf7308 */ /* 0x000fe20000002400 */
[----:B-1----:R-:W-:Y:S07]  /*a7a0*/  HMMA.16816.F32 R48, R20, R30, R48 ;  /* 0x0000001e1430723c */ /* 0x002fee0000001830 */
[----:B------:R-:W-:Y:S01]  /*a7b0*/  MUFU.TANH R183, R183 ;  /* 0x000000b700b77308 */ /* 0x000fe20000002400 */
[----:B--2---:R1:W2:Y:S01]  /*a7c0*/  LDSM.16.M88.4 R4, [R134+0xb000] ;  /* 0x00b000008604783b */ /* 0x0042a20000000200 */
[C---:B----4-:R-:W-:Y:S06]  /*a7d0*/  HMMA.16816.F32 R24, R8.reuse, R16, R24 ;  /* 0x000000100818723c */ /* 0x050fec0000001818 */
[----:B------:R-:W-:Y:S02]  /*a7e0*/  MUFU.TANH R185, R185 ;  /* 0x000000b900b97308 */ /* 0x000fe40000002400 */
[C---:B------:R-:W-:Y:S01]  /*a7f0*/  HMMA.16816.F32 R156, R8.reuse, R18, R156 ;  /* 0x00000012089c723c */ /* 0x040fe2000000189c */
[----:B------:R-:W4:Y:S05]  /*a800*/  LDSM.16.M88.4 R16, [R199+0x9800] ;  /* 0x00980000c710783b */ /* 0x000f2a0000000200 */
[----:B------:R-:W-:Y:S02]  /*a810*/  MUFU.TANH R189, R42 ;  /* 0x0000002a00bd7308 */ /* 0x000fe40000002400 */
[----:B------:R-:W-:Y:S03]  /*a820*/  HMMA.16816.F32 R48, R8, R14, R48 ;  /* 0x0000000e0830723c */ /* 0x000fe60000001830 */
[----:B------:R-:W-:Y:S01]  /*a830*/  FMUL.FTZ R24, R24, UR6 ;  /* 0x0000000618187c20 */ /* 0x000fe20008410000 */
[----:B------:R-:W-:Y:S01]  /*a840*/  FMUL.FTZ R25, R25, UR6 ;  /* 0x0000000619197c20 */ /* 0x000fe20008410000 */
[----:B------:R-:W-:Y:S01]  /*a850*/  FMUL.FTZ R26, R26, UR6 ;  /* 0x000000061a1a7c20 */ /* 0x000fe20008410000 */
[----:B-1----:R-:W-:-:S02]  /*a860*/  IMAD.SHL.U32 R134, R210, 0x2, RZ ;  /* 0x00000002d2867824 */ /* 0x002fc400078e00ff */
[----:B------:R-:W-:Y:S01]  /*a870*/  FMUL.FTZ R27, R27, UR6 ;  /* 0x000000061b1b7c20 */ /* 0x000fe20008410000 */
[C---:B---3--:R-:W-:Y:S01]  /*a880*/  HMMA.16816.F32 R152, R20.reuse, R36, R152 ;  /* 0x000000241498723c */ /* 0x048fe20000001898 */
[----:B------:R-:W-:Y:S01]  /*a890*/  MUFU.TANH R203, R24 ;  /* 0x0000001800cb7308 */ /* 0x000fe20000002400 */
[----:B------:R-:W-:Y:S01]  /*a8a0*/  LOP3.LUT R134, R134, 0x6, RZ, 0xc0, !PT ;  /* 0x0000000686867812 */ /* 0x000fe200078ec0ff */
[----:B------:R-:W-:Y:S01]  /*a8b0*/  FMUL.FTZ R156, R156, UR6 ;  /* 0x000000069c9c7c20 */ /* 0x000fe20008410000 */
[----:B------:R-:W-:Y:S01]  /*a8c0*/  FMUL.FTZ R157, R157, UR6 ;  /* 0x000000069d9d7c20 */ /* 0x000fe20008410000 */
[----:B------:R-:W-:Y:S02]  /*a8d0*/  FMUL.FTZ R158, R158, UR6 ;  /* 0x000000069e9e7c20 */ /* 0x000fe40008410000 */
[----:B------:R-:W-:Y:S01]  /*a8e0*/  IMAD R14, R195, 0x80, R134 ;  /* 0x00000080c30e7824 */ /* 0x000fe200078e0286 */
[----:B------:R-:W-:Y:S01]  /*a8f0*/  HMMA.16816.F32 R36, R20, R38, R148 ;  /* 0x000000261424723c */ /* 0x000fe20000001894 */
[----:B------:R-:W-:Y:S01]  /*a900*/  MUFU.TANH R205, R25 ;  /* 0x0000001900cd7308 */ /* 0x000fe20000002400 */
[----:B------:R-:W-:Y:S01]  /*a910*/  FMUL.FTZ R48, R48, UR6 ;  /* 0x0000000630307c20 */ /* 0x000fe20008410000 */
[----:B------:R-:W-:-:S02]  /*a920*/  VIADD R15, R14, 0xffffff00 ;  /* 0xffffff000e0f7836 */ /* 0x000fc40000000000 */
[----:B------:R-:W-:Y:S01]  /*a930*/  FMUL.FTZ R31, R50, UR6 ;  /* 0x00000006321f7c20 */ /* 0x000fe20008410000 */
[----:B------:R-:W-:Y:S01]  /*a940*/  FMUL.FTZ R151, R159, UR6 ;  /* 0x000000069f977c20 */ /* 0x000fe20008410000 */
[----:B------:R-:W-:Y:S01]  /*a950*/  FMUL.FTZ R51, R51, UR6 ;  /* 0x0000000633337c20 */ /* 0x000fe20008410000 */
[----:B------:R-:W-:Y:S01]  /*a960*/  FMUL.FTZ R49, R49, UR6 ;  /* 0x0000000631317c20 */ /* 0x000fe20008410000 */
[----:B--2---:R-:W-:Y:S01]  /*a970*/  HMMA.16816.F32 R60, R44, R4, R60 ;  /* 0x000000042c3c723c */ /* 0x004fe2000000183c */
[----:B------:R-:W1:Y:S01]  /*a980*/  MUFU.TANH R5, R48 ;  /* 0x0000003000057308 */ /* 0x000e620000002400 */
[----:B------:R-:W-:Y:S01]  /*a990*/  I2FP.F32.S32 R30, R15 ;  /* 0x0000000f001e7245 */ /* 0x000fe20000201400 */
[----:B------:R-:W-:Y:S01]  /*a9a0*/  VIADD R4, R14, 0xffffff78 ;  /* 0xffffff780e047836 */ /* 0x000fe20000000000 */
[CC--:B------:R-:W-:Y:S02]  /*a9b0*/  ISETP.GE.AND P4, PT, R15.reuse, R193.reuse, PT ;  /* 0x000000c10f00720c */ /* 0x0c0fe40003f86270 */
[----:B------:R-:W-:Y:S01]  /*a9c0*/  ISETP.GE.AND P1, PT, R15, R192, PT ;  /* 0x000000c00f00720c */ /* 0x000fe20003f26270 */
[-C--:B------:R-:W-:Y:S01]  /*a9d0*/  FFMA.FTZ R173, R0, R30.reuse, R173 ;  /* 0x0000001e00ad7223 */ /* 0x080fe200000100ad */
[----:B----4-:R-:W-:Y:S01]  /*a9e0*/  HMMA.16816.F32 R152, R8, R16, R152 ;  /* 0x000000100898723c */ /* 0x010fe20000001898 */
[----:B------:R-:W2:Y:S01]  /*a9f0*/  MUFU.TANH R31, R31 ;  /* 0x0000001f001f7308 */ /* 0x000ea20000002400 */
[----:B------:R-:W-:Y:S01]  /*aa00*/  ISETP.GE.AND P5, PT, R4, R193, PT ;  /* 0x000000c10400720c */ /* 0x000fe20003fa6270 */
[----:B------:R-:W-:Y:S01]  /*aa10*/  FFMA.FTZ R30, R0, R30, R177 ;  /* 0x0000001e001e7223 */ /* 0x000fe200000100b1 */
[----:B------:R-:W-:-:S02]  /*aa20*/  FSEL R15, R173, -INF , !P4 ;  /* 0xff800000ad0f7808 */ /* 0x000fc40006000000 */
[----:B------:R-:W-:Y:S02]  /*aa30*/  ISETP.GE.AND P4, PT, R4, R192, PT ;  /* 0x000000c00400720c */ /* 0x000fe40003f86270 */
[----:B------:R-:W-:Y:S01]  /*aa40*/  I2FP.F32.S32 R17, R4 ;  /* 0x0000000400117245 */ /* 0x000fe20000201400 */
[----:B------:R-:W3:Y:S01]  /*aa50*/  MUFU.TANH R213, R26 ;  /* 0x0000001a00d57308 */ /* 0x000ee20000002400 */
[----:B------:R-:W-:Y:S01]  /*aa60*/  VIADD R4, R14, 0xffffff01 ;  /* 0xffffff010e047836 */ /* 0x000fe20000000000 */
[----:B------:R-:W-:Y:S01]  /*aa70*/  FSEL R30, R30, -INF , !P1 ;  /* 0xff8000001e1e7808 */ /* 0x000fe20004800000 */
[----:B------:R-:W-:Y:S01]  /*aa80*/  HMMA.16816.F32 R36, R8, R18, R36 ;  /* 0x000000120824723c */ /* 0x000fe20000001824 */
[-C--:B-1----:R-:W-:Y:S01]  /*aa90*/  FFMA.FTZ R5, R0, R17.reuse, R5 ;  /* 0x0000001100057223 */ /* 0x082fe20000010005 */
[----:B------:R-:W-:Y:S01]  /*aaa0*/  VIADD R48, R14, 0xffffff09 ;  /* 0xffffff090e307836 */ /* 0x000fe20000000000 */
[----:B------:R-:W-:Y:S02]  /*aab0*/  I2FP.F32.S32 R40, R4 ;  /* 0x0000000400287245 */ /* 0x000fe40000201400 */
[----:B------:R1:W4:Y:S01]  /*aac0*/  MUFU.TANH R219, R27 ;  /* 0x0000001b00db7308 */ /* 0x0003220000002400 */
[----:B------:R-:W-:Y:S01]  /*aad0*/  FSEL R149, R5, -INF , !P5 ;  /* 0xff80000005957808 */ /* 0x000fe20006800000 */
[----:B--2---:R-:W-:Y:S01]  /*aae0*/  FFMA.FTZ R31, R0, R17, R31 ;  /* 0x00000011001f7223 */ /* 0x004fe2000001001f */
[-C--:B------:R-:W-:Y:S01]  /*aaf0*/  ISETP.GE.AND P1, PT, R4, R193.reuse, PT ;  /* 0x000000c10400720c */ /* 0x080fe20003f26270 */
[----:B------:R-:W-:Y:S01]  /*ab00*/  FFMA.FTZ R165, R0, R40, R165 ;  /* 0x0000002800a57223 */ /* 0x000fe200000100a5 */
[----:B------:R-:W-:Y:S01]  /*ab10*/  ISETP.GE.AND P5, PT, R4, R192, PT ;  /* 0x000000c00400720c */ /* 0x000fe20003fa6270 */
[----:B------:R-:W-:Y:S01]  /*ab20*/  VIADD R4, R14, 0xffffff08 ;  /* 0xffffff080e047836 */ /* 0x000fe20000000000 */
[----:B------:R-:W-:Y:S01]  /*ab30*/  LDSM.16.M88.4 R16, [R200+0xa800] ;  /* 0x00a80000c810783b */ /* 0x000fe20000000200 */
[----:B------:R-:W-:Y:S01]  /*ab40*/  FSEL R148, R31, -INF , !P4 ;  /* 0xff8000001f947808 */ /* 0x000fe20006000000 */
[----:B------:R-:W-:Y:S01]  /*ab50*/  FFMA.FTZ R40, R0, R40, R175 ;  /* 0x0000002800287223 */ /* 0x000fe200000100af */
[----:B------:R-:W-:Y:S01]  /*ab60*/  FSEL R31, R165, -INF , !P1 ;  /* 0xff800000a51f7808 */ /* 0x000fe20004800000 */
[----:B------:R-:W-:Y:S01]  /*ab70*/  FMUL.FTZ R43, R153, UR6 ;  /* 0x00000006992b7c20 */ /* 0x000fe20008410000 */
[CC--:B------:R-:W-:Y:S01]  /*ab80*/  ISETP.GE.AND P4, PT, R4.reuse, R193.reuse, PT ;  /* 0x000000c10400720c */ /* 0x0c0fe20003f86270 */
[----:B------:R-:W-:Y:S01]  /*ab90*/  HMMA.16816.F32 R136, R44, R32, R136 ;  /* 0x000000202c88723c */ /* 0x000fe20000001888 */
[----:B------:R-:W-:Y:S01]  /*aba0*/  ISETP.GE.AND P1, PT, R4, R192, PT ;  /* 0x000000c00400720c */ /* 0x000fe20003f26270 */
[----:B------:R-:W2:Y:S01]  /*abb0*/  MUFU.TANH R237, R156 ;  /* 0x0000009c00ed7308 */ /* 0x000ea20000002400 */
[----:B------:R-:W-:Y:S01]  /*abc0*/  I2FP.F32.S32 R4, R4 ;  /* 0x0000000400047245 */ /* 0x000fe20000201400 */
[----:B-1----:R-:W1:Y:S01]  /*abd0*/  LDSM.16.M88.4 R24, [R200+0xa000] ;  /* 0x00a00000c818783b */ /* 0x002e620000000200 */
[----:B------:R-:W-:Y:S01]  /*abe0*/  FSEL R40, R40, -INF , !P5 ;  /* 0xff80000028287808 */ /* 0x000fe20006800000 */
[----:B------:R-:W-:Y:S01]  /*abf0*/  FMUL.FTZ R5, R152, UR6 ;  /* 0x0000000698057c20 */ /* 0x000fe20008410000 */
[----:B------:R-:W-:Y:S01]  /*ac00*/  ISETP.GE.AND P5, PT, R48, R193, PT ;  /* 0x000000c13000720c */ /* 0x000fe20003fa6270 */
[CC--:B------:R-:W-:Y:S01]  /*ac10*/  FFMA.FTZ R41, R0.reuse, R4.reuse, R53 ;  /* 0x0000000400297223 */ /* 0x0c0fe20000010035 */
[----:B------:R-:W-:Y:S01]  /*ac20*/  FFMA.FTZ R42, R0, R4, R55 ;  /* 0x00000004002a7223 */ /* 0x000fe20000010037 */
[----:B------:R5:W-:Y:S01]  /*ac30*/  MUFU.TANH R53, R43 ;  /* 0x0000002b00357308 */ /* 0x000be20000002400 */
[----:B------:R-:W-:-:S02]  /*ac40*/  VIADD R4, R14, 0xffffff10 ;  /* 0xffffff100e047836 */ /* 0x000fc40000000000 */
[----:B------:R-:W-:Y:S01]  /*ac50*/  FMUL.FTZ R55, R155, UR6 ;  /* 0x000000069b377c20 */ /* 0x000fe20008410000 */
[----:B------:R-:W-:Y:S01]  /*ac60*/  FSEL R41, R41, -INF , !P4 ;  /* 0xff80000029297808 */ /* 0x000fe20006000000 */
[----:B------:R-:W-:Y:S01]  /*ac70*/  FMUL.FTZ R155, R36, UR6 ;  /* 0x00000006249b7c20 */ /* 0x000fe20008410000 */
[----:B------:R-:W-:Y:S01]  /*ac80*/  ISETP.GE.AND P4, PT, R48, R192, PT ;  /* 0x000000c03000720c */ /* 0x000fe20003f86270 */
[C---:B------:R-:W-:Y:S01]  /*ac90*/  HMMA.16816.F32 R64, R44.reuse, R34, R64 ;  /* 0x000000222c40723c */ /* 0x040fe20000001840 */
[----:B------:R-:W-:Y:S01]  /*aca0*/  I2FP.F32.S32 R48, R48 ;  /* 0x0000003000307245 */ /* 0x000fe20000201400 */
[----:B------:R-:W3:Y:S01]  /*acb0*/  LDSM.16.M88.4 R32, [R199+0xa000] ;  /* 0x00a00000c720783b */ /* 0x000ee20000000200 */
[----:B------:R-:W-:Y:S01]  /*acc0*/  FSEL R42, R42, -INF , !P1 ;  /* 0xff8000002a2a7808 */ /* 0x000fe20004800000 */
[----:B------:R-:W-:Y:S01]  /*acd0*/  MUFU.TANH R157, R157 ;  /* 0x0000009d009d7308 */ /* 0x000fe20000002400 */
[----:B------:R-:W-:Y:S01]  /*ace0*/  ISETP.GE.AND P1, PT, R4, R193, PT ;  /* 0x000000c10400720c */ /* 0x000fe20003f26270 */
[----:B------:R-:W-:Y:S01]  /*acf0*/  FFMA.FTZ R36, R0, R48, R179 ;  /* 0x0000003000247223 */ /* 0x000fe200000100b3 */
[----:B------:R-:W-:Y:S01]  /*ad00*/  FMUL.FTZ R153, R154, UR6 ;  /* 0x000000069a997c20 */ /* 0x000fe20008410000 */
[----:B------:R-:W-:Y:S01]  /*ad10*/  HMMA.16816.F32 R56, R44, R6, R56 ;  /* 0x000000062c38723c */ /* 0x000fe20000001838 */
[----:B------:R-:W-:-:S02]  /*ad20*/  VIADD R6, R14, 0xffffff28 ;  /* 0xffffff280e067836 */ /* 0x000fc40000000000 */
[----:B------:R-:W-:Y:S01]  /*ad30*/  FMUL.FTZ R37, R37, UR6 ;  /* 0x0000000625257c20 */ /* 0x000fe20008410000 */
[----:B-----5:R-:W-:Y:S01]  /*ad40*/  FFMA.FTZ R43, R0, R48, R167 ;  /* 0x00000030002b7223 */ /* 0x020fe200000100a7 */
[----:B------:R-:W-:Y:S01]  /*ad50*/  FSEL R36, R36, -INF , !P4 ;  /* 0xff80000024247808 */ /* 0x000fe20006000000 */
[----:B------:R-:W5:Y:S01]  /*ad60*/  MUFU.TANH R173, R158 ;  /* 0x0000009e00ad7308 */ /* 0x000f620000002400 */
[----:B------:R-:W-:Y:S02]  /*ad70*/  FMUL.FTZ R39, R39, UR6 ;  /* 0x0000000627277c20 */ /* 0x000fe40008410000 */
[----:B------:R-:W-:Y:S01]  /*ad80*/  FSEL R43, R43, -INF , !P5 ;  /* 0xff8000002b2b7808 */ /* 0x000fe20006800000 */
[----:B------:R-:W-:Y:S01]  /*ad90*/  HMMA.16816.F32 R168, R44, R160, R168 ;  /* 0x000000a02ca8723c */ /* 0x000fe200000018a8 */
[----:B------:R-:W-:Y:S02]  /*ada0*/  ISETP.GE.AND P5, PT, R4, R192, PT ;  /* 0x000000c00400720c */ /* 0x000fe40003fa6270 */
[----:B------:R-:W-:Y:S01]  /*adb0*/  I2FP.F32.S32 R4, R4 ;  /* 0x0000000400047245 */ /* 0x000fe20000201400 */
[----:B------:R-:W5:Y:S04]  /*adc0*/  MUFU.TANH R151, R151 ;  /* 0x0000009700977308 */ /* 0x000f680000002400 */
[CC--:B------:R-:W-:Y:S01]  /*add0*/  FFMA.FTZ R181, R0.reuse, R4.reuse, R181 ;  /* 0x0000000400b57223 */ /* 0x0c0fe200000100b5 */
[----:B------:R-:W-:Y:S01]  /*ade0*/  FFMA.FTZ R185, R0, R4, R185 ;  /* 0x0000000400b97223 */ /* 0x000fe200000100b9 */
[C---:B------:R-:W-:Y:S01]  /*adf0*/  VIADD R4, R14.reuse, 0xffffff18 ;  /* 0xffffff180e047836 */ /* 0x040fe20000000000 */
[----:B-1----:R-:W-:Y:S01]  /*ae00*/  HMMA.16816.F32 R144, R20, R24, R144 ;  /* 0x000000181490723c */ /* 0x002fe20000001890 */
[----:B------:R-:W-:Y:S01]  /*ae10*/  VIADD R25, R14, 0xffffff11 ;  /* 0xffffff110e197836 */ /* 0x000fe20000000000 */
[----:B------:R-:W-:Y:S01]  /*ae20*/  FSEL R235, R181, -INF , !P1 ;  /* 0xff800000b5eb7808 */ /* 0x000fe20004800000 */
[----:B------:R-:W1:Y:S01]  /*ae30*/  MUFU.TANH R5, R5 ;  /* 0x0000000500057308 */ /* 0x000e620000002400 */
[----:B------:R-:W-:-:S02]  /*ae40*/  FSEL R236, R185, -INF , !P5 ;  /* 0xff800000b9ec7808 */ /* 0x000fc40006800000 */
[----:B------:R-:W-:Y:S02]  /*ae50*/  I2FP.F32.S32 R24, R25 ;  /* 0x0000001900187245 */ /* 0x000fe40000201400 */
[CC--:B------:R-:W-:Y:S01]  /*ae60*/  ISETP.GE.AND P4, PT, R25.reuse, R193.reuse, PT ;  /* 0x000000c11900720c */ /* 0x0c0fe20003f86270 */
[C---:B------:R-:W-:Y:S01]  /*ae70*/  HMMA.16816.F32 R136, R20.reuse, R16, R136 ;  /* 0x000000101488723c */ /* 0x040fe20000001888 */
[----:B------:R-:W-:Y:S01]  /*ae80*/  ISETP.GE.AND P5, PT, R4, R193, PT ;  /* 0x000000c10400720c */ /* 0x000fe20003fa6270 */
[CC--:B------:R-:W-:Y:S01]  /*ae90*/  FFMA.FTZ R183, R0.reuse, R24.reuse, R183 ;  /* 0x0000001800b77223 */ /* 0x0c0fe200000100b7 */
[----:B------:R-:W-:Y:S01]  /*aea0*/  FFMA.FTZ R163, R0, R24, R163 ;  /* 0x0000001800a37223 */ /* 0x000fe200000100a3 */
[----:B------:R-:W-:Y:S01]  /*aeb0*/  VIADD R24, R14, 0xffffff19 ;  /* 0xffffff190e187836 */ /* 0x000fe20000000000 */
[-C--:B------:R-:W-:Y:S01]  /*aec0*/  ISETP.GE.AND P1, PT, R25, R192.reuse, PT ;  /* 0x000000c01900720c */ /* 0x080fe20003f26270 */
[----:B------:R-:W1:Y:S01]  /*aed0*/  MUFU.TANH R153, R153 ;  /* 0x0000009900997308 */ /* 0x000e620000002400 */
[----:B------:R-:W-:Y:S01]  /*aee0*/  FSEL R233, R183, -INF , !P4 ;  /* 0xff800000b7e97808 */ /* 0x000fe20006000000 */
[----:B------:R-:W-:Y:S01]  /*aef0*/  HMMA.16816.F32 R140, R20, R26, R140 ;  /* 0x0000001a148c723c */ /* 0x000fe2000000188c */
[----:B------:R-:W-:-:S02]  /*af00*/  ISETP.GE.AND P4, PT, R4, R192, PT ;  /* 0x000000c00400720c */ /* 0x000fc40003f86270 */
[----:B------:R-:W-:Y:S02]  /*af10*/  I2FP.F32.S32 R4, R4 ;  /* 0x0000000400047245 */ /* 0x000fe40000201400 */
[----:B------:R-:W-:Y:S01]  /*af20*/  I2FP.F32.S32 R16, R24 ;  /* 0x0000001800107245 */ /* 0x000fe20000201400 */
[----:B------:R-:W1:Y:S01]  /*af30*/  MUFU.TANH R55, R55 ;  /* 0x0000003700377308 */ /* 0x000e620000002400 */
[----:B------:R-:W-:Y:S01]  /*af40*/  FSEL R238, R163, -INF , !P1 ;  /* 0xff800000a3ee7808 */ /* 0x000fe20004800000 */
[CC--:B------:R-:W-:Y:S01]  /*af50*/  FFMA.FTZ R201, R0.reuse, R4.reuse, R201 ;  /* 0x0000000400c97223 */ /* 0x0c0fe200000100c9 */
[C---:B------:R-:W-:Y:S01]  /*af60*/  FFMA.FTZ R189, R0.reuse, R4, R189 ;  /* 0x0000000400bd7223 */ /* 0x040fe200000100bd */
[-C--:B------:R-:W-:Y:S01]  /*af70*/  FFMA.FTZ R187, R0, R16.reuse, R187 ;  /* 0x0000001000bb7223 */ /* 0x080fe200000100bb */
[-C--:B------:R-:W-:Y:S01]  /*af80*/  ISETP.GE.AND P1, PT, R24, R193.reuse, PT ;  /* 0x000000c11800720c */ /* 0x080fe20003f26270 */
[----:B------:R-:W-:Y:S01]  /*af90*/  VIADD R4, R14, 0xffffff20 ;  /* 0xffffff200e047836 */ /* 0x000fe20000000000 */
[----:B------:R-:W-:Y:S01]  /*afa0*/  FSEL R229, R201, -INF , !P5 ;  /* 0xff800000c9e57808 */ /* 0x000fe20006800000 */
[----:B------:R-:W-:Y:S01]  /*afb0*/  FFMA.FTZ R191, R0, R16, R191 ;  /* 0x0000001000bf7223 */ /* 0x000fe200000100bf */
[----:B------:R-:W-:Y:S01]  /*afc0*/  FSEL R234, R189, -INF , !P4 ;  /* 0xff800000bdea7808 */ /* 0x000fe20006000000 */
[----:B------:R-:W-:Y:S01]  /*afd0*/  VIADD R16, R14, 0xffffff21 ;  /* 0xffffff210e107836 */ /* 0x000fe20000000000 */
[----:B------:R-:W-:Y:S01]  /*afe0*/  FSEL R223, R187, -INF , !P1 ;  /* 0xff800000bbdf7808 */ /* 0x000fe20004800000 */
[----:B---3--:R-:W-:Y:S01]  /*aff0*/  HMMA.16816.F32 R144, R8, R32, R144 ;  /* 0x000000200890723c */ /* 0x008fe20000001890 */
[C---:B------:R-:W-:Y:S01]  /*b000*/  ISETP.GE.AND P4, PT, R4.reuse, R193, PT ;  /* 0x000000c10400720c */ /* 0x040fe20003f86270 */
[----:B------:R-:W3:Y:S01]  /*b010*/  MUFU.TANH R155, R155 ;  /* 0x0000009b009b7308 */ /* 0x000ee20000002400 */
[----:B------:R-:W-:Y:S01]  /*b020*/  ISETP.GE.AND P1, PT, R4, R192, PT ;  /* 0x000000c00400720c */ /* 0x000fe20003f26270 */
[----:B------:R-:W-:Y:S01]  /*b030*/  FMUL.FTZ R33, R38, UR6 ;  /* 0x0000000626217c20 */ /* 0x000fe20008410000 */
[----:B------:R-:W-:-:S02]  /*b040*/  I2FP.F32.S32 R4, R4 ;  /* 0x0000000400047245 */ /* 0x000fc40000201400 */
[----:B------:R-:W-:Y:S01]  /*b050*/  ISETP.GE.AND P5, PT, R24, R192, PT ;  /* 0x000000c01800720c */ /* 0x000fe20003fa6270 */
[----:B------:R-:W-:Y:S01]  /*b060*/  HMMA.16816.F32 R64, R20, R18, R64 ;  /* 0x000000121440723c */ /* 0x000fe20000001840 */
[----:B------:R-:W1:Y:S01]  /*b070*/  LDSM.16.M88.4 R24, [R199+0xa800] ;  /* 0x00a80000c718783b */ /* 0x000e620000000200 */
[CC--:B------:R-:W-:Y:S01]  /*b080*/  FFMA.FTZ R215, R0.reuse, R4.reuse, R203 ;  /* 0x0000000400d77223 */ /* 0x0c0fe200000100cb */
[----:B------:R-:W-:Y:S01]  /*b090*/  FSEL R230, R191, -INF , !P5 ;  /* 0xff800000bfe67808 */ /* 0x000fe20006800000 */
[----:B------:R-:W-:Y:S01]  /*b0a0*/  FFMA.FTZ R213, R0, R4, R213 ;  /* 0x0000000400d57223 */ /* 0x000fe200000100d5 */
[-C--:B------:R-:W-:Y:S01]  /*b0b0*/  ISETP.GE.AND P5, PT, R16, R193.reuse, PT ;  /* 0x000000c11000720c */ /* 0x080fe20003fa6270 */
[----:B------:R-:W3:Y:S01]  /*b0c0*/  LDSM.16.M88.4 R200, [R200+0xb000] ;  /* 0x00b00000c8c8783b */ /* 0x000ee20000000200 */
[----:B------:R-:W-:Y:S01]  /*b0d0*/  FSEL R215, R215, -INF , !P4 ;  /* 0xff800000d7d77808 */ /* 0x000fe20006000000 */
[----:B------:R-:W-:Y:S01]  /*b0e0*/  VIADD R18, R14, 0xffffff31 ;  /* 0xffffff310e127836 */ /* 0x000fe20000000000 */
[----:B------:R-:W-:Y:S01]  /*b0f0*/  ISETP.GE.AND P4, PT, R16, R192, PT ;  /* 0x000000c01000720c */ /* 0x000fe20003f86270 */
[----:B------:R-:W-:Y:S01]  /*b100*/  MUFU.TANH R37, R37 ;  /* 0x0000002500257308 */ /* 0x000fe20000002400 */
[----:B------:R-:W-:Y:S01]  /*b110*/  I2FP.F32.S32 R16, R16 ;  /* 0x0000001000107245 */ /* 0x000fe20000201400 */
[----:B------:R-:W-:Y:S01]  /*b120*/  FMUL.FTZ R144, R144, UR6 ;  /* 0x0000000690907c20 */ /* 0x000fe20008410000 */
[----:B------:R-:W-:Y:S01]  /*b130*/  I2FP.F32.S32 R4, R6 ;  /* 0x0000000600047245 */ /* 0x000fe20000201400 */
[C---:B------:R-:W-:Y:S01]  /*b140*/  HMMA.16816.F32 R140, R8.reuse, R34, R140 ;  /* 0x00000022088c723c */ /* 0x040fe2000000188c */
[----:B------:R-:W-:Y:S01]  /*b150*/  FSEL R224, R213, -INF , !P1 ;  /* 0xff800000d5e07808 */ /* 0x000fe20004800000 */
[CC--:B------:R-:W-:Y:S01]  /*b160*/  FFMA.FTZ R205, R0.reuse, R16.reuse, R205 ;  /* 0x0000001000cd7223 */ /* 0x0c0fe200000100cd */
[----:B----4-:R-:W-:Y:S01]  /*b170*/  FFMA.FTZ R212, R0, R16, R219 ;  /* 0x0000001000d47223 */ /* 0x010fe200000100db */
[-C--:B------:R-:W-:Y:S01]  /*b180*/  ISETP.GE.AND P1, PT, R6, R193.reuse, PT ;  /* 0x000000c10600720c */ /* 0x080fe20003f26270 */
[CC--:B--2---:R-:W-:Y:S01]  /*b190*/  FFMA.FTZ R219, R0.reuse, R4.reuse, R237 ;  /* 0x0000000400db7223 */ /* 0x0c4fe200000100ed */
[----:B-----5:R-:W-:Y:S01]  /*b1a0*/  FFMA.FTZ R173, R0, R4, R173 ;  /* 0x0000000400ad7223 */ /* 0x020fe200000100ad */
[----:B------:R-:W-:Y:S01]  /*b1b0*/  FSEL R213, R205, -INF , !P5 ;  /* 0xff800000cdd57808 */ /* 0x000fe20006800000 */
[----:B------:R-:W-:Y:S01]  /*b1c0*/  VIADD R16, R14, 0xffffff30 ;  /* 0xffffff300e107836 */ /* 0x000fe20000000000 */
[-C--:B------:R-:W-:Y:S01]  /*b1d0*/  ISETP.GE.AND P5, PT, R6, R192.reuse, PT ;  /* 0x000000c00600720c */ /* 0x080fe20003fa6270 */
[----:B------:R-:W-:Y:S01]  /*b1e0*/  VIADD R6, R14, 0xffffff29 ;  /* 0xffffff290e067836 */ /* 0x000fe20000000000 */
[----:B------:R-:W-:Y:S01]  /*b1f0*/  FSEL R212, R212, -INF , !P4 ;  /* 0xff800000d4d47808 */ /* 0x000fe20006000000 */
[----:B------:R-:W2:Y:S01]  /*b200*/  MUFU.TANH R33, R33 ;  /* 0x0000002100217308 */ /* 0x000ea20000002400 */
[----:B------:R-:W-:Y:S01]  /*b210*/  FSEL R219, R219, -INF , !P1 ;  /* 0xff800000dbdb7808 */ /* 0x000fe20004800000 */
[----:B------:R-:W-:Y:S01]  /*b220*/  FMUL.FTZ R17, R145, UR6 ;  /* 0x0000000691117c20 */ /* 0x000fe20008410000 */
[-C--:B------:R-:W-:Y:S01]  /*b230*/  ISETP.GE.AND P4, PT, R6, R193.reuse, PT ;  /* 0x000000c10600720c */ /* 0x080fe20003f86270 */
[----:B------:R-:W-:Y:S01]  /*b240*/  FMUL.FTZ R35, R146, UR6 ;  /* 0x0000000692237c20 */ /* 0x000fe20008410000 */
[----:B------:R-:W-:Y:S01]  /*b250*/  ISETP.GE.AND P1, PT, R6, R192, PT ;  /* 0x000000c00600720c */ /* 0x000fe20003f26270 */
[----:B------:R-:W-:Y:S01]  /*b260*/  FMUL.FTZ R147, R147, UR6 ;  /* 0x0000000693937c20 */ /* 0x000fe20008410000 */
[----:B------:R-:W-:Y:S01]  /*b270*/  I2FP.F32.S32 R6, R6 ;  /* 0x0000000600067245 */ /* 0x000fe20000201400 */
[----:B------:R-:W4:Y:S01]  /*b280*/  MUFU.TANH R39, R39 ;  /* 0x0000002700277308 */ /* 0x000f220000002400 */
[----:B------:R-:W-:Y:S01]  /*b290*/  FSEL R228, R173, -INF , !P5 ;  /* 0xff800000ade47808 */ /* 0x000fe20006800000 */
[----:B------:R-:W-:Y:S01]  /*b2a0*/  FMUL.FTZ R140, R140, UR6 ;  /* 0x000000068c8c7c20 */ /* 0x000fe20008410000 */
[----:B------:R-:W-:Y:S01]  /*b2b0*/  ISETP.GE.AND P5, PT, R16, R193, PT ;  /* 0x000000c11000720c */ /* 0x000fe20003fa6270 */
[CC--:B------:R-:W-:Y:S01]  /*b2c0*/  FFMA.FTZ R157, R0.reuse, R6.reuse, R157 ;  /* 0x00000006009d7223 */ /* 0x0c0fe2000001009d */
[----:B------:R-:W-:Y:S01]  /*b2d0*/  FFMA.FTZ R151, R0, R6, R151 ;  /* 0x0000000600977223 */ /* 0x000fe20000010097 */
[----:B------:R-:W-:Y:S01]  /*b2e0*/  FMUL.FTZ R142, R142, UR6 ;  /* 0x000000068e8e7c20 */ /* 0x000fe20008410000 */
[----:B-1----:R-:W-:Y:S01]  /*b2f0*/  HMMA.16816.F32 R136, R8, R24, R136 ;  /* 0x000000180888723c */ /* 0x002fe20000001888 */
[----:B------:R-:W1:Y:S01]  /*b300*/  MUFU.TANH R159, R144 ;  /* 0x00000090009f7308 */ /* 0x000e620000002400 */
[----:B------:R-:W-:Y:S01]  /*b310*/  FSEL R205, R157, -INF , !P4 ;  /* 0xff8000009dcd7808 */ /* 0x000fe20006000000 */
[----:B------:R-:W-:Y:S01]  /*b320*/  FMUL.FTZ R25, R141, UR6 ;  /* 0x000000068d197c20 */ /* 0x000fe20008410000 */
[----:B------:R-:W-:Y:S01]  /*b330*/  ISETP.GE.AND P4, PT, R16, R192, PT ;  /* 0x000000c01000720c */ /* 0x000fe20003f86270 */
[----:B------:R-:W-:Y:S01]  /*b340*/  FMUL.FTZ R141, R143, UR6 ;  /* 0x000000068f8d7c20 */ /* 0x000fe20008410000 */
[----:B------:R-:W-:-:S02]  /*b350*/  I2FP.F32.S32 R16, R16 ;  /* 0x0000001000107245 */ /* 0x000fc40000201400 */
[----:B------:R-:W-:Y:S01]  /*b360*/  FSEL R222, R151, -INF , !P1 ;  /* 0xff80000097de7808 */ /* 0x000fe20004800000 */
[----:B---3--:R-:W-:Y:S01]  /*b370*/  HMMA.16816.F32 R60, R20, R200, R60 ;  /* 0x000000c8143c723c */ /* 0x008fe2000000183c */
[-C--:B------:R-:W-:Y:S01]  /*b380*/  ISETP.GE.AND P1, PT, R18, R193.reuse, PT ;  /* 0x000000c11200720c */ /* 0x080fe20003f26270 */
[CC--:B------:R-:W-:Y:S01]  /*b390*/  FFMA.FTZ R5, R0.reuse, R16.reuse, R5 ;  /* 0x0000001000057223 */ /* 0x0c0fe20000010005 */
[----:B------:R-:W-:Y:S01]  /*b3a0*/  FFMA.FTZ R153, R0, R16, R153 ;  /* 0x0000001000997223 */ /* 0x000fe20000010099 */
[----:B------:R-:W-:Y:S01]  /*b3b0*/  VIADD R16, R14, 0xffffff38 ;  /* 0xffffff380e107836 */ /* 0x000fe20000000000 */
[----:B------:R-:W-:Y:S02]  /*b3c0*/  MUFU.TANH R17, R17 ;  /* 0x0000001100117308 */ /* 0x000fe40000002400 */
[----:B------:R-:W-:Y:S01]  /*b3d0*/  FSEL R165, R5, -INF , !P5 ;  /* 0xff80000005a57808 */ /* 0x000fe20006800000 */
[----:B------:R-:W-:Y:S01]  /*b3e0*/  HMMA.16816.F32 R64, R8, R26, R64 ;  /* 0x0000001a0840723c */ /* 0x000fe20000001840 */
[----:B------:R-:W-:Y:S01]  /*b3f0*/  ISETP.GE.AND P5, PT, R18, R192, PT ;  /* 0x000000c01200720c */ /* 0x000fe20003fa6270 */
[----:B------:R-:W3:Y:S01]  /*b400*/  LDSM.16.M88.4 R4, [R199+0xb000] ;  /* 0x00b00000c704783b */ /* 0x000ee20000000200 */
[----:B------:R-:W-:Y:S01]  /*b410*/  I2FP.F32.S32 R18, R18 ;  /* 0x0000001200127245 */ /* 0x000fe20000201400 */
[----:B------:R-:W-:Y:S01]  /*b420*/  FMUL.FTZ R136, R136, UR6 ;  /* 0x0000000688887c20 */ /* 0x000fe20008410000 */
[----:B------:R-:W-:Y:S01]  /*b430*/  I2FP.F32.S32 R200, R16 ;  /* 0x0000001000c87245 */ /* 0x000fe20000201400 */
[----:B------:R-:W5:Y:S01]  /*b440*/  MUFU.TANH R35, R35 ;  /* 0x0000002300237308 */ /* 0x000f620000002400 */
[----:B------:R-:W-:Y:S01]  /*b450*/  FSEL R204, R153, -INF , !P4 ;  /* 0xff80000099cc7808 */ /* 0x000fe20006000000 */
[CC--:B------:R-:W-:Y:S01]  /*b460*/  FFMA.FTZ R53, R0.reuse, R18.reuse, R53 ;  /* 0x0000001200357223 */ /* 0x0c0fe20000010035 */
[----:B------:R-:W-:Y:S01]  /*b470*/  FFMA.FTZ R55, R0, R18, R55 ;  /* 0x0000001200377223 */ /* 0x000fe20000010037 */
[----:B------:R-:W-:Y:S01]  /*b480*/  VIADD R18, R14, 0xffffff39 ;  /* 0xffffff390e127836 */ /* 0x000fe20000000000 */
[-C--:B------:R-:W-:Y:S01]  /*b490*/  ISETP.GE.AND P4, PT, R16, R193.reuse, PT ;  /* 0x000000c11000720c */ /* 0x080fe20003f86270 */
[CC--:B------:R-:W-:Y:S01]  /*b4a0*/  FFMA.FTZ R155, R0.reuse, R200.reuse, R155 ;  /* 0x000000c8009b7223 */ /* 0x0c0fe2000001009b */
[----:B------:R-:W-:Y:S01]  /*b4b0*/  FSEL R189, R53, -INF , !P1 ;  /* 0xff80000035bd7808 */ /* 0x000fe20004800000 */
[----:B--2---:R-:W-:Y:S01]  /*b4c0*/  FFMA.FTZ R200, R0, R200, R33 ;  /* 0x000000c800c87223 */ /* 0x004fe20000010021 */
[----:B------:R-:W-:Y:S01]  /*b4d0*/  ISETP.GE.AND P1, PT, R16, R192, PT ;  /* 0x000000c01000720c */ /* 0x000fe20003f26270 */
[----:B------:R-:W2:Y:S01]  /*b4e0*/  MUFU.TANH R147, R147 ;  /* 0x0000009300937308 */ /* 0x000ea20000002400 */
[----:B------:R-:W-:Y:S01]  /*b4f0*/  I2FP.F32.S32 R16, R18 ;  /* 0x0000001200107245 */ /* 0x000fe20000201400 */
[----:B------:R-:W-:Y:S01]  /*b500*/  HMMA.16816.F32 R56, R20, R202, R56 ;  /* 0x000000ca1438723c */ /* 0x000fe20000001838 */
[----:B------:R-:W-:Y:S01]  /*b510*/  FSEL R172, R55, -INF , !P5 ;  /* 0xff80000037ac7808 */ /* 0x000fe20006800000 */
[----:B------:R-:W-:Y:S01]  /*b520*/  FMUL.FTZ R53, R138, UR6 ;  /* 0x000000068a357c20 */ /* 0x000fe20008410000 */
[----:B------:R-:W-:Y:S01]  /*b530*/  FSEL R191, R155, -INF , !P4 ;  /* 0xff8000009bbf7808 */ /* 0x000fe20006000000 */
[-C--:B------:R-:W-:Y:S01]  /*b540*/  FFMA.FTZ R37, R0, R16.reuse, R37 ;  /* 0x0000001000257223 */ /* 0x080fe20000010025 */
[-C--:B------:R-:W-:Y:S01]  /*b550*/  ISETP.GE.AND P5, PT, R18, R193.reuse, PT ;  /* 0x000000c11200720c */ /* 0x080fe20003fa6270 */
[----:B----4-:R-:W-:Y:S01]  /*b560*/  FFMA.FTZ R39, R0, R16, R39 ;  /* 0x0000001000277223 */ /* 0x010fe20000010027 */
[-C--:B------:R-:W-:Y:S01]  /*b570*/  ISETP.GE.AND P4, PT, R18, R192.reuse, PT ;  /* 0x000000c01200720c */ /* 0x080fe20003f86270 */
[----:B------:R-:W-:Y:S01]  /*b580*/  VIADD R18, R14, 0xffffff40 ;  /* 0xffffff400e127836 */ /* 0x000fe20000000000 */
[----:B------:R-:W-:Y:S01]  /*b590*/  FSEL R200, R200, -INF , !P1 ;  /* 0xff800000c8c87808 */ /* 0x000fe20004800000 */
[----:B------:R-:W-:Y:S01]  /*b5a0*/  VIADD R16, R14, 0xffffff41 ;  /* 0xffffff410e107836 */ /* 0x000fe20000000000 */
[----:B------:R-:W-:Y:S01]  /*b5b0*/  FSEL R167, R37, -INF , !P5 ;  /* 0xff80000025a77808 */ /* 0x000fe20006800000 */
[----:B------:R-:W-:Y:S01]  /*b5c0*/  MUFU.TANH R145, R140 ;  /* 0x0000008c00917308 */ /* 0x000fe20000002400 */
[CC--:B------:R-:W-:Y:S01]  /*b5d0*/  ISETP.GE.AND P1, PT, R18.reuse, R193.reuse, PT ;  /* 0x000000c11200720c */ /* 0x0c0fe20003f26270 */
[----:B------:R-:W-:Y:S01]  /*b5e0*/  FMUL.FTZ R137, R137, UR6 ;  /* 0x0000000689897c20 */ /* 0x000fe20008410000 */
[----:B------:R-:W-:Y:S01]  /*b5f0*/  ISETP.GE.AND P5, PT, R18, R192, PT ;  /* 0x000000c01200720c */ /* 0x000fe20003fa6270 */
[----:B------:R-:W-:Y:S01]  /*b600*/  FMUL.FTZ R139, R139, UR6 ;  /* 0x000000068b8b7c20 */ /* 0x000fe20008410000 */
[----:B------:R-:W-:Y:S01]  /*b610*/  I2FP.F32.S32 R18, R18 ;  /* 0x0000001200127245 */ /* 0x000fe20000201400 */
[----:B------:R-:W-:Y:S01]  /*b620*/  FMUL.FTZ R64, R64, UR6 ;  /* 0x0000000640407c20 */ /* 0x000fe20008410000 */
[----:B------:R-:W-:Y:S01]  /*b630*/  FSEL R174, R39, -INF , !P4 ;  /* 0xff80000027ae7808 */ /* 0x000fe20006000000 */
[----:B------:R-:W-:Y:S01]  /*b640*/  MUFU.TANH R19, R142 ;  /* 0x0000008e00137308 */ /* 0x000fe20000002400 */
[----:B------:R-:W-:Y:S01]  /*b650*/  ISETP.GE.AND P4, PT, R16, R193, PT ;  /* 0x000000c11000720c */ /* 0x000fe20003f86270 */
[CC--:B-1----:R-:W-:Y:S01]  /*b660*/  FFMA.FTZ R159, R0.reuse, R18.reuse, R159 ;  /* 0x00000012009f7223 */ /* 0x0c2fe2000001009f */
[----:B-----5:R-:W-:Y:S01]  /*b670*/  FFMA.FTZ R190, R0, R18, R35 ;  /* 0x0000001200be7223 */ /* 0x020fe20000010023 */
[----:B---3--:R-:W-:Y:S01]  /*b680*/  HMMA.16816.F32 R60, R8, R4, R60 ;  /* 0x00000004083c723c */ /* 0x008fe2000000183c */
[----:B------:R-:W-:-:S02]  /*b690*/  VIADD R4, R14, 0xffffff48 ;  /* 0xffffff480e047836 */ /* 0x000fc40000000000 */
[----:B------:R-:W-:Y:S01]  /*b6a0*/  FMUL.FTZ R66, R66, UR6 ;  /* 0x0000000642427c20 */ /* 0x000fe20008410000 */
[----:B------:R-:W-:Y:S01]  /*b6b0*/  FSEL R185, R159, -INF , !P1 ;  /* 0xff8000009fb97808 */ /* 0x000fe20004800000 */
[----:B------:R-:W1:Y:S01]  /*b6c0*/  MUFU.TANH R25, R25 ;  /* 0x0000001900197308 */ /* 0x000e620000002400 */
[----:B------:R-:W-:Y:S01]  /*b6d0*/  ISETP.GE.AND P1, PT, R16, R192, PT ;  /* 0x000000c01000720c */ /* 0x000fe20003f26270 */
[----:B------:R-:W-:Y:S01]  /*b6e0*/  VIADD R18, R14, 0xffffff49 ;  /* 0xffffff490e127836 */ /* 0x000fe20000000000 */
[----:B------:R-:W-:Y:S01]  /*b6f0*/  I2FP.F32.S32 R16, R16 ;  /* 0x0000001000107245 */ /* 0x000fe20000201400 */
[----:B------:R-:W-:Y:S01]  /*b700*/  HMMA.16816.F32 R56, R8, R6, R56 ;  /* 0x000000060838723c */ /* 0x000fe20000001838 */
[----:B------:R-:W-:Y:S01]  /*b710*/  FSEL R190, R190, -INF , !P5 ;  /* 0xff800000bebe7808 */ /* 0x000fe20006800000 */
[----:B------:R-:W-:Y:S01]  /*b720*/  FMUL.FTZ R65, R65, UR6 ;  /* 0x0000000641417c20 */ /* 0x000fe20008410000 */
[-C--:B------:R-:W-:Y:S01]  /*b730*/  ISETP.GE.AND P5, PT, R4, R193.reuse, PT ;  /* 0x000000c10400720c */ /* 0x080fe20003fa6270 */
[CC--:B------:R-:W-:Y:S01]  /*b740*/  FFMA.FTZ R183, R0.reuse, R16.reuse, R17 ;  /* 0x0000001000b77223 */ /* 0x0c0fe20000010011 */
[----:B------:R-:W3:Y:S01]  /*b750*/  MUFU.TANH R141, R141 ;  /* 0x0000008d008d7308 */ /* 0x000ee20000002400 */
[----:B--2---:R-:W-:Y:S01]  /*b760*/  FFMA.FTZ R147, R0, R16, R147 ;  /* 0x0000001000937223 */ /* 0x004fe20000010093 */
[----:B------:R-:W-:Y:S01]  /*b770*/  I2FP.F32.S32 R16, R18 ;  /* 0x0000001200107245 */ /* 0x000fe20000201400 */
[----:B------:R-:W-:Y:S01]  /*b780*/  HMMA.16816.F32 R168, R20, R28, R168 ;  /* 0x0000001c14a8723c */ /* 0x000fe200000018a8 */
[----:B------:R-:W-:Y:S01]  /*b790*/  FSEL R183, R183, -INF , !P4 ;  /* 0xff800000b7b77808 */ /* 0x000fe20006000000 */
[----:B------:R-:W-:Y:S01]  /*b7a0*/  FMUL.FTZ R17, R67, UR6 ;  /* 0x0000000643117c20 */ /* 0x000fe20008410000 */
[----:B------:R-:W-:Y:S01]  /*b7b0*/  ISETP.GE.AND P4, PT, R4, R192, PT ;  /* 0x000000c00400720c */ /* 0x000fe20003f86270 */
[----:B------:R-:W-:Y:S01]  /*b7c0*/  FMUL.FTZ R21, R60, UR6 ;  /* 0x000000063c157c20 */ /* 0x000fe20008410000 */
[----:B------:R-:W2:Y:S01]  /*b7d0*/  MUFU.TANH R143, R136 ;  /* 0x00000088008f7308 */ /* 0x000ea20000002400 */
[----:B------:R-:W-:Y:S01]  /*b7e0*/  I2FP.F32.S32 R4, R4 ;  /* 0x0000000400047245 */ /* 0x000fe20000201400 */
[----:B-1----:R-:W-:Y:S01]  /*b7f0*/  FFMA.FTZ R25, R0, R16, R25 ;  /* 0x0000001000197223 */ /* 0x002fe20000010019 */
[----:B------:R-:W-:Y:S01]  /*b800*/  FSEL R188, R147, -INF , !P1 ;  /* 0xff80000093bc7808 */ /* 0x000fe20004800000 */
[----:B------:R-:W-:Y:S01]  /*b810*/  FMUL.FTZ R23, R63, UR6 ;  /* 0x000000063f177c20 */ /* 0x000fe20008410000 */
[-C--:B------:R-:W-:Y:S01]  /*b820*/  ISETP.GE.AND P1, PT, R18, R193.reuse, PT ;  /* 0x000000c11200720c */ /* 0x080fe20003f26270 */
[CC--:B------:R-:W-:Y:S01]  /*b830*/  FFMA.FTZ R145, R0.reuse, R4.reuse, R145 ;  /* 0x0000000400917223 */ /* 0x0c0fe20000010091 */
[----:B------:R-:W-:Y:S01]  /*b840*/  FFMA.FTZ R19, R0, R4, R19 ;  /* 0x0000000400137223 */ /* 0x000fe20000010013 */
[----:B------:R-:W1:Y:S01]  /*b850*/  MUFU.TANH R53, R53 ;  /* 0x0000003500357308 */ /* 0x000e620000002400 */
[----:B------:R-:W-:Y:S01]  /*b860*/  VIADD R4, R14, 0xffffff50 ;  /* 0xffffff500e047836 */ /* 0x000fe20000000000 */
[----:B------:R-:W-:Y:S01]  /*b870*/  FSEL R181, R25, -INF , !P1 ;  /* 0xff80000019b57808 */ /* 0x000fe20004800000 */
[----:B---3--:R-:W-:Y:S01]  /*b880*/  FFMA.FTZ R141, R0, R16, R141 ;  /* 0x00000010008d7223 */ /* 0x008fe2000001008d */
[----:B------:R-:W-:Y:S01]  /*b890*/  FSEL R186, R19, -INF , !P4 ;  /* 0xff80000013ba7808 */ /* 0x000fe20006000000 */
[----:B------:R-:W-:Y:S01]  /*b8a0*/  VIADD R16, R14, 0xffffff58 ;  /* 0xffffff580e107836 */ /* 0x000fe20000000000 */
[----:B------:R-:W-:Y:S01]  /*b8b0*/  I2FP.F32.S32 R6, R4 ;  /* 0x0000000400067245 */ /* 0x000fe20000201400 */
[----:B------:R-:W-:Y:S01]  /*b8c0*/  FMUL.FTZ R19, R62, UR6 ;  /* 0x000000063e137c20 */ /* 0x000fe20008410000 */
[----:B------:R-:W3:Y:S01]  /*b8d0*/  MUFU.TANH R27, R137 ;  /* 0x00000089001b7308 */ /* 0x000ee20000002400 */
[----:B------:R-:W-:Y:S01]  /*b8e0*/  FSEL R187, R145, -INF , !P5 ;  /* 0xff80000091bb7808 */ /* 0x000fe20006800000 */
[----:B------:R-:W-:Y:S01]  /*b8f0*/  FMUL.FTZ R61, R61, UR6 ;  /* 0x000000063d3d7c20 */ /* 0x000fe20008410000 */
[-C--:B------:R-:W-:Y:S01]  /*b900*/  ISETP.GE.AND P4, PT, R4, R193.reuse, PT ;  /* 0x000000c10400720c */ /* 0x080fe20003f86270 */
[----:B--2---:R-:W-:Y:S01]  /*b910*/  FFMA.FTZ R143, R0, R6, R143 ;  /* 0x00000006008f7223 */ /* 0x004fe2000001008f */
[-C--:B------:R-:W-:Y:S01]  /*b920*/  ISETP.GE.AND P1, PT, R4, R192.reuse, PT ;  /* 0x000000c00400720c */ /* 0x080fe20003f26270 */
[----:B------:R-:W-:Y:S01]  /*b930*/  VIADD R4, R14, 0xffffff51 ;  /* 0xffffff510e047836 */ /* 0x000fe20000000000 */
[----:B------:R-:W-:Y:S01]  /*b940*/  ISETP.GE.AND P5, PT, R18, R192, PT ;  /* 0x000000c01200720c */ /* 0x000fe20003fa6270 */
[----:B------:R-:W2:Y:S01]  /*b950*/  MUFU.TANH R33, R139 ;  /* 0x0000008b00217308 */ /* 0x000ea20000002400 */
[----:B-1----:R-:W-:Y:S01]  /*b960*/  FFMA.FTZ R53, R0, R6, R53 ;  /* 0x0000000600357223 */ /* 0x002fe20000010035 */
[----:B------:R-:W-:Y:S01]  /*b970*/  FSEL R179, R143, -INF , !P4 ;  /* 0xff8000008fb37808 */ /* 0x000fe20006000000 */
[----:B------:R-:W-:Y:S01]  /*b980*/  FMUL.FTZ R25, R56, UR6 ;  /* 0x0000000638197c20 */ /* 0x000fe20008410000 */
[----:B------:R-:W-:Y:S01]  /*b990*/  FSEL R184, R141, -INF , !P5 ;  /* 0xff8000008db87808 */ /* 0x000fe20006800000 */
[----:B------:R-:W-:Y:S01]  /*b9a0*/  HMMA.16816.F32 R168, R8, R12, R168 ;  /* 0x0000000c08a8723c */ /* 0x000fe200000018a8 */
[----:B------:R-:W-:Y:S01]  /*b9b0*/  I2FP.F32.S32 R6, R4 ;  /* 0x0000000400067245 */ /* 0x000fe20000201400 */
[----:B------:R-:W-:Y:S01]  /*b9c0*/  FMUL.FTZ R57, R57, UR6 ;  /* 0x0000000639397c20 */ /* 0x000fe20008410000 */
[----:B------:R-:W1:Y:S01]  /*b9d0*/  MUFU.TANH R37, R64 ;  /* 0x0000004000257308 */ /* 0x000e620000002400 */
[-C--:B------:R-:W-:Y:S01]  /*b9e0*/  ISETP.GE.AND P5, PT, R4, R193.reuse, PT ;  /* 0x000000c10400720c */ /* 0x080fe20003fa6270 */
[----:B------:R-:W-:Y:S01]  /*b9f0*/  FMUL.FTZ R9, R58, UR6 ;  /* 0x000000063a097c20 */ /* 0x000fe20008410000 */
[----:B------:R-:W-:Y:S01]  /*ba00*/  ISETP.GE.AND P4, PT, R4, R192, PT ;  /* 0x000000c00400720c */ /* 0x000fe20003f86270 */
[C---:B---3--:R-:W-:Y:S01]  /*ba10*/  FFMA.FTZ R27, R0.reuse, R6, R27 ;  /* 0x00000006001b7223 */ /* 0x048fe2000001001b */
[----:B------:R-:W-:Y:S01]  /*ba20*/  I2FP.F32.S32 R4, R16 ;  /* 0x0000001000047245 */ /* 0x000fe20000201400 */
[----:B------:R-:W-:Y:S01]  /*ba30*/  FMUL.FTZ R59, R59, UR6 ;  /* 0x000000063b3b7c20 */ /* 0x000fe20008410000 */
[----:B------:R-:W-:Y:S01]  /*ba40*/  FSEL R182, R53, -INF , !P1 ;  /* 0xff80000035b67808 */ /* 0x000fe20004800000 */
[----:B------:R-:W3:Y:S01]  /*ba50*/  MUFU.TANH R35, R66 ;  /* 0x0000004200237308 */ /* 0x000ee20000002400 */
[----:B--2---:R-:W-:Y:S01]  /*ba60*/  FFMA.FTZ R33, R0, R6, R33 ;  /* 0x0000000600217223 */ /* 0x004fe20000010021 */
[----:B------:R-:W-:Y:S01]  /*ba70*/  ISETP.GE.AND P1, PT, R16, R193, PT ;  /* 0x000000c11000720c */ /* 0x000fe20003f26270 */
[----:B------:R-:W-:Y:S01]  /*ba80*/  VIADD R6, R14, 0xffffff59 ;  /* 0xffffff590e067836 */ /* 0x000fe20000000000 */
[----:B------:R-:W-:Y:S01]  /*ba90*/  FSEL R175, R27, -INF , !P5 ;  /* 0xff8000001baf7808 */ /* 0x000fe20006800000 */
[----:B------:R-:W-:Y:S01]  /*baa0*/  VIADD R139, R195, 0xfffffffe ;  /* 0xfffffffec38b7836 */ /* 0x000fe20000000000 */
[----:B------:R-:W-:Y:S01]  /*bab0*/  FSEL R180, R33, -INF , !P4 ;  /* 0xff80000021b47808 */ /* 0x000fe20006000000 */
[----:B------:R-:W-:-:S04]  /*bac0*/  DEPBAR.LE SB0, 0x0 ;  /* 0x000080000000791a */ /* 0x000fc80000000000 */
[----:B------:R-:W2:Y:S01]  /*bad0*/  MUFU.TANH R5, R65 ;  /* 0x0000004100057308 */ /* 0x000ea20000002400 */
[----:B-1----:R-:W-:Y:S01]  /*bae0*/  FFMA.FTZ R37, R0, R4, R37 ;  /* 0x0000000400257223 */ /* 0x002fe20000010025 */
[----:B------:R-:W-:Y:S01]  /*baf0*/  ISETP.GE.AND P4, PT, R6, R193, PT ;  /* 0x000000c10600720c */ /* 0x000fe20003f86270 */
[----:B------:R-:W-:Y:S01]  /*bb00*/  FMUL.FTZ R11, R168, UR6 ;  /* 0x00000006a80b7c20 */ /* 0x000fe20008410000 */
[----:B------:R-:W-:Y:S01]  /*bb10*/  ISETP.GE.AND P5, PT, R16, R192, PT ;  /* 0x000000c01000720c */ /* 0x000fe20003fa6270 */
[----:B------:R-:W-:Y:S01]  /*bb20*/  FMUL.FTZ R171, R171, UR6 ;  /* 0x00000006abab7c20 */ /* 0x000fe20008410000 */
[----:B---3--:R-:W-:Y:S01]  /*bb30*/  FFMA.FTZ R35, R0, R4, R35 ;  /* 0x0000000400237223 */ /* 0x008fe20000010023 */
[----:B------:R-:W-:Y:S01]  /*bb40*/  VIADD R4, R14, 0xffffff60 ;  /* 0xffffff600e047836 */ /* 0x000fe20000000000 */
[----:B------:R-:W1:Y:S01]  /*bb50*/  MUFU.TANH R17, R17 ;  /* 0x0000001100117308 */ /* 0x000e620000002400 */
[----:B------:R-:W-:Y:S01]  /*bb60*/  FSEL R177, R37, -INF , !P1 ;  /* 0xff80000025b17808 */ /* 0x000fe20004800000 */
[----:B------:R-:W-:Y:S01]  /*bb70*/  FMUL.FTZ R13, R170, UR6 ;  /* 0x00000006aa0d7c20 */ /* 0x000fe20008410000 */
[----:B------:R-:W-:-:S02]  /*bb80*/  ISETP.GE.AND P1, PT, R6, R192, PT ;  /* 0x000000c00600720c */ /* 0x000fc40003f26270 */
[----:B------:R-:W-:Y:S02]  /*bb90*/  I2FP.F32.S32 R6, R6 ;  /* 0x0000000600067245 */ /* 0x000fe40000201400 */
[----:B------:R-:W-:Y:S01]  /*bba0*/  I2FP.F32.S32 R8, R4 ;  /* 0x0000000400087245 */ /* 0x000fe20000201400 */
[----:B------:R-:W3:Y:S01]  /*bbb0*/  MUFU.TANH R21, R21 ;  /* 0x0000001500157308 */ /* 0x000ee20000002400 */
[----:B------:R-:W-:Y:S01]  /*bbc0*/  FSEL R178, R35, -INF , !P5 ;  /* 0xff80000023b27808 */ /* 0x000fe20006800000 */
[----:B--2---:R-:W-:Y:S01]  /*bbd0*/  FFMA.FTZ R5, R0, R6, R5 ;  /* 0x0000000600057223 */ /* 0x004fe20000010005 */
[----:B------:R-:W-:-:S04]  /*bbe0*/  ISETP.GE.AND P5, PT, R4, R193, PT ;  /* 0x000000c10400720c */ /* 0x000fc80003fa6270 */
[----:B------:R-:W-:Y:S01]  /*bbf0*/  FSEL R173, R5, -INF , !P4 ;  /* 0xff80000005ad7808 */ /* 0x000fe20006000000 */
[----:B------:R-:W2:Y:S01]  /*bc00*/  MUFU.TANH R7, R61 ;  /* 0x0000003d00077308 */ /* 0x000ea20000002400 */
[----:B-1----:R-:W-:Y:S01]  /*bc10*/  FFMA.FTZ R17, R0, R6, R17 ;  /* 0x0000000600117223 */ /* 0x002fe20000010011 */
[----:B------:R-:W-:Y:S01]  /*bc20*/  VIADD R6, R14, 0xffffff61 ;  /* 0xffffff610e067836 */ /* 0x000fe20000000000 */
[----:B------:R-:W-:-:S03]  /*bc30*/  ISETP.GE.AND P4, PT, R4, R192, PT ;  /* 0x000000c00400720c */ /* 0x000fc60003f86270 */
[----:B------:R-:W-:Y:S02]  /*bc40*/  FSEL R176, R17, -INF , !P1 ;  /* 0xff80000011b07808 */ /* 0x000fe40004800000 */
[----:B------:R-:W1:Y:S01]  /*bc50*/  MUFU.TANH R23, R23 ;  /* 0x0000001700177308 */ /* 0x000e620000002400 */
[----:B---3--:R-:W-:Y:S01]  /*bc60*/  FFMA.FTZ R21, R0, R8, R21 ;  /* 0x0000000800157223 */ /* 0x008fe20000010015 */
[C---:B------:R-:W-:Y:S02]  /*bc70*/  ISETP.GE.AND P1, PT, R6.reuse, R193, PT ;  /* 0x000000c10600720c */ /* 0x040fe40003f26270 */
[----:B------:R-:W-:Y:S02]  /*bc80*/  I2FP.F32.S32 R4, R6 ;  /* 0x0000000600047245 */ /* 0x000fe40000201400 */
[----:B------:R-:W-:Y:S02]  /*bc90*/  FSEL R163, R21, -INF , !P5 ;  /* 0xff80000015a37808 */ /* 0x000fe40006800000 */
[----:B------:R-:W3:Y:S01]  /*bca0*/  MUFU.TANH R19, R19 ;  /* 0x0000001300137308 */ /* 0x000ee20000002400 */
[----:B------:R-:W-:Y:S01]  /*bcb0*/  ISETP.GE.AND P5, PT, R6, R192, PT ;  /* 0x000000c00600720c */ /* 0x000fe20003fa6270 */
[----:B------:R-:W-:-:S02]  /*bcc0*/  VIADD R6, R14, 0xffffff68 ;  /* 0xffffff680e067836 */ /* 0x000fc40000000000 */
[----:B--2---:R-:W-:Y:S01]  /*bcd0*/  FFMA.FTZ R161, R0, R4, R7 ;  /* 0x0000000400a17223 */ /* 0x004fe20000010007 */
[----:B------:R-:W-:-:S03]  /*bce0*/  FMUL.FTZ R7, R169, UR6 ;  /* 0x00000006a9077c20 */ /* 0x000fc60008410000 */
[----:B------:R-:W2:Y:S01]  /*bcf0*/  MUFU.TANH R25, R25 ;  /* 0x0000001900197308 */ /* 0x000ea20000002400 */
[C---:B-1----:R-:W-:Y:S01]  /*bd00*/  FFMA.FTZ R23, R0.reuse, R4, R23 ;  /* 0x0000000400177223 */ /* 0x042fe20000010017 */
[----:B------:R-:W-:Y:S02]  /*bd10*/  I2FP.F32.S32 R4, R6 ;  /* 0x0000000600047245 */ /* 0x000fe40000201400 */
[----:B------:R-:W-:Y:S02]  /*bd20*/  FSEL R161, R161, -INF , !P1 ;  /* 0xff800000a1a17808 */ /* 0x000fe40004800000 */
[----:B------:R-:W-:Y:S02]  /*bd30*/  FSEL R164, R23, -INF , !P5 ;  /* 0xff80000017a47808 */ /* 0x000fe40006800000 */
[----:B------:R-:W1:Y:S01]  /*bd40*/  MUFU.TANH R57, R57 ;  /* 0x0000003900397308 */ /* 0x000e620000002400 */
[----:B---3--:R-:W-:Y:S01]  /*bd50*/  FFMA.FTZ R19, R0, R8, R19 ;  /* 0x0000000800137223 */ /* 0x008fe20000010013 */
[----:B------:R-:W-:Y:S01]  /*bd60*/  VIADD R8, R14, 0xffffff69 ;  /* 0xffffff690e087836 */ /* 0x000fe20000000000 */
[----:B------:R-:W-:-:S03]  /*bd70*/  ISETP.GE.AND P1, PT, R6, R192, PT ;  /* 0x000000c00600720c */ /* 0x000fc60003f26270 */
[----:B------:R-:W-:Y:S02]  /*bd80*/  FSEL R166, R19, -INF , !P4 ;  /* 0xff80000013a67808 */ /* 0x000fe40006000000 */
[----:B------:R-:W3:Y:S01]  /*bd90*/  MUFU.TANH R9, R9 ;  /* 0x0000000900097308 */ /* 0x000ee20000002400 */
[----:B--2---:R-:W-:Y:S01]  /*bda0*/  FFMA.FTZ R25, R0, R4, R25 ;  /* 0x0000000400197223 */ /* 0x004fe20000010019 */
[-C--:B------:R-:W-:Y:S01]  /*bdb0*/  ISETP.GE.AND P4, PT, R6, R193.reuse, PT ;  /* 0x000000c10600720c */ /* 0x080fe20003f86270 */
[----:B------:R-:W-:Y:S01]  /*bdc0*/  VIADD R6, R14, 0xffffff71 ;  /* 0xffffff710e067836 */ /* 0x000fe20000000000 */
[C---:B------:R-:W-:Y:S02]  /*bdd0*/  ISETP.GE.AND P5, PT, R8.reuse, R193, PT ;  /* 0x000000c10800720c */ /* 0x040fe40003fa6270 */
[----:B------:R-:W-:Y:S01]  /*bde0*/  FSEL R159, R25, -INF , !P4 ;  /* 0xff800000199f7808 */ /* 0x000fe20006000000 */
[----:B------:R-:W-:Y:S01]  /*bdf0*/  BAR.SYNC.DEFER_BLOCKING 0x0 ;  /* 0x0000000000007b1d */ /* 0x000fe20000010000 */
[----:B------:R-:W-:-:S02]  /*be00*/  ISETP.GE.AND P4, PT, R8, R192, PT ;  /* 0x000000c00800720c */ /* 0x000fc40003f86270 */
[----:B------:R-:W-:-:S03]  /*be10*/  I2FP.F32.S32 R8, R8 ;  /* 0x0000000800087245 */ /* 0x000fc60000201400 */
[----:B------:R-:W2:Y:S02]  /*be20*/  MUFU.TANH R5, R59 ;  /* 0x0000003b00057308 */ /* 0x000ea40000002400 */
[C---:B-1----:R-:W-:Y:S01]  /*be30*/  FFMA.FTZ R57, R0.reuse, R8, R57 ;  /* 0x0000000800397223 */ /* 0x042fe20000010039 */
[----:B---3--:R-:W-:Y:S01]  /*be40*/  FFMA.FTZ R9, R0, R4, R9 ;  /* 0x0000000400097223 */ /* 0x008fe20000010009 */
[----:B------:R-:W-:-:S03]  /*be50*/  VIADD R4, R14, 0xffffff70 ;  /* 0xffffff700e047836 */ /* 0x000fc60000000000 */
[----:B------:R-:W-:Y:S01]  /*be60*/  FSEL R157, R57, -INF , !P5 ;  /* 0xff800000399d7808 */ /* 0x000fe20006800000 */
[----:B------:R-:W1:Y:S01]  /*be70*/  MUFU.TANH R11, R11 ;  /* 0x0000000b000b7308 */ /* 0x000e620000002400 */
[----:B------:R-:W-:Y:S01]  /*be80*/  FSEL R162, R9, -INF , !P1 ;  /* 0xff80000009a27808 */ /* 0x000fe20004800000 */
[----:B------:R-:W-:Y:S01]  /*be90*/  VIADD R14, R14, 0xffffff79 ;  /* 0xffffff790e0e7836 */ /* 0x000fe20000000000 */
[C---:B------:R-:W-:Y:S02]  /*bea0*/  ISETP.GE.AND P1, PT, R4.reuse, R193, PT ;  /* 0x000000c10400720c */ /* 0x040fe40003f26270 */
[----:B------:R-:W-:Y:S02]  /*beb0*/  ISETP.GE.AND P5, PT, R4, R192, PT ;  /* 0x000000c00400720c */ /* 0x000fe40003fa6270 */
[----:B------:R-:W-:Y:S01]  /*bec0*/  I2FP.F32.S32 R4, R4 ;  /* 0x0000000400047245 */ /* 0x000fe20000201400 */
[----:B------:R-:W3:Y:S01]  /*bed0*/  MUFU.TANH R9, R171 ;  /* 0x000000ab00097308 */ /* 0x000ee20000002400 */
[----:B--2---:R-:W-:-:S05]  /*bee0*/  FFMA.FTZ R160, R0, R8, R5 ;  /* 0x0000000800a07223 */ /* 0x004fca0000010005 */
[----:B------:R-:W-:Y:S02]  /*bef0*/  FSEL R160, R160, -INF , !P4 ;  /* 0xff800000a0a07808 */ /* 0x000fe40006000000 */
[----:B------:R-:W2:Y:S01]  /*bf00*/  MUFU.TANH R13, R13 ;  /* 0x0000000d000d7308 */ /* 0x000ea20000002400 */
[----:B-1----:R-:W-:Y:S01]  /*bf10*/  FFMA.FTZ R11, R0, R4, R11 ;  /* 0x00000004000b7223 */ /* 0x002fe2000001000b */
[----:B------:R-:W-:-:S04]  /*bf20*/  ISETP.GE.AND P4, PT, R6, R193, PT ;  /* 0x000000c10600720c */ /* 0x000fc80003f86270 */
[----:B------:R-:W-:Y:S02]  /*bf30*/  FSEL R137, R11, -INF , !P1 ;  /* 0xff8000000b897808 */ /* 0x000fe40004800000 */
[----:B------:R-:W1:Y:S01]  /*bf40*/  MUFU.TANH R7, R7 ;  /* 0x0000000700077308 */ /* 0x000e620000002400 */
[----:B------:R-:W-:Y:S02]  /*bf50*/  ISETP.GE.AND P1, PT, R6, R192, PT ;  /* 0x000000c00600720c */ /* 0x000fe40003f26270 */
[----:B------:R-:W-:-:S05]  /*bf60*/  I2FP.F32.S32 R6, R6 ;  /* 0x0000000600067245 */ /* 0x000fca0000201400 */
[----:B------:R-:W4:Y:S01]  /*bf70*/  MUFU.TANH R5, R49 ;  /* 0x0000003100057308 */ /* 0x000f220000002400 */
[C---:B---3--:R-:W-:Y:S01]  /*bf80*/  FFMA.FTZ R9, R0.reuse, R6, R9 ;  /* 0x0000000600097223 */ /* 0x048fe20000010009 */
[----:B--2---:R-:W-:Y:S01]  /*bf90*/  FFMA.FTZ R13, R0, R4, R13 ;  /* 0x00000004000d7223 */ /* 0x004fe2000001000d */
[----:B------:R-:W-:-:S03]  /*bfa0*/  I2FP.F32.S32 R4, R14 ;  /* 0x0000000e00047245 */ /* 0x000fc60000201400 */
[----:B------:R-:W-:Y:S02]  /*bfb0*/  FSEL R143, R9, -INF , !P1 ;  /* 0xff800000098f7808 */ /* 0x000fe40004800000 */
[----:B------:R-:W2:Y:S01]  /*bfc0*/  MUFU.TANH R51, R51 ;  /* 0x0000003300337308 */ /* 0x000ea20000002400 */
[----:B------:R-:W-:Y:S01]  /*bfd0*/  ISETP.GT.AND P1, PT, R139, R216, PT ;  /* 0x000000d88b00720c */ /* 0x000fe20003f24270 */
[----:B-1----:R-:W-:Y:S01]  /*bfe0*/  FFMA.FTZ R7, R0, R6, R7 ;  /* 0x0000000600077223 */ /* 0x002fe20000010007 */
[----:B------:R-:W-:Y:S02]  /*bff0*/  FSEL R136, R13, -INF , !P5 ;  /* 0xff8000000d887808 */ /* 0x000fe40006800000 */
[----:B------:R-:W-:Y:S02]  /*c000*/  ISETP.GE.AND P5, PT, R14, R193, PT ;  /* 0x000000c10e00720c */ /* 0x000fe40003fa6270 */
[----:B------:R-:W-:Y:S01]  /*c010*/  FSEL R138, R7, -INF , !P4 ;  /* 0xff800000078a7808 */ /* 0x000fe20006000000 */
[----:B----4-:R-:W-:Y:S01]  /*c020*/  FFMA.FTZ R5, R0, R4, R5 ;  /* 0x0000000400057223 */ /* 0x010fe20000010005 */
[----:B------:R-:W-:-:S04]  /*c030*/  ISETP.GE.AND P4, PT, R14, R192, PT ;  /* 0x000000c00e00720c */ /* 0x000fc80003f86270 */
[----:B------:R-:W-:Y:S01]  /*c040*/  FSEL R140, R5, -INF , !P5 ;  /* 0xff800000058c7808 */ /* 0x000fe20006800000 */
[----:B--2---:R-:W-:-:S05]  /*c050*/  FFMA.FTZ R51, R0, R4, R51 ;  /* 0x0000000400337223 */ /* 0x004fca0000010033 */
        /* <DEDUP_REMOVED lines=65> */
.L_x_3157:
[----:B------:R-:W-:Y:S01]  /*c470*/  UMOV UR6, URZ ;  /* 0x000000ff00067c82 */ /* 0x000fe20008000000 */
[----:B------:R-:W-:Y:S01]  /*c480*/  IMAD.SHL.U32 R4, R2, 0x80, RZ ;  /* 0x0000008002047824 */ /* 0x000fe200078e00ff */
[----:B------:R-:W-:-:S05]  /*c490*/  IADD3 R5, P1, PT, RZ, -UR6, RZ ;  /* 0x80000006ff057c10 */ /* 0x000fca000ff3e0ff */
[----:B------:R-:W-:-:S05]  /*c4a0*/  IMAD.X R4, RZ, RZ, ~R4, P1 ;  /* 0x000000ffff047224 */ /* 0x000fca00008e0e04 */
[----:B------:R-:W-:-:S04]  /*c4b0*/  SHF.R.S64 R5, R5, 0x1f, R4 ;  /* 0x0000001f05057819 */ /* 0x000fc80000001004 */
[----:B------:R-:W-:-:S04]  /*c4c0*/  IADD3 R218, P1, PT, R5, R218, RZ ;  /* 0x000000da05da7210 */ /* 0x000fc80007f3e0ff */
[----:B------:R-:W-:-:S09]  /*c4d0*/  LEA.HI.X.SX32 R217, R4, R217, 0x1, P1 ;  /* 0x000000d904d97211 */ /* 0x000fd200008f0eff */
.L_x_3158:
        /* <DEDUP_REMOVED lines=111> */
.L_x_3156:
        /* <DEDUP_REMOVED lines=39> */
[----:B------:R-:W-:-:S05]  /*ce40*/  @P0 IADD3 R158, PT, PT, R16, -0x40, RZ ;  /* 0xffffffc0109e0810 */ /* 0x000fca0007ffe0ff */
[----:B------:R-:W-:Y:S01]  /*ce50*/  LDSM.16.MT88.4 R60, [R158+0x4000] ;  /* 0x004000009e3c783b */ /* 0x000fe20000004200 */
        /* <DEDUP_REMOVED lines=14> */
[----:B------:R-:W-:Y:S01]  /*cf40*/  IADD3 R132, PT, PT, R135, R154, RZ ;  /* 0x0000009a87847210 */ /* 0x000fe20007ffe0ff */
[----:B------:R-:W-:Y:S01]  /*cf50*/  FADD.FTZ R4, R133, -R4 ;  /* 0x8000000485047221 */ /* 0x000fe20000010000 */
[----:B------:R-:W-:Y:S01]  /*cf60*/  FSEL R145, R145, RZ, P1 ;  /* 0x000000ff91917208 */ /* 0x000fe20000800000 */
[--C-:B------:R-:W-:Y:S01]  /*cf70*/  FFMA.FTZ R153, R15, UR4, -R152.reuse ;  /* 0x000000040f997c23 */ /* 0x100fe20008010898 */
        /* <DEDUP_REMOVED lines=10> */
[----:B------:R-:W-:Y:S01]  /*d020*/  IADD3 R135, PT, PT, R135, R158, RZ ;  /* 0x0000009e87877210 */ /* 0x000fe20007ffe0ff */
[----:B------:R-:W-:Y:S01]  /*d030*/  MUFU.EX2 R153, R153 ;  /* 0x0000009900997308 */ /* 0x000fe20000000800 */
[----:B------:R-:W-:Y:S01]  /*d040*/  LDSM.16.MT88.4 R20, [R132+0xc000] ;  /* 0x00c000008414783b */ /* 0x000fe20000004200 */
[--C-:B------:R-:W-:Y:S01]  /*d050*/  FFMA.FTZ R165, R165, UR4, -R152.reuse ;  /* 0x00000004a5a57c23 */ /* 0x100fe20008010898 */
[--C-:B------:R-:W-:Y:S01]  /*d060*/  FFMA.FTZ R168, R189, UR4, -R152.reuse ;  /* 0x00000004bda87c23 */ /* 0x100fe20008010898 */
[--C-:B------:R-:W-:Y:S01]  /*d070*/  FFMA.FTZ R170, R191, UR4, -R152.reuse ;  /* 0x00000004bfaa7c23 */ /* 0x100fe20008010898 */
[----:B------:R-:W2:Y:S01]  /*d080*/  LDSM.16.MT88.4 R36, [R135] ;  /* 0x000000008724783b */ /* 0x000ea20000004200 */
[--C-:B------:R-:W-:Y:S01]  /*d090*/  FFMA.FTZ R167, R167, UR4, -R152.reuse ;  /* 0x00000004a7a77c23 */ /* 0x100fe20008010898 */
[--C-:B------:R-:W-:Y:S01]  /*d0a0*/  FFMA.FTZ R169, R204, UR4, -R145.reuse ;  /* 0x00000004cca97c23 */ /* 0x100fe20008010891 */
[----:B------:R-:W3:Y:S01]  /*d0b0*/  MUFU.EX2 R151, R151 ;  /* 0x0000009700977308 */ /* 0x000ee20000000800 */
[----:B------:R-:W4:Y:S01]  /*d0c0*/  LDSM.16.MT88.4 R12, [R154+0xc000] ;  /* 0x00c000009a0c783b */ /* 0x000f220000004200 */
[--C-:B------:R-:W-:Y:S01]  /*d0d0*/  FFMA.FTZ R172, R172, UR4, -R145.reuse ;  /* 0x00000004acac7c23 */ /* 0x100fe20008010891 */
[--C-:B------:R-:W-:Y:S01]  /*d0e0*/  FFMA.FTZ R171, R200, UR4, -R145.reuse ;  /* 0x00000004c8ab7c23 */ /* 0x100fe20008010891 */
[--C-:B------:R-:W-:Y:S01]  /*d0f0*/  FFMA.FTZ R174, R174, UR4, -R145.reuse ;  /* 0x00000004aeae7c23 */ /* 0x100fe20008010891 */
[----:B------:R-:W5:Y:S01]  /*d100*/  LDSM.16.MT88.4 R28, [R158] ;  /* 0x000000009e1c783b */ /* 0x000f620000004200 */
        /* <DEDUP_REMOVED lines=39> */
[----:B------:R-:W-:-:S03]  /*d380*/  ISETP.GT.AND P1, PT, R139, R216, PT ;  /* 0x000000d88b00720c */ /* 0x000fc60003f24270 */
[----:B------:R-:W1:Y:S01]  /*d390*/  MUFU.EX2 R133, R133 ;  /* 0x0000008500857308 */ /* 0x000e620000000800 */
[----:B---3--:R-:W-:-:S07]  /*d3a0*/  F2FP.F16.F32.PACK_AB R5, R144, R146 ;  /* 0x000000929005723e */ /* 0x008fce00000000ff */
[----:B------:R-:W3:Y:S02]  /*d3b0*/  MUFU.EX2 R156, R156 ;  /* 0x0000009c009c7308 */ /* 0x000ee40000000800 */
[----:B------:R-:W-:-:S06]  /*d3c0*/  @P1 IADD3 R195, PT, PT, R195, -0x3, RZ ;  /* 0xfffffffdc3c31810 */ /* 0x000fcc0007ffe0ff */
        /* <DEDUP_REMOVED lines=10> */
[-C--:B------:R-:W-:Y:S01]  /*d470*/  FMUL.FTZ R85, R85, R156.reuse ;  /* 0x0000009c55557220 */ /* 0x080fe20000410000 */
        /* <DEDUP_REMOVED lines=19> */
[--C-:B------:R-:W-:Y:S01]  /*d5b0*/  FFMA.FTZ R107, R236, UR4, -R145.reuse ;  /* 0x00000004ec6b7c23 */ /* 0x100fe20008010891 */
[--C-:B------:R-:W-:Y:S01]  /*d5c0*/  FFMA.FTZ R106, R238, UR4, -R145.reuse ;  /* 0x00000004ee6a7c23 */ /* 0x100fe20008010891 */
[--C-:B------:R-:W-:Y:S01]  /*d5d0*/  FFMA.FTZ R105, R234, UR4, -R145.reuse ;  /* 0x00000004ea697c23 */ /* 0x100fe20008010891 */
[--C-:B------:R-:W-:Y:S01]  /*d5e0*/  FFMA.FTZ R104, R230, UR4, -R145.reuse ;  /* 0x00000004e6687c23 */ /* 0x100fe20008010891 */
        /* <DEDUP_REMOVED lines=10> */
[----:B------:R-:W2:Y:S01]  /*d690*/  LDSM.16.MT88.4 R84, [R132+0xc800] ;  /* 0x00c800008454783b */ /* 0x000ea20000004200 */
[----:B------:R-:W-:Y:S01]  /*d6a0*/  MUFU.EX2 R107, R107 ;  /* 0x0000006b006b7308 */ /* 0x000fe20000000800 */
[-C--:B------:R-:W-:Y:S01]  /*d6b0*/  FMUL.FTZ R8, R128, R156.reuse ;  /* 0x0000009c80087220 */ /* 0x080fe20000410000 */
[-C--:B------:R-:W-:Y:S01]  /*d6c0*/  FMUL.FTZ R9, R129, R156.reuse ;  /* 0x0000009c81097220 */ /* 0x080fe20000410000 */
[-C--:B------:R-:W-:Y:S01]  /*d6d0*/  FMUL.FTZ R10, R130, R155.reuse ;  /* 0x0000009b820a7220 */ /* 0x080fe20000410000 */
[-C--:B------:R-:W-:Y:S01]  /*d6e0*/  FMUL.FTZ R11, R131, R155.reuse ;  /* 0x0000009b830b7220 */ /* 0x080fe20000410000 */
[-C--:B------:R-:W-:Y:S01]  /*d6f0*/  FMUL.FTZ R24, R112, R156.reuse ;  /* 0x0000009c70187220 */ /* 0x080fe20000410000 */
[C---:B------:R-:W-:Y:S01]  /*d700*/  HMMA.16816.F32 R32, R4.reuse, R36, R32 ;  /* 0x000000240420723c */ /* 0x040fe20000001820 */
[-C--:B------:R-:W-:Y:S01]  /*d710*/  FMUL.FTZ R25, R113, R156.reuse ;  /* 0x0000009c71197220 */ /* 0x080fe20000410000 */
[----:B------:R-:W-:Y:S01]  /*d720*/  MUFU.EX2 R106, R106 ;  /* 0x0000006a006a7308 */ /* 0x000fe20000000800 */
[-C--:B------:R-:W-:Y:S01]  /*d730*/  FMUL.FTZ R26, R114, R155.reuse ;  /* 0x0000009b721a7220 */ /* 0x080fe20000410000 */
[-C--:B------:R-:W-:Y:S01]  /*d740*/  FMUL.FTZ R27, R115, R155.reuse ;  /* 0x0000009b731b7220 */ /* 0x080fe20000410000 */
        /* <DEDUP_REMOVED lines=8> */
[----:B------:R-:W-:Y:S01]  /*d7d0*/  MUFU.EX2 R105, R105 ;  /* 0x0000006900697308 */ /* 0x000fe20000000800 */
[-C--:B------:R-:W-:Y:S01]  /*d7e0*/  FMUL.FTZ R59, R83, R155.reuse ;  /* 0x0000009b533b7220 */ /* 0x080fe20000410000 */
[-C--:B------:R-:W-:Y:S01]  /*d7f0*/  FMUL.FTZ R124, R124, R156.reuse ;  /* 0x0000009c7c7c7220 */ /* 0x080fe20000410000 */
[C---:B------:R-:W-:Y:S01]  /*d800*/  HMMA.16816.F32 R16, R4.reuse, R20, R16 ;  /* 0x000000140410723c */ /* 0x040fe20000001810 */
[-C--:B------:R-:W-:Y:S01]  /*d810*/  FMUL.FTZ R125, R125, R156.reuse ;  /* 0x0000009c7d7d7220 */ /* 0x080fe20000410000 */
[-C--:B------:R-:W-:Y:S01]  /*d820*/  FMUL.FTZ R126, R126, R155.reuse ;  /* 0x0000009b7e7e7220 */ /* 0x080fe20000410000 */
[-C--:B------:R-:W-:Y:S01]  /*d830*/  FMUL.FTZ R127, R127, R155.reuse ;  /* 0x0000009b7f7f7220 */ /* 0x080fe20000410000 */
[-C--:B------:R-:W-:Y:S01]  /*d840*/  FMUL.FTZ R108, R108, R156.reuse ;  /* 0x0000009c6c6c7220 */ /* 0x080fe20000410000 */
        /* <DEDUP_REMOVED lines=8> */
[----:B------:R-:W3:Y:S01]  /*d8d0*/  MUFU.EX2 R100, R100 ;  /* 0x0000006400647308 */ /* 0x000ee20000000800 */
[-C--:B------:R-:W-:Y:S01]  /*d8e0*/  FMUL.FTZ R79, R79, R155.reuse ;  /* 0x0000009b4f4f7220 */ /* 0x080fe20000410000 */
        /* <DEDUP_REMOVED lines=9> */
[C---:B----4-:R-:W-:Y:S01]  /*d980*/  HMMA.16816.F32 R8, R4.reuse, R12, R8 ;  /* 0x0000000c0408723c */ /* 0x050fe20000001808 */
[----:B------:R-:W4:Y:S01]  /*d990*/  LDSM.16.MT88.4 R88, [R154+0xc800] ;  /* 0x00c800009a58783b */ /* 0x000f220000004200 */
[--C-:B------:R-:W-:Y:S01]  /*d9a0*/  FFMA.FTZ R113, R224, UR4, -R145.reuse ;  /* 0x00000004e0717c23 */ /* 0x100fe20008010891 */
[--C-:B------:R-:W-:Y:S01]  /*d9b0*/  FFMA.FTZ R112, R212, UR4, -R145.reuse ;  /* 0x00000004d4707c23 */ /* 0x100fe20008010891 */
[--C-:B------:R-:W-:Y:S01]  /*d9c0*/  FFMA.FTZ R115, R228, UR4, -R145.reuse ;  /* 0x00000004e4737c23 */ /* 0x100fe20008010891 */
[----:B------:R-:W2:Y:S01]  /*d9d0*/  MUFU.EX2 R102, R102 ;  /* 0x0000006600667308 */ /* 0x000ea20000000800 */
[----:B------:R-:W4:Y:S01]  /*d9e0*/  LDSM.16.MT88.4 R80, [R158+0x800] ;  /* 0x000800009e50783b */ /* 0x000f220000004200 */
[----:B------:R-:W-:Y:S01]  /*d9f0*/  FFMA.FTZ R114, R222, UR4, -R145 ;  /* 0x00000004de727c23 */ /* 0x000fe20008010891 */
[----:B-----5:R-:W-:Y:S01]  /*da00*/  HMMA.16816.F32 R24, R4, R28, R24 ;  /* 0x0000001c0418723c */ /* 0x020fe20000001818 */
[----:B------:R-:W-:Y:S01]  /*da10*/  FFMA.FTZ R156, R232, R156, R153 ;  /* 0x0000009ce89c7223 */ /* 0x000fe20000010099 */
[----:B------:R-:W-:Y:S01]  /*da20*/  LDSM.16.MT88.4 R72, [R135+0x4800] ;  /* 0x004800008748783b */ /* 0x000fe20000004200 */
[----:B------:R-:W-:-:S02]  /*da30*/  FFMA.FTZ R155, R231, R155, R146 ;  /* 0x0000009be79b7223 */ /* 0x000fc40000010092 */
[----:B------:R-:W5:Y:S01]  /*da40*/  MUFU.EX2 R104, R104 ;  /* 0x0000006800687308 */ /* 0x000f620000000800 */
[----:B------:R-:W-:Y:S01]  /*da50*/  FADD.FTZ R151, R151, R156 ;  /* 0x0000009c97977221 */ /* 0x000fe20000010000 */
[----:B------:R-:W-:Y:S01]  /*da60*/  FADD.FTZ R155, R144, R155 ;  /* 0x0000009b909b7221 */ /* 0x000fe20000010000 */
[C---:B------:R-:W-:Y:S01]  /*da70*/  HMMA.16816.F32 R56, R4.reuse, R60, R56 ;  /* 0x0000003c0438723c */ /* 0x040fe20000001838 */
[----:B------:R-:W-:Y:S01]  /*da80*/  LDSM.16.MT88.4 R116, [R132+0xf800] ;  /* 0x00f800008474783b */ /* 0x000fe20000004200 */
[----:B------:R-:W-:Y:S01]  /*da90*/  FADD.FTZ R150, R150, R151 ;  /* 0x0000009796967221 */ /* 0x000fe20000010000 */
[----:B------:R-:W-:Y:S02]  /*daa0*/  FADD.FTZ R142, R142, R155 ;  /* 0x0000009b8e8e7221 */ /* 0x000fe40000010000 */
[----:B------:R-:W-:Y:S01]  /*dab0*/  MUFU.EX2 R113, R113 ;  /* 0x0000007100717308 */ /* 0x000fe20000000800 */
[----:B------:R-:W-:Y:S01]  /*dac0*/  FADD.FTZ R150, R147, R150 ;  /* 0x0000009693967221 */ /* 0x000fe20000010000 */
[----:B------:R-:W-:Y:S01]  /*dad0*/  FADD.FTZ R142, R133, R142 ;  /* 0x0000008e858e7221 */ /* 0x000fe20000010000 */
[----:B------:R-:W-:Y:S01]  /*dae0*/  HMMA.16816.F32 R12, R4, R14, R124 ;  /* 0x0000000e040c723c */ /* 0x000fe2000000187c */
[----:B------:R-:W-:Y:S01]  /*daf0*/  LDSM.16.MT88.4 R124, [R154+0xf800] ;  /* 0x00f800009a7c783b */ /* 0x000fe20000004200 */
[----:B------:R-:W-:-:S02]  /*db00*/  MOV R133, R3 ;  /* 0x0000000300857202 */ /* 0x000fc40000000f00 */
[----:B------:R-:W-:Y:S01]  /*db10*/  @P1 MOV R133, R3 ;  /* 0x0000000300851202 */ /* 0x000fe20000000f00 */
[----:B------:R-:W-:Y:S03]  /*db20*/  MUFU.EX2 R112, R112 ;  /* 0x0000007000707308 */ /* 0x000fe60000000800 */
[C---:B------:R-:W-:Y:S01]  /*db30*/  HMMA.16816.F32 R28, R4.reuse, R30, R108 ;  /* 0x0000001e041c723c */ /* 0x040fe2000000186c */
[--C-:B------:R-:W-:Y:S01]  /*db40*/  FFMA.FTZ R110, R215, UR4, -R152.reuse ;  /* 0x00000004d76e7c23 */ /* 0x100fe20008010898 */
[--C-:B------:R-:W-:Y:S01]  /*db50*/  FFMA.FTZ R109, R213, UR4, -R152.reuse ;  /* 0x00000004d56d7c23 */ /* 0x100fe20008010898 */
[--C-:B------:R-:W-:Y:S01]  /*db60*/  FFMA.FTZ R111, R219, UR4, -R152.reuse ;  /* 0x00000004db6f7c23 */ /* 0x100fe20008010898 */
[----:B------:R-:W-:Y:S01]  /*db70*/  FFMA.FTZ R108, R205, UR4, -R152 ;  /* 0x00000004cd6c7c23 */ /* 0x000fe20008010898 */
[----:B------:R-:W-:Y:S03]  /*db80*/  MUFU.EX2 R115, R115 ;  /* 0x0000007300737308 */ /* 0x000fe60000000800 */
[C---:B------:R-:W-:Y:S01]  /*db90*/  HMMA.16816.F32 R60, R4.reuse, R62, R76 ;  /* 0x0000003e043c723c */ /* 0x040fe2000000184c */
[----:B------:R-:W4:Y:S04]  /*dba0*/  LDSM.16.MT88.4 R76, [R135+0x800] ;  /* 0x00080000874c783b */ /* 0x000f280000004200 */
[----:B------:R-:W-:Y:S03]  /*dbb0*/  MUFU.EX2 R110, R110 ;  /* 0x0000006e006e7308 */ /* 0x000fe60000000800 */
[C---:B-1----:R-:W-:Y:S05]  /*dbc0*/  HMMA.16816.F32 R64, R4.reuse, R92, R64 ;  /* 0x0000005c0440723c */ /* 0x042fea0000001840 */
[----:B------:R-:W1:Y:S03]  /*dbd0*/  MUFU.EX2 R109, R109 ;  /* 0x0000006d006d7308 */ /* 0x000e660000000800 */
[----:B------:R-:W-:Y:S01]  /*dbe0*/  HMMA.16816.F32 R4, R4, R94, R68 ;  /* 0x0000005e0404723c */ /* 0x000fe20000001844 */
[----:B---3--:R-:W-:Y:S01]  /*dbf0*/  F2FP.F16.F32.PACK_AB R68, R100, R101 ;  /* 0x000000656444723e */ /* 0x008fe200000000ff */
[----:B------:R-:W-:Y:S01]  /*dc00*/  LDSM.16.MT88.4 R92, [R132+0x10800] ;  /* 0x01080000845c783b */ /* 0x000fe20000004200 */
[----:B------:R-:W-:Y:S01]  /*dc10*/  F2FP.F16.F32.PACK_AB R69, R106, R107 ;  /* 0x0000006b6a45723e */ /* 0x000fe200000000ff */
[----:B------:R-:W-:Y:S01]  /*dc20*/  FADD.FTZ R101, R101, R150 ;  /* 0x0000009665657221 */ /* 0x000fe20000010000 */
[----:B--2---:R-:W-:Y:S01]  /*dc30*/  F2FP.F16.F32.PACK_AB R70, R102, R103 ;  /* 0x000000676646723e */ /* 0x004fe200000000ff */
[----:B------:R-:W-:Y:S01]  /*dc40*/  MUFU.EX2 R111, R111 ;  /* 0x0000006f006f7308 */ /* 0x000fe20000000800 */
[----:B-----5:R-:W-:Y:S01]  /*dc50*/  F2FP.F16.F32.PACK_AB R71, R104, R105 ;  /* 0x000000696847723e */ /* 0x020fe200000000ff */
[----:B------:R-:W-:Y:S01]  /*dc60*/  FADD.FTZ R107, R107, R142 ;  /* 0x0000008e6b6b7221 */ /* 0x000fe20000010000 */
[----:B------:R-:W-:-:S03]  /*dc70*/  FADD.FTZ R100, R100, R101 ;  /* 0x0000006564647221 */ /* 0x000fc60000010000 */
        /* <DEDUP_REMOVED lines=9> */
[----:B------:R-:W5:Y:S06]  /*dd10*/  MUFU.EX2 R114, R114 ;  /* 0x0000007200727308 */ /* 0x000f6c0000000800 */
[C---:B----4-:R-:W-:Y:S02]  /*dd20*/  HMMA.16816.F32 R8, R68.reuse, R88, R8 ;  /* 0x000000584408723c */ /* 0x050fe40000001808 */
[----:B------:R-:W4:Y:S06]  /*dd30*/  MUFU.EX2 R168, R168 ;  /* 0x000000a800a87308 */ /* 0x000f2c0000000800 */
        /* <DEDUP_REMOVED lines=8> */
[C---:B------:R-:W-:Y:S02]  /*ddc0*/  HMMA.16816.F32 R32, R68.reuse, R76, R32 ;  /* 0x0000004c4420723c */ /* 0x040fe40000001820 */
[----:B------:R-:W4:Y:S06]  /*ddd0*/  MUFU.EX2 R172, R172 ;  /* 0x000000ac00ac7308 */ /* 0x000f2c0000000800 */
[C---:B------:R-:W-:Y:S01]  /*dde0*/  HMMA.16816.F32 R36, R68.reuse, R78, R36 ;  /* 0x0000004e4424723c */ /* 0x040fe20000001824 */
[----:B------:R-:W4:Y:S01]  /*ddf0*/  LDSM.16.MT88.4 R76, [R132+0xd000] ;  /* 0x00d00000844c783b */ /* 0x000f220000004200 */
        /* <DEDUP_REMOVED lines=32> */
[----:B----4-:R-:W-:Y:S01]  /*e000*/  HMMA.16816.F32 R8, R68, R80, R8 ;  /* 0x000000504408723c */ /* 0x010fe20000001808 */
        /* <DEDUP_REMOVED lines=190> */
[----:B-1----:R-:W-:-:S02]  /*ebf0*/  MOV R132, R2 ;  /* 0x0000000200847202 */ /* 0x002fc40000000f00 */
        /* <DEDUP_REMOVED lines=34> */
.L_x_3153:
[----:B------:R-:W-:-:S07]  /*ee20*/  IADD3 R195, PT, PT, R139, -0x1, RZ ;  /* 0xffffffff8bc37810 */ /* 0x000fce0007ffe0ff */
.L_x_3159:
        /* <DEDUP_REMOVED lines=29> */
.L_x_3164:
        /* <DEDUP_REMOVED lines=92> */
.L_x_3161:
        /* <DEDUP_REMOVED lines=13> */
[----:B------:R-:W-:Y:S03]  /*f690*/  LOP3.LUT R132, R133, 0x8, R210, 0x78, !PT ;  /* 0x0000000885847812 */ /* 0x000fe600078e78d2 */
        /* <DEDUP_REMOVED lines=12> */
[----:B------:R-:W-:Y:S01]  /*f760*/  @!P2 LDGSTS.E.BYPASS.LTC128B.128 [R233+0xc800], desc[UR14][R30.64] ;  /* 0x0c8000001ee9afae */ /* 0x000fe2000b981a0e */
[-C--:B------:R-:W-:Y:S02]  /*f770*/  IADD3 R36, P0, PT, R34, R29.reuse, RZ ;  /* 0x0000001d22247210 */ /* 0x080fe40007f1e0ff */
[----:B------:R-:W-:Y:S03]  /*f780*/  LEA R191, R191, UR5, 0x1 ;  /* 0x00000005bfbf7c11 */ /* 0x000fe6000f8e08ff */
[----:B------:R-:W-:Y:S01]  /*f790*/  @P2 STS.128 [R233+0xc800], RZ ;  /* 0x00c800ffe9002388 */ /* 0x000fe20000000c00 */
[----:B------:R-:W-:Y:S02]  /*f7a0*/  IADD3.X R37, PT, PT, R35, R28, RZ, P0, !PT ;  /* 0x0000001c23257210 */ /* 0x000fe400007fe4ff */
[----:B------:R-:W-:Y:S03]  /*f7b0*/  IADD3 R215, PT, PT, R189, UR5, RZ ;  /* 0x00000005bdd77c10 */ /* 0x000fe6000fffe0ff */
[----:B------:R-:W-:Y:S01]  /*f7c0*/  @!PT LDS RZ, [RZ] ;  /* 0x00000000fffff984 */ /* 0x000fe20000000800 */
[----:B------:R-:W-:Y:S01]  /*f7d0*/  @!PT LDS RZ, [RZ] ;  /* 0x00000000fffff984 */ /* 0x000fe20000000800 */
[----:B------:R-:W-:Y:S01]  /*f7e0*/  @!PT LDS RZ, [RZ] ;  /* 0x00000000fffff984 */ /* 0x000fe20000000800 */
[----:B------:R2:W-:Y:S01]  /*f7f0*/  @!P1 LDGSTS.E.BYPASS.LTC128B.128 [R233+0x10800], desc[UR14][R30.64+0x80] ;  /* 0x108000801ee99fae */ /* 0x0005e2000b981a0e */
[----:B------:R-:W-:Y:S05]  /*f800*/  IADD3 R223, PT, PT, R223, -0x1, RZ ;  /* 0xffffffffdfdf7810 */ /* 0x000fea0007ffe0ff */
        /* <DEDUP_REMOVED lines=92> */
[----:B------:R-:W-:Y:S04]  /*fdd0*/  SEL R152, R207, 0xffffffc0, !P0 ;  /* 0xffffffc0cf987807 */ /* 0x000fe80004000000 */
[----:B------:R-:W1:Y:S01]  /*fde0*/  LDSM.16.M88.4 R136, [R196+0x5800] ;  /* 0x00580000c488783b */ /* 0x000e620000000200 */
[-C--:B------:R-:W-:Y:S02]  /*fdf0*/  IADD3 R197, PT, PT, R191, R152.reuse, RZ ;  /* 0x00000098bfc57210 */ /* 0x080fe40007ffe0ff */
[C---:B------:R-:W-:Y:S01]  /*fe00*/  HMMA.16816.F32 R24, R140.reuse, R154, RZ ;  /* 0x0000009a8c18723c */ /* 0x040fe200000018ff */
[----:B------:R-:W-:Y:S02]  /*fe10*/  IADD3 R215, PT, PT, R215, R152, RZ ;  /* 0x00000098d7d77210 */ /* 0x000fe40007ffe0ff */
[----:B------:R-:W-:Y:S01]  /*fe20*/  LDSM.16.M88.4 R144, [R196+0x6800] ;  /* 0x00680000c490783b */ /* 0x000fe20000000200 */
[C---:B------:R-:W-:Y:S02]  /*fe30*/  IADD3 R198, PT, PT, R212.reuse, R197, RZ ;  /* 0x000000c5d4c67210 */ /* 0x040fe40007ffe0ff */
[----:B------:R-:W-:Y:S02]  /*fe40*/  IADD3 R213, PT, PT, R212, R215, RZ ;  /* 0x000000d7d4d57210 */ /* 0x000fe40007ffe0ff */
[C---:B--2---:R-:W-:Y:S01]  /*fe50*/  HMMA.16816.F32 R28, R140.reuse, R156, RZ ;  /* 0x0000009c8c1c723c */ /* 0x044fe200000018ff */
[----:B------:R-:W-:Y:S06]  /*fe60*/  LDSM.16.M88.4 R148, [R196+0x7000] ;  /* 0x00700000c494783b */ /* 0x000fec0000000200 */
        /* <DEDUP_REMOVED lines=200> */
[----:B------:R-:W3:Y:S01]  /*10af0*/  MUFU.TANH R181, R190 ;  /* 0x000000be00b57308 */ /* 0x000ee20000002400 */
        /* <DEDUP_REMOVED lines=13> */
[----:B------:R-:W-:Y:S01]  /*10bd0*/  FMUL.FTZ R41, R41, UR11 ;  /* 0x0000000b29297c20 */ /* 0x000fe20008410000 */
[----:B------:R-:W-:Y:S01]  /*10be0*/  FMUL.FTZ R42, R42, UR11 ;  /* 0x0000000b2a2a7c20 */ /* 0x000fe20008410000 */
[----:B------:R-:W-:Y:S07]  /*10bf0*/  FMUL.FTZ R43, R43, UR11 ;  /* 0x0000000b2b2b7c20 */ /* 0x000fee0008410000 */
[----:B------:R-:W1:Y:S01]  /*10c00*/  MUFU.TANH R182, R34 ;  /* 0x0000002200b67308 */ /* 0x000e620000002400 */
[----:B----4-:R-:W-:Y:S09]  /*10c10*/  FMUL.FTZ R219, R26, UR11 ;  /* 0x0000000b1adb7c20 */ /* 0x010ff20008410000 */
[----:B------:R4:W1:Y:S10]  /*10c20*/  MUFU.TANH R190, R35 ;  /* 0x0000002300be7308 */ /* 0x0008740000002400 */
[----:B------:R5:W1:Y:S01]  /*10c30*/  MUFU.TANH R185, R134 ;  /* 0x0000008600b97308 */ /* 0x000a620000002400 */
[C---:B--2---:R-:W-:Y:S09]  /*10c40*/  HMMA.16816.F32 R44, R196.reuse, R28, R44 ;  /* 0x0000001cc42c723c */ /* 0x044ff2000000182c */
[----:B------:R-:W2:Y:S01]  /*10c50*/  MUFU.TANH R176, R193 ;  /* 0x000000c100b07308 */ /* 0x000ea20000002400 */
[----:B----4-:R-:W4:Y:S01]  /*10c60*/  LDSM.16.M88.4 R32, [R213+0xb000] ;  /* 0x00b00000d520783b */ /* 0x010f220000000200 */
[C---:B------:R-:W-:Y:S05]  /*10c70*/  HMMA.16816.F32 R48, R196.reuse, R30, R48 ;  /* 0x0000001ec430723c */ /* 0x040fea0000001830 */
[----:B------:R-:W3:Y:S03]  /*10c80*/  LDSM.16.M88.4 R28, [R213+0xb800] ;  /* 0x00b80000d51c783b */ /* 0x000ee60000000200 */
[----:B------:R1:W1:Y:S01]  /*10c90*/  MUFU.TANH R193, R36 ;  /* 0x0000002400c17308 */ /* 0x0002620000002400 */
[----:B-----5:R-:W-:Y:S01]  /*10ca0*/  FMUL.FTZ R134, R37, UR11 ;  /* 0x0000000b25867c20 */ /* 0x020fe20008410000 */
[----:B------:R-:W-:Y:S01]  /*10cb0*/  FMUL.FTZ R37, R40, UR11 ;  /* 0x0000000b28257c20 */ /* 0x000fe20008410000 */
[----:B------:R-:W-:Y:S04]  /*10cc0*/  DEPBAR.LE SB0, 0x0 ;  /* 0x000080000000791a */ /* 0x000fe80000000000 */
[----:B------:R-:W-:Y:S03]  /*10cd0*/  FMUL.FTZ R45, R45, UR11 ;  /* 0x0000000b2d2d7c20 */ /* 0x000fe60008410000 */
[----:B------:R-:W2:Y:S01]  /*10ce0*/  MUFU.TANH R180, R192 ;  /* 0x000000c000b47308 */ /* 0x000ea20000002400 */
[----:B------:R-:W-:Y:S01]  /*10cf0*/  BAR.SYNC.DEFER_BLOCKING 0x0 ;  /* 0x0000000000007b1d */ /* 0x000fe20000010000 */
[----:B------:R-:W-:Y:S01]  /*10d00*/  FMUL.FTZ R46, R46, UR11 ;  /* 0x0000000b2e2e7c20 */ /* 0x000fe20008410000 */
[----:B------:R-:W-:Y:S01]  /*10d10*/  FMUL.FTZ R47, R47, UR11 ;  /* 0x0000000b2f2f7c20 */ /* 0x000fe20008410000 */
[----:B------:R-:W-:Y:S01]  /*10d20*/  FMUL.FTZ R49, R49, UR11 ;  /* 0x0000000b31317c20 */ /* 0x000fe20008410000 */
[----:B------:R-:W-:Y:S05]  /*10d30*/  FMUL.FTZ R50, R50, UR11 ;  /* 0x0000000b32327c20 */ /* 0x000fea0008410000 */
[----:B------:R-:W2:Y:S01]  /*10d40*/  MUFU.TANH R178, R135 ;  /* 0x0000008700b27308 */ /* 0x000ea20000002400 */
[----:B-1----:R-:W-:Y:S01]  /*10d50*/  FMUL.FTZ R36, R44, UR11 ;  /* 0x0000000b2c247c20 */ /* 0x002fe20008410000 */
[----:B------:R-:W-:Y:S08]  /*10d60*/  FMUL.FTZ R51, R51, UR11 ;  /* 0x0000000b33337c20 */ /* 0x000ff00008410000 */
[----:B------:R-:W1:Y:S10]  /*10d70*/  MUFU.TANH R191, R134 ;  /* 0x0000008600bf7308 */ /* 0x000e740000002400 */
[----:B------:R-:W1:Y:S01]  /*10d80*/  MUFU.TANH R237, R237 ;  /* 0x000000ed00ed7308 */ /* 0x000e620000002400 */
[C---:B----4-:R-:W-:Y:S05]  /*10d90*/  HMMA.16816.F32 R52, R196.reuse, R32, R52 ;  /* 0x00000020c434723c */ /* 0x050fea0000001834 */
[----:B------:R-:W-:Y:S04]  /*10da0*/  FMUL.FTZ R32, R48, UR11 ;  /* 0x0000000b30207c20 */ /* 0x000fe80008410000 */
[----:B------:R-:W4:Y:S01]  /*10db0*/  MUFU.TANH R239, R239 ;  /* 0x000000ef00ef7308 */ /* 0x000f220000002400 */
[C---:B------:R-:W-:Y:S09]  /*10dc0*/  HMMA.16816.F32 R56, R196.reuse, R34, R56 ;  /* 0x00000022c438723c */ /* 0x040ff20000001838 */
[----:B------:R5:W1:Y:S01]  /*10dd0*/  MUFU.TANH R173, R32 ;  /* 0x0000002000ad7308 */ /* 0x000a620000002400 */
        /* <DEDUP_REMOVED lines=137> */
.L_x_3163:
[----:B-1----:R-:W-:Y:S01]  /*11670*/  @!P2 IMAD.MOV.U32 R219, RZ, RZ, R217 ;  /* 0x000000ffffdba224 */ /* 0x002fe200078e00d9 */
        /* <DEDUP_REMOVED lines=98> */
.L_x_3162:
[----:B--2---:R-:W-:Y:S01]  /*11ca0*/  I2FP.F32.S32 R5, R224 ;  /* 0x000000e000057245 */ /* 0x004fe20000201400 */
[----:B------:R-:W-:Y:S01]  /*11cb0*/  LDSM.16.MT88.4 R12, [R205+0xc000] ;  /* 0x00c00000cd0c783b */ /* 0x000fe20000004200 */
[C---:B------:R-:W-:Y:S02]  /*11cc0*/  IADD3 R6, PT, PT, R224.reuse, -0x38, RZ ;  /* 0xffffffc8e0067810 */ /* 0x040fe40007ffe0ff */
[----:B------:R-:W-:Y:S01]  /*11cd0*/  IADD3 R4, PT, PT, R224, -0x40, RZ ;  /* 0xffffffc0e0047810 */ /* 0x000fe20007ffe0ff */
[CC--:B------:R-:W-:Y:S01]  /*11ce0*/  FFMA.FTZ R193, R0.reuse, R5.reuse, R193 ;  /* 0x0000000500c17223 */ /* 0x0c0fe200000100c1 */
[----:B-1----:R-:W-:Y:S01]  /*11cf0*/  FFMA.FTZ R192, R0, R5, R192 ;  /* 0x0000000500c07223 */ /* 0x002fe200000100c0 */
[----:B------:R-:W-:Y:S02]  /*11d00*/  IADD3 R5, PT, PT, R224, -0x20, RZ ;  /* 0xffffffe0e0057810 */ /* 0x000fe40007ffe0ff */
[----:B------:R-:W-:Y:S01]  /*11d10*/  I2FP.F32.S32 R6, R6 ;  /* 0x0000000600067245 */ /* 0x000fe20000201400 */
[----:B------:R-:W-:Y:S01]  /*11d20*/  LDSM.16.MT88.4 R20, [R204+0xc000] ;  /* 0x00c00000cc14783b */ /* 0x000fe20000004200 */
[----:B------:R-:W-:Y:S02]  /*11d30*/  I2FP.F32.S32 R5, R5 ;  /* 0x0000000500057245 */ /* 0x000fe40000201400 */
[----:B------:R-:W-:Y:S01]  /*11d40*/  I2FP.F32.S32 R4, R4 ;  /* 0x0000000400047245 */ /* 0x000fe20000201400 */
[CC--:B------:R-:W-:Y:S01]  /*11d50*/  FFMA.FTZ R237, R0.reuse, R6.reuse, R237 ;  /* 0x0000000600ed7223 */ /* 0x0c0fe200000100ed */
[C---:B------:R-:W-:Y:S01]  /*11d60*/  FFMA.FTZ R241, R0.reuse, R6, R241 ;  /* 0x0000000600f17223 */ /* 0x040fe200000100f1 */
[CC--:B------:R-:W-:Y:S01]  /*11d70*/  FFMA.FTZ R165, R0.reuse, R5.reuse, R165 ;  /* 0x0000000500a57223 */ /* 0x0c0fe200000100a5 */
[----:B------:R-:W-:Y:S01]  /*11d80*/  FFMA.FTZ R164, R0, R5, R164 ;  /* 0x0000000500a47223 */ /* 0x000fe200000100a4 */
[----:B------:R-:W-:Y:S01]  /*11d90*/  IADD3 R5, PT, PT, R224, -0x17, RZ ;  /* 0xffffffe9e0057810 */ /* 0x000fe20007ffe0ff */
[-C--:B------:R-:W-:Y:S01]  /*11da0*/  FFMA.FTZ R203, R0, R4.reuse, R203 ;  /* 0x0000000400cb7223 */ /* 0x080fe200000100cb */
[----:B------:R-:W-:Y:S01]  /*11db0*/  IADD3 R6, PT, PT, R224, -0x18, RZ ;  /* 0xffffffe8e0067810 */ /* 0x000fe20007ffe0ff */
[----:B------:R-:W-:Y:S01]  /*11dc0*/  FFMA.FTZ R195, R0, R4, R195 ;  /* 0x0000000400c37223 */ /* 0x000fe200000100c3 */
[----:B------:R-:W-:Y:S01]  /*11dd0*/  I2FP.F32.S32 R5, R5 ;  /* 0x0000000500057245 */ /* 0x000fe20000201400 */
[----:B------:R-:W-:Y:S01]  /*11de0*/  LDSM.16.MT88.4 R44, [R205+0x10000] ;  /* 0x01000000cd2c783b */ /* 0x000fe20000004200 */
[----:B------:R-:W-:Y:S02]  /*11df0*/  I2FP.F32.S32 R6, R6 ;  /* 0x0000000600067245 */ /* 0x000fe40000201400 */
[----:B------:R-:W-:Y:S01]  /*11e00*/  IADD3 R4, PT, PT, R224, -0x37, RZ ;  /* 0xffffffc9e0047810 */ /* 0x000fe20007ffe0ff */
[CC--:B------:R-:W-:Y:S01]  /*11e10*/  FFMA.FTZ R167, R0.reuse, R5.reuse, R167 ;  /* 0x0000000500a77223 */ /* 0x0c0fe200000100a7 */
[----:B------:R-:W-:Y:S01]  /*11e20*/  FFMA.FTZ R176, R0, R5, R176 ;  /* 0x0000000500b07223 */ /* 0x000fe200000100b0 */
[----:B------:R-:W-:Y:S01]  /*11e30*/  IADD3 R5, PT, PT, R224, -0x8, RZ ;  /* 0xfffffff8e0057810 */ /* 0x000fe20007ffe0ff */
[CC--:B------:R-:W-:Y:S01]  /*11e40*/  FFMA.FTZ R169, R0.reuse, R6.reuse, R169 ;  /* 0x0000000600a97223 */ /* 0x0c0fe200000100a9 */
[----:B------:R-:W-:Y:S01]  /*11e50*/  FFMA.FTZ R166, R0, R6, R166 ;  /* 0x0000000600a67223 */ /* 0x000fe200000100a6 */
[----:B------:R-:W-:Y:S01]  /*11e60*/  IADD3 R6, PT, PT, R224, -0xf, RZ ;  /* 0xfffffff1e0067810 */ /* 0x000fe20007ffe0ff */
[----:B------:R-:W-:Y:S01]  /*11e70*/  LDSM.16.MT88.4 R52, [R204+0x10000] ;  /* 0x01000000cc34783b */ /* 0x000fe20000004200 */
[----:B------:R-:W-:Y:S02]  /*11e80*/  I2FP.F32.S32 R5, R5 ;  /* 0x0000000500057245 */ /* 0x000fe40000201400 */
[----:B------:R-:W-:Y:S02]  /*11e90*/  I2FP.F32.S32 R4, R4 ;  /* 0x0000000400047245 */ /* 0x000fe40000201400 */
[----:B------:R-:W-:Y:S01]  /*11ea0*/  I2FP.F32.S32 R6, R6 ;  /* 0x0000000600067245 */ /* 0x000fe20000201400 */
[CC--:B------:R-:W-:Y:S01]  /*11eb0*/  FFMA.FTZ R185, R0.reuse, R5.reuse, R185 ;  /* 0x0000000500b97223 */ /* 0x0c0fe200000100b9 */
[----:B------:R-:W-:Y:S01]  /*11ec0*/  FFMA.FTZ R182, R0, R5, R182 ;  /* 0x0000000500b67223 */ /* 0x000fe200000100b6 */
[----:B------:R-:W-:Y:S01]  /*11ed0*/  IADD3 R5, PT, PT, R224, 0x8, RZ ;  /* 0x00000008e0057810 */ /* 0x000fe20007ffe0ff */
[CC--:B------:R-:W-:Y:S01]  /*11ee0*/  FFMA.FTZ R239, R0.reuse, R4.reuse, R239 ;  /* 0x0000000400ef7223 */ /* 0x0c0fe200000100ef */
[----:B------:R-:W-:Y:S01]  /*11ef0*/  FFMA.FTZ R243, R0, R4, R243 ;  /* 0x0000000400f37223 */ /* 0x000fe200000100f3 */
[----:B------:R-:W-:Y:S01]  /*11f00*/  IADD3 R4, PT, PT, R224, -0x1f, RZ ;  /* 0xffffffe1e0047810 */ /* 0x000fe20007ffe0ff */
[CC--:B------:R-:W-:Y:S01]  /*11f10*/  FFMA.FTZ R179, R0.reuse, R6.reuse, R179 ;  /* 0x0000000600b37223 */ /* 0x0c0fe200000100b3 */
[----:B------:R-:W-:Y:S01]  /*11f20*/  I2FP.F32.S32 R5, R5 ;  /* 0x0000000500057245 */ /* 0x000fe20000201400 */
[----:B------:R-:W-:Y:S01]  /*11f30*/  FFMA.FTZ R178, R0, R6, R178 ;  /* 0x0000000600b27223 */ /* 0x000fe200000100b2 */
[C---:B------:R-:W-:Y:S02]  /*11f40*/  IADD3 R6, PT, PT, R224.reuse, 0x1, RZ ;  /* 0x00000001e0067810 */ /* 0x040fe40007ffe0ff */
[----:B------:R-:W-:Y:S01]  /*11f50*/  IADD3 R8, PT, PT, R224, -0x3f, RZ ;  /* 0xffffffc1e0087810 */ /* 0x000fe20007ffe0ff */
[CC--:B------:R-:W-:Y:S01]  /*11f60*/  FFMA.FTZ R189, R0.reuse, R5.reuse, R189 ;  /* 0x0000000500bd7223 */ /* 0x0c0fe200000100bd */
[----:B------:R-:W-:Y:S01]  /*11f70*/  I2FP.F32.S32 R4, R4 ;  /* 0x0000000400047245 */ /* 0x000fe20000201400 */
[----:B------:R-:W-:Y:S01]  /*11f80*/  FFMA.FTZ R186, R0, R5, R186 ;  /* 0x0000000500ba7223 */ /* 0x000fe200000100ba */
[----:B------:R-:W-:Y:S02]  /*11f90*/  I2FP.F32.S32 R6, R6 ;  /* 0x0000000600067245 */ /* 0x000fe40000201400 */
[----:B------:R-:W-:Y:S01]  /*11fa0*/  IADD3 R5, PT, PT, R224, 0x11, RZ ;  /* 0x00000011e0057810 */ /* 0x000fe20007ffe0ff */
[C---:B------:R-:W-:Y:S01]  /*11fb0*/  FFMA.FTZ R163, R0.reuse, R4, R163 ;  /* 0x0000000400a37223 */ /* 0x040fe200000100a3 */
[----:B------:R-:W-:Y:S01]  /*11fc0*/  I2FP.F32.S32 R8, R8 ;  /* 0x0000000800087245 */ /* 0x000fe20000201400 */
[----:B------:R-:W-:Y:S01]  /*11fd0*/  FFMA.FTZ R162, R0, R4, R162 ;  /* 0x0000000400a27223 */ /* 0x000fe200000100a2 */
[----:B------:R-:W-:Y:S01]  /*11fe0*/  IADD3 R4, PT, PT, R224, -0x10, RZ ;  /* 0xfffffff0e0047810 */ /* 0x000fe20007ffe0ff */
[-C--:B------:R-:W-:Y:S01]  /*11ff0*/  FFMA.FTZ R191, R0, R6.reuse, R191 ;  /* 0x0000000600bf7223 */ /* 0x080fe200000100bf */
[----:B------:R-:W-:Y:S01]  /*12000*/  IADD3 R7, PT, PT, R224, -0x27, RZ ;  /* 0xffffffd9e0077810 */ /* 0x000fe20007ffe0ff */
[C---:B------:R-:W-:Y:S01]  /*12010*/  FFMA.FTZ R188, R0.reuse, R6, R188 ;  /* 0x0000000600bc7223 */ /* 0x040fe200000100bc */
[----:B------:R-:W-:Y:S01]  /*12020*/  I2FP.F32.S32 R5, R5 ;  /* 0x0000000500057245 */ /* 0x000fe20000201400 */
[-C--:B------:R-:W-:Y:S01]  /*12030*/  FFMA.FTZ R201, R0, R8.reuse, R201 ;  /* 0x0000000800c97223 */ /* 0x080fe200000100c9 */
[----:B------:R-:W-:Y:S01]  /*12040*/  IADD3 R58, PT, PT, R224, -0x30, RZ ;  /* 0xffffffd0e03a7810 */ /* 0x000fe20007ffe0ff */
[----:B------:R-:W-:Y:S01]  /*12050*/  FFMA.FTZ R235, R0, R8, R235 ;  /* 0x0000000800eb7223 */ /* 0x000fe200000100eb */
[----:B------:R-:W-:Y:S01]  /*12060*/  IADD3 R56, PT, PT, R224, -0x2f, RZ ;  /* 0xffffffd1e0387810 */ /* 0x000fe20007ffe0ff */
[-C--:B------:R-:W-:Y:S01]  /*12070*/  FFMA.FTZ R175, R0, R5.reuse, R175 ;  /* 0x0000000500af7223 */ /* 0x080fe200000100af */
[----:B------:R-:W-:Y:S01]  /*12080*/  IADD3 R6, PT, PT, R224, 0x10, RZ ;  /* 0x00000010e0067810 */ /* 0x000fe20007ffe0ff */
[C---:B------:R-:W-:Y:S01]  /*12090*/  FFMA.FTZ R172, R0.reuse, R5, R172 ;  /* 0x0000000500ac7223 */ /* 0x040fe200000100ac */
[----:B------:R-:W-:Y:S02]  /*120a0*/  I2FP.F32.S32 R4, R4 ;  /* 0x0000000400047245 */ /* 0x000fe40000201400 */
[----:B------:R-:W-:Y:S02]  /*120b0*/  I2FP.F32.S32 R7, R7 ;  /* 0x0000000700077245 */ /* 0x000fe40000201400 */
[----:B------:R-:W-:Y:S01]  /*120c0*/  I2FP.F32.S32 R58, R58 ;  /* 0x0000003a003a7245 */ /* 0x000fe20000201400 */
[C---:B------:R-:W-:Y:S01]  /*120d0*/  FFMA.FTZ R181, R0.reuse, R4, R181 ;  /* 0x0000000400b57223 */ /* 0x040fe200000100b5 */
[----:B------:R-:W-:Y:S01]  /*120e0*/  I2FP.F32.S32 R56, R56 ;  /* 0x0000003800387245 */ /* 0x000fe20000201400 */
[----:B------:R-:W-:Y:S01]  /*120f0*/  FFMA.FTZ R180, R0, R4, R180 ;  /* 0x0000000400b47223 */ /* 0x000fe200000100b4 */
[----:B------:R-:W-:Y:S01]  /*12100*/  IADD3 R9, PT, PT, R224, -0x28, RZ ;  /* 0xffffffd8e0097810 */ /* 0x000fe20007ffe0ff */
[CC--:B------:R-:W-:Y:S01]  /*12110*/  FFMA.FTZ R57, R0.reuse, R7.reuse, R194 ;  /* 0x0000000700397223 */ /* 0x0c0fe200000100c2 */
[----:B------:R-:W-:Y:S01]  /*12120*/  I2FP.F32.S32 R6, R6 ;  /* 0x0000000600067245 */ /* 0x000fe20000201400 */
[----:B------:R-:W-:Y:S01]  /*12130*/  FFMA.FTZ R64, R0, R7, R200 ;  /* 0x0000000700407223 */ /* 0x000fe200000100c8 */
[----:B------:R-:W-:Y:S01]  /*12140*/  IADD3 R5, PT, PT, R224, 0x20, RZ ;  /* 0x00000020e0057810 */ /* 0x000fe20007ffe0ff */
[----:B------:R-:W-:Y:S01]  /*12150*/  FFMA.FTZ R51, R0, R58, R249 ;  /* 0x0000003a00337223 */ /* 0x000fe200000100f9 */
[----:B------:R-:W-:Y:S01]  /*12160*/  FMNMX3.FTZ R8, R2, R195, R201, !PT ;  /* 0x000000c302087276 */ /* 0x000fe200078100c9 */
[C---:B------:R-:W-:Y:S01]  /*12170*/  FFMA.FTZ R49, R0.reuse, R56, R245 ;  /* 0x0000003800317223 */ /* 0x040fe200000100f5 */
[----:B------:R-:W-:Y:S01]  /*12180*/  I2FP.F32.S32 R9, R9 ;  /* 0x0000000900097245 */ /* 0x000fe20000201400 */
[-C--:B------:R-:W-:Y:S01]  /*12190*/  FFMA.FTZ R177, R0, R6.reuse, R177 ;  /* 0x0000000600b17223 */ /* 0x080fe200000100b1 */
[----:B------:R-:W-:Y:S01]  /*121a0*/  IADD3 R4, PT, PT, R224, -0x7, RZ ;  /* 0xfffffff9e0047810 */ /* 0x000fe20007ffe0ff */
[----:B------:R-:W-:Y:S01]  /*121b0*/  FFMA.FTZ R174, R0, R6, R174 ;  /* 0x0000000600ae7223 */ /* 0x000fe200000100ae */
[----:B------:R-:W-:Y:S01]  /*121c0*/  IADD3 R7, PT, PT, R224, 0x19, RZ ;  /* 0x00000019e0077810 */ /* 0x000fe20007ffe0ff */
[C---:B------:R-:W-:Y:S01]  /*121d0*/  FFMA.FTZ R59, R0.reuse, R9, R202 ;  /* 0x00000009003b7223 */ /* 0x040fe200000100ca */
[----:B------:R-:W-:Y:S01]  /*121e0*/  I2FP.F32.S32 R5, R5 ;  /* 0x0000000500057245 */ /* 0x000fe20000201400 */
[----:B------:R-:W-:Y:S01]  /*121f0*/  FFMA.FTZ R58, R0, R58, R251 ;  /* 0x0000003a003a7223 */ /* 0x000fe200000100fb */
[----:B------:R-:W-:Y:S01]  /*12200*/  FMNMX3.FTZ R8, R8, R237, R239, !PT ;  /* 0x000000ed08087276 */ /* 0x000fe200078100ef */
[C---:B------:R-:W-:Y:S01]  /*12210*/  FFMA.FTZ R56, R0.reuse, R56, R247 ;  /* 0x0000003800387223 */ /* 0x040fe200000100f7 */
[----:B------:R-:W-:Y:S01]  /*12220*/  FMNMX3.FTZ R6, R3, R203, R235, !PT ;  /* 0x000000cb03067276 */ /* 0x000fe200078100eb */
[CC--:B------:R-:W-:Y:S01]  /*12230*/  FFMA.FTZ R161, R0.reuse, R5.reuse, R161 ;  /* 0x0000000500a17223 */ /* 0x0c0fe200000100a1 */
[----:B------:R-:W-:Y:S01]  /*12240*/  I2FP.F32.S32 R4, R4 ;  /* 0x0000000400047245 */ /* 0x000fe20000201400 */
[C---:B------:R-:W-:Y:S01]  /*12250*/  FFMA.FTZ R158, R0.reuse, R5, R158 ;  /* 0x00000005009e7223 */ /* 0x040fe2000001009e */
[----:B------:R-:W-:Y:S01]  /*12260*/  I2FP.F32.S32 R7, R7 ;  /* 0x0000000700077245 */ /* 0x000fe20000201400 */
        /* <DEDUP_REMOVED lines=11> */
[----:B------:R-:W-:Y:S02]  /*12320*/  I2FP.F32.S32 R4, R4 ;  /* 0x0000000400047245 */ /* 0x000fe40000201400 */
        /* <DEDUP_REMOVED lines=8> */
[----:B------:R-:W-:Y:S02]  /*123b0*/  I2FP.F32.S32 R4, R4 ;  /* 0x0000000400047245 */ /* 0x000fe40000201400 */
[----:B------:R-:W-:Y:S02]  /*123c0*/  IADD3 R9, PT, PT, R224, 0x28, RZ ;  /* 0x00000028e0097810 */ /* 0x000fe40007ffe0ff */
[----:B------:R-:W-:Y:S01]  /*123d0*/  FMNMX3.FTZ R6, R6, R185, R183, !PT ;  /* 0x000000b906067276 */ /* 0x000fe200078100b7 */
[C---:B------:R-:W-:Y:S01]  /*123e0*/  FFMA.FTZ R173, R0.reuse, R4, R173 ;  /* 0x0000000400ad7223 */ /* 0x040fe200000100ad */
[----:B------:R-:W-:Y:S01]  /*123f0*/  FMNMX3.FTZ R7, R7, R180, R178, !PT ;  /* 0x000000b407077276 */ /* 0x000fe200078100b2 */
[----:B------:R-:W-:Y:S01]  /*12400*/  FFMA.FTZ R170, R0, R4, R170 ;  /* 0x0000000400aa7223 */ /* 0x000fe200000100aa */
[----:B------:R-:W-:Y:S02]  /*12410*/  I2FP.F32.S32 R9, R9 ;  /* 0x0000000900097245 */ /* 0x000fe40000201400 */
[----:B------:R-:W-:Y:S02]  /*12420*/  FMNMX3.FTZ R6, R6, R193, R191, !PT ;  /* 0x000000c106067276 */ /* 0x000fe400078100bf */
[----:B------:R-:W-:Y:S01]  /*12430*/  IADD3 R4, PT, PT, R224, 0x21, RZ ;  /* 0x00000021e0047810 */ /* 0x000fe20007ffe0ff */
[CC--:B------:R-:W-:Y:S01]  /*12440*/  FFMA.FTZ R157, R0.reuse, R9.reuse, R157 ;  /* 0x00000009009d7223 */ /* 0x0c0fe2000001009d */
[----:B------:R-:W-:Y:S01]  /*12450*/  FMNMX3.FTZ R7, R7, R182, R190, !PT ;  /* 0x000000b607077276 */ /* 0x000fe200078100be */
[----:B------:R-:W-:Y:S01]  /*12460*/  FFMA.FTZ R154, R0, R9, R154 ;  /* 0x00000009009a7223 */ /* 0x000fe2000001009a */
[----:B------:R-:W-:Y:S02]  /*12470*/  I2FP.F32.S32 R4, R4 ;  /* 0x0000000400047245 */ /* 0x000fe40000201400 */
[----:B------:R-:W-:Y:S02]  /*12480*/  FMNMX3.FTZ R6, R6, R189, R187, !PT ;  /* 0x000000bd06067276 */ /* 0x000fe400078100bb */
[----:B------:R-:W-:Y:S01]  /*12490*/  IADD3 R5, PT, PT, R224, 0x29, RZ ;  /* 0x00000029e0057810 */ /* 0x000fe20007ffe0ff */
[C---:B------:R-:W-:Y:S01]  /*124a0*/  FFMA.FTZ R156, R0.reuse, R4, R156 ;  /* 0x00000004009c7223 */ /* 0x040fe2000001009c */
[----:B------:R-:W-:Y:S01]  /*124b0*/  FMNMX3.FTZ R9, R7, R192, R188, !PT ;  /* 0x000000c007097276 */ /* 0x000fe200078100bc */
[----:B------:R-:W-:Y:S01]  /*124c0*/  FFMA.FTZ R159, R0, R4, R159 ;  /* 0x00000004009f7223 */ /* 0x000fe2000001009f */
[----:B------:R-:W-:Y:S02]  /*124d0*/  I2FP.F32.S32 R5, R5 ;  /* 0x0000000500057245 */ /* 0x000fe40000201400 */
[----:B------:R-:W-:Y:S02]  /*124e0*/  FMNMX3.FTZ R8, R6, R177, R175, !PT ;  /* 0x000000b106087276 */ /* 0x000fe400078100af */
[----:B------:R-:W-:Y:S01]  /*124f0*/  FMNMX3.FTZ R9, R9, R186, R184, !PT ;  /* 0x000000ba09097276 */ /* 0x000fe200078100b8 */
[-C--:B------:R-:W-:Y:S01]  /*12500*/  FFMA.FTZ R155, R0, R5.reuse, R155 ;  /* 0x00000005009b7223 */ /* 0x080fe2000001009b */
[----:B------:R-:W-:Y:S01]  /*12510*/  IADD3 R4, PT, PT, R224, 0x30, RZ ;  /* 0x00000030e0047810 */ /* 0x000fe20007ffe0ff */
[----:B------:R-:W-:Y:S01]  /*12520*/  FFMA.FTZ R152, R0, R5, R152 ;  /* 0x0000000500987223 */ /* 0x000fe20000010098 */
[----:B------:R-:W-:Y:S02]  /*12530*/  IADD3 R7, PT, PT, R224, 0x31, RZ ;  /* 0x00000031e0077810 */ /* 0x000fe40007ffe0ff */
[----:B------:R-:W-:Y:S02]  /*12540*/  FMNMX3.FTZ R8, R8, R173, R171, !PT ;  /* 0x000000ad08087276 */ /* 0x000fe400078100ab */
[----:B------:R-:W-:Y:S02]  /*12550*/  FMNMX3.FTZ R9, R9, R174, R172, !PT ;  /* 0x000000ae09097276 */ /* 0x000fe400078100ac */
[----:B------:R-:W-:Y:S02]  /*12560*/  I2FP.F32.S32 R4, R4 ;  /* 0x0000000400047245 */ /* 0x000fe40000201400 */
[----:B------:R-:W-:Y:S02]  /*12570*/  IADD3 R6, PT, PT, R224, 0x38, RZ ;  /* 0x00000038e0067810 */ /* 0x000fe40007ffe0ff */
[----:B------:R-:W-:Y:S01]  /*12580*/  I2FP.F32.S32 R7, R7 ;  /* 0x0000000700077245 */ /* 0x000fe20000201400 */
[-C--:B------:R-:W-:Y:S01]  /*12590*/  FFMA.FTZ R153, R0, R4.reuse, R153 ;  /* 0x0000000400997223 */ /* 0x080fe20000010099 */
[----:B------:R-:W-:Y:S01]  /*125a0*/  IADD3 R5, PT, PT, R224, 0x39, RZ ;  /* 0x00000039e0057810 */ /* 0x000fe20007ffe0ff */
[----:B------:R-:W-:Y:S01]  /*125b0*/  FFMA.FTZ R137, R0, R4, R137 ;  /* 0x0000000400897223 */ /* 0x000fe20000010089 */
[----:B------:R-:W-:Y:S01]  /*125c0*/  FMNMX3.FTZ R8, R8, R161, R159, !PT ;  /* 0x000000a108087276 */ /* 0x000fe2000781009f */
[CC--:B------:R-:W-:Y:S01]  /*125d0*/  FFMA.FTZ R151, R0.reuse, R7.reuse, R151 ;  /* 0x0000000700977223 */ /* 0x0c0fe20000010097 */
[----:B------:R-:W-:Y:S01]  /*125e0*/  FMNMX3.FTZ R9, R9, R170, R168, !PT ;  /* 0x000000aa09097276 */ /* 0x000fe200078100a8 */
[----:B------:R-:W-:Y:S01]  /*125f0*/  FFMA.FTZ R136, R0, R7, R136 ;  /* 0x0000000700887223 */ /* 0x000fe20000010088 */
[----:B------:R-:W-:Y:S02]  /*12600*/  I2FP.F32.S32 R6, R6 ;  /* 0x0000000600067245 */ /* 0x000fe40000201400 */
[----:B------:R-:W-:Y:S02]  /*12610*/  I2FP.F32.S32 R5, R5 ;  /* 0x0000000500057245 */ /* 0x000fe40000201400 */
        /* <DEDUP_REMOVED lines=69> */
[----:B------:R-:W-:Y:S01]  /*12a70*/  MUFU.EX2 R146, R146 ;  /* 0x0000009200927308 */ /* 0x000fe20000000800 */
[C---:B--2---:R-:W-:Y:S01]  /*12a80*/  FMUL.FTZ R6, R2.reuse, R130 ;  /* 0x0000008202067220 */ /* 0x044fe20000410000 */
[C---:B------:R-:W-:Y:S01]  /*12a90*/  FMUL.FTZ R7, R2.reuse, R131 ;  /* 0x0000008302077220 */ /* 0x040fe20000410000 */
[C---:B------:R-:W-:Y:S01]  /*12aa0*/  FMUL.FTZ R10, R2.reuse, R126 ;  /* 0x0000007e020a7220 */ /* 0x040fe20000410000 */
[C---:B------:R-:W-:Y:S01]  /*12ab0*/  FMUL.FTZ R11, R2.reuse, R127 ;  /* 0x0000007f020b7220 */ /* 0x040fe20000410000 */
[C---:B------:R-:W-:Y:S01]  /*12ac0*/  FMUL.FTZ R18, R2.reuse, R118 ;  /* 0x0000007602127220 */ /* 0x040fe20000410000 */
[C---:B------:R-:W-:Y:S01]  /*12ad0*/  FMUL.FTZ R19, R2.reuse, R119 ;  /* 0x0000007702137220 */ /* 0x040fe20000410000 */
[----:B------:R-:W-:Y:S03]  /*12ae0*/  LDSM.16.MT88.4 R124, [R205+0xf800] ;  /* 0x00f80000cd7c783b */ /* 0x000fe60000004200 */
[----:B------:R-:W1:Y:S01]  /*12af0*/  MUFU.EX2 R144, R144 ;  /* 0x0000009000907308 */ /* 0x000e620000000800 */
[C---:B------:R-:W-:Y:S01]  /*12b00*/  FMUL.FTZ R25, R3.reuse, R109 ;  /* 0x0000006d03197220 */ /* 0x040fe20000410000 */
        /* <DEDUP_REMOVED lines=11> */
[----:B------:R-:W-:Y:S01]  /*12bc0*/  FMUL.FTZ R43, R2, R95 ;  /* 0x0000005f022b7220 */ /* 0x000fe20000410000 */
[C---:B------:R-:W-:Y:S01]  /*12bd0*/  FMUL.FTZ R48, R3.reuse, R84 ;  /* 0x0000005403307220 */ /* 0x040fe20000410000 */
[----:B------:R-:W-:Y:S03]  /*12be0*/  LDSM.16.MT88.4 R92, [R204+0xd000] ;  /* 0x00d00000cc5c783b */ /* 0x000fe60000004200 */
[----:B------:R-:W2:Y:S01]  /*12bf0*/  MUFU.EX2 R142, R142 ;  /* 0x0000008e008e7308 */ /* 0x000ea20000000800 */
[----:B-1----:R-:W-:Y:S01]  /*12c00*/  F2FP.F16.F32.PACK_AB R128, R144, R146 ;  /* 0x000000929080723e */ /* 0x002fe200000000ff */
[C---:B------:R-:W-:Y:S01]  /*12c10*/  FMUL.FTZ R50, R2.reuse, R86 ;  /* 0x0000005602327220 */ /* 0x040fe20000410000 */
[----:B------:R-:W-:Y:S01]  /*12c20*/  FMUL.FTZ R65, R3, R69 ;  /* 0x0000004503417220 */ /* 0x000fe20000410000 */
[----:B------:R-:W-:Y:S01]  /*12c30*/  FMUL.FTZ R67, R2, R71 ;  /* 0x0000004702437220 */ /* 0x000fe20000410000 */
        /* <DEDUP_REMOVED lines=42> */
[----:B------:R-:W-:Y:S01]  /*12ee0*/  FFMA.FTZ R145, R2, R231, R145 ;  /* 0x000000e702917223 */ /* 0x000fe20000010091 */
[C---:B------:R-:W-:Y:S02]  /*12ef0*/  HMMA.16816.F32 R4, R128.reuse, R12, R4 ;  /* 0x0000000c8004723c */ /* 0x040fe40000001804 */
[----:B------:R-:W-:Y:S03]  /*12f00*/  MUFU.EX2 R165, R165 ;  /* 0x000000a500a57308 */ /* 0x000fe60000000800 */
[C---:B------:R-:W-:Y:S01]  /*12f10*/  FMUL.FTZ R12, R3.reuse, R120 ;  /* 0x00000078030c7220 */ /* 0x040fe20000410000 */
[C---:B------:R-:W-:Y:S01]  /*12f20*/  FMUL.FTZ R13, R3.reuse, R121 ;  /* 0x00000079030d7220 */ /* 0x040fe20000410000 */
[----:B------:R-:W-:Y:S01]  /*12f30*/  FADD.FTZ R142, R142, R145 ;  /* 0x000000918e8e7221 */ /* 0x000fe20000010000 */
[C---:B------:R-:W-:Y:S04]  /*12f40*/  HMMA.16816.F32 R8, R128.reuse, R14, R8 ;  /* 0x0000000e8008723c */ /* 0x040fe80000001808 */
[----:B------:R-:W-:Y:S01]  /*12f50*/  MUFU.EX2 R164, R164 ;  /* 0x000000a400a47308 */ /* 0x000fe20000000800 */
[C---:B------:R-:W-:Y:S01]  /*12f60*/  FMUL.FTZ R14, R2.reuse, R122 ;  /* 0x0000007a020e7220 */ /* 0x040fe20000410000 */
[----:B------:R-:W-:Y:S01]  /*12f70*/  FMUL.FTZ R15, R2, R123 ;  /* 0x0000007b020f7220 */ /* 0x000fe20000410000 */
[----:B------:R-:W-:Y:S01]  /*12f80*/  FFMA.FTZ R146, R3, R232, R146 ;  /* 0x000000e803927223 */ /* 0x000fe20000010092 */
[----:B------:R-:W-:Y:S06]  /*12f90*/  ISETP.GT.AND P1, PT, R223, R216, PT ;  /* 0x000000d8df00720c */ /* 0x000fec0003f24270 */
[----:B------:R-:W-:Y:S01]  /*12fa0*/  MUFU.EX2 R162, R162 ;  /* 0x000000a200a27308 */ /* 0x000fe20000000800 */
[----:B------:R-:W-:Y:S01]  /*12fb0*/  FADD.FTZ R146, R144, R146 ;  /* 0x0000009290927221 */ /* 0x000fe20000010000 */
[C---:B------:R-:W-:Y:S03]  /*12fc0*/  HMMA.16816.F32 R12, R128.reuse, R20, R12 ;  /* 0x00000014800c723c */ /* 0x040fe6000000180c */
[C---:B------:R-:W-:Y:S01]  /*12fd0*/  FMUL.FTZ R20, R3.reuse, R112 ;  /* 0x0000007003147220 */ /* 0x040fe20000410000 */
[C---:B------:R-:W-:Y:S04]  /*12fe0*/  FMUL.FTZ R21, R3.reuse, R113 ;  /* 0x0000007103157220 */ /* 0x040fe80000410000 */
        /* <DEDUP_REMOVED lines=38> */
[----:B------:R-:W2:Y:S02]  /*13250*/  MUFU.EX2 R98, R98 ;  /* 0x0000006200627308 */ /* 0x000ea40000000800 */
[C---:B------:R-:W-:Y:S01]  /*13260*/  FMUL.FTZ R44, R3.reuse, R88 ;  /* 0x00000058032c7220 */ /* 0x040fe20000410000 */
[----:B------:R-:W3:Y:S01]  /*13270*/  LDSM.16.MT88.4 R76, [R205+0xc800] ;  /* 0x00c80000cd4c783b */ /* 0x000ee20000004200 */
[----:B------:R-:W-:Y:S01]  /*13280*/  FMUL.FTZ R45, R3, R89 ;  /* 0x00000059032d7220 */ /* 0x000fe20000410000 */
[----:B------:R-:W-:Y:S01]  /*13290*/  FFMA.FTZ R150, R147, UR4, -R150 ;  /* 0x0000000493967c23 */ /* 0x000fe20008010896 */
[----:B------:R-:W-:Y:S01]  /*132a0*/  FFMA.FTZ R149, R134, UR4, -R149 ;  /* 0x0000000486957c23 */ /* 0x000fe20008010895 */
[C---:B------:R-:W-:Y:S03]  /*132b0*/  HMMA.16816.F32 R40, R128.reuse, R46, R40 ;  /* 0x0000002e8028723c */ /* 0x040fe60000001828 */
[----:B------:R-:W-:Y:S01]  /*132c0*/  MUFU.EX2 R96, R96 ;  /* 0x0000006000607308 */ /* 0x000fe20000000800 */
[C---:B------:R-:W-:Y:S01]  /*132d0*/  FMUL.FTZ R46, R2.reuse, R90 ;  /* 0x0000005a022e7220 */ /* 0x040fe20000410000 */
[C---:B------:R-:W-:Y:S02]  /*132e0*/  FMUL.FTZ R47, R2.reuse, R91 ;  /* 0x0000005b022f7220 */ /* 0x040fe40000410000 */
[----:B------:R-:W-:Y:S06]  /*132f0*/  LDSM.16.MT88.4 R88, [R139+0x800] ;  /* 0x000800008b58783b */ /* 0x000fec0000004200 */
[----:B------:R-:W4:Y:S01]  /*13300*/  MUFU.EX2 R97, R97 ;  /* 0x0000006100617308 */ /* 0x000f220000000800 */
[----:B--2---:R-:W-:Y:S01]  /*13310*/  F2FP.F16.F32.PACK_AB R69, R105, R98 ;  /* 0x000000626945723e */ /* 0x004fe200000000ff */
[C---:B------:R-:W-:Y:S03]  /*13320*/  HMMA.16816.F32 R44, R128.reuse, R52, R44 ;  /* 0x00000034802c723c */ /* 0x040fe6000000182c */
[C---:B------:R-:W-:Y:S01]  /*13330*/  FMUL.FTZ R52, R3.reuse, R80 ;  /* 0x0000005003347220 */ /* 0x040fe20000410000 */
[----:B------:R-:W-:Y:S04]  /*13340*/  FMUL.FTZ R53, R3, R81 ;  /* 0x0000005103357220 */ /* 0x000fe80000410000 */
[----:B------:R-:W2:Y:S01]  /*13350*/  MUFU.EX2 R99, R99 ;  /* 0x0000006300637308 */ /* 0x000ea20000000800 */
[C---:B------:R-:W-:Y:S03]  /*13360*/  HMMA.16816.F32 R48, R128.reuse, R54, R48 ;  /* 0x000000368030723c */ /* 0x040fe60000001830 */
[C---:B------:R-:W-:Y:S01]  /*13370*/  FMUL.FTZ R54, R2.reuse, R82 ;  /* 0x0000005202367220 */ /* 0x040fe20000410000 */
[----:B------:R-:W-:Y:S02]  /*13380*/  FMUL.FTZ R55, R2, R83 ;  /* 0x0000005302377220 */ /* 0x000fe40000410000 */
[----:B------:R-:W5:Y:S01]  /*13390*/  LDSM.16.MT88.4 R80, [R204+0xc800] ;  /* 0x00c80000cc50783b */ /* 0x000f620000004200 */
[----:B----4-:R-:W-:Y:S02]  /*133a0*/  F2FP.F16.F32.PACK_AB R68, R97, R96 ;  /* 0x000000606144723e */ /* 0x010fe400000000ff */
[----:B------:R-:W-:Y:S02]  /*133b0*/  MUFU.EX2 R106, R106 ;  /* 0x0000006a006a7308 */ /* 0x000fe40000000800 */
[C---:B------:R-:W-:Y:S03]  /*133c0*/  HMMA.16816.F32 R52, R128.reuse, R60, R52 ;  /* 0x0000003c8034723c */ /* 0x040fe60000001834 */
[C---:B------:R-:W-:Y:S01]  /*133d0*/  FMUL.FTZ R60, R3.reuse, R72 ;  /* 0x00000048033c7220 */ /* 0x040fe20000410000 */
[----:B------:R-:W-:Y:S01]  /*133e0*/  FMUL.FTZ R61, R3, R73 ;  /* 0x00000049033d7220 */ /* 0x000fe20000410000 */
[----:B--2---:R-:W-:Y:S03]  /*133f0*/  F2FP.F16.F32.PACK_AB R70, R104, R99 ;  /* 0x000000636846723e */ /* 0x004fe600000000ff */
[----:B------:R-:W2:Y:S01]  /*13400*/  MUFU.EX2 R107, R107 ;  /* 0x0000006b006b7308 */ /* 0x000ea20000000800 */
[----:B------:R-:W-:Y:S01]  /*13410*/  FADD.FTZ R3, R143, R146 ;  /* 0x000000928f037221 */ /* 0x000fe20000010000 */
[C---:B------:R-:W-:Y:S03]  /*13420*/  HMMA.16816.F32 R56, R128.reuse, R62, R56 ;  /* 0x0000003e8038723c */ /* 0x040fe60000001838 */
[C---:B------:R-:W-:Y:S01]  /*13430*/  FMUL.FTZ R62, R2.reuse, R74 ;  /* 0x0000004a023e7220 */ /* 0x040fe20000410000 */
[----:B------:R-:W-:Y:S01]  /*13440*/  FMUL.FTZ R63, R2, R75 ;  /* 0x0000004b023f7220 */ /* 0x000fe20000410000 */
[----:B------:R-:W-:Y:S01]  /*13450*/  FADD.FTZ R3, R140, R3 ;  /* 0x000000038c037221 */ /* 0x000fe20000010000 */
[----:B------:R-:W4:Y:S02]  /*13460*/  LDSM.16.MT88.4 R72, [R212+0x800] ;  /* 0x00080000d448783b */ /* 0x000f240000004200 */
[----:B------:R-:W-:Y:S01]  /*13470*/  MUFU.EX2 R176, R176 ;  /* 0x000000b000b07308 */ /* 0x000fe20000000800 */
[----:B------:R-:W-:Y:S02]  /*13480*/  FADD.FTZ R2, R96, R3 ;  /* 0x0000000360027221 */ /* 0x000fe40000010000 */
[C---:B-1----:R-:W-:Y:S03]  /*13490*/  HMMA.16816.F32 R60, R128.reuse, R84, R60 ;  /* 0x00000054803c723c */ /* 0x042fe6000000183c */
[----:B------:R-:W-:Y:S01]  /*134a0*/  FADD.FTZ R2, R97, R2 ;  /* 0x0000000261027221 */ /* 0x000fe20000010000 */
[----:B--2---:R-:W-:Y:S03]  /*134b0*/  F2FP.F16.F32.PACK_AB R71, R107, R106 ;  /* 0x0000006a6b47723e */ /* 0x004fe600000000ff */
[----:B------:R-:W1:Y:S01]  /*134c0*/  MUFU.EX2 R179, R179 ;  /* 0x000000b300b37308 */ /* 0x000e620000000800 */
[----:B------:R-:W-:Y:S01]  /*134d0*/  FADD.FTZ R3, R99, R2 ;  /* 0x0000000263037221 */ /* 0x000fe20000010000 */
[----:B------:R-:W-:Y:S01]  /*134e0*/  HMMA.16816.F32 R64, R128, R86, R64 ;  /* 0x000000568040723c */ /* 0x000fe20000001840 */
[----:B------:R-:W-:Y:S02]  /*134f0*/  LDSM.16.MT88.4 R84, [R139+0x4800] ;  /* 0x004800008b54783b */ /* 0x000fe40000004200 */
[----:B------:R-:W-:Y:S05]  /*13500*/  FADD.FTZ R3, R104, R3 ;  /* 0x0000000368037221 */ /* 0x000fea0000010000 */
[----:B------:R-:W-:Y:S01]  /*13510*/  MUFU.EX2 R181, R181 ;  /* 0x000000b500b57308 */ /* 0x000fe20000000800 */
[C---:B---3--:R-:W-:Y:S09]  /*13520*/  HMMA.16816.F32 R4, R68.reuse, R76, R4 ;  /* 0x0000004c4404723c */ /* 0x048ff20000001804 */
[----:B------:R-:W2:Y:S01]  /*13530*/  MUFU.EX2 R180, R180 ;  /* 0x000000b400b47308 */ /* 0x000ea20000000800 */
[C---:B------:R-:W-:Y:S01]  /*13540*/  HMMA.16816.F32 R8, R68.reuse, R78, R8 ;  /* 0x0000004e4408723c */ /* 0x040fe20000001808 */
[----:B------:R-:W3:Y:S08]  /*13550*/  LDSM.16.MT88.4 R76, [R205+0x10800] ;  /* 0x01080000cd4c783b */ /* 0x000ef00000004200 */
[----:B------:R-:W-:Y:S01]  /*13560*/  MUFU.EX2 R178, R178 ;  /* 0x000000b200b27308 */ /* 0x000fe20000000800 */
[C---:B-----5:R-:W-:Y:S09]  /*13570*/  HMMA.16816.F32 R12, R68.reuse, R80, R12 ;  /* 0x00000050440c723c */ /* 0x060ff2000000180c */
[----:B------:R-:W5:Y:S01]  /*13580*/  MUFU.EX2 R183, R183 ;  /* 0x000000b700b77308 */ /* 0x000f620000000800 */
[C---:B------:R-:W-:Y:S01]  /*13590*/  HMMA.16816.F32 R16, R68.reuse, R82, R16 ;  /* 0x000000524410723c */ /* 0x040fe20000001810 */
[----:B------:R-:W1:Y:S08]  /*135a0*/  LDSM.16.MT88.4 R80, [R204+0x10800] ;  /* 0x01080000cc50783b */ /* 0x000e700000004200 */
[----:B------:R-:W-:Y:S01]  /*135b0*/  MUFU.EX2 R182, R182 ;  /* 0x000000b600b67308 */ /* 0x000fe20000000800 */
[C---:B------:R-:W-:Y:S09]  /*135c0*/  HMMA.16816.F32 R20, R68.reuse, R88, R20 ;  /* 0x000000584414723c */ /* 0x040ff20000001814 */
[----:B------:R-:W5:Y:S01]  /*135d0*/  MUFU.EX2 R185, R185 ;  /* 0x000000b900b97308 */ /* 0x000f620000000800 */
[C---:B------:R-:W-:Y:S01]  /*135e0*/  HMMA.16816.F32 R24, R68.reuse, R90, R24 ;  /* 0x0000005a4418723c */ /* 0x040fe20000001818 */
[----:B------:R-:W2:Y:S08]  /*135f0*/  LDSM.16.MT88.4 R88, [R212+0x4800] ;  /* 0x00480000d458783b */ /* 0x000eb00000004200 */
[----:B------:R-:W-:Y:S01]  /*13600*/  MUFU.EX2 R190, R190 ;  /* 0x000000be00be7308 */ /* 0x000fe20000000800 */
[C---:B----4-:R-:W-:Y:S09]  /*13610*/  HMMA.16816.F32 R28, R68.reuse, R72, R28 ;  /* 0x00000048441c723c */ /* 0x050ff2000000181c */
[----:B------:R-:W4:Y:S01]  /*13620*/  MUFU.EX2 R191, R191 ;  /* 0x000000bf00bf7308 */ /* 0x000f220000000800 */
[C---:B------:R-:W-:Y:S01]  /*13630*/  HMMA.16816.F32 R32, R68.reuse, R74, R32 ;  /* 0x0000004a4420723c */ /* 0x040fe20000001820 */
[----:B------:R-:W5:Y:S08]  /*13640*/  LDSM.16.MT88.4 R72, [R205+0xd000] ;  /* 0x00d00000cd48783b */ /* 0x000f700000004200 */
[----:B------:R-:W-:Y:S01]  /*13650*/  MUFU.EX2 R192, R192 ;  /* 0x000000c000c07308 */ /* 0x000fe20000000800 */
[C---:B---3--:R-:W-:Y:S09]  /*13660*/  HMMA.16816.F32 R36, R68.reuse, R76, R36 ;  /* 0x0000004c4424723c */ /* 0x048ff20000001824 */
[----:B------:R-:W3:Y:S01]  /*13670*/  MUFU.EX2 R193, R193 ;  /* 0x000000c100c17308 */ /* 0x000ee20000000800 */
[C---:B------:R-:W-:Y:S01]  /*13680*/  HMMA.16816.F32 R40, R68.reuse, R78, R40 ;  /* 0x0000004e4428723c */ /* 0x040fe20000001828 */
[----:B------:R-:W4:Y:S08]  /*13690*/  LDSM.16.MT88.4 R76, [R139+0x1000] ;  /* 0x001000008b4c783b */ /* 0x000f300000004200 */
[----:B------:R-:W-:Y:S01]  /*136a0*/  MUFU.EX2 R188, R188 ;  /* 0x000000bc00bc7308 */ /* 0x000fe20000000800 */
[C---:B-1----:R-:W-:Y:S09]  /*136b0*/  HMMA.16816.F32 R44, R68.reuse, R80, R44 ;  /* 0x00000050442c723c */ /* 0x042ff2000000182c */
        /* <DEDUP_REMOVED lines=9> */
[C---:B--2---:R-:W-:Y:S09]  /*13750*/  HMMA.16816.F32 R60, R68.reuse, R88, R60 ;  /* 0x00000058443c723c */ /* 0x044ff2000000183c */
[----:B------:R-:W2:Y:S01]  /*13760*/  MUFU.EX2 R184, R184 ;  /* 0x000000b800b87308 */ /* 0x000ea20000000800 */
[----:B------:R-:W-:Y:S01]  /*13770*/  HMMA.16816.F32 R64, R68, R90, R64 ;  /* 0x0000005a4440723c */ /* 0x000fe20000001840 */
[----:B------:R-:W-:Y:S02]  /*13780*/  LDSM.16.MT88.4 R88, [R212+0x5000] ;  /* 0x00500000d458783b */ /* 0x000fe40000004200 */
[----:B------:R-:W-:Y:S01]  /*13790*/  F2FP.F16.F32.PACK_AB R68, R163, R160 ;  /* 0x000000a0a344723e */ /* 0x000fe200000000ff */
[----:B------:R-:W-:Y:S01]  /*137a0*/  FADD.FTZ R160, R160, R3 ;  /* 0x00000003a0a07221 */ /* 0x000fe20000010000 */
[----:B------:R-:W-:Y:S04]  /*137b0*/  F2FP.F16.F32.PACK_AB R69, R164, R165 ;  /* 0x000000a5a445723e */ /* 0x000fe800000000ff */
[----:B------:R-:W-:Y:S01]  /*137c0*/  MUFU.EX2 R174, R174 ;  /* 0x000000ae00ae7308 */ /* 0x000fe20000000800 */
[----:B------:R-:W-:Y:S01]  /*137d0*/  F2FP.F16.F32.PACK_AB R70, R167, R162 ;  /* 0x000000a2a746723e */ /* 0x000fe200000000ff */
[----:B------:R-:W-:Y:S01]  /*137e0*/  FADD.FTZ R163, R163, R160 ;  /* 0x000000a0a3a37221 */ /* 0x000fe20000010000 */
[----:B------:R-:W-:Y:S03]  /*137f0*/  F2FP.F16.F32.PACK_AB R71, R169, R166 ;  /* 0x000000a6a947723e */ /* 0x000fe600000000ff */
[----:B------:R-:W-:Y:S04]  /*13800*/  FADD.FTZ R162, R162, R163 ;  /* 0x000000a3a2a27221 */ /* 0x000fe80000010000 */
[----:B------:R-:W2:Y:S01]  /*13810*/  MUFU.EX2 R175, R175 ;  /* 0x000000af00af7308 */ /* 0x000ea20000000800 */
[C---:B-----5:R-:W-:Y:S03]  /*13820*/  HMMA.16816.F32 R4, R68.reuse, R72, R4 ;  /* 0x000000484404723c */ /* 0x060fe60000001804 */
[----:B------:R-:W-:Y:S06]  /*13830*/  FADD.FTZ R167, R167, R162 ;  /* 0x000000a2a7a77221 */ /* 0x000fec0000010000 */
[----:B------:R-:W-:Y:S01]  /*13840*/  MUFU.EX2 R172, R172 ;  /* 0x000000ac00ac7308 */ /* 0x000fe20000000800 */
[C---:B------:R-:W-:Y:S01]  /*13850*/  HMMA.16816.F32 R8, R68.reuse, R74, R8 ;  /* 0x0000004a4408723c */ /* 0x040fe20000001808 */
[----:B------:R-:W5:Y:S08]  /*13860*/  LDSM.16.MT88.4 R72, [R205+0x11000] ;  /* 0x01100000cd48783b */ /* 0x000f700000004200 */
[----:B------:R-:W2:Y:S01]  /*13870*/  MUFU.EX2 R171, R171 ;  /* 0x000000ab00ab7308 */ /* 0x000ea20000000800 */
[C---:B------:R-:W-:Y:S09]  /*13880*/  HMMA.16816.F32 R12, R68.reuse, R92, R12 ;  /* 0x0000005c440c723c */ /* 0x040ff2000000180c */
[----:B------:R-:W-:Y:S01]  /*13890*/  MUFU.EX2 R170, R170 ;  /* 0x000000aa00aa7308 */ /* 0x000fe20000000800 */
[C---:B------:R-:W-:Y:S01]  /*138a0*/  HMMA.16816.F32 R16, R68.reuse, R94, R16 ;  /* 0x0000005e4410723c */ /* 0x040fe20000001810 */
[----:B------:R-:W-:Y:S08]  /*138b0*/  LDSM.16.MT88.4 R92, [R204+0xd800] ;  /* 0x00d80000cc5c783b */ /* 0x000ff00000004200 */
[----:B------:R-:W2:Y:S01]  /*138c0*/  MUFU.EX2 R173, R173 ;  /* 0x000000ad00ad7308 */ /* 0x000ea20000000800 */
[C---:B----4-:R-:W-:Y:S09]  /*138d0*/  HMMA.16816.F32 R20, R68.reuse, R76, R20 ;  /* 0x0000004c4414723c */ /* 0x050ff20000001814 */
[----:B------:R-:W-:Y:S01]  /*138e0*/  MUFU.EX2 R161, R161 ;  /* 0x000000a100a17308 */ /* 0x000fe20000000800 */
[C---:B------:R-:W-:Y:S01]  /*138f0*/  HMMA.16816.F32 R24, R68.reuse, R78, R24 ;  /* 0x0000004e4418723c */ /* 0x040fe20000001818 */
[----:B------:R-:W4:Y:S08]  /*13900*/  LDSM.16.MT88.4 R76, [R204+0x11000] ;  /* 0x01100000cc4c783b */ /* 0x000f300000004200 */
[----:B------:R-:W2:Y:S01]  /*13910*/  MUFU.EX2 R168, R168 ;  /* 0x000000a800a87308 */ /* 0x000ea20000000800 */
[C---:B---3--:R-:W-:Y:S09]  /*13920*/  HMMA.16816.F32 R28, R68.reuse, R80, R28 ;  /* 0x00000050441c723c */ /* 0x048ff2000000181c */
[----:B------:R-:W-:Y:S01]  /*13930*/  MUFU.EX2 R158, R158 ;  /* 0x0000009e009e7308 */ /* 0x000fe20000000800 */
[C---:B------:R-:W-:Y:S01]  /*13940*/  HMMA.16816.F32 R32, R68.reuse, R82, R32 ;  /* 0x000000524420723c */ /* 0x040fe20000001820 */
[----:B------:R-:W3:Y:S08]  /*13950*/  LDSM.16.MT88.4 R80, [R205+0xd800] ;  /* 0x00d80000cd50783b */ /* 0x000ef00000004200 */
[----:B------:R-:W2:Y:S01]  /*13960*/  MUFU.EX2 R159, R159 ;  /* 0x0000009f009f7308 */ /* 0x000ea20000000800 */
[C---:B-----5:R-:W-:Y:S09]  /*13970*/  HMMA.16816.F32 R36, R68.reuse, R72, R36 ;  /* 0x000000484424723c */ /* 0x060ff20000001824 */
[----:B------:R-:W-:Y:S01]  /*13980*/  MUFU.EX2 R156, R156 ;  /* 0x0000009c009c7308 */ /* 0x000fe20000000800 */
[C---:B------:R-:W-:Y:S01]  /*13990*/  HMMA.16816.F32 R40, R68.reuse, R74, R40 ;  /* 0x0000004a4428723c */ /* 0x040fe20000001828 */
[----:B------:R-:W5:Y:S08]  /*139a0*/  LDSM.16.MT88.4 R72, [R139+0x1800] ;  /* 0x001800008b48783b */ /* 0x000f700000004200 */
[----:B------:R-:W2:Y:S01]  /*139b0*/  MUFU.EX2 R155, R155 ;  /* 0x0000009b009b7308 */ /* 0x000ea20000000800 */
[C---:B----4-:R-:W-:Y:S09]  /*139c0*/  HMMA.16816.F32 R44, R68.reuse, R76, R44 ;  /* 0x0000004c442c723c */ /* 0x050ff2000000182c */
[----:B------:R-:W-:Y:S01]  /*139d0*/  MUFU.EX2 R154, R154 ;  /* 0x0000009a009a7308 */ /* 0x000fe20000000800 */
[C---:B------:R-:W-:Y:S01]  /*139e0*/  HMMA.16816.F32 R48, R68.reuse, R78, R48 ;  /* 0x0000004e4430723c */ /* 0x040fe20000001830 */
[----:B------:R-:W4:Y:S08]  /*139f0*/  LDSM.16.MT88.4 R76, [R212+0x1800] ;  /* 0x00180000d44c783b */ /* 0x000f300000004200 */
[----:B------:R-:W2:Y:S01]  /*13a00*/  MUFU.EX2 R157, R157 ;  /* 0x0000009d009d7308 */ /* 0x000ea20000000800 */
[C---:B------:R-:W-:Y:S09]  /*13a10*/  HMMA.16816.F32 R52, R68.reuse, R84, R52 ;  /* 0x000000544434723c */ /* 0x040ff20000001834 */
[----:B------:R-:W-:Y:S01]  /*13a20*/  MUFU.EX2 R152, R152 ;  /* 0x0000009800987308 */ /* 0x000fe20000000800 */
[C---:B------:R-:W-:Y:S01]  /*13a30*/  HMMA.16816.F32 R56, R68.reuse, R86, R56 ;  /* 0x000000564438723c */ /* 0x040fe20000001838 */
[----:B------:R-:W-:Y:S08]  /*13a40*/  LDSM.16.MT88.4 R84, [R139+0x5800] ;  /* 0x005800008b54783b */ /* 0x000ff00000004200 */
[----:B------:R-:W2:Y:S01]  /*13a50*/  MUFU.EX2 R151, R151 ;  /* 0x0000009700977308 */ /* 0x000ea20000000800 */
[C---:B------:R-:W-:Y:S09]  /*13a60*/  HMMA.16816.F32 R60, R68.reuse, R88, R60 ;  /* 0x00000058443c723c */ /* 0x040ff2000000183c */
[----:B------:R-:W-:Y:S01]  /*13a70*/  MUFU.EX2 R137, R137 ;  /* 0x0000008900897308 */ /* 0x000fe20000000800 */
[----:B------:R-:W-:Y:S01]  /*13a80*/  HMMA.16816.F32 R64, R68, R90, R64 ;  /* 0x0000005a4440723c */ /* 0x000fe20000001840 */
[----:B------:R-:W-:Y:S02]  /*13a90*/  LDSM.16.MT88.4 R88, [R212+0x5800] ;  /* 0x00580000d458783b */ /* 0x000fe40000004200 */
[----:B------:R-:W-:Y:S01]  /*13aa0*/  F2FP.F16.F32.PACK_AB R68, R179, R176 ;  /* 0x000000b0b344723e */ /* 0x000fe200000000ff */
[----:B------:R-:W-:Y:S01]  /*13ab0*/  FADD.FTZ R176, R176, R167 ;  /* 0x000000a7b0b07221 */ /* 0x000fe20000010000 */
[----:B------:R-:W-:Y:S04]  /*13ac0*/  F2FP.F16.F32.PACK_AB R69, R180, R181 ;  /* 0x000000b5b445723e */ /* 0x000fe800000000ff */
[----:B------:R-:W2:Y:S01]  /*13ad0*/  MUFU.EX2 R136, R136 ;  /* 0x0000008800887308 */ /* 0x000ea20000000800 */
[----:B------:R-:W-:Y:S01]  /*13ae0*/  F2FP.F16.F32.PACK_AB R70, R183, R178 ;  /* 0x000000b2b746723e */ /* 0x000fe200000000ff */
[----:B------:R-:W-:Y:S01]  /*13af0*/  FADD.FTZ R179, R179, R176 ;  /* 0x000000b0b3b37221 */ /* 0x000fe20000010000 */
[----:B------:R-:W-:Y:S03]  /*13b00*/  F2FP.F16.F32.PACK_AB R71, R185, R182 ;  /* 0x000000b6b947723e */ /* 0x000fe600000000ff */
[----:B------:R-:W-:Y:S04]  /*13b10*/  FADD.FTZ R178, R178, R179 ;  /* 0x000000b3b2b27221 */ /* 0x000fe80000010000 */
[----:B------:R-:W-:Y:S01]  /*13b20*/  MUFU.EX2 R148, R148 ;  /* 0x0000009400947308 */ /* 0x000fe20000000800 */
[C---:B---3--:R-:W-:Y:S03]  /*13b30*/  HMMA.16816.F32 R4, R68.reuse, R80, R4 ;  /* 0x000000504404723c */ /* 0x048fe60000001804 */
[----:B------:R-:W-:Y:S06]  /*13b40*/  FADD.FTZ R183, R183, R178 ;  /* 0x000000b2b7b77221 */ /* 0x000fec0000010000 */
[----:B------:R-:W3:Y:S01]  /*13b50*/  MUFU.EX2 R147, R150 ;  /* 0x0000009600937308 */ /* 0x000ee20000000800 */
[C---:B------:R-:W-:Y:S01]  /*13b60*/  HMMA.16816.F32 R8, R68.reuse, R82, R8 ;  /* 0x000000524408723c */ /* 0x040fe20000001808 */
[----:B------:R-:W1:Y:S08]  /*13b70*/  LDSM.16.MT88.4 R80, [R205+0x11800] ;  /* 0x01180000cd50783b */ /* 0x000e700000004200 */
[----:B------:R-:W-:Y:S01]  /*13b80*/  MUFU.EX2 R135, R135 ;  /* 0x0000008700877308 */ /* 0x000fe20000000800 */
[C---:B------:R-:W-:Y:S09]  /*13b90*/  HMMA.16816.F32 R12, R68.reuse, R92, R12 ;  /* 0x0000005c440c723c */ /* 0x040ff2000000180c */
[----:B------:R-:W3:Y:S01]  /*13ba0*/  MUFU.EX2 R134, R149 ;  /* 0x0000009500867308 */ /* 0x000ee20000000800 */
[C---:B------:R-:W-:Y:S01]  /*13bb0*/  HMMA.16816.F32 R16, R68.reuse, R94, R16 ;  /* 0x0000005e4410723c */ /* 0x040fe20000001810 */
[----:B------:R-:W-:Y:S07]  /*13bc0*/  LDSM.16.MT88.4 R92, [R204+0xe000] ;  /* 0x00e00000cc5c783b */ /* 0x000fee0000004200 */
[C---:B-----5:R-:W-:Y:S08]  /*13bd0*/  HMMA.16816.F32 R20, R68.reuse, R72, R20 ;  /* 0x000000484414723c */ /* 0x060ff00000001814 */
[C---:B------:R-:W-:Y:S01]  /*13be0*/  HMMA.16816.F32 R24, R68.reuse, R74, R24 ;  /* 0x0000004a4418723c */ /* 0x040fe20000001818 */
[----:B------:R-:W5:Y:S07]  /*13bf0*/  LDSM.16.MT88.4 R72, [R204+0x11800] ;  /* 0x01180000cc48783b */ /* 0x000f6e0000004200 */
[C---:B----4-:R-:W-:Y:S08]  /*13c00*/  HMMA.16816.F32 R28, R68.reuse, R76, R28 ;  /* 0x0000004c441c723c */ /* 0x050ff0000000181c */
[C---:B------:R-:W-:Y:S01]  /*13c10*/  HMMA.16816.F32 R32, R68.reuse, R78, R32 ;  /* 0x0000004e4420723c */ /* 0x040fe20000001820 */
[----:B------:R-:W4:Y:S07]  /*13c20*/  LDSM.16.MT88.4 R76, [R205+0xe000] ;  /* 0x00e00000cd4c783b */ /* 0x000f2e0000004200 */
        /* <DEDUP_REMOVED lines=14> */
[----:B------:R-:W-:Y:S02]  /*13d10*/  F2FP.F16.F32.PACK_AB R69, R193, R192 ;  /* 0x000000c0c145723e */ /* 0x000fe400000000ff */
[----:B------:R-:W-:Y:S01]  /*13d20*/  F2FP.F16.F32.PACK_AB R70, R187, R188 ;  /* 0x000000bcbb46723e */ /* 0x000fe200000000ff */
[----:B------:R-:W-:Y:S01]  /*13d30*/  FADD.FTZ R191, R191, R190 ;  /* 0x000000bebfbf7221 */ /* 0x000fe20000010000 */
[----:B------:R-:W-:Y:S07]  /*13d40*/  F2FP.F16.F32.PACK_AB R71, R189, R186 ;  /* 0x000000babd47723e */ /* 0x000fee00000000ff */
[C---:B----4-:R-:W-:Y:S08]  /*13d50*/  HMMA.16816.F32 R4, R68.reuse, R76, R4 ;  /* 0x0000004c4404723c */ /* 0x050ff00000001804 */
[C---:B------:R-:W-:Y:S01]  /*13d60*/  HMMA.16816.F32 R8, R68.reuse, R78, R8 ;  /* 0x0000004e4408723c */ /* 0x040fe20000001808 */
[----:B------:R-:W4:Y:S07]  /*13d70*/  LDSM.16.MT88.4 R76, [R205+0x12000] ;  /* 0x01200000cd4c783b */ /* 0x000f2e0000004200 */
        /* <DEDUP_REMOVED lines=21> */
[----:B--2---:R-:W-:Y:S02]  /*13ed0*/  F2FP.F16.F32.PACK_AB R68, R184, R177 ;  /* 0x000000b1b844723e */ /* 0x004fe400000000ff */
[----:B------:R-:W-:Y:S02]  /*13ee0*/  F2FP.F16.F32.PACK_AB R69, R175, R174 ;  /* 0x000000aeaf45723e */ /* 0x000fe400000000ff */
[----:B------:R-:W-:Y:S02]  /*13ef0*/  F2FP.F16.F32.PACK_AB R70, R171, R172 ;  /* 0x000000acab46723e */ /* 0x000fe400000000ff */
[----:B------:R-:W-:Y:S07]  /*13f00*/  F2FP.F16.F32.PACK_AB R71, R173, R170 ;  /* 0x000000aaad47723e */ /* 0x000fee00000000ff */
[C---:B-----5:R-:W-:Y:S08]  /*13f10*/  HMMA.16816.F32 R4, R68.reuse, R72, R4 ;  /* 0x000000484404723c */ /* 0x060ff00000001804 */
        /* <DEDUP_REMOVED lines=49> */
[----:B------:R-:W-:Y:S02]  /*14230*/  F2FP.F16.F32.PACK_AB R69, R136, R137 ;  /* 0x000000898845723e */ /* 0x000fe400000000ff */
[----:B---3--:R-:W-:Y:S02]  /*14240*/  F2FP.F16.F32.PACK_AB R70, R147, R148 ;  /* 0x000000949346723e */ /* 0x008fe400000000ff */
[----:B------:R-:W-:Y:S07]  /*14250*/  F2FP.F16.F32.PACK_AB R71, R134, R135 ;  /* 0x000000878647723e */ /* 0x000fee00000000ff */
        /* <DEDUP_REMOVED lines=18> */
[----:B------:R-:W-:Y:S03]  /*14380*/  FADD.FTZ R2, R188, R191 ;  /* 0x000000bfbc027221 */ /* 0x000fe60000010000 */
        /* <DEDUP_REMOVED lines=27> */
[----:B------:R-:W-:Y:S01]  /*14540*/  FADD.FTZ R156, R156, R3 ;  /* 0x000000039c9c7221 */ /* 0x000fe20000010000 */
[----:B------:R-:W-:Y:S02]  /*14550*/  MOV R3, R132 ;  /* 0x0000008400037202 */ /* 0x000fe40000000f00 */
[----:B------:R-:W-:Y:S01]  /*14560*/  FADD.FTZ R2, R154, R159 ;  /* 0x0000009f9a027221 */ /* 0x000fe20000010000 */
[C---:B------:R-:W-:Y:S03]  /*14570*/  HMMA.16816.F32 R76, R68.reuse, R78, R56 ;  /* 0x0000004e444c723c */ /* 0x040fe60000001838 */
[----:B------:R-:W-:Y:S01]  /*14580*/  FADD.FTZ R155, R155, R156 ;  /* 0x0000009c9b9b7221 */ /* 0x000fe20000010000 */
[----:B------:R-:W-:Y:S03]  /*14590*/  FADD.FTZ R2, R157, R2 ;  /* 0x000000029d027221 */ /* 0x000fe60000010000 */
[----:B------:R-:W-:Y:S01]  /*145a0*/  FADD.FTZ R152, R152, R155 ;  /* 0x0000009b98987221 */ /* 0x000fe20000010000 */
[C---:B--2---:R-:W-:Y:S03]  /*145b0*/  HMMA.16816.F32 R72, R68.reuse, R4, R60 ;  /* 0x000000044448723c */ /* 0x044fe6000000183c */
[----:B------:R-:W-:Y:S01]  /*145c0*/  FADD.FTZ R137, R137, R2 ;  /* 0x0000000289897221 */ /* 0x000fe20000010000 */
[----:B------:R-:W-:Y:S01]  /*145d0*/  FADD.FTZ R151, R151, R152 ;  /* 0x0000009897977221 */ /* 0x000fe20000010000 */
[----:B------:R-:W-:Y:S02]  /*145e0*/  MOV R2, R133 ;  /* 0x0000008500027202 */ /* 0x000fe40000000f00 */
[----:B------:R-:W-:Y:S01]  /*145f0*/  FADD.FTZ R136, R136, R137 ;  /* 0x0000008988887221 */ /* 0x000fe20000010000 */
[----:B------:R-:W-:Y:S03]  /*14600*/  HMMA.16816.F32 R68, R68, R6, R64 ;  /* 0x000000064444723c */ /* 0x000fe60000001840 */
[----:B------:R-:W-:Y:S01]  /*14610*/  FADD.FTZ R148, R148, R151 ;  /* 0x0000009794947221 */ /* 0x000fe20000010000 */
[----:B------:R-:W-:Y:S03]  /*14620*/  FADD.FTZ R135, R135, R136 ;  /* 0x0000008887877221 */ /* 0x000fe60000010000 */
[----:B------:R-:W-:Y:S01]  /*14630*/  FADD.FTZ R232, R147, R148 ;  /* 0x0000009493e87221 */ /* 0x000fe20000010000 */
[----:B------:R-:W-:Y:S01]  /*14640*/  FADD.FTZ R231, R134, R135 ;  /* 0x0000008786e77221 */ /* 0x000fe20000010000 */
[----:B------:R-:W-:Y:S11]  /*14650*/  @P1 BRA `(.L_x_3164) ;  /* 0xffffffa800681947 */ /* 0x000ff6000383ffff */
.L_x_3160:
[----:B------:R-:W1:Y:S01]  /*14660*/  SHFL.BFLY PT, R7, R232, 0x2, 0x1f ;  /* 0x0c401f00e8077f89 */ /* 0x000e6200000e0000 */
[C---:B------:R-:W-:Y:S01]  /*14670*/  SHF.L.U32 R2, R210.reuse, 0x4, RZ ;  /* 0x00000004d2027819 */ /* 0x040fe200000006ff */
[----:B------:R-:W-:Y:S01]  /*14680*/  S2UR UR8, SR_CTAID.Y ;  /* 0x00000000000879c3 */ /* 0x000fe20000002600 */
[----:B------:R-:W-:Y:S01]  /*14690*/  SHF.L.U32 R6, R210, 0x1, RZ ;  /* 0x00000001d2067819 */ /* 0x000fe200000006ff */
[----:B------:R-:W2:Y:S01]  /*146a0*/  SHFL.BFLY PT, R8, R231, 0x2, 0x1f ;  /* 0x0c401f00e7087f89 */ /* 0x000ea200000e0000 */
[----:B------:R-:W-:Y:S01]  /*146b0*/  SHF.R.U32.HI R135, RZ, 0x4, R210 ;  /* 0x00000004ff877819 */ /* 0x000fe200000116d2 */
[----:B------:R-:W3:Y:S01]  /*146c0*/  LDCU UR4, c[0x0][0x44c] ;  /* 0x00008980ff0477ac */ /* 0x000ee20008000800 */
[----:B------:R-:W-:Y:S01]  /*146d0*/  LOP3.LUT R211, R211, 0x6, R6, 0xf8, !PT ;  /* 0x00000006d3d37812 */ /* 0x000fe200078ef806 */
[----:B------:R-:W-:Y:S01]  /*146e0*/  BSSY.RECONVERGENT B0, `(.L_x_3165) ;  /* 0x00000c1000007945 */ /* 0x000fe20003800200 */
[----:B------:R-:W-:Y:S01]  /*146f0*/  LOP3.LUT R0, R209, 0x30, RZ, 0xc0, !PT ;  /* 0x00000030d1007812 */ /* 0x000fe200078ec0ff */
[----:B------:R-:W-:Y:S01]  /*14700*/  S2UR UR7, SR_CTAID.Z ;  /* 0x00000000000779c3 */ /* 0x000fe20000002700 */
[----:B------:R-:W-:-:S02]  /*14710*/  SHF.R.U32.HI R3, RZ, 0x2, R210 ;  /* 0x00000002ff037819 */ /* 0x000fc400000116d2 */
[----:B------:R-:W-:Y:S02]  /*14720*/  R2P PR, R210, 0x18 ;  /* 0x00000018d2007804 */ /* 0x000fe40000000000 */
[----:B------:R-:W-:Y:S02]  /*14730*/  LOP3.LUT R3, R0, 0x7, R3, 0xf8, !PT ;  /* 0x0000000700037812 */ /* 0x000fe400078ef803 */
[----:B------:R-:W-:Y:S01]  /*14740*/  SHF.L.U32 R0, R210, 0x2, RZ ;  /* 0x00000002d2007819 */ /* 0x000fe200000006ff */
[----:B------:R-:W4:Y:S01]  /*14750*/  LDC R15, c[0x0][0x3e0] ;  /* 0x0000f800ff0f7b82 */ /* 0x000f220000000800 */
[----:B------:R-:W-:Y:S02]  /*14760*/  SEL R207, R207, 0xffffffc0, !P3 ;  /* 0xffffffc0cfcf7807 */ /* 0x000fe40005800000 */
[----:B------:R-:W-:Y:S02]  /*14770*/  LOP3.LUT R12, R0, 0x1f8, RZ, 0xc0, !PT ;  /* 0x000001f8000c7812 */ /* 0x000fe400078ec0ff */
[----:B------:R-:W-:Y:S01]  /*14780*/  IADD3 R13, PT, PT, R135, 0x8, RZ ;  /* 0x00000008870d7810 */ /* 0x000fe20007ffe0ff */
[----:B-1----:R-:W-:Y:S01]  /*14790*/  FADD.FTZ R7, R7, R232 ;  /* 0x000000e807077221 */ /* 0x002fe20000010000 */
[----:B------:R-:W-:Y:S01]  /*147a0*/  LOP3.LUT R209, R12, 0x38, R209, 0x78, !PT ;  /* 0x000000380cd17812 */ /* 0x000fe200078e78d1 */
[----:B------:R-:W1:Y:S01]  /*147b0*/  S2UR UR6, SR_CTAID.X ;  /* 0x00000000000679c3 */ /* 0x000e620000002500 */
[----:B------:R-:W-:Y:S01]  /*147c0*/  IADD3 R11, PT, PT, R135, 0x10, RZ ;  /* 0x00000010870b7810 */ /* 0x000fe20007ffe0ff */
[----:B--2---:R-:W-:Y:S01]  /*147d0*/  FADD.FTZ R8, R8, R231 ;  /* 0x000000e708087221 */ /* 0x004fe20000010000 */
[----:B------:R-:W2:Y:S05]  /*147e0*/  SHFL.BFLY PT, R4, R7, 0x1, 0x1f ;  /* 0x0c201f0007047f89 */ /* 0x000eaa00000e0000 */
[----:B------:R-:W-:Y:S01]  /*147f0*/  BAR.SYNC.DEFER_BLOCKING 0x0 ;  /* 0x0000000000007b1d */ /* 0x000fe20000010000 */
[----:B------:R-:W-:-:S02]  /*14800*/  ISETP.GE.AND P5, PT, R13, R214, PT ;  /* 0x000000d60d00720c */ /* 0x000fc40003fa6270 */
[----:B------:R-:W-:Y:S02]  /*14810*/  ISETP.GE.AND P2, PT, R11, R214, PT ;  /* 0x000000d60b00720c */ /* 0x000fe40003f46270 */
[----:B------:R-:W-:Y:S02]  /*14820*/  IADD3 R11, PT, PT, R135, 0x20, RZ ;  /* 0x00000020870b7810 */ /* 0x000fe40007ffe0ff */
[----:B------:R-:W-:Y:S01]  /*14830*/  LOP3.LUT P6, RZ, R210, 0x3, RZ, 0xc0, !PT ;  /* 0x00000003d2ff7812 */ /* 0x000fe200078cc0ff */
[----:B------:R-:W5:Y:S01]  /*14840*/  SHFL.BFLY PT, R5, R8, 0x1, 0x1f ;  /* 0x0c201f0008057f89 */ /* 0x000f6200000e0000 */
[----:B-1----:R-:W-:Y:S01]  /*14850*/  USHF.L.U32 UR6, UR6, 0x6, URZ ;  /* 0x0000000606067899 */ /* 0x002fe200080006ff */
[----:B--2---:R-:W-:Y:S01]  /*14860*/  FADD.FTZ R4, R7, R4 ;  /* 0x0000000407047221 */ /* 0x004fe20000010000 */
[C---:B------:R-:W-:Y:S02]  /*14870*/  LOP3.LUT R7, R2.reuse, 0x1c0, RZ, 0xc0, !PT ;  /* 0x000001c002077812 */ /* 0x040fe400078ec0ff */
[----:B------:R-:W-:Y:S01]  /*14880*/  LOP3.LUT R2, R2, 0x10, RZ, 0xc0, !PT ;  /* 0x0000001002027812 */ /* 0x000fe200078ec0ff */
[----:B------:R-:W1:Y:S01]  /*14890*/  MUFU.RCP R10, R4 ;  /* 0x00000004000a7308 */ /* 0x000e620000001000 */
[----:B------:R-:W-:-:S02]  /*148a0*/  LOP3.LUT R6, R7, 0x38, R6, 0xf8, !PT ;  /* 0x0000003807067812 */ /* 0x000fc400078ef806 */
[----:B------:R-:W-:Y:S02]  /*148b0*/  IADD3 R7, PT, PT, R135, 0x18, RZ ;  /* 0x0000001887077810 */ /* 0x000fe40007ffe0ff */
[----:B------:R-:W-:Y:S02]  /*148c0*/  LOP3.LUT R6, R211, R6, RZ, 0xfc, !PT ;  /* 0x00000006d3067212 */ /* 0x000fe400078efcff */
[----:B------:R-:W-:Y:S01]  /*148d0*/  ISETP.GE.AND P1, PT, R7, R214, PT ;  /* 0x000000d60700720c */ /* 0x000fe20003f26270 */
[----:B-----5:R-:W-:Y:S01]  /*148e0*/  FADD.FTZ R5, R8, R5 ;  /* 0x0000000508057221 */ /* 0x020fe20000010000 */
[----:B------:R-:W-:Y:S02]  /*148f0*/  SEL R7, R208, 0xffffffe0, !P0 ;  /* 0xffffffe0d0077807 */ /* 0x000fe40004000000 */
[----:B------:R-:W-:Y:S01]  /*14900*/  FSETP.NE.FTZ.AND P3, PT, R4, RZ, PT ;  /* 0x000000ff0400720b */ /* 0x000fe20003f75000 */
[----:B------:R-:W2:Y:S01]  /*14910*/  MUFU.RCP R9, R5 ;  /* 0x0000000500097308 */ /* 0x000ea20000001000 */
[----:B------:R-:W-:-:S02]  /*14920*/  FSETP.NE.FTZ.AND P0, PT, R5, RZ, PT ;  /* 0x000000ff0500720b */ /* 0x000fc40003f15000 */
[----:B------:R-:W-:Y:S02]  /*14930*/  LEA R6, R6, UR5, 0x2 ;  /* 0x0000000506067c11 */ /* 0x000fe4000f8e10ff */
[----:B-1----:R-:W-:Y:S02]  /*14940*/  FSEL R10, R10, 1, P3 ;  /* 0x3f8000000a0a7808 */ /* 0x002fe40001800000 */
[C---:B------:R-:W-:Y:S02]  /*14950*/  IADD3 R8, PT, PT, R6.reuse, 0x80, RZ ;  /* 0x0000008006087810 */ /* 0x040fe40007ffe0ff */
[----:B------:R-:W-:Y:S01]  /*14960*/  @P4 IADD3 R8, PT, PT, R6, -0x80, RZ ;  /* 0xffffff8006084810 */ /* 0x000fe20007ffe0ff */
[C---:B------:R-:W-:Y:S01]  /*14970*/  FMUL.FTZ R128, R10.reuse, R128 ;  /* 0x000000800a807220 */ /* 0x040fe20000410000 */
[----:B------:R-:W-:Y:S01]  /*14980*/  IADD3 R12, PT, PT, R207, R6, RZ ;  /* 0x00000006cf0c7210 */ /* 0x000fe20007ffe0ff */
[C---:B------:R-:W-:Y:S01]  /*14990*/  FMUL.FTZ R129, R10.reuse, R129 ;  /* 0x000000810a817220 */ /* 0x040fe20000410000 */
[C---:B------:R-:W-:Y:S01]  /*149a0*/  FMUL.FTZ R124, R10.reuse, R124 ;  /* 0x0000007c0a7c7220 */ /* 0x040fe20000410000 */
[C---:B------:R-:W-:Y:S01]  /*149b0*/  FMUL.FTZ R125, R10.reuse, R125 ;  /* 0x0000007d0a7d7220 */ /* 0x040fe20000410000 */
[C---:B------:R-:W-:Y:S01]  /*149c0*/  FMUL.FTZ R120, R10.reuse, R120 ;  /* 0x000000780a787220 */ /* 0x040fe20000410000 */
[C---:B------:R-:W-:Y:S01]  /*149d0*/  FMUL.FTZ R121, R10.reuse, R121 ;  /* 0x000000790a797220 */ /* 0x040fe20000410000 */
[----:B--2---:R-:W-:Y:S01]  /*149e0*/  FSEL R9, R9, 1, P0 ;  /* 0x3f80000009097808 */ /* 0x004fe20000000000 */
[C---:B------:R-:W-:Y:S01]  /*149f0*/  FMUL.FTZ R116, R10.reuse, R116 ;  /* 0x000000740a747220 */ /* 0x040fe20000410000 */
        /* <DEDUP_REMOVED lines=35> */
[----:B------:R-:W-:Y:S01]  /*14c30*/  IADD3 R9, PT, PT, R7, R6, RZ ;  /* 0x0000000607097210 */ /* 0x000fe20007ffe0ff */
[C---:B------:R-:W-:Y:S01]  /*14c40*/  FMUL.FTZ R113, R10.reuse, R113 ;  /* 0x000000710a717220 */ /* 0x040fe20000410000 */
[----:B------:R-:W-:Y:S01]  /*14c50*/  IADD3 R16, PT, PT, R207, R8, RZ ;  /* 0x00000008cf107210 */ /* 0x000fe20007ffe0ff */
        /* <DEDUP_REMOVED lines=43> */
[----:B------:R-:W-:Y:S01]  /*14f10*/  STS.64 [R16], R104 ;  /* 0x0000006810007388 */ /* 0x000fe20000000a00 */
[----:B--2---:R-:W-:-:S03]  /*14f20*/  @P3 FMUL.FTZ R4, R4, 0.69314718246459960938 ;  /* 0x3f31721804043820 */ /* 0x004fc60000410000 */
[----:B------:R-:W-:Y:S04]  /*14f30*/  STS.64 [R16+0x800], R106 ;  /* 0x0008006a10007388 */ /* 0x000fe80000000a00 */
[----:B------:R-:W-:Y:S01]  /*14f40*/  STS.64 [R7], R100 ;  /* 0x0000006407007388 */ /* 0x000fe20000000a00 */
[----:B---3--:R-:W-:-:S03]  /*14f50*/  @P0 FMUL.FTZ R5, R5, 0.69314718246459960938 ;  /* 0x3f31721805050820 */ /* 0x008fc60000410000 */
[----:B------:R-:W-:Y:S01]  /*14f60*/  STS.64 [R7+0x800], R102 ;  /* 0x0008006607007388 */ /* 0x000fe20000000a00 */
[----:B-----5:R-:W-:-:S03]  /*14f70*/  IMAD R10, R10, UR8, R225 ;  /* 0x000000080a0a7c24 */ /* 0x020fc6000f8e02e1 */
        /* <DEDUP_REMOVED lines=12> */
[----:B------:R3:W-:Y:S01]  /*15040*/  STS.64 [R14+0x4000], R76 ;  /* 0x0040004c0e007388 */ /* 0x0007e20000000a00 */
[----:B------:R-:W-:-:S03]  /*15050*/  IMAD R6, R10, R15, R6 ;  /* 0x0000000f0a067224 */ /* 0x000fc600078e0206 */
[----:B------:R-:W-:Y:S04]  /*15060*/  STS.64 [R14+0x4800], R78 ;  /* 0x0048004e0e007388 */ /* 0x000fe80000000a00 */
[----:B------:R4:W-:Y:S04]  /*15070*/  STS.64 [R16+0x4000], R72 ;  /* 0x0040004810007388 */ /* 0x0009e80000000a00 */
[----:B------:R-:W-:Y:S04]  /*15080*/  STS.64 [R16+0x4800], R74 ;  /* 0x0048004a10007388 */ /* 0x000fe80000000a00 */
[----:B------:R5:W-:Y:S01]  /*15090*/  STS.64 [R7+0x4000], R68 ;  /* 0x0040004407007388 */ /* 0x000be20000000a00 */
[----:B--2---:R-:W-:-:S03]  /*150a0*/  MOV R80, 0xff800000 ;  /* 0xff80000000507802 */ /* 0x004fc60000000f00 */
[----:B------:R2:W-:Y:S01]  /*150b0*/  STS.64 [R7+0x4800], R70 ;  /* 0x0048004607007388 */ /* 0x0005e20000000a00 */
[----:B-1----:R-:W-:Y:S01]  /*150c0*/  @P3 FFMA.FTZ R80, R133, R18, R4 ;  /* 0x0000001285503223 */ /* 0x002fe20000010004 */
[----:B------:R-:W-:Y:S01]  /*150d0*/  BAR.SYNC.DEFER_BLOCKING 0x0 ;  /* 0x0000000000007b1d */ /* 0x000fe20000010000 */
[----:B---3--:R-:W-:Y:S01]  /*150e0*/  MOV R76, 0xff800000 ;  /* 0xff800000004c7802 */ /* 0x008fe20000000f00 */
[----:B------:R-:W-:Y:S01]  /*150f0*/  @P0 FFMA.FTZ R76, R132, R17, R5 ;  /* 0x00000011844c0223 */ /* 0x000fe20000010005 */
[----:B----4-:R-:W-:Y:S01]  /*15100*/  IMAD R72, R6, R11, UR6 ;  /* 0x0000000606487e24 */ /* 0x010fe2000f8e020b */
[----:B------:R-:W-:-:S03]  /*15110*/  LOP3.LUT R73, R206, 0x1f80, RZ, 0xc0, !PT ;  /* 0x00001f80ce497812 */ /* 0x000fc600078ec0ff */
[----:B-----5:R-:W-:Y:S01]  /*15120*/  IMAD R68, R72, UR4, RZ ;  /* 0x0000000448447c24 */ /* 0x020fe2000f8e02ff */
[----:B------:R-:W-:Y:S01]  /*15130*/  IADD3 R69, PT, PT, R135, 0x28, RZ ;  /* 0x0000002887457810 */ /* 0x000fe20007ffe0ff */
        /* <DEDUP_REMOVED lines=18> */
[C---:B--2---:R-:W-:Y:S01]  /*15260*/  VIADD R71, R3.reuse, 0x8 ;  /* 0x0000000803477836 */ /* 0x044fe20000000000 */
        /* <DEDUP_REMOVED lines=8> */
.L_x_3166:
[----:B------:R-:W-:Y:S05]  /*152f0*/  BSYNC.RECONVERGENT B0 ;  /* 0x0000000000007941 */ /* 0x000fea0003800200 */
.L_x_3165:
[-C--:B------:R-:W-:Y:S01]  /*15300*/  ISETP.GE.AND P6, PT, R135, R214.reuse, PT ;  /* 0x000000d68700720c */ /* 0x080fe20003fc6270 */
[----:B------:R-:W-:Y:S01]  /*15310*/  BSSY.RECONVERGENT B0, `(.L_x_3167) ;  /* 0x0000011000007945 */ /* 0x000fe20003800200 */
[----:B------:R-:W-:Y:S01]  /*15320*/  LOP3.LUT R73, R73, 0x3c, R0, 0xf8, !PT ;  /* 0x0000003c49497812 */ /* 0x000fe200078ef800 */
[----:B------:R-:W-:Y:S01]  /*15330*/  VIADD R3, R135, 0x30 ;  /* 0x0000003087037836 */ /* 0x000fe20000000000 */
[----:B------:R-:W-:Y:S02]  /*15340*/  ISETP.GE.AND P3, PT, R69, R214, PT ;  /* 0x000000d64500720c */ /* 0x000fe40003f66270 */
[----:B--23--:R-:W-:Y:S02]  /*15350*/  LOP3.LUT R70, R0, 0x3c, RZ, 0xc0, !PT ;  /* 0x0000003c00467812 */ /* 0x00cfe400078ec0ff */
[----:B------:R-:W-:Y:S02]  /*15360*/  IADD3 R69, P0, PT, R68, R73, RZ ;  /* 0x0000004944457210 */ /* 0x000fe40007f1e0ff */
        /* <DEDUP_REMOVED lines=9> */
[----:B-1----:R2:W-:Y:S04]  /*15400*/  @!P6 STG.E.128 desc[UR14][R72.64], R64 ;  /* 0x000000404800e986 */ /* 0x0025e8000c101d0e */
[----:B------:R2:W-:Y:S02]  /*15410*/  @!P0 STG.E.128 desc[UR14][R72.64+0x100], R32 ;  /* 0x0001002048008986 */ /* 0x0005e4000c101d0e */
.L_x_3168:
[----:B------:R-:W-:Y:S05]  /*15420*/  BSYNC.RECONVERGENT B0 ;  /* 0x0000000000007941 */ /* 0x000fea0003800200 */
.L_x_3167:
        /* <DEDUP_REMOVED lines=17> */
.L_x_3170:
[----:B------:R-:W-:Y:S05]  /*15540*/  BSYNC.RECONVERGENT B0 ;  /* 0x0000000000007941 */ /* 0x000fea0003800200 */
.L_x_3169:
        /* <DEDUP_REMOVED lines=16> */
.L_x_3172:
[----:B------:R-:W-:Y:S05]  /*15650*/  BSYNC.RECONVERGENT B0 ;  /* 0x0000000000007941 */ /* 0x000fea0003800200 */
.L_x_3171:
        /* <DEDUP_REMOVED lines=13> */
.L_x_3174:
[----:B------:R-:W-:Y:S05]  /*15730*/  BSYNC.RECONVERGENT B0 ;  /* 0x0000000000007941 */ /* 0x000fea0003800200 */
.L_x_3173:
        /* <DEDUP_REMOVED lines=13> */
.L_x_3176:
[----:B------:R-:W-:Y:S05]  /*15810*/  BSYNC.RECONVERGENT B0 ;  /* 0x0000000000007941 */ /* 0x000fea0003800200 */
.L_x_3175:
        /* <DEDUP_REMOVED lines=13> */
.L_x_3178:
[----:B------:R-:W-:Y:S05]  /*158f0*/  BSYNC.RECONVERGENT B0 ;  /* 0x0000000000007941 */ /* 0x000fea0003800200 */
.L_x_3177:
        /* <DEDUP_REMOVED lines=13> */
.L_x_3180:
[----:B------:R-:W-:Y:S05]  /*159d0*/  BSYNC.RECONVERGENT B0 ;  /* 0x0000000000007941 */ /* 0x000fea0003800200 */
.L_x_3179:
        /* <DEDUP_REMOVED lines=14> */
.L_x_3181:
        /* <DEDUP_REMOVED lines=12> */
.L_x_7233:


//--------------------- .text._ZN5flash24flash_fwd_splitkv_kernelI23Flash_fwd_kernel_traitsILi128ELi64ELi128ELi4ELb0ELb0EN7cutlass6half_tE19Flash_kernel_traitsILi128ELi64ELi128ELi4ES3_EELb1ELb0ELb0ELb0ELb1ELb0ELb1ELb1EEEvNS_16Flash_fwd_paramsE --------------------------
	.section	.text._ZN5flash24flash_fwd_splitkv_kernelI23Flash_fwd_kernel_traitsILi128ELi64ELi128ELi4ELb0ELb0EN7cutlass6half_tE19Flash_kernel_traitsILi128ELi64ELi128ELi4ES3_EELb1ELb0ELb0ELb0ELb1ELb0ELb1ELb1EEEvNS_16Flash_fwd_paramsE,"ax",@progbits
	.align	128
        .global         _ZN5flash24flash_fwd_splitkv_kernelI23Flash_fwd_kernel_traitsILi128ELi64ELi128ELi4ELb0ELb0EN7cutlass6half_tE19Flash_kernel_traitsILi128ELi64ELi128ELi4ES3_EELb1ELb0ELb0ELb0ELb1ELb0ELb1ELb1EEEvNS_16Flash_fwd_paramsE
        .type           _ZN5flash24flash_fwd_splitkv_kernelI23Flash_fwd_kernel_traitsILi128ELi64ELi128ELi4ELb0ELb0EN7cutlass6half_tE19Flash_kernel_traitsILi128ELi64ELi128ELi4ES3_EELb1ELb0ELb0ELb0ELb1ELb0ELb1ELb1EEEvNS_16Flash_fwd_paramsE,@function
        .size           _ZN5flash24flash_fwd_splitkv_kernelI23Flash_fwd_kernel_traitsILi128ELi64ELi128ELi4ELb0ELb0EN7cutlass6half_tE19Flash_kernel_traitsILi128ELi64ELi128ELi4ES3_EELb1ELb0ELb0ELb0ELb1ELb0ELb1ELb1EEEvNS_16Flash_fwd_paramsE,(.L_x_7234 - _ZN5flash24flash_fwd_splitkv_kernelI23Flash_fwd_kernel_traitsILi128ELi64ELi128ELi4ELb0ELb0EN7cutlass6half_tE19Flash_kernel_traitsILi128ELi64ELi128ELi4ES3_EELb1ELb0ELb0ELb0ELb1ELb0ELb1ELb1EEEvNS_16Flash_fwd_paramsE)
        .other          _ZN5flash24flash_fwd_splitkv_kernelI23Flash_fwd_kernel_traitsILi128ELi64ELi128ELi4ELb0ELb0EN7cutlass6half_tE19Flash_kernel_traitsILi128ELi64ELi128ELi4ES3_EELb1ELb0ELb0ELb0ELb1ELb0ELb1ELb1EEEvNS_16Flash_fwd_paramsE,@"STO_CUDA_ENTRY STV_DEFAULT"
_ZN5flash24flash_fwd_splitkv_kernelI23Flash_fwd_kernel_traitsILi128ELi64ELi128ELi4ELb0ELb0EN7cutlass6half_tE19Flash_kernel_traitsILi128ELi64ELi128ELi4ES3_EELb1ELb0ELb0ELb0ELb1ELb0ELb1ELb1EEEvNS_16Flash_fwd_paramsE:
.text._ZN5flash24flash_fwd_splitkv_kernelI23Flash_fwd_kernel_traitsILi128ELi64ELi128ELi4ELb0ELb0EN7cutlass6half_tE19Flash_kernel_traitsILi128ELi64ELi128ELi4ES3_EELb1ELb0ELb0ELb0ELb1ELb0ELb1ELb1EEEvNS_16Flash_fwd_paramsE:
[----:B------:R-:W-:Y:S08]  /*0000*/  LDC R1, c[0x0][0x37c] ;  /* 0x0000df00ff017b82 */ /* 0x000ff00000000800 */
[----:B------:R-:W1:Y:S01]  /*0010*/  LDC R4, c[0x0][0x3e0] ;  /* 0x0000f800ff047b82 */ /* 0x000e620000000800 */
[----:B------:R-:W2:Y:S01]  /*0020*/  S2R R7, SR_CTAID.Z ;  /* 0x0000000000077919 */ /* 0x000ea20000002700 */
[----:B------:R-:W-:Y:S01]  /*0030*/  IMAD.MOV.U32 R2, RZ, RZ, RZ ;  /* 0x000000ffff027224 */ /* 0x000fe200078e00ff */
[----:B------:R-:W3:Y:S01]  /*0040*/  LDCU.64 UR6, c[0x0][0x358] ;  /* 0x00006b00ff0677ac */ /* 0x000ee20008000a00 */
[----:B------:R-:W-:Y:S01]  /*0050*/  IMAD.MOV.U32 R14, RZ, RZ, -0x1 ;  /* 0xffffffffff0e7424 */ /* 0x000fe200078e00ff */
[----:B------:R-:W4:Y:S03]  /*0060*/  LDCU.64 UR4, c[0x0][0x470] ;  /* 0x00008e00ff0477ac */ /* 0x000f260008000a00 */
[----:B------:R-:W3:Y:S08]  /*0070*/  LDC.64 R8, c[0x0][0x460] ;  /* 0x00011800ff087b82 */ /* 0x000ef00000000a00 */
[----:B------:R-:W4:Y:S01]  /*0080*/  LDC.64 R10, c[0x0][0x460] ;  /* 0x00011800ff0a7b82 */ /* 0x000f220000000a00 */
[----:B-1----:R-:W1:Y:S01]  /*0090*/  I2F.U32.RP R6, R4 ;  /* 0x0000000400067306 */ /* 0x002e620000209000 */
[----:B------:R-:W-:-:S02]  /*00a0*/  ISETP.NE.U32.AND P4, PT, R4, RZ, PT ;  /* 0x000000ff0400720c */ /* 0x000fc40003f85070 */
[----:B---3--:R-:W-:-:S04]  /*00b0*/  ISETP.NE.U32.AND P1, PT, R8, RZ, PT ;  /* 0x000000ff0800720c */ /* 0x008fc80003f25070 */
[----:B------:R-:W-:Y:S01]  /*00c0*/  ISETP.NE.AND.EX P1, PT, R9, RZ, PT, P1 ;  /* 0x000000ff0900720c */ /* 0x000fe20003f25310 */
[----:B-1----:R-:W1:Y:S02]  /*00d0*/  MUFU.RCP R3, R6 ;  /* 0x0000000600037308 */ /* 0x002e640000001000 */
[----:B-1----:R-:W-:-:S06]  /*00e0*/  VIADD R3, R3, 0xffffffe ;  /* 0x0ffffffe03037836 */ /* 0x002fcc0000000000 */
[----:B------:R-:W1:Y:S02]  /*00f0*/  F2I.FTZ.U32.TRUNC.NTZ R3, R3 ;  /* 0x0000000300037305 */ /* 0x000e64000021f000 */
[----:B-1----:R-:W-:-:S04]  /*0100*/  IMAD.MOV R0, RZ, RZ, -R3 ;  /* 0x000000ffff007224 */ /* 0x002fc800078e0a03 */
[----:B------:R-:W-:-:S04]  /*0110*/  IMAD R5, R0, R4, RZ ;  /* 0x0000000400057224 */ /* 0x000fc800078e02ff */
[----:B------:R-:W-:-:S06]  /*0120*/  IMAD.HI.U32 R2, R3, R5, R2 ;  /* 0x0000000503027227 */ /* 0x000fcc00078e0002 */
[----:B--2---:R-:W-:Y:S02]  /*0130*/  IMAD.HI.U32 R209, R2, R7, RZ ;  /* 0x0000000702d17227 */ /* 0x004fe400078e00ff */
[----:B------:R-:W1:Y:S02]  /*0140*/  LDC.64 R2, c[0x0][0x478] ;  /* 0x00011e00ff027b82 */ /* 0x000e640000000a00 */
[----:B------:R-:W-:-:S04]  /*0150*/  IMAD.MOV R5, RZ, RZ, -R209 ;  /* 0x000000ffff057224 */ /* 0x000fc800078e0ad1 */
[----:B------:R-:W-:-:S05]  /*0160*/  IMAD R5, R4, R5, R7 ;  /* 0x0000000504057224 */ /* 0x000fca00078e0207 */
[----:B------:R-:W-:-:S13]  /*0170*/  ISETP.GE.U32.AND P0, PT, R5, R4, PT ;  /* 0x000000040500720c */ /* 0x000fda0003f06070 */
[----:B------:R-:W-:Y:S02]  /*0180*/  @P0 IMAD.IADD R5, R5, 0x1, -R4 ;  /* 0x0000000105050824 */ /* 0x000fe400078e0a04 */
[----:B------:R-:W-:Y:S01]  /*0190*/  @P0 VIADD R209, R209, 0x1 ;  /* 0x00000001d1d10836 */ /* 0x000fe20000000000 */
[----:B------:R-:W-:Y:S02]  /*01a0*/  ISETP.NE.U32.AND P0, PT, R8, RZ, PT ;  /* 0x000000ff0800720c */ /* 0x000fe40003f05070 */
[----:B------:R-:W-:Y:S02]  /*01b0*/  ISETP.GE.U32.AND P2, PT, R5, R4, PT ;  /* 0x000000040500720c */ /* 0x000fe40003f46070 */
[----:B------:R-:W-:Y:S02]  /*01c0*/  ISETP.NE.AND.EX P3, PT, R9, RZ, PT, P0 ;  /* 0x000000ff0900720c */ /* 0x000fe40003f65300 */
[----:B-1----:R-:W-:-:S09]  /*01d0*/  ISETP.NE.U32.AND P0, PT, R2, RZ, PT ;  /* 0x000000ff0200720c */ /* 0x002fd20003f05070 */
[----:B------:R-:W-:Y:S01]  /*01e0*/  @P2 VIADD R209, R209, 0x1 ;  /* 0x00000001d1d12836 */ /* 0x000fe20000000000 */
[----:B------:R-:W-:Y:S02]  /*01f0*/  @!P4 LOP3.LUT R209, RZ, R4, RZ, 0x33, !PT ;  /* 0x00000004ffd1c212 */ /* 0x000fe400078e33ff */
[----:B------:R-:W-:-:S03]  /*0200*/  ISETP.NE.AND.EX P2, PT, R3, RZ, PT, P0 ;  /* 0x000000ff0300720c */ /* 0x000fc60003f45300 */
[----:B----4-:R-:W-:-:S05]  /*0210*/  IMAD.WIDE.U32 R8, R209, 0x4, R10 ;  /* 0x00000004d1087825 */ /* 0x010fca00078e000a */
[----:B------:R-:W2:Y:S04]  /*0220*/  @P1 LDG.E R14, desc[UR6][R8.64] ;  /* 0x00000006080e1981 */ /* 0x000ea8000c1e1900 */
[----:B------:R-:W2:Y:S01]  /*0230*/  @P3 LDG.E R15, desc[UR6][R8.64+0x4] ;  /* 0x00000406080f3981 */ /* 0x000ea2000c1e1900 */
[----:B------:R-:W-:Y:S01]  /*0240*/  ISETP.NE.U32.AND P0, PT, RZ, UR4, PT ;  /* 0x00000004ff007c0c */ /* 0x000fe2000bf05070 */
[----:B------:R-:W-:Y:S01]  /*0250*/  IMAD.SHL.U32 R5, R209, 0x4, RZ ;  /* 0x00000004d1057824 */ /* 0x000fe200078e00ff */
[----:B------:R-:W-:Y:S01]  /*0260*/  SHF.R.U32.HI R6, RZ, 0x1e, R209 ;  /* 0x0000001eff067819 */ /* 0x000fe200000116d1 */
[----:B------:R-:W-:Y:S01]  /*0270*/  IMAD.MOV.U32 R0, RZ, RZ, RZ ;  /* 0x000000ffff007224 */ /* 0x000fe200078e00ff */
[----:B------:R-:W-:Y:S02]  /*0280*/  ISETP.NE.AND.EX P5, PT, RZ, UR5, PT, P0 ;  /* 0x00000005ff007c0c */ /* 0x000fe4000bfa5300 */
[----:B------:R-:W-:-:S02]  /*0290*/  IADD3 R140, P1, PT, R5, UR4, RZ ;  /* 0x00000004058c7c10 */ /* 0x000fc4000ff3e0ff */
[----:B------:R-:W-:Y:S02]  /*02a0*/  @P2 IADD3 R10, P0, PT, R5, R2, RZ ;  /* 0x00000002050a2210 */ /* 0x000fe40007f1e0ff */
[----:B------:R-:W-:-:S03]  /*02b0*/  IADD3.X R141, PT, PT, R6, UR5, RZ, P1, !PT ;  /* 0x00000005068d7c10 */ /* 0x000fc60008ffe4ff */
[----:B------:R-:W-:Y:S02]  /*02c0*/  @P2 IMAD.X R11, R6, 0x1, R3, P0 ;  /* 0x00000001060b2824 */ /* 0x000fe400000e0603 */
[----:B------:R-:W1:Y:S02]  /*02d0*/  LDC.64 R2, c[0x0][0x468] ;  /* 0x00011a00ff027b82 */ /* 0x000e640000000a00 */
[----:B------:R-:W5:Y:S01]  /*02e0*/  @P5 LDG.E R0, desc[UR6][R140.64] ;  /* 0x000000068c005981 */ /* 0x000f62000c1e1900 */
[----:B------:R-:W3:Y:S03]  /*02f0*/  LDCU.U8 UR4, c[0x0][0x532] ;  /* 0x0000a640ff0477ac */ /* 0x000ee60008000000 */
[----:B------:R4:W5:Y:S02]  /*0300*/  @P2 LDG.E R13, desc[UR6][R10.64] ;  /* 0x000000060a0d2981 */ /* 0x000964000c1e1900 */
[----:B------:R-:W2:Y:S01]  /*0310*/  @!P3 LDC R207, c[0x0][0x434] ;  /* 0x00010d00ffcfbb82 */ /* 0x000ea20000000800 */
[----:B---3--:R-:W-:-:S02]  /*0320*/  ISETP.NE.AND P4, PT, RZ, UR4, PT ;  /* 0x00000004ff007c0c */ /* 0x008fc4000bf85270 */
[----:B-1----:R-:W-:-:S04]  /*0330*/  ISETP.EQ.U32.AND P0, PT, R2, RZ, PT ;  /* 0x000000ff0200720c */ /* 0x002fc80003f02070 */
[----:B------:R-:W-:Y:S02]  /*0340*/  ISETP.EQ.OR.EX P1, PT, R3, RZ, !P4, P0 ;  /* 0x000000ff0300720c */ /* 0x000fe40006722700 */
[----:B------:R-:W-:Y:S01]  /*0350*/  IADD3 R16, P0, PT, R5, R2, RZ ;  /* 0x0000000205107210 */ /* 0x000fe20007f1e0ff */
[----:B----4-:R-:W1:Y:S04]  /*0360*/  S2R R11, SR_CTAID.X ;  /* 0x00000000000b7919 */ /* 0x010e680000002500 */
[----:B------:R-:W-:Y:S01]  /*0370*/  IMAD.X R17, R6, 0x1, R3, P0 ;  /* 0x0000000106117824 */ /* 0x000fe200000e0603 */
[----:B------:R-:W-:-:S04]  /*0380*/  ISETP.NE.U32.AND P0, PT, R2, RZ, PT ;  /* 0x000000ff0200720c */ /* 0x000fc80003f05070 */
[----:B------:R-:W-:Y:S01]  /*0390*/  ISETP.NE.AND.EX P0, PT, R3, RZ, PT, P0 ;  /* 0x000000ff0300720c */ /* 0x000fe20003f05300 */
[----:B------:R-:W-:-:S06]  /*03a0*/  IMAD.MOV.U32 R9, RZ, RZ, -0x1 ;  /* 0xffffffffff097424 */ /* 0x000fcc00078e00ff */
[----:B------:R3:W5:Y:S01]  /*03b0*/  @!P1 LDG.E R9, desc[UR6][R16.64] ;  /* 0x0000000610099981 */ /* 0x000762000c1e1900 */
[----:B-1----:R-:W-:Y:S02]  /*03c0*/  IMAD.SHL.U32 R72, R11, 0x40, RZ ;  /* 0x000000400b487824 */ /* 0x002fe400078e00ff */
[----:B--2---:R-:W-:-:S03]  /*03d0*/  @P3 IMAD.IADD R207, R15, 0x1, -R14 ;  /* 0x000000010fcf3824 */ /* 0x004fc600078e0a0e */
[----:B------:R-:W1:Y:S02]  /*03e0*/  @!P0 LDC R15, c[0x0][0x438] ;  /* 0x00010e00ff0f8b82 */ /* 0x000e640000000800 */
[----:B------:R-:W-:Y:S01]  /*03f0*/  ISETP.GT.AND P1, PT, R207, R72, PT ;  /* 0x00000048cf00720c */ /* 0x000fe20003f24270 */
[----:B---3--:R-:W-:-:S12]  /*0400*/  @!P0 BRA `(.L_x_3182) ;  /* 0x00000000000c8947 */ /* 0x008fd80003800000 */
[----:B------:R-:W1:Y:S02]  /*0410*/  @P4 LDG.E R2, desc[UR6][R16.64+0x4] ;  /* 0x0000040610024981 */ /* 0x000e64000c1e1900 */
[----:B-1---5:R-:W-:-:S06]  /*0420*/  @P4 IADD3 R15, PT, PT, R2, -R9, RZ ;  /* 0x80000009020f4210 */ /* 0x022fcc0007ffe0ff */
[----:B------:R2:W5:Y:S02]  /*0430*/  @!P4 LDG.E R15, desc[UR6][R16.64] ;  /* 0x00000006100fc981 */ /* 0x000564000c1e1900 */
.L_x_3182:
[----:B------:R-:W-:Y:S05]  /*0440*/  @!P1 EXIT ;  /* 0x000000000000994d */ /* 0x000fea0003800000 */
[----:B------:R-:W2:Y:S01]  /*0450*/  LDC R8, c[0x0][0x374] ;  /* 0x0000dd00ff087b82 */ /* 0x000ea20000000800 */
[--C-:B-1---5:R-:W-:Y:S01]  /*0460*/  IMAD.IADD R78, R15, 0x1, -R0.reuse ;  /* 0x000000010f4e7824 */ /* 0x122fe200078e0a00 */
[----:B------:R-:W1:Y:S01]  /*0470*/  S2R R69, SR_TID.X ;  /* 0x0000000000457919 */ /* 0x000e620000002100 */
[----:B------:R-:W-:-:S05]  /*0480*/  @P2 IMAD.IADD R74, R13, 0x1, -R0 ;  /* 0x000000010d4a2824 */ /* 0x000fca00078e0a00 */
[----:B------:R-:W3:Y:S01]  /*0490*/  LDC R2, c[0x0][0x438] ;  /* 0x00010e00ff027b82 */ /* 0x000ee20000000800 */
[-C--:B--2---:R-:W-:Y:S02]  /*04a0*/  IABS R16, R8.reuse ;  /* 0x0000000800107213 */ /* 0x084fe40000000000 */
[----:B------:R-:W-:Y:S02]  /*04b0*/  IABS R19, R8 ;  /* 0x0000000800137213 */ /* 0x000fe40000000000 */
[----:B------:R-:W2:Y:S03]  /*04c0*/  I2F.RP R10, R16 ;  /* 0x00000010000a7306 */ /* 0x000ea60000209400 */
[----:B------:R-:W-:Y:S02]  /*04d0*/  IMAD.MOV R19, RZ, RZ, -R19 ;  /* 0x000000ffff137224 */ /* 0x000fe400078e0a13 */
[----:B---3--:R-:W-:-:S05]  /*04e0*/  VIADD R2, R2, 0x7f ;  /* 0x0000007f02027836 */ /* 0x008fca0000000000 */
[----:B------:R-:W-:-:S04]  /*04f0*/  SHF.R.S32.HI R21, RZ, 0x1f, R2 ;  /* 0x0000001fff157819 */ /* 0x000fc80000011402 */
[----:B------:R-:W-:Y:S01]  /*0500*/  LEA.HI R21, R21, R2, RZ, 0x7 ;  /* 0x0000000215157211 */ /* 0x000fe200078f38ff */
[----:B--2---:R-:W2:Y:S01]  /*0510*/  MUFU.RCP R3, R10 ;  /* 0x0000000a00037308 */ /* 0x004ea20000001000 */
[----:B------:R-:W-:Y:S02]  /*0520*/  IMAD.MOV.U32 R2, RZ, RZ, RZ ;  /* 0x000000ffff027224 */ /* 0x000fe400078e00ff */
[----:B------:R-:W-:-:S05]  /*0530*/  LEA.HI.SX32 R21, R21, R8, 0x19 ;  /* 0x0000000815157211 */ /* 0x000fca00078fcaff */
[----:B------:R-:W-:-:S05]  /*0540*/  VIADD R21, R21, 0xffffffff ;  /* 0xffffffff15157836 */ /* 0x000fca0000000000 */
[----:B------:R-:W-:Y:S02]  /*0550*/  IABS R12, R21 ;  /* 0x00000015000c7213 */ /* 0x000fe40000000000 */
[----:B------:R-:W-:Y:S01]  /*0560*/  LOP3.LUT R21, R21, R8, RZ, 0x3c, !PT ;  /* 0x0000000815157212 */ /* 0x000fe200078e3cff */
[----:B--2---:R-:W-:-:S03]  /*0570*/  VIADD R3, R3, 0xffffffe ;  /* 0x0ffffffe03037836 */ /* 0x004fc60000000000 */
[----:B------:R-:W-:-:S03]  /*0580*/  ISETP.GE.AND P3, PT, R21, RZ, PT ;  /* 0x000000ff1500720c */ /* 0x000fc60003f66270 */
[----:B------:R-:W2:Y:S02]  /*0590*/  F2I.FTZ.U32.TRUNC.NTZ R3, R3 ;  /* 0x0000000300037305 */ /* 0x000ea4000021f000 */
[----:B--2---:R-:W-:-:S04]  /*05a0*/  IMAD.MOV R17, RZ, RZ, -R3 ;  /* 0x000000ffff117224 */ /* 0x004fc800078e0a03 */
[----:B------:R-:W-:-:S04]  /*05b0*/  IMAD R17, R17, R16, RZ ;  /* 0x0000001011117224 */ /* 0x000fc800078e02ff */
[----:B------:R-:W-:Y:S02]  /*05c0*/  IMAD.HI.U32 R17, R3, R17, R2 ;  /* 0x0000001103117227 */ /* 0x000fe400078e0002 */
[----:B------:R-:W2:Y:S04]  /*05d0*/  @!P2 LDC.64 R2, c[0x0][0x488] ;  /* 0x00012200ff02ab82 */ /* 0x000ea80000000a00 */
[----:B------:R-:W-:-:S04]  /*05e0*/  IMAD.HI.U32 R10, R17, R12, RZ ;  /* 0x0000000c110a7227 */ /* 0x000fc800078e00ff */
[----:B------:R-:W-:Y:S01]  /*05f0*/  IMAD R19, R10, R19, R12 ;  /* 0x000000130a137224 */ /* 0x000fe200078e020c */
[----:B------:R-:W3:Y:S04]  /*0600*/  @!P2 LDC R17, c[0x0][0x43c] ;  /* 0x00010f00ff11ab82 */ /* 0x000ee80000000800 */
[----:B------:R-:W-:-:S04]  /*0610*/  ISETP.GT.U32.AND P1, PT, R16, R19, PT ;  /* 0x000000131000720c */ /* 0x000fc80003f24070 */
[----:B------:R-:W4:Y:S01]  /*0620*/  LDC R12, c[0x0][0x508] ;  /* 0x00014200ff0c7b82 */ /* 0x000f220000000800 */
[----:B--2---:R-:W-:Y:S02]  /*0630*/  @!P2 ISETP.NE.U32.AND P0, PT, R2, RZ, PT ;  /* 0x000000ff0200a20c */ /* 0x004fe40003f05070 */
[----:B------:R-:W2:Y:S06]  /*0640*/  S2R R2, SR_CTAID.Y ;  /* 0x0000000000027919 */ /* 0x000eac0000002600 */
[----:B------:R-:W-:Y:S01]  /*0650*/  @!P1 IMAD.IADD R19, R19, 0x1, -R16 ;  /* 0x0000000113139824 */ /* 0x000fe200078e0a10 */
[----:B------:R-:W-:Y:S01]  /*0660*/  @!P2 ISETP.NE.AND.EX P0, PT, R3, RZ, PT, P0 ;  /* 0x000000ff0300a20c */ /* 0x000fe20003f05300 */
[----:B------:R-:W-:-:S03]  /*0670*/  @!P1 VIADD R10, R10, 0x1 ;  /* 0x000000010a0a9836 */ /* 0x000fc60000000000 */
[----:B------:R-:W-:Y:S01]  /*0680*/  ISETP.GE.U32.AND P4, PT, R19, R16, PT ;  /* 0x000000101300720c */ /* 0x000fe20003f86070 */
[----:B------:R-:W-:Y:S01]  /*0690*/  VIADD R16, R11, 0x1 ;  /* 0x000000010b107836 */ /* 0x000fe20000000000 */
[----:B---3--:R-:W-:Y:S02]  /*06a0*/  @!P2 SEL R17, R17, RZ, P0 ;  /* 0x000000ff1111a207 */ /* 0x008fe40000000000 */
[----:B------:R-:W-:Y:S01]  /*06b0*/  ISETP.NE.AND P0, PT, R8, RZ, PT ;  /* 0x000000ff0800720c */ /* 0x000fe20003f05270 */
[----:B------:R-:W-:Y:S02]  /*06c0*/  IMAD R16, R16, 0x40, -R207 ;  /* 0x0000004010107824 */ /* 0x000fe400078e0acf */
[----:B------:R-:W-:-:S04]  /*06d0*/  @!P2 IMAD.IADD R74, R78, 0x1, R17 ;  /* 0x000000014e4aa824 */ /* 0x000fc800078e0211 */
[----:B------:R-:W-:Y:S02]  /*06e0*/  VIADD R3, R74, 0x7f ;  /* 0x0000007f4a037836 */ /* 0x000fe40000000000 */
[----:B------:R-:W-:-:S03]  /*06f0*/  @P4 VIADD R10, R10, 0x1 ;  /* 0x000000010a0a4836 */ /* 0x000fc60000000000 */
[----:B----4-:R-:W-:Y:S01]  /*0700*/  IADD3 R12, PT, PT, R3, R12, R16 ;  /* 0x0000000c030c7210 */ /* 0x010fe20007ffe010 */
[----:B------:R-:W-:Y:S01]  /*0710*/  @!P3 IMAD.MOV R10, RZ, RZ, -R10 ;  /* 0x000000ffff0ab224 */ /* 0x000fe200078e0a0a */
[----:B------:R-:W-:Y:S02]  /*0720*/  SHF.R.S32.HI R16, RZ, 0x1f, R3 ;  /* 0x0000001fff107819 */ /* 0x000fe40000011403 */
[----:B------:R-:W-:Y:S02]  /*0730*/  @!P0 LOP3.LUT R10, RZ, R8, RZ, 0x33, !PT ;  /* 0x00000008ff0a8212 */ /* 0x000fe400078e33ff */
[----:B------:R-:W-:Y:S02]  /*0740*/  SHF.R.S32.HI R13, RZ, 0x1f, R12 ;  /* 0x0000001fff0d7819 */ /* 0x000fe4000001140c */
[----:B------:R-:W-:Y:S01]  /*0750*/  LEA.HI R16, R16, R3, RZ, 0x7 ;  /* 0x0000000310107211 */ /* 0x000fe200078f38ff */
[----:B--2---:R-:W-:Y:S01]  /*0760*/  IMAD R206, R10, R2, RZ ;  /* 0x000000020ace7224 */ /* 0x004fe200078e02ff */
[----:B------:R-:W-:-:S02]  /*0770*/  LEA.HI R13, R13, R12, RZ, 0x7 ;  /* 0x0000000c0d0d7211 */ /* 0x000fc400078f38ff */
[----:B------:R-:W-:Y:S02]  /*0780*/  SHF.R.S32.HI R3, RZ, 0x7, R16 ;  /* 0x00000007ff037819 */ /* 0x000fe40000011410 */
[----:B------:R-:W-:Y:S02]  /*0790*/  SHF.R.S32.HI R13, RZ, 0x7, R13 ;  /* 0x00000007ff0d7819 */ /* 0x000fe4000001140d */
[----:B------:R-:W-:Y:S01]  /*07a0*/  VIADDMNMX R10, R206, R10, R3, PT ;  /* 0x0000000ace0a7246 */ /* 0x000fe20003800103 */
[----:B------:R-:W-:-:S03]  /*07b0*/  IMAD.MOV R3, RZ, RZ, -R209 ;  /* 0x000000ffff037224 */ /* 0x000fc600078e0ad1 */
[----:B------:R-:W-:Y:S01]  /*07c0*/  VIMNMX R133, PT, PT, R10, R13, PT ;  /* 0x0000000d0a857248 */ /* 0x000fe20003fe0100 */
[----:B------:R-:W-:-:S03]  /*07d0*/  IMAD R7, R4, R3, R7 ;  /* 0x0000000304077224 */ /* 0x000fc600078e0207 */
[----:B------:R-:W-:-:S13]  /*07e0*/  ISETP.GE.AND P0, PT, R206, R133, PT ;  /* 0x00000085ce00720c */ /* 0x000fda0003f06270 */
[----:B-1----:R-:W-:Y:S05]  /*07f0*/  @!P0 BRA `(.L_x_3183) ;  /* 0x0000000400488947 */ /* 0x002fea0003800000 */
[----:B------:R-:W1:Y:S01]  /*0800*/  LDC.64 R8, c[0x0][0x430] ;  /* 0x00010c00ff087b82 */ /* 0x000e620000000a00 */
[----:B------:R-:W2:Y:S01]  /*0810*/  LDCU UR4, c[0x0][0x44c] ;  /* 0x00008980ff0477ac */ /* 0x000ea20008000800 */
[----:B------:R-:W-:Y:S01]  /*0820*/  IMAD.SHL.U32 R3, R69, 0x8, RZ ;  /* 0x0000000845037824 */ /* 0x000fe200078e00ff */
[----:B------:R-:W-:Y:S01]  /*0830*/  SHF.R.U32.HI R0, RZ, 0x4, R69 ;  /* 0x00000004ff007819 */ /* 0x000fe20000011645 */
[----:B------:R-:W-:Y:S01]  /*0840*/  IMAD.IADD R207, R207, 0x1, -R72 ;  /* 0x00000001cfcf7824 */ /* 0x000fe200078e0a48 */
[----:B------:R-:W3:Y:S02]  /*0850*/  LDCU.64 UR8, c[0x0][0x3f8] ;  /* 0x00007f00ff0877ac */ /* 0x000ee40008000a00 */
[----:B------:R-:W-:Y:S01]  /*0860*/  LOP3.LUT R3, R3, 0x1f80, RZ, 0xc0, !PT ;  /* 0x00001f8003037812 */ /* 0x000fe200078ec0ff */
[C---:B------:R-:W-:Y:S01]  /*0870*/  VIADD R6, R0.reuse, 0x8 ;  /* 0x0000000800067836 */ /* 0x040fe20000000000 */
[----:B------:R-:W-:-:S04]  /*0880*/  ISETP.GE.AND P2, PT, R0, R207, PT ;  /* 0x000000cf0000720c */ /* 0x000fc80003f46270 */
[----:B------:R-:W-:Y:S01]  /*0890*/  ISETP.GE.AND P1, PT, R6, R207, PT ;  /* 0x000000cf0600720c */ /* 0x000fe20003f26270 */
[----:B------:R-:W-:-:S05]  /*08a0*/  VIADD R6, R0, 0x18 ;  /* 0x0000001800067836 */ /* 0x000fca0000000000 */
[----:B------:R-:W-:Y:S01]  /*08b0*/  ISETP.GE.AND P4, PT, R6, R207, PT ;  /* 0x000000cf0600720c */ /* 0x000fe20003f86270 */
[----:B------:R-:W-:Y:S02]  /*08c0*/  VIADD R6, R0, 0x30 ;  /* 0x0000003000067836 */ /* 0x000fe40000000000 */
[----:B-1----:R-:W-:-:S04]  /*08d0*/  IMAD R8, R2, R8, R209 ;  /* 0x0000000802087224 */ /* 0x002fc800078e02d1 */
[----:B------:R-:W-:Y:S02]  /*08e0*/  IMAD R8, R8, R4, R7 ;  /* 0x0000000408087224 */ /* 0x000fe400078e0207 */
[C---:B------:R-:W-:Y:S01]  /*08f0*/  IMAD.SHL.U32 R4, R69.reuse, 0x4, RZ ;  /* 0x0000000445047824 */ /* 0x040fe200078e00ff */
[----:B------:R-:W-:Y:S01]  /*0900*/  LOP3.LUT P6, R69, R69, 0xf, RZ, 0xc0, !PT ;  /* 0x0000000f45457812 */ /* 0x000fe200078cc0ff */
[----:B------:R-:W-:Y:S02]  /*0910*/  IMAD R9, R8, R9, R72 ;  /* 0x0000000908097224 */ /* 0x000fe400078e0248 */
[C---:B------:R-:W-:Y:S01]  /*0920*/  VIADD R8, R0.reuse, 0x10 ;  /* 0x0000001000087836 */ /* 0x040fe20000000000 */
[----:B------:R-:W-:Y:S01]  /*0930*/  LOP3.LUT R3, R3, 0x3c, R4, 0xf8, !PT ;  /* 0x0000003c03037812 */ /* 0x000fe200078ef804 */
[----:B--2---:R-:W-:Y:S01]  /*0940*/  IMAD R2, R9, UR4, RZ ;  /* 0x0000000409027c24 */ /* 0x004fe2000f8e02ff */
[----:B------:R-:W1:Y:S01]  /*0950*/  LDCU.64 UR4, c[0x0][0x428] ;  /* 0x00008500ff0477ac */ /* 0x000e620008000a00 */
[----:B------:R-:W-:Y:S01]  /*0960*/  VIADD R4, R0, 0x20 ;  /* 0x0000002000047836 */ /* 0x000fe20000000000 */
[----:B------:R-:W-:-:S02]  /*0970*/  ISETP.GE.AND P5, PT, R8, R207, PT ;  /* 0x000000cf0800720c */ /* 0x000fc40003fa6270 */
[----:B------:R-:W-:Y:S02]  /*0980*/  IADD3 R3, P0, PT, R2, R3, RZ ;  /* 0x0000000302037210 */ /* 0x000fe40007f1e0ff */
[----:B------:R-:W-:Y:S01]  /*0990*/  ISETP.GE.AND P3, PT, R4, R207, PT ;  /* 0x000000cf0400720c */ /* 0x000fe20003f66270 */
[----:B------:R-:W-:Y:S01]  /*09a0*/  VIADD R4, R0, 0x28 ;  /* 0x0000002800047836 */ /* 0x000fe20000000000 */
[----:B------:R-:W-:Y:S02]  /*09b0*/  LEA.HI.X.SX32 R2, R2, RZ, 0x1, P0 ;  /* 0x000000ff02027211 */ /* 0x000fe400000f0eff */
[----:B---3--:R-:W-:-:S04]  /*09c0*/  LEA R10, P0, R3, UR8, 0x2 ;  /* 0x00000008030a7c11 */ /* 0x008fc8000f8010ff */
[----:B------:R-:W-:Y:S02]  /*09d0*/  LEA.HI.X R11, R3, UR9, R2, 0x2, P0 ;  /* 0x00000009030b7c11 */ /* 0x000fe400080f1402 */
[C---:B------:R-:W-:Y:S02]  /*09e0*/  IADD3 R2, P0, PT, R9.reuse, R0, RZ ;  /* 0x0000000009027210 */ /* 0x040fe40007f1e0ff */
[----:B------:R-:W-:Y:S01]  /*09f0*/  P2R R3, PR, RZ, 0x40 ;  /* 0x00000040ff037803 */ /* 0x000fe20000000000 */
[----:B------:R-:W-:Y:S01]  /*0a00*/  @!P2 STG.E.128 desc[UR6][R10.64], RZ ;  /* 0x000000ff0a00a986 */ /* 0x000fe2000c101d06 */
[----:B------:R-:W-:Y:S02]  /*0a10*/  LEA.HI.X.SX32 R9, R9, RZ, 0x1, P0 ;  /* 0x000000ff09097211 */ /* 0x000fe400000f0eff */
[----:B-1----:R-:W-:Y:S01]  /*0a20*/  LEA R8, P0, R2, UR4, 0x2 ;  /* 0x0000000402087c11 */ /* 0x002fe2000f8010ff */
[----:B------:R-:W-:Y:S01]  /*0a30*/  @!P2 STG.E.128 desc[UR6][R10.64+0x100], RZ ;  /* 0x000100ff0a00a986 */ /* 0x000fe2000c101d06 */
[----:B------:R-:W-:-:S02]  /*0a40*/  ISETP.NE.OR P6, PT, R69, RZ, P1 ;  /* 0x000000ff4500720c */ /* 0x000fc40000fc5670 */
[----:B------:R-:W-:Y:S01]  /*0a50*/  LEA.HI.X R9, R2, UR5, R9, 0x2, P0 ;  /* 0x0000000502097c11 */ /* 0x000fe200080f1409 */
[----:B------:R-:W-:Y:S01]  /*0a60*/  VIADD R2, R0, 0x38 ;  /* 0x0000003800027836 */ /* 0x000fe20000000000 */
[-C--:B------:R-:W-:Y:S01]  /*0a70*/  ISETP.GE.AND P0, PT, R6, R207.reuse, PT ;  /* 0x000000cf0600720c */ /* 0x080fe20003f06270 */
[----:B------:R-:W-:Y:S03]  /*0a80*/  @!P1 STG.E.128 desc[UR6][R10.64+0x1000], RZ ;  /* 0x001000ff0a009986 */ /* 0x000fe6000c101d06 */
[-C--:B------:R-:W-:Y:S01]  /*0a90*/  ISETP.GE.AND P2, PT, R2, R207.reuse, PT ;  /* 0x000000cf0200720c */ /* 0x080fe20003f46270 */
[----:B------:R-:W-:Y:S01]  /*0aa0*/  @!P1 STG.E.128 desc[UR6][R10.64+0x1100], RZ ;  /* 0x001100ff0a009986 */ /* 0x000fe2000c101d06 */
[----:B------:R-:W-:-:S03]  /*0ab0*/  ISETP.GE.AND P1, PT, R4, R207, PT ;  /* 0x000000cf0400720c */ /* 0x000fc60003f26270 */
[----:B------:R-:W-:Y:S01]  /*0ac0*/  @!P6 IMAD.MOV.U32 R5, RZ, RZ, -0x800000 ;  /* 0xff800000ff05e424 */ /* 0x000fe200078e00ff */
[----:B------:R-:W-:Y:S04]  /*0ad0*/  @!P5 STG.E.128 desc[UR6][R10.64+0x2000], RZ ;  /* 0x002000ff0a00d986 */ /* 0x000fe8000c101d06 */
[----:B------:R-:W-:Y:S04]  /*0ae0*/  @!P0 STG.E.128 desc[UR6][R10.64+0x6000], RZ ;  /* 0x006000ff0a008986 */ /* 0x000fe8000c101d06 */
[----:B------:R-:W-:Y:S01]  /*0af0*/  @!P0 STG.E.128 desc[UR6][R10.64+0x6100], RZ ;  /* 0x006100ff0a008986 */ /* 0x000fe2000c101d06 */
[----:B------:R-:W-:-:S03]  /*0b00*/  ISETP.NE.OR P0, PT, R69, RZ, P0 ;  /* 0x000000ff4500720c */ /* 0x000fc60000705670 */
[----:B------:R-:W-:Y:S04]  /*0b10*/  @!P5 STG.E.128 desc[UR6][R10.64+0x2100], RZ ;  /* 0x002100ff0a00d986 */ /* 0x000fe8000c101d06 */
[----:B------:R-:W-:Y:S04]  /*0b20*/  @!P4 STG.E.128 desc[UR6][R10.64+0x3000], RZ ;  /* 0x003000ff0a00c986 */ /* 0x000fe8000c101d06 */
[----:B------:R-:W-:Y:S04]  /*0b30*/  @!P4 STG.E.128 desc[UR6][R10.64+0x3100], RZ ;  /* 0x003100ff0a00c986 */ /* 0x000fe8000c101d06 */
[----:B------:R-:W-:Y:S04]  /*0b40*/  @!P3 STG.E.128 desc[UR6][R10.64+0x4000], RZ ;  /* 0x004000ff0a00b986 */ /* 0x000fe8000c101d06 */
[----:B------:R-:W-:Y:S04]  /*0b50*/  @!P3 STG.E.128 desc[UR6][R10.64+0x4100], RZ ;  /* 0x004100ff0a00b986 */ /* 0x000fe8000c101d06 */
[----:B------:R-:W-:Y:S04]  /*0b60*/  @!P1 STG.E.128 desc[UR6][R10.64+0x5000], RZ ;  /* 0x005000ff0a009986 */ /* 0x000fe8000c101d06 */
[----:B------:R-:W-:Y:S04]  /*0b70*/  @!P1 STG.E.128 desc[UR6][R10.64+0x5100], RZ ;  /* 0x005100ff0a009986 */ /* 0x000fe8000c101d06 */
[----:B------:R-:W-:Y:S04]  /*0b80*/  @!P2 STG.E.128 desc[UR6][R10.64+0x7000], RZ ;  /* 0x007000ff0a00a986 */ /* 0x000fe8000c101d06 */
[----:B------:R1:W-:Y:S04]  /*0b90*/  @!P2 STG.E.128 desc[UR6][R10.64+0x7100], RZ ;  /* 0x007100ff0a00a986 */ /* 0x0003e8000c101d06 */
[----:B------:R2:W-:Y:S01]  /*0ba0*/  @!P6 STG.E desc[UR6][R8.64+0x20], R5 ;  /* 0x000020050800e986 */ /* 0x0005e2000c101906 */
[----:B------:R-:W-:-:S02]  /*0bb0*/  ISETP.NE.OR P6, PT, R69, RZ, P5 ;  /* 0x000000ff4500720c */ /* 0x000fc40002fc5670 */
[C---:B------:R-:W-:Y:S02]  /*0bc0*/  ISETP.NE.OR P5, PT, R69.reuse, RZ, P4 ;  /* 0x000000ff4500720c */ /* 0x040fe400027a5670 */
[C---:B------:R-:W-:Y:S02]  /*0bd0*/  ISETP.NE.OR P4, PT, R69.reuse, RZ, P3 ;  /* 0x000000ff4500720c */ /* 0x040fe40001f85670 */
[----:B------:R-:W-:Y:S02]  /*0be0*/  ISETP.NE.OR P3, PT, R69, RZ, P1 ;  /* 0x000000ff4500720c */ /* 0x000fe40000f65670 */
[----:B------:R-:W-:Y:S01]  /*0bf0*/  ISETP.NE.AND P1, PT, R3, RZ, PT ;  /* 0x000000ff0300720c */ /* 0x000fe20003f25270 */
[----:B------:R-:W-:-:S03]  /*0c00*/  @!P0 IMAD.MOV.U32 R3, RZ, RZ, -0x800000 ;  /* 0xff800000ff038424 */ /* 0x000fc600078e00ff */
[----:B------:R-:W-:Y:S01]  /*0c10*/  ISETP.GE.OR P1, PT, R0, R207, P1 ;  /* 0x000000cf0000720c */ /* 0x000fe20000f26670 */
[----:B------:R-:W-:Y:S01]  /*0c20*/  @!P6 IMAD.MOV.U32 R15, RZ, RZ, -0x800000 ;  /* 0xff800000ff0fe424 */ /* 0x000fe200078e00ff */
[----:B------:R3:W-:Y:S01]  /*0c30*/  @!P0 STG.E desc[UR6][R8.64+0xc0], R3 ;  /* 0x0000c00308008986 */ /* 0x0007e2000c101906 */
[----:B------:R-:W-:Y:S01]  /*0c40*/  ISETP.NE.OR P0, PT, R69, RZ, P2 ;  /* 0x000000ff4500720c */ /* 0x000fe20001705670 */
[----:B------:R-:W-:Y:S02]  /*0c50*/  @!P5 IMAD.MOV.U32 R13, RZ, RZ, -0x800000 ;  /* 0xff800000ff0dd424 */ /* 0x000fe400078e00ff */
[----:B------:R-:W-:Y:S01]  /*0c60*/  @!P4 IMAD.MOV.U32 R7, RZ, RZ, -0x800000 ;  /* 0xff800000ff07c424 */ /* 0x000fe200078e00ff */
[----:B------:R3:W-:Y:S04]  /*0c70*/  @!P6 STG.E desc[UR6][R8.64+0x40], R15 ;  /* 0x0000400f0800e986 */ /* 0x0007e8000c101906 */
[----:B------:R3:W-:Y:S02]  /*0c80*/  @!P5 STG.E desc[UR6][R8.64+0x60], R13 ;  /* 0x0000600d0800d986 */ /* 0x0007e4000c101906 */
[----:B-1----:R-:W-:-:S02]  /*0c90*/  @!P1 IMAD.MOV.U32 R11, RZ, RZ, -0x800000 ;  /* 0xff800000ff0b9424 */ /* 0x002fc400078e00ff */
[----:B--2---:R-:W-:Y:S01]  /*0ca0*/  @!P3 IMAD.MOV.U32 R5, RZ, RZ, -0x800000 ;  /* 0xff800000ff05b424 */ /* 0x004fe200078e00ff */
[----:B------:R3:W-:Y:S04]  /*0cb0*/  @!P4 STG.E desc[UR6][R8.64+0x80], R7 ;  /* 0x000080070800c986 */ /* 0x0007e8000c101906 */
[----:B------:R3:W-:Y:S04]  /*0cc0*/  @!P3 STG.E desc[UR6][R8.64+0xa0], R5 ;  /* 0x0000a0050800b986 */ /* 0x0007e8000c101906 */
[----:B------:R3:W-:Y:S01]  /*0cd0*/  @!P1 STG.E desc[UR6][R8.64], R11 ;  /* 0x0000000b08009986 */ /* 0x0007e2000c101906 */
[----:B------:R-:W-:Y:S05]  /*0ce0*/  @P0 EXIT ;  /* 0x000000000000094d */ /* 0x000fea0003800000 */
[----:B---3--:R-:W-:-:S05]  /*0cf0*/  MOV R3, 0xff800000 ;  /* 0xff80000000037802 */ /* 0x008fca0000000f00 */
[----:B------:R-:W-:Y:S01]  /*0d00*/  STG.E desc[UR6][R8.64+0xe0], R3 ;  /* 0x0000e00308007986 */ /* 0x000fe2000c101906 */
[----:B------:R-:W-:Y:S05]  /*0d10*/  EXIT ;  /* 0x000000000000794d */ /* 0x000fea0003800000 */
.L_x_3183:
[----:B------:R-:W1:Y:S01]  /*0d20*/  LDCU.64 UR4, c[0x0][0x4d8] ;  /* 0x00009b00ff0477ac */ /* 0x000e620008000a00 */
[----:B------:R-:W-:Y:S01]  /*0d30*/  MOV R8, R209 ;  /* 0x000000d100087202 */ /* 0x000fe20000000f00 */
[----:B------:R-:W2:Y:S01]  /*0d40*/  LDCU.64 UR12, c[0x0][0x4e0] ;  /* 0x00009c00ff0c77ac */ /* 0x000ea20008000a00 */
[----:B-1----:R-:W-:-:S04]  /*0d50*/  UISETP.NE.U32.AND UP0, UPT, UR4, URZ, UPT ;  /* 0x000000ff0400728c */ /* 0x002fc8000bf05070 */
[----:B------:R-:W-:-:S09]  /*0d60*/  UISETP.NE.AND.EX UP0, UPT, UR5, URZ, UPT, UP0 ;  /* 0x000000ff0500728c */ /* 0x000fd2000bf05300 */
[----:B--2---:R-:W-:Y:S05]  /*0d70*/  BRA.U !UP0, `(.L_x_3184) ;  /* 0x00000001080c7547 */ /* 0x004fea000b800000 */
[----:B------:R-:W-:-:S04]  /*0d80*/  IADD3 R2, P0, PT, R5, UR4, RZ ;  /* 0x0000000405027c10 */ /* 0x000fc8000ff1e0ff */
[----:B------:R-:W-:-:S05]  /*0d90*/  IADD3.X R3, PT, PT, R6, UR5, RZ, P0, !PT ;  /* 0x0000000506037c10 */ /* 0x000fca00087fe4ff */
[----:B------:R1:W5:Y:S04]  /*0da0*/  LDG.E R8, desc[UR6][R2.64] ;  /* 0x0000000602087981 */ /* 0x000368000c1e1900 */
.L_x_3184:
[----:B------:R-:W-:-:S04]  /*0db0*/  UISETP.NE.U32.AND UP0, UPT, UR12, URZ, UPT ;  /* 0x000000ff0c00728c */ /* 0x000fc8000bf05070 */
[----:B------:R-:W-:-:S09]  /*0dc0*/  UISETP.NE.AND.EX UP0, UPT, UR13, URZ, UPT, UP0 ;  /* 0x000000ff0d00728c */ /* 0x000fd2000bf05300 */
        /* <DEDUP_REMOVED lines=8> */
[----:B--2---:R-:W-:-:S02]  /*0e50*/  IABS R4, R5 ;  /* 0x0000000500047213 */ /* 0x004fc40000000000 */
[----:B------:R-:W-:Y:S02]  /*0e60*/  ISETP.NE.AND P3, PT, R5, RZ, PT ;  /* 0x000000ff0500720c */ /* 0x000fe40003f65270 */
[----:B------:R-:W2:Y:S08]  /*0e70*/  I2F.RP R6, R4 ;  /* 0x0000000400067306 */ /* 0x000eb00000209400 */
[----:B--2--5:R-:W2:Y:S02]  /*0e80*/  MUFU.RCP R8, R6 ;  /* 0x0000000600087308 */ /* 0x024ea40000001000 */
        /* <DEDUP_REMOVED lines=17> */
[C---:B------:R-:W-:Y:S02]  /*0fa0*/  LEA R214, P0, R8.reuse, UR12, 0x2 ;  /* 0x0000000c08d67c11 */ /* 0x040fe4000f8010ff */
[----:B------:R-:W-:Y:S02]  /*0fb0*/  ISETP.GE.U32.AND P1, PT, R3, R4, PT ;  /* 0x000000040300720c */ /* 0x000fe40003f26070 */
[----:B------:R-:W-:-:S11]  /*0fc0*/  LEA.HI.X R215, R8, UR13, R215, 0x2, P0 ;  /* 0x0000000d08d77c11 */ /* 0x000fd600080f14d7 */
[----:B------:R-:W-:-:S05]  /*0fd0*/  @P1 IADD3 R6, PT, PT, R6, 0x1, RZ ;  /* 0x0000000106061810 */ /* 0x000fca0007ffe0ff */
[----:B------:R-:W-:-:S05]  /*0fe0*/  IMAD.MOV.U32 R3, RZ, RZ, R6 ;  /* 0x000000ffff037224 */ /* 0x000fca00078e0006 */
        /* <DEDUP_REMOVED lines=67> */
.L_x_3185:
        /* <DEDUP_REMOVED lines=15> */
.L_x_3187:
[----:B------:R-:W2:Y:S01]  /*1510*/  LDC.64 R4, c[0x0][0x3b8] ;  /* 0x0000ee00ff047b82 */ /* 0x000ea20000000a00 */
[----:B-1----:R-:W-:-:S05]  /*1520*/  IADD3 R2, PT, PT, R0, R9, RZ ;  /* 0x0000000900027210 */ /* 0x002fca0007ffe0ff */
[C---:B--2---:R-:W-:Y:S02]  /*1530*/  IMAD R19, R2.reuse, R5, RZ ;  /* 0x0000000502137224 */ /* 0x044fe400078e02ff */
[----:B------:R-:W-:-:S05]  /*1540*/  IMAD.WIDE.U32 R2, R2, R4, RZ ;  /* 0x0000000402027225 */ /* 0x000fca00078e00ff */
[----:B------:R-:W-:Y:S02]  /*1550*/  IADD3 R19, PT, PT, R3, R19, RZ ;  /* 0x0000001303137210 */ /* 0x000fe40007ffe0ff */
[----:B------:R-:W-:Y:S02]  /*1560*/  MOV R18, R2 ;  /* 0x0000000200127202 */ /* 0x000fe40000000f00 */
.L_x_3188:
        /* <DEDUP_REMOVED lines=14> */
.L_x_3189:
[----:B------:R-:W1:Y:S01]  /*1650*/  LDC.64 R2, c[0x0][0x3c0] ;  /* 0x0000f000ff027b82 */ /* 0x000e620000000a00 */
[----:B------:R-:W-:-:S05]  /*1660*/  IADD3 R0, PT, PT, R0, R9, RZ ;  /* 0x0000000900007210 */ /* 0x000fca0007ffe0ff */
[C---:B-1----:R-:W-:Y:S02]  /*1670*/  IMAD R21, R0.reuse, R3, RZ ;  /* 0x0000000300157224 */ /* 0x042fe400078e02ff */
[----:B-----5:R-:W-:-:S05]  /*1680*/  IMAD.WIDE.U32 R8, R0, R2, RZ ;  /* 0x0000000200087225 */ /* 0x020fca00078e00ff */
[----:B------:R-:W-:Y:S02]  /*1690*/  IADD3 R21, PT, PT, R9, R21, RZ ;  /* 0x0000001509157210 */ /* 0x000fe40007ffe0ff */
[----:B------:R-:W-:-:S07]  /*16a0*/  MOV R20, R8 ;  /* 0x0000000800147202 */ /* 0x000fce0000000f00 */
.L_x_3190:
[----:B------:R-:W1:Y:S01]  /*16b0*/  LDC R10, c[0x0][0x3e8] ;  /* 0x0000fa00ff0a7b82 */ /* 0x000e620000000800 */
[----:B------:R-:W-:Y:S02]  /*16c0*/  CS2R R214, SRZ ;  /* 0x0000000000d67805 */ /* 0x000fe4000001ff00 */
[----:B-1----:R-:W-:-:S04]  /*16d0*/  IABS R0, R10 ;  /* 0x0000000a00007213 */ /* 0x002fc80000000000 */
[----:B------:R-:W1:Y:S08]  /*16e0*/  I2F.RP R9, R0 ;  /* 0x0000000000097306 */ /* 0x000e700000209400 */
        /* <DEDUP_REMOVED lines=22> */
[----:B------:R-:W-:Y:S01]  /*1850*/  @P1 VIADD R6, R6, 0x1 ;  /* 0x0000000106061836 */ /* 0x000fe20000000000 */
[----:B------:R-:W-:Y:S01]  /*1860*/  ISETP.NE.AND P1, PT, R10, RZ, PT ;  /* 0x000000ff0a00720c */ /* 0x000fe20003f25270 */
[----:B------:R-:W-:Y:S01]  /*1870*/  IMAD.WIDE.U32 R22, R0, R4, R18 ;  /* 0x0000000400167225 */ /* 0x000fe200078e0012 */
[----:B------:R-:W-:Y:S02]  /*1880*/  LOP3.LUT R10, RZ, R10, RZ, 0x33, !PT ;  /* 0x0000000aff0a7212 */ /* 0x000fe400078e33ff */
[----:B------:R-:W-:Y:S01]  /*1890*/  MOV R17, R6 ;  /* 0x0000000600117202 */ /* 0x000fe20000000f00 */
[C---:B------:R-:W-:Y:S02]  /*18a0*/  IMAD R16, R15.reuse, R2, RZ ;  /* 0x000000020f107224 */ /* 0x040fe400078e02ff */
[----:B------:R-:W-:Y:S02]  /*18b0*/  IMAD R15, R15, R4, RZ ;  /* 0x000000040f0f7224 */ /* 0x000fe400078e02ff */
[----:B------:R-:W-:-:S02]  /*18c0*/  @!P3 IMAD.MOV R17, RZ, RZ, -R17 ;  /* 0x000000ffff11b224 */ /* 0x000fc400078e0a11 */
[----:B------:R-:W-:-:S04]  /*18d0*/  IMAD.WIDE.U32 R20, R0, R2, R20 ;  /* 0x0000000200147225 */ /* 0x000fc800078e0014 */
[C---:B------:R-:W-:Y:S02]  /*18e0*/  IMAD R19, R0.reuse, R3, R16 ;  /* 0x0000000300137224 */ /* 0x040fe400078e0210 */
[----:B------:R-:W-:Y:S01]  /*18f0*/  IMAD R15, R0, R5, R15 ;  /* 0x00000005000f7224 */ /* 0x000fe200078e020f */
[----:B------:R-:W-:Y:S02]  /*1900*/  SEL R0, R10, R17, !P1 ;  /* 0x000000110a007207 */ /* 0x000fe40004800000 */
[----:B------:R-:W-:Y:S02]  /*1910*/  IADD3 R21, PT, PT, R21, R19, RZ ;  /* 0x0000001315157210 */ /* 0x000fe40007ffe0ff */
[----:B------:R-:W-:Y:S02]  /*1920*/  SHF.R.S32.HI R17, RZ, 0x1f, R0 ;  /* 0x0000001fff117819 */ /* 0x000fe40000011400 */
[----:B------:R-:W-:Y:S01]  /*1930*/  IADD3 R23, PT, PT, R23, R15, RZ ;  /* 0x0000000f17177210 */ /* 0x000fe20007ffe0ff */
        /* <DEDUP_REMOVED lines=9> */
.L_x_3186:
        /* <DEDUP_REMOVED lines=9> */
[----:B------:R-:W-:Y:S01]  /*1a60*/  IMAD.SHL.U32 R81, R69, 0x40, RZ ;  /* 0x0000004045517824 */ /* 0x000fe200078e00ff */
[----:B------:R-:W-:Y:S01]  /*1a70*/  MOV R139, RZ ;  /* 0x000000ff008b7202 */ /* 0x000fe20000000f00 */
[----:B------:R-:W-:Y:S01]  /*1a80*/  IMAD.SHL.U32 R77, R2, 0x10, RZ ;  /* 0x00000010024d7824 */ /* 0x000fe200078e00ff */
[----:B------:R-:W-:Y:S01]  /*1a90*/  SHF.L.U64.HI R80, R4, 0x4, R5 ;  /* 0x0000000404507819 */ /* 0x000fe20000010205 */
[----:B------:R-:W2:Y:S01]  /*1aa0*/  @!P0 LDC.64 R8, c[0x0][0x398] ;  /* 0x0000e600ff088b82 */ /* 0x000ea20000000a00 */
[----:B------:R-:W-:Y:S01]  /*1ab0*/  SHF.L.U64.HI R76, R2, 0x4, R3 ;  /* 0x00000004024c7819 */ /* 0x000fe20000010203 */
[----:B------:R-:W-:Y:S01]  /*1ac0*/  IMAD.WIDE.U32 R24, R11, 0x40, R138 ;  /* 0x000000400b187825 */ /* 0x000fe200078e008a */
[----:B------:R-:W-:-:S02]  /*1ad0*/  SHF.R.S32.HI R11, RZ, 0x1f, R7 ;  /* 0x0000001fff0b7819 */ /* 0x000fc40000011407 */
[----:B------:R-:W-:Y:S02]  /*1ae0*/  SHF.R.U32.HI R70, RZ, 0x1, R69 ;  /* 0x00000001ff467819 */ /* 0x000fe40000011645 */
[----:B------:R-:W-:Y:S02]  /*1af0*/  LOP3.LUT R81, R81, 0x1c0, RZ, 0xc0, !PT ;  /* 0x000001c051517812 */ /* 0x000fe400078ec0ff */
[----:B------:R-:W-:Y:S02]  /*1b00*/  SHF.L.U32 R134, R133, 0x7, RZ ;  /* 0x0000000785867819 */ /* 0x000fe400000006ff */
[----:B------:R-:W-:Y:S01]  /*1b10*/  SHF.L.U32 R79, R4, 0x4, RZ ;  /* 0x00000004044f7819 */ /* 0x000fe200000006ff */
[----:B-1----:R-:W-:Y:S02]  /*1b20*/  IMAD R83, R25, R136, RZ ;  /* 0x0000008819537224 */ /* 0x002fe400078e02ff */
[----:B------:R-:W-:Y:S02]  /*1b30*/  VIADD R71, R134, 0xffffff80 ;  /* 0xffffff8086477836 */ /* 0x000fe40000000000 */
[----:B------:R-:W-:-:S02]  /*1b40*/  IMAD R83, R24, R137, R83 ;  /* 0x0000008918537224 */ /* 0x000fc400078e0253 */
[----:B--2---:R-:W-:-:S04]  /*1b50*/  @!P0 IMAD.WIDE.U32 R20, R209, R8, RZ ;  /* 0x00000008d1148225 */ /* 0x004fc800078e00ff */
[----:B------:R-:W-:Y:S02]  /*1b60*/  @!P0 IMAD R9, R209, R9, R21 ;  /* 0x00000009d1098224 */ /* 0x000fe400078e0215 */
[----:B------:R-:W-:Y:S02]  /*1b70*/  @!P0 IMAD.MOV.U32 R8, RZ, RZ, R20 ;  /* 0x000000ffff088224 */ /* 0x000fe400078e0014 */
[----:B------:R-:W-:-:S04]  /*1b80*/  @P0 IMAD.WIDE.U32 R20, R14, R136, RZ ;  /* 0x000000880e140225 */ /* 0x000fc800078e00ff */
[----:B------:R-:W-:Y:S01]  /*1b90*/  @P0 IMAD R9, R14, R137, R21 ;  /* 0x000000890e090224 */ /* 0x000fe200078e0215 */
[C---:B------:R-:W-:Y:S01]  /*1ba0*/  IADD3 R14, P2, PT, R22.reuse, R16, RZ ;  /* 0x00000010160e7210 */ /* 0x040fe20007f5e0ff */
[----:B------:R-:W-:Y:S01]  /*1bb0*/  @P0 IMAD.MOV.U32 R8, RZ, RZ, R20 ;  /* 0x000000ffff080224 */ /* 0x000fe200078e0014 */
[C---:B------:R-:W-:Y:S01]  /*1bc0*/  IADD3 R18, P0, PT, R22.reuse, R18, RZ ;  /* 0x0000001216127210 */ /* 0x040fe20007f1e0ff */
[----:B------:R-:W1:Y:S02]  /*1bd0*/  LDC R20, c[0x0][0x450] ;  /* 0x00011400ff147b82 */ /* 0x000e640000000800 */
[----:B------:R-:W-:Y:S02]  /*1be0*/  IMAD.X R15, RZ, RZ, R13, P2 ;  /* 0x000000ffff0f7224 */ /* 0x000fe400010e060d */
[----:B------:R-:W-:Y:S01]  /*1bf0*/  IMAD.X R19, RZ, RZ, R12, P0 ;  /* 0x000000ffff137224 */ /* 0x000fe200000e060c */
[----:B------:R-:W-:Y:S01]  /*1c00*/  IADD3 R26, P0, PT, R22, R8, RZ ;  /* 0x00000008161a7210 */ /* 0x000fe20007f1e0ff */
[----:B------:R-:W-:-:S02]  /*1c10*/  IMAD R12, R11, UR4, RZ ;  /* 0x000000040b0c7c24 */ /* 0x000fc4000f8e02ff */
[----:B------:R-:W-:Y:S01]  /*1c20*/  IMAD.WIDE.U32 R16, R138, R4, R18 ;  /* 0x000000048a107225 */ /* 0x000fe200078e0012 */
[----:B------:R-:W-:-:S03]  /*1c30*/  IADD3.X R27, PT, PT, RZ, R9, RZ, P0, !PT ;  /* 0x00000009ff1b7210 */ /* 0x000fc600007fe4ff */
[C---:B------:R-:W-:Y:S02]  /*1c40*/  IMAD R8, R7.reuse, UR5, R12 ;  /* 0x0000000507087c24 */ /* 0x040fe4000f8e020c */
[----:B------:R-:W-:Y:S01]  /*1c50*/  IMAD.WIDE.U32 R12, R7, UR4, R26 ;  /* 0x00000004070c7c25 */ /* 0x000fe2000f8e001a */
[----:B------:R-:W2:Y:S03]  /*1c60*/  LDCU.64 UR4, c[0x0][0x390] ;  /* 0x00007200ff0477ac */ /* 0x000ea60008000a00 */
[----:B------:R-:W-:Y:S01]  /*1c70*/  IMAD R87, R138, R5, R17 ;  /* 0x000000058a577224 */ /* 0x000fe200078e0211 */
[----:B------:R-:W-:Y:S01]  /*1c80*/  SHF.R.S32.HI R5, RZ, 0x1f, R78 ;  /* 0x0000001fff057819 */ /* 0x000fe2000001144e */
[----:B------:R-:W-:Y:S02]  /*1c90*/  IMAD.SHL.U32 R86, R16, 0x2, RZ ;  /* 0x0000000210567824 */ /* 0x000fe400078e00ff */
[----:B------:R-:W-:Y:S01]  /*1ca0*/  IMAD.WIDE.U32 R14, R138, R2, R14 ;  /* 0x000000028a0e7225 */ /* 0x000fe200078e000e */
[----:B------:R-:W-:-:S02]  /*1cb0*/  LEA.HI R5, R5, R78, RZ, 0x7 ;  /* 0x0000004e05057211 */ /* 0x000fc400078f38ff */
[----:B------:R-:W-:Y:S01]  /*1cc0*/  SHF.L.U64.HI R87, R16, 0x1, R87 ;  /* 0x0000000110577819 */ /* 0x000fe20000010257 */
[----:B------:R-:W-:Y:S01]  /*1cd0*/  IMAD R85, R138, R3, R15 ;  /* 0x000000038a557224 */ /* 0x000fe200078e020f */
[----:B----4-:R-:W-:Y:S01]  /*1ce0*/  IADD3 R86, P0, PT, R86, UR8, RZ ;  /* 0x0000000856567c10 */ /* 0x010fe2000ff1e0ff */
[C---:B------:R-:W-:Y:S01]  /*1cf0*/  IMAD.SHL.U32 R84, R14.reuse, 0x2, RZ ;  /* 0x000000020e547824 */ /* 0x040fe200078e00ff */
[----:B------:R-:W-:Y:S01]  /*1d00*/  SHF.R.S32.HI R5, RZ, 0x7, R5 ;  /* 0x00000007ff057819 */ /* 0x000fe20000011405 */
[----:B------:R-:W-:Y:S01]  /*1d10*/  IMAD.SHL.U32 R3, R69, 0x4, RZ ;  /* 0x0000000445037824 */ /* 0x000fe200078e00ff */
[----:B------:R-:W-:Y:S01]  /*1d20*/  IADD3.X R87, PT, PT, R87, UR9, RZ, P0, !PT ;  /* 0x0000000957577c10 */ /* 0x000fe200087fe4ff */
[----:B------:R-:W-:Y:S01]  /*1d30*/  IMAD.IADD R13, R13, 0x1, R8 ;  /* 0x000000010d0d7824 */ /* 0x000fe200078e0208 */
[----:B------:R-:W-:Y:S02]  /*1d40*/  SHF.L.U64.HI R85, R14, 0x1, R85 ;  /* 0x000000010e557819 */ /* 0x000fe40000010255 */
[----:B--2---:R-:W-:Y:S01]  /*1d50*/  IADD3 R84, P0, PT, R84, UR4, RZ ;  /* 0x0000000454547c10 */ /* 0x004fe2000ff1e0ff */
[----:B------:R-:W-:Y:S01]  /*1d60*/  IMAD.WIDE.U32 R136, R24, R136, R12 ;  /* 0x0000008818887225 */ /* 0x000fe200078e000c */
[----:B------:R-:W-:-:S02]  /*1d70*/  VIMNMX R82, PT, PT, R206, R5, !PT ;  /* 0x00000005ce527248 */ /* 0x000fc40007fe0100 */
[----:B-1----:R-:W-:Y:S01]  /*1d80*/  LEA.HI R20, R20, R20, RZ, 0x1 ;  /* 0x0000001414147211 */ /* 0x002fe200078f08ff */
[----:B------:R-:W-:Y:S01]  /*1d90*/  IMAD.MOV.U32 R212, RZ, RZ, R84 ;  /* 0x000000ffffd47224 */ /* 0x000fe200078e0054 */
[----:B------:R-:W-:Y:S01]  /*1da0*/  IADD3.X R85, PT, PT, R85, UR5, RZ, P0, !PT ;  /* 0x0000000555557c10 */ /* 0x000fe200087fe4ff */
[----:B------:R-:W-:Y:S01]  /*1db0*/  IMAD.MOV.U32 R211, RZ, RZ, R87 ;  /* 0x000000ffffd37224 */ /* 0x000fe200078e0057 */
[----:B------:R-:W-:Y:S01]  /*1dc0*/  ISETP.GT.AND P0, PT, R133, R82, PT ;  /* 0x000000528500720c */ /* 0x000fe20003f04270 */
[----:B------:R-:W-:Y:S01]  /*1dd0*/  IMAD.IADD R83, R137, 0x1, R83 ;  /* 0x0000000189537824 */ /* 0x000fe200078e0253 */
[----:B------:R-:W-:Y:S02]  /*1de0*/  LOP3.LUT R3, R3, 0x1c, RZ, 0xc0, !PT ;  /* 0x0000001c03037812 */ /* 0x000fe400078ec0ff */
[----:B------:R-:W-:Y:S02]  /*1df0*/  SHF.R.S32.HI R20, RZ, 0x1, R20 ;  /* 0x00000001ff147819 */ /* 0x000fe40000011414 */
[----:B------:R-:W-:-:S02]  /*1e00*/  LOP3.LUT R2, R81, 0x8, R70, 0xf8, !PT ;  /* 0x0000000851027812 */ /* 0x000fc400078ef846 */
[----:B------:R-:W-:Y:S01]  /*1e10*/  MOV R210, R86 ;  /* 0x0000005600d27202 */ /* 0x000fe20000000f00 */
[----:B------:R-:W-:Y:S01]  /*1e20*/  IMAD R128, R138, R20, R3 ;  /* 0x000000148a807224 */ /* 0x000fe200078e0203 */
[----:B------:R-:W-:Y:S02]  /*1e30*/  LOP3.LUT R73, R2, 0x38, R75, 0x78, !PT ;  /* 0x0000003802497812 */ /* 0x000fe400078e784b */
[----:B------:R-:W-:Y:S01]  /*1e40*/  MOV R213, R85 ;  /* 0x0000005500d57202 */ /* 0x000fe20000000f00 */
[--C-:B------:R-:W-:Y:S01]  /*1e50*/  IMAD.IADD R126, R3, 0x1, R128.reuse ;  /* 0x00000001037e7824 */ /* 0x100fe200078e0280 */
[----:B------:R-:W-:-:S04]  /*1e60*/  SHF.R.S32.HI R108, RZ, 0x1f, R128 ;  /* 0x0000001fff6c7819 */ /* 0x000fc80000011480 */
[----:B------:R-:W-:Y:S01]  /*1e70*/  SHF.R.S32.HI R107, RZ, 0x1f, R126 ;  /* 0x0000001fff6b7819 */ /* 0x000fe2000001147e */
[----:B---3--:R-:W-:Y:S06]  /*1e80*/  @!P0 BRA `(.L_x_3191) ;  /* 0x000000b0002c8947 */ /* 0x008fec0003800000 */
[----:B------:R-:W1:Y:S01]  /*1e90*/  LDC.64 R4, c[0x0][0x4a0] ;  /* 0x00012800ff047b82 */ /* 0x000e620000000a00 */
[----:B------:R-:W2:Y:S01]  /*1ea0*/  LDCU.128 UR16, c[0x0][0x4b0] ;  /* 0x00009600ff1077ac */ /* 0x000ea20008000c00 */
[----:B------:R-:W-:Y:S01]  /*1eb0*/  IMAD.MOV.U32 R23, RZ, RZ, RZ ;  /* 0x000000ffff177224 */ /* 0x000fe200078e00ff */
[----:B------:R-:W-:Y:S01]  /*1ec0*/  SHF.R.S32.HI R7, RZ, 0x1f, R71 ;  /* 0x0000001fff077819 */ /* 0x000fe20000011447 */
[----:B------:R-:W-:Y:S01]  /*1ed0*/  @!P3 IMAD.MOV R6, RZ, RZ, -R6 ;  /* 0x000000ffff06b224 */ /* 0x000fe200078e0a06 */
[----:B------:R-:W3:Y:S01]  /*1ee0*/  LDCU.128 UR12, c[0x0][0x4c0] ;  /* 0x00009800ff0c77ac */ /* 0x000ee20008000c00 */
[C---:B------:R-:W-:Y:S01]  /*1ef0*/  IMAD R118, R20.reuse, 0x30, RZ ;  /* 0x0000003014767824 */ /* 0x040fe200078e02ff */
[----:B------:R-:W-:Y:S01]  /*1f00*/  SHF.L.U32 R127, R20, 0x4, RZ ;  /* 0x00000004147f7819 */ /* 0x000fe200000006ff */
[----:B------:R-:W4:Y:S01]  /*1f10*/  LDC.64 R2, c[0x0][0x4a8] ;  /* 0x00012a00ff027b82 */ /* 0x000f220000000a00 */
[----:B------:R-:W3:Y:S01]  /*1f20*/  LDCU.128 UR8, c[0x0][0x490] ;  /* 0x00009200ff0877ac */ /* 0x000ee20008000c00 */
[----:B------:R-:W-:Y:S01]  /*1f30*/  SEL R10, R10, R6, !P1 ;  /* 0x000000060a0a7207 */ /* 0x000fe20004800000 */
[C---:B------:R-:W-:Y:S01]  /*1f40*/  IMAD R117, R20.reuse, 0x50, RZ ;  /* 0x0000005014757824 */ /* 0x040fe200078e02ff */
[C---:B------:R-:W-:Y:S01]  /*1f50*/  SHF.L.U32 R114, R20.reuse, 0x5, RZ ;  /* 0x0000000514727819 */ /* 0x040fe200000006ff */
[----:B------:R-:W3:Y:S01]  /*1f60*/  LDCU.64 UR4, c[0x0][0x488] ;  /* 0x00009100ff0477ac */ /* 0x000ee20008000a00 */
[----:B------:R-:W-:Y:S01]  /*1f70*/  IMAD R116, R20, 0x60, RZ ;  /* 0x0000006014747824 */ /* 0x000fe200078e02ff */
[----:B------:R-:W-:Y:S01]  /*1f80*/  IADD3 R124, PT, PT, R138, 0x20, RZ ;  /* 0x000000208a7c7810 */ /* 0x000fe20007ffe0ff */
[----:B------:R-:W-:Y:S01]  /*1f90*/  IMAD R115, R20, 0x70, RZ ;  /* 0x0000007014737824 */ /* 0x000fe200078e02ff */
[----:B------:R-:W-:Y:S01]  /*1fa0*/  IADD3 R122, PT, PT, R138, 0x40, RZ ;  /* 0x000000408a7a7810 */ /* 0x000fe20007ffe0ff */
[----:B------:R-:W-:Y:S01]  /*1fb0*/  IMAD.SHL.U32 R113, R20, 0x40, RZ ;  /* 0x0000004014717824 */ /* 0x000fe200078e00ff */
[C---:B------:R-:W-:Y:S01]  /*1fc0*/  IADD3 R120, PT, PT, R138.reuse, 0x60, RZ ;  /* 0x000000608a787810 */ /* 0x040fe20007ffe0ff */
[----:B------:R-:W-:Y:S01]  /*1fd0*/  VIADD R125, R138, 0x10 ;  /* 0x000000108a7d7836 */ /* 0x000fe20000000000 */
[----:B------:R-:W-:Y:S01]  /*1fe0*/  LOP3.LUT R19, R22, 0x40, RZ, 0xfc, !PT ;  /* 0x0000004016137812 */ /* 0x000fe200078efcff */
[----:B------:R-:W-:Y:S01]  /*1ff0*/  VIADD R123, R138, 0x30 ;  /* 0x000000308a7b7836 */ /* 0x000fe20000000000 */
[----:B------:R-:W-:Y:S01]  /*2000*/  MOV R110, R71 ;  /* 0x00000047006e7202 */ /* 0x000fe20000000f00 */
[----:B-1----:R-:W-:Y:S01]  /*2010*/  IMAD.WIDE.U32 R8, R209, R4, R22 ;  /* 0x00000004d1087225 */ /* 0x002fe200078e0016 */
[----:B------:R-:W-:-:S02]  /*2020*/  SHF.R.S32.HI R106, RZ, 0x1f, R127 ;  /* 0x0000001fff6a7819 */ /* 0x000fc4000001147f */
[----:B------:R-:W-:Y:S01]  /*2030*/  SHF.R.S32.HI R105, RZ, 0x1f, R114 ;  /* 0x0000001fff697819 */ /* 0x000fe20000011472 */
[----:B------:R-:W-:Y:S01]  /*2040*/  IMAD R9, R209, R5, R9 ;  /* 0x00000005d1097224 */ /* 0x000fe200078e0209 */
[----:B------:R-:W-:Y:S01]  /*2050*/  SHF.R.S32.HI R5, RZ, 0x1f, R10 ;  /* 0x0000001fff057819 */ /* 0x000fe2000001140a */
[----:B--2---:R-:W-:Y:S01]  /*2060*/  IMAD R4, R7, UR16, RZ ;  /* 0x0000001007047c24 */ /* 0x004fe2000f8e02ff */
[----:B------:R-:W-:Y:S01]  /*2070*/  SHF.R.S32.HI R104, RZ, 0x1f, R118 ;  /* 0x0000001fff687819 */ /* 0x000fe20000011476 */
[C---:B------:R-:W-:Y:S01]  /*2080*/  IMAD.WIDE.U32 R8, R71.reuse, UR16, R8 ;  /* 0x0000001047087c25 */ /* 0x040fe2000f8e0008 */
[C---:B----4-:R-:W-:Y:S02]  /*2090*/  SHF.L.U64.HI R98, R2.reuse, 0x4, R3 ;  /* 0x0000000402627819 */ /* 0x050fe40000010203 */
[----:B------:R-:W-:Y:S01]  /*20a0*/  SHF.L.U32 R99, R2, 0x4, RZ ;  /* 0x0000000402637819 */ /* 0x000fe200000006ff */
        /* <DEDUP_REMOVED lines=9> */
[----:B------:R-:W-:Y:S02]  /*2140*/  IMAD R4, R7, R2, RZ ;  /* 0x0000000207047224 */ /* 0x000fe400078e02ff */
[C---:B------:R-:W-:Y:S02]  /*2150*/  IMAD R12, R10.reuse, UR13, R9 ;  /* 0x0000000d0a0c7c24 */ /* 0x040fe4000f8e0209 */
[----:B------:R-:W-:Y:S01]  /*2160*/  IMAD.WIDE.U32 R6, R10, UR12, R16 ;  /* 0x0000000c0a067c25 */ /* 0x000fe2000f8e0010 */
[----:B------:R-:W-:Y:S01]  /*2170*/  SHF.R.S32.HI R17, RZ, 0x1f, R78 ;  /* 0x0000001fff117819 */ /* 0x000fe2000001144e */
[----:B------:R-:W1:Y:S02]  /*2180*/  LDCU.64 UR12, c[0x0][0x4e0] ;  /* 0x00009c00ff0c77ac */ /* 0x000e640008000a00 */
[----:B------:R-:W-:-:S02]  /*2190*/  IMAD R15, R209, UR11, R15 ;  /* 0x0000000bd10f7c24 */ /* 0x000fc4000f8e020f */
[----:B------:R-:W-:Y:S01]  /*21a0*/  IMAD.IADD R13, R7, 0x1, R12 ;  /* 0x00000001070d7824 */ /* 0x000fe200078e020c */
[C---:B-----5:R-:W-:Y:S01]  /*21b0*/  IADD3 R7, PT, PT, R71.reuse, R0, RZ ;  /* 0x0000000047077210 */ /* 0x060fe20007ffe0ff */
[C---:B------:R-:W-:Y:S01]  /*21c0*/  IMAD R4, R71.reuse, R3, R4 ;  /* 0x0000000347047224 */ /* 0x040fe200078e0204 */
[----:B------:R-:W2:Y:S01]  /*21d0*/  LDCU.64 UR10, c[0x0][0x4d0] ;  /* 0x00009a00ff0a77ac */ /* 0x000ea20008000a00 */
[----:B------:R-:W-:-:S04]  /*21e0*/  IMAD.WIDE.U32 R14, R71, R2, R14 ;  /* 0x00000002470e7225 */ /* 0x000fc800078e000e */
[----:B------:R-:W-:Y:S01]  /*21f0*/  IMAD.IADD R15, R15, 0x1, R4 ;  /* 0x000000010f0f7824 */ /* 0x000fe200078e0204 */
[----:B------:R-:W-:Y:S01]  /*2200*/  IADD3 R4, P0, PT, -R78, R138, RZ ;  /* 0x0000008a4e047210 */ /* 0x000fe20007f1e1ff */
[----:B------:R-:W-:Y:S02]  /*2210*/  IMAD R5, R5, UR18, RZ ;  /* 0x0000001205057c24 */ /* 0x000fe4000f8e02ff */
[----:B------:R-:W-:Y:S01]  /*2220*/  IMAD R7, R7, R20, RZ ;  /* 0x0000001407077224 */ /* 0x000fe200078e02ff */
[----:B------:R-:W-:Y:S01]  /*2230*/  IADD3.X R17, PT, PT, RZ, ~R17, RZ, P0, !PT ;  /* 0x80000011ff117210 */ /* 0x000fe200007fe4ff */
[C---:B------:R-:W-:Y:S01]  /*2240*/  IMAD R8, R10.reuse, UR19, R5 ;  /* 0x000000130a087c24 */ /* 0x040fe2000f8e0205 */
[----:B------:R-:W-:Y:S01]  /*2250*/  UMOV UR19, URZ ;  /* 0x000000ff00137c82 */ /* 0x000fe20008000000 */
[----:B------:R-:W-:Y:S01]  /*2260*/  IMAD.MOV.U32 R12, RZ, RZ, R6 ;  /* 0x000000ffff0c7224 */ /* 0x000fe200078e0006 */
[----:B------:R-:W-:Y:S01]  /*2270*/  SHF.R.S32.HI R5, RZ, 0x1f, R7 ;  /* 0x0000001fff057819 */ /* 0x000fe20000011407 */
[----:B------:R-:W-:Y:S01]  /*2280*/  IMAD.WIDE.U32 R10, R10, UR18, R14 ;  /* 0x000000120a0a7c25 */ /* 0x000fe2000f8e000e */
[C---:B------:R-:W-:Y:S01]  /*2290*/  IADD3 R90, P0, PT, R7.reuse, R126, RZ ;  /* 0x0000007e075a7210 */ /* 0x040fe20007f1e0ff */
[----:B------:R-:W-:Y:S01]  /*22a0*/  USHF.L.U32 UR18, UR16, 0x7, URZ ;  /* 0x0000000710127899 */ /* 0x000fe200080006ff */
[----:B------:R-:W-:Y:S01]  /*22b0*/  IADD3 R58, P1, PT, R7, R128, RZ ;  /* 0x00000080073a7210 */ /* 0x000fe20007f3e0ff */
[----:B------:R-:W-:Y:S01]  /*22c0*/  IMAD R89, R17, UR16, RZ ;  /* 0x0000001011597c24 */ /* 0x000fe2000f8e02ff */
[----:B------:R-:W-:Y:S01]  /*22d0*/  IADD3 R9, PT, PT, R11, R8, RZ ;  /* 0x000000080b097210 */ /* 0x000fe20007ffe0ff */
[----:B------:R-:W-:-:S02]  /*22e0*/  IMAD.X R91, R5, 0x1, R107, P0 ;  /* 0x00000001055b7824 */ /* 0x000fc400000e066b */
[----:B------:R-:W-:Y:S02]  /*22f0*/  IMAD.X R5, R5, 0x1, R108, P1 ;  /* 0x0000000105057824 */ /* 0x000fe400008e066c */
[----:B------:R-:W-:Y:S01]  /*2300*/  IMAD.WIDE.U32 R6, R4, UR16, R12 ;  /* 0x0000001004067c25 */ /* 0x000fe2000f8e000c */
[----:B------:R-:W3:Y:S01]  /*2310*/  LDCU UR16, c[0x0][0x450] ;  /* 0x00008a00ff1077ac */ /* 0x000ee20008000800 */
[----:B------:R-:W-:Y:S02]  /*2320*/  SHF.L.U64.HI R91, R90, 0x1, R91 ;  /* 0x000000015a5b7819 */ /* 0x000fe4000001025b */
[----:B------:R-:W-:Y:S01]  /*2330*/  SHF.L.U64.HI R0, R58, 0x1, R5 ;  /* 0x000000013a007819 */ /* 0x000fe20000010205 */
[----:B------:R-:W-:Y:S01]  /*2340*/  IMAD R89, R4, UR17, R89 ;  /* 0x0000001104597c24 */ /* 0x000fe2000f8e0259 */
[----:B------:R-:W-:Y:S01]  /*2350*/  SHF.L.U32 R58, R58, 0x1, RZ ;  /* 0x000000013a3a7819 */ /* 0x000fe200000006ff */
[----:B------:R-:W4:Y:S01]  /*2360*/  LDCU.U8 UR17, c[0x0][0x533] ;  /* 0x0000a660ff1177ac */ /* 0x000f220008000000 */
[----:B------:R-:W-:Y:S01]  /*2370*/  IMAD.SHL.U32 R90, R90, 0x2, RZ ;  /* 0x000000025a5a7824 */ /* 0x000fe200078e00ff */
[----:B------:R-:W-:Y:S01]  /*2380*/  LEA R88, P3, R6, UR8, 0x1 ;  /* 0x0000000806587c11 */ /* 0x000fe2000f8608ff */
[-C--:B------:R-:W-:Y:S01]  /*2390*/  IMAD R17, R17, R2.reuse, RZ ;  /* 0x0000000211117224 */ /* 0x080fe200078e02ff */
[----:B------:R-:W-:Y:S01]  /*23a0*/  IADD3 R24, P0, PT, R58, UR14, RZ ;  /* 0x0000000e3a187c10 */ /* 0x000fe2000ff1e0ff */
[----:B------:R-:W-:Y:S01]  /*23b0*/  IMAD.MOV.U32 R8, RZ, RZ, R10 ;  /* 0x000000ffff087224 */ /* 0x000fe200078e000a */
[----:B------:R-:W-:Y:S01]  /*23c0*/  IADD3 R92, P1, PT, R90, UR14, RZ ;  /* 0x0000000e5a5c7c10 */ /* 0x000fe2000ff3e0ff */
[----:B------:R-:W-:Y:S01]  /*23d0*/  IMAD.SHL.U32 R96, R2, 0x80, RZ ;  /* 0x0000008002607824 */ /* 0x000fe200078e00ff */
[----:B------:R-:W-:Y:S01]  /*23e0*/  IADD3.X R25, PT, PT, R0, UR15, RZ, P0, !PT ;  /* 0x0000000f00197c10 */ /* 0x000fe200087fe4ff */
[----:B------:R-:W-:Y:S01]  /*23f0*/  IMAD R17, R4, R3, R17 ;  /* 0x0000000304117224 */ /* 0x000fe200078e0211 */
[----:B--2---:R-:W-:Y:S01]  /*2400*/  IADD3 R58, P0, PT, R58, UR10, RZ ;  /* 0x0000000a3a3a7c10 */ /* 0x004fe2000ff1e0ff */
[----:B------:R-:W-:Y:S01]  /*2410*/  IMAD.WIDE.U32 R4, R4, R2, R8 ;  /* 0x0000000204047225 */ /* 0x000fe200078e0008 */
[----:B------:R-:W-:Y:S01]  /*2420*/  IADD3.X R93, PT, PT, R91, UR15, RZ, P1, !PT ;  /* 0x0000000f5b5d7c10 */ /* 0x000fe20008ffe4ff */
[----:B------:R-:W2:Y:S01]  /*2430*/  LDCU.64 UR14, c[0x0][0x3c0] ;  /* 0x00007800ff0e77ac */ /* 0x000ea20008000a00 */
[----:B------:R-:W-:Y:S01]  /*2440*/  IADD3.X R59, PT, PT, R0, UR11, RZ, P0, !PT ;  /* 0x0000000b003b7c10 */ /* 0x000fe200087fe4ff */
[----:B------:R-:W-:Y:S01]  /*2450*/  IMAD.IADD R17, R5, 0x1, R17 ;  /* 0x0000000105117824 */ /* 0x000fe200078e0211 */
[----:B------:R-:W-:Y:S01]  /*2460*/  IADD3 R97, P0, PT, RZ, -UR19, RZ ;  /* 0x80000013ff617c10 */ /* 0x000fe2000ff1e0ff */
[C---:B------:R-:W-:Y:S01]  /*2470*/  VIADD R121, R138.reuse, 0x50 ;  /* 0x000000508a797836 */ /* 0x040fe20000000000 */
[----:B------:R-:W-:Y:S01]  /*2480*/  IADD3 R89, PT, PT, R7, R89, RZ ;  /* 0x0000005907597210 */ /* 0x000fe20007ffe0ff */
[----:B------:R-:W-:Y:S01]  /*2490*/  VIADD R119, R138, 0x70 ;  /* 0x000000708a777836 */ /* 0x000fe20000000000 */
[----:B------:R-:W-:Y:S01]  /*24a0*/  IADD3.X R94, PT, PT, RZ, ~UR18, RZ, P0, !PT ;  /* 0x80000012ff5e7c10 */ /* 0x000fe200087fe4ff */
[----:B------:R-:W-:Y:S01]  /*24b0*/  IMAD.X R96, RZ, RZ, ~R96, P0 ;  /* 0x000000ffff607224 */ /* 0x000fe200000e0e60 */
[----:B------:R-:W-:Y:S01]  /*24c0*/  LEA R18, P2, R4, UR4, 0x1 ;  /* 0x0000000404127c11 */ /* 0x000fe2000f8408ff */
[C---:B------:R-:W-:Y:S01]  /*24d0*/  IMAD R112, R133.reuse, -0x80, R78 ;  /* 0xffffff8085707824 */ /* 0x040fe200078e024e */
[----:B------:R-:W-:Y:S01]  /*24e0*/  IADD3 R90, P1, PT, R90, UR10, RZ ;  /* 0x0000000a5a5a7c10 */ /* 0x000fe2000ff3e0ff */
[----:B------:R-:W-:Y:S01]  /*24f0*/  IMAD R111, R133, -0x80, R74 ;  /* 0xffffff80856f7824 */ /* 0x000fe200078e024a */
[C---:B------:R-:W-:Y:S01]  /*2500*/  SHF.R.S64 R95, R97.reuse, 0x1f, R94 ;  /* 0x0000001f615f7819 */ /* 0x040fe2000000105e */
[----:B------:R-:W-:Y:S01]  /*2510*/  IMAD.MOV.U32 R109, RZ, RZ, R133 ;  /* 0x000000ffff6d7224 */ /* 0x000fe200078e0085 */
[----:B------:R-:W-:Y:S01]  /*2520*/  SHF.R.S64 R97, R97, 0x1f, R96 ;  /* 0x0000001f61617819 */ /* 0x000fe20000001060 */
[----:B----4-:R-:W-:Y:S01]  /*2530*/  UISETP.NE.AND UP0, UPT, UR17, URZ, UPT ;  /* 0x000000ff1100728c */ /* 0x010fe2000bf05270 */
[----:B---3--:R-:W-:-:S02]  /*2540*/  MOV R21, UR16 ;  /* 0x0000001000157c02 */ /* 0x008fc40008000f00 */
[----:B------:R-:W-:Y:S02]  /*2550*/  SHF.R.S32.HI R94, RZ, 0x1f, R94 ;  /* 0x0000001fff5e7819 */ /* 0x000fe4000001145e */
[----:B------:R-:W-:Y:S02]  /*2560*/  SHF.R.S32.HI R96, RZ, 0x1f, R96 ;  /* 0x0000001fff607819 */ /* 0x000fe40000011460 */
[----:B------:R-:W-:Y:S02]  /*2570*/  LEA.HI.X R89, R6, UR9, R89, 0x1, P3 ;  /* 0x0000000906597c11 */ /* 0x000fe400098f0c59 */
[----:B------:R-:W-:Y:S01]  /*2580*/  LEA.HI.X R17, R4, UR5, R17, 0x1, P2 ;  /* 0x0000000504117c11 */ /* 0x000fe200090f0c11 */
[----:B------:R-:W3:Y:S01]  /*2590*/  LDCU.64 UR4, c[0x0][0x3b8] ;  /* 0x00007700ff0477ac */ /* 0x000ee20008000a00 */
[----:B------:R-:W-:Y:S01]  /*25a0*/  IADD3.X R91, PT, PT, R91, UR11, RZ, P1, !PT ;  /* 0x0000000b5b5b7c10 */ /* 0x000fe20008ffe4ff */
[----:B-12---:R-:W4:Y:S06]  /*25b0*/  LDCU.128 UR8, c[0x0][0x3a0] ;  /* 0x00007400ff0877ac */ /* 0x006f2c0008000c00 */
.L_x_3229:
[----:B------:R-:W-:Y:S01]  /*25c0*/  VIADD R111, R111, 0x80 ;  /* 0x000000806f6f7836 */ /* 0x000fe20000000000 */
[----:B------:R-:W-:Y:S01]  /*25d0*/  BSSY.RECONVERGENT B1, `(.L_x_3192) ;  /* 0x0000a36000017945 */ /* 0x000fe20003800200 */
[----:B------:R-:W-:Y:S02]  /*25e0*/  VIADD R112, R112, 0x80 ;  /* 0x0000008070707836 */ /* 0x000fe40000000000 */
[----:B------:R-:W-:Y:S01]  /*25f0*/  VIADD R109, R109, 0xffffffff ;  /* 0xffffffff6d6d7836 */ /* 0x000fe20000000000 */
[-C--:B------:R-:W-:Y:S01]  /*2600*/  ISETP.GE.AND P0, PT, R138, R111.reuse, PT ;  /* 0x0000006f8a00720c */ /* 0x080fe20003f06270 */
[----:B------:R-:W-:Y:S02]  /*2610*/  IMAD.MOV.U32 R130, RZ, RZ, R110 ;  /* 0x000000ffff827224 */ /* 0x000fe400078e006e */
[----:B------:R-:W-:Y:S01]  /*2620*/  VIADD R110, R110, 0xffffff80 ;  /* 0xffffff806e6e7836 */ /* 0x000fe20000000000 */
[-C--:B------:R-:W-:Y:S02]  /*2630*/  ISETP.GE.AND P2, PT, R138, R112.reuse, !P0 ;  /* 0x000000708a00720c */ /* 0x080fe40004746270 */
[C---:B------:R-:W-:Y:S02]  /*2640*/  ISETP.GE.AND P0, PT, R125.reuse, R111, PT ;  /* 0x0000006f7d00720c */ /* 0x040fe40003f06270 */
[----:B------:R-:W-:Y:S02]  /*2650*/  P2R R0, PR, RZ, 0x4 ;  /* 0x00000004ff007803 */ /* 0x000fe40000000000 */
[----:B------:R-:W-:Y:S07]  /*2660*/  ISETP.GE.AND P3, PT, R125, R112, !P0 ;  /* 0x000000707d00720c */ /* 0x000fee0004766270 */
[----:B------:R-:W2:Y:S06]  /*2670*/  @P2 LDG.E.128 R8, desc[UR6][R88.64] ;  /* 0x0000000658082981 */ /* 0x000eac000c1e1d00 */
[----:B------:R-:W1:Y:S01]  /*2680*/  @P3 LDC.64 R2, c[0x0][0x4b0] ;  /* 0x00012c00ff023b82 */ /* 0x000e620000000a00 */
[----:B--2---:R2:W-:Y:S01]  /*2690*/  @P2 STG.E.128 desc[UR6][R84.64], R8 ;  /* 0x0000000854002986 */ /* 0x0045e2000c101d06 */
[C---:B-1----:R-:W-:Y:S03]  /*26a0*/  @P3 LEA R36, P0, R2.reuse, R88, 0x5 ;  /* 0x0000005802243211 */ /* 0x042fe600078028ff */
[----:B------:R-:W5:Y:S01]  /*26b0*/  @P2 LDG.E.128 R4, desc[UR6][R88.64+0x80] ;  /* 0x0000800658042981 */ /* 0x000f62000c1e1d00 */
[----:B------:R-:W-:Y:S02]  /*26c0*/  @P3 LEA.HI.X R37, R2, R89, R3, 0x5, P0 ;  /* 0x0000005902253211 */ /* 0x000fe400000f2c03 */
[C---:B------:R-:W-:Y:S04]  /*26d0*/  @P3 LEA R32, P0, R77.reuse, R84, 0x1 ;  /* 0x000000544d203211 */ /* 0x040fe800078008ff */
[----:B------:R-:W-:Y:S02]  /*26e0*/  @P3 LEA.HI.X R33, R77, R85, R76, 0x1, P0 ;  /* 0x000000554d213211 */ /* 0x000fe400000f0c4c */
[C---:B------:R-:W-:Y:S04]  /*26f0*/  ISETP.GE.AND P0, PT, R124.reuse, R111, PT ;  /* 0x0000006f7c00720c */ /* 0x040fe80003f06270 */
[----:B------:R-:W-:Y:S11]  /*2700*/  ISETP.LT.OR P4, PT, R124, R112, P0 ;  /* 0x000000707c00720c */ /* 0x000ff60000781670 */
[----:B------:R-:W-:Y:S02]  /*2710*/  @!UPT UIADD3 URZ, UPT, UPT, URZ, URZ, URZ ;  /* 0x000000fffffff290 */ /* 0x000fe4000fffe0ff */
[----:B------:R-:W1:Y:S02]  /*2720*/  @!P4 LDC.64 R2, c[0x0][0x4b0] ;  /* 0x00012c00ff02cb82 */ /* 0x000e640000000a00 */
[C---:B-1----:R-:W-:Y:S04]  /*2730*/  @!P4 LEA R34, P0, R2.reuse, R88, 0x6 ;  /* 0x000000580222c211 */ /* 0x042fe800078030ff */
[----:B------:R-:W-:Y:S02]  /*2740*/  @!P4 LEA.HI.X R35, R2, R89, R3, 0x6, P0 ;  /* 0x000000590223c211 */ /* 0x000fe400000f3403 */
[----:B------:R-:W1:Y:S02]  /*2750*/  @!P4 LDC.64 R2, c[0x0][0x3c0] ;  /* 0x0000f000ff02cb82 */ /* 0x000e640000000a00 */
[C---:B-1----:R-:W-:Y:S04]  /*2760*/  @!P4 LEA R26, P0, R2.reuse, R84, 0x6 ;  /* 0x00000054021ac211 */ /* 0x042fe800078030ff */
[----:B------:R-:W-:Y:S02]  /*2770*/  @!P4 LEA.HI.X R27, R2, R85, R3, 0x6, P0 ;  /* 0x00000055021bc211 */ /* 0x000fe400000f3403 */
[CC--:B------:R-:W-:Y:S04]  /*2780*/  ISETP.GE.AND P0, PT, R123.reuse, R111.reuse, PT ;  /* 0x0000006f7b00720c */ /* 0x0c0fe80003f06270 */
[-C--:B------:R-:W-:Y:S02]  /*2790*/  ISETP.LT.OR P1, PT, R123, R112.reuse, P0 ;  /* 0x000000707b00720c */ /* 0x080fe40000721670 */
[C---:B------:R-:W-:Y:S04]  /*27a0*/  ISETP.GE.AND P0, PT, R122.reuse, R111, PT ;  /* 0x0000006f7a00720c */ /* 0x040fe80003f06270 */
[----:B------:R-:W-:Y:S04]  /*27b0*/  ISETP.LT.OR P6, PT, R122, R112, P0 ;  /* 0x000000707a00720c */ /* 0x000fe800007c1670 */
[----:B------:R-:W-:Y:S03]  /*27c0*/  P2R R142, PR, RZ, 0x40 ;  /* 0x00000040ff8e7803 */ /* 0x000fe60000000000 */
[----:B------:R-:W1:Y:S02]  /*27d0*/  @!P1 LDC.64 R2, c[0x0][0x4b0] ;  /* 0x00012c00ff029b82 */ /* 0x000e640000000a00 */
[----:B-1----:R-:W-:Y:S01]  /*27e0*/  @!P1 IMAD R3, R3, 0x60, RZ ;  /* 0x0000006003039824 */ /* 0x002fe200078e02ff */
[----:B-----5:R-:W-:Y:S04]  /*27f0*/  @P2 STG.E.128 desc[UR6][R84.64+0x80], R4 ;  /* 0x0000800454002986 */ /* 0x020fe8000c101d06 */
[----:B------:R-:W5:Y:S04]  /*2800*/  @P3 LDG.E.128 R28, desc[UR6][R36.64] ;  /* 0x00000006241c3981 */ /* 0x000f68000c1e1d00 */
[----:B-----5:R-:W-:Y:S04]  /*2810*/  @P3 STG.E.128 desc[UR6][R32.64], R28 ;  /* 0x0000001c20003986 */ /* 0x020fe8000c101d06 */
[----:B------:R-:W5:Y:S04]  /*2820*/  @P3 LDG.E.128 R12, desc[UR6][R36.64+0x80] ;  /* 0x00008006240c3981 */ /* 0x000f68000c1e1d00 */
[----:B-----5:R1:W-:Y:S04]  /*2830*/  @P3 STG.E.128 desc[UR6][R32.64+0x80], R12 ;  /* 0x0000800c20003986 */ /* 0x0203e8000c101d06 */
[----:B--2---:R-:W2:Y:S01]  /*2840*/  @!P4 LDG.E.128 R8, desc[UR6][R34.64] ;  /* 0x000000062208c981 */ /* 0x004ea2000c1e1d00 */
[----:B-1----:R-:W-:Y:S04]  /*2850*/  @!P1 IMAD.WIDE.U32 R32, R2, 0x60, R88 ;  /* 0x0000006002209825 */ /* 0x002fe800078e0058 */
[----:B------:R-:W-:Y:S02]  /*2860*/  @!P1 IMAD.IADD R33, R33, 0x1, R3 ;  /* 0x0000000121219824 */ /* 0x000fe400078e0203 */
[----:B------:R-:W1:Y:S02]  /*2870*/  @!P1 LDC.64 R2, c[0x0][0x3c0] ;  /* 0x0000f000ff029b82 */ /* 0x000e640000000a00 */
[----:B-1----:R-:W-:Y:S02]  /*2880*/  @!P1 IMAD R3, R3, 0x60, RZ ;  /* 0x0000006003039824 */ /* 0x002fe400078e02ff */
[----:B------:R-:W-:Y:S04]  /*2890*/  @!P1 IMAD.WIDE.U32 R28, R2, 0x60, R84 ;  /* 0x00000060021c9825 */ /* 0x000fe800078e0054 */
[----:B------:R-:W-:Y:S02]  /*28a0*/  @!P1 IMAD.IADD R29, R29, 0x1, R3 ;  /* 0x000000011d1d9824 */ /* 0x000fe400078e0203 */
[----:B------:R-:W1:Y:S02]  /*28b0*/  @!P6 LDC.64 R2, c[0x0][0x4b0] ;  /* 0x00012c00ff02eb82 */ /* 0x000e640000000a00 */
[C---:B-1----:R-:W-:Y:S04]  /*28c0*/  @!P6 LEA R30, P0, R2.reuse, R88, 0x7 ;  /* 0x00000058021ee211 */ /* 0x042fe800078038ff */
[----:B------:R-:W-:Y:S02]  /*28d0*/  @!P6 LEA.HI.X R31, R2, R89, R3, 0x7, P0 ;  /* 0x00000059021fe211 */ /* 0x000fe400000f3c03 */
[----:B------:R-:W1:Y:S01]  /*28e0*/  @!P6 LDC.64 R2, c[0x0][0x3c0] ;  /* 0x0000f000ff02eb82 */ /* 0x000e620000000a00 */
[----:B--2---:R2:W-:Y:S04]  /*28f0*/  @!P4 STG.E.128 desc[UR6][R26.64], R8 ;  /* 0x000000081a00c986 */ /* 0x0045e8000c101d06 */
[----:B------:R-:W5:Y:S04]  /*2900*/  @!P4 LDG.E.128 R4, desc[UR6][R34.64+0x80] ;  /* 0x000080062204c981 */ /* 0x000f68000c1e1d00 */
[----:B-----5:R1:W-:Y:S04]  /*2910*/  @!P4 STG.E.128 desc[UR6][R26.64+0x80], R4 ;  /* 0x000080041a00c986 */ /* 0x0203e8000c101d06 */
[----:B--2---:R-:W2:Y:S01]  /*2920*/  @!P1 LDG.E.128 R8, desc[UR6][R32.64] ;  /* 0x0000000620089981 */ /* 0x004ea2000c1e1d00 */
[C---:B-1----:R-:W-:Y:S04]  /*2930*/  @!P6 LEA R26, P0, R2.reuse, R84, 0x7 ;  /* 0x00000054021ae211 */ /* 0x042fe800078038ff */
[----:B------:R-:W-:Y:S02]  /*2940*/  @!P6 LEA.HI.X R27, R2, R85, R3, 0x7, P0 ;  /* 0x00000055021be211 */ /* 0x000fe400000f3c03 */
[CC--:B------:R-:W-:Y:S04]  /*2950*/  ISETP.GE.AND P0, PT, R121.reuse, R111.reuse, PT ;  /* 0x0000006f7900720c */ /* 0x0c0fe80003f06270 */
[-C--:B------:R-:W-:Y:S02]  /*2960*/  ISETP.GE.AND P5, PT, R121, R112.reuse, !P0 ;  /* 0x000000707900720c */ /* 0x080fe400047a6270 */
[-C--:B------:R-:W-:Y:S11]  /*2970*/  ISETP.GE.AND P0, PT, R120, R111.reuse, PT ;  /* 0x0000006f7800720c */ /* 0x080ff60003f06270 */
[----:B------:R-:W1:Y:S02]  /*2980*/  @P5 LDC.64 R2, c[0x0][0x4b0] ;  /* 0x00012c00ff025b82 */ /* 0x000e640000000a00 */
[----:B-1----:R-:W-:Y:S01]  /*2990*/  @P5 IMAD R3, R3, 0xa0, RZ ;  /* 0x000000a003035824 */ /* 0x002fe200078e02ff */
[----:B--2---:R-:W-:Y:S04]  /*29a0*/  @!P1 STG.E.128 desc[UR6][R28.64], R8 ;  /* 0x000000081c009986 */ /* 0x004fe8000c101d06 */
[----:B------:R-:W2:Y:S04]  /*29b0*/  @!P1 LDG.E.128 R12, desc[UR6][R32.64+0x80] ;  /* 0x00008006200c9981 */ /* 0x000ea8000c1e1d00 */
[----:B--2---:R1:W-:Y:S04]  /*29c0*/  @!P1 STG.E.128 desc[UR6][R28.64+0x80], R12 ;  /* 0x0000800c1c009986 */ /* 0x0043e8000c101d06 */
[----:B------:R-:W2:Y:S01]  /*29d0*/  @!P6 LDG.E.128 R4, desc[UR6][R30.64] ;  /* 0x000000061e04e981 */ /* 0x000ea2000c1e1d00 */
[----:B-1----:R-:W-:Y:S04]  /*29e0*/  @P5 IMAD.WIDE.U32 R28, R2, 0xa0, R88 ;  /* 0x000000a0021c5825 */ /* 0x002fe800078e0058 */
[----:B------:R-:W-:Y:S02]  /*29f0*/  @P5 IMAD.IADD R29, R29, 0x1, R3 ;  /* 0x000000011d1d5824 */ /* 0x000fe400078e0203 */
[----:B------:R-:W1:Y:S02]  /*2a00*/  @P5 LDC.64 R2, c[0x0][0x3c0] ;  /* 0x0000f000ff025b82 */ /* 0x000e640000000a00 */
[----:B-1----:R-:W-:Y:S02]  /*2a10*/  @P5 IMAD R3, R3, 0xa0, RZ ;  /* 0x000000a003035824 */ /* 0x002fe400078e02ff */
[----:B------:R-:W-:Y:S04]  /*2a20*/  @P5 IMAD.WIDE.U32 R32, R2, 0xa0, R84 ;  /* 0x000000a002205825 */ /* 0x000fe800078e0054 */
[----:B------:R-:W-:Y:S01]  /*2a30*/  @P5 IMAD.IADD R33, R33, 0x1, R3 ;  /* 0x0000000121215824 */ /* 0x000fe200078e0203 */
[----:B--2---:R1:W-:Y:S04]  /*2a40*/  @!P6 STG.E.128 desc[UR6][R26.64], R4 ;  /* 0x000000041a00e986 */ /* 0x0043e8000c101d06 */
[----:B------:R-:W2:Y:S04]  /*2a50*/  @!P6 LDG.E.128 R8, desc[UR6][R30.64+0x80] ;  /* 0x000080061e08e981 */ /* 0x000ea8000c1e1d00 */
[----:B--2---:R2:W-:Y:S01]  /*2a60*/  @!P6 STG.E.128 desc[UR6][R26.64+0x80], R8 ;  /* 0x000080081a00e986 */ /* 0x0045e2000c101d06 */
[-C--:B------:R-:W-:Y:S02]  /*2a70*/  ISETP.GE.AND P6, PT, R120, R112.reuse, !P0 ;  /* 0x000000707800720c */ /* 0x080fe400047c6270 */
[C---:B------:R-:W-:Y:S01]  /*2a80*/  ISETP.GE.AND P0, PT, R119.reuse, R111, PT ;  /* 0x0000006f7700720c */ /* 0x040fe20003f06270 */
[----:B-1----:R-:W5:Y:S03]  /*2a90*/  @P5 LDG.E.128 R4, desc[UR6][R28.64] ;  /* 0x000000061c045981 */ /* 0x002f66000c1e1d00 */
[----:B------:R-:W-:Y:S02]  /*2aa0*/  ISETP.GE.AND P2, PT, R119, R112, !P0 ;  /* 0x000000707700720c */ /* 0x000fe40004746270 */
[----:B------:R-:W-:Y:S02]  /*2ab0*/  ISETP.NE.AND P0, PT, R21, RZ, PT ;  /* 0x000000ff1500720c */ /* 0x000fe40003f05270 */
[----:B------:R-:W-:Y:S03]  /*2ac0*/  P2R R131, PR, RZ, 0x4 ;  /* 0x00000004ff837803 */ /* 0x000fe60000000000 */
[----:B------:R-:W1:Y:S02]  /*2ad0*/  @P6 LDC.64 R2, c[0x0][0x4b0] ;  /* 0x00012c00ff026b82 */ /* 0x000e640000000a00 */
[----:B-1----:R-:W-:Y:S02]  /*2ae0*/  @P6 IMAD R3, R3, 0xc0, RZ ;  /* 0x000000c003036824 */ /* 0x002fe400078e02ff */
[----:B------:R-:W-:Y:S04]  /*2af0*/  @P6 IMAD.WIDE.U32 R30, R2, 0xc0, R88 ;  /* 0x000000c0021e6825 */ /* 0x000fe800078e0058 */
[----:B------:R-:W-:Y:S02]  /*2b00*/  @P6 IMAD.IADD R31, R31, 0x1, R3 ;  /* 0x000000011f1f6824 */ /* 0x000fe400078e0203 */
[----:B------:R-:W1:Y:S02]  /*2b10*/  @P6 LDC.64 R2, c[0x0][0x3c0] ;  /* 0x0000f000ff026b82 */ /* 0x000e640000000a00 */
[----:B-1----:R-:W-:Y:S01]  /*2b20*/  @P6 IMAD R3, R3, 0xc0, RZ ;  /* 0x000000c003036824 */ /* 0x002fe200078e02ff */
[----:B-----5:R1:W-:Y:S04]  /*2b30*/  @P5 STG.E.128 desc[UR6][R32.64], R4 ;  /* 0x0000000420005986 */ /* 0x0203e8000c101d06 */
[----:B------:R5:W3:Y:S02]  /*2b40*/  @P5 LDG.E.128 R12, desc[UR6][R28.64+0x80] ;  /* 0x000080061c0c5981 */ /* 0x000ae4000c1e1d00 */
[----:B-----5:R-:W-:Y:S04]  /*2b50*/  @P6 IMAD.WIDE.U32 R28, R2, 0xc0, R84 ;  /* 0x000000c0021c6825 */ /* 0x020fe800078e0054 */
[----:B------:R-:W-:Y:S02]  /*2b60*/  @P6 IMAD.IADD R29, R29, 0x1, R3 ;  /* 0x000000011d1d6824 */ /* 0x000fe400078e0203 */
[----:B------:R-:W5:Y:S02]  /*2b70*/  @P2 LDC.64 R2, c[0x0][0x4b0] ;  /* 0x00012c00ff022b82 */ /* 0x000f640000000a00 */
[----:B-----5:R-:W-:Y:S02]  /*2b80*/  @P2 IMAD R3, R3, 0xe0, RZ ;  /* 0x000000e003032824 */ /* 0x020fe400078e02ff */
[----:B--2---:R-:W-:Y:S04]  /*2b90*/  @P2 IMAD.WIDE.U32 R26, R2, 0xe0, R88 ;  /* 0x000000e0021a2825 */ /* 0x004fe800078e0058 */
[----:B------:R-:W-:Y:S02]  /*2ba0*/  @P2 IMAD.IADD R27, R27, 0x1, R3 ;  /* 0x000000011b1b2824 */ /* 0x000fe400078e0203 */
[----:B------:R-:W2:Y:S02]  /*2bb0*/  @P2 LDC.64 R2, c[0x0][0x3c0] ;  /* 0x0000f000ff022b82 */ /* 0x000ea40000000a00 */
[----:B--2---:R-:W-:Y:S01]  /*2bc0*/  @P2 IMAD R3, R3, 0xe0, RZ ;  /* 0x000000e003032824 */ /* 0x004fe200078e02ff */
[----:B---3--:R-:W-:Y:S04]  /*2bd0*/  @P5 STG.E.128 desc[UR6][R32.64+0x80], R12 ;  /* 0x0000800c20005986 */ /* 0x008fe8000c101d06 */
[----:B-1----:R-:W2:Y:S04]  /*2be0*/  @P6 LDG.E.128 R4, desc[UR6][R30.64] ;  /* 0x000000061e046981 */ /* 0x002ea8000c1e1d00 */
[----:B--2---:R1:W-:Y:S04]  /*2bf0*/  @P6 STG.E.128 desc[UR6][R28.64], R4 ;  /* 0x000000041c006986 */ /* 0x0043e8000c101d06 */
[----:B------:R2:W3:Y:S02]  /*2c00*/  @P6 LDG.E.128 R8, desc[UR6][R30.64+0x80] ;  /* 0x000080061e086981 */ /* 0x0004e4000c1e1d00 */
[----:B--2---:R-:W-:Y:S04]  /*2c10*/  @P2 IMAD.WIDE.U32 R30, R2, 0xe0, R84 ;  /* 0x000000e0021e2825 */ /* 0x004fe800078e0054 */
[----:B------:R-:W-:Y:S01]  /*2c20*/  @P2 IMAD.IADD R31, R31, 0x1, R3 ;  /* 0x000000011f1f2824 */ /* 0x000fe200078e0203 */
[----:B---3--:R2:W-:Y:S04]  /*2c30*/  @P6 STG.E.128 desc[UR6][R28.64+0x80], R8 ;  /* 0x000080081c006986 */ /* 0x0085e8000c101d06 */
[----:B-1----:R-:W3:Y:S04]  /*2c40*/  @P2 LDG.E.128 R4, desc[UR6][R26.64] ;  /* 0x000000061a042981 */ /* 0x002ee8000c1e1d00 */
[----:B---3--:R2:W-:Y:S04]  /*2c50*/  @P2 STG.E.128 desc[UR6][R30.64], R4 ;  /* 0x000000041e002986 */ /* 0x0085e8000c101d06 */
[----:B------:R-:W3:Y:S04]  /*2c60*/  @P2 LDG.E.128 R12, desc[UR6][R26.64+0x80] ;  /* 0x000080061a0c2981 */ /* 0x000ee8000c1e1d00 */
[----:B---3--:R2:W-:Y:S01]  /*2c70*/  @P2 STG.E.128 desc[UR6][R30.64+0x80], R12 ;  /* 0x0000800c1e002986 */ /* 0x0085e2000c101d06 */
[----:B------:R-:W-:Y:S04]  /*2c80*/  ISETP.GT.AND P2, PT, R109, R82, PT ;  /* 0x000000526d00720c */ /* 0x000fe80003f44270 */
[----:B------:R-:W-:Y:S02]  /*2c90*/  P2R R129, PR, RZ, 0x4 ;  /* 0x00000004ff817803 */ /* 0x000fe40000000000 */
[----:B------:R-:W-:Y:S01]  /*2ca0*/  ISETP.NE.AND P2, PT, R0, RZ, PT ;  /* 0x000000ff0000720c */ /* 0x000fe20003f45270 */
[----:B------:R-:W-:Y:S01]  /*2cb0*/  @!UPT UIADD3 URZ, UPT, UPT, URZ, URZ, URZ ;  /* 0x000000fffffff290 */ /* 0x000fe2000fffe0ff */
[----:B------:R-:W-:Y:S11]  /*2cc0*/  @P0 BRA `(.L_x_3193) ;  /* 0x0000000400680947 */ /* 0x000ff60003800000 */
[----:B------:R-:W-:Y:S01]  /*2cd0*/  @P2 IMAD.MOV.U32 R16, RZ, RZ, R18 ;  /* 0x000000ffff102224 */ /* 0x000fe200078e0012 */
[----:B------:R-:W1:Y:S01]  /*2ce0*/  @!P4 LDC.64 R2, c[0x0][0x4a8] ;  /* 0x00012a00ff02cb82 */ /* 0x000e620000000a00 */
[----:B------:R-:W-:Y:S03]  /*2cf0*/  IMAD.MOV.U32 R21, RZ, RZ, RZ ;  /* 0x000000ffff157224 */ /* 0x000fe600078e00ff */
[----:B--2---:R-:W2:Y:S04]  /*2d00*/  @P2 LDG.E.128 R8, desc[UR6][R16.64] ;  /* 0x0000000610082981 */ /* 0x004ea8000c1e1d00 */
[----:B--2---:R2:W-:Y:S01]  /*2d10*/  @P2 STG.E.128 desc[UR6][R86.64], R8 ;  /* 0x0000000856002986 */ /* 0x0045e2000c101d06 */
[CC--:B-1----:R-:W-:Y:S03]  /*2d20*/  @!P4 LEA R36, P0, R2.reuse, R18.reuse, 0x6 ;  /* 0x000000120224c211 */ /* 0x0c2fe600078030ff */
[----:B------:R1:W3:Y:S01]  /*2d30*/  @P2 LDG.E.128 R4, desc[UR6][R16.64+0x80] ;  /* 0x0000800610042981 */ /* 0x0002e2000c1e1d00 */
[----:B------:R-:W-:Y:S02]  /*2d40*/  @!P4 LEA.HI.X R37, R2, R17, R3, 0x6, P0 ;  /* 0x000000110225c211 */ /* 0x000fe400000f3403 */
[----:B------:R-:W5:Y:S01]  /*2d50*/  @!P4 LDC.64 R2, c[0x0][0x3b8] ;  /* 0x0000ee00ff02cb82 */ /* 0x000f620000000a00 */
[----:B-1----:R-:W-:Y:S02]  /*2d60*/  @!P1 MOV R16, R18 ;  /* 0x0000001200109202 */ /* 0x002fe40000000f00 */
[C---:B-----5:R-:W-:Y:S04]  /*2d70*/  @!P4 LEA R26, P0, R2.reuse, R86, 0x6 ;  /* 0x00000056021ac211 */ /* 0x060fe800078030ff */
[----:B------:R-:W-:Y:S02]  /*2d80*/  @!P4 LEA.HI.X R27, R2, R87, R3, 0x6, P0 ;  /* 0x00000057021bc211 */ /* 0x000fe400000f3403 */
[C---:B------:R-:W-:Y:S01]  /*2d90*/  @P3 LEA R42, P0, R99.reuse, R18, 0x1 ;  /* 0x00000012632a3211 */ /* 0x040fe200078008ff */
[----:B------:R-:W1:Y:S03]  /*2da0*/  @!P1 LDC.64 R2, c[0x0][0x4a8] ;  /* 0x00012a00ff029b82 */ /* 0x000e660000000a00 */
[----:B------:R-:W-:Y:S02]  /*2db0*/  @P3 LEA.HI.X R43, R99, R17, R98, 0x1, P0 ;  /* 0x00000011632b3211 */ /* 0x000fe400000f0c62 */
[C---:B------:R-:W-:Y:S04]  /*2dc0*/  @P3 LEA R40, P0, R79.reuse, R86, 0x1 ;  /* 0x000000564f283211 */ /* 0x040fe800078008ff */
[----:B------:R-:W-:Y:S01]  /*2dd0*/  @P3 LEA.HI.X R41, R79, R87, R80, 0x1, P0 ;  /* 0x000000574f293211 */ /* 0x000fe200000f0c50 */
[----:B-1----:R-:W-:Y:S04]  /*2de0*/  @!P1 IMAD.WIDE.U32 R38, R2, 0x60, R16 ;  /* 0x0000006002269825 */ /* 0x002fe800078e0010 */
[----:B------:R-:W-:Y:S02]  /*2df0*/  @!P1 IMAD R3, R3, 0x60, RZ ;  /* 0x0000006003039824 */ /* 0x000fe400078e02ff */
[----:B------:R-:W-:Y:S02]  /*2e00*/  @P5 IMAD.MOV.U32 R16, RZ, RZ, R18 ;  /* 0x000000ffff105224 */ /* 0x000fe400078e0012 */
[----:B------:R-:W-:Y:S02]  /*2e10*/  @!P1 IMAD.IADD R39, R39, 0x1, R3 ;  /* 0x0000000127279824 */ /* 0x000fe400078e0203 */
[----:B------:R-:W1:Y:S02]  /*2e20*/  @!P1 LDC.64 R2, c[0x0][0x3b8] ;  /* 0x0000ee00ff029b82 */ /* 0x000e640000000a00 */
[----:B-1----:R-:W-:Y:S01]  /*2e30*/  @!P1 IMAD R3, R3, 0x60, RZ ;  /* 0x0000006003039824 */ /* 0x002fe200078e02ff */
[----:B---3--:R-:W-:Y:S01]  /*2e40*/  @P2 STG.E.128 desc[UR6][R86.64+0x80], R4 ;  /* 0x0000800456002986 */ /* 0x008fe2000c101d06 */
[----:B------:R-:W-:Y:S03]  /*2e50*/  ISETP.NE.AND P2, PT, R131, RZ, PT ;  /* 0x000000ff8300720c */ /* 0x000fe60003f45270 */
[----:B------:R-:W3:Y:S04]  /*2e60*/  @P3 LDG.E.128 R28, desc[UR6][R42.64] ;  /* 0x000000062a1c3981 */ /* 0x000ee8000c1e1d00 */
[----:B---3--:R-:W-:Y:S04]  /*2e70*/  @P3 STG.E.128 desc[UR6][R40.64], R28 ;  /* 0x0000001c28003986 */ /* 0x008fe8000c101d06 */
[----:B------:R-:W3:Y:S04]  /*2e80*/  @P3 LDG.E.128 R12, desc[UR6][R42.64+0x80] ;  /* 0x000080062a0c3981 */ /* 0x000ee8000c1e1d00 */
[----:B---3--:R-:W-:Y:S01]  /*2e90*/  @P3 STG.E.128 desc[UR6][R40.64+0x80], R12 ;  /* 0x0000800c28003986 */ /* 0x008fe2000c101d06 */
[----:B------:R-:W-:Y:S03]  /*2ea0*/  ISETP.NE.AND P3, PT, R142, RZ, PT ;  /* 0x000000ff8e00720c */ /* 0x000fe60003f65270 */
[----:B------:R-:W3:Y:S04]  /*2eb0*/  @!P4 LDG.E.128 R32, desc[UR6][R36.64] ;  /* 0x000000062420c981 */ /* 0x000ee8000c1e1d00 */
[----:B---3--:R1:W-:Y:S04]  /*2ec0*/  @!P4 STG.E.128 desc[UR6][R26.64], R32 ;  /* 0x000000201a00c986 */ /* 0x0083e8000c101d06 */
[----:B--2---:R-:W2:Y:S01]  /*2ed0*/  @!P4 LDG.E.128 R8, desc[UR6][R36.64+0x80] ;  /* 0x000080062408c981 */ /* 0x004ea2000c1e1d00 */
[----:B-1----:R-:W-:Y:S05]  /*2ee0*/  @!P1 IMAD.WIDE.U32 R32, R2, 0x60, R86 ;  /* 0x0000006002209825 */ /* 0x002fea00078e0056 */
[----:B------:R-:W-:Y:S02]  /*2ef0*/  @!P1 IADD3 R33, PT, PT, R33, R3, RZ ;  /* 0x0000000321219210 */ /* 0x000fe40007ffe0ff */
[----:B------:R-:W1:Y:S02]  /*2f00*/  @!P3 LDC.64 R2, c[0x0][0x4a8] ;  /* 0x00012a00ff02bb82 */ /* 0x000e640000000a00 */
[C---:B-1----:R-:W-:Y:S04]  /*2f10*/  @!P3 LEA R28, P0, R2.reuse, R18, 0x7 ;  /* 0x00000012021cb211 */ /* 0x042fe800078038ff */
[----:B------:R-:W-:Y:S02]  /*2f20*/  @!P3 LEA.HI.X R29, R2, R17, R3, 0x7, P0 ;  /* 0x00000011021db211 */ /* 0x000fe400000f3c03 */
[----:B------:R-:W1:Y:S01]  /*2f30*/  @!P3 LDC.64 R2, c[0x0][0x3b8] ;  /* 0x0000ee00ff02bb82 */ /* 0x000e620000000a00 */
[----:B--2---:R1:W-:Y:S04]  /*2f40*/  @!P4 STG.E.128 desc[UR6][R26.64+0x80], R8 ;  /* 0x000080081a00c986 */ /* 0x0043e8000c101d06 */
[----:B------:R-:W2:Y:S01]  /*2f50*/  @!P1 LDG.E.128 R4, desc[UR6][R38.64] ;  /* 0x0000000626049981 */ /* 0x000ea2000c1e1d00 */
[C---:B-1----:R-:W-:Y:S04]  /*2f60*/  @!P3 LEA R26, P0, R2.reuse, R86, 0x7 ;  /* 0x00000056021ab211 */ /* 0x042fe800078038ff */
[----:B------:R-:W-:Y:S02]  /*2f70*/  @!P3 LEA.HI.X R27, R2, R87, R3, 0x7, P0 ;  /* 0x00000057021bb211 */ /* 0x000fe400000f3c03 */
[----:B------:R-:W1:Y:S02]  /*2f80*/  @P5 LDC.64 R2, c[0x0][0x4a8] ;  /* 0x00012a00ff025b82 */ /* 0x000e640000000a00 */
[----:B-1----:R-:W-:Y:S01]  /*2f90*/  @P5 IMAD.WIDE.U32 R30, R2, 0xa0, R16 ;  /* 0x000000a0021e5825 */ /* 0x002fe200078e0010 */
[----:B------:R-:W-:Y:S03]  /*2fa0*/  @P6 MOV R16, R18 ;  /* 0x0000001200106202 */ /* 0x000fe60000000f00 */
[----:B------:R-:W-:Y:S05]  /*2fb0*/  @P5 IMAD R3, R3, 0xa0, RZ ;  /* 0x000000a003035824 */ /* 0x000fea00078e02ff */
[----:B------:R-:W-:Y:S02]  /*2fc0*/  @P5 IADD3 R31, PT, PT, R31, R3, RZ ;  /* 0x000000031f1f5210 */ /* 0x000fe40007ffe0ff */
[----:B------:R-:W1:Y:S02]  /*2fd0*/  @P5 LDC.64 R2, c[0x0][0x3b8] ;  /* 0x0000ee00ff025b82 */ /* 0x000e640000000a00 */
[----:B-1----:R-:W-:Y:S01]  /*2fe0*/  @P5 IMAD R3, R3, 0xa0, RZ ;  /* 0x000000a003035824 */ /* 0x002fe200078e02ff */
[----:B--2---:R1:W-:Y:S04]  /*2ff0*/  @!P1 STG.E.128 desc[UR6][R32.64], R4 ;  /* 0x0000000420009986 */ /* 0x0043e8000c101d06 */
[----:B------:R-:W2:Y:S04]  /*3000*/  @!P1 LDG.E.128 R12, desc[UR6][R38.64+0x80] ;  /* 0x00008006260c9981 */ /* 0x000ea8000c1e1d00 */
[----:B--2---:R2:W-:Y:S04]  /*3010*/  @!P1 STG.E.128 desc[UR6][R32.64+0x80], R12 ;  /* 0x0000800c20009986 */ /* 0x0045e8000c101d06 */
[----:B------:R-:W3:Y:S04]  /*3020*/  @!P3 LDG.E.128 R8, desc[UR6][R28.64] ;  /* 0x000000061c08b981 */ /* 0x000ee8000c1e1d00 */
[----:B---3--:R-:W-:Y:S04]  /*3030*/  @!P3 STG.E.128 desc[UR6][R26.64], R8 ;  /* 0x000000081a00b986 */ /* 0x008fe8000c101d06 */
[----:B-1----:R1:W3:Y:S02]  /*3040*/  @!P3 LDG.E.128 R4, desc[UR6][R28.64+0x80] ;  /* 0x000080061c04b981 */ /* 0x0022e4000c1e1d00 */
[----:B-1----:R-:W-:Y:S04]  /*3050*/  @P5 IMAD.WIDE.U32 R28, R2, 0xa0, R86 ;  /* 0x000000a0021c5825 */ /* 0x002fe800078e0056 */
[----:B------:R-:W-:Y:S02]  /*3060*/  @P5 IMAD.IADD R29, R29, 0x1, R3 ;  /* 0x000000011d1d5824 */ /* 0x000fe400078e0203 */
[----:B------:R-:W1:Y:S02]  /*3070*/  @P6 LDC.64 R2, c[0x0][0x4a8] ;  /* 0x00012a00ff026b82 */ /* 0x000e640000000a00 */
[----:B-1----:R-:W-:Y:S01]  /*3080*/  @P6 IMAD R3, R3, 0xc0, RZ ;  /* 0x000000c003036824 */ /* 0x002fe200078e02ff */
[----:B---3--:R1:W-:Y:S04]  /*3090*/  @!P3 STG.E.128 desc[UR6][R26.64+0x80], R4 ;  /* 0x000080041a00b986 */ /* 0x0083e8000c101d06 */
[----:B--2---:R-:W2:Y:S01]  /*30a0*/  @P5 LDG.E.128 R12, desc[UR6][R30.64] ;  /* 0x000000061e0c5981 */ /* 0x004ea2000c1e1d00 */
[----:B-1----:R-:W-:Y:S04]  /*30b0*/  @P6 IMAD.WIDE.U32 R26, R2, 0xc0, R16 ;  /* 0x000000c0021a6825 */ /* 0x002fe800078e0010 */
[----:B------:R-:W-:Y:S02]  /*30c0*/  @P6 IMAD.IADD R27, R27, 0x1, R3 ;  /* 0x000000011b1b6824 */ /* 0x000fe400078e0203 */
[----:B------:R-:W1:Y:S02]  /*30d0*/  @P6 LDC.64 R2, c[0x0][0x3b8] ;  /* 0x0000ee00ff026b82 */ /* 0x000e640000000a00 */
[----:B-1----:R-:W-:Y:S01]  /*30e0*/  @P6 IMAD R3, R3, 0xc0, RZ ;  /* 0x000000c003036824 */ /* 0x002fe200078e02ff */
[----:B--2---:R1:W-:Y:S04]  /*30f0*/  @P5 STG.E.128 desc[UR6][R28.64], R12 ;  /* 0x0000000c1c005986 */ /* 0x0043e8000c101d06 */
[----:B------:R2:W3:Y:S02]  /*3100*/  @P5 LDG.E.128 R8, desc[UR6][R30.64+0x80] ;  /* 0x000080061e085981 */ /* 0x0004e4000c1e1d00 */
[----:B--2---:R-:W-:Y:S05]  /*3110*/  @P6 IMAD.WIDE.U32 R30, R2, 0xc0, R86 ;  /* 0x000000c0021e6825 */ /* 0x004fea00078e0056 */
[----:B------:R-:W-:Y:S01]  /*3120*/  @P6 IADD3 R31, PT, PT, R31, R3, RZ ;  /* 0x000000031f1f6210 */ /* 0x000fe20007ffe0ff */
[----:B---3--:R2:W-:Y:S04]  /*3130*/  @P5 STG.E.128 desc[UR6][R28.64+0x80], R8 ;  /* 0x000080081c005986 */ /* 0x0085e8000c101d06 */
[----:B------:R-:W3:Y:S04]  /*3140*/  @P6 LDG.E.128 R4, desc[UR6][R26.64] ;  /* 0x000000061a046981 */ /* 0x000ee8000c1e1d00 */
[----:B---3--:R2:W-:Y:S04]  /*3150*/  @P6 STG.E.128 desc[UR6][R30.64], R4 ;  /* 0x000000041e006986 */ /* 0x0085e8000c101d06 */
[----:B-1----:R-:W3:Y:S04]  /*3160*/  @P6 LDG.E.128 R12, desc[UR6][R26.64+0x80] ;  /* 0x000080061a0c6981 */ /* 0x002ee8000c1e1d00 */
[----:B---3--:R2:W-:Y:S01]  /*3170*/  @P6 STG.E.128 desc[UR6][R30.64+0x80], R12 ;  /* 0x0000800c1e006986 */ /* 0x0085e2000c101d06 */
[----:B------:R-:W-:Y:S05]  /*3180*/  @!P2 BRA `(.L_x_3194) ;  /* 0x0000009400e8a947 */ /* 0x000fea0003800000 */
[----:B------:R-:W2:Y:S01]  /*3190*/  LDC.64 R2, c[0x0][0x4a8] ;  /* 0x00012a00ff027b82 */ /* 0x000ea20000000a00 */
[----:B------:R-:W-:Y:S05]  /*31a0*/  MOV R16, R18 ;  /* 0x0000001200107202 */ /* 0x000fea0000000f00 */
[----:B--2---:R-:W-:Y:S04]  /*31b0*/  IMAD.WIDE.U32 R12, R2, 0xe0, R16 ;  /* 0x000000e0020c7825 */ /* 0x004fe800078e0010 */
[----:B------:R-:W-:Y:S05]  /*31c0*/  IMAD R3, R3, 0xe0, RZ ;  /* 0x000000e003037824 */ /* 0x000fea00078e02ff */
[----:B------:R-:W-:Y:S02]  /*31d0*/  IADD3 R13, PT, PT, R13, R3, RZ ;  /* 0x000000030d0d7210 */ /* 0x000fe40007ffe0ff */
[----:B------:R-:W1:Y:S03]  /*31e0*/  LDC.64 R2, c[0x0][0x3b8] ;  /* 0x0000ee00ff027b82 */ /* 0x000e660000000a00 */
[----:B------:R-:W2:Y:S01]  /*31f0*/  LDG.E.128 R4, desc[UR6][R12.64] ;  /* 0x000000060c047981 */ /* 0x000ea2000c1e1d00 */
[----:B-1----:R-:W-:Y:S04]  /*3200*/  IMAD.WIDE.U32 R14, R2, 0xe0, R86 ;  /* 0x000000e0020e7825 */ /* 0x002fe800078e0056 */
[----:B------:R-:W-:Y:S05]  /*3210*/  IMAD R3, R3, 0xe0, RZ ;  /* 0x000000e003037824 */ /* 0x000fea00078e02ff */
[----:B------:R-:W-:Y:S05]  /*3220*/  IADD3 R15, PT, PT, R15, R3, RZ ;  /* 0x000000030f0f7210 */ /* 0x000fea0007ffe0ff */
[----:B--2---:R1:W-:Y:S04]  /*3230*/  STG.E.128 desc[UR6][R14.64], R4 ;  /* 0x000000040e007986 */ /* 0x0043e8000c101d06 */
[----:B------:R-:W2:Y:S04]  /*3240*/  LDG.E.128 R8, desc[UR6][R12.64+0x80] ;  /* 0x000080060c087981 */ /* 0x000ea8000c1e1d00 */
[----:B--2---:R1:W-:Y:S01]  /*3250*/  STG.E.128 desc[UR6][R14.64+0x80], R8 ;  /* 0x000080080e007986 */ /* 0x0043e2000c101d06 */
[----:B------:R-:W-:Y:S05]  /*3260*/  BRA `(.L_x_3194) ;  /* 0x0000009400b07947 */ /* 0x000fea0003800000 */
.L_x_3193:
[C---:B------:R-:W-:Y:S04]  /*3270*/  ISETP.GE.AND P0, PT, R123.reuse, R111, PT ;  /* 0x0000006f7b00720c */ /* 0x040fe80003f06270 */
[----:B------:R-:W-:Y:S04]  /*3280*/  ISETP.GE.AND P1, PT, R123, R112, !P0 ;  /* 0x000000707b00720c */ /* 0x000fe80004726270 */
[----:B------:R-:W-:Y:S01]  /*3290*/  P2R R143, PR, RZ, 0x2 ;  /* 0x00000002ff8f7803 */ /* 0x000fe20000000000 */
[----:B------:R-:W-:Y:S08]  /*32a0*/  BRA.U !UP0, `(.L_x_3195) ;  /* 0x00000039081c7547 */ /* 0x000ff0000b800000 */
[C---:B------:R-:W-:Y:S01]  /*32b0*/  SHF.L.U64.HI R3, R127.reuse, 0x1, R106 ;  /* 0x000000017f037819 */ /* 0x040fe2000001026a */
[----:B--2---:R-:W-:Y:S01]  /*32c0*/  IMAD.SHL.U32 R5, R127, 0x2, RZ ;  /* 0x000000027f057824 */ /* 0x004fe200078e00ff */
[----:B------:R-:W1:Y:S01]  /*32d0*/  LDC R50, c[0x0][0x450] ;  /* 0x00011400ff327b82 */ /* 0x000e620000000800 */
        /* <DEDUP_REMOVED lines=8> */
[----:B------:R-:W2:Y:S08]  /*3360*/  LDG.E.128 R32, desc[UR6][R16.64] ;  /* 0x0000000610207981 */ /* 0x000eb0000c1e1d00 */
[----:B------:R-:W3:Y:S06]  /*3370*/  @!P0 LDG.E.64 R40, desc[UR6][R58.64] ;  /* 0x000000063a288981 */ /* 0x000eec000c1e1b00 */
[----:B------:R-:W5:Y:S01]  /*3380*/  @!P0 LDG.E.64 R12, desc[UR6][R24.64] ;  /* 0x00000006180c8981 */ /* 0x000f62000c1e1b00 */
[--C-:B---3--:R-:W-:Y:S01]  /*3390*/  @!P0 HADD2.F32 R37, -RZ, R40.reuse.H0_H0 ;  /* 0x20000028ff258230 */ /* 0x108fe20000004100 */
[----:B--2---:R-:W-:Y:S01]  /*33a0*/  @!P0 MOV R26, R32 ;  /* 0x00000020001a8202 */ /* 0x004fe20000000f00 */
        /* <DEDUP_REMOVED lines=44> */
[----:B------:R-:W3:Y:S08]  /*3670*/  LDG.E.128 R28, desc[UR6][R16.64+0x80] ;  /* 0x00008006101c7981 */ /* 0x000ef0000c1e1d00 */
[----:B------:R-:W5:Y:S06]  /*3680*/  @!P0 LDG.E.64 R40, desc[UR6][R58.64+0x40] ;  /* 0x000040063a288981 */ /* 0x000f6c000c1e1b00 */
[----:B------:R-:W4:Y:S01]  /*3690*/  @!P0 LDG.E.64 R12, desc[UR6][R24.64+0x40] ;  /* 0x00004006180c8981 */ /* 0x000f22000c1e1b00 */
[----:B---3--:R-:W-:Y:S02]  /*36a0*/  @!P0 MOV R26, R28 ;  /* 0x0000001c001a8202 */ /* 0x008fe40000000f00 */
[----:B------:R-:W-:Y:S03]  /*36b0*/  @!P0 MOV R14, R29 ;  /* 0x0000001d000e8202 */ /* 0x000fe60000000f00 */
[----:B------:R-:W-:Y:S02]  /*36c0*/  @!P0 HADD2.F32 R36, -RZ, R26.H1_H1 ;  /* 0x3000001aff248230 */ /* 0x000fe40000004100 */
[----:B------:R-:W-:Y:S02]  /*36d0*/  @!P0 HADD2.F32 R27, -RZ, R14.H1_H1 ;  /* 0x3000000eff1b8230 */ /* 0x000fe40000004100 */
[--C-:B-----5:R-:W-:Y:S02]  /*36e0*/  @!P0 HADD2.F32 R38, -RZ, R40.reuse.H0_H0 ;  /* 0x20000028ff268230 */ /* 0x120fe40000004100 */
[----:B------:R-:W-:Y:S02]  /*36f0*/  @!P0 HADD2.F32 R37, -RZ, R40.H1_H1 ;  /* 0x30000028ff258230 */ /* 0x000fe40000004100 */
[----:B------:R-:W-:Y:S01]  /*3700*/  @!P0 HADD2.F32 R40, -RZ, R26.H0_H0 ;  /* 0x2000001aff288230 */ /* 0x000fe20000004100 */
[----:B------:R-:W-:Y:S01]  /*3710*/  @!P0 MOV R26, R30 ;  /* 0x0000001e001a8202 */ /* 0x000fe20000000f00 */
[--C-:B----4-:R-:W-:Y:S02]  /*3720*/  @!P0 HADD2.F32 R15, -RZ, R12.reuse.H0_H0 ;  /* 0x2000000cff0f8230 */ /* 0x110fe40000004100 */
        /* <DEDUP_REMOVED lines=11> */
[--C-:B--2---:R-:W-:Y:S01]  /*37e0*/  @!P0 HADD2.F32 R32, -RZ, R26.reuse.H1_H1 ;  /* 0x3000001aff208230 */ /* 0x104fe20000004100 */
        /* <DEDUP_REMOVED lines=24> */
.L_x_3197:
[----:B----4-:R-:W-:Y:S05]  /*3970*/  BSYNC.RECONVERGENT B0 ;  /* 0x0000000000007941 */ /* 0x010fea0003800200 */
.L_x_3196:
[----:B------:R-:W-:Y:S04]  /*3980*/  BSSY.RECONVERGENT B0, `(.L_x_3198) ;  /* 0x0000069000007945 */ /* 0x000fe80003800200 */
[----:B------:R-:W-:Y:S05]  /*3990*/  @!P3 BRA `(.L_x_3199) ;  /* 0x00000004009cb947 */ /* 0x000fea0003800000 */
[C---:B------:R-:W-:Y:S04]  /*39a0*/  LEA R48, P0, R99.reuse, R18, 0x1 ;  /* 0x0000001263307211 */ /* 0x040fe800078008ff */
[----:B------:R-:W-:Y:S02]  /*39b0*/  LEA.HI.X R49, R99, R17, R98, 0x1, P0 ;  /* 0x0000001163317211 */ /* 0x000fe400000f0c62 */
[C---:B------:R-:W-:Y:S03]  /*39c0*/  LEA R42, P0, R79.reuse, R86, 0x1 ;  /* 0x000000564f2a7211 */ /* 0x040fe600078008ff */
[----:B------:R-:W3:Y:S01]  /*39d0*/  LDG.E.128 R32, desc[UR6][R48.64] ;  /* 0x0000000630207981 */ /* 0x000ee2000c1e1d00 */
[----:B------:R-:W-:Y:S02]  /*39e0*/  LEA.HI.X R43, R79, R87, R80, 0x1, P0 ;  /* 0x000000574f2b7211 */ /* 0x000fe400000f0c50 */
[----:B------:R-:W-:Y:S11]  /*39f0*/  ISETP.GE.AND P0, PT, R22, R21, PT ;  /* 0x000000151600720c */ /* 0x000ff60003f06270 */
[----:B------:R-:W-:Y:S02]  /*3a00*/  @!UPT UIADD3 URZ, UPT, UPT, URZ, URZ, URZ ;  /* 0x000000fffffff290 */ /* 0x000fe4000fffe0ff */
[----:B------:R-:W4:Y:S06]  /*3a10*/  @!P0 LDG.E.64 R40, desc[UR6][R46.64] ;  /* 0x000000062e288981 */ /* 0x000f2c000c1e1b00 */
[----:B------:R-:W5:Y:S01]  /*3a20*/  @!P0 LDG.E.64 R12, desc[UR6][R10.64] ;  /* 0x000000060a0c8981 */ /* 0x000f62000c1e1b00 */
[--C-:B----4-:R-:W-:Y:S01]  /*3a30*/  @!P0 HADD2.F32 R37, -RZ, R40.reuse.H0_H0 ;  /* 0x20000028ff258230 */ /* 0x110fe20000004100 */
[----:B---3--:R-:W-:Y:S01]  /*3a40*/  @!P0 MOV R16, R32 ;  /* 0x0000002000108202 */ /* 0x008fe20000000f00 */
[----:B------:R-:W-:Y:S01]  /*3a50*/  @!P0 HADD2.F32 R38, -RZ, R41.H0_H0 ;  /* 0x20000029ff268230 */ /* 0x000fe20000004100 */
[----:B------:R-:W-:Y:S01]  /*3a60*/  @!P0 MOV R14, R33 ;  /* 0x00000021000e8202 */ /* 0x000fe20000000f00 */
[----:B------:R-:W-:Y:S02]  /*3a70*/  @!P0 HADD2.F32 R39, -RZ, R40.H1_H1 ;  /* 0x30000028ff278230 */ /* 0x000fe40000004100 */
[----:B------:R-:W-:Y:S02]  /*3a80*/  @!P0 HADD2.F32 R26, -RZ, R16.H1_H1 ;  /* 0x30000010ff1a8230 */ /* 0x000fe40000004100 */
[----:B-----5:R-:W-:Y:S02]  /*3a90*/  @!P0 HADD2.F32 R15, -RZ, R12.H0_H0 ;  /* 0x2000000cff0f8230 */ /* 0x020fe40000004100 */
        /* <DEDUP_REMOVED lines=39> */
[----:B--2---:R-:W2:Y:S08]  /*3d10*/  LDG.E.128 R28, desc[UR6][R48.64+0x80] ;  /* 0x00008006301c7981 */ /* 0x004eb0000c1e1d00 */
[----:B------:R-:W4:Y:S06]  /*3d20*/  @!P0 LDG.E.64 R40, desc[UR6][R46.64+0x40] ;  /* 0x000040062e288981 */ /* 0x000f2c000c1e1b00 */
[----:B------:R-:W5:Y:S01]  /*3d30*/  @!P0 LDG.E.64 R12, desc[UR6][R10.64+0x40] ;  /* 0x000040060a0c8981 */ /* 0x000f62000c1e1b00 */
[----:B--2---:R-:W-:Y:S02]  /*3d40*/  @!P0 MOV R16, R28 ;  /* 0x0000001c00108202 */ /* 0x004fe40000000f00 */
[----:B------:R-:W-:Y:S03]  /*3d50*/  @!P0 MOV R14, R29 ;  /* 0x0000001d000e8202 */ /* 0x000fe60000000f00 */
[--C-:B------:R-:W-:Y:S02]  /*3d60*/  @!P0 HADD2.F32 R26, -RZ, R16.reuse.H1_H1 ;  /* 0x30000010ff1a8230 */ /* 0x100fe40000004100 */
[----:B------:R-:W-:Y:S01]  /*3d70*/  @!P0 HADD2.F32 R38, -RZ, R16.H0_H0 ;  /* 0x20000010ff268230 */ /* 0x000fe20000004100 */
[----:B------:R-:W-:Y:S01]  /*3d80*/  @!P0 MOV R16, R30 ;  /* 0x0000001e00108202 */ /* 0x000fe20000000f00 */
[--C-:B----4-:R-:W-:Y:S02]  /*3d90*/  @!P0 HADD2.F32 R36, -RZ, R40.reuse.H0_H0 ;  /* 0x20000028ff248230 */ /* 0x110fe40000004100 */
[----:B------:R-:W-:Y:S02]  /*3da0*/  @!P0 HADD2.F32 R37, -RZ, R40.H1_H1 ;  /* 0x30000028ff258230 */ /* 0x000fe40000004100 */
[----:B------:R-:W-:Y:S02]  /*3db0*/  @!P0 HADD2.F32 R27, -RZ, R14.H1_H1 ;  /* 0x3000000eff1b8230 */ /* 0x000fe40000004100 */
[C---:B------:R-:W-:Y:S01]  /*3dc0*/  @!P0 FMUL.FTZ R44, R26.reuse, R36 ;  /* 0x000000241a2c8220 */ /* 0x040fe20000410000 */
[--C-:B-----5:R-:W-:Y:S02]  /*3dd0*/  @!P0 HADD2.F32 R15, -RZ, R12.reuse.H0_H0 ;  /* 0x2000000cff0f8230 */ /* 0x120fe40000004100 */
        /* <DEDUP_REMOVED lines=35> */
.L_x_3199:
[----:B------:R-:W-:Y:S05]  /*4010*/  BSYNC.RECONVERGENT B0 ;  /* 0x0000000000007941 */ /* 0x000fea0003800200 */
.L_x_3198:
        /* <DEDUP_REMOVED lines=9> */
[----:B---3--:R-:W3:Y:S01]  /*40b0*/  LDG.E.128 R32, desc[UR6][R56.64] ;  /* 0x0000000638207981 */ /* 0x008ee2000c1e1d00 */
[----:B------:R-:W-:Y:S02]  /*40c0*/  LEA.HI.X R55, R52, R87, R53, 0x6, P0 ;  /* 0x0000005734377211 */ /* 0x000fe400000f3435 */
[C---:B------:R-:W-:Y:S04]  /*40d0*/  LEA R48, P0, R20.reuse, R46, 0x5 ;  /* 0x0000002e14307211 */ /* 0x040fe800078028ff */
[----:B------:R-:W-:Y:S02]  /*40e0*/  LEA.HI.X.SX32 R49, R20, R47, 0x5, P0 ;  /* 0x0000002f14317211 */ /* 0x000fe400000f2eff */
[----:B------:R-:W-:Y:S11]  /*40f0*/  ISETP.GE.AND P0, PT, R22, R21, PT ;  /* 0x000000151600720c */ /* 0x000ff60003f06270 */
[----:B------:R-:W-:Y:S02]  /*4100*/  @!UPT UIADD3 URZ, UPT, UPT, URZ, URZ, URZ ;  /* 0x000000fffffff290 */ /* 0x000fe4000fffe0ff */
[----:B------:R-:W4:Y:S06]  /*4110*/  @!P0 LDG.E.64 R44, desc[UR6][R48.64] ;  /* 0x00000006302c8981 */ /* 0x000f2c000c1e1b00 */
[----:B------:R-:W5:Y:S01]  /*4120*/  @!P0 LDG.E.64 R12, desc[UR6][R14.64] ;  /* 0x000000060e0c8981 */ /* 0x000f62000c1e1b00 */
[----:B---3--:R-:W-:Y:S02]  /*4130*/  @!P0 MOV R27, R32 ;  /* 0x00000020001b8202 */ /* 0x008fe40000000f00 */
[----:B------:R-:W-:Y:S03]  /*4140*/  @!P0 MOV R16, R33 ;  /* 0x0000002100108202 */ /* 0x000fe60000000f00 */
[--C-:B--2---:R-:W-:Y:S02]  /*4150*/  @!P0 HADD2.F32 R29, -RZ, R27.reuse.H1_H1 ;  /* 0x3000001bff1d8230 */ /* 0x104fe40000004100 */
[----:B------:R-:W-:Y:S01]  /*4160*/  @!P0 HADD2.F32 R41, -RZ, R27.H0_H0 ;  /* 0x2000001bff298230 */ /* 0x000fe20000004100 */
[----:B------:R-:W-:Y:S05]  /*4170*/  @!P0 MOV R27, R34 ;  /* 0x00000022001b8202 */ /* 0x000fea0000000f00 */
[--C-:B------:R-:W-:Y:S02]  /*4180*/  @!P0 HADD2.F32 R28, -RZ, R27.reuse.H1_H1 ;  /* 0x3000001bff1c8230 */ /* 0x100fe40000004100 */
[----:B------:R-:W-:Y:S02]  /*4190*/  @!P0 HADD2.F32 R38, -RZ, R27.H0_H0 ;  /* 0x2000001bff268230 */ /* 0x000fe40000004100 */
[--C-:B----4-:R-:W-:Y:S02]  /*41a0*/  @!P0 HADD2.F32 R39, -RZ, R44.reuse.H0_H0 ;  /* 0x2000002cff278230 */ /* 0x110fe40000004100 */
[----:B------:R-:W-:Y:S02]  /*41b0*/  @!P0 HADD2.F32 R36, -RZ, R45.H0_H0 ;  /* 0x2000002dff248230 */ /* 0x000fe40000004100 */
[----:B------:R-:W-:Y:S02]  /*41c0*/  @!P0 HADD2.F32 R43, -RZ, R44.H1_H1 ;  /* 0x3000002cff2b8230 */ /* 0x000fe40000004100 */
[C---:B------:R-:W-:Y:S01]  /*41d0*/  @!P0 FMUL.FTZ R51, R29.reuse, R39 ;  /* 0x000000271d338220 */ /* 0x040fe20000410000 */
[--C-:B-----5:R-:W-:Y:S02]  /*41e0*/  @!P0 HADD2.F32 R26, -RZ, R12.reuse.H0_H0 ;  /* 0x2000000cff1a8230 */ /* 0x120fe40000004100 */
        /* <DEDUP_REMOVED lines=36> */
[----:B------:R5:W4:Y:S01]  /*4430*/  @!P0 LDG.E.64 R12, desc[UR6][R14.64+0x40] ;  /* 0x000040060e0c8981 */ /* 0x000b22000c1e1b00 */
[----:B--2---:R-:W-:Y:S02]  /*4440*/  @!P0 MOV R27, R28 ;  /* 0x0000001c001b8202 */ /* 0x004fe40000000f00 */
[----:B------:R-:W-:Y:S02]  /*4450*/  @!P0 MOV R26, R29 ;  /* 0x0000001d001a8202 */ /* 0x000fe40000000f00 */
[----:B-----5:R-:W-:Y:S01]  /*4460*/  @!P0 MOV R15, R31 ;  /* 0x0000001f000f8202 */ /* 0x020fe20000000f00 */
[--C-:B------:R-:W-:Y:S02]  /*4470*/  @!P0 HADD2.F32 R37, -RZ, R27.reuse.H1_H1 ;  /* 0x3000001bff258230 */ /* 0x100fe40000004100 */
[----:B------:R-:W-:Y:S02]  /*4480*/  @!P0 HADD2.F32 R39, -RZ, R27.H0_H0 ;  /* 0x2000001bff278230 */ /* 0x000fe40000004100 */
[----:B---3--:R-:W-:Y:S02]  /*4490*/  @!P0 HADD2.F32 R36, -RZ, R42.H0_H0 ;  /* 0x2000002aff248230 */ /* 0x008fe40000004100 */
[----:B------:R-:W-:Y:S02]  /*44a0*/  @!P0 HADD2.F32 R27, -RZ, R26.H1_H1 ;  /* 0x3000001aff1b8230 */ /* 0x000fe40000004100 */
[----:B------:R-:W-:Y:S02]  /*44b0*/  @!P0 HADD2.F32 R38, -RZ, R43.H0_H0 ;  /* 0x2000002bff268230 */ /* 0x000fe40000004100 */
[C---:B------:R-:W-:Y:S01]  /*44c0*/  @!P0 FMUL.FTZ R52, R37.reuse, R36 ;  /* 0x0000002425348220 */ /* 0x040fe20000410000 */
[--C-:B----4-:R-:W-:Y:S02]  /*44d0*/  @!P0 HADD2.F32 R16, -RZ, R12.reuse.H0_H0 ;  /* 0x2000000cff108230 */ /* 0x110fe40000004100 */
        /* <DEDUP_REMOVED lines=35> */
.L_x_3201:
[----:B------:R-:W-:Y:S05]  /*4710*/  BSYNC.RECONVERGENT B0 ;  /* 0x0000000000007941 */ /* 0x000fea0003800200 */
.L_x_3200:
        /* <DEDUP_REMOVED lines=10> */
[----:B---3--:R-:W3:Y:S01]  /*47c0*/  @!P0 LDG.E.64 R42, desc[UR6][R44.64] ;  /* 0x000000062c2a8981 */ /* 0x008ee2000c1e1b00 */
[----:B----4-:R-:W-:Y:S05]  /*47d0*/  IMAD.WIDE.U32 R54, R48, 0x60, R16 ;  /* 0x0000006030367825 */ /* 0x010fea00078e0010 */
[----:B------:R-:W4:Y:S01]  /*47e0*/  @!P0 LDG.E.64 R12, desc[UR6][R14.64] ;  /* 0x000000060e0c8981 */ /* 0x000f22000c1e1b00 */
[----:B------:R-:W-:Y:S05]  /*47f0*/  IMAD R49, R49, 0x60, RZ ;  /* 0x0000006031317824 */ /* 0x000fea00078e02ff */
[----:B------:R-:W-:Y:S02]  /*4800*/  IADD3 R55, PT, PT, R55, R49, RZ ;  /* 0x0000003137377210 */ /* 0x000fe40007ffe0ff */
[----:B------:R-:W5:Y:S03]  /*4810*/  LDC.64 R48, c[0x0][0x3b8] ;  /* 0x0000ee00ff307b82 */ /* 0x000f660000000a00 */
[----:B------:R-:W2:Y:S01]  /*4820*/  LDG.E.128 R32, desc[UR6][R54.64] ;  /* 0x0000000636207981 */ /* 0x000ea2000c1e1d00 */
[----:B-----5:R-:W-:Y:S04]  /*4830*/  IMAD.WIDE.U32 R60, R48, 0x60, R86 ;  /* 0x00000060303c7825 */ /* 0x020fe800078e0056 */
[----:B------:R-:W-:Y:S01]  /*4840*/  IMAD R52, R49, 0x60, RZ ;  /* 0x0000006031347824 */ /* 0x000fe200078e02ff */
[----:B------:R-:W-:Y:S04]  /*4850*/  MOV R48, R60 ;  /* 0x0000003c00307202 */ /* 0x000fe80000000f00 */
[----:B------:R-:W-:Y:S01]  /*4860*/  IADD3 R49, PT, PT, R61, R52, RZ ;  /* 0x000000343d317210 */ /* 0x000fe20007ffe0ff */
[--C-:B---3--:R-:W-:Y:S02]  /*4870*/  @!P0 HADD2.F32 R39, -RZ, R42.reuse.H0_H0 ;  /* 0x2000002aff278230 */ /* 0x108fe40000004100 */
[--C-:B------:R-:W-:Y:S02]  /*4880*/  @!P0 HADD2.F32 R38, -RZ, R43.reuse.H0_H0 ;  /* 0x2000002bff268230 */ /* 0x100fe40000004100 */
[----:B------:R-:W-:Y:S02]  /*4890*/  @!P0 HADD2.F32 R41, -RZ, R42.H1_H1 ;  /* 0x3000002aff298230 */ /* 0x000fe40000004100 */
[----:B------:R-:W-:Y:S02]  /*48a0*/  @!P0 HADD2.F32 R43, -RZ, R43.H1_H1 ;  /* 0x3000002bff2b8230 */ /* 0x000fe40000004100 */
[--C-:B----4-:R-:W-:Y:S02]  /*48b0*/  @!P0 HADD2.F32 R27, -RZ, R12.reuse.H0_H0 ;  /* 0x2000000cff1b8230 */ /* 0x110fe40000004100 */
[----:B------:R-:W-:Y:S02]  /*48c0*/  @!P0 HADD2.F32 R12, -RZ, R12.H1_H1 ;  /* 0x3000000cff0c8230 */ /* 0x000fe40000004100 */
[--C-:B------:R-:W-:Y:S02]  /*48d0*/  @!P0 HADD2.F32 R9, -RZ, R13.reuse.H0_H0 ;  /* 0x2000000dff098230 */ /* 0x100fe40000004100 */
[----:B------:R-:W-:Y:S01]  /*48e0*/  @!P0 HADD2.F32 R13, -RZ, R13.H1_H1 ;  /* 0x3000000dff0d8230 */ /* 0x000fe20000004100 */
[----:B--2---:R-:W-:Y:S02]  /*48f0*/  @!P0 MOV R28, R32 ;  /* 0x00000020001c8202 */ /* 0x004fe40000000f00 */
        /* <DEDUP_REMOVED lines=38> */
[----:B------:R5:W4:Y:S01]  /*4b60*/  @!P1 LDG.E.64 R12, desc[UR6][R14.64+0x40] ;  /* 0x000040060e0c9981 */ /* 0x000b22000c1e1b00 */
[----:B---3--:R-:W-:Y:S02]  /*4b70*/  @!P1 MOV R27, R28 ;  /* 0x0000001c001b9202 */ /* 0x008fe40000000f00 */
[----:B--2---:R-:W-:Y:S02]  /*4b80*/  @!P1 MOV R32, R29 ;  /* 0x0000001d00209202 */ /* 0x004fe40000000f00 */
[----:B-----5:R-:W-:Y:S01]  /*4b90*/  @!P1 MOV R15, R31 ;  /* 0x0000001f000f9202 */ /* 0x020fe20000000f00 */
[--C-:B------:R-:W-:Y:S02]  /*4ba0*/  @!P1 HADD2.F32 R37, -RZ, R27.reuse.H1_H1 ;  /* 0x3000001bff259230 */ /* 0x100fe40000004100 */
[----:B------:R-:W-:Y:S02]  /*4bb0*/  @!P1 HADD2.F32 R39, -RZ, R27.H0_H0 ;  /* 0x2000001bff279230 */ /* 0x000fe40000004100 */
[----:B----4-:R-:W-:Y:S02]  /*4bc0*/  @!P1 HADD2.F32 R36, -RZ, R42.H0_H0 ;  /* 0x2000002aff249230 */ /* 0x010fe40000004100 */
[----:B------:R-:W-:Y:S02]  /*4bd0*/  @!P1 HADD2.F32 R27, -RZ, R32.H1_H1 ;  /* 0x30000020ff1b9230 */ /* 0x000fe40000004100 */
[----:B------:R-:W-:Y:S02]  /*4be0*/  @!P1 HADD2.F32 R38, -RZ, R43.H0_H0 ;  /* 0x2000002bff269230 */ /* 0x000fe40000004100 */
[C---:B------:R-:W-:Y:S01]  /*4bf0*/  @!P1 FMUL.FTZ R16, R37.reuse, R36 ;  /* 0x0000002425109220 */ /* 0x040fe20000410000 */
[--C-:B------:R-:W-:Y:S02]  /*4c00*/  @!P1 HADD2.F32 R26, -RZ, R12.reuse.H0_H0 ;  /* 0x2000000cff1a9230 */ /* 0x100fe40000004100 */
        /* <DEDUP_REMOVED lines=35> */
.L_x_3203:
[----:B------:R-:W-:Y:S05]  /*4e40*/  BSYNC.RECONVERGENT B0 ;  /* 0x0000000000007941 */ /* 0x000fea0003800200 */
.L_x_3202:
[----:B------:R-:W-:Y:S01]  /*4e50*/  ISETP.NE.AND P0, PT, R142, RZ, PT ;  /* 0x000000ff8e00720c */ /* 0x000fe20003f05270 */
[----:B------:R-:W-:Y:S11]  /*4e60*/  BSSY.RECONVERGENT B0, `(.L_x_3204) ;  /* 0x000006d000007945 */ /* 0x000ff60003800200 */
[----:B------:R-:W-:Y:S01]  /*4e70*/  @!UPT UIADD3 URZ, UPT, UPT, URZ, URZ, URZ ;  /* 0x000000fffffff290 */ /* 0x000fe2000fffe0ff */
[----:B------:R-:W-:Y:S05]  /*4e80*/  @P0 BRA `(.L_x_3205) ;  /* 0x0000000400a80947 */ /* 0x000fea0003800000 */
[----:B--2---:R-:W-:Y:S01]  /*4e90*/  IMAD.WIDE R48, R20, 0x60, R46 ;  /* 0x0000006014307825 */ /* 0x004fe200078e022e */
[----:B------:R-:W2:Y:S01]  /*4ea0*/  LDC.64 R52, c[0x0][0x4a8] ;  /* 0x00012a00ff347b82 */ /* 0x000ea20000000a00 */
[----:B------:R-:W-:Y:S02]  /*4eb0*/  ISETP.GE.AND P0, PT, R22, R21, PT ;  /* 0x000000151600720c */ /* 0x000fe40003f06270 */
[----:B------:R-:W-:Y:S11]  /*4ec0*/  IMAD.WIDE R14, R20, 0x60, R10 ;  /* 0x00000060140e7825 */ /* 0x000ff600078e020a */
[----:B------:R-:W5:Y:S06]  /*4ed0*/  @!P0 LDG.E.64 R44, desc[UR6][R48.64] ;  /* 0x00000006302c8981 */ /* 0x000f6c000c1e1b00 */
[----:B------:R-:W4:Y:S01]  /*4ee0*/  @!P0 LDG.E.64 R12, desc[UR6][R14.64] ;  /* 0x000000060e0c8981 */ /* 0x000f22000c1e1b00 */
[--C-:B-----5:R-:W-:Y:S01]  /*4ef0*/  @!P0 HADD2.F32 R39, -RZ, R44.reuse.H0_H0 ;  /* 0x2000002cff278230 */ /* 0x120fe20000004100 */
[C---:B--2---:R-:W-:Y:S01]  /*4f00*/  LEA R56, P1, R52.reuse, R18, 0x7 ;  /* 0x0000001234387211 */ /* 0x044fe200078238ff */
[----:B------:R-:W-:Y:S02]  /*4f10*/  @!P0 HADD2.F32 R36, -RZ, R45.H0_H0 ;  /* 0x2000002dff248230 */ /* 0x000fe40000004100 */
[----:B---3--:R-:W-:Y:S01]  /*4f20*/  @!P0 HADD2.F32 R43, -RZ, R44.H1_H1 ;  /* 0x3000002cff2b8230 */ /* 0x008fe20000004100 */
[----:B------:R-:W-:Y:S01]  /*4f30*/  LEA.HI.X R57, R52, R17, R53, 0x7, P1 ;  /* 0x0000001134397211 */ /* 0x000fe200008f3c35 */
[--C-:B----4-:R-:W-:Y:S01]  /*4f40*/  @!P0 HADD2.F32 R26, -RZ, R12.reuse.H0_H0 ;  /* 0x2000000cff1a8230 */ /* 0x110fe20000004100 */
[----:B------:R-:W2:Y:S01]  /*4f50*/  LDC.64 R52, c[0x0][0x3b8] ;  /* 0x0000ee00ff347b82 */ /* 0x000ea20000000a00 */
[----:B------:R-:W-:Y:S01]  /*4f60*/  @!P0 HADD2.F32 R12, -RZ, R12.H1_H1 ;  /* 0x3000000cff0c8230 */ /* 0x000fe20000004100 */
[----:B------:R-:W-:Y:S01]  /*4f70*/  ISETP.GE.AND P1, PT, R19, R21, PT ;  /* 0x000000151300720c */ /* 0x000fe20003f26270 */
[--C-:B------:R-:W-:Y:S01]  /*4f80*/  @!P0 HADD2.F32 R9, -RZ, R13.reuse.H0_H0 ;  /* 0x2000000dff098230 */ /* 0x100fe20000004100 */
[----:B------:R-:W3:Y:S01]  /*4f90*/  LDG.E.128 R32, desc[UR6][R56.64] ;  /* 0x0000000638207981 */ /* 0x000ee2000c1e1d00 */
[----:B------:R-:W-:Y:S02]  /*4fa0*/  @!P0 HADD2.F32 R13, -RZ, R13.H1_H1 ;  /* 0x3000000dff0d8230 */ /* 0x000fe40000004100 */
[----:B------:R-:W-:Y:S01]  /*4fb0*/  @!P0 HADD2.F32 R45, -RZ, R45.H1_H1 ;  /* 0x3000002dff2d8230 */ /* 0x000fe20000004100 */
[----:B--2---:R-:W-:Y:S02]  /*4fc0*/  LEA R54, P2, R52, R86, 0x7 ;  /* 0x0000005634367211 */ /* 0x004fe400078438ff */
[----:B---3--:R-:W-:Y:S05]  /*4fd0*/  @!P0 MOV R16, R32 ;  /* 0x0000002000108202 */ /* 0x008fea0000000f00 */
[--C-:B------:R-:W-:Y:S02]  /*4fe0*/  @!P0 HADD2.F32 R27, -RZ, R16.reuse.H1_H1 ;  /* 0x30000010ff1b8230 */ /* 0x100fe40000004100 */
[----:B------:R-:W-:Y:S01]  /*4ff0*/  @!P0 HADD2.F32 R41, -RZ, R16.H0_H0 ;  /* 0x20000010ff298230 */ /* 0x000fe20000004100 */
[----:B------:R-:W-:Y:S02]  /*5000*/  @!P0 MOV R16, R33 ;  /* 0x0000002100108202 */ /* 0x000fe40000000f00 */
[C---:B------:R-:W-:Y:S01]  /*5010*/  @!P0 FMUL.FTZ R51, R27.reuse, R39 ;  /* 0x000000271b338220 */ /* 0x040fe20000410000 */
[----:B------:R-:W-:Y:S01]  /*5020*/  @!P0 FMUL.FTZ R0, R27, R26 ;  /* 0x0000001a1b008220 */ /* 0x000fe20000410000 */
[----:B------:R-:W-:Y:S01]  /*5030*/  @!P0 MOV R27, R34 ;  /* 0x00000022001b8202 */ /* 0x000fe20000000f00 */
[--C-:B------:R-:W-:Y:S02]  /*5040*/  @!P0 HADD2.F32 R29, -RZ, R16.reuse.H1_H1 ;  /* 0x30000010ff1d8230 */ /* 0x100fe40000004100 */
        /* <DEDUP_REMOVED lines=34> */
[----:B------:R-:W-:Y:S02]  /*5270*/  @!P1 MOV R26, R29 ;  /* 0x0000001d001a9202 */ /* 0x000fe40000000f00 */
        /* <DEDUP_REMOVED lines=43> */
.L_x_3205:
[----:B------:R-:W-:Y:S05]  /*5530*/  BSYNC.RECONVERGENT B0 ;  /* 0x0000000000007941 */ /* 0x000fea0003800200 */
.L_x_3204:
[----:B------:R-:W-:Y:S04]  /*5540*/  BSSY.RECONVERGENT B0, `(.L_x_3206) ;  /* 0x0000072000007945 */ /* 0x000fe80003800200 */
[----:B------:R-:W-:Y:S05]  /*5550*/  @!P5 BRA `(.L_x_3207) ;  /* 0x0000000400c0d947 */ /* 0x000fea0003800000 */
[----:B--2---:R-:W4:Y:S01]  /*5560*/  LDC.64 R48, c[0x0][0x4a8] ;  /* 0x00012a00ff307b82 */ /* 0x004f220000000a00 */
[----:B------:R-:W-:Y:S02]  /*5570*/  MOV R16, R18 ;  /* 0x0000001200107202 */ /* 0x000fe40000000f00 */
[----:B------:R-:W-:Y:S02]  /*5580*/  ISETP.GE.AND P0, PT, R22, R21, PT ;  /* 0x000000151600720c */ /* 0x000fe40003f06270 */
[C---:B------:R-:W-:Y:S02]  /*5590*/  LEA R44, P1, R20.reuse, R46, 0x7 ;  /* 0x0000002e142c7211 */ /* 0x040fe400078238ff */
[C---:B------:R-:W-:Y:S02]  /*55a0*/  LEA R14, P2, R20.reuse, R10, 0x7 ;  /* 0x0000000a140e7211 */ /* 0x040fe400078438ff */
[C---:B------:R-:W-:Y:S02]  /*55b0*/  LEA.HI.X.SX32 R45, R20.reuse, R47, 0x7, P1 ;  /* 0x0000002f142d7211 */ /* 0x040fe400008f3eff */
[----:B------:R-:W-:Y:S02]  /*55c0*/  LEA.HI.X.SX32 R15, R20, R11, 0x7, P2 ;  /* 0x0000000b140f7211 */ /* 0x000fe400010f3eff */
[----:B------:R-:W-:Y:S03]  /*55d0*/  ISETP.GE.AND P1, PT, R19, R21, PT ;  /* 0x000000151300720c */ /* 0x000fe60003f26270 */
[----:B---3--:R-:W2:Y:S06]  /*55e0*/  @!P0 LDG.E.64 R42, desc[UR6][R44.64] ;  /* 0x000000062c2a8981 */ /* 0x008eac000c1e1b00 */
[----:B------:R-:W3:Y:S01]  /*55f0*/  @!P0 LDG.E.64 R12, desc[UR6][R14.64] ;  /* 0x000000060e0c8981 */ /* 0x000ee2000c1e1b00 */
[----:B----4-:R-:W-:Y:S04]  /*5600*/  IMAD.WIDE.U32 R54, R48, 0xa0, R16 ;  /* 0x000000a030367825 */ /* 0x010fe800078e0010 */
[----:B------:R-:W-:Y:S05]  /*5610*/  IMAD R49, R49, 0xa0, RZ ;  /* 0x000000a031317824 */ /* 0x000fea00078e02ff */
[----:B------:R-:W-:Y:S02]  /*5620*/  IADD3 R55, PT, PT, R55, R49, RZ ;  /* 0x0000003137377210 */ /* 0x000fe40007ffe0ff */
[----:B------:R-:W4:Y:S03]  /*5630*/  LDC.64 R48, c[0x0][0x3b8] ;  /* 0x0000ee00ff307b82 */ /* 0x000f260000000a00 */
[----:B------:R-:W5:Y:S01]  /*5640*/  LDG.E.128 R32, desc[UR6][R54.64] ;  /* 0x0000000636207981 */ /* 0x000f62000c1e1d00 */
[----:B----4-:R-:W-:Y:S04]  /*5650*/  IMAD.WIDE.U32 R60, R48, 0xa0, R86 ;  /* 0x000000a0303c7825 */ /* 0x010fe800078e0056 */
[----:B------:R-:W-:Y:S01]  /*5660*/  IMAD R52, R49, 0xa0, RZ ;  /* 0x000000a031347824 */ /* 0x000fe200078e02ff */
[----:B------:R-:W-:Y:S04]  /*5670*/  MOV R48, R60 ;  /* 0x0000003c00307202 */ /* 0x000fe80000000f00 */
[----:B------:R-:W-:Y:S01]  /*5680*/  IADD3 R49, PT, PT, R61, R52, RZ ;  /* 0x000000343d317210 */ /* 0x000fe20007ffe0ff */
[--C-:B--2---:R-:W-:Y:S02]  /*5690*/  @!P0 HADD2.F32 R39, -RZ, R42.reuse.H0_H0 ;  /* 0x2000002aff278230 */ /* 0x104fe40000004100 */
[----:B------:R-:W-:Y:S02]  /*56a0*/  @!P0 HADD2.F32 R38, -RZ, R43.H0_H0 ;  /* 0x2000002bff268230 */ /* 0x000fe40000004100 */
[----:B------:R-:W-:Y:S02]  /*56b0*/  @!P0 HADD2.F32 R41, -RZ, R42.H1_H1 ;  /* 0x3000002aff298230 */ /* 0x000fe40000004100 */
[--C-:B---3--:R-:W-:Y:S02]  /*56c0*/  @!P0 HADD2.F32 R27, -RZ, R12.reuse.H0_H0 ;  /* 0x2000000cff1b8230 */ /* 0x108fe40000004100 */
[----:B------:R-:W-:Y:S02]  /*56d0*/  @!P0 HADD2.F32 R12, -RZ, R12.H1_H1 ;  /* 0x3000000cff0c8230 */ /* 0x000fe40000004100 */
[--C-:B------:R-:W-:Y:S02]  /*56e0*/  @!P0 HADD2.F32 R9, -RZ, R13.reuse.H0_H0 ;  /* 0x2000000dff098230 */ /* 0x100fe40000004100 */
[----:B------:R-:W-:Y:S02]  /*56f0*/  @!P0 HADD2.F32 R13, -RZ, R13.H1_H1 ;  /* 0x3000000dff0d8230 */ /* 0x000fe40000004100 */
[----:B------:R-:W-:Y:S01]  /*5700*/  @!P0 HADD2.F32 R43, -RZ, R43.H1_H1 ;  /* 0x3000002bff2b8230 */ /* 0x000fe20000004100 */
[----:B-----5:R-:W-:Y:S02]  /*5710*/  @!P0 MOV R28, R32 ;  /* 0x00000020001c8202 */ /* 0x020fe40000000f00 */
        /* <DEDUP_REMOVED lines=84> */
.L_x_3207:
[----:B------:R-:W-:Y:S05]  /*5c60*/  BSYNC.RECONVERGENT B0 ;  /* 0x0000000000007941 */ /* 0x000fea0003800200 */
.L_x_3206:
[----:B------:R-:W-:Y:S04]  /*5c70*/  BSSY.RECONVERGENT B0, `(.L_x_3208) ;  /* 0x0000070000007945 */ /* 0x000fe80003800200 */
[----:B------:R-:W-:Y:S05]  /*5c80*/  @!P6 BRA `(.L_x_3209) ;  /* 0x0000000400b8e947 */ /* 0x000fea0003800000 */
[----:B------:R-:W-:Y:S01]  /*5c90*/  IMAD.WIDE R44, R20, 0xa0, R46 ;  /* 0x000000a0142c7825 */ /* 0x000fe200078e022e */
[----:B--2---:R-:W4:Y:S01]  /*5ca0*/  LDC.64 R48, c[0x0][0x4a8] ;  /* 0x00012a00ff307b82 */ /* 0x004f220000000a00 */
[-C--:B------:R-:W-:Y:S02]  /*5cb0*/  ISETP.GE.AND P0, PT, R22, R21.reuse, PT ;  /* 0x000000151600720c */ /* 0x080fe40003f06270 */
[----:B------:R-:W-:Y:S01]  /*5cc0*/  IMAD.WIDE R14, R20, 0xa0, R10 ;  /* 0x000000a0140e7825 */ /* 0x000fe200078e020a */
[----:B------:R-:W-:Y:S02]  /*5cd0*/  MOV R16, R18 ;  /* 0x0000001200107202 */ /* 0x000fe40000000f00 */
[----:B------:R-:W-:Y:S08]  /*5ce0*/  ISETP.GE.AND P1, PT, R19, R21, PT ;  /* 0x000000151300720c */ /* 0x000ff00003f26270 */
        /* <DEDUP_REMOVED lines=104> */
.L_x_3209:
[----:B------:R-:W-:Y:S05]  /*6370*/  BSYNC.RECONVERGENT B0 ;  /* 0x0000000000007941 */ /* 0x000fea0003800200 */
.L_x_3208:
[----:B------:R-:W-:Y:S01]  /*6380*/  ISETP.NE.AND P0, PT, R131, RZ, PT ;  /* 0x000000ff8300720c */ /* 0x000fe20003f05270 */
[----:B------:R-:W-:Y:S11]  /*6390*/  BSSY.RECONVERGENT B0, `(.L_x_3210) ;  /* 0x0000071000007945 */ /* 0x000ff60003800200 */
[----:B------:R-:W-:Y:S01]  /*63a0*/  @!UPT UIADD3 URZ, UPT, UPT, URZ, URZ, URZ ;  /* 0x000000fffffff290 */ /* 0x000fe2000fffe0ff */
[----:B------:R-:W-:Y:S05]  /*63b0*/  @!P0 BRA `(.L_x_3211) ;  /* 0x0000000400b88947 */ /* 0x000fea0003800000 */
[----:B------:R-:W-:Y:S01]  /*63c0*/  IMAD.WIDE R46, R20, 0xc0, R46 ;  /* 0x000000c0142e7825 */ /* 0x000fe200078e022e */
[----:B---3--:R-:W3:Y:S01]  /*63d0*/  LDC.64 R42, c[0x0][0x4a8] ;  /* 0x00012a00ff2a7b82 */ /* 0x008ee20000000a00 */
[-C--:B------:R-:W-:Y:S02]  /*63e0*/  ISETP.GE.AND P0, PT, R22, R21.reuse, PT ;  /* 0x000000151600720c */ /* 0x080fe40003f06270 */
[----:B------:R-:W-:Y:S01]  /*63f0*/  IMAD.WIDE R10, R20, 0xc0, R10 ;  /* 0x000000c0140a7825 */ /* 0x000fe200078e020a */
[----:B------:R-:W-:Y:S02]  /*6400*/  MOV R16, R18 ;  /* 0x0000001200107202 */ /* 0x000fe40000000f00 */
[----:B------:R-:W-:Y:S08]  /*6410*/  ISETP.GE.AND P1, PT, R19, R21, PT ;  /* 0x000000151300720c */ /* 0x000ff00003f26270 */
[----:B------:R-:W5:Y:S06]  /*6420*/  @!P0 LDG.E.64 R36, desc[UR6][R46.64] ;  /* 0x000000062e248981 */ /* 0x000f6c000c1e1b00 */
[----:B------:R-:W5:Y:S01]  /*6430*/  @!P0 LDG.E.64 R12, desc[UR6][R10.64] ;  /* 0x000000060a0c8981 */ /* 0x000f62000c1e1b00 */
[----:B---3--:R-:W-:Y:S04]  /*6440*/  IMAD.WIDE.U32 R44, R42, 0xe0, R16 ;  /* 0x000000e02a2c7825 */ /* 0x008fe800078e0010 */
[----:B------:R-:W-:Y:S05]  /*6450*/  IMAD R43, R43, 0xe0, RZ ;  /* 0x000000e02b2b7824 */ /* 0x000fea00078e02ff */
[----:B------:R-:W-:Y:S02]  /*6460*/  IADD3 R45, PT, PT, R45, R43, RZ ;  /* 0x0000002b2d2d7210 */ /* 0x000fe40007ffe0ff */
[----:B------:R-:W3:Y:S03]  /*6470*/  LDC.64 R42, c[0x0][0x3b8] ;  /* 0x0000ee00ff2a7b82 */ /* 0x000ee60000000a00 */
[----:B--2-4-:R-:W2:Y:S01]  /*6480*/  LDG.E.128 R28, desc[UR6][R44.64] ;  /* 0x000000062c1c7981 */ /* 0x014ea2000c1e1d00 */
[----:B---3--:R-:W-:Y:S04]  /*6490*/  IMAD.WIDE.U32 R54, R42, 0xe0, R86 ;  /* 0x000000e02a367825 */ /* 0x008fe800078e0056 */
[----:B------:R-:W-:Y:S01]  /*64a0*/  IMAD R48, R43, 0xe0, RZ ;  /* 0x000000e02b307824 */ /* 0x000fe200078e02ff */
[----:B------:R-:W-:Y:S04]  /*64b0*/  MOV R42, R54 ;  /* 0x00000036002a7202 */ /* 0x000fe80000000f00 */
[----:B------:R-:W-:Y:S01]  /*64c0*/  IADD3 R43, PT, PT, R55, R48, RZ ;  /* 0x00000030372b7210 */ /* 0x000fe20007ffe0ff */
[--C-:B-----5:R-:W-:Y:S02]  /*64d0*/  @!P0 HADD2.F32 R33, -RZ, R36.reuse.H0_H0 ;  /* 0x20000024ff218230 */ /* 0x120fe40000004100 */
[----:B------:R-:W-:Y:S02]  /*64e0*/  @!P0 HADD2.F32 R35, -RZ, R36.H1_H1 ;  /* 0x30000024ff238230 */ /* 0x000fe40000004100 */
[----:B------:R-:W-:Y:S02]  /*64f0*/  @!P0 HADD2.F32 R38, -RZ, R37.H0_H0 ;  /* 0x20000025ff268230 */ /* 0x000fe40000004100 */
[--C-:B------:R-:W-:Y:S02]  /*6500*/  @!P0 HADD2.F32 R15, -RZ, R12.reuse.H0_H0 ;  /* 0x2000000cff0f8230 */ /* 0x100fe40000004100 */
[----:B------:R-:W-:Y:S02]  /*6510*/  @!P0 HADD2.F32 R12, -RZ, R12.H1_H1 ;  /* 0x3000000cff0c8230 */ /* 0x000fe40000004100 */
[--C-:B------:R-:W-:Y:S02]  /*6520*/  @!P0 HADD2.F32 R9, -RZ, R13.reuse.H0_H0 ;  /* 0x2000000dff098230 */ /* 0x100fe40000004100 */
[----:B------:R-:W-:Y:S02]  /*6530*/  @!P0 HADD2.F32 R13, -RZ, R13.H1_H1 ;  /* 0x3000000dff0d8230 */ /* 0x000fe40000004100 */
[----:B------:R-:W-:Y:S01]  /*6540*/  @!P0 HADD2.F32 R37, -RZ, R37.H1_H1 ;  /* 0x30000025ff258230 */ /* 0x000fe20000004100 */
[----:B--2---:R-:W-:Y:S02]  /*6550*/  @!P0 MOV R21, R28 ;  /* 0x0000001c00158202 */ /* 0x004fe40000000f00 */
        /* <DEDUP_REMOVED lines=38> */
[----:B------:R-:W5:Y:S01]  /*67c0*/  @!P1 LDG.E.64 R10, desc[UR6][R10.64+0x40] ;  /* 0x000040060a0a9981 */ /* 0x000f62000c1e1b00 */
[----:B---3--:R-:W-:Y:S02]  /*67d0*/  @!P1 MOV R32, R12 ;  /* 0x0000000c00209202 */ /* 0x008fe40000000f00 */
[----:B--2---:R-:W-:Y:S03]  /*67e0*/  @!P1 MOV R28, R13 ;  /* 0x0000000d001c9202 */ /* 0x004fe60000000f00 */
[--C-:B------:R-:W-:Y:S02]  /*67f0*/  @!P1 HADD2.F32 R34, -RZ, R32.reuse.H1_H1 ;  /* 0x30000020ff229230 */ /* 0x100fe40000004100 */
[----:B------:R-:W-:Y:S02]  /*6800*/  @!P1 HADD2.F32 R38, -RZ, R32.H0_H0 ;  /* 0x20000020ff269230 */ /* 0x000fe40000004100 */
[----:B----4-:R-:W-:Y:S02]  /*6810*/  @!P1 HADD2.F32 R36, -RZ, R46.H0_H0 ;  /* 0x2000002eff249230 */ /* 0x010fe40000004100 */
[--C-:B------:R-:W-:Y:S02]  /*6820*/  @!P1 HADD2.F32 R29, -RZ, R28.reuse.H1_H1 ;  /* 0x3000001cff1d9230 */ /* 0x100fe40000004100 */
[----:B------:R-:W-:Y:S02]  /*6830*/  @!P1 HADD2.F32 R35, -RZ, R28.H0_H0 ;  /* 0x2000001cff239230 */ /* 0x000fe40000004100 */
[C---:B------:R-:W-:Y:S01]  /*6840*/  @!P1 FMUL.FTZ R16, R34.reuse, R36 ;  /* 0x0000002422109220 */ /* 0x040fe20000410000 */
[--C-:B-----5:R-:W-:Y:S02]  /*6850*/  @!P1 HADD2.F32 R27, -RZ, R10.reuse.H0_H0 ;  /* 0x2000000aff1b9230 */ /* 0x120fe40000004100 */
        /* <DEDUP_REMOVED lines=36> */
.L_x_3211:
[----:B------:R-:W-:Y:S05]  /*6aa0*/  BSYNC.RECONVERGENT B0 ;  /* 0x0000000000007941 */ /* 0x000fea0003800200 */
.L_x_3210:
[----:B------:R-:W2:Y:S01]  /*6ab0*/  LDC R21, c[0x0][0x450] ;  /* 0x00011400ff157b82 */ /* 0x000ea20000000800 */
[----:B-1----:R-:W-:Y:S05]  /*6ac0*/  IMAD.U32 R3, R50, -0x40, RZ ;  /* 0xffffffc032037824 */ /* 0x002fea00078e00ff */
[C---:B------:R-:W-:Y:S02]  /*6ad0*/  LEA R24, P1, R3.reuse, R24, 0x1 ;  /* 0x0000001803187211 */ /* 0x040fe400078208ff */
[C---:B------:R-:W-:Y:S02]  /*6ae0*/  LEA R58, P0, R3.reuse, R58, 0x1 ;  /* 0x0000003a033a7211 */ /* 0x040fe400078008ff */
[C---:B------:R-:W-:Y:S02]  /*6af0*/  LEA.HI.X.SX32 R25, R3.reuse, R25, 0x1, P1 ;  /* 0x0000001903197211 */ /* 0x040fe400008f0eff */
[----:B------:R-:W-:Y:S01]  /*6b00*/  LEA.HI.X.SX32 R59, R3, R59, 0x1, P0 ;  /* 0x0000003b033b7211 */ /* 0x000fe200000f0eff */
[----:B------:R-:W-:Y:S05]  /*6b10*/  BRA `(.L_x_3194) ;  /* 0x0000005c00847947 */ /* 0x000fea0003800000 */
.L_x_3195:
[----:B------:R-:W-:Y:S01]  /*6b20*/  LEA.HI R27, R21, R21, RZ, 0x1 ;  /* 0x00000015151b7211 */ /* 0x000fe200078f08ff */
[----:B------:R-:W1:Y:S01]  /*6b30*/  LDC R132, c[0x0][0x450] ;  /* 0x00011400ff847b82 */ /* 0x000e620000000800 */
        /* <DEDUP_REMOVED lines=8> */
[----:B------:R-:W3:Y:S06]  /*6bc0*/  LDG.E.128 R64, desc[UR6][R16.64] ;  /* 0x0000000610407981 */ /* 0x000eec000c1e1d00 */
[----:B------:R-:W-:Y:S04]  /*6bd0*/  @!P0 ISETP.GE.U32.AND P1, PT, R22, R26, PT ;  /* 0x0000001a1600820c */ /* 0x000fe80003f26070 */
[----:B--2---:R-:W-:Y:S02]  /*6be0*/  @!P0 SEL R29, R26, R27, !P1 ;  /* 0x0000001b1a1d8207 */ /* 0x004fe40004800000 */
[----:B------:R-:W-:Y:S02]  /*6bf0*/  @!P0 SEL R147, R27, RZ, P1 ;  /* 0x000000ff1b938207 */ /* 0x000fe40000800000 */
[----:B------:R-:W-:Y:S01]  /*6c00*/  @!P0 SEL R144, R135, RZ, P1 ;  /* 0x000000ff87908207 */ /* 0x000fe20000800000 */
[----:B------:R-:W-:Y:S01]  /*6c10*/  @!P0 IMAD.WIDE R46, R29, 0x2, R16 ;  /* 0x000000021d2e8825 */ /* 0x000fe200078e0210 */
[----:B------:R-:W-:Y:S02]  /*6c20*/  ISETP.GE.AND P1, PT, R19, R21, PT ;  /* 0x000000151300720c */ /* 0x000fe40003f26270 */
[C---:B------:R-:W-:Y:S02]  /*6c30*/  @!P0 SHF.L.U32 R145, R147.reuse, 0x1, RZ ;  /* 0x0000000193918819 */ /* 0x040fe400000006ff */
[----:B------:R-:W-:Y:S01]  /*6c40*/  @!P0 SHF.L.U64.HI R144, R147, 0x1, R144 ;  /* 0x0000000193908819 */ /* 0x000fe20000010290 */
[----:B------:R-:W2:Y:S08]  /*6c50*/  @!P0 LDG.E.128 R28, desc[UR6][R46.64] ;  /* 0x000000062e1c8981 */ /* 0x000eb0000c1e1d00 */
        /* <DEDUP_REMOVED lines=8> */
[----:B------:R3:W4:Y:S01]  /*6ce0*/  @!P0 LDG.E.128 R60, desc[UR6][R48.64] ;  /* 0x00000006303c8981 */ /* 0x000722000c1e1d00 */
[--C-:B--2---:R-:W-:Y:S01]  /*6cf0*/  @!P0 HADD2.F32 R43, -RZ, R28.reuse.H0_H0 ;  /* 0x2000001cff2b8230 */ /* 0x104fe20000004100 */
[----:B---3--:R-:W-:Y:S01]  /*6d00*/  @!P0 MOV R48, R64 ;  /* 0x0000004000308202 */ /* 0x008fe20000000f00 */
        /* <DEDUP_REMOVED lines=21> */
[--C-:B----4-:R-:W-:Y:S02]  /*6e60*/  @!P0 HADD2.F32 R48, -RZ, R60.reuse.H0_H0 ;  /* 0x2000003cff308230 */ /* 0x110fe40000004100 */
        /* <DEDUP_REMOVED lines=48> */
[C---:B------:R-:W-:Y:S02]  /*7170*/  @!P1 SHF.L.U32 R145, R149.reuse, 0x1, RZ ;  /* 0x0000000195919819 */ /* 0x040fe400000006ff */
        /* <DEDUP_REMOVED lines=81> */
.L_x_3213:
[----:B----4-:R-:W-:Y:S05]  /*7690*/  BSYNC.RECONVERGENT B0 ;  /* 0x0000000000007941 */ /* 0x010fea0003800200 */
.L_x_3212:
[----:B------:R-:W-:Y:S04]  /*76a0*/  BSSY.RECONVERGENT B0, `(.L_x_3214) ;  /* 0x00000b7000007945 */ /* 0x000fe80003800200 */
[----:B------:R-:W-:Y:S05]  /*76b0*/  @!P3 BRA `(.L_x_3215) ;  /* 0x0000000800d4b947 */ /* 0x000fea0003800000 */
[C---:B--2---:R-:W-:Y:S04]  /*76c0*/  LEA R10, P0, R99.reuse, R18, 0x1 ;  /* 0x00000012630a7211 */ /* 0x044fe800078008ff */
[----:B------:R-:W-:Y:S02]  /*76d0*/  LEA.HI.X R11, R99, R17, R98, 0x1, P0 ;  /* 0x00000011630b7211 */ /* 0x000fe400000f0c62 */
[C---:B---3--:R-:W-:Y:S03]  /*76e0*/  LEA R64, P0, R79.reuse, R86, 0x1 ;  /* 0x000000564f407211 */ /* 0x048fe600078008ff */
[----:B------:R-:W2:Y:S01]  /*76f0*/  LDG.E.128 R52, desc[UR6][R10.64] ;  /* 0x000000060a347981 */ /* 0x000ea2000c1e1d00 */
        /* <DEDUP_REMOVED lines=107> */
[----:B------:R5:W4:Y:S01]  /*7db0*/  @!P0 LDG.E.128 R48, desc[UR6][R40.64+0x80] ;  /* 0x0000800628308981 */ /* 0x000b22000c1e1d00 */
[--C-:B---3--:R-:W-:Y:S02]  /*7dc0*/  @!P0 HADD2.F32 R33, -RZ, R4.reuse.H0_H0 ;  /* 0x20000004ff218230 */ /* 0x108fe40000004100 */
[----:B------:R-:W-:Y:S02]  /*7dd0*/  @!P0 HADD2.F32 R31, -RZ, R4.H1_H1 ;  /* 0x30000004ff1f8230 */ /* 0x000fe40000004100 */
[--C-:B------:R-:W-:Y:S02]  /*7de0*/  @!P0 HADD2.F32 R4, -RZ, R5.reuse.H0_H0 ;  /* 0x20000005ff048230 */ /* 0x100fe40000004100 */
[----:B------:R-:W-:Y:S02]  /*7df0*/  @!P0 HADD2.F32 R5, -RZ, R5.H1_H1 ;  /* 0x30000005ff058230 */ /* 0x000fe40000004100 */
[--C-:B------:R-:W-:Y:S01]  /*7e00*/  @!P0 HADD2.F32 R28, -RZ, R6.reuse.H0_H0 ;  /* 0x20000006ff1c8230 */ /* 0x100fe20000004100 */
[----:B--2---:R-:W-:Y:S01]  /*7e10*/  @!P0 MOV R43, R52 ;  /* 0x00000034002b8202 */ /* 0x004fe20000000f00 */
[----:B------:R-:W-:Y:S01]  /*7e20*/  @!P0 HADD2.F32 R29, -RZ, R6.H1_H1 ;  /* 0x30000006ff1d8230 */ /* 0x000fe20000004100 */
[----:B------:R-:W-:Y:S01]  /*7e30*/  @!P0 MOV R56, R53 ;  /* 0x0000003500388202 */ /* 0x000fe20000000f00 */
[----:B------:R-:W-:Y:S01]  /*7e40*/  @!P0 HADD2.F32 R16, -RZ, R7.H0_H0 ;  /* 0x20000007ff108230 */ /* 0x000fe20000004100 */
[----:B------:R-:W-:Y:S01]  /*7e50*/  @!P0 MOV R57, R55 ;  /* 0x0000003700398202 */ /* 0x000fe20000000f00 */
[----:B-----5:R-:W-:Y:S02]  /*7e60*/  @!P0 HADD2.F32 R41, -RZ, R43.H0_H0 ;  /* 0x2000002bff298230 */ /* 0x020fe40000004100 */
        /* <DEDUP_REMOVED lines=58> */
.L_x_3215:
[----:B------:R-:W-:Y:S05]  /*8210*/  BSYNC.RECONVERGENT B0 ;  /* 0x0000000000007941 */ /* 0x000fea0003800200 */
.L_x_3214:
[----:B------:R-:W-:Y:S04]  /*8220*/  BSSY.RECONVERGENT B0, `(.L_x_3216) ;  /* 0x00000b9000007945 */ /* 0x000fe80003800200 */
[----:B------:R-:W-:Y:S05]  /*8230*/  @P4 BRA `(.L_x_3217) ;  /* 0x0000000800dc4947 */ /* 0x000fea0003800000 */
[----:B--2---:R-:W2:Y:S08]  /*8240*/  LDC.64 R4, c[0x0][0x4a8] ;  /* 0x00012a00ff047b82 */ /* 0x004eb00000000a00 */
[----:B------:R-:W5:Y:S01]  /*8250*/  LDC.64 R2, c[0x0][0x3b8] ;  /* 0x0000ee00ff027b82 */ /* 0x000f620000000a00 */
[C---:B--2---:R-:W-:Y:S04]  /*8260*/  LEA R10, P0, R4.reuse, R18, 0x6 ;  /* 0x00000012040a7211 */ /* 0x044fe800078030ff */
[----:B------:R-:W-:Y:S02]  /*8270*/  LEA.HI.X R11, R4, R17, R5, 0x6, P0 ;  /* 0x00000011040b7211 */ /* 0x000fe400000f3405 */
[C---:B-----5:R-:W-:Y:S03]  /*8280*/  LEA R44, P0, R2.reuse, R86, 0x6 ;  /* 0x00000056022c7211 */ /* 0x060fe600078030ff */
        /* <DEDUP_REMOVED lines=17> */
[----:B------:R-:W3:Y:S01]  /*83a0*/  @!P0 LDG.E.128 R28, desc[UR6][R28.64] ;  /* 0x000000061c1c8981 */ /* 0x000ee2000c1e1d00 */
[----:B------:R-:W-:Y:S02]  /*83b0*/  @!P0 IADD3.X R35, PT, PT, R0, R93, RZ, P1, !PT ;  /* 0x0000005d00238210 */ /* 0x000fe40000ffe4ff */
[----:B------:R-:W-:Y:S05]  /*83c0*/  ISETP.GE.U32.OR P1, PT, R22, R26, P0 ;  /* 0x0000001a1600720c */ /* 0x000fea0000726470 */
[----:B------:R2:W4:Y:S02]  /*83d0*/  @!P0 LDG.E.128 R36, desc[UR6][R34.64] ;  /* 0x0000000622248981 */ /* 0x000524000c1e1d00 */
[----:B--2---:R-:W-:Y:S02]  /*83e0*/  @!P0 MOV R34, R42 ;  /* 0x0000002a00228202 */ /* 0x004fe40000000f00 */
[----:B------:R-:W-:Y:S01]  /*83f0*/  @!P0 MOV R35, R43 ;  /* 0x0000002b00238202 */ /* 0x000fe20000000f00 */
[----:B-----5:R-:W-:Y:S02]  /*8400*/  @!P0 HADD2.F32 R33, -RZ, R4.H0_H0 ;  /* 0x20000004ff218230 */ /* 0x020fe40000004100 */
[--C-:B------:R-:W-:Y:S02]  /*8410*/  @!P0 HADD2.F32 R16, -RZ, R7.reuse.H0_H0 ;  /* 0x20000007ff108230 */ /* 0x100fe40000004100 */
[----:B------:R-:W-:Y:S02]  /*8420*/  @!P0 HADD2.F32 R15, -RZ, R7.H1_H1 ;  /* 0x30000007ff0f8230 */ /* 0x000fe40000004100 */
[--C-:B---3--:R-:W-:Y:S02]  /*8430*/  @!P0 HADD2.F32 R3, -RZ, R29.reuse.H0_H0 ;  /* 0x2000001dff038230 */ /* 0x108fe40000004100 */
        /* <DEDUP_REMOVED lines=151> */
.L_x_3217:
[----:B------:R-:W-:Y:S05]  /*8db0*/  BSYNC.RECONVERGENT B0 ;  /* 0x0000000000007941 */ /* 0x000fea0003800200 */
.L_x_3216:
[----:B------:R-:W-:Y:S01]  /*8dc0*/  ISETP.NE.AND P0, PT, R143, RZ, PT ;  /* 0x000000ff8f00720c */ /* 0x000fe20003f05270 */
[----:B------:R-:W-:Y:S11]  /*8dd0*/  BSSY.RECONVERGENT B0, `(.L_x_3218) ;  /* 0x00000bd000007945 */ /* 0x000ff60003800200 */
[----:B------:R-:W-:Y:S01]  /*8de0*/  @!UPT UIADD3 URZ, UPT, UPT, URZ, URZ, URZ ;  /* 0x000000fffffff290 */ /* 0x000fe2000fffe0ff */
[----:B------:R-:W-:Y:S05]  /*8df0*/  @!P0 BRA `(.L_x_3219) ;  /* 0x0000000800e88947 */ /* 0x000fea0003800000 */
[C---:B------:R-:W-:Y:S02]  /*8e00*/  ISETP.GE.AND P0, PT, R22.reuse, R21, PT ;  /* 0x000000151600720c */ /* 0x040fe40003f06270 */
[----:B------:R-:W-:Y:S11]  /*8e10*/  MOV R16, R18 ;  /* 0x0000001200107202 */ /* 0x000ff60000000f00 */
[-C--:B------:R-:W-:Y:S04]  /*8e20*/  @!P0 ISETP.GE.U32.AND P1, PT, R22, R26.reuse, PT ;  /* 0x0000001a1600820c */ /* 0x080fe80003f26070 */
[C---:B--2---:R-:W-:Y:S02]  /*8e30*/  @!P0 SEL R5, R26.reuse, R27, !P1 ;  /* 0x0000001b1a058207 */ /* 0x044fe40004800000 */
[----:B------:R-:W-:Y:S02]  /*8e40*/  @!P0 SEL R3, R27, RZ, P1 ;  /* 0x000000ff1b038207 */ /* 0x000fe40000800000 */
[----:B------:R-:W-:Y:S02]  /*8e50*/  @!P0 SEL R11, R135, RZ, P1 ;  /* 0x000000ff870b8207 */ /* 0x000fe40000800000 */
        /* <DEDUP_REMOVED lines=11> */
[----:B------:R-:W2:Y:S01]  /*8f10*/  LDC.64 R6, c[0x0][0x4a8] ;  /* 0x00012a00ff067b82 */ /* 0x000ea20000000a00 */
        /* <DEDUP_REMOVED lines=8> */
[----:B------:R-:W3:Y:S01]  /*8fa0*/  @!P0 LDG.E.128 R40, desc[UR6][R38.64] ;  /* 0x0000000626288981 */ /* 0x000ee2000c1e1d00 */
[----:B--2---:R-:W-:Y:S04]  /*8fb0*/  IMAD.WIDE.U32 R10, R6, 0x60, R16 ;  /* 0x00000060060a7825 */ /* 0x004fe800078e0010 */
[----:B------:R-:W-:Y:S05]  /*8fc0*/  IMAD R7, R7, 0x60, RZ ;  /* 0x0000006007077824 */ /* 0x000fea00078e02ff */
[----:B------:R-:W-:Y:S03]  /*8fd0*/  IADD3 R11, PT, PT, R11, R7, RZ ;  /* 0x000000070b0b7210 */ /* 0x000fe60007ffe0ff */
[----:B------:R-:W-:Y:S02]  /*8fe0*/  @!P0 IMAD.WIDE R36, R5, 0x2, R10 ;  /* 0x0000000205248825 */ /* 0x000fe400078e020a */
[----:B------:R-:W2:Y:S08]  /*8ff0*/  LDG.E.128 R44, desc[UR6][R10.64] ;  /* 0x000000060a2c7981 */ /* 0x000eb0000c1e1d00 */
        /* <DEDUP_REMOVED lines=19> */
[----:B---3--:R-:W-:Y:S02]  /*9130*/  @!P0 HADD2.F32 R28, -RZ, R41.H0_H0 ;  /* 0x20000029ff1c8230 */ /* 0x008fe40000004100 */
[----:B------:R-:W-:Y:S01]  /*9140*/  @!P2 FADD.FTZ R8, -R8, -RZ ;  /* 0x800000ff0808a221 */ /* 0x000fe20000010100 */
[----:B------:R-:W-:Y:S02]  /*9150*/  @!P0 HADD2.F32 R30, -RZ, R42.H0_H0 ;  /* 0x2000002aff1e8230 */ /* 0x000fe40000004100 */
[----:B------:R-:W-:Y:S01]  /*9160*/  @!P2 FADD.FTZ R3, -R3, -RZ ;  /* 0x800000ff0303a221 */ /* 0x000fe20000010100 */
[----:B------:R-:W-:Y:S01]  /*9170*/  @!P0 HADD2.F32 R32, -RZ, R43.H0_H0 ;  /* 0x2000002bff208230 */ /* 0x000fe20000004100 */
[----:B--2---:R-:W-:Y:S01]  /*9180*/  @!P0 MOV R34, R45 ;  /* 0x0000002d00228202 */ /* 0x004fe20000000f00 */
        /* <DEDUP_REMOVED lines=129> */
.L_x_3219:
[----:B------:R-:W-:Y:S05]  /*99a0*/  BSYNC.RECONVERGENT B0 ;  /* 0x0000000000007941 */ /* 0x000fea0003800200 */
.L_x_3218:
        /* <DEDUP_REMOVED lines=8> */
[----:B--2---:R-:W-:Y:S02]  /*9a30*/  @!P0 SEL R6, R27, RZ, P1 ;  /* 0x000000ff1b068207 */ /* 0x004fe40000800000 */
[----:B------:R-:W-:Y:S02]  /*9a40*/  @!P0 SEL R0, R135, RZ, P1 ;  /* 0x000000ff87008207 */ /* 0x000fe40000800000 */
[C---:B-----5:R-:W-:Y:S04]  /*9a50*/  LEA R10, P2, R2.reuse, R18, 0x7 ;  /* 0x00000012020a7211 */ /* 0x060fe800078438ff */
[----:B------:R-:W-:Y:S02]  /*9a60*/  LEA.HI.X R11, R2, R17, R3, 0x7, P2 ;  /* 0x00000011020b7211 */ /* 0x000fe400010f3c03 */
[----:B------:R-:W-:Y:S02]  /*9a70*/  @!P0 IADD3 R7, P2, PT, R113, R6, RZ ;  /* 0x0000000671078210 */ /* 0x000fe40007f5e0ff */
[----:B------:R-:W-:Y:S01]  /*9a80*/  @!P0 SEL R3, R26, R27, !P1 ;  /* 0x0000001b1a038207 */ /* 0x000fe20004800000 */
[----:B-1----:R-:W2:Y:S01]  /*9a90*/  LDG.E.128 R36, desc[UR6][R10.64] ;  /* 0x000000060a247981 */ /* 0x002ea2000c1e1d00 */
[----:B------:R-:W-:Y:S02]  /*9aa0*/  @!P0 SHF.L.U32 R9, R7, 0x1, RZ ;  /* 0x0000000107098819 */ /* 0x000fe400000006ff */
[----:B------:R-:W-:Y:S01]  /*9ab0*/  @!P0 IADD3.X R0, PT, PT, R103, R0, RZ, P2, !PT ;  /* 0x0000000067008210 */ /* 0x000fe200017fe4ff */
[----:B------:R-:W-:Y:S01]  /*9ac0*/  @!P0 IMAD.WIDE R4, R3, 0x2, R10 ;  /* 0x0000000203048825 */ /* 0x000fe200078e020a */
[----:B------:R-:W-:Y:S02]  /*9ad0*/  @!P0 IADD3 R40, P1, PT, R9, R90, RZ ;  /* 0x0000005a09288210 */ /* 0x000fe40007f3e0ff */
[----:B------:R-:W-:Y:S03]  /*9ae0*/  @!P0 SHF.L.U64.HI R0, R7, 0x1, R0 ;  /* 0x0000000107008819 */ /* 0x000fe60000010200 */
[----:B------:R-:W5:Y:S01]  /*9af0*/  @!P0 LDG.E.128 R4, desc[UR6][R4.64] ;  /* 0x0000000604048981 */ /* 0x000f62000c1e1d00 */
[C---:B------:R-:W-:Y:S02]  /*9b00*/  @!P0 IADD3.X R41, PT, PT, R0.reuse, R91, RZ, P1, !PT ;  /* 0x0000005b00298210 */ /* 0x040fe40000ffe4ff */
[----:B------:R-:W-:Y:S04]  /*9b10*/  @!P0 IADD3 R14, P1, PT, R9, R92, RZ ;  /* 0x0000005c090e8210 */ /* 0x000fe80007f3e0ff */
[----:B------:R-:W-:Y:S01]  /*9b20*/  @!P0 IADD3.X R15, PT, PT, R0, R93, RZ, P1, !PT ;  /* 0x0000005d000f8210 */ /* 0x000fe20000ffe4ff */
[----:B------:R-:W3:Y:S01]  /*9b30*/  @!P0 LDG.E.128 R40, desc[UR6][R40.64] ;  /* 0x0000000628288981 */ /* 0x000ee2000c1e1d00 */
[----:B------:R-:W-:Y:S07]  /*9b40*/  ISETP.GE.U32.OR P1, PT, R22, R26, P0 ;  /* 0x0000001a1600720c */ /* 0x000fee0000726470 */
[----:B------:R3:W4:Y:S01]  /*9b50*/  @!P0 LDG.E.128 R32, desc[UR6][R14.64] ;  /* 0x000000060e208981 */ /* 0x000722000c1e1d00 */
[----:B--2---:R-:W-:Y:S01]  /*9b60*/  @!P0 MOV R28, R36 ;  /* 0x00000024001c8202 */ /* 0x004fe20000000f00 */
[--C-:B-----5:R-:W-:Y:S02]  /*9b70*/  @!P0 HADD2.F32 R0, -RZ, R4.reuse.H0_H0 ;  /* 0x20000004ff008230 */ /* 0x120fe40000004100 */
[----:B------:R-:W-:Y:S02]  /*9b80*/  @!P0 HADD2.F32 R2, -RZ, R4.H1_H1 ;  /* 0x30000004ff028230 */ /* 0x000fe40000004100 */
[--C-:B------:R-:W-:Y:S02]  /*9b90*/  @!P0 HADD2.F32 R3, -RZ, R5.reuse.H0_H0 ;  /* 0x20000005ff038230 */ /* 0x100fe40000004100 */
[----:B------:R-:W-:Y:S02]  /*9ba0*/  @!P0 HADD2.F32 R4, -RZ, R5.H1_H1 ;  /* 0x30000005ff048230 */ /* 0x000fe40000004100 */
[--C-:B---3--:R-:W-:Y:S02]  /*9bb0*/  @!P0 HADD2.F32 R14, -RZ, R42.reuse.H0_H0 ;  /* 0x2000002aff0e8230 */ /* 0x108fe40000004100 */
        /* <DEDUP_REMOVED lines=154> */
.L_x_3221:
[----:B------:R-:W-:Y:S05]  /*a560*/  BSYNC.RECONVERGENT B0 ;  /* 0x0000000000007941 */ /* 0x000fea0003800200 */
.L_x_3220:
[----:B------:R-:W-:Y:S04]  /*a570*/  BSSY.RECONVERGENT B0, `(.L_x_3222) ;  /* 0x00000bb000007945 */ /* 0x000fe80003800200 */
[----:B------:R-:W-:Y:S05]  /*a580*/  @!P5 BRA `(.L_x_3223) ;  /* 0x0000000800e4d947 */ /* 0x000fea0003800000 */
[----:B------:R-:W5:Y:S01]  /*a590*/  LDC.64 R2, c[0x0][0x4a8] ;  /* 0x00012a00ff027b82 */ /* 0x000f620000000a00 */
[C---:B------:R-:W-:Y:S02]  /*a5a0*/  ISETP.GE.AND P0, PT, R22.reuse, R21, PT ;  /* 0x000000151600720c */ /* 0x040fe40003f06270 */
[----:B------:R-:W-:Y:S11]  /*a5b0*/  MOV R16, R18 ;  /* 0x0000001200107202 */ /* 0x000ff60000000f00 */
[----:B------:R-:W-:Y:S04]  /*a5c0*/  @!P0 ISETP.GE.U32.AND P1, PT, R22, R26, PT ;  /* 0x0000001a1600820c */ /* 0x000fe80003f26070 */
[----:B------:R-:W-:Y:S02]  /*a5d0*/  @!P0 SEL R0, R27, RZ, P1 ;  /* 0x000000ff1b008207 */ /* 0x000fe40000800000 */
[----:B--2---:R-:W-:Y:S02]  /*a5e0*/  @!P0 SEL R9, R135, RZ, P1 ;  /* 0x000000ff87098207 */ /* 0x004fe40000800000 */
        /* <DEDUP_REMOVED lines=8> */
[----:B-1----:R-:W-:Y:S01]  /*a670*/  @!P0 IADD3 R40, P1, PT, R9, R90, RZ ;  /* 0x0000005a09288210 */ /* 0x002fe20007f3e0ff */
[----:B------:R-:W2:Y:S02]  /*a680*/  LDG.E.128 R36, desc[UR6][R10.64] ;  /* 0x000000060a247981 */ /* 0x000ea4000c1e1d00 */
[----:B------:R-:W-:Y:S01]  /*a690*/  @!P0 IMAD.WIDE R4, R3, 0x2, R10 ;  /* 0x0000000203048825 */ /* 0x000fe200078e020a */
[C---:B------:R-:W-:Y:S02]  /*a6a0*/  @!P0 IADD3.X R41, PT, PT, R0.reuse, R91, RZ, P1, !PT ;  /* 0x0000005b00298210 */ /* 0x040fe40000ffe4ff */
[----:B------:R-:W-:Y:S03]  /*a6b0*/  @!P0 IADD3 R14, P1, PT, R9, R92, RZ ;  /* 0x0000005c090e8210 */ /* 0x000fe60007f3e0ff */
[----:B------:R-:W5:Y:S01]  /*a6c0*/  @!P0 LDG.E.128 R4, desc[UR6][R4.64] ;  /* 0x0000000604048981 */ /* 0x000f62000c1e1d00 */
[----:B------:R-:W-:Y:S02]  /*a6d0*/  @!P0 IADD3.X R15, PT, PT, R0, R93, RZ, P1, !PT ;  /* 0x0000005d000f8210 */ /* 0x000fe40000ffe4ff */
[----:B------:R-:W-:Y:S05]  /*a6e0*/  ISETP.GE.U32.OR P1, PT, R22, R26, P0 ;  /* 0x0000001a1600720c */ /* 0x000fea0000726470 */
[----:B------:R-:W3:Y:S08]  /*a6f0*/  @!P0 LDG.E.128 R40, desc[UR6][R40.64] ;  /* 0x0000000628288981 */ /* 0x000ef0000c1e1d00 */
[----:B------:R1:W4:Y:S01]  /*a700*/  @!P0 LDG.E.128 R32, desc[UR6][R14.64] ;  /* 0x000000060e208981 */ /* 0x000322000c1e1d00 */
[--C-:B-----5:R-:W-:Y:S02]  /*a710*/  @!P0 HADD2.F32 R0, -RZ, R4.reuse.H0_H0 ;  /* 0x20000004ff008230 */ /* 0x120fe40000004100 */
        /* <DEDUP_REMOVED lines=160> */
.L_x_3223:
[----:B------:R-:W-:Y:S05]  /*b120*/  BSYNC.RECONVERGENT B0 ;  /* 0x0000000000007941 */ /* 0x000fea0003800200 */
.L_x_3222:
[----:B------:R-:W-:Y:S04]  /*b130*/  BSSY.RECONVERGENT B0, `(.L_x_3224) ;  /* 0x00000bb000007945 */ /* 0x000fe80003800200 */
[----:B------:R-:W-:Y:S05]  /*b140*/  @!P6 BRA `(.L_x_3225) ;  /* 0x0000000800e4e947 */ /* 0x000fea0003800000 */
[----:B------:R-:W5:Y:S01]  /*b150*/  LDC.64 R2, c[0x0][0x4a8] ;  /* 0x00012a00ff027b82 */ /* 0x000f620000000a00 */
[C---:B------:R-:W-:Y:S02]  /*b160*/  ISETP.GE.AND P0, PT, R22.reuse, R21, PT ;  /* 0x000000151600720c */ /* 0x040fe40003f06270 */
[----:B------:R-:W-:Y:S11]  /*b170*/  MOV R16, R18 ;  /* 0x0000001200107202 */ /* 0x000ff60000000f00 */
[----:B------:R-:W-:Y:S04]  /*b180*/  @!P0 ISETP.GE.U32.AND P1, PT, R22, R26, PT ;  /* 0x0000001a1600820c */ /* 0x000fe80003f26070 */
[----:B--2---:R-:W-:Y:S02]  /*b190*/  @!P0 SEL R7, R27, RZ, P1 ;  /* 0x000000ff1b078207 */ /* 0x004fe40000800000 */
        /* <DEDUP_REMOVED lines=9> */
[----:B-1----:R-:W2:Y:S01]  /*b230*/  LDG.E.128 R36, desc[UR6][R10.64] ;  /* 0x000000060a247981 */ /* 0x002ea2000c1e1d00 */
[----:B------:R-:W-:Y:S01]  /*b240*/  @!P0 IADD3 R40, P1, PT, R9, R90, RZ ;  /* 0x0000005a09288210 */ /* 0x000fe20007f3e0ff */
[----:B------:R-:W-:Y:S03]  /*b250*/  @!P0 IMAD.WIDE R4, R3, 0x2, R10 ;  /* 0x0000000203048825 */ /* 0x000fe600078e020a */
[C---:B------:R-:W-:Y:S02]  /*b260*/  @!P0 IADD3.X R41, PT, PT, R0.reuse, R91, RZ, P1, !PT ;  /* 0x0000005b00298210 */ /* 0x040fe40000ffe4ff */
[----:B------:R-:W-:Y:S01]  /*b270*/  @!P0 IADD3 R14, P1, PT, R9, R92, RZ ;  /* 0x0000005c090e8210 */ /* 0x000fe20007f3e0ff */
[----:B------:R-:W5:Y:S03]  /*b280*/  @!P0 LDG.E.128 R4, desc[UR6][R4.64] ;  /* 0x0000000604048981 */ /* 0x000f66000c1e1d00 */
[----:B------:R-:W-:Y:S02]  /*b290*/  @!P0 IADD3.X R15, PT, PT, R0, R93, RZ, P1, !PT ;  /* 0x0000005d000f8210 */ /* 0x000fe40000ffe4ff */
[----:B------:R-:W-:Y:S03]  /*b2a0*/  ISETP.GE.U32.OR P1, PT, R22, R26, P0 ;  /* 0x0000001a1600720c */ /* 0x000fe60000726470 */
[----:B------:R-:W3:Y:S08]  /*b2b0*/  @!P0 LDG.E.128 R40, desc[UR6][R40.64] ;  /* 0x0000000628288981 */ /* 0x000ef0000c1e1d00 */
[----:B------:R1:W4:Y:S01]  /*b2c0*/  @!P0 LDG.E.128 R32, desc[UR6][R14.64] ;  /* 0x000000060e208981 */ /* 0x000322000c1e1d00 */
[--C-:B-----5:R-:W-:Y:S02]  /*b2d0*/  @!P0 HADD2.F32 R0, -RZ, R4.reuse.H0_H0 ;  /* 0x20000004ff008230 */ /* 0x120fe40000004100 */
[----:B------:R-:W-:Y:S02]  /*b2e0*/  @!P0 HADD2.F32 R2, -RZ, R4.H1_H1 ;  /* 0x30000004ff028230 */ /* 0x000fe40000004100 */
[--C-:B------:R-:W-:Y:S02]  /*b2f0*/  @!P0 HADD2.F32 R3, -RZ, R5.reuse.H0_H0 ;  /* 0x20000005ff038230 */ /* 0x100fe40000004100 */
[----:B------:R-:W-:Y:S02]  /*b300*/  @!P0 HADD2.F32 R4, -RZ, R5.H1_H1 ;  /* 0x30000005ff048230 */ /* 0x000fe40000004100 */
[----:B---3--:R-:W-:Y:S02]  /*b310*/  @!P0 HADD2.F32 R13, -RZ, R42.H1_H1 ;  /* 0x3000002aff0d8230 */ /* 0x008fe40000004100 */
        /* <DEDUP_REMOVED lines=9> */
[----:B--2---:R-:W-:Y:S01]  /*b3b0*/  @!P0 MOV R13, R36 ;  /* 0x00000024000d8202 */ /* 0x004fe20000000f00 */
        /* <DEDUP_REMOVED lines=146> */
.L_x_3225:
[----:B------:R-:W-:Y:S05]  /*bce0*/  BSYNC.RECONVERGENT B0 ;  /* 0x0000000000007941 */ /* 0x000fea0003800200 */
.L_x_3224:
        /* <DEDUP_REMOVED lines=19> */
[----:B------:R-:W2:Y:S01]  /*be20*/  LDG.E.128 R36, desc[UR6][R10.64] ;  /* 0x000000060a247981 */ /* 0x000ea2000c1e1d00 */
[----:B------:R-:W-:Y:S01]  /*be30*/  ISETP.GE.U32.OR P2, PT, R22, R26, P0 ;  /* 0x0000001a1600720c */ /* 0x000fe20000746470 */
[----:B------:R-:W-:Y:S01]  /*be40*/  @!P0 IMAD.WIDE R4, R3, 0x2, R10 ;  /* 0x0000000203048825 */ /* 0x000fe200078e020a */
[C---:B------:R-:W-:Y:S02]  /*be50*/  @!P0 IADD3.X R41, PT, PT, R0.reuse, R91, RZ, P1, !PT ;  /* 0x0000005b00298210 */ /* 0x040fe40000ffe4ff */
[----:B------:R-:W-:Y:S03]  /*be60*/  @!P0 IADD3 R14, P1, PT, R9, R92, RZ ;  /* 0x0000005c090e8210 */ /* 0x000fe60007f3e0ff */
[----:B------:R-:W5:Y:S01]  /*be70*/  @!P0 LDG.E.128 R4, desc[UR6][R4.64] ;  /* 0x0000000604048981 */ /* 0x000f62000c1e1d00 */
[----:B------:R-:W-:Y:S02]  /*be80*/  @!P0 IADD3.X R15, PT, PT, R0, R93, RZ, P1, !PT ;  /* 0x0000005d000f8210 */ /* 0x000fe40000ffe4ff */
[----:B------:R-:W-:Y:S05]  /*be90*/  ISETP.GE.AND P1, PT, R19, R21, PT ;  /* 0x000000151300720c */ /* 0x000fea0003f26270 */
        /* <DEDUP_REMOVED lines=13> */
[----:B-1----:R-:W-:Y:S01]  /*bf70*/  @!P0 HADD2.F32 R14, -RZ, R42.H0_H0 ;  /* 0x2000002aff0e8230 */ /* 0x002fe20000004100 */
[----:B--2---:R-:W-:Y:S01]  /*bf80*/  @!P0 MOV R13, R36 ;  /* 0x00000024000d8202 */ /* 0x004fe20000000f00 */
[--C-:B------:R-:W-:Y:S02]  /*bf90*/  @!P0 HADD2.F32 R7, -RZ, R43.reuse.H0_H0 ;  /* 0x2000002bff078230 */ /* 0x100fe40000004100 */
[----:B------:R-:W-:Y:S02]  /*bfa0*/  @!P0 HADD2.F32 R8, -RZ, R43.H1_H1 ;  /* 0x3000002bff088230 */ /* 0x000fe40000004100 */
[----:B------:R-:W-:Y:S01]  /*bfb0*/  @!P2 FADD.FTZ R14, -R14, -RZ ;  /* 0x800000ff0e0ea221 */ /* 0x000fe20000010100 */
[--C-:B------:R-:W-:Y:S02]  /*bfc0*/  @!P0 HADD2.F32 R29, -RZ, R40.reuse.H0_H0 ;  /* 0x20000028ff1d8230 */ /* 0x100fe40000004100 */
[----:B------:R-:W-:Y:S01]  /*bfd0*/  @!P2 FADD.FTZ R7, -R7, -RZ ;  /* 0x800000ff0707a221 */ /* 0x000fe20000010100 */
[----:B------:R-:W-:Y:S02]  /*bfe0*/  @!P0 HADD2.F32 R21, -RZ, R40.H1_H1 ;  /* 0x30000028ff158230 */ /* 0x000fe40000004100 */
[----:B------:R-:W-:Y:S01]  /*bff0*/  @!P0 FMUL.FTZ R5, R5, R14 ;  /* 0x0000000e05058220 */ /* 0x000fe20000410000 */
[--C-:B------:R-:W-:Y:S02]  /*c000*/  @!P0 HADD2.F32 R15, -RZ, R41.reuse.H1_H1 ;  /* 0x30000029ff0f8230 */ /* 0x100fe40000004100 */
[----:B------:R-:W-:Y:S01]  /*c010*/  @!P2 FADD.FTZ R8, -R8, -RZ ;  /* 0x800000ff0808a221 */ /* 0x000fe20000010100 */
[----:B------:R-:W-:Y:S02]  /*c020*/  @!P0 HADD2.F32 R16, -RZ, R41.H0_H0 ;  /* 0x20000029ff108230 */ /* 0x000fe40000004100 */
[----:B------:R-:W-:Y:S01]  /*c030*/  @!P2 FADD.FTZ R29, -R29, -RZ ;  /* 0x800000ff1d1da221 */ /* 0x000fe20000010100 */
[----:B----4-:R-:W-:Y:S02]  /*c040*/  @!P0 HADD2.F32 R14, -RZ, R32.H1_H1 ;  /* 0x30000020ff0e8230 */ /* 0x010fe40000004100 */
[----:B------:R-:W-:Y:S01]  /*c050*/  @!P2 FADD.FTZ R21, -R21, -RZ ;  /* 0x800000ff1515a221 */ /* 0x000fe20000010100 */
[----:B------:R-:W-:Y:S02]  /*c060*/  @!P0 HADD2.F32 R30, -RZ, R34.H1_H1 ;  /* 0x30000022ff1e8230 */ /* 0x000fe40000004100 */
[----:B------:R-:W-:Y:S01]  /*c070*/  @!P0 FMUL.FTZ R7, R12, R7 ;  /* 0x000000070c078220 */ /* 0x000fe20000410000 */
[----:B------:R-:W-:Y:S02]  /*c080*/  @!P0 HADD2.F32 R12, -RZ, R32.H0_H0 ;  /* 0x20000020ff0c8230 */ /* 0x000fe40000004100 */
[----:B------:R-:W-:Y:S01]  /*c090*/  @!P0 FMUL.FTZ R8, R9, R8 ;  /* 0x0000000809088220 */ /* 0x000fe20000410000 */
[----:B------:R-:W-:Y:S02]  /*c0a0*/  @!P0 HADD2.F32 R9, -RZ, R13.H0_H0 ;  /* 0x2000000dff098230 */ /* 0x000fe40000004100 */
[----:B------:R-:W-:Y:S01]  /*c0b0*/  @!P2 FADD.FTZ R15, -R15, -RZ ;  /* 0x800000ff0f0fa221 */ /* 0x000fe20000010100 */
[--C-:B------:R-:W-:Y:S02]  /*c0c0*/  @!P0 HADD2.F32 R31, -RZ, R35.reuse.H0_H0 ;  /* 0x20000023ff1f8230 */ /* 0x100fe40000004100 */
[----:B------:R-:W-:Y:S01]  /*c0d0*/  @!P0 FMUL.FTZ R0, R0, R29 ;  /* 0x0000001d00008220 */ /* 0x000fe20000410000 */
[----:B------:R-:W-:Y:S02]  /*c0e0*/  @!P0 HADD2.F32 R29, -RZ, R34.H0_H0 ;  /* 0x20000022ff1d8230 */ /* 0x000fe40000004100 */
[----:B------:R-:W-:Y:S01]  /*c0f0*/  @!P0 FMUL.FTZ R2, R2, R21 ;  /* 0x0000001502028220 */ /* 0x000fe20000410000 */
[----:B------:R-:W-:Y:S01]  /*c100*/  @!P0 HADD2.F32 R32, -RZ, R35.H1_H1 ;  /* 0x30000023ff208230 */ /* 0x000fe20000004100 */
[----:B------:R-:W-:Y:S01]  /*c110*/  @!P0 MOV R21, R37 ;  /* 0x0000002500158202 */ /* 0x000fe20000000f00 */
[----:B------:R-:W-:Y:S02]  /*c120*/  @!P0 HADD2.F32 R13, -RZ, R13.H1_H1 ;  /* 0x3000000dff0d8230 */ /* 0x000fe40000004100 */
[----:B------:R-:W-:Y:S01]  /*c130*/  @!P2 FADD.FTZ R16, -R16, -RZ ;  /* 0x800000ff1010a221 */ /* 0x000fe20000010100 */
[--C-:B------:R-:W-:Y:S01]  /*c140*/  @!P0 HADD2.F32 R28, -RZ, R33.reuse.H1_H1 ;  /* 0x30000021ff1c8230 */ /* 0x100fe20000004100 */
[----:B------:R-:W1:Y:S01]  /*c150*/  LDC.64 R34, c[0x0][0x3b8] ;  /* 0x0000ee00ff227b82 */ /* 0x000e620000000a00 */
        /* <DEDUP_REMOVED lines=11> */
[----:B------:R-:W-:Y:S01]  /*c210*/  @!P0 FFMA.FTZ R3, R16, R15, R3 ;  /* 0x0000000f10038223 */ /* 0x000fe20000010003 */
[----:B------:R-:W-:Y:S01]  /*c220*/  @!P0 F2FP.F16.F32.PACK_AB R2, R2, R0 ;  /* 0x000000000202823e */ /* 0x000fe200000000ff */
[----:B------:R-:W-:Y:S01]  /*c230*/  @!P0 FFMA.FTZ R4, R21, R28, R4 ;  /* 0x0000001c15048223 */ /* 0x000fe20000010004 */
[--C-:B------:R-:W-:Y:S01]  /*c240*/  @!P0 HADD2.F32 R0, -RZ, R13.reuse.H0_H0 ;  /* 0x2000000dff008230 */ /* 0x100fe20000004100 */
[----:B------:R-:W-:Y:S01]  /*c250*/  @!P1 ISETP.GE.U32.AND P2, PT, R19, R26, PT ;  /* 0x0000001a1300920c */ /* 0x000fe20003f46070 */
[----:B------:R-:W-:Y:S01]  /*c260*/  @!P0 FFMA.FTZ R5, R12, R29, R5 ;  /* 0x0000001d0c058223 */ /* 0x000fe20000010005 */
[----:B------:R-:W-:Y:S01]  /*c270*/  @!P0 FFMA.FTZ R6, R9, R30, R6 ;  /* 0x0000001e09068223 */ /* 0x000fe20000010006 */
[----:B------:R-:W-:Y:S01]  /*c280*/  @!P0 F2FP.F16.F32.PACK_AB R15, R4, R3 ;  /* 0x00000003040f823e */ /* 0x000fe200000000ff */
[----:B------:R-:W-:Y:S02]  /*c290*/  @!P0 HADD2.F32 R3, -RZ, R13.H1_H1 ;  /* 0x3000000dff038230 */ /* 0x000fe40000004100 */
[----:B------:R-:W-:Y:S01]  /*c2a0*/  @!P0 FFMA.FTZ R7, R0, R31, R7 ;  /* 0x0000001f00078223 */ /* 0x000fe20000010007 */
[----:B------:R-:W-:Y:S01]  /*c2b0*/  @!P1 SEL R0, R27, RZ, P2 ;  /* 0x000000ff1b009207 */ /* 0x000fe20001000000 */
[----:B-1----:R-:W-:Y:S01]  /*c2c0*/  IMAD.WIDE.U32 R44, R34, 0xe0, R86 ;  /* 0x000000e0222c7825 */ /* 0x002fe200078e0056 */
[----:B------:R-:W-:Y:S02]  /*c2d0*/  @!P0 MOV R37, R15 ;  /* 0x0000000f00258202 */ /* 0x000fe40000000f00 */
[----:B------:R-:W-:Y:S01]  /*c2e0*/  @!P1 IADD3 R15, P3, PT, R115, R0, RZ ;  /* 0x00000000730f9210 */ /* 0x000fe20007f7e0ff */
[----:B------:R-:W-:Y:S01]  /*c2f0*/  IMAD R35, R35, 0xe0, RZ ;  /* 0x000000e023237824 */ /* 0x000fe200078e02ff */
[----:B------:R-:W-:Y:S01]  /*c300*/  @!P1 SEL R135, R135, RZ, P2 ;  /* 0x000000ff87879207 */ /* 0x000fe20001000000 */
[----:B------:R-:W-:Y:S01]  /*c310*/  @!P0 FFMA.FTZ R8, R3, R32, R8 ;  /* 0x0000002003088223 */ /* 0x000fe20000010008 */
        /* <DEDUP_REMOVED lines=90> */
.L_x_3227:
[----:B------:R-:W-:Y:S05]  /*c8c0*/  BSYNC.RECONVERGENT B0 ;  /* 0x0000000000007941 */ /* 0x000fea0003800200 */
.L_x_3226:
[----:B------:R-:W2:Y:S01]  /*c8d0*/  LDC R21, c[0x0][0x450] ;  /* 0x00011400ff157b82 */ /* 0x000ea20000000800 */
[----:B-1----:R-:W-:Y:S05]  /*c8e0*/  IMAD.U32 R3, R132, -0x40, RZ ;  /* 0xffffffc084037824 */ /* 0x002fea00078e00ff */
[C---:B------:R-:W-:Y:S02]  /*c8f0*/  LEA R92, P1, R3.reuse, R92, 0x1 ;  /* 0x0000005c035c7211 */ /* 0x040fe400078208ff */
[C---:B------:R-:W-:Y:S02]  /*c900*/  LEA R90, P0, R3.reuse, R90, 0x1 ;  /* 0x0000005a035a7211 */ /* 0x040fe400078008ff */
[C---:B------:R-:W-:Y:S02]  /*c910*/  LEA.HI.X.SX32 R93, R3.reuse, R93, 0x1, P1 ;  /* 0x0000005d035d7211 */ /* 0x040fe400008f0eff */
[----:B------:R-:W-:Y:S09]  /*c920*/  LEA.HI.X.SX32 R91, R3, R91, 0x1, P0 ;  /* 0x0000005b035b7211 */ /* 0x000ff200000f0eff */
.L_x_3194:
[----:B----4-:R-:W-:Y:S05]  /*c930*/  BSYNC.RECONVERGENT B1 ;  /* 0x0000000000017941 */ /* 0x010fea0003800200 */
.L_x_3192:
[----:B------:R-:W-:Y:S04]  /*c940*/  ISETP.NE.U32.AND P0, PT, RZ, UR12, PT ;  /* 0x0000000cff007c0c */ /* 0x000fe8000bf05070 */
[----:B------:R-:W-:Y:S11]  /*c950*/  ISETP.NE.AND.EX P0, PT, RZ, UR13, PT, P0 ;  /* 0x0000000dff007c0c */ /* 0x000ff6000bf05300 */
[----:B------:R-:W-:Y:S02]  /*c960*/  @!UPT UIADD3 URZ, UPT, UPT, URZ, URZ, URZ ;  /* 0x000000fffffff290 */ /* 0x000fe4000fffe0ff */
[----:B------:R-:W4:Y:S01]  /*c970*/  @!P0 LDC R2, c[0x0][0x3c0] ;  /* 0x0000f000ff028b82 */ /* 0x000f220000000800 */
[----:B------:R-:W-:Y:S07]  /*c980*/  @!P0 IMAD.MOV.U32 R3, RZ, RZ, RZ ;  /* 0x000000ffff038224 */ /* 0x000fee00078e00ff */
[----:B------:R-:W5:Y:S01]  /*c990*/  @!P0 LDC R0, c[0x0][0x3b8] ;  /* 0x0000ee00ff008b82 */ /* 0x000f620000000800 */
[----:B------:R-:W-:Y:S01]  /*c9a0*/  @!P0 IADD3 R3, P1, PT, RZ, -R3, RZ ;  /* 0x80000003ff038210 */ /* 0x000fe20007f3e0ff */
[----:B-----5:R-:W-:Y:S02]  /*c9b0*/  @!P0 IMAD.SHL.U32 R0, R0, 0x80, RZ ;  /* 0x0000008000008824 */ /* 0x020fe400078e00ff */
[----:B----4-:R-:W-:Y:S02]  /*c9c0*/  @!P0 IMAD.SHL.U32 R2, R2, 0x80, RZ ;  /* 0x0000008002028824 */ /* 0x010fe400078e00ff */
[----:B------:R-:W-:Y:S02]  /*c9d0*/  @!P0 IMAD.X R0, RZ, RZ, ~R0, P1 ;  /* 0x000000ffff008224 */ /* 0x000fe400008e0e00 */
[----:B------:R-:W-:Y:S05]  /*c9e0*/  @!P0 IMAD.X R2, RZ, RZ, ~R2, P1 ;  /* 0x000000ffff028224 */ /* 0x000fea00008e0e02 */
[C---:B-12---:R-:W-:Y:S02]  /*c9f0*/  @!P0 SHF.R.S64 R5, R3.reuse, 0x1f, R2 ;  /* 0x0000001f03058819 */ /* 0x046fe40000001002 */
[----:B------:R-:W-:Y:S02]  /*ca00*/  @!P0 SHF.R.S64 R3, R3, 0x1f, R0 ;  /* 0x0000001f03038819 */ /* 0x000fe40000001000 */
[----:B------:R-:W-:Y:S02]  /*ca10*/  @!P0 IADD3 R84, P2, PT, R5, R84, RZ ;  /* 0x0000005405548210 */ /* 0x000fe40007f5e0ff */
[----:B---3--:R-:W-:Y:S02]  /*ca20*/  @!P0 IADD3 R86, P1, PT, R3, R86, RZ ;  /* 0x0000005603568210 */ /* 0x008fe40007f3e0ff */
        /* <DEDUP_REMOVED lines=75> */
.L_x_3228:
[----:B------:R-:W-:Y:S02]  /*cee0*/  ISETP.NE.AND P2, PT, R129, RZ, PT ;  /* 0x000000ff8100720c */ /* 0x000fe40003f45270 */
[----:B------:R-:W-:Y:S02]  /*cef0*/  IADD3 R88, P1, PT, R88, R95, RZ ;  /* 0x0000005f58587210 */ /* 0x000fe40007f3e0ff */
[----:B------:R-:W-:Y:S03]  /*cf00*/  IADD3 R18, P0, PT, R18, R97, RZ ;  /* 0x0000006112127210 */ /* 0x000fe60007f1e0ff */
[----:B------:R-:W-:Y:S02]  /*cf10*/  IMAD.X R89, R89, 0x1, R94, P1 ;  /* 0x0000000159597824 */ /* 0x000fe400008e065e */
[----:B------:R-:W-:Y:S04]  /*cf20*/  IMAD.X R17, R17, 0x1, R96, P0 ;  /* 0x0000000111117824 */ /* 0x000fe800000e0660 */
[----:B------:R-:W-:Y:S05]  /*cf30*/  @P2 BRA `(.L_x_3229) ;  /* 0xffffff5400a02947 */ /* 0x000fea000383ffff */
.L_x_3191:
[----:B------:R-:W1:Y:S01]  /*cf40*/  LDC R19, c[0x0][0x450] ;  /* 0x00011400ff137b82 */ /* 0x000e620000000800 */
[----:B-----5:R-:W-:Y:S01]  /*cf50*/  LOP3.LUT R0, R75, 0x1f8, RZ, 0xc0, !PT ;  /* 0x000001f84b007812 */ /* 0x020fe200078ec0ff */
        /* <DEDUP_REMOVED lines=21> */
[----:B-1----:R-:W-:-:S04]  /*d0b0*/  LEA R6, P1, R136, UR8, 0x1 ;  /* 0x0000000888067c11 */ /* 0x002fc8000f8208ff */
        /* <DEDUP_REMOVED lines=20> */
.L_x_3233:
[----:B------:R-:W-:Y:S05]  /*d200*/  BSYNC.RECONVERGENT B0 ;  /* 0x0000000000007941 */ /* 0x000fea0003800200 */
.L_x_3232:
        /* <DEDUP_REMOVED lines=10> */
.L_x_3231:
        /* <DEDUP_REMOVED lines=14> */
[----:B------:R-:W-:Y:S02]  /*d390*/  SHF.R.S32.HI R2, RZ, 0x1f, R5 ;  /* 0x0000001fff027819 */ /* 0x000fe40000011405 */
[----:B------:R-:W-:-:S03]  /*d3a0*/  IADD3 R0, P1, PT, R126, R5, RZ ;  /* 0x000000057e007210 */ /* 0x000fc60007f3e0ff */
[--C-:B------:R-:W-:Y:S02]  /*d3b0*/  IMAD.X R14, R108, 0x1, R2.reuse, P2 ;  /* 0x000000016c0e7824 */ /* 0x100fe400010e0602 */
[----:B------:R-:W-:Y:S01]  /*d3c0*/  IMAD.X R2, R107, 0x1, R2, P1 ;  /* 0x000000016b027824 */ /* 0x000fe200008e0602 */
[----:B------:R-:W-:Y:S07]  /*d3d0*/  BRA.U !UP0, `(.L_x_3235) ;  /* 0x0000001d083c7547 */ /* 0x000fee000b800000 */
        /* <DEDUP_REMOVED lines=18> */
[----:B------:R-:W3:Y:S01]  /*d500*/  LDG.E.64 R6, desc[UR6][R36.64] ;  /* 0x0000000624067981 */ /* 0x000ee2000c1e1b00 */
[----:B-----5:R-:W-:Y:S01]  /*d510*/  MOV R31, R25 ;  /* 0x00000019001f7202 */ /* 0x020fe20000000f00 */
[--C-:B------:R-:W-:Y:S02]  /*d520*/  HADD2.F32 R21, -RZ, R27.reuse.H1_H1 ;  /* 0x3000001bff157230 */ /* 0x100fe40000004100 */
[----:B------:R-:W-:Y:S02]  /*d530*/  HADD2.F32 R29, -RZ, R27.H0_H0 ;  /* 0x2000001bff1d7230 */ /* 0x000fe40000004100 */
[----:B------:R-:W-:-:S02]  /*d540*/  HADD2.F32 R25, -RZ, R31.H0_H0 ;  /* 0x2000001fff197230 */ /* 0x000fc40000004100 */
[----:B------:R-:W-:Y:S02]  /*d550*/  HADD2.F32 R31, -RZ, R31.H1_H1 ;  /* 0x3000001fff1f7230 */ /* 0x000fe40000004100 */
        /* <DEDUP_REMOVED lines=32> */
.L_x_3239:
[----:B------:R-:W-:Y:S05]  /*d760*/  BSYNC.RECONVERGENT B0 ;  /* 0x0000000000007941 */ /* 0x000fea0003800200 */
.L_x_3238:
        /* <DEDUP_REMOVED lines=9> */
[----:B--2---:R-:W-:Y:S02]  /*d800*/  HADD2.F32 R27, -RZ, R9.H1_H1 ;  /* 0x30000009ff1b7230 */ /* 0x004fe40000004100 */
[--C-:B------:R-:W-:Y:S02]  /*d810*/  HADD2.F32 R15, -RZ, R11.reuse.H1_H1 ;  /* 0x3000000bff0f7230 */ /* 0x100fe40000004100 */
[----:B------:R-:W-:-:S02]  /*d820*/  HADD2.F32 R25, -RZ, R11.H0_H0 ;  /* 0x2000000bff197230 */ /* 0x000fc40000004100 */
[----:B---3--:R-:W-:Y:S02]  /*d830*/  HADD2.F32 R0, -RZ, R5.H1_H1 ;  /* 0x30000005ff007230 */ /* 0x008fe40000004100 */
[----:B------:R-:W-:Y:S02]  /*d840*/  HADD2.F32 R2, -RZ, R4.H1_H1 ;  /* 0x30000004ff027230 */ /* 0x000fe40000004100 */
[----:B----4-:R-:W-:Y:S02]  /*d850*/  HADD2.F32 R9, -RZ, R7.H1_H1 ;  /* 0x30000007ff097230 */ /* 0x010fe40000004100 */
        /* <DEDUP_REMOVED lines=10> */
[----:B------:R-:W-:Y:S01]  /*d900*/  FFMA.FTZ R11, R21, R2, R11 ;  /* 0x00000002150b7223 */ /* 0x000fe2000001000b */
[----:B------:R-:W-:Y:S02]  /*d910*/  HADD2.F32 R5, -RZ, R5.H0_H0 ;  /* 0x20000005ff057230 */ /* 0x000fe40000004100 */
[----:B------:R-:W-:Y:S01]  /*d920*/  FMUL.FTZ R25, R9, R6 ;  /* 0x0000000609197220 */ /* 0x000fe20000410000 */
[----:B------:R-:W-:-:S02]  /*d930*/  HADD2.F32 R0, -RZ, R18.H1_H1 ;  /* 0x30000012ff007230 */ /* 0x000fc40000004100 */
[----:B------:R-:W-:Y:S01]  /*d940*/  FMUL.FTZ R2, R9, R4 ;  /* 0x0000000409027220 */ /* 0x000fe20000410000 */
[----:B------:R-:W-:Y:S02]  /*d950*/  HADD2.F32 R7, -RZ, R7.H0_H0 ;  /* 0x20000007ff077230 */ /* 0x000fe40000004100 */
[----:B------:R-:W-:Y:S01]  /*d960*/  FFMA.FTZ R26, R21, R10, -R26 ;  /* 0x0000000a151a7223 */ /* 0x000fe2000001081a */
[----:B------:R-:W-:Y:S02]  /*d970*/  HADD2.F32 R18, -RZ, R18.H0_H0 ;  /* 0x20000012ff127230 */ /* 0x000fe40000004100 */
[C---:B------:R-:W-:Y:S01]  /*d980*/  FMUL.FTZ R9, R0.reuse, R5 ;  /* 0x0000000500097220 */ /* 0x040fe20000410000 */
[----:B------:R-:W-:Y:S02]  /*d990*/  HADD2.F32 R21, -RZ, R8.H0_H0 ;  /* 0x20000008ff157230 */ /* 0x000fe40000004100 */
[-C--:B------:R-:W-:Y:S01]  /*d9a0*/  FMUL.FTZ R0, R0, R7.reuse ;  /* 0x0000000700007220 */ /* 0x080fe20000410000 */
[----:B------:R-:W-:Y:S01]  /*d9b0*/  F2FP.F16.F32.PACK_AB R26, R11, R26 ;  /* 0x0000001a0b1a723e */ /* 0x000fe200000000ff */
[C---:B------:R-:W-:Y:S01]  /*d9c0*/  FFMA.FTZ R9, R18.reuse, R7, -R9 ;  /* 0x0000000712097223 */ /* 0x040fe20000010809 */
[----:B------:R-:W-:Y:S01]  /*d9d0*/  F2FP.F16.F32.PACK_AB R11, R15, R24 ;  /* 0x000000180f0b723e */ /* 0x000fe200000000ff */
[----:B------:R-:W-:Y:S01]  /*d9e0*/  FFMA.FTZ R0, R18, R5, R0 ;  /* 0x0000000512007223 */ /* 0x000fe20000010000 */
[C---:B------:R-:W-:Y:S01]  /*d9f0*/  FFMA.FTZ R2, R21.reuse, R6, -R2 ;  /* 0x0000000615027223 */ /* 0x040fe20000010802 */
[----:B------:R-:W-:-:S03]  /*da00*/  FFMA.FTZ R25, R21, R4, R25 ;  /* 0x0000000415197223 */ /* 0x000fc60000010019 */
[----:B------:R-:W-:Y:S02]  /*da10*/  F2FP.F16.F32.PACK_AB R10, R0, R9 ;  /* 0x00000009000a723e */ /* 0x000fe400000000ff */
[----:B------:R-:W-:Y:S02]  /*da20*/  F2FP.F16.F32.PACK_AB R8, R25, R2 ;  /* 0x000000021908723e */ /* 0x000fe400000000ff */
[----:B------:R-:W-:Y:S02]  /*da30*/  MOV R9, R26 ;  /* 0x0000001a00097202 */ /* 0x000fe40000000f00 */
.L_x_3241:
[----:B------:R-:W-:Y:S05]  /*da40*/  BSYNC.RECONVERGENT B0 ;  /* 0x0000000000007941 */ /* 0x000fea0003800200 */
.L_x_3240:
[----:B------:R3:W-:Y:S02]  /*da50*/  STS.128 [R3+0x2000], R8 ;  /* 0x0020000803007388 */ /* 0x0007e40000000c00 */
.L_x_3237:
[----:B------:R-:W-:Y:S05]  /*da60*/  BSYNC.RECONVERGENT B1 ;  /* 0x0000000000017941 */ /* 0x000fea0003800200 */
.L_x_3236:
        /* <DEDUP_REMOVED lines=12> */
[C---:B---3--:R-:W-:Y:S01]  /*db30*/  IADD3 R5, P0, PT, R35.reuse, R12, RZ ;  /* 0x0000000c23057210 */ /* 0x048fe20007f1e0ff */
[----:B------:R-:W3:Y:S03]  /*db40*/  LDCU.64 UR10, c[0x0][0x4c8] ;  /* 0x00009900ff0a77ac */ /* 0x000ee60008000a00 */
[----:B------:R-:W-:Y:S02]  /*db50*/  LEA.HI.X.SX32 R0, R35, R14, 0x1, P0 ;  /* 0x0000000e23007211 */ /* 0x000fe400000f0eff */
[C---:B------:R-:W-:Y:S02]  /*db60*/  SHF.L.U32 R2, R5.reuse, 0x1, RZ ;  /* 0x0000000105027819 */ /* 0x040fe400000006ff */
[----:B------:R-:W-:Y:S02]  /*db70*/  SHF.L.U64.HI R0, R5, 0x1, R0 ;  /* 0x0000000105007819 */ /* 0x000fe40000010200 */
[----:B--2---:R-:W-:-:S02]  /*db80*/  IADD3 R4, P0, PT, R2, UR8, RZ ;  /* 0x0000000802047c10 */ /* 0x004fc4000ff1e0ff */
[----:B---3--:R-:W-:Y:S02]  /*db90*/  IADD3 R6, P1, PT, R2, UR10, RZ ;  /* 0x0000000a02067c10 */ /* 0x008fe4000ff3e0ff */
[C---:B------:R-:W-:Y:S02]  /*dba0*/  IADD3.X R5, PT, PT, R0.reuse, UR9, RZ, P0, !PT ;  /* 0x0000000900057c10 */ /* 0x040fe400087fe4ff */
[----:B------:R-:W-:-:S04]  /*dbb0*/  IADD3.X R7, PT, PT, R0, UR11, RZ, P1, !PT ;  /* 0x0000000b00077c10 */ /* 0x000fc80008ffe4ff */
        /* <DEDUP_REMOVED lines=39> */
.L_x_3245:
[----:B------:R-:W-:Y:S05]  /*de30*/  BSYNC.RECONVERGENT B0 ;  /* 0x0000000000007941 */ /* 0x000fea0003800200 */
.L_x_3244:
[----:B-----5:R2:W-:Y:S01]  /*de40*/  STS.128 [R3+0x800], R24 ;  /* 0x0008001803007388 */ /* 0x0205e20000000c00 */
[----:B------:R-:W-:Y:S01]  /*de50*/  LOP3.LUT R0, R22, 0x40, RZ, 0xfc, !PT ;  /* 0x0000004016007812 */ /* 0x000fe200078efcff */
[----:B------:R-:W-:Y:S03]  /*de60*/  BSSY.RECONVERGENT B0, `(.L_x_3246) ;  /* 0x0000035000007945 */ /* 0x000fe60003800200 */
[----:B------:R-:W-:-:S13]  /*de70*/  ISETP.GE.AND P0, PT, R0, R19, PT ;  /* 0x000000130000720c */ /* 0x000fda0003f06270 */
[----:B------:R-:W-:Y:S05]  /*de80*/  @P0 BRA `(.L_x_3247) ;  /* 0x0000000000c80947 */ /* 0x000fea0003800000 */
[----:B------:R-:W3:Y:S01]  /*de90*/  LDCU.64 UR8, c[0x0][0x4d0] ;  /* 0x00009a00ff0877ac */ /* 0x000ee20008000a00 */
[C---:B------:R-:W-:Y:S01]  /*dea0*/  IADD3 R0, P0, PT, R35.reuse, R12, RZ ;  /* 0x0000000c23007210 */ /* 0x040fe20007f1e0ff */
[----:B------:R-:W4:Y:S03]  /*deb0*/  LDCU.64 UR10, c[0x0][0x4c8] ;  /* 0x00009900ff0a77ac */ /* 0x000f260008000a00 */
[----:B------:R-:W-:Y:S02]  /*dec0*/  LEA.HI.X.SX32 R35, R35, R14, 0x1, P0 ;  /* 0x0000000e23237211 */ /* 0x000fe400000f0eff */
[C---:B------:R-:W-:Y:S02]  /*ded0*/  SHF.L.U32 R2, R0.reuse, 0x1, RZ ;  /* 0x0000000100027819 */ /* 0x040fe400000006ff */
[----:B------:R-:W-:Y:S02]  /*dee0*/  SHF.L.U64.HI R35, R0, 0x1, R35 ;  /* 0x0000000100237819 */ /* 0x000fe40000010223 */
[----:B---3--:R-:W-:-:S02]  /*def0*/  IADD3 R4, P0, PT, R2, UR8, RZ ;  /* 0x0000000802047c10 */ /* 0x008fc4000ff1e0ff */
[----:B----4-:R-:W-:Y:S02]  /*df00*/  IADD3 R6, P1, PT, R2, UR10, RZ ;  /* 0x0000000a02067c10 */ /* 0x010fe4000ff3e0ff */
[C---:B------:R-:W-:Y:S02]  /*df10*/  IADD3.X R5, PT, PT, R35.reuse, UR9, RZ, P0, !PT ;  /* 0x0000000923057c10 */ /* 0x040fe400087fe4ff */
[----:B------:R-:W-:-:S04]  /*df20*/  IADD3.X R7, PT, PT, R35, UR11, RZ, P1, !PT ;  /* 0x0000000b23077c10 */ /* 0x000fc80008ffe4ff */
        /* <DEDUP_REMOVED lines=40> */
.L_x_3247:
[----:B------:R-:W-:Y:S05]  /*e1b0*/  BSYNC.RECONVERGENT B0 ;  /* 0x0000000000007941 */ /* 0x000fea0003800200 */
.L_x_3246:
[----:B------:R4:W-:Y:S02]  /*e1c0*/  STS.128 [R3+0x2800], R8 ;  /* 0x0028000803007388 */ /* 0x0009e40000000c00 */
.L_x_3243:
[----:B------:R-:W-:Y:S05]  /*e1d0*/  BSYNC.RECONVERGENT B1 ;  /* 0x0000000000017941 */ /* 0x000fea0003800200 */
.L_x_3242:
        /* <DEDUP_REMOVED lines=24> */
[--C-:B-----5:R-:W-:Y:S02]  /*e360*/  HADD2.F32 R31, -RZ, R25.reuse.H1_H1 ;  /* 0x30000019ff1f7230 */ /* 0x120fe40000004100 */
[----:B------:R-:W-:Y:S02]  /*e370*/  HADD2.F32 R29, -RZ, R25.H0_H0 ;  /* 0x20000019ff1d7230 */ /* 0x000fe40000004100 */
        /* <DEDUP_REMOVED lines=21> */
[-C--:B------:R-:W-:Y:S01]  /*e4d0*/  FMUL.FTZ R29, R21, R6.reuse ;  /* 0x00000006151d7220 */ /* 0x080fe20000410000 */
[----:B------:R-:W-:Y:S02]  /*e4e0*/  HADD2.F32 R25, -RZ, R24.H0_H0 ;  /* 0x20000018ff197230 */ /* 0x000fe40000004100 */
[C---:B------:R-:W-:Y:S01]  /*e4f0*/  FMUL.FTZ R21, R2.reuse, R5 ;  /* 0x0000000502157220 */ /* 0x040fe20000410000 */
[----:B------:R-:W-:Y:S02]  /*e500*/  HADD2.F32 R26, -RZ, R26.H0_H0 ;  /* 0x2000001aff1a7230 */ /* 0x000fe40000004100 */
[----:B------:R-:W-:Y:S01]  /*e510*/  FMUL.FTZ R2, R2, R7 ;  /* 0x0000000702027220 */ /* 0x000fe20000410000 */
        /* <DEDUP_REMOVED lines=8> */
.L_x_3251:
[----:B------:R-:W-:Y:S05]  /*e5a0*/  BSYNC.RECONVERGENT B0 ;  /* 0x0000000000007941 */ /* 0x000fea0003800200 */
.L_x_3250:
        /* <DEDUP_REMOVED lines=55> */
.L_x_3253:
[----:B------:R-:W-:Y:S05]  /*e920*/  BSYNC.RECONVERGENT B0 ;  /* 0x0000000000007941 */ /* 0x000fea0003800200 */
.L_x_3252:
[----:B------:R4:W-:Y:S02]  /*e930*/  STS.128 [R3+0x3000], R8 ;  /* 0x0030000803007388 */ /* 0x0009e40000000c00 */
.L_x_3249:
[----:B------:R-:W-:Y:S05]  /*e940*/  BSYNC.RECONVERGENT B1 ;  /* 0x0000000000017941 */ /* 0x000fea0003800200 */
.L_x_3248:
[----:B------:R-:W-:-:S04]  /*e950*/  IADD3 R36, PT, PT, R138, 0x30, RZ ;  /* 0x000000308a247810 */ /* 0x000fc80007ffe0ff */
[----:B------:R-:W-:-:S13]  /*e960*/  ISETP.GE.AND P0, PT, R36, R13, PT ;  /* 0x0000000d2400720c */ /* 0x000fda0003f06270 */
[----:B------:R-:W-:Y:S05]  /*e970*/  @P0 BRA `(.L_x_3234) ;  /* 0x0000003400080947 */ /* 0x000fea0003800000 */
[----:B------:R-:W-:Y:S02]  /*e980*/  IMAD R17, R17, 0x60, RZ ;  /* 0x0000006011117824 */ /* 0x000fe400078e02ff */
[----:B---3--:R-:W-:-:S05]  /*e990*/  IMAD.WIDE.U32 R4, R16, 0x60, R32 ;  /* 0x0000006010047825 */ /* 0x008fca00078e0020 */
[----:B------:R-:W-:-:S05]  /*e9a0*/  IADD3 R5, PT, PT, R17, R5, RZ ;  /* 0x0000000511057210 */ /* 0x000fca0007ffe0ff */
[----:B----4-:R3:W5:Y:S04]  /*e9b0*/  LDG.E.128 R8, desc[UR6][R4.64+0x80] ;  /* 0x0000800604087981 */ /* 0x010768000c1e1d00 */
[----:B--2---:R3:W5:Y:S01]  /*e9c0*/  LDG.E.128 R24, desc[UR6][R4.64] ;  /* 0x0000000604187981 */ /* 0x004762000c1e1d00 */
[----:B------:R-:W-:Y:S01]  /*e9d0*/  ISETP.GE.AND P0, PT, R22, R19, PT ;  /* 0x000000131600720c */ /* 0x000fe20003f06270 */
[----:B------:R-:W-:Y:S01]  /*e9e0*/  BSSY.RECONVERGENT B0, `(.L_x_3254) ;  /* 0x0000034000007945 */ /* 0x000fe20003800200 */
[----:B------:R-:W-:-:S11]  /*e9f0*/  IMAD R13, R20, 0x30, RZ ;  /* 0x00000030140d7824 */ /* 0x000fd600078e02ff */
        /* <DEDUP_REMOVED lines=50> */
.L_x_3255:
[----:B------:R-:W-:Y:S05]  /*ed20*/  BSYNC.RECONVERGENT B0 ;  /* 0x0000000000007941 */ /* 0x000fea0003800200 */
.L_x_3254:
[----:B-----5:R2:W-:Y:S01]  /*ed30*/  STS.128 [R3+0x1800], R24 ;  /* 0x0018001803007388 */ /* 0x0205e20000000c00 */
[----:B------:R-:W-:Y:S01]  /*ed40*/  LOP3.LUT R22, R22, 0x40, RZ, 0xfc, !PT ;  /* 0x0000004016167812 */ /* 0x000fe200078efcff */
[----:B------:R-:W-:Y:S03]  /*ed50*/  BSSY.RECONVERGENT B0, `(.L_x_3256) ;  /* 0x0000035000007945 */ /* 0x000fe60003800200 */
[----:B------:R-:W-:-:S13]  /*ed60*/  ISETP.GE.AND P0, PT, R22, R19, PT ;  /* 0x000000131600720c */ /* 0x000fda0003f06270 */
[----:B------:R-:W-:Y:S05]  /*ed70*/  @P0 BRA `(.L_x_3257) ;  /* 0x0000000000c80947 */ /* 0x000fea0003800000 */
[----:B------:R-:W4:Y:S01]  /*ed80*/  LDCU.64 UR10, c[0x0][0x4c8] ;  /* 0x00009900ff0a77ac */ /* 0x000f220008000a00 */
[C---:B------:R-:W-:Y:S01]  /*ed90*/  IADD3 R12, P0, PT, R13.reuse, R12, RZ ;  /* 0x0000000c0d0c7210 */ /* 0x040fe20007f1e0ff */
[----:B------:R-:W3:Y:S03]  /*eda0*/  LDCU.64 UR8, c[0x0][0x4d0] ;  /* 0x00009a00ff0877ac */ /* 0x000ee60008000a00 */
[----:B------:R-:W-:Y:S02]  /*edb0*/  LEA.HI.X.SX32 R13, R13, R14, 0x1, P0 ;  /* 0x0000000e0d0d7211 */ /* 0x000fe400000f0eff */
[C---:B------:R-:W-:Y:S02]  /*edc0*/  SHF.L.U32 R0, R12.reuse, 0x1, RZ ;  /* 0x000000010c007819 */ /* 0x040fe400000006ff */
[----:B------:R-:W-:Y:S02]  /*edd0*/  SHF.L.U64.HI R13, R12, 0x1, R13 ;  /* 0x000000010c0d7819 */ /* 0x000fe4000001020d */
[----:B----4-:R-:W-:-:S02]  /*ede0*/  IADD3 R6, P1, PT, R0, UR10, RZ ;  /* 0x0000000a00067c10 */ /* 0x010fc4000ff3e0ff */
[----:B---3--:R-:W-:Y:S02]  /*edf0*/  IADD3 R4, P0, PT, R0, UR8, RZ ;  /* 0x0000000800047c10 */ /* 0x008fe4000ff1e0ff */
[C---:B------:R-:W-:Y:S02]  /*ee00*/  IADD3.X R7, PT, PT, R13.reuse, UR11, RZ, P1, !PT ;  /* 0x0000000b0d077c10 */ /* 0x040fe40008ffe4ff */
[----:B------:R-:W-:-:S04]  /*ee10*/  IADD3.X R5, PT, PT, R13, UR9, RZ, P0, !PT ;  /* 0x000000090d057c10 */ /* 0x000fc800087fe4ff */
[----:B------:R-:W3:Y:S04]  /*ee20*/  LDG.E.64 R6, desc[UR6][R6.64+0x40] ;  /* 0x0000400606067981 */ /* 0x000ee8000c1e1b00 */
[----:B------:R-:W4:Y:S01]  /*ee30*/  LDG.E.64 R4, desc[UR6][R4.64+0x40] ;  /* 0x0000400604047981 */ /* 0x000f22000c1e1b00 */
[----:B------:R-:W-:Y:S01]  /*ee40*/  MOV R13, R10 ;  /* 0x0000000a000d7202 */ /* 0x000fe20000000f00 */
[--C-:B------:R-:W-:Y:S02]  /*ee50*/  HADD2.F32 R15, -RZ, R9.reuse.H0_H0 ;  /* 0x20000009ff0f7230 */ /* 0x100fe40000004100 */
[----:B------:R-:W-:Y:S02]  /*ee60*/  HADD2.F32 R19, -RZ, R9.H1_H1 ;  /* 0x30000009ff137230 */ /* 0x000fe40000004100 */
[----:B------:R-:W-:-:S02]  /*ee70*/  HADD2.F32 R12, -RZ, R11.H1_H1 ;  /* 0x3000000bff0c7230 */ /* 0x000fc40000004100 */
[----:B------:R-:W-:Y:S02]  /*ee80*/  HADD2.F32 R17, -RZ, R11.H0_H0 ;  /* 0x2000000bff117230 */ /* 0x000fe40000004100 */
        /* <DEDUP_REMOVED lines=33> */
.L_x_3257:
[----:B------:R-:W-:Y:S05]  /*f0a0*/  BSYNC.RECONVERGENT B0 ;  /* 0x0000000000007941 */ /* 0x000fea0003800200 */
.L_x_3256:
[----:B------:R4:W-:Y:S01]  /*f0b0*/  STS.128 [R3+0x3800], R8 ;  /* 0x0038000803007388 */ /* 0x0009e20000000c00 */
[----:B------:R-:W-:Y:S05]  /*f0c0*/  BRA `(.L_x_3234) ;  /* 0x0000002c00347947 */ /* 0x000fea0003800000 */
.L_x_3235:
        /* <DEDUP_REMOVED lines=92> */
.L_x_3261:
[----:B------:R-:W-:Y:S05]  /*f690*/  BSYNC.RECONVERGENT B0 ;  /* 0x0000000000007941 */ /* 0x000fea0003800200 */
.L_x_3260:
        /* <DEDUP_REMOVED lines=23> */
[----:B------:R-:W-:Y:S01]  /*f810*/  MOV R28, R26 ;  /* 0x0000001a001c7202 */ /* 0x000fe20000000f00 */
[--C-:B---3--:R-:W-:Y:S02]  /*f820*/  HADD2.F32 R26, -RZ, R12.reuse.H0_H0 ;  /* 0x2000000cff1a7230 */ /* 0x108fe40000004100 */
[----:B------:R-:W-:Y:S02]  /*f830*/  HADD2.F32 R30, -RZ, R12.H1_H1 ;  /* 0x3000000cff1e7230 */ /* 0x000fe40000004100 */
[--C-:B------:R-:W-:Y:S02]  /*f840*/  HADD2.F32 R12, -RZ, R13.reuse.H0_H0 ;  /* 0x2000000dff0c7230 */ /* 0x100fe40000004100 */
[----:B------:R-:W-:Y:S02]  /*f850*/  HADD2.F32 R34, -RZ, R13.H1_H1 ;  /* 0x3000000dff227230 */ /* 0x000fe40000004100 */
[----:B------:R-:W-:-:S02]  /*f860*/  HADD2.F32 R13, -RZ, R14.H0_H0 ;  /* 0x2000000eff0d7230 */ /* 0x000fc40000004100 */
[----:B--2---:R-:W-:Y:S02]  /*f870*/  HADD2.F32 R36, -RZ, R14.H1_H1 ;  /* 0x3000000eff247230 */ /* 0x004fe40000004100 */
[--C-:B------:R-:W-:Y:S02]  /*f880*/  HADD2.F32 R14, -RZ, R15.reuse.H0_H0 ;  /* 0x2000000fff0e7230 */ /* 0x100fe40000004100 */
[----:B------:R-:W-:Y:S02]  /*f890*/  HADD2.F32 R37, -RZ, R15.H1_H1 ;  /* 0x3000000fff257230 */ /* 0x000fe40000004100 */
[--C-:B-----5:R-:W-:Y:S02]  /*f8a0*/  HADD2.F32 R15, -RZ, R4.reuse.H0_H0 ;  /* 0x20000004ff0f7230 */ /* 0x120fe40000004100 */
        /* <DEDUP_REMOVED lines=9> */
[----:B------:R-:W-:-:S02]  /*f940*/  HADD2.F32 R6, -RZ, R7.H1_H1 ;  /* 0x30000007ff067230 */ /* 0x000fc40000004100 */
[----:B------:R-:W-:Y:S01]  /*f950*/  FMUL.FTZ R26, R26, R15 ;  /* 0x0000000f1a1a7220 */ /* 0x000fe20000410000 */
[----:B------:R-:W-:Y:S02]  /*f960*/  HADD2.F32 R47, -RZ, R7.H0_H0 ;  /* 0x20000007ff2f7230 */ /* 0x000fe40000004100 */
[----:B------:R-:W-:Y:S01]  /*f970*/  @!P0 FADD.FTZ R5, -R5, -RZ ;  /* 0x800000ff05058221 */ /* 0x000fe20000010100 */
[----:B------:R-:W-:Y:S01]  /*f980*/  FMUL.FTZ R13, R13, R4 ;  /* 0x000000040d0d7220 */ /* 0x000fe20000410000 */
[----:B------:R-:W-:Y:S01]  /*f990*/  @!P0 FADD.FTZ R6, -R6, -RZ ;  /* 0x800000ff06068221 */ /* 0x000fe20000010100 */
[----:B----4-:R-:W-:Y:S02]  /*f9a0*/  HADD2.F32 R4, -RZ, R8.H0_H0 ;  /* 0x20000008ff047230 */ /* 0x010fe40000004100 */
[----:B------:R-:W-:Y:S01]  /*f9b0*/  FMUL.FTZ R34, R34, R5 ;  /* 0x0000000522227220 */ /* 0x000fe20000410000 */
[--C-:B------:R-:W-:Y:S02]  /*f9c0*/  HADD2.F32 R5, -RZ, R24.reuse.H0_H0 ;  /* 0x20000018ff057230 */ /* 0x100fe40000004100 */
[----:B------:R-:W-:Y:S01]  /*f9d0*/  FMUL.FTZ R37, R37, R6 ;  /* 0x0000000625257220 */ /* 0x000fe20000410000 */
[----:B------:R-:W-:-:S02]  /*f9e0*/  HADD2.F32 R15, -RZ, R24.H1_H1 ;  /* 0x30000018ff0f7230 */ /* 0x000fc40000004100 */
[----:B------:R-:W-:Y:S01]  /*f9f0*/  FMUL.FTZ R30, R30, R45 ;  /* 0x0000002d1e1e7220 */ /* 0x000fe20000410000 */
[----:B------:R-:W-:Y:S02]  /*fa00*/  HADD2.F32 R7, -RZ, R25.H0_H0 ;  /* 0x20000019ff077230 */ /* 0x000fe40000004100 */
[----:B------:R-:W-:Y:S01]  /*fa10*/  FMUL.FTZ R12, R12, R39 ;  /* 0x000000270c0c7220 */ /* 0x000fe20000410000 */
[----:B------:R-:W-:Y:S02]  /*fa20*/  HADD2.F32 R8, -RZ, R8.H1_H1 ;  /* 0x30000008ff087230 */ /* 0x000fe40000004100 */
[----:B------:R-:W-:Y:S01]  /*fa30*/  @!P0 FADD.FTZ R49, -R49, -RZ ;  /* 0x800000ff31318221 */ /* 0x000fe20000010100 */
[----:B------:R-:W-:Y:S02]  /*fa40*/  HADD2.F32 R6, -RZ, R9.H0_H0 ;  /* 0x20000009ff067230 */ /* 0x000fe40000004100 */
[----:B------:R-:W-:Y:S01]  /*fa50*/  @!P0 FADD.FTZ R47, -R47, -RZ ;  /* 0x800000ff2f2f8221 */ /* 0x000fe20000010100 */
[----:B------:R-:W-:-:S02]  /*fa60*/  HADD2.F32 R24, -RZ, R10.H0_H0 ;  /* 0x2000000aff187230 */ /* 0x000fc40000004100 */
[----:B------:R-:W-:Y:S01]  /*fa70*/  FFMA.FTZ R4, R5, R4, R26 ;  /* 0x0000000405047223 */ /* 0x000fe2000001001a */
[----:B------:R-:W-:Y:S02]  /*fa80*/  HADD2.F32 R45, -RZ, R10.H1_H1 ;  /* 0x3000000aff2d7230 */ /* 0x000fe40000004100 */
[----:B------:R-:W-:Y:S01]  /*fa90*/  FFMA.FTZ R15, R15, R8, R30 ;  /* 0x000000080f0f7223 */ /* 0x000fe2000001001e */
[----:B------:R-:W-:Y:S01]  /*faa0*/  FFMA.FTZ R6, R7, R6, R12 ;  /* 0x0000000607067223 */ /* 0x000fe2000001000c */
[----:B------:R-:W-:Y:S02]  /*fab0*/  HADD2.F32 R9, -RZ, R9.H1_H1 ;  /* 0x30000009ff097230 */ /* 0x000fe40000004100 */
[----:B------:R-:W-:Y:S01]  /*fac0*/  FMUL.FTZ R36, R36, R49 ;  /* 0x0000003124247220 */ /* 0x000fe20000410000 */
        /* <DEDUP_REMOVED lines=17> */
.L_x_3263:
[----:B------:R-:W-:Y:S05]  /*fbe0*/  BSYNC.RECONVERGENT B0 ;  /* 0x0000000000007941 */ /* 0x000fea0003800200 */
.L_x_3262:
[----:B------:R3:W-:Y:S02]  /*fbf0*/  STS.128 [R3+0x2000], R24 ;  /* 0x0020001803007388 */ /* 0x0007e40000000c00 */
.L_x_3259:
[----:B------:R-:W-:Y:S05]  /*fc00*/  BSYNC.RECONVERGENT B1 ;  /* 0x0000000000017941 */ /* 0x000fea0003800200 */
.L_x_3258:
        /* <DEDUP_REMOVED lines=26> */
[----:B------:R-:W3:Y:S01]  /*fdb0*/  LDG.E.128 R4, desc[UR6][R4.64] ;  /* 0x0000000604047981 */ /* 0x000ee2000c1e1d00 */
[----:B----4-:R-:W-:-:S04]  /*fdc0*/  IADD3 R10, P1, PT, R9, UR8, RZ ;  /* 0x00000008090a7c10 */ /* 0x010fc8000ff3e0ff */
        /* <DEDUP_REMOVED lines=62> */
.L_x_3267:
[----:B------:R-:W-:Y:S05]  /*101b0*/  BSYNC.RECONVERGENT B0 ;  /* 0x0000000000007941 */ /* 0x000fea0003800200 */
.L_x_3266:
        /* <DEDUP_REMOVED lines=30> */
[----:B--2---:R-:W-:Y:S02]  /*103a0*/  HADD2.F32 R36, -RZ, R14.H1_H1 ;  /* 0x3000000eff247230 */ /* 0x004fe40000004100 */
        /* <DEDUP_REMOVED lines=20> */
[----:B-----5:R-:W-:Y:S02]  /*104f0*/  HADD2.F32 R4, -RZ, R8.H0_H0 ;  /* 0x20000008ff047230 */ /* 0x020fe40000004100 */
        /* <DEDUP_REMOVED lines=33> */
.L_x_3269:
[----:B------:R-:W-:Y:S05]  /*10710*/  BSYNC.RECONVERGENT B0 ;  /* 0x0000000000007941 */ /* 0x000fea0003800200 */
.L_x_3268:
[----:B------:R4:W-:Y:S02]  /*10720*/  STS.128 [R3+0x2800], R24 ;  /* 0x0028001803007388 */ /* 0x0009e40000000c00 */
.L_x_3265:
[----:B------:R-:W-:Y:S05]  /*10730*/  BSYNC.RECONVERGENT B1 ;  /* 0x0000000000017941 */ /* 0x000fea0003800200 */
.L_x_3264:
[----:B------:R-:W-:Y:S01]  /*10740*/  IADD3 R30, PT, PT, R138, 0x20, RZ ;  /* 0x000000208a1e7810 */ /* 0x000fe20007ffe0ff */
[----:B------:R-:W-:Y:S03]  /*10750*/  BSSY.RECONVERGENT B1, `(.L_x_3270) ;  /* 0x00000b2000017945 */ /* 0x000fe60003800200 */
[----:B------:R-:W-:-:S13]  /*10760*/  ISETP.GE.AND P0, PT, R30, R31, PT ;  /* 0x0000001f1e00720c */ /* 0x000fda0003f06270 */
[----:B------:R-:W-:Y:S05]  /*10770*/  @P0 BRA `(.L_x_3271) ;  /* 0x0000000800bc0947 */ /* 0x000fea0003800000 */
[----:B------:R-:W-:-:S04]  /*10780*/  LEA R44, P0, R16, R32, 0x6 ;  /* 0x00000020102c7211 */ /* 0x000fc800078030ff */
[----:B------:R-:W-:-:S05]  /*10790*/  LEA.HI.X R45, R16, R33, R17, 0x6, P0 ;  /* 0x00000021102d7211 */ /* 0x000fca00000f3411 */
[----:B---34-:R3:W5:Y:S04]  /*107a0*/  LDG.E.128 R24, desc[UR6][R44.64+0x80] ;  /* 0x000080062c187981 */ /* 0x018768000c1e1d00 */
[----:B--2---:R3:W5:Y:S01]  /*107b0*/  LDG.E.128 R36, desc[UR6][R44.64] ;  /* 0x000000062c247981 */ /* 0x004762000c1e1d00 */
[----:B------:R-:W-:Y:S01]  /*107c0*/  ISETP.GE.AND P0, PT, R22, R19, PT ;  /* 0x000000131600720c */ /* 0x000fe20003f06270 */
[----:B------:R-:W-:Y:S01]  /*107d0*/  BSSY.RECONVERGENT B0, `(.L_x_3272) ;  /* 0x0000052000007945 */ /* 0x000fe20003800200 */
[----:B------:R-:W-:-:S11]  /*107e0*/  IMAD.SHL.U32 R35, R29, 0x20, RZ ;  /* 0x000000201d237824 */ /* 0x000fd600078e00ff */
        /* <DEDUP_REMOVED lines=42> */
[----:B-----5:R-:W-:Y:S02]  /*10a90*/  HADD2.F32 R15, -RZ, R36.H1_H1 ;  /* 0x30000024ff0f7230 */ /* 0x020fe40000004100 */
        /* <DEDUP_REMOVED lines=37> */
.L_x_3273:
[----:B------:R-:W-:Y:S05]  /*10cf0*/  BSYNC.RECONVERGENT B0 ;  /* 0x0000000000007941 */ /* 0x000fea0003800200 */
.L_x_3272:
        /* <DEDUP_REMOVED lines=28> */
[----:B--2---:R-:W-:Y:S02]  /*10ec0*/  HADD2.F32 R36, -RZ, R13.H1_H1 ;  /* 0x3000000dff247230 */ /* 0x004fe40000004100 */
        /* <DEDUP_REMOVED lines=56> */
.L_x_3275:
[----:B------:R-:W-:Y:S05]  /*11250*/  BSYNC.RECONVERGENT B0 ;  /* 0x0000000000007941 */ /* 0x000fea0003800200 */
.L_x_3274:
[----:B------:R4:W-:Y:S02]  /*11260*/  STS.128 [R3+0x3000], R24 ;  /* 0x0030001803007388 */ /* 0x0009e40000000c00 */
.L_x_3271:
[----:B------:R-:W-:Y:S05]  /*11270*/  BSYNC.RECONVERGENT B1 ;  /* 0x0000000000017941 */ /* 0x000fea0003800200 */
.L_x_3270:
[----:B--2---:R-:W-:-:S04]  /*11280*/  IADD3 R36, PT, PT, R138, 0x30, RZ ;  /* 0x000000308a247810 */ /* 0x004fc80007ffe0ff */
[----:B------:R-:W-:-:S13]  /*11290*/  ISETP.GE.AND P0, PT, R36, R31, PT ;  /* 0x0000001f2400720c */ /* 0x000fda0003f06270 */
[----:B------:R-:W-:Y:S05]  /*112a0*/  @P0 BRA `(.L_x_3234) ;  /* 0x0000000800bc0947 */ /* 0x000fea0003800000 */
[----:B------:R-:W-:Y:S02]  /*112b0*/  IMAD R17, R17, 0x60, RZ ;  /* 0x0000006011117824 */ /* 0x000fe400078e02ff */
[----:B------:R-:W-:-:S05]  /*112c0*/  IMAD.WIDE.U32 R38, R16, 0x60, R32 ;  /* 0x0000006010267825 */ /* 0x000fca00078e0020 */
[----:B------:R-:W-:-:S05]  /*112d0*/  IADD3 R39, PT, PT, R17, R39, RZ ;  /* 0x0000002711277210 */ /* 0x000fca0007ffe0ff */
[----:B---34-:R2:W5:Y:S04]  /*112e0*/  LDG.E.128 R24, desc[UR6][R38.64+0x80] ;  /* 0x0000800626187981 */ /* 0x018568000c1e1d00 */
[----:B-1----:R2:W5:Y:S01]  /*112f0*/  LDG.E.128 R32, desc[UR6][R38.64] ;  /* 0x0000000626207981 */ /* 0x002562000c1e1d00 */
[----:B------:R-:W-:Y:S01]  /*11300*/  ISETP.GE.AND P0, PT, R22, R19, PT ;  /* 0x000000131600720c */ /* 0x000fe20003f06270 */
[----:B------:R-:W-:Y:S01]  /*11310*/  BSSY.RECONVERGENT B0, `(.L_x_3276) ;  /* 0x0000052000007945 */ /* 0x000fe20003800200 */
[----:B------:R-:W-:-:S11]  /*11320*/  IMAD R29, R29, 0x30, RZ ;  /* 0x000000301d1d7824 */ /* 0x000fd600078e02ff */
[----:B------:R-:W-:Y:S05]  /*11330*/  @P0 BRA `(.L_x_3277) ;  /* 0x00000004003c0947 */ /* 0x000fea0003800000 */
[----:B------:R-:W1:Y:S01]  /*11340*/  LDCU.64 UR8, c[0x0][0x4d0] ;  /* 0x00009a00ff0877ac */ /* 0x000e620008000a00 */
        /* <DEDUP_REMOVED lines=11> */
[----:B------:R-:W3:Y:S01]  /*11400*/  LDG.E.128 R12, desc[UR6][R12.64] ;  /* 0x000000060c0c7981 */ /* 0x000ee2000c1e1d00 */
[----:B------:R-:W-:Y:S01]  /*11410*/  IADD3.X R5, PT, PT, R8, UR9, RZ, P1, !PT ;  /* 0x0000000908057c10 */ /* 0x000fe20008ffe4ff */
[----:B------:R-:W1:Y:S05]  /*11420*/  LDCU.64 UR8, c[0x0][0x4c8] ;  /* 0x00009900ff0877ac */ /* 0x000e6a0008000a00 */
[----:B------:R-:W4:Y:S01]  /*11430*/  LDG.E.128 R4, desc[UR6][R4.64] ;  /* 0x0000000604047981 */ /* 0x000f22000c1e1d00 */
[----:B-1----:R-:W-:-:S04]  /*11440*/  IADD3 R10, P1, PT, R9, UR8, RZ ;  /* 0x00000008090a7c10 */ /* 0x002fc8000ff3e0ff */
[----:B------:R-:W-:-:S06]  /*11450*/  IADD3.X R11, PT, PT, R8, UR9, RZ, P1, !PT ;  /* 0x00000009080b7c10 */ /* 0x000fcc0008ffe4ff */
[----:B------:R-:W2:Y:S01]  /*11460*/  LDG.E.128 R8, desc[UR6][R10.64] ;  /* 0x000000060a087981 */ /* 0x000ea2000c1e1d00 */
        /* <DEDUP_REMOVED lines=22> */
[----:B--2---:R-:W-:Y:S02]  /*115d0*/  HADD2.F32 R4, -RZ, R8.H0_H0 ;  /* 0x20000008ff047230 */ /* 0x004fe40000004100 */
[----:B------:R-:W-:Y:S01]  /*115e0*/  @!P0 FADD.FTZ R6, -R6, -RZ ;  /* 0x800000ff06068221 */ /* 0x000fe20000010100 */
[----:B------:R-:W-:Y:S01]  /*115f0*/  FMUL.FTZ R14, R14, R5 ;  /* 0x000000050e0e7220 */ /* 0x000fe20000410000 */
[----:B------:R-:W-:Y:S01]  /*11600*/  @!P0 FADD.FTZ R7, -R7, -RZ ;  /* 0x800000ff07078221 */ /* 0x000fe20000010100 */
[--C-:B-----5:R-:W-:Y:S02]  /*11610*/  HADD2.F32 R5, -RZ, R32.reuse.H0_H0 ;  /* 0x20000020ff057230 */ /* 0x120fe40000004100 */
[----:B------:R-:W-:Y:S01]  /*11620*/  FMUL.FTZ R37, R37, R6 ;  /* 0x0000000625257220 */ /* 0x000fe20000410000 */
[----:B------:R-:W-:Y:S02]  /*11630*/  HADD2.F32 R32, -RZ, R32.H1_H1 ;  /* 0x30000020ff207230 */ /* 0x000fe40000004100 */
[----:B------:R-:W-:Y:S01]  /*11640*/  FMUL.FTZ R40, R40, R7 ;  /* 0x0000000728287220 */ /* 0x000fe20000410000 */
[----:B------:R-:W-:-:S02]  /*11650*/  HADD2.F32 R8, -RZ, R8.H1_H1 ;  /* 0x30000008ff087230 */ /* 0x000fc40000004100 */
[----:B------:R-:W-:Y:S01]  /*11660*/  FMUL.FTZ R16, R16, R15 ;  /* 0x0000000f10107220 */ /* 0x000fe20000410000 */
[----:B------:R-:W-:Y:S01]  /*11670*/  @!P0 FADD.FTZ R42, -R42, -RZ ;  /* 0x800000ff2a2a8221 */ /* 0x000fe20000010100 */
[----:B------:R-:W-:Y:S02]  /*11680*/  HADD2.F32 R7, -RZ, R33.H0_H0 ;  /* 0x20000021ff077230 */ /* 0x000fe40000004100 */
[----:B------:R-:W-:Y:S01]  /*11690*/  FMUL.FTZ R12, R12, R41 ;  /* 0x000000290c0c7220 */ /* 0x000fe20000410000 */
[--C-:B------:R-:W-:Y:S02]  /*116a0*/  HADD2.F32 R6, -RZ, R9.reuse.H0_H0 ;  /* 0x20000009ff067230 */ /* 0x100fe40000004100 */
[----:B------:R-:W-:Y:S01]  /*116b0*/  FMUL.FTZ R31, R31, R44 ;  /* 0x0000002c1f1f7220 */ /* 0x000fe20000410000 */
[----:B------:R-:W-:Y:S01]  /*116c0*/  FMUL.FTZ R13, R13, R42 ;  /* 0x0000002a0d0d7220 */ /* 0x000fe20000410000 */
[----:B------:R-:W-:Y:S02]  /*116d0*/  HADD2.F32 R44, -RZ, R9.H1_H1 ;  /* 0x30000009ff2c7230 */ /* 0x000fe40000004100 */
[----:B------:R-:W-:Y:S01]  /*116e0*/  FFMA.FTZ R4, R5, R4, R16 ;  /* 0x0000000405047223 */ /* 0x000fe20000010010 */
[----:B------:R-:W-:Y:S01]  /*116f0*/  FFMA.FTZ R17, R32, R8, R17 ;  /* 0x0000000820117223 */ /* 0x000fe20000010011 */
[----:B------:R-:W-:-:S02]  /*11700*/  HADD2.F32 R42, -RZ, R10.H0_H0 ;  /* 0x2000000aff2a7230 */ /* 0x000fc40000004100 */
[----:B------:R-:W-:Y:S01]  /*11710*/  FFMA.FTZ R6, R7, R6, R12 ;  /* 0x0000000607067223 */ /* 0x000fe2000001000c */
[----:B------:R-:W-:Y:S02]  /*11720*/  HADD2.F32 R9, -RZ, R11.H0_H0 ;  /* 0x2000000bff097230 */ /* 0x000fe40000004100 */
[----:B------:R-:W-:Y:S01]  /*11730*/  HADD2.F32 R8, -RZ, R34.H0_H0 ;  /* 0x20000022ff087230 */ /* 0x000fe20000004100 */
[----:B------:R-:W-:Y:S01]  /*11740*/  F2FP.F16.F32.PACK_AB R32, R17, R4 ;  /* 0x000000041120723e */ /* 0x000fe200000000ff */
[----:B------:R-:W-:Y:S02]  /*11750*/  HADD2.F32 R5, -RZ, R35.H0_H0 ;  /* 0x20000023ff057230 */ /* 0x000fe40000004100 */
[----:B------:R-:W-:Y:S02]  /*11760*/  HADD2.F32 R10, -RZ, R10.H1_H1 ;  /* 0x3000000aff0a7230 */ /* 0x000fe40000004100 */
[----:B------:R-:W-:Y:S01]  /*11770*/  FFMA.FTZ R8, R8, R42, R13 ;  /* 0x0000002a08087223 */ /* 0x000fe2000001000d */
[----:B------:R-:W-:-:S02]  /*11780*/  HADD2.F32 R11, -RZ, R11.H1_H1 ;  /* 0x3000000bff0b7230 */ /* 0x000fc40000004100 */
[----:B------:R-:W-:Y:S01]  /*11790*/  FFMA.FTZ R5, R5, R9, R14 ;  /* 0x0000000905057223 */ /* 0x000fe2000001000e */
[----:B------:R-:W-:Y:S02]  /*117a0*/  HADD2.F32 R12, -RZ, R33.H1_H1 ;  /* 0x30000021ff0c7230 */ /* 0x000fe40000004100 */
        /* <DEDUP_REMOVED lines=8> */
.L_x_3277:
[----:B------:R-:W-:Y:S05]  /*11830*/  BSYNC.RECONVERGENT B0 ;  /* 0x0000000000007941 */ /* 0x000fea0003800200 */
.L_x_3276:
[----:B-----5:R1:W-:Y:S01]  /*11840*/  STS.128 [R3+0x1800], R32 ;  /* 0x0018002003007388 */ /* 0x0203e20000000c00 */
[----:B------:R-:W-:Y:S01]  /*11850*/  LOP3.LUT R22, R22, 0x40, RZ, 0xfc, !PT ;  /* 0x0000004016167812 */ /* 0x000fe200078efcff */
[----:B------:R-:W-:Y:S03]  /*11860*/  BSSY.RECONVERGENT B0, `(.L_x_3278) ;  /* 0x0000052000007945 */ /* 0x000fe60003800200 */
[----:B------:R-:W-:-:S13]  /*11870*/  ISETP.GE.AND P0, PT, R22, R19, PT ;  /* 0x000000131600720c */ /* 0x000fda0003f06270 */
        /* <DEDUP_REMOVED lines=26> */
[--C-:B-----5:R-:W-:Y:S02]  /*11a20*/  HADD2.F32 R15, -RZ, R4.reuse.H0_H0 ;  /* 0x20000004ff0f7230 */ /* 0x120fe40000004100 */
[----:B------:R-:W-:Y:S02]  /*11a30*/  HADD2.F32 R21, -RZ, R4.H1_H1 ;  /* 0x30000004ff157230 */ /* 0x000fe40000004100 */
[--C-:B------:R-:W-:Y:S02]  /*11a40*/  HADD2.F32 R19, -RZ, R5.reuse.H0_H0 ;  /* 0x20000005ff137230 */ /* 0x100fe40000004100 */
[----:B------:R-:W-:Y:S01]  /*11a50*/  @!P0 FADD.FTZ R15, -R15, -RZ ;  /* 0x800000ff0f0f8221 */ /* 0x000fe20000010100 */
[----:B------:R-:W-:Y:S02]  /*11a60*/  HADD2.F32 R5, -RZ, R5.H1_H1 ;  /* 0x30000005ff057230 */ /* 0x000fe40000004100 */
[----:B------:R-:W-:Y:S01]  /*11a70*/  @!P0 FADD.FTZ R21, -R21, -RZ ;  /* 0x800000ff15158221 */ /* 0x000fe20000010100 */
[----:B------:R-:W-:-:S02]  /*11a80*/  HADD2.F32 R4, -RZ, R6.H0_H0 ;  /* 0x20000006ff047230 */ /* 0x000fc40000004100 */
[----:B------:R-:W-:Y:S01]  /*11a90*/  @!P0 FADD.FTZ R19, -R19, -RZ ;  /* 0x800000ff13138221 */ /* 0x000fe20000010100 */
[--C-:B------:R-:W-:Y:S02]  /*11aa0*/  HADD2.F32 R23, -RZ, R7.reuse.H0_H0 ;  /* 0x20000007ff177230 */ /* 0x100fe40000004100 */
[----:B------:R-:W-:Y:S01]  /*11ab0*/  @!P0 FADD.FTZ R5, -R5, -RZ ;  /* 0x800000ff05058221 */ /* 0x000fe20000010100 */
[----:B------:R-:W-:Y:S02]  /*11ac0*/  HADD2.F32 R0, -RZ, R12.H0_H0 ;  /* 0x2000000cff007230 */ /* 0x000fe40000004100 */
        /* <DEDUP_REMOVED lines=9> */
[----:B------:R-:W-:Y:S01]  /*11b60*/  @!P0 FADD.FTZ R7, -R7, -RZ ;  /* 0x800000ff07078221 */ /* 0x000fe20000010100 */
[----:B------:R-:W-:Y:S02]  /*11b70*/  HADD2.F32 R12, -RZ, R12.H1_H1 ;  /* 0x3000000cff0c7230 */ /* 0x000fe40000004100 */
[----:B------:R-:W-:Y:S01]  /*11b80*/  @!P0 FADD.FTZ R23, -R23, -RZ ;  /* 0x800000ff17178221 */ /* 0x000fe20000010100 */
[----:B------:R-:W-:Y:S01]  /*11b90*/  FMUL.FTZ R2, R2, R19 ;  /* 0x0000001302027220 */ /* 0x000fe20000410000 */
[----:B------:R-:W-:Y:S01]  /*11ba0*/  FMUL.FTZ R17, R17, R6 ;  /* 0x0000000611117220 */ /* 0x000fe20000410000 */
[----:B------:R-:W-:Y:S01]  /*11bb0*/  FMUL.FTZ R18, R18, R7 ;  /* 0x0000000712127220 */ /* 0x000fe20000410000 */
[----:B------:R-:W-:Y:S01]  /*11bc0*/  FFMA.FTZ R0, R5, R4, R0 ;  /* 0x0000000405007223 */ /* 0x000fe20000010000 */
[----:B------:R-:W-:-:S02]  /*11bd0*/  HADD2.F32 R7, -RZ, R25.H0_H0 ;  /* 0x20000019ff077230 */ /* 0x000fc40000004100 */
[----:B------:R-:W-:Y:S01]  /*11be0*/  FMUL.FTZ R12, R12, R21 ;  /* 0x000000150c0c7220 */ /* 0x000fe20000410000 */
[----:B------:R-:W-:Y:S02]  /*11bf0*/  HADD2.F32 R6, -RZ, R9.H0_H0 ;  /* 0x20000009ff067230 */ /* 0x000fe40000004100 */
[----:B------:R-:W-:Y:S01]  /*11c00*/  FMUL.FTZ R14, R14, R23 ;  /* 0x000000170e0e7220 */ /* 0x000fe20000410000 */
[----:B------:R-:W-:Y:S02]  /*11c10*/  HADD2.F32 R20, -RZ, R10.H0_H0 ;  /* 0x2000000aff147230 */ /* 0x000fe40000004100 */
        /* <DEDUP_REMOVED lines=10> */
[----:B------:R-:W-:Y:S01]  /*11cc0*/  FFMA.FTZ R15, R15, R8, R12 ;  /* 0x000000080f0f7223 */ /* 0x000fe2000001000c */
[----:B------:R-:W-:-:S02]  /*11cd0*/  HADD2.F32 R11, -RZ, R11.H1_H1 ;  /* 0x3000000bff0b7230 */ /* 0x000fc40000004100 */
[----:B------:R-:W-:Y:S02]  /*11ce0*/  HADD2.F32 R25, -RZ, R25.H1_H1 ;  /* 0x30000019ff197230 */ /* 0x000fe40000004100 */
[----:B------:R-:W-:Y:S01]  /*11cf0*/  HADD2.F32 R26, -RZ, R26.H1_H1 ;  /* 0x3000001aff1a7230 */ /* 0x000fe20000004100 */
[----:B------:R-:W-:Y:S01]  /*11d00*/  F2FP.F16.F32.PACK_AB R24, R15, R0 ;  /* 0x000000000f18723e */ /* 0x000fe200000000ff */
[----:B------:R-:W-:Y:S02]  /*11d10*/  HADD2.F32 R27, -RZ, R27.H1_H1 ;  /* 0x3000001bff1b7230 */ /* 0x000fe40000004100 */
[----:B------:R-:W-:Y:S01]  /*11d20*/  FFMA.FTZ R9, R25, R9, R16 ;  /* 0x0000000919097223 */ /* 0x000fe20000010010 */
[----:B------:R-:W-:Y:S02]  /*11d30*/  FFMA.FTZ R17, R26, R10, R17 ;  /* 0x0000000a1a117223 */ /* 0x000fe40000010011 */
[----:B------:R-:W-:Y:S02]  /*11d40*/  FFMA.FTZ R18, R27, R11, R18 ;  /* 0x0000000b1b127223 */ /* 0x000fe40000010012 */
[----:B------:R-:W-:-:S02]  /*11d50*/  F2FP.F16.F32.PACK_AB R25, R9, R2 ;  /* 0x000000020919723e */ /* 0x000fc400000000ff */
[----:B------:R-:W-:Y:S02]  /*11d60*/  F2FP.F16.F32.PACK_AB R26, R17, R4 ;  /* 0x00000004111a723e */ /* 0x000fe400000000ff */
[----:B------:R-:W-:Y:S02]  /*11d70*/  F2FP.F16.F32.PACK_AB R27, R18, R5 ;  /* 0x00000005121b723e */ /* 0x000fe400000000ff */
.L_x_3279:
[----:B------:R-:W-:Y:S05]  /*11d80*/  BSYNC.RECONVERGENT B0 ;  /* 0x0000000000007941 */ /* 0x000fea0003800200 */
.L_x_3278:
[----:B------:R3:W-:Y:S02]  /*11d90*/  STS.128 [R3+0x3800], R24 ;  /* 0x0038001803007388 */ /* 0x0007e40000000c00 */
.L_x_3234:
[----:B------:R-:W-:Y:S05]  /*11da0*/  BSYNC.RECONVERGENT B2 ;  /* 0x0000000000027941 */ /* 0x000fea0003800200 */
.L_x_3230:
[----:B------:R-:W-:Y:S01]  /*11db0*/  IMAD.IADD R15, R74, 0x1, -R71 ;  /* 0x000000014a0f7824 */ /* 0x000fe200078e0a47 */
[----:B------:R-:W5:Y:S01]  /*11dc0*/  S2R R199, SR_TID.X ;  /* 0x0000000000c77919 */ /* 0x000f620000002100 */
[C---:B------:R-:W-:Y:S01]  /*11dd0*/  VIADD R14, R138.reuse, 0x40 ;  /* 0x000000408a0e7836 */ /* 0x040fe20000000000 */
[----:B------:R-:W5:Y:S01]  /*11de0*/  LDCU UR4, c[0x0][0x508] ;  /* 0x0000a100ff0477ac */ /* 0x000f620008000800 */
[----:B------:R-:W-:Y:S01]  /*11df0*/  VIADD R2, R138, 0x50 ;  /* 0x000000508a027836 */ /* 0x000fe20000000000 */
[-C--:B------:R-:W-:Y:S01]  /*11e00*/  ISETP.GE.AND P5, PT, R30, R15.reuse, PT ;  /* 0x0000000f1e00720c */ /* 0x080fe20003fa6270 */
[----:B------:R-:W-:Y:S01]  /*11e10*/  VIADD R0, R138, 0x60 ;  /* 0x000000608a007836 */ /* 0x000fe20000000000 */
[-C--:B------:R-:W-:Y:S01]  /*11e20*/  ISETP.GE.AND P0, PT, R28, R15.reuse, PT ;  /* 0x0000000f1c00720c */ /* 0x080fe20003f06270 */
[----:B------:R-:W-:Y:S01]  /*11e30*/  IMAD.SHL.U32 R202, R69, 0x20, RZ ;  /* 0x0000002045ca7824 */ /* 0x000fe200078e00ff */
[CC--:B------:R-:W-:Y:S01]  /*11e40*/  ISETP.GE.AND P6, PT, R138.reuse, R15.reuse, PT ;  /* 0x0000000f8a00720c */ /* 0x0c0fe20003fc6270 */
[----:B------:R-:W-:Y:S01]  /*11e50*/  VIADD R138, R138, 0x70 ;  /* 0x000000708a8a7836 */ /* 0x000fe20000000000 */
[-C--:B------:R-:W-:Y:S01]  /*11e60*/  ISETP.GE.AND P3, PT, R36, R15.reuse, PT ;  /* 0x0000000f2400720c */ /* 0x080fe20003f66270 */
[----:B------:R-:W-:Y:S01]  /*11e70*/  IMAD.MOV.U32 R201, RZ, RZ, 0x20 ;  /* 0x00000020ffc97424 */ /* 0x000fe200078e00ff */
[-C--:B------:R-:W-:Y:S01]  /*11e80*/  ISETP.GE.AND P4, PT, R14, R15.reuse, PT ;  /* 0x0000000f0e00720c */ /* 0x080fe20003f86270 */
[----:B------:R-:W-:Y:S01]  /*11e90*/  IMAD.MOV.U32 R200, RZ, RZ, 0x40 ;  /* 0x00000040ffc87424 */ /* 0x000fe200078e00ff */
[----:B------:R-:W-:Y:S01]  /*11ea0*/  ISETP.GE.AND P2, PT, R2, R15, PT ;  /* 0x0000000f0200720c */ /* 0x000fe20003f46270 */
[----:B------:R-:W-:Y:S01]  /*11eb0*/  VIADD R143, R133, 0xffffffff ;  /* 0xffffffff858f7836 */ /* 0x000fe20000000000 */
[----:B------:R-:W-:Y:S01]  /*11ec0*/  LOP3.LUT R202, R202, 0x7c00, RZ, 0xc0, !PT ;  /* 0x00007c00caca7812 */ /* 0x000fe200078ec0ff */
[----:B-1-3--:R-:W1:Y:S01]  /*11ed0*/  @!P5 LDC.64 R6, c[0x0][0x3b8] ;  /* 0x0000ee00ff06db82 */ /* 0x00ae620000000a00 */
[----:B------:R-:W-:-:S02]  /*11ee0*/  LOP3.LUT R140, R140, 0xfffffffd, RZ, 0xc0, !PT ;  /* 0xfffffffd8c8c7812 */ /* 0x000fc400078ec0ff */
[CC--:B----4-:R-:W-:Y:S01]  /*11ef0*/  @!P0 LEA R10, P1, R79.reuse, R210.reuse, 0x1 ;  /* 0x000000d24f0a8211 */ /* 0x0d0fe200078208ff */
[----:B------:R-:W-:Y:S01]  /*11f00*/  @!PT LDS RZ, [RZ] ;  /* 0x00000000fffff984 */ /* 0x000fe20000000800 */
[----:B------:R-:W-:Y:S01]  /*11f10*/  @!PT LDS RZ, [RZ] ;  /* 0x00000000fffff984 */ /* 0x000fe20000000800 */
[----:B------:R-:W-:Y:S01]  /*11f20*/  @!PT LDS RZ, [RZ] ;  /* 0x00000000fffff984 */ /* 0x000fe20000000800 */
[----:B------:R-:W-:Y:S03]  /*11f30*/  @!P6 LDGSTS.E.BYPASS.LTC128B.128 [R3+0x4000], desc[UR6][R210.64] ;  /* 0x04000000d203efae */ /* 0x000fe6000b981a06 */
[----:B------:R-:W-:Y:S01]  /*11f40*/  @!P0 LEA.HI.X R11, R79, R211, R80, 0x1, P1 ;  /* 0x000000d34f0b8211 */ /* 0x000fe200008f0c50 */
[----:B------:R-:W-:Y:S01]  /*11f50*/  @!P6 LDGSTS.E.BYPASS.LTC128B.128 [R3+0x8000], desc[UR6][R210.64+0x80] ;  /* 0x08000080d203efae */ /* 0x000fe2000b981a06 */
[----:B------:R-:W-:Y:S01]  /*11f60*/  ISETP.GE.AND P1, PT, R0, R15, PT ;  /* 0x0000000f0000720c */ /* 0x000fe20003f26270 */
[----:B--2---:R-:W2:Y:S02]  /*11f70*/  @!P3 LDC.64 R4, c[0x0][0x3b8] ;  /* 0x0000ee00ff04bb82 */ /* 0x004ea40000000a00 */
[----:B------:R-:W-:Y:S04]  /*11f80*/  @!P0 LDGSTS.E.BYPASS.LTC128B.128 [R3+0x4800], desc[UR6][R10.64] ;  /* 0x048000000a038fae */ /* 0x000fe8000b981a06 */
[----:B------:R3:W-:Y:S02]  /*11f90*/  @!P0 LDGSTS.E.BYPASS.LTC128B.128 [R3+0x8800], desc[UR6][R10.64+0x80] ;  /* 0x088000800a038fae */ /* 0x0007e4000b981a06 */
[----:B------:R-:W4:Y:S01]  /*11fa0*/  @!P4 LDC.64 R12, c[0x0][0x3b8] ;  /* 0x0000ee00ff0ccb82 */ /* 0x000f220000000a00 */
[----:B-1----:R-:W-:-:S07]  /*11fb0*/  @!P5 LEA R16, P0, R6, R210, 0x6 ;  /* 0x000000d20610d211 */ /* 0x002fce00078030ff */
[----:B------:R-:W1:Y:S01]  /*11fc0*/  @!P2 LDC.64 R8, c[0x0][0x3b8] ;  /* 0x0000ee00ff08ab82 */ /* 0x000e620000000a00 */
[----:B------:R-:W-:Y:S02]  /*11fd0*/  @!P5 LEA.HI.X R17, R6, R211, R7, 0x6, P0 ;  /* 0x000000d30611d211 */ /* 0x000fe400000f3407 */
[----:B------:R-:W-:-:S03]  /*11fe0*/  ISETP.GE.AND P0, PT, R138, R15, PT ;  /* 0x0000000f8a00720c */ /* 0x000fc60003f06270 */
[----:B------:R-:W-:Y:S02]  /*11ff0*/  @!P5 LDGSTS.E.BYPASS.LTC128B.128 [R3+0x5000], desc[UR6][R16.64] ;  /* 0x050000001003dfae */ /* 0x000fe4000b981a06 */
[----:B------:R-:W5:Y:S01]  /*12000*/  @!P1 LDC.64 R6, c[0x0][0x3b8] ;  /* 0x0000ee00ff069b82 */ /* 0x000f620000000a00 */
[----:B--2---:R-:W-:Y:S01]  /*12010*/  @!P3 IMAD.WIDE.U32 R18, R4, 0x60, R210 ;  /* 0x000000600412b825 */ /* 0x004fe200078e00d2 */
[----:B------:R2:W-:Y:S03]  /*12020*/  @!P5 LDGSTS.E.BYPASS.LTC128B.128 [R3+0x9000], desc[UR6][R16.64+0x80] ;  /* 0x090000801003dfae */ /* 0x0005e6000b981a06 */
[----:B------:R-:W-:Y:S02]  /*12030*/  @!P3 IMAD R5, R5, 0x60, RZ ;  /* 0x000000600505b824 */ /* 0x000fe400078e02ff */
[----:B------:R-:W-:Y:S01]  /*12040*/  @!P3 IMAD.MOV.U32 R20, RZ, RZ, R18 ;  /* 0x000000ffff14b224 */ /* 0x000fe200078e0012 */
[----:B----4-:R-:W-:Y:S01]  /*12050*/  @!P4 LEA R4, P5, R12, R210, 0x7 ;  /* 0x000000d20c04c211 */ /* 0x010fe200078a38ff */
[----:B---3--:R-:W3:Y:S01]  /*12060*/  @!P0 LDC.64 R10, c[0x0][0x3b8] ;  /* 0x0000ee00ff0a8b82 */ /* 0x008ee20000000a00 */
[----:B------:R-:W-:-:S02]  /*12070*/  @!P3 IMAD.IADD R21, R5, 0x1, R19 ;  /* 0x000000010515b824 */ /* 0x000fc400078e0213 */
[----:B------:R-:W-:Y:S02]  /*12080*/  @!P4 LEA.HI.X R5, R12, R211, R13, 0x7, P5 ;  /* 0x000000d30c05c211 */ /* 0x000fe400028f3c0d */
[----:B------:R-:W-:Y:S01]  /*12090*/  ISETP.GE.AND P5, PT, R30, R15, PT ;  /* 0x0000000f1e00720c */ /* 0x000fe20003fa6270 */
[----:B------:R-:W-:Y:S01]  /*120a0*/  @!P3 LDGSTS.E.BYPASS.LTC128B.128 [R3+0x5800], desc[UR6][R20.64] ;  /* 0x058000001403bfae */ /* 0x000fe2000b981a06 */
[----:B-1----:R-:W-:-:S03]  /*120b0*/  @!P2 IMAD.WIDE.U32 R18, R8, 0xa0, R210 ;  /* 0x000000a00812a825 */ /* 0x002fc600078e00d2 */
[----:B------:R-:W-:Y:S01]  /*120c0*/  @!P3 LDGSTS.E.BYPASS.LTC128B.128 [R3+0x9800], desc[UR6][R20.64+0x80] ;  /* 0x098000801403bfae */ /* 0x000fe2000b981a06 */
[----:B------:R-:W-:Y:S01]  /*120d0*/  @!P2 IMAD R9, R9, 0xa0, RZ ;  /* 0x000000a00909a824 */ /* 0x000fe200078e02ff */
[-C--:B------:R-:W-:Y:S02]  /*120e0*/  ISETP.GE.AND P3, PT, R28, R15.reuse, PT ;  /* 0x0000000f1c00720c */ /* 0x080fe40003f66270 */
[----:B------:R-:W-:Y:S01]  /*120f0*/  @!P4 LDGSTS.E.BYPASS.LTC128B.128 [R3+0x6000], desc[UR6][R4.64] ;  /* 0x060000000403cfae */ /* 0x000fe2000b981a06 */
[----:B-----5:R-:W-:Y:S01]  /*12100*/  @!P1 IMAD R7, R7, 0xc0, RZ ;  /* 0x000000c007079824 */ /* 0x020fe200078e02ff */
[----:B------:R-:W-:Y:S01]  /*12110*/  P2R R12, PR, RZ, 0x8 ;  /* 0x00000008ff0c7803 */ /* 0x000fe20000000000 */
[----:B------:R-:W-:Y:S01]  /*12120*/  @!P2 IMAD.IADD R19, R9, 0x1, R19 ;  /* 0x000000010913a824 */ /* 0x000fe200078e0213 */
[----:B------:R1:W-:Y:S01]  /*12130*/  @!P4 LDGSTS.E.BYPASS.LTC128B.128 [R3+0xa000], desc[UR6][R4.64+0x80] ;  /* 0x0a0000800403cfae */ /* 0x0003e2000b981a06 */
[----:B------:R-:W-:Y:S01]  /*12140*/  ISETP.GE.AND P3, PT, R36, R15, PT ;  /* 0x0000000f2400720c */ /* 0x000fe20003f66270 */
[----:B--2---:R-:W-:-:S02]  /*12150*/  @!P1 IMAD.WIDE.U32 R16, R6, 0xc0, R210 ;  /* 0x000000c006109825 */ /* 0x004fc400078e00d2 */
[----:B------:R-:W-:Y:S01]  /*12160*/  @!P2 LDGSTS.E.BYPASS.LTC128B.128 [R3+0x6800], desc[UR6][R18.64] ;  /* 0x068000001203afae */ /* 0x000fe2000b981a06 */
[-C--:B------:R-:W-:Y:S01]  /*12170*/  ISETP.GE.AND P4, PT, R14, R15.reuse, PT ;  /* 0x0000000f0e00720c */ /* 0x080fe20003f86270 */
[----:B---3--:R-:W-:Y:S02]  /*12180*/  @!P0 IMAD.WIDE.U32 R22, R10, 0xe0, R210 ;  /* 0x000000e00a168825 */ /* 0x008fe400078e00d2 */
[----:B------:R-:W-:Y:S01]  /*12190*/  @!P2 LDGSTS.E.BYPASS.LTC128B.128 [R3+0xa800], desc[UR6][R18.64+0x80] ;  /* 0x0a8000801203afae */ /* 0x000fe2000b981a06 */
[----:B------:R-:W-:Y:S01]  /*121a0*/  ISETP.GE.AND P2, PT, R2, R15, PT ;  /* 0x0000000f0200720c */ /* 0x000fe20003f46270 */
[----:B------:R-:W-:Y:S02]  /*121b0*/  @!P0 IMAD R11, R11, 0xe0, RZ ;  /* 0x000000e00b0b8824 */ /* 0x000fe400078e02ff */
[----:B------:R-:W-:Y:S02]  /*121c0*/  @!P1 IMAD.IADD R7, R7, 0x1, R17 ;  /* 0x0000000107079824 */ /* 0x000fe400078e0211 */
[----:B------:R-:W-:-:S02]  /*121d0*/  @!P1 IMAD.MOV.U32 R6, RZ, RZ, R16 ;  /* 0x000000ffff069224 */ /* 0x000fc400078e0010 */
[----:B------:R-:W-:Y:S02]  /*121e0*/  @!P0 IMAD.IADD R23, R11, 0x1, R23 ;  /* 0x000000010b178824 */ /* 0x000fe400078e0217 */
[----:B------:R-:W2:Y:S01]  /*121f0*/  @!P4 LDC.64 R10, c[0x0][0x3c0] ;  /* 0x0000f000ff0acb82 */ /* 0x000ea20000000a00 */
[----:B------:R-:W-:Y:S04]  /*12200*/  @!P1 LDGSTS.E.BYPASS.LTC128B.128 [R3+0x7000], desc[UR6][R6.64] ;  /* 0x0700000006039fae */ /* 0x000fe8000b981a06 */
[----:B------:R3:W-:Y:S01]  /*12210*/  @!P1 LDGSTS.E.BYPASS.LTC128B.128 [R3+0xb000], desc[UR6][R6.64+0x80] ;  /* 0x0b00008006039fae */ /* 0x0007e2000b981a06 */
[----:B------:R-:W-:Y:S02]  /*12220*/  ISETP.NE.AND P1, PT, R12, RZ, PT ;  /* 0x000000ff0c00720c */ /* 0x000fe40003f25270 */
[----:B-1----:R-:W-:Y:S01]  /*12230*/  LOP3.LUT R4, R199, 0x8, RZ, 0xc0, !PT ;  /* 0x00000008c7047812 */ /* 0x002fe200078ec0ff */
[----:B------:R-:W-:Y:S01]  /*12240*/  @!P0 LDGSTS.E.BYPASS.LTC128B.128 [R3+0x7800], desc[UR6][R22.64] ;  /* 0x0780000016038fae */ /* 0x000fe2000b981a06 */
[----:B------:R-:W1:Y:S02]  /*12250*/  @!P2 LDC.64 R8, c[0x0][0x3c0] ;  /* 0x0000f000ff08ab82 */ /* 0x000e640000000a00 */
[----:B------:R-:W-:Y:S01]  /*12260*/  LOP3.LUT R4, R81, R4, RZ, 0x3c, !PT ;  /* 0x0000000451047212 */ /* 0x000fe200078e3cff */
[----:B------:R-:W-:Y:S03]  /*12270*/  @!P0 LDGSTS.E.BYPASS.LTC128B.128 [R3+0xb800], desc[UR6][R22.64+0x80] ;  /* 0x0b80008016038fae */ /* 0x000fe6000b981a06 */
[----:B------:R-:W-:Y:S01]  /*12280*/  LOP3.LUT R13, R4, 0x38, R75, 0x78, !PT ;  /* 0x00000038040d7812 */ /* 0x000fe200078e784b */
[----:B------:R-:W0:Y:S01]  /*12290*/  LDGDEPBAR ;  /* 0x00000000000079af */ /* 0x000e220000000000 */
[----:B------:R-:W4:Y:S01]  /*122a0*/  @!P3 LDC.64 R4, c[0x0][0x3c0] ;  /* 0x0000f000ff04bb82 */ /* 0x000f220000000a00 */
[----:B------:R-:W-:Y:S01]  /*122b0*/  @!P1 LEA R16, P0, R77, R212, 0x1 ;  /* 0x000000d44d109211 */ /* 0x000fe200078008ff */
[----:B------:R-:W-:Y:S01]  /*122c0*/  IMAD.SHL.U32 R75, R69, 0x40, RZ ;  /* 0x00000040454b7824 */ /* 0x000fe200078e00ff */
[----:B------:R-:W-:-:S02]  /*122d0*/  SHF.R.U32.HI R69, RZ, 0x2, R69 ;  /* 0x00000002ff457819 */ /* 0x000fc40000011645 */
[----:B------:R-:W-:Y:S02]  /*122e0*/  @!P1 LEA.HI.X R17, R77, R213, R76, 0x1, P0 ;  /* 0x000000d54d119211 */ /* 0x000fe400000f0c4c */
[-C--:B------:R-:W-:Y:S02]  /*122f0*/  ISETP.GE.AND P1, PT, R0, R15.reuse, PT ;  /* 0x0000000f0000720c */ /* 0x080fe40003f26270 */
[----:B------:R-:W-:Y:S02]  /*12300*/  ISETP.GE.AND P0, PT, R138, R15, PT ;  /* 0x0000000f8a00720c */ /* 0x000fe40003f06270 */
[----:B------:R-:W-:Y:S02]  /*12310*/  LOP3.LUT R2, R75, 0x400, RZ, 0xc0, !PT ;  /* 0x000004004b027812 */ /* 0x000fe400078ec0ff */
[----:B------:R-:W-:Y:S01]  /*12320*/  LOP3.LUT R28, R202, 0x200, R75, 0xf8, !PT ;  /* 0x00000200ca1c7812 */ /* 0x000fe200078ef84b */
[----:B---3--:R-:W3:Y:S01]  /*12330*/  @!P5 LDC.64 R6, c[0x0][0x3c0] ;  /* 0x0000f000ff06db82 */ /* 0x008ee20000000a00 */
[----:B------:R-:W-:Y:S01]  /*12340*/  LOP3.LUT R69, R69, 0x7, RZ, 0xc0, !PT ;  /* 0x0000000745457812 */ /* 0x000fe200078ec0ff */
[----:B------:R-:W-:-:S02]  /*12350*/  IMAD R0, R13, 0x2, R2 ;  /* 0x000000020d007824 */ /* 0x000fc400078e0202 */
[----:B-1----:R-:W-:Y:S02]  /*12360*/  @!P2 IMAD R9, R9, 0xa0, RZ ;  /* 0x000000a00909a824 */ /* 0x002fe400078e02ff */
[----:B------:R-:W-:Y:S02]  /*12370*/  IMAD.IADD R73, R73, 0x1, R28 ;  /* 0x0000000149497824 */ /* 0x000fe400078e021c */
[----:B------:R-:W-:Y:S01]  /*12380*/  VIADD R204, R0, UR5 ;  /* 0x0000000500cc7c36 */ /* 0x000fe20008000000 */
[----:B------:R-:W-:-:S04]  /*12390*/  DEPBAR.LE SB0, 0x0 ;  /* 0x000080000000791a */ /* 0x000fc80000000000 */
[----:B------:R-:W-:Y:S01]  /*123a0*/  BAR.SYNC.DEFER_BLOCKING 0x0 ;  /* 0x0000000000007b1d */ /* 0x000fe20000010000 */
[----:B----4-:R-:W-:Y:S01]  /*123b0*/  @!P3 IMAD.WIDE.U32 R14, R4, 0x60, R212 ;  /* 0x00000060040eb825 */ /* 0x010fe200078e00d4 */
[----:B------:R-:W-:-:S03]  /*123c0*/  LEA R135, R73, UR5, 0x1 ;  /* 0x0000000549877c11 */ /* 0x000fc6000f8e08ff */
[----:B------:R-:W-:-:S03]  /*123d0*/  @!P3 IMAD R2, R5, 0x60, RZ ;  /* 0x000000600502b824 */ /* 0x000fc600078e02ff */
[----:B------:R-:W1:Y:S01]  /*123e0*/  @!P0 LDC.64 R4, c[0x0][0x3c0] ;  /* 0x0000f000ff048b82 */ /* 0x000e620000000a00 */
[----:B------:R-:W-:Y:S01]  /*123f0*/  @!P3 IMAD.IADD R15, R2, 0x1, R15 ;  /* 0x00000001020fb824 */ /* 0x000fe200078e020f */
[----:B------:R-:W-:Y:S01]  /*12400*/  @!PT LDS RZ, [RZ] ;  /* 0x00000000fffff984 */ /* 0x000fe20000000800 */
[----:B------:R-:W-:Y:S01]  /*12410*/  @!PT LDS RZ, [RZ] ;  /* 0x00000000fffff984 */ /* 0x000fe20000000800 */
[----:B------:R-:W-:Y:S01]  /*12420*/  @!PT LDS RZ, [RZ] ;  /* 0x00000000fffff984 */ /* 0x000fe20000000800 */
[----:B------:R-:W-:Y:S04]  /*12430*/  @!P6 LDGSTS.E.BYPASS.LTC128B.128 [R3+0xc000], desc[UR6][R212.64] ;  /* 0x0c000000d403efae */ /* 0x000fe8000b981a06 */
[----:B------:R-:W-:Y:S01]  /*12440*/  @!P6 LDGSTS.E.BYPASS.LTC128B.128 [R3+0x10000], desc[UR6][R212.64+0x80] ;  /* 0x10000080d403efae */ /* 0x000fe2000b981a06 */
[----:B-1----:R-:W-:-:S03]  /*12450*/  @!P0 IMAD R5, R5, 0xe0, RZ ;  /* 0x000000e005058824 */ /* 0x002fc600078e02ff */
[----:B------:R-:W-:Y:S04]  /*12460*/  @P6 STS.128 [R3+0xc000], RZ ;  /* 0x00c000ff03006388 */ /* 0x000fe80000000c00 */
[----:B------:R-:W-:Y:S01]  /*12470*/  @P6 STS.128 [R3+0x10000], RZ ;  /* 0x010000ff03006388 */ /* 0x000fe20000000c00 */
[----:B------:R-:W-:-:S13]  /*12480*/  ISETP.NE.AND P6, PT, R12, RZ, PT ;  /* 0x000000ff0c00720c */ /* 0x000fda0003fc5270 */
[----:B------:R-:W-:Y:S04]  /*12490*/  @P6 STS.128 [R3+0xc800], RZ ;  /* 0x00c800ff03006388 */ /* 0x000fe80000000c00 */
[----:B------:R-:W-:Y:S04]  /*124a0*/  @P6 STS.128 [R3+0x10800], RZ ;  /* 0x010800ff03006388 */ /* 0x000fe80000000c00 */
[----:B------:R-:W-:Y:S01]  /*124b0*/  @!PT LDS RZ, [RZ] ;  /* 0x00000000fffff984 */ /* 0x000fe20000000800 */
[----:B------:R-:W-:Y:S01]  /*124c0*/  @!PT LDS RZ, [RZ] ;  /* 0x00000000fffff984 */ /* 0x000fe20000000800 */
[----:B------:R-:W-:Y:S01]  /*124d0*/  @!PT LDS RZ, [RZ] ;  /* 0x00000000fffff984 */ /* 0x000fe20000000800 */
[----:B------:R-:W-:Y:S04]  /*124e0*/  @!P6 LDGSTS.E.BYPASS.LTC128B.128 [R3+0xc800], desc[UR6][R16.64] ;  /* 0x0c8000001003efae */ /* 0x000fe8000b981a06 */
[----:B------:R-:W-:Y:S01]  /*124f0*/  @!P6 LDGSTS.E.BYPASS.LTC128B.128 [R3+0x10800], desc[UR6][R16.64+0x80] ;  /* 0x108000801003efae */ /* 0x000fe2000b981a06 */
[----:B---3--:R-:W-:-:S03]  /*12500*/  @!P5 LEA R12, P6, R6, R212, 0x6 ;  /* 0x000000d4060cd211 */ /* 0x008fc600078c30ff */
[----:B------:R-:W-:Y:S01]  /*12510*/  @P5 STS.128 [R3+0xd000], RZ ;  /* 0x00d000ff03005388 */ /* 0x000fe20000000c00 */
[-C--:B------:R-:W-:Y:S02]  /*12520*/  @!P5 LEA.HI.X R13, R6, R213.reuse, R7, 0x6, P6 ;  /* 0x000000d5060dd211 */ /* 0x080fe400030f3407 */
[----:B------:R-:W1:Y:S01]  /*12530*/  @!P1 LDC.64 R6, c[0x0][0x3c0] ;  /* 0x0000f000ff069b82 */ /* 0x000e620000000a00 */
[C---:B--2---:R-:W-:Y:S01]  /*12540*/  @!P4 LEA R18, P6, R10.reuse, R212, 0x7 ;  /* 0x000000d40a12c211 */ /* 0x044fe200078c38ff */
[----:B------:R-:W-:Y:S03]  /*12550*/  @P5 STS.128 [R3+0x11000], RZ ;  /* 0x011000ff03005388 */ /* 0x000fe60000000c00 */
[----:B------:R-:W-:Y:S01]  /*12560*/  @!P4 LEA.HI.X R19, R10, R213, R11, 0x7, P6 ;  /* 0x000000d50a13c211 */ /* 0x000fe200030f3c0b */
[----:B------:R-:W-:Y:S01]  /*12570*/  @!P2 IMAD.WIDE.U32 R10, R8, 0xa0, R212 ;  /* 0x000000a0080aa825 */ /* 0x000fe200078e00d4 */
[----:B------:R-:W-:Y:S01]  /*12580*/  @!PT LDS RZ, [RZ] ;  /* 0x00000000fffff984 */ /* 0x000fe20000000800 */
[----:B------:R-:W-:Y:S01]  /*12590*/  @!PT LDS RZ, [RZ] ;  /* 0x00000000fffff984 */ /* 0x000fe20000000800 */
[----:B------:R-:W-:Y:S01]  /*125a0*/  @!PT LDS RZ, [RZ] ;  /* 0x00000000fffff984 */ /* 0x000fe20000000800 */
[----:B------:R-:W-:Y:S03]  /*125b0*/  @!P5 LDGSTS.E.BYPASS.LTC128B.128 [R3+0xd000], desc[UR6][R12.64] ;  /* 0x0d0000000c03dfae */ /* 0x000fe6000b981a06 */
[----:B------:R-:W-:Y:S01]  /*125c0*/  @!P2 IMAD.IADD R9, R9, 0x1, R11 ;  /* 0x000000010909a824 */ /* 0x000fe200078e020b */
[----:B------:R2:W-:Y:S01]  /*125d0*/  @!P5 LDGSTS.E.BYPASS.LTC128B.128 [R3+0x11000], desc[UR6][R12.64+0x80] ;  /* 0x110000800c03dfae */ /* 0x0005e2000b981a06 */
[----:B------:R-:W-:Y:S01]  /*125e0*/  @!P2 IMAD.MOV.U32 R8, RZ, RZ, R10 ;  /* 0x000000ffff08a224 */ /* 0x000fe200078e000a */
[----:B------:R-:W-:-:S02]  /*125f0*/  LOP3.LUT P5, RZ, R199, 0x2, RZ, 0xc0, !PT ;  /* 0x00000002c7ff7812 */ /* 0x000fc400078ac0ff */
[----:B------:R-:W-:Y:S02]  /*12600*/  @P3 STS.128 [R3+0xd800], RZ ;  /* 0x00d800ff03003388 */ /* 0x000fe40000000c00 */
[----:B------:R-:W-:Y:S02]  /*12610*/  SEL R188, R201, 0xffffffe0, !P5 ;  /* 0xffffffe0c9bc7807 */ /* 0x000fe40006800000 */
[----:B------:R-:W-:Y:S03]  /*12620*/  @P3 STS.128 [R3+0x11800], RZ ;  /* 0x011800ff03003388 */ /* 0x000fe60000000c00 */
[----:B------:R-:W-:Y:S01]  /*12630*/  IMAD.IADD R132, R135, 0x1, R188 ;  /* 0x0000000187847824 */ /* 0x000fe200078e02bc */
[----:B------:R-:W-:Y:S01]  /*12640*/  @!PT LDS RZ, [RZ] ;  /* 0x00000000fffff984 */ /* 0x000fe20000000800 */
[----:B------:R-:W-:Y:S01]  /*12650*/  @!PT LDS RZ, [RZ] ;  /* 0x00000000fffff984 */ /* 0x000fe20000000800 */
[----:B------:R-:W-:Y:S01]  /*12660*/  @!PT LDS RZ, [RZ] ;  /* 0x00000000fffff984 */ /* 0x000fe20000000800 */
[----:B------:R-:W-:Y:S01]  /*12670*/  @!P3 LDGSTS.E.BYPASS.LTC128B.128 [R3+0xd800], desc[UR6][R14.64] ;  /* 0x0d8000000e03bfae */ /* 0x000fe2000b981a06 */
[----:B-1----:R-:W-:Y:S02]  /*12680*/  @!P1 IMAD.WIDE.U32 R10, R6, 0xc0, R212 ;  /* 0x000000c0060a9825 */ /* 0x002fe400078e00d4 */
[----:B------:R-:W-:Y:S01]  /*12690*/  @P5 LOP3.LUT R140, R140, 0x2, RZ, 0xfc, !PT ;  /* 0x000000028c8c5812 */ /* 0x000fe200078efcff */
[----:B------:R1:W-:Y:S01]  /*126a0*/  @!P3 LDGSTS.E.BYPASS.LTC128B.128 [R3+0x11800], desc[UR6][R14.64+0x80] ;  /* 0x118000800e03bfae */ /* 0x0003e2000b981a06 */
[----:B------:R-:W-:-:S03]  /*126b0*/  @!P1 IMAD R7, R7, 0xc0, RZ ;  /* 0x000000c007079824 */ /* 0x000fc600078e02ff */
[----:B------:R-:W-:Y:S01]  /*126c0*/  @P4 STS.128 [R3+0xe000], RZ ;  /* 0x00e000ff03004388 */ /* 0x000fe20000000c00 */
[----:B------:R-:W-:-:S03]  /*126d0*/  @!P1 IMAD.IADD R11, R7, 0x1, R11 ;  /* 0x00000001070b9824 */ /* 0x000fc600078e020b */
[----:B------:R-:W-:Y:S01]  /*126e0*/  @P4 STS.128 [R3+0x12000], RZ ;  /* 0x012000ff03004388 */ /* 0x000fe20000000c00 */
[----:B--2---:R-:W-:-:S03]  /*126f0*/  @!P0 IMAD.WIDE.U32 R12, R4, 0xe0, R212 ;  /* 0x000000e0040c8825 */ /* 0x004fc600078e00d4 */
        /* <DEDUP_REMOVED lines=28> */
[----:B------:R-:W-:Y:S04]  /*128c0*/  LDSM.16.M88.4 R76, [R135] ;  /* 0x00000000874c783b */ /* 0x000fe80000000200 */
[----:B------:R-:W3:Y:S04]  /*128d0*/  LDSM.16.M88.4 R20, [R0+UR5+0x4000] ;  /* 0x004000050014783b */ /* 0x000ee80008000200 */
[----:B-1----:R-:W1:Y:S04]  /*128e0*/  LDSM.16.M88.4 R12, [R0+UR5+0x4800] ;  /* 0x00480005000c783b */ /* 0x002e680008000200 */
[----:B------:R-:W4:Y:S04]  /*128f0*/  LDSM.16.M88.4 R4, [R0+UR5+0x5000] ;  /* 0x005000050004783b */ /* 0x000f280008000200 */
[----:B------:R-:W5:Y:S04]  /*12900*/  LDSM.16.M88.4 R108, [R0+UR5+0x5800] ;  /* 0x00580005006c783b */ /* 0x000f680008000200 */
[----:B------:R-:W5:Y:S01]  /*12910*/  LDSM.16.M88.4 R100, [R0+UR5+0x6000] ;  /* 0x006000050064783b */ /* 0x000f620008000200 */
[----:B--2---:R-:W-:-:S03]  /*12920*/  IMAD.IADD R30, R204, 0x1, R188 ;  /* 0x00000001cc1e7824 */ /* 0x004fc600078e02bc */
[----:B------:R-:W2:Y:S01]  /*12930*/  LDSM.16.M88.4 R92, [R0+UR5+0x6800] ;  /* 0x00680005005c783b */ /* 0x000ea20008000200 */
[----:B------:R-:W-:-:S03]  /*12940*/  LOP3.LUT P0, R31, R199, 0x4, RZ, 0xc0, !PT ;  /* 0x00000004c71f7812 */ /* 0x000fc6000780c0ff */
[----:B------:R-:W2:Y:S01]  /*12950*/  LDSM.16.M88.4 R84, [R0+UR5+0x7000] ;  /* 0x007000050054783b */ /* 0x000ea20008000200 */
[----:B------:R-:W-:Y:S02]  /*12960*/  SEL R29, R200, 0xffffffc0, !P0 ;  /* 0xffffffc0c81d7807 */ /* 0x000fe40004000000 */
[----:B------:R-:W-:Y:S01]  /*12970*/  ISETP.GT.AND P0, PT, R143, R206, PT ;  /* 0x000000ce8f00720c */ /* 0x000fe20003f04270 */
[----:B------:R-:W2:Y:S02]  /*12980*/  LDSM.16.M88.4 R32, [R0+UR5+0x7800] ;  /* 0x007800050020783b */ /* 0x000ea40008000200 */
[--C-:B------:R-:W-:Y:S02]  /*12990*/  IMAD.IADD R73, R135, 0x1, R29.reuse ;  /* 0x0000000187497824 */ /* 0x100fe400078e021d */
[----:B------:R-:W-:Y:S01]  /*129a0*/  LDSM.16.M88.4 R36, [R132] ;  /* 0x000000008424783b */ /* 0x000fe20000000200 */
[----:B------:R-:W-:Y:S02]  /*129b0*/  IMAD.IADD R29, R204, 0x1, R29 ;  /* 0x00000001cc1d7824 */ /* 0x000fe400078e021d */
[C---:B------:R-:W-:Y:S01]  /*129c0*/  IMAD.IADD R68, R188.reuse, 0x1, R73 ;  /* 0x00000001bc447824 */ /* 0x040fe200078e0249 */
[----:B------:R-:W2:Y:S01]  /*129d0*/  LDSM.16.M88.4 R120, [R30+0x4000] ;  /* 0x004000001e78783b */ /* 0x000ea20000000200 */
[----:B------:R-:W-:-:S03]  /*129e0*/  IMAD.IADD R2, R188, 0x1, R29 ;  /* 0x00000001bc027824 */ /* 0x000fc600078e021d */
        /* <DEDUP_REMOVED lines=16> */
[C---:B--2---:R-:W-:Y:S03]  /*12af0*/  HMMA.16816.F32 R96, R76.reuse, R92, RZ ;  /* 0x0000005c4c60723c */ /* 0x044fe600000018ff */
        /* <DEDUP_REMOVED lines=12> */
[----:B------:R-:W2:Y:S07]  /*12bc0*/  LDSM.16.M88.4 R32, [R73] ;  /* 0x000000004920783b */ /* 0x000eae0000000200 */
[C---:B------:R-:W-:Y:S08]  /*12bd0*/  HMMA.16816.F32 R24, R36.reuse, R120, R24 ;  /* 0x000000782418723c */ /* 0x040ff00000001818 */
[C---:B------:R-:W-:Y:S01]  /*12be0*/  HMMA.16816.F32 R20, R36.reuse, R122, R20 ;  /* 0x0000007a2414723c */ /* 0x040fe20000001814 */
[----:B------:R-:W-:Y:S07]  /*12bf0*/  LDSM.16.M88.4 R120, [R29+0x6000] ;  /* 0x006000001d78783b */ /* 0x000fee0000000200 */
[C---:B------:R-:W-:Y:S08]  /*12c00*/  HMMA.16816.F32 R16, R36.reuse, R40, R16 ;  /* 0x000000282410723c */ /* 0x040ff00000001810 */
[C---:B------:R-:W-:Y:S01]  /*12c10*/  HMMA.16816.F32 R12, R36.reuse, R42, R12 ;  /* 0x0000002a240c723c */ /* 0x040fe2000000180c */
[----:B------:R-:W5:Y:S07]  /*12c20*/  LDSM.16.M88.4 R40, [R29+0x4800] ;  /* 0x004800001d28783b */ /* 0x000f6e0000000200 */
        /* <DEDUP_REMOVED lines=14> */
[----:B------:R-:W-:Y:S07]  /*12d10*/  LDSM.16.M88.4 R52, [R68] ;  /* 0x000000004434783b */ /* 0x000fee0000000200 */
[C---:B------:R-:W-:Y:S08]  /*12d20*/  HMMA.16816.F32 R80, R36.reuse, R48, R80 ;  /* 0x000000302450723c */ /* 0x040ff00000001850 */
[----:B------:R-:W-:Y:S01]  /*12d30*/  HMMA.16816.F32 R76, R36, R50, R76 ;  /* 0x00000032244c723c */ /* 0x000fe2000000184c */
[----:B------:R-:W1:Y:S04]  /*12d40*/  LDSM.16.M88.4 R36, [R29+0x7000] ;  /* 0x007000001d24783b */ /* 0x000e680000000200 */
[----:B------:R-:W4:Y:S03]  /*12d50*/  LDSM.16.M88.4 R48, [R2+0x5000] ;  /* 0x005000000230783b */ /* 0x000f260000000200 */
[C---:B--2---:R-:W-:Y:S08]  /*12d60*/  HMMA.16816.F32 R24, R32.reuse, R44, R24 ;  /* 0x0000002c2018723c */ /* 0x044ff00000001818 */
[C---:B------:R-:W-:Y:S01]  /*12d70*/  HMMA.16816.F32 R20, R32.reuse, R46, R20 ;  /* 0x0000002e2014723c */ /* 0x040fe20000001814 */
[----:B------:R-:W2:Y:S07]  /*12d80*/  LDSM.16.M88.4 R44, [R2+0x5800] ;  /* 0x00580000022c783b */ /* 0x000eae0000000200 */
[C---:B-----5:R-:W-:Y:S08]  /*12d90*/  HMMA.16816.F32 R16, R32.reuse, R40, R16 ;  /* 0x000000282010723c */ /* 0x060ff00000001810 */
        /* <DEDUP_REMOVED lines=17> */
[C---:B------:R-:W-:Y:S08]  /*12eb0*/  HMMA.16816.F32 R80, R32.reuse, R64, R80 ;  /* 0x000000402050723c */ /* 0x040ff00000001850 */
[----:B------:R-:W-:Y:S01]  /*12ec0*/  HMMA.16816.F32 R76, R32, R66, R76 ;  /* 0x00000042204c723c */ /* 0x000fe2000000184c */
[----:B------:R-:W3:Y:S04]  /*12ed0*/  LDSM.16.M88.4 R32, [R2+0x7000] ;  /* 0x007000000220783b */ /* 0x000ee80000000200 */
[----:B------:R-:W3:Y:S03]  /*12ee0*/  LDSM.16.M88.4 R64, [R2+0x7800] ;  /* 0x007800000240783b */ /* 0x000ee60000000200 */
[C---:B----4-:R-:W-:Y:S08]  /*12ef0*/  HMMA.16816.F32 R8, R52.reuse, R48, R8 ;  /* 0x000000303408723c */ /* 0x050ff00000001808 */
[C---:B------:R-:W-:Y:S01]  /*12f00*/  HMMA.16816.F32 R4, R52.reuse, R50, R4 ;  /* 0x000000323404723c */ /* 0x040fe20000001804 */
[----:B------:R-:W-:Y:S07]  /*12f10*/  LDSM.16.M88.4 R48, [R0+UR5+0x8000] ;  /* 0x008000050030783b */ /* 0x000fee0008000200 */
[C---:B--2---:R-:W-:Y:S08]  /*12f20*/  HMMA.16816.F32 R112, R52.reuse, R44, R112 ;  /* 0x0000002c3470723c */ /* 0x044ff00000001870 */
[C---:B------:R-:W-:Y:S01]  /*12f30*/  HMMA.16816.F32 R108, R52.reuse, R46, R108 ;  /* 0x0000002e346c723c */ /* 0x040fe2000000186c */
[----:B------:R-:W-:Y:S07]  /*12f40*/  LDSM.16.M88.4 R44, [R0+UR5+0x9800] ;  /* 0x00980005002c783b */ /* 0x000fee0008000200 */
[C---:B-----5:R-:W-:Y:S08]  /*12f50*/  HMMA.16816.F32 R104, R52.reuse, R40, R104 ;  /* 0x000000283468723c */ /* 0x060ff00000001868 */
[C---:B------:R-:W-:Y:S01]  /*12f60*/  HMMA.16816.F32 R100, R52.reuse, R42, R100 ;  /* 0x0000002a3464723c */ /* 0x040fe20000001864 */
[----:B------:R-:W2:Y:S07]  /*12f70*/  LDSM.16.M88.4 R40, [R135+0x2000] ;  /* 0x002000008728783b */ /* 0x000eae0000000200 */
[C---:B-1----:R-:W-:Y:S08]  /*12f80*/  HMMA.16816.F32 R96, R52.reuse, R36, R96 ;  /* 0x000000243460723c */ /* 0x042ff00000001860 */
[C---:B------:R-:W-:Y:S01]  /*12f90*/  HMMA.16816.F32 R92, R52.reuse, R38, R92 ;  /* 0x00000026345c723c */ /* 0x040fe2000000185c */
[----:B------:R-:W1:Y:S07]  /*12fa0*/  LDSM.16.M88.4 R36, [R0+UR5+0xa000] ;  /* 0x00a000050024783b */ /* 0x000e6e0008000200 */
[C---:B---3--:R-:W-:Y:S08]  /*12fb0*/  HMMA.16816.F32 R88, R52.reuse, R32, R88 ;  /* 0x000000203458723c */ /* 0x048ff00000001858 */
        /* <DEDUP_REMOVED lines=9> */
[----:B------:R-:W-:Y:S01]  /*13050*/  HMMA.16816.F32 R76, R52, R66, R76 ;  /* 0x00000042344c723c */ /* 0x000fe2000000184c */
[----:B------:R-:W5:Y:S04]  /*13060*/  LDSM.16.M88.4 R52, [R0+UR5+0xb000] ;  /* 0x00b000050034783b */ /* 0x000f680008000200 */
[----:B------:R-:W-:Y:S03]  /*13070*/  LDSM.16.M88.4 R64, [R30+0x8800] ;  /* 0x008800001e40783b */ /* 0x000fe60000000200 */
[C---:B--2---:R-:W-:Y:S08]  /*13080*/  HMMA.16816.F32 R24, R40.reuse, R48, R24 ;  /* 0x000000302818723c */ /* 0x044ff00000001818 */
[C---:B------:R-:W-:Y:S01]  /*13090*/  HMMA.16816.F32 R20, R40.reuse, R50, R20 ;  /* 0x000000322814723c */ /* 0x040fe20000001814 */
[----:B------:R-:W2:Y:S07]  /*130a0*/  LDSM.16.M88.4 R48, [R0+UR5+0xb800] ;  /* 0x00b800050030783b */ /* 0x000eae0008000200 */
[C---:B------:R-:W-:Y:S08]  /*130b0*/  HMMA.16816.F32 R112, R40.reuse, R44, R112 ;  /* 0x0000002c2870723c */ /* 0x040ff00000001870 */
[C---:B------:R-:W-:Y:S01]  /*130c0*/  HMMA.16816.F32 R108, R40.reuse, R46, R108 ;  /* 0x0000002e286c723c */ /* 0x040fe2000000186c */
[----:B------:R-:W-:Y:S07]  /*130d0*/  LDSM.16.M88.4 R44, [R132+0x2000] ;  /* 0x00200000842c783b */ /* 0x000fee0000000200 */
[C---:B-1----:R-:W-:Y:S08]  /*130e0*/  HMMA.16816.F32 R104, R40.reuse, R36, R104 ;  /* 0x000000242868723c */ /* 0x042ff00000001868 */
[C---:B------:R-:W-:Y:S01]  /*130f0*/  HMMA.16816.F32 R100, R40.reuse, R38, R100 ;  /* 0x000000262864723c */ /* 0x040fe20000001864 */
[----:B------:R-:W1:Y:S07]  /*13100*/  LDSM.16.M88.4 R36, [R30+0x9000] ;  /* 0x009000001e24783b */ /* 0x000e6e0000000200 */
[C---:B---3--:R-:W-:Y:S08]  /*13110*/  HMMA.16816.F32 R96, R40.reuse, R32, R96 ;  /* 0x000000202860723c */ /* 0x048ff00000001860 */
[C---:B------:R-:W-:Y:S01]  /*13120*/  HMMA.16816.F32 R92, R40.reuse, R34, R92 ;  /* 0x00000022285c723c */ /* 0x040fe2000000185c */
[----:B------:R-:W3:Y:S07]  /*13130*/  LDSM.16.M88.4 R32, [R30+0x9800] ;  /* 0x009800001e20783b */ /* 0x000eee0000000200 */
[C---:B----4-:R-:W-:Y:S08]  /*13140*/  HMMA.16816.F32 R8, R40.reuse, R56, R8 ;  /* 0x000000382808723c */ /* 0x050ff00000001808 */
[C---:B------:R-:W-:Y:S01]  /*13150*/  HMMA.16816.F32 R4, R40.reuse, R58, R4 ;  /* 0x0000003a2804723c */ /* 0x040fe20000001804 */
[----:B------:R-:W-:Y:S07]  /*13160*/  LDSM.16.M88.4 R56, [R30+0xa800] ;  /* 0x00a800001e38783b */ /* 0x000fee0000000200 */
[C---:B------:R-:W-:Y:S08]  /*13170*/  HMMA.16816.F32 R16, R40.reuse, R60, R16 ;  /* 0x0000003c2810723c */ /* 0x040ff00000001810 */
[C---:B------:R-:W-:Y:S01]  /*13180*/  HMMA.16816.F32 R12, R40.reuse, R62, R12 ;  /* 0x0000003e280c723c */ /* 0x040fe2000000180c */
[----:B------:R-:W4:Y:S07]  /*13190*/  LDSM.16.M88.4 R60, [R30+0xa000] ;  /* 0x00a000001e3c783b */ /* 0x000f2e0000000200 */
[C---:B-----5:R-:W-:Y:S08]  /*131a0*/  HMMA.16816.F32 R88, R40.reuse, R52, R88 ;  /* 0x000000342858723c */ /* 0x060ff00000001858 */
[C---:B------:R-:W-:Y:S01]  /*131b0*/  HMMA.16816.F32 R84, R40.reuse, R54, R84 ;  /* 0x000000362854723c */ /* 0x040fe20000001854 */
[----:B------:R-:W5:Y:S07]  /*131c0*/  LDSM.16.M88.4 R52, [R30+0xb000] ;  /* 0x00b000001e34783b */ /* 0x000f6e0000000200 */
[C---:B--2---:R-:W-:Y:S08]  /*131d0*/  HMMA.16816.F32 R80, R40.reuse, R48, R80 ;  /* 0x000000302850723c */ /* 0x044ff00000001850 */
[----:B------:R-:W-:Y:S01]  /*131e0*/  HMMA.16816.F32 R76, R40, R50, R76 ;  /* 0x00000032284c723c */ /* 0x000fe2000000184c */
[----:B------:R-:W2:Y:S04]  /*131f0*/  LDSM.16.M88.4 R48, [R30+0xb800] ;  /* 0x00b800001e30783b */ /* 0x000ea80000000200 */
[----:B------:R-:W2:Y:S03]  /*13200*/  LDSM.16.M88.4 R40, [R29+0x8000] ;  /* 0x008000001d28783b */ /* 0x000ea60000000200 */
        /* <DEDUP_REMOVED lines=12> */
[----:B----4-:R-:W-:Y:S01]  /*132d0*/  HMMA.16816.F32 R104, R44, R60, R104 ;  /* 0x0000003c2c68723c */ /* 0x010fe20000001868 */
[----:B-----5:R-:W-:-:S04]  /*132e0*/  LOP3.LUT R29, R70, 0x1f0, RZ, 0xc0, !PT ;  /* 0x000001f0461d7812 */ /* 0x020fc800078ec0ff */
[----:B------:R-:W-:-:S03]  /*132f0*/  IADD3 R72, PT, PT, R29, 0x1, R72 ;  /* 0x000000011d487810 */ /* 0x000fc60007ffe048 */
[----:B------:R-:W-:Y:S01]  /*13300*/  HMMA.16816.F32 R100, R44, R62, R100 ;  /* 0x0000003e2c64723c */ /* 0x000fe20000001864 */
[----:B------:R-:W4:Y:S01]  /*13310*/  LDSM.16.M88.4 R60, [R2+0x8000] ;  /* 0x00800000023c783b */ /* 0x000f220000000200 */
[----:B------:R-:W-:-:S04]  /*13320*/  IADD3 R29, PT, PT, -R207, R72, R69 ;  /* 0x00000048cf1d7210 */ /* 0x000fc80007ffe145 */
[----:B------:R-:W-:Y:S02]  /*13330*/  IADD3 R29, PT, PT, R29, UR4, R74 ;  /* 0x000000041d1d7c10 */ /* 0x000fe4000fffe04a */
[----:B------:R-:W-:Y:S02]  /*13340*/  HMMA.16816.F32 R96, R44, R56, R96 ;  /* 0x000000382c60723c */ /* 0x000fe40000001860 */
[----:B------:R-:W-:-:S06]  /*13350*/  VIMNMX R0, PT, PT, R29, R74, PT ;  /* 0x0000004a1d007248 */ /* 0x000fcc0003fe0100 */
[C---:B------:R-:W-:Y:S01]  /*13360*/  HMMA.16816.F32 R92, R44.reuse, R58, R92 ;  /* 0x0000003a2c5c723c */ /* 0x040fe2000000185c */
[----:B------:R-:W5:Y:S07]  /*13370*/  LDSM.16.M88.4 R56, [R2+0x8800] ;  /* 0x008800000238783b */ /* 0x000f6e0000000200 */
[C---:B------:R-:W-:Y:S08]  /*13380*/  HMMA.16816.F32 R88, R44.reuse, R52, R88 ;  /* 0x000000342c58723c */ /* 0x040ff00000001858 */
[C---:B------:R-:W-:Y:S01]  /*13390*/  HMMA.16816.F32 R84, R44.reuse, R54, R84 ;  /* 0x000000362c54723c */ /* 0x040fe20000001854 */
[----:B------:R-:W5:Y:S07]  /*133a0*/  LDSM.16.M88.4 R52, [R2+0x9000] ;  /* 0x009000000234783b */ /* 0x000f6e0000000200 */
[C---:B--2---:R-:W-:Y:S08]  /*133b0*/  HMMA.16816.F32 R80, R44.reuse, R48, R80 ;  /* 0x000000302c50723c */ /* 0x044ff00000001850 */
[----:B------:R-:W-:Y:S01]  /*133c0*/  HMMA.16816.F32 R76, R44, R50, R76 ;  /* 0x000000322c4c723c */ /* 0x000fe2000000184c */
[----:B------:R-:W2:Y:S04]  /*133d0*/  LDSM.16.M88.4 R48, [R2+0x9800] ;  /* 0x009800000230783b */ /* 0x000ea80000000200 */
[----:B------:R-:W2:Y:S03]  /*133e0*/  LDSM.16.M88.4 R44, [R2+0xa000] ;  /* 0x00a00000022c783b */ /* 0x000ea60000000200 */
[C---:B------:R-:W-:Y:S08]  /*133f0*/  HMMA.16816.F32 R24, R144.reuse, R40, R24 ;  /* 0x000000289018723c */ /* 0x040ff00000001818 */
[C---:B------:R-:W-:Y:S01]  /*13400*/  HMMA.16816.F32 R20, R144.reuse, R42, R20 ;  /* 0x0000002a9014723c */ /* 0x040fe20000001814 */
[----:B------:R-:W2:Y:S07]  /*13410*/  LDSM.16.M88.4 R40, [R2+0xa800] ;  /* 0x00a800000228783b */ /* 0x000eae0000000200 */
[C---:B-1----:R-:W-:Y:S08]  /*13420*/  HMMA.16816.F32 R16, R144.reuse, R36, R16 ;  /* 0x000000249010723c */ /* 0x042ff00000001810 */
[C---:B------:R-:W-:Y:S01]  /*13430*/  HMMA.16816.F32 R12, R144.reuse, R38, R12 ;  /* 0x00000026900c723c */ /* 0x040fe2000000180c */
[----:B------:R-:W1:Y:S07]  /*13440*/  LDSM.16.M88.4 R36, [R2+0xb000] ;  /* 0x00b000000224783b */ /* 0x000e6e0000000200 */
[C---:B---3--:R-:W-:Y:S08]  /*13450*/  HMMA.16816.F32 R8, R144.reuse, R32, R8 ;  /* 0x000000209008723c */ /* 0x048ff00000001808 */
[----:B------:R-:W-:Y:S01]  /*13460*/  HMMA.16816.F32 R4, R144, R34, R4 ;  /* 0x000000229004723c */ /* 0x000fe20000001804 */
[----:B------:R3:W1:Y:S01]  /*13470*/  LDSM.16.M88.4 R32, [R2+0xb800] ;  /* 0x00b800000220783b */ /* 0x0006620000000200 */
[----:B------:R-:W-:-:S06]  /*13480*/  DEPBAR.LE SB0, 0x0 ;  /* 0x000080000000791a */ /* 0x000fcc0000000000 */
[C---:B------:R-:W-:Y:S08]  /*13490*/  HMMA.16816.F32 R112, R144.reuse, R136, R112 ;  /* 0x000000889070723c */ /* 0x040ff00000001870 */
[C---:B------:R-:W-:Y:S08]  /*134a0*/  HMMA.16816.F32 R108, R144.reuse, R138, R108 ;  /* 0x0000008a906c723c */ /* 0x040ff0000000186c */
[----:B------:R-:W-:Y:S01]  /*134b0*/  HMMA.16816.F32 R104, R144, R128, R104 ;  /* 0x000000809068723c */ /* 0x000fe20000001868 */
[----:B---3--:R-:W-:-:S07]  /*134c0*/  VIADDMNMX R2, R29, 0x8, R74, PT ;  /* 0x000000081d027846 */ /* 0x008fce000380014a */
[C---:B------:R-:W-:Y:S08]  /*134d0*/  HMMA.16816.F32 R100, R144.reuse, R130, R100 ;  /* 0x000000829064723c */ /* 0x040ff00000001864 */
[C---:B------:R-:W-:Y:S08]  /*134e0*/  HMMA.16816.F32 R96, R144.reuse, R124, R96 ;  /* 0x0000007c9060723c */ /* 0x040ff00000001860 */
[C---:B------:R-:W-:Y:S08]  /*134f0*/  HMMA.16816.F32 R92, R144.reuse, R126, R92 ;  /* 0x0000007e905c723c */ /* 0x040ff0000000185c */
[C---:B------:R-:W-:Y:S08]  /*13500*/  HMMA.16816.F32 R88, R144.reuse, R120, R88 ;  /* 0x000000789058723c */ /* 0x040ff00000001858 */
[C---:B------:R-:W-:Y:S08]  /*13510*/  HMMA.16816.F32 R84, R144.reuse, R122, R84 ;  /* 0x0000007a9054723c */ /* 0x040ff00000001854 */
[C---:B------:R-:W-:Y:S08]  /*13520*/  HMMA.16816.F32 R80, R144.reuse, R116, R80 ;  /* 0x000000749050723c */ /* 0x040ff00000001850 */
[----:B------:R-:W-:Y:S08]  /*13530*/  HMMA.16816.F32 R76, R144, R118, R76 ;  /* 0x00000076904c723c */ /* 0x000ff0000000184c */
        /* <DEDUP_REMOVED lines=30> */
.L_x_3281:
[----:B------:R-:W1:Y:S01]  /*13720*/  LDC R30, c[0x0][0x4f0] ;  /* 0x00013c00ff1e7b82 */ /* 0x000e620000000800 */
[----:B------:R-:W-:Y:S01]  /*13730*/  IADD3 R37, PT, PT, R134, -0x100, RZ ;  /* 0xffffff0086257810 */ /* 0x000fe20007ffe0ff */
[----:B------:R-:W2:Y:S01]  /*13740*/  LDCU.64 UR10, c[0x0][0x3b8] ;  /* 0x00007700ff0a77ac */ /* 0x000ea20008000a00 */
[----:B------:R-:W-:Y:S02]  /*13750*/  IABS R35, R71 ;  /* 0x0000004700237213 */ /* 0x000fe40000000000 */
[----:B------:R-:W-:Y:S01]  /*13760*/  IABS R33, R37 ;  /* 0x0000002500217213 */ /* 0x000fe20000000000 */
[----:B------:R-:W3:Y:S01]  /*13770*/  LDCU.64 UR8, c[0x0][0x3a0] ;  /* 0x00007400ff0877ac */ /* 0x000ee20008000a00 */
[-C--:B-1----:R-:W-:Y:S02]  /*13780*/  IABS R29, R30.reuse ;  /* 0x0000001e001d7213 */ /* 0x082fe40000000000 */
[-C--:B------:R-:W-:Y:S02]  /*13790*/  LOP3.LUT R37, R37, R30.reuse, RZ, 0x3c, !PT ;  /* 0x0000001e25257212 */ /* 0x080fe400078e3cff */
[----:B------:R-:W1:Y:S01]  /*137a0*/  I2F.RP R32, R29 ;  /* 0x0000001d00207306 */ /* 0x000e620000209400 */
[----:B------:R-:W-:-:S02]  /*137b0*/  LOP3.LUT R71, R71, R30, RZ, 0x3c, !PT ;  /* 0x0000001e47477212 */ /* 0x000fc400078e3cff */
        /* <DEDUP_REMOVED lines=23> */
[----:B------:R-:W-:-:S02]  /*13930*/  ISETP.NE.AND P0, PT, R30, RZ, PT ;  /* 0x000000ff1e00720c */ /* 0x000fc40003f05270 */
        /* <DEDUP_REMOVED lines=12> */
[----:B------:R-:W-:-:S04]  /*13a00*/  IMAD R30, R29, R30, -0x80 ;  /* 0xffffff801d1e7424 */ /* 0x000fc800078e021e */
[----:B--2---:R-:W-:Y:S01]  /*13a10*/  IMAD.WIDE.U32 R34, R30, UR10, RZ ;  /* 0x0000000a1e227c25 */ /* 0x004fe2000f8e00ff */
[----:B------:R-:W-:-:S05]  /*13a20*/  SHF.R.S32.HI R29, RZ, 0x1f, R30 ;  /* 0x0000001fff1d7819 */ /* 0x000fca000001141e */
[----:B------:R-:W-:-:S04]  /*13a30*/  IMAD R29, R29, UR10, RZ ;  /* 0x0000000a1d1d7c24 */ /* 0x000fc8000f8e02ff */
[----:B------:R-:W-:-:S04]  /*13a40*/  IMAD R29, R30, UR11, R29 ;  /* 0x0000000b1e1d7c24 */ /* 0x000fc8000f8e021d */
        /* <DEDUP_REMOVED lines=9> */
.L_x_3282:
        /* <DEDUP_REMOVED lines=37> */
.L_x_3280:
[C---:B------:R-:W-:Y:S01]  /*13d30*/  IMAD.SHL.U32 R30, R199.reuse, 0x2, RZ ;  /* 0x00000002c71e7824 */ /* 0x040fe200078e00ff */
[----:B------:R-:W1:Y:S01]  /*13d40*/  LDCU UR4, c[0x0][0x45c] ;  /* 0x00008b80ff0477ac */ /* 0x000e620008000800 */
[----:B------:R-:W-:Y:S01]  /*13d50*/  SHF.R.U32.HI R198, RZ, 0x1, R199 ;  /* 0x00000001ffc67819 */ /* 0x000fe200000116c7 */
[----:B------:R-:W-:Y:S02]  /*13d60*/  IMAD.SHL.U32 R197, R199, 0x8, RZ ;  /* 0x00000008c7c57824 */ /* 0x000fe400078e00ff */
[----:B------:R-:W-:-:S05]  /*13d70*/  LOP3.LUT R30, R30, 0x6, RZ, 0xc0, !PT ;  /* 0x000000061e1e7812 */ /* 0x000fca00078ec0ff */
[----:B--2---:R-:W-:Y:S01]  /*13d80*/  IMAD R3, R143, 0x80, R30 ;  /* 0x000000808f037824 */ /* 0x004fe200078e021e */
[----:B------:R-:W-:-:S03]  /*13d90*/  LOP3.LUT R30, R198, 0x8, RZ, 0xc0, !PT ;  /* 0x00000008c61e7812 */ /* 0x000fc600078ec0ff */
[C---:B------:R-:W-:Y:S01]  /*13da0*/  VIADD R29, R3.reuse, 0x8 ;  /* 0x00000008031d7836 */ /* 0x040fe20000000000 */
[----:B------:R-:W-:Y:S01]  /*13db0*/  LOP3.LUT R30, R30, 0x1c0, R75, 0xf8, !PT ;  /* 0x000001c01e1e7812 */ /* 0x000fe200078ef84b */
[C---:B------:R-:W-:Y:S02]  /*13dc0*/  VIADD R33, R3.reuse, 0x1 ;  /* 0x0000000103217836 */ /* 0x040fe40000000000 */
        /* <DEDUP_REMOVED lines=8> */
[----:B------:R-:W-:Y:S01]  /*13e50*/  VIADD R33, R3, 0x9 ;  /* 0x0000000903217836 */ /* 0x000fe20000000000 */
[----:B------:R-:W-:-:S02]  /*13e60*/  FSEL R55, R20, -INF , !P1 ;  /* 0xff80000014377808 */ /* 0x000fc40004800000 */
[C---:B------:R-:W-:Y:S02]  /*13e70*/  ISETP.GE.AND P4, PT, R29.reuse, R0, PT ;  /* 0x000000001d00720c */ /* 0x040fe40003f86270 */
[-C--:B------:R-:W-:Y:S01]  /*13e80*/  ISETP.GE.AND P1, PT, R29, R2.reuse, PT ;  /* 0x000000021d00720c */ /* 0x080fe20003f26270 */
[----:B------:R-:W-:Y:S01]  /*13e90*/  VIADD R29, R3, 0x11 ;  /* 0x00000011031d7836 */ /* 0x000fe20000000000 */
[C---:B------:R-:W-:Y:S02]  /*13ea0*/  ISETP.GE.AND P2, PT, R33.reuse, R2, PT ;  /* 0x000000022100720c */ /* 0x040fe40003f46270 */
[----:B------:R-:W-:Y:S01]  /*13eb0*/  ISETP.GE.AND P3, PT, R33, R0, PT ;  /* 0x000000002100720c */ /* 0x000fe20003f66270 */
[----:B------:R-:W-:Y:S01]  /*13ec0*/  VIADD R33, R3, 0x19 ;  /* 0x0000001903217836 */ /* 0x000fe20000000000 */
[----:B------:R-:W-:Y:S02]  /*13ed0*/  FSEL R49, R22, -INF , !P0 ;  /* 0xff80000016317808 */ /* 0x000fe40004000000 */
[----:B------:R-:W-:Y:S01]  /*13ee0*/  FSEL R51, R23, -INF , !P2 ;  /* 0xff80000017337808 */ /* 0x000fe20005000000 */
[----:B------:R-:W-:Y:S01]  /*13ef0*/  VIADD R23, R3, 0x18 ;  /* 0x0000001803177836 */ /* 0x000fe20000000000 */
[----:B------:R-:W-:-:S02]  /*13f00*/  ISETP.GE.AND P0, PT, R29, R2, PT ;  /* 0x000000021d00720c */ /* 0x000fc40003f06270 */
[----:B------:R-:W-:Y:S02]  /*13f10*/  FSEL R53, R21, -INF , !P3 ;  /* 0xff80000015357808 */ /* 0x000fe40005800000 */
[-C--:B------:R-:W-:Y:S01]  /*13f20*/  ISETP.GE.AND P2, PT, R29, R0.reuse, PT ;  /* 0x000000001d00720c */ /* 0x080fe20003f46270 */
[----:B------:R-:W-:Y:S01]  /*13f30*/  VIADD R29, R3, 0x20 ;  /* 0x00000020031d7836 */ /* 0x000fe20000000000 */
[----:B------:R-:W-:Y:S02]  /*13f40*/  FSEL R47, R16, -INF , !P4 ;  /* 0xff800000102f7808 */ /* 0x000fe40006000000 */
[----:B------:R-:W-:Y:S02]  /*13f50*/  FSEL R21, R18, -INF , !P1 ;  /* 0xff80000012157808 */ /* 0x000fe40004800000 */
[----:B------:R-:W-:Y:S02]  /*13f60*/  FSEL R19, R19, -INF , !P0 ;  /* 0xff80000013137808 */ /* 0x000fe40004000000 */
[----:B------:R-:W-:-:S02]  /*13f70*/  ISETP.GE.AND P4, PT, R23, R0, PT ;  /* 0x000000001700720c */ /* 0x000fc40003f86270 */
[C---:B------:R-:W-:Y:S02]  /*13f80*/  ISETP.GE.AND P1, PT, R33.reuse, R0, PT ;  /* 0x000000002100720c */ /* 0x040fe40003f26270 */
[-C--:B------:R-:W-:Y:S01]  /*13f90*/  ISETP.GE.AND P0, PT, R33, R2.reuse, PT ;  /* 0x000000022100720c */ /* 0x080fe20003f06270 */
[----:B------:R-:W-:Y:S01]  /*13fa0*/  VIADD R33, R3, 0x21 ;  /* 0x0000002103217836 */ /* 0x000fe20000000000 */
[----:B------:R-:W-:Y:S02]  /*13fb0*/  ISETP.GE.AND P3, PT, R23, R2, PT ;  /* 0x000000021700720c */ /* 0x000fe40003f66270 */
        /* <DEDUP_REMOVED lines=9> */
[----:B------:R-:W-:Y:S01]  /*14050*/  FSEL R35, R9, -INF , !P1 ;  /* 0xff80000009237808 */ /* 0x000fe20004800000 */
[----:B------:R-:W-:Y:S01]  /*14060*/  VIADD R9, R3, 0x30 ;  /* 0x0000003003097836 */ /* 0x000fe20000000000 */
[----:B------:R-:W-:-:S02]  /*14070*/  FSEL R15, R15, -INF , !P0 ;  /* 0xff8000000f0f7808 */ /* 0x000fc40004000000 */
[C---:B------:R-:W-:Y:S02]  /*14080*/  ISETP.GE.AND P3, PT, R29.reuse, R0, PT ;  /* 0x000000001d00720c */ /* 0x040fe40003f66270 */
[-C--:B------:R-:W-:Y:S01]  /*14090*/  ISETP.GE.AND P2, PT, R29, R2.reuse, PT ;  /* 0x000000021d00720c */ /* 0x080fe20003f46270 */
[----:B------:R-:W-:Y:S01]  /*140a0*/  VIADD R29, R3, 0x29 ;  /* 0x00000029031d7836 */ /* 0x000fe20000000000 */
[----:B------:R-:W-:Y:S02]  /*140b0*/  ISETP.GE.AND P0, PT, R33, R2, PT ;  /* 0x000000022100720c */ /* 0x000fe40003f06270 */
[----:B------:R-:W-:Y:S02]  /*140c0*/  FSEL R33, R4, -INF , !P3 ;  /* 0xff80000004217808 */ /* 0x000fe40005800000 */
[----:B------:R-:W-:Y:S02]  /*140d0*/  FSEL R41, R6, -INF , !P2 ;  /* 0xff80000006297808 */ /* 0x000fe40005000000 */
[----:B------:R-:W-:Y:S01]  /*140e0*/  FSEL R45, R11, -INF , !P0 ;  /* 0xff8000000b2d7808 */ /* 0x000fe20004000000 */
[----:B------:R-:W-:Y:S01]  /*140f0*/  VIADD R11, R3, 0x71 ;  /* 0x00000071030b7836 */ /* 0x000fe20000000000 */
[----:B------:R-:W-:-:S02]  /*14100*/  ISETP.GE.AND P3, PT, R9, R0, PT ;  /* 0x000000000900720c */ /* 0x000fc40003f66270 */
[----:B------:R-:W-:Y:S01]  /*14110*/  ISETP.GE.AND P2, PT, R9, R2, PT ;  /* 0x000000020900720c */ /* 0x000fe20003f46270 */
[----:B------:R-:W-:Y:S01]  /*14120*/  VIADD R9, R3, 0x31 ;  /* 0x0000003103097836 */ /* 0x000fe20000000000 */
[C---:B------:R-:W-:Y:S02]  /*14130*/  ISETP.GE.AND P1, PT, R29.reuse, R0, PT ;  /* 0x000000001d00720c */ /* 0x040fe40003f26270 */
[----:B------:R-:W-:Y:S01]  /*14140*/  ISETP.GE.AND P0, PT, R29, R2, PT ;  /* 0x000000021d00720c */ /* 0x000fe20003f06270 */
[----:B------:R-:W-:Y:S01]  /*14150*/  VIADD R29, R3, 0x70 ;  /* 0x00000070031d7836 */ /* 0x000fe20000000000 */
[----:B------:R-:W-:Y:S01]  /*14160*/  FSEL R43, R5, -INF , !P1 ;  /* 0xff800000052b7808 */ /* 0x000fe20004800000 */
[----:B------:R-:W-:Y:S01]  /*14170*/  VIADD R5, R3, 0x38 ;  /* 0x0000003803057836 */ /* 0x000fe20000000000 */
[----:B------:R-:W-:Y:S01]  /*14180*/  FSEL R235, R7, -INF , !P0 ;  /* 0xff80000007eb7808 */ /* 0x000fe20004000000 */
[----:B------:R-:W-:Y:S01]  /*14190*/  VIADD R7, R3, 0x39 ;  /* 0x0000003903077836 */ /* 0x000fe20000000000 */
[----:B------:R-:W-:-:S02]  /*141a0*/  ISETP.GE.AND P1, PT, R9, R0, PT ;  /* 0x000000000900720c */ /* 0x000fc40003f26270 */
        /* <DEDUP_REMOVED lines=31> */
[----:B------:R-:W-:Y:S01]  /*143a0*/  ISETP.GE.AND P2, PT, R5, R2, PT ;  /* 0x000000020500720c */ /* 0x000fe20003f46270 */
[----:B------:R-:W-:Y:S01]  /*143b0*/  VIADD R5, R3, 0x50 ;  /* 0x0000005003057836 */ /* 0x000fe20000000000 */
[----:B------:R-:W-:Y:S02]  /*143c0*/  FSEL R25, R25, -INF , !P5 ;  /* 0xff80000019197808 */ /* 0x000fe40006800000 */
[----:B------:R-:W-:Y:S02]  /*143d0*/  FSEL R7, R24, -INF , !P0 ;  /* 0xff80000018077808 */ /* 0x000fe40004000000 */
[----:B------:R-:W-:-:S02]  /*143e0*/  FSEL R37, R8, -INF , !P4 ;  /* 0xff80000008257808 */ /* 0x000fc40006000000 */
[----:B------:R-:W-:Y:S02]  /*143f0*/  FMNMX3.FTZ R6, R7, R25, R55, !PT ;  /* 0x0000001907067276 */ /* 0x000fe40007810037 */
[----:B------:R-:W-:Y:S02]  /*14400*/  FSEL R219, R100, -INF , !P3 ;  /* 0xff80000064db7808 */ /* 0x000fe40005800000 */
        /* <DEDUP_REMOVED lines=9> */
[----:B------:R-:W-:Y:S02]  /*144a0*/  FMNMX3.FTZ R6, R6, R23, R17, !PT ;  /* 0x0000001706067276 */ /* 0x000fe40007810011 */
[----:B------:R-:W-:Y:S02]  /*144b0*/  P2R R4, PR, RZ, 0x4 ;  /* 0x00000004ff047803 */ /* 0x000fe40000000000 */
[----:B------:R-:W-:-:S02]  /*144c0*/  FMNMX3.FTZ R6, R6, R13, R37, !PT ;  /* 0x0000000d06067276 */ /* 0x000fc40007810025 */
[C---:B------:R-:W-:Y:S02]  /*144d0*/  ISETP.GE.AND P2, PT, R5.reuse, R0, PT ;  /* 0x000000000500720c */ /* 0x040fe40003f46270 */
[----:B------:R-:W-:Y:S01]  /*144e0*/  ISETP.GE.AND P5, PT, R5, R2, PT ;  /* 0x000000020500720c */ /* 0x000fe20003fa6270 */
[----:B------:R-:W-:Y:S01]  /*144f0*/  VIADD R5, R3, 0x60 ;  /* 0x0000006003057836 */ /* 0x000fe20000000000 */
[----:B------:R-:W-:Y:S02]  /*14500*/  ISETP.GE.AND P0, PT, R9, R0, PT ;  /* 0x000000000900720c */ /* 0x000fe40003f06270 */
[----:B------:R-:W-:Y:S02]  /*14510*/  FSEL R193, R97, -INF , !P1 ;  /* 0xff80000061c17808 */ /* 0x000fe40004800000 */
[----:B------:R-:W-:Y:S02]  /*14520*/  FMNMX3.FTZ R6, R6, R35, R33, !PT ;  /* 0x0000002306067276 */ /* 0x000fe40007810021 */
        /* <DEDUP_REMOVED lines=8> */
[----:B------:R-:W-:Y:S02]  /*145b0*/  FSEL R185, R98, -INF , !P3 ;  /* 0xff80000062b97808 */ /* 0x000fe40005800000 */
[----:B------:R-:W-:Y:S02]  /*145c0*/  ISETP.NE.AND P3, PT, R4, RZ, PT ;  /* 0x000000ff0400720c */ /* 0x000fe40003f65270 */
[----:B------:R-:W-:Y:S02]  /*145d0*/  FMNMX3.FTZ R6, R6, R231, R229, !PT ;  /* 0x000000e706067276 */ /* 0x000fe400078100e5 */
[----:B------:R-:W-:Y:S02]  /*145e0*/  FMNMX3.FTZ R4, R5, R27, R49, !PT ;  /* 0x0000001b05047276 */ /* 0x000fe40007810031 */
[----:B------:R-:W-:-:S02]  /*145f0*/  FMNMX3.FTZ R6, R6, R227, R221, !PT ;  /* 0x000000e306067276 */ /* 0x000fc400078100dd */
[----:B------:R-:W-:Y:S02]  /*14600*/  FMNMX3.FTZ R4, R4, R51, R21, !PT ;  /* 0x0000003304047276 */ /* 0x000fe40007810015 */
[----:B------:R-:W-:Y:S02]  /*14610*/  FMNMX3.FTZ R6, R6, R173, R219, !PT ;  /* 0x000000ad06067276 */ /* 0x000fe400078100db */
[----:B------:R-:W-:Y:S02]  /*14620*/  FMNMX3.FTZ R4, R4, R19, R39, !PT ;  /* 0x0000001304047276 */ /* 0x000fe40007810027 */
[----:B------:R-:W-:Y:S02]  /*14630*/  FSEL R171, R88, -INF , !P0 ;  /* 0xff80000058ab7808 */ /* 0x000fe40004000000 */
[----:B------:R-:W-:Y:S02]  /*14640*/  FMNMX3.FTZ R6, R6, R177, R195, !PT ;  /* 0x000000b106067276 */ /* 0x000fe400078100c3 */
[----:B------:R-:W-:-:S02]  /*14650*/  ISETP.GE.AND P0, PT, R61, R0, PT ;  /* 0x000000003d00720c */ /* 0x000fc40003f06270 */
[----:B------:R-:W-:Y:S02]  /*14660*/  FMNMX3.FTZ R4, R4, R15, R237, !PT ;  /* 0x0000000f04047276 */ /* 0x000fe400078100ed */
[----:B------:R-:W-:Y:S02]  /*14670*/  ISETP.GE.AND P1, PT, R59, R0, PT ;  /* 0x000000003b00720c */ /* 0x000fe40003f26270 */
[----:B------:R-:W-:Y:S02]  /*14680*/  FSEL R187, R93, -INF , !P2 ;  /* 0xff8000005dbb7808 */ /* 0x000fe40005000000 */
[----:B------:R-:W-:Y:S02]  /*14690*/  FMNMX3.FTZ R6, R6, R193, R191, !PT ;  /* 0x000000c106067276 */ /* 0x000fe400078100bf */
        /* <DEDUP_REMOVED lines=11> */
[-C--:B------:R-:W-:Y:S02]  /*14750*/  ISETP.GE.AND P0, PT, R11, R0.reuse, PT ;  /* 0x000000000b00720c */ /* 0x080fe40003f06270 */
        /* <DEDUP_REMOVED lines=8> */
[----:B------:R-:W-:Y:S02]  /*147e0*/  FMNMX3.FTZ R4, R4, R155, R217, !PT ;  /* 0x0000009b04047276 */ /* 0x000fe400078100d9 */
[----:B------:R-:W-:-:S02]  /*147f0*/  FSEL R145, R77, -INF , !P0 ;  /* 0xff8000004d917808 */ /* 0x000fc40004000000 */
[----:B------:R-:W-:Y:S02]  /*14800*/  FMNMX3.FTZ R6, R6, R149, R147, !PT ;  /* 0x0000009506067276 */ /* 0x000fe40007810093 */
[----:B------:R-:W-:Y:S02]  /*14810*/  FMNMX3.FTZ R8, R4, R183, R205, !PT ;  /* 0x000000b704087276 */ /* 0x000fe400078100cd */
[----:B------:R-:W-:Y:S02]  /*14820*/  FMNMX.FTZ R4, R145, R6, !PT ;  /* 0x0000000691047209 */ /* 0x000fe40007810000 */
[----:B------:R-:W-:Y:S02]  /*14830*/  FSEL R181, R99, -INF , !P3 ;  /* 0xff80000063b57808 */ /* 0x000fe40005800000 */
        /* <DEDUP_REMOVED lines=9> */
[----:B------:R-:W-:Y:S01]  /*148d0*/  FSEL R161, R91, -INF , !P1 ;  /* 0xff8000005ba17808 */ /* 0x000fe20004800000 */
[----:B------:R-:W2:Y:S01]  /*148e0*/  SHFL.BFLY PT, R29, R4, 0x2, 0x1f ;  /* 0x0c401f00041d7f89 */ /* 0x000ea200000e0000 */
        /* <DEDUP_REMOVED lines=9> */
[----:B------:R-:W-:-:S02]  /*14980*/  FSEL R137, R78, -INF , !P1 ;  /* 0xff8000004e897808 */ /* 0x000fc40004800000 */
[----:B------:R-:W-:Y:S02]  /*14990*/  FMNMX3.FTZ R6, R6, R157, R141, !PT ;  /* 0x0000009d06067276 */ /* 0x000fe4000781008d */
[----:B------:R-:W-:Y:S02]  /*149a0*/  FSEL R67, R79, -INF , !P0 ;  /* 0xff8000004f437808 */ /* 0x000fe40004000000 */
[----:B------:R-:W-:Y:S02]  /*149b0*/  FMNMX3.FTZ R6, R6, R139, R137, !PT ;  /* 0x0000008b06067276 */ /* 0x000fe40007810089 */
[----:B--2---:R-:W-:Y:S02]  /*149c0*/  FMNMX.FTZ R29, R4, R29, !PT ;  /* 0x0000001d041d7209 */ /* 0x004fe40007810000 */
[----:B------:R-:W-:-:S03]  /*149d0*/  FMNMX.FTZ R6, R67, R6, !PT ;  /* 0x0000000643067209 */ /* 0x000fc60007810000 */
[----:B------:R-:W2:Y:S04]  /*149e0*/  SHFL.BFLY PT, R132, R29, 0x1, 0x1f ;  /* 0x0c201f001d847f89 */ /* 0x000ea800000e0000 */
[----:B------:R-:W3:Y:S01]  /*149f0*/  SHFL.BFLY PT, R3, R6, 0x2, 0x1f ;  /* 0x0c401f0006037f89 */ /* 0x000ee200000e0000 */
[----:B--2---:R-:W-:Y:S02]  /*14a00*/  FMNMX.FTZ R132, R29, R132, !PT ;  /* 0x000000841d847209 */ /* 0x004fe40007810000 */
[----:B------:R-:W-:Y:S02]  /*14a10*/  LOP3.LUT R29, R197, 0x38, RZ, 0xc0, !PT ;  /* 0x00000038c51d7812 */ /* 0x000fe400078ec0ff */
        /* <DEDUP_REMOVED lines=25> */
[----:B------:R-:W-:Y:S01]  /*14bb0*/  LOP3.LUT R4, R30, R29, RZ, 0x3c, !PT ;  /* 0x0000001d1e047212 */ /* 0x000fe200078e3cff */
[--C-:B------:R-:W-:Y:S01]  /*14bc0*/  FFMA.FTZ R169, R169, UR4, -R138.reuse ;  /* 0x00000004a9a97c23 */ /* 0x100fe2000801088a */
[C---:B------:R-:W-:Y:S01]  /*14bd0*/  FSETP.NEU.FTZ.AND P0, PT, R3.reuse, -INF , PT ;  /* 0xff8000000300780b */ /* 0x040fe20003f1d000 */
[----:B------:R-:W-:Y:S01]  /*14be0*/  FMUL.FTZ R66, R3, UR4 ;  /* 0x0000000403427c20 */ /* 0x000fe20008410000 */
[----:B------:R-:W-:Y:S01]  /*14bf0*/  LOP3.LUT R135, R4, 0x200, R75, 0xf8, !PT ;  /* 0x0000020004877812 */ /* 0x000fe200078ef84b */
[----:B------:R-:W-:Y:S01]  /*14c00*/  MUFU.EX2 R60, R60 ;  /* 0x0000003c003c7308 */ /* 0x000fe20000000800 */
[--C-:B------:R-:W-:Y:S01]  /*14c10*/  FFMA.FTZ R158, R167, UR4, -R138.reuse ;  /* 0x00000004a79e7c23 */ /* 0x100fe2000801088a */
[--C-:B------:R-:W-:Y:S01]  /*14c20*/  FFMA.FTZ R165, R165, UR4, -R138.reuse ;  /* 0x00000004a5a57c23 */ /* 0x100fe2000801088a */
[----:B------:R-:W-:Y:S01]  /*14c30*/  FSEL R66, R66, RZ, P0 ;  /* 0x000000ff42427208 */ /* 0x000fe20000000000 */
[----:B------:R-:W-:Y:S01]  /*14c40*/  FFMA.FTZ R221, R145, UR4, -R138 ;  /* 0x0000000491dd7c23 */ /* 0x000fe2000801088a */
[----:B------:R-:W-:-:S02]  /*14c50*/  ISETP.NE.AND P0, PT, R31, RZ, PT ;  /* 0x000000ff1f00720c */ /* 0x000fc40003f05270 */
[----:B------:R-:W-:Y:S01]  /*14c60*/  LEA R203, R135, UR5, 0x1 ;  /* 0x0000000587cb7c11 */ /* 0x000fe2000f8e08ff */
[--C-:B------:R-:W-:Y:S01]  /*14c70*/  FFMA.FTZ R62, R5, UR4, -R66.reuse ;  /* 0x00000004053e7c23 */ /* 0x100fe20008010842 */
[--C-:B------:R-:W-:Y:S01]  /*14c80*/  FFMA.FTZ R61, R27, UR4, -R66.reuse ;  /* 0x000000041b3d7c23 */ /* 0x100fe20008010842 */
[--C-:B------:R-:W-:Y:S01]  /*14c90*/  FFMA.FTZ R58, R49, UR4, -R66.reuse ;  /* 0x00000004313a7c23 */ /* 0x100fe20008010842 */
[----:B------:R-:W-:Y:S01]  /*14ca0*/  FFMA.FTZ R57, R51, UR4, -R66 ;  /* 0x0000000433397c23 */ /* 0x000fe20008010842 */
[C---:B------:R-:W-:Y:S01]  /*14cb0*/  VIADD R4, R203.reuse, 0xc000 ;  /* 0x0000c000cb047836 */ /* 0x040fe20000000000 */
[----:B------:R-:W1:Y:S01]  /*14cc0*/  LDSM.16.MT88.4 R68, [R203+0xc000] ;  /* 0x00c00000cb44783b */ /* 0x000e620000004200 */
[----:B------:R-:W-:Y:S01]  /*14cd0*/  VIADD R65, R203, 0xc040 ;  /* 0x0000c040cb417836 */ /* 0x000fe20000000000 */
[----:B------:R-:W3:Y:S01]  /*14ce0*/  MUFU.EX2 R59, R59 ;  /* 0x0000003b003b7308 */ /* 0x000ee20000000800 */
[----:B------:R-:W-:Y:S01]  /*14cf0*/  IMAD.IADD R136, R188, 0x1, R203 ;  /* 0x00000001bc887824 */ /* 0x000fe200078e02cb */
[----:B------:R-:W-:Y:S01]  /*14d00*/  LDSM.16.MT88.4 R100, [R203+0x10000] ;  /* 0x01000000cb64783b */ /* 0x000fe20000004200 */
[----:B------:R-:W-:-:S02]  /*14d10*/  @P0 VIADD R65, R4, 0xffffffc0 ;  /* 0xffffffc004410836 */ /* 0x000fc40000000000 */
[----:B------:R-:W-:Y:S01]  /*14d20*/  FFMA.FTZ R51, R13, UR4, -R138 ;  /* 0x000000040d337c23 */ /* 0x000fe2000801088a */
[--C-:B------:R-:W-:Y:S01]  /*14d30*/  FFMA.FTZ R54, R21, UR4, -R66.reuse ;  /* 0x0000000415367c23 */ /* 0x100fe20008010842 */
[----:B------:R-:W4:Y:S01]  /*14d40*/  LDSM.16.MT88.4 R76, [R136+0xc000] ;  /* 0x00c00000884c783b */ /* 0x000f220000004200 */
[----:B------:R-:W-:Y:S01]  /*14d50*/  IMAD.IADD R31, R188, 0x1, R65 ;  /* 0x00000001bc1f7824 */ /* 0x000fe200078e0241 */
[----:B------:R-:W-:Y:S01]  /*14d60*/  MUFU.EX2 R62, R62 ;  /* 0x0000003e003e7308 */ /* 0x000fe20000000800 */
[--C-:B------:R-:W-:Y:S01]  /*14d70*/  FFMA.FTZ R53, R19, UR4, -R66.reuse ;  /* 0x0000000413357c23 */ /* 0x100fe20008010842 */
[----:B------:R-:W5:Y:S01]  /*14d80*/  LDSM.16.MT88.4 R108, [R136+0x10000] ;  /* 0x01000000886c783b */ /* 0x000f620000004200 */
[--C-:B------:R-:W-:Y:S01]  /*14d90*/  FFMA.FTZ R50, R39, UR4, -R66.reuse ;  /* 0x0000000427327c23 */ /* 0x100fe20008010842 */
[--C-:B------:R-:W-:Y:S01]  /*14da0*/  FFMA.FTZ R49, R15, UR4, -R66.reuse ;  /* 0x000000040f317c23 */ /* 0x100fe20008010842 */
[----:B--2---:R-:W-:Y:S01]  /*14db0*/  F2FP.F16.F32.PACK_AB R116, R63, R64 ;  /* 0x000000403f74723e */ /* 0x004fe200000000ff */
[----:B------:R-:W2:Y:S01]  /*14dc0*/  LDSM.16.MT88.4 R84, [R65] ;  /* 0x000000004154783b */ /* 0x000ea20000004200 */
[--C-:B------:R-:W-:Y:S01]  /*14dd0*/  FFMA.FTZ R42, R41, UR4, -R66.reuse ;  /* 0x00000004292a7c23 */ /* 0x100fe20008010842 */
[----:B------:R-:W1:Y:S01]  /*14de0*/  MUFU.EX2 R61, R61 ;  /* 0x0000003d003d7308 */ /* 0x000e620000000800 */
[----:B---3--:R-:W-:Y:S01]  /*14df0*/  F2FP.F16.F32.PACK_AB R118, R59, R60 ;  /* 0x0000003c3b76723e */ /* 0x008fe200000000ff */
[----:B------:R-:W3:Y:S01]  /*14e00*/  LDSM.16.MT88.4 R92, [R31] ;  /* 0x000000001f5c783b */ /* 0x000ee20000004200 */
[--C-:B------:R-:W-:Y:S01]  /*14e10*/  FFMA.FTZ R46, R237, UR4, -R66.reuse ;  /* 0x00000004ed2e7c23 */ /* 0x100fe20008010842 */
[--C-:B------:R-:W-:Y:S01]  /*14e20*/  FFMA.FTZ R45, R45, UR4, -R66.reuse ;  /* 0x000000042d2d7c23 */ /* 0x100fe20008010842 */
[--C-:B------:R-:W-:Y:S01]  /*14e30*/  FFMA.FTZ R41, R235, UR4, -R66.reuse ;  /* 0x00000004eb297c23 */ /* 0x100fe20008010842 */
[----:B------:R-:W3:Y:S01]  /*14e40*/  LDSM.16.MT88.4 R112, [R65+0x4000] ;  /* 0x004000004170783b */ /* 0x000ee20000004200 */
[--C-:B------:R-:W-:Y:S01]  /*14e50*/  FFMA.FTZ R151, R151, UR4, -R66.reuse ;  /* 0x0000000497977c23 */ /* 0x100fe20008010842 */
[----:B------:R-:W-:Y:S01]  /*14e60*/  MUFU.EX2 R58, R58 ;  /* 0x0000003a003a7308 */ /* 0x000fe20000000800 */
[--C-:B------:R-:W-:Y:S01]  /*14e70*/  FFMA.FTZ R142, R223, UR4, -R66.reuse ;  /* 0x00000004df8e7c23 */ /* 0x100fe20008010842 */
[----:B------:R-:W3:Y:S01]  /*14e80*/  LDSM.16.MT88.4 R4, [R31+0x4000] ;  /* 0x004000001f04783b */ /* 0x000ee20000004200 */
[--C-:B------:R-:W-:Y:S01]  /*14e90*/  FFMA.FTZ R155, R155, UR4, -R66.reuse ;  /* 0x000000049b9b7c23 */ /* 0x100fe20008010842 */
[--C-:B------:R-:W-:Y:S01]  /*14ea0*/  FFMA.FTZ R148, R217, UR4, -R66.reuse ;  /* 0x00000004d9947c23 */ /* 0x100fe20008010842 */
[--C-:B------:R-:W-:Y:S01]  /*14eb0*/  FFMA.FTZ R183, R183, UR4, -R66.reuse ;  /* 0x00000004b7b77c23 */ /* 0x100fe20008010842 */
[----:B------:R-:W3:Y:S01]  /*14ec0*/  LDSM.16.MT88.4 R8, [R203+0xc800] ;  /* 0x00c80000cb08783b */ /* 0x000ee20000004200 */
[--C-:B------:R-:W-:Y:S01]  /*14ed0*/  FFMA.FTZ R150, R205, UR4, -R66.reuse ;  /* 0x00000004cd967c23 */ /* 0x100fe20008010842 */
[----:B------:R-:W4:Y:S01]  /*14ee0*/  MUFU.EX2 R57, R57 ;  /* 0x0000003900397308 */ /* 0x000f220000000800 */
[----:B-1----:R-:W-:Y:S01]  /*14ef0*/  F2FP.F16.F32.PACK_AB R117, R61, R62 ;  /* 0x0000003e3d75723e */ /* 0x002fe200000000ff */
[----:B------:R-:W1:Y:S01]  /*14f00*/  LDSM.16.MT88.4 R16, [R136+0xc800] ;  /* 0x00c800008810783b */ /* 0x000e620000004200 */
[--C-:B------:R-:W-:Y:S01]  /*14f10*/  FFMA.FTZ R189, R189, UR4, -R66.reuse ;  /* 0x00000004bdbd7c23 */ /* 0x100fe20008010842 */
[--C-:B------:R-:W-:Y:S01]  /*14f20*/  FFMA.FTZ R152, R185, UR4, -R66.reuse ;  /* 0x00000004b9987c23 */ /* 0x100fe20008010842 */
[--C-:B------:R-:W-:Y:S01]  /*14f30*/  FFMA.FTZ R181, R181, UR4, -R66.reuse ;  /* 0x00000004b5b57c23 */ /* 0x100fe20008010842 */
[----:B------:R-:W1:Y:S01]  /*14f40*/  LDSM.16.MT88.4 R20, [R136+0x10800] ;  /* 0x010800008814783b */ /* 0x000e620000004200 */
[--C-:B------:R-:W-:Y:S01]  /*14f50*/  FFMA.FTZ R154, R179, UR4, -R66.reuse ;  /* 0x00000004b39a7c23 */ /* 0x100fe20008010842 */
[----:B------:R-:W-:Y:S01]  /*14f60*/  MUFU.EX2 R56, R56 ;  /* 0x0000003800387308 */ /* 0x000fe20000000800 */
[--C-:B------:R-:W-:Y:S01]  /*14f70*/  FFMA.FTZ R175, R175, UR4, -R66.reuse ;  /* 0x00000004afaf7c23 */ /* 0x100fe20008010842 */
[----:B------:R-:W1:Y:S01]  /*14f80*/  LDSM.16.MT88.4 R12, [R65+0x800] ;  /* 0x00080000410c783b */ /* 0x000e620000004200 */
[--C-:B------:R-:W-:Y:S01]  /*14f90*/  FFMA.FTZ R160, R163, UR4, -R66.reuse ;  /* 0x00000004a3a07c23 */ /* 0x100fe20008010842 */
[--C-:B------:R-:W-:Y:S01]  /*14fa0*/  FFMA.FTZ R161, R161, UR4, -R66.reuse ;  /* 0x00000004a1a17c23 */ /* 0x100fe20008010842 */
[--C-:B------:R-:W-:Y:S01]  /*14fb0*/  FFMA.FTZ R159, R159, UR4, -R66.reuse ;  /* 0x000000049f9f7c23 */ /* 0x100fe20008010842 */
[----:B------:R-:W-:Y:S01]  /*14fc0*/  LDSM.16.MT88.4 R36, [R203+0x10800] ;  /* 0x01080000cb24783b */ /* 0x000fe20000004200 */
[--C-:B------:R-:W-:Y:S01]  /*14fd0*/  FFMA.FTZ R162, R157, UR4, -R66.reuse ;  /* 0x000000049da27c23 */ /* 0x100fe20008010842 */
[----:B------:R-:W1:Y:S01]  /*14fe0*/  MUFU.EX2 R55, R55 ;  /* 0x0000003700377308 */ /* 0x000e620000000800 */
[----:B----4-:R-:W-:Y:S01]  /*14ff0*/  F2FP.F16.F32.PACK_AB R119, R57, R58 ;  /* 0x0000003a3977723e */ /* 0x010fe200000000ff */
[----:B------:R-:W-:Y:S01]  /*15000*/  LDSM.16.MT88.4 R32, [R65+0x4800] ;  /* 0x004800004120783b */ /* 0x000fe20000004200 */
[----:B------:R-:W-:Y:S01]  /*15010*/  FFMA.FTZ R137, R137, UR4, -R66 ;  /* 0x0000000489897c23 */ /* 0x000fe20008010842 */
[----:B------:R-:W-:Y:S01]  /*15020*/  FADD.FTZ R63, R64, R63 ;  /* 0x0000003f403f7221 */ /* 0x000fe20000010000 */
[----:B------:R-:W-:Y:S01]  /*15030*/  FADD.FTZ R61, R62, R61 ;  /* 0x0000003d3e3d7221 */ /* 0x000fe20000010000 */
[----:B------:R-:W-:Y:S01]  /*15040*/  LDSM.16.MT88.4 R24, [R136+0xd000] ;  /* 0x00d000008818783b */ /* 0x000fe20000004200 */
[----:B------:R-:W-:Y:S01]  /*15050*/  ISETP.GT.AND P0, PT, R143, R206, PT ;  /* 0x000000ce8f00720c */ /* 0x000fe20003f04270 */
[----:B------:R-:W-:Y:S01]  /*15060*/  MUFU.EX2 R52, R52 ;  /* 0x0000003400347308 */ /* 0x000fe20000000800 */
[----:B------:R-:W-:Y:S01]  /*15070*/  HMMA.16816.F32 R128, R116, R68, RZ ;  /* 0x000000447480723c */ /* 0x000fe200000018ff */
        /* <DEDUP_REMOVED lines=8> */
[----:B------:R-:W4:Y:S01]  /*15100*/  MUFU.EX2 R53, R53 ;  /* 0x0000003500357308 */ /* 0x000f220000000800 */
[C---:B-----5:R-:W-:Y:S07]  /*15110*/  HMMA.16816.F32 R104, R116.reuse, R108, RZ ;  /* 0x0000006c7468723c */ /* 0x060fee00000018ff */
[----:B------:R-:W-:Y:S01]  /*15120*/  MUFU.EX2 R50, R50 ;  /* 0x0000003200327308 */ /* 0x000fe20000000800 */
[C---:B--2---:R-:W-:Y:S07]  /*15130*/  HMMA.16816.F32 R80, R116.reuse, R84, RZ ;  /* 0x000000547450723c */ /* 0x044fee00000018ff */
[----:B------:R-:W2:Y:S01]  /*15140*/  MUFU.EX2 R49, R49 ;  /* 0x0000003100317308 */ /* 0x000ea20000000800 */
[C---:B---3--:R-:W-:Y:S07]  /*15150*/  HMMA.16816.F32 R88, R116.reuse, R92, RZ ;  /* 0x0000005c7458723c */ /* 0x048fee00000018ff */
        /* <DEDUP_REMOVED lines=18> */
[----:B-1----:R-:W-:Y:S01]  /*15280*/  F2FP.F16.F32.PACK_AB R4, R55, R56 ;  /* 0x000000383704723e */ /* 0x002fe200000000ff */
        /* <DEDUP_REMOVED lines=57> */
[----:B-----5:R-:W-:Y:S01]  /*15620*/  F2FP.F16.F32.PACK_AB R5, R45, R46 ;  /* 0x0000002e2d05723e */ /* 0x020fe200000000ff */
        /* <DEDUP_REMOVED lines=9> */
[----:B------:R-:W3:Y:S01]  /*156c0*/  MUFU.EX2 R38, R38 ;  /* 0x0000002600267308 */ /* 0x000ee20000000800 */
[----:B------:R-:W-:Y:S01]  /*156d0*/  FADD.FTZ R42, R42, R45 ;  /* 0x0000002d2a2a7221 */ /* 0x000fe20000010000 */
[----:B------:R-:W-:-:S03]  /*156e0*/  FADD.FTZ R43, R43, R44 ;  /* 0x0000002c2b2b7221 */ /* 0x000fc60000010000 */
[----:B------:R-:W-:Y:S02]  /*156f0*/  FADD.FTZ R41, R41, R42 ;  /* 0x0000002a29297221 */ /* 0x000fe40000010000 */
        /* <DEDUP_REMOVED lines=33> */
[----:B------:R-:W-:Y:S01]  /*15910*/  LDSM.16.MT88.4 R20, [R31+0x1800] ;  /* 0x001800001f14783b */ /* 0x000fe20000004200 */
[----:B---3--:R-:W-:Y:S01]  /*15920*/  F2FP.F16.F32.PACK_AB R5, R151, R38 ;  /* 0x000000269705723e */ /* 0x008fe200000000ff */
        /* <DEDUP_REMOVED lines=70> */
[----:B------:R-:W-:Y:S01]  /*15d90*/  F2FP.F16.F32.PACK_AB R5, R181, R152 ;  /* 0x00000098b505723e */ /* 0x000fe200000000ff */
[----:B------:R-:W-:Y:S01]  /*15da0*/  FADD.FTZ R152, R152, R189 ;  /* 0x000000bd98987221 */ /* 0x000fe20000010000 */
[----:B------:R-:W-:-:S02]  /*15db0*/  F2FP.F16.F32.PACK_AB R7, R175, R154 ;  /* 0x0000009aaf07723e */ /* 0x000fc400000000ff */
[----:B-----5:R-:W-:Y:S01]  /*15dc0*/  F2FP.F16.F32.PACK_AB R6, R35, R34 ;  /* 0x000000222306723e */ /* 0x020fe200000000ff */
        /* <DEDUP_REMOVED lines=69> */
[----:B---3--:R-:W-:Y:S02]  /*16220*/  F2FP.F16.F32.PACK_AB R5, R138, R27 ;  /* 0x0000001b8a05723e */ /* 0x008fe400000000ff */
[----:B------:R-:W-:Y:S01]  /*16230*/  F2FP.F16.F32.PACK_AB R6, R221, R26 ;  /* 0x0000001add06723e */ /* 0x000fe200000000ff */
[----:B------:R-:W-:Y:S01]  /*16240*/  FADD.FTZ R21, R36, R21 ;  /* 0x0000001524157221 */ /* 0x000fe20000010000 */
[----:B-1----:R-:W-:-:S03]  /*16250*/  F2FP.F16.F32.PACK_AB R7, R66, R137 ;  /* 0x000000894207723e */ /* 0x002fc600000000ff */
[----:B------:R-:W-:-:S04]  /*16260*/  FADD.FTZ R144, R144, R21 ;  /* 0x0000001590907221 */ /* 0x000fc80000010000 */
[----:B------:R-:W-:Y:S01]  /*16270*/  FADD.FTZ R173, R173, R144 ;  /* 0x00000090adad7221 */ /* 0x000fe20000010000 */
[----:B------:R-:W-:Y:S03]  /*16280*/  HMMA.16816.F32 R72, R4, R8, R72 ;  /* 0x000000080448723c */ /* 0x000fe60000001848 */
        /* <DEDUP_REMOVED lines=21> */
[----:B------:R-:W-:-:S04]  /*163e0*/  FADD.FTZ R26, R26, R25 ;  /* 0x000000191a1a7221 */ /* 0x000fc80000010000 */
[----:B------:R-:W-:Y:S01]  /*163f0*/  FADD.FTZ R221, R221, R26 ;  /* 0x0000001adddd7221 */ /* 0x000fe20000010000 */
[C---:B------:R-:W-:Y:S01]  /*16400*/  HMMA.16816.F32 R112, R4.reuse, R10, R112 ;  /* 0x0000000a0470723c */ /* 0x040fe20000001870 */
[----:B------:R-:W1:Y:S07]  /*16410*/  LDSM.16.MT88.4 R8, [R203+0x13800] ;  /* 0x01380000cb08783b */ /* 0x000e6e0000004200 */
        /* <DEDUP_REMOVED lines=85> */
.L_x_3284:
        /* <DEDUP_REMOVED lines=8> */
.L_x_3285:
[----:B------:R-:W1:Y:S01]  /*169f0*/  LDCU.64 UR4, c[0x0][0x3c0] ;  /* 0x00007800ff0477ac */ /* 0x000e620008000a00 */
[----:B------:R-:W2:Y:S01]  /*16a00*/  S2UR UR9, SR_CgaCtaId ;  /* 0x00000000000979c3 */ /* 0x000ea20000008800 */
[----:B------:R-:W-:Y:S01]  /*16a10*/  LOP3.LUT R192, R197, 0x1f8, RZ, 0xc0, !PT ;  /* 0x000001f8c5c07812 */ /* 0x000fe200078ec0ff */
[----:B------:R-:W-:Y:S01]  /*16a20*/  IMAD.IADD R195, R204, 0x1, R188 ;  /* 0x00000001ccc37824 */ /* 0x000fe200078e02bc */
[----:B------:R-:W-:Y:S02]  /*16a30*/  LOP3.LUT R217, R28, R30, R29, 0xf6, !PT ;  /* 0x0000001e1cd97212 */ /* 0x000fe400078ef61d */
[----:B------:R-:W-:Y:S02]  /*16a40*/  LOP3.LUT R192, R192, 0x38, R199, 0x78, !PT ;  /* 0x00000038c0c07812 */ /* 0x000fe400078e78c7 */
[----:B------:R-:W-:Y:S02]  /*16a50*/  LOP3.LUT P1, RZ, R199, 0x4, RZ, 0xc0, !PT ;  /* 0x00000004c7ff7812 */ /* 0x000fe4000782c0ff */
[----:B------:R-:W-:-:S02]  /*16a60*/  LOP3.LUT R192, R192, 0x1e00, R197, 0xf8, !PT ;  /* 0x00001e00c0c07812 */ /* 0x000fc400078ef8c5 */
[----:B------:R-:W-:Y:S02]  /*16a70*/  SEL R193, R200, 0xffffffc0, !P1 ;  /* 0xffffffc0c8c17807 */ /* 0x000fe40004800000 */
[----:B------:R-:W-:Y:S01]  /*16a80*/  LOP3.LUT R140, R140, 0xfffffffe, RZ, 0xc0, !PT ;  /* 0xfffffffe8c8c7812 */ /* 0x000fe200078ec0ff */
[----:B-1----:R-:W-:Y:S02]  /*16a90*/  USHF.L.U32 UR8, UR4, 0x5, URZ ;  /* 0x0000000504087899 */ /* 0x002fe400080006ff */
[----:B------:R-:W-:-:S04]  /*16aa0*/  USHF.L.U64.HI UR4, UR4, 0x5, UR5 ;  /* 0x0000000504047899 */ /* 0x000fc80008010205 */
[----:B------:R-:W-:Y:S01]  /*16ab0*/  @P1 LOP3.LUT R140, R140, 0x1, RZ, 0xfc, !PT ;  /* 0x000000018c8c1812 */ /* 0x000fe200078efcff */
        /* <DEDUP_REMOVED lines=21> */
[----:B------:R-:W-:Y:S01]  /*16c10*/  LDGSTS.E.BYPASS.LTC128B.128 [R192+0x10800], desc[UR6][R6.64+0x80] ;  /* 0x1080008006c07fae */ /* 0x000fe2000b981a06 */
[----:B------:R-:W-:-:S02]  /*16c20*/  IMAD.IADD R193, R204, 0x1, R193 ;  /* 0x00000001ccc17824 */ /* 0x000fc400078e02c1 */
[----:B------:R-:W-:Y:S01]  /*16c30*/  IADD3.X R11, PT, PT, R13, UR4, RZ, P0, !PT ;  /* 0x000000040d0b7c10 */ /* 0x000fe200087fe4ff */
[----:B------:R-:W-:Y:S01]  /*16c40*/  LDGSTS.E.BYPASS.LTC128B.128 [R192+0xd000], desc[UR6][R4.64] ;  /* 0x0d00000004c07fae */ /* 0x000fe2000b981a06 */
[----:B------:R-:W-:Y:S01]  /*16c50*/  IADD3 R14, P0, PT, R10, UR8, RZ ;  /* 0x000000080a0e7c10 */ /* 0x000fe2000ff1e0ff */
[C---:B------:R-:W-:Y:S02]  /*16c60*/  IMAD.IADD R205, R188.reuse, 0x1, R203 ;  /* 0x00000001bccd7824 */ /* 0x040fe400078e02cb */
[----:B------:R-:W-:Y:S01]  /*16c70*/  LDGSTS.E.BYPASS.LTC128B.128 [R192+0x11000], desc[UR6][R4.64+0x80] ;  /* 0x1100008004c07fae */ /* 0x000fe2000b981a06 */
[----:B------:R-:W-:Y:S01]  /*16c80*/  IADD3.X R15, PT, PT, R11, UR4, RZ, P0, !PT ;  /* 0x000000040b0f7c10 */ /* 0x000fe200087fe4ff */
[----:B------:R-:W-:Y:S01]  /*16c90*/  IMAD.IADD R194, R188, 0x1, R193 ;  /* 0x00000001bcc27824 */ /* 0x000fe200078e02c1 */
        /* <DEDUP_REMOVED lines=8> */
[----:B------:R-:W-:Y:S04]  /*16d20*/  LDGSTS.E.BYPASS.LTC128B.128 [R192+0xf000], desc[UR6][R14.64] ;  /* 0x0f0000000ec07fae */ /* 0x000fe8000b981a06 */
[----:B------:R1:W-:Y:S04]  /*16d30*/  LDGSTS.E.BYPASS.LTC128B.128 [R192+0x13000], desc[UR6][R14.64+0x80] ;  /* 0x130000800ec07fae */ /* 0x0003e8000b981a06 */
        /* <DEDUP_REMOVED lines=53> */
[----:B------:R-:W3:Y:S07]  /*17090*/  LDSM.16.M88.4 R136, [R193+0x6000] ;  /* 0x00600000c188783b */ /* 0x000eee0000000200 */
[C---:B------:R-:W-:Y:S08]  /*170a0*/  HMMA.16816.F32 R24, R160.reuse, R144, R24 ;  /* 0x00000090a018723c */ /* 0x040ff00000001818 */
[----:B------:R-:W-:Y:S01]  /*170b0*/  HMMA.16816.F32 R20, R160, R146, R20 ;  /* 0x00000092a014723c */ /* 0x000fe20000001814 */
[----:B------:R-:W4:Y:S07]  /*170c0*/  LDSM.16.M88.4 R144, [R193+0x7000] ;  /* 0x00700000c190783b */ /* 0x000f2e0000000200 */
        /* <DEDUP_REMOVED lines=13> */
[C---:B------:R-:W-:Y:S01]  /*171a0*/  HMMA.16816.F32 R44, R160.reuse, R186, R44 ;  /* 0x000000baa02c723c */ /* 0x040fe2000000182c */
[----:B------:R-:W5:Y:S07]  /*171b0*/  LDSM.16.M88.4 R184, [R194+0x4800] ;  /* 0x00480000c2b8783b */ /* 0x000f6e0000000200 */
[C---:B------:R-:W-:Y:S08]  /*171c0*/  HMMA.16816.F32 R176, R160.reuse, R164, R176 ;  /* 0x000000a4a0b0723c */ /* 0x040ff000000018b0 */
[----:B------:R-:W-:Y:S01]  /*171d0*/  HMMA.16816.F32 R172, R160, R166, R172 ;  /* 0x000000a6a0ac723c */ /* 0x000fe200000018ac */
[----:B------:R-:W5:Y:S04]  /*171e0*/  LDSM.16.M88.4 R160, [R194+0x7800] ;  /* 0x00780000c2a0783b */ /* 0x000f680000000200 */
[----:B------:R-:W-:Y:S03]  /*171f0*/  LDSM.16.M88.4 R164, [R194+0x5800] ;  /* 0x00580000c2a4783b */ /* 0x000fe60000000200 */
        /* <DEDUP_REMOVED lines=10> */
[C---:B------:R-:W-:Y:S01]  /*172a0*/  HMMA.16816.F32 R44, R8.reuse, R150, R44 ;  /* 0x00000096082c723c */ /* 0x040fe2000000182c */
[----:B------:R-:W4:Y:S07]  /*172b0*/  LDSM.16.M88.4 R148, [R204+0x8000] ;  /* 0x00800000cc94783b */ /* 0x000f2e0000000200 */
[C---:B--2---:R-:W-:Y:S08]  /*172c0*/  HMMA.16816.F32 R176, R8.reuse, R140, R176 ;  /* 0x0000008c08b0723c */ /* 0x044ff000000018b0 */
[----:B------:R-:W-:Y:S01]  /*172d0*/  HMMA.16816.F32 R172, R8, R142, R172 ;  /* 0x0000008e08ac723c */ /* 0x000fe200000018ac */
[----:B------:R-:W2:Y:S04]  /*172e0*/  LDSM.16.M88.4 R140, [R204+0x9000] ;  /* 0x00900000cc8c783b */ /* 0x000ea80000000200 */
[----:B------:R-:W2:Y:S03]  /*172f0*/  LDSM.16.M88.4 R8, [R204+0x9800] ;  /* 0x00980000cc08783b */ /* 0x000ea60000000200 */
[C---:B-1----:R-:W-:Y:S08]  /*17300*/  HMMA.16816.F32 R24, R152.reuse, R4, R24 ;  /* 0x000000049818723c */ /* 0x042ff00000001818 */
[C---:B------:R-:W-:Y:S01]  /*17310*/  HMMA.16816.F32 R20, R152.reuse, R6, R20 ;  /* 0x000000069814723c */ /* 0x040fe20000001814 */
[----:B------:R-:W1:Y:S07]  /*17320*/  LDSM.16.M88.4 R4, [R204+0xa800] ;  /* 0x00a80000cc04783b */ /* 0x000e6e0000000200 */
[C---:B-----5:R-:W-:Y:S08]  /*17330*/  HMMA.16816.F32 R56, R152.reuse, R184, R56 ;  /* 0x000000b89838723c */ /* 0x060ff00000001838 */
[C---:B------:R-:W-:Y:S01]  /*17340*/  HMMA.16816.F32 R52, R152.reuse, R186, R52 ;  /* 0x000000ba9834723c */ /* 0x040fe20000001834 */
[----:B------:R-:W-:Y:S07]  /*17350*/  LDSM.16.M88.4 R184, [R196+0x2000] ;  /* 0x00200000c4b8783b */ /* 0x000fee0000000200 */
[C---:B------:R-:W-:Y:S08]  /*17360*/  HMMA.16816.F32 R176, R152.reuse, R160, R176 ;  /* 0x000000a098b0723c */ /* 0x040ff000000018b0 */
[C---:B------:R-:W-:Y:S01]  /*17370*/  HMMA.16816.F32 R172, R152.reuse, R162, R172 ;  /* 0x000000a298ac723c */ /* 0x040fe200000018ac */
[----:B------:R-:W5:Y:S07]  /*17380*/  LDSM.16.M88.4 R160, [R204+0xb800] ;  /* 0x00b80000cca0783b */ /* 0x000f6e0000000200 */
[C---:B------:R-:W-:Y:S08]  /*17390*/  HMMA.16816.F32 R64, R152.reuse, R188, R64 ;  /* 0x000000bc9840723c */ /* 0x040ff00000001840 */
[C---:B------:R-:W-:Y:S08]  /*173a0*/  HMMA.16816.F32 R60, R152.reuse, R190, R60 ;  /* 0x000000be983c723c */ /* 0x040ff0000000183c */
[C---:B------:R-:W-:Y:S08]  /*173b0*/  HMMA.16816.F32 R48, R152.reuse, R180, R48 ;  /* 0x000000b49830723c */ /* 0x040ff00000001830 */
[C---:B------:R-:W-:Y:S01]  /*173c0*/  HMMA.16816.F32 R44, R152.reuse, R182, R44 ;  /* 0x000000b6982c723c */ /* 0x040fe2000000182c */
[----:B------:R-:W-:Y:S07]  /*173d0*/  LDSM.16.M88.4 R180, [R195+0xb800] ;  /* 0x00b80000c3b4783b */ /* 0x000fee0000000200 */
[C---:B---3--:R-:W-:Y:S08]  /*173e0*/  HMMA.16816.F32 R32, R152.reuse, R136, R32 ;  /* 0x000000889820723c */ /* 0x048ff00000001820 */
[C---:B------:R-:W-:Y:S01]  /*173f0*/  HMMA.16816.F32 R28, R152.reuse, R138, R28 ;  /* 0x0000008a981c723c */ /* 0x040fe2000000181c */
[----:B------:R-:W3:Y:S07]  /*17400*/  LDSM.16.M88.4 R136, [R204+0xb000] ;  /* 0x00b00000cc88783b */ /* 0x000eee0000000200 */
[C---:B------:R-:W-:Y:S08]  /*17410*/  HMMA.16816.F32 R40, R152.reuse, R164, R40 ;  /* 0x000000a49828723c */ /* 0x040ff00000001828 */
[----:B------:R-:W-:Y:S01]  /*17420*/  HMMA.16816.F32 R36, R152, R166, R36 ;  /* 0x000000a69824723c */ /* 0x000fe20000001824 */
[----:B------:R-:W3:Y:S07]  /*17430*/  LDSM.16.M88.4 R164, [R204+0xa000] ;  /* 0x00a00000cca4783b */ /* 0x000eee0000000200 */
        /* <DEDUP_REMOVED lines=15> */
[----:B------:R-:W2:Y:S07]  /*17530*/  LDSM.16.M88.4 R8, [R195+0xa000] ;  /* 0x00a00000c308783b */ /* 0x000eae0000000200 */
[C---:B-1----:R-:W-:Y:S08]  /*17540*/  HMMA.16816.F32 R24, R156.reuse, R4, R24 ;  /* 0x000000049c18723c */ /* 0x042ff00000001818 */
[C---:B------:R-:W-:Y:S01]  /*17550*/  HMMA.16816.F32 R20, R156.reuse, R6, R20 ;  /* 0x000000069c14723c */ /* 0x040fe20000001814 */
[----:B------:R-:W1:Y:S07]  /*17560*/  LDSM.16.M88.4 R4, [R195+0xa800] ;  /* 0x00a80000c304783b */ /* 0x000e6e0000000200 */
        /* <DEDUP_REMOVED lines=9> */
[----:B------:R-:W-:Y:S03]  /*17600*/  LDSM.16.M88.4 R156, [R193+0x9000] ;  /* 0x00900000c19c783b */ /* 0x000fe60000000200 */
[C---:B----4-:R-:W-:Y:S08]  /*17610*/  HMMA.16816.F32 R48, R184.reuse, R144, R48 ;  /* 0x00000090b830723c */ /* 0x050ff00000001830 */
[C---:B------:R-:W-:Y:S01]  /*17620*/  HMMA.16816.F32 R44, R184.reuse, R146, R44 ;  /* 0x00000092b82c723c */ /* 0x040fe2000000182c */
[----:B------:R-:W4:Y:S07]  /*17630*/  LDSM.16.M88.4 R144, [R193+0xa800] ;  /* 0x00a80000c190783b */ /* 0x000f2e0000000200 */
        /* <DEDUP_REMOVED lines=9> */
[C---:B-1----:R-:W-:Y:S08]  /*176d0*/  HMMA.16816.F32 R24, R184.reuse, R4, R24 ;  /* 0x00000004b818723c */ /* 0x042ff00000001818 */
[C---:B------:R-:W-:Y:S01]  /*176e0*/  HMMA.16816.F32 R20, R184.reuse, R6, R20 ;  /* 0x00000006b814723c */ /* 0x040fe20000001814 */
[----:B------:R-:W1:Y:S07]  /*176f0*/  LDSM.16.M88.4 R4, [R194+0x8000] ;  /* 0x00800000c204783b */ /* 0x000e6e0000000200 */
[C---:B------:R-:W-:Y:S08]  /*17700*/  HMMA.16816.F32 R64, R184.reuse, R152, R64 ;  /* 0x00000098b840723c */ /* 0x040ff00000001840 */
[----:B------:R-:W-:Y:S01]  /*17710*/  HMMA.16816.F32 R60, R184, R154, R60 ;  /* 0x0000009ab83c723c */ /* 0x000fe2000000183c */
[----:B------:R-:W-:Y:S07]  /*17720*/  LDSM.16.M88.4 R152, [R193+0x9800] ;  /* 0x00980000c198783b */ /* 0x000fee0000000200 */
[C---:B-----5:R-:W-:Y:S08]  /*17730*/  HMMA.16816.F32 R56, R168.reuse, R160, R56 ;  /* 0x000000a0a838723c */ /* 0x060ff00000001838 */
[----:B------:R-:W-:Y:S01]  /*17740*/  HMMA.16816.F32 R52, R168, R162, R52 ;  /* 0x000000a2a834723c */ /* 0x000fe20000001834 */
[----:B------:R-:W5:Y:S07]  /*17750*/  LDSM.16.M88.4 R160, [R194+0x8800] ;  /* 0x00880000c2a0783b */ /* 0x000f6e0000000200 */
[C---:B---3--:R-:W-:Y:S08]  /*17760*/  HMMA.16816.F32 R16, R184.reuse, R136, R16 ;  /* 0x00000088b810723c */ /* 0x048ff00000001810 */
[----:B------:R-:W-:Y:S01]  /*17770*/  HMMA.16816.F32 R12, R184, R138, R12 ;  /* 0x0000008ab80c723c */ /* 0x000fe2000000180c */
[----:B------:R-:W3:Y:S07]  /*17780*/  LDSM.16.M88.4 R136, [R193+0xb800] ;  /* 0x00b80000c188783b */ /* 0x000eee0000000200 */
[C---:B------:R-:W-:Y:S08]  /*17790*/  HMMA.16816.F32 R64, R168.reuse, R164, R64 ;  /* 0x000000a4a840723c */ /* 0x040ff00000001840 */
[C---:B------:R-:W-:Y:S08]  /*177a0*/  HMMA.16816.F32 R60, R168.reuse, R166, R60 ;  /* 0x000000a6a83c723c */ /* 0x040ff0000000183c */
[----:B----4-:R-:W-:Y:S01]  /*177b0*/  HMMA.16816.F32 R24, R168, R144, R24 ;  /* 0x00000090a818723c */ /* 0x010fe20000001818 */
[----:B------:R-:W-:-:S05]  /*177c0*/  IMAD.SHL.U32 R144, R199, 0x2, RZ ;  /* 0x00000002c7907824 */ /* 0x000fca00078e00ff */
[----:B------:R-:W-:Y:S02]  /*177d0*/  LOP3.LUT R144, R144, 0x6, RZ, 0xc0, !PT ;  /* 0x0000000690907812 */ /* 0x000fe400078ec0ff */
[----:B--2---:R-:W-:Y:S03]  /*177e0*/  HMMA.16816.F32 R16, R168, R140, R16 ;  /* 0x0000008ca810723c */ /* 0x004fe60000001810 */
[----:B------:R-:W-:-:S05]  /*177f0*/  IMAD R144, R133, 0x80, R144 ;  /* 0x0000008085907824 */ /* 0x000fca00078e0290 */
[----:B------:R-:W-:Y:S01]  /*17800*/  HMMA.16816.F32 R12, R168, R142, R12 ;  /* 0x0000008ea80c723c */ /* 0x000fe2000000180c */
[----:B------:R-:W2:Y:S07]  /*17810*/  LDSM.16.M88.4 R140, [R194+0x9000] ;  /* 0x00900000c28c783b */ /* 0x000eae0000000200 */
[----:B-1----:R-:W-:Y:S01]  /*17820*/  HMMA.16816.F32 R64, R8, R4, R64 ;  /* 0x000000040840723c */ /* 0x002fe20000001840 */
[----:B------:R-:W-:-:S05]  /*17830*/  VIADD R5, R144, 0xffffff00 ;  /* 0xffffff0090057836 */ /* 0x000fca0000000000 */
[C---:B------:R-:W-:Y:S02]  /*17840*/  ISETP.GE.AND P2, PT, R5.reuse, R0, PT ;  /* 0x000000000500720c */ /* 0x040fe40003f46270 */
[----:B------:R-:W-:Y:S01]  /*17850*/  HMMA.16816.F32 R176, R184, R180, R176 ;  /* 0x000000b4b8b0723c */ /* 0x000fe200000018b0 */
[----:B------:R-:W-:Y:S01]  /*17860*/  ISETP.GE.AND P0, PT, R5, R2, PT ;  /* 0x000000020500720c */ /* 0x000fe20003f06270 */
[----:B------:R-:W-:-:S05]  /*17870*/  VIADD R5, R144, 0xffffff08 ;  /* 0xffffff0890057836 */ /* 0x000fca0000000000 */
[C---:B------:R-:W-:Y:S01]  /*17880*/  ISETP.GE.AND P6, PT, R5.reuse, R0, PT ;  /* 0x000000000500720c */ /* 0x040fe20003fc6270 */
[----:B------:R-:W-:Y:S01]  /*17890*/  HMMA.16816.F32 R60, R8, R6, R60 ;  /* 0x00000006083c723c */ /* 0x000fe2000000183c */
[----:B------:R-:W-:Y:S01]  /*178a0*/  VIADD R7, R144, 0xffffff01 ;  /* 0xffffff0190077836 */ /* 0x000fe20000000000 */
[----:B------:R-:W-:-:S04]  /*178b0*/  ISETP.GE.AND P5, PT, R5, R2, PT ;  /* 0x000000020500720c */ /* 0x000fc80003fa6270 */
[C---:B------:R-:W-:Y:S02]  /*178c0*/  ISETP.GE.AND P1, PT, R7.reuse, R0, PT ;  /* 0x000000000700720c */ /* 0x040fe40003f26270 */
[C---:B-----5:R-:W-:Y:S01]  /*178d0*/  HMMA.16816.F32 R56, R8.reuse, R160, R56 ;  /* 0x000000a00838723c */ /* 0x060fe20000001838 */
[----:B------:R-:W-:Y:S02]  /*178e0*/  ISETP.GE.AND P3, PT, R7, R2, PT ;  /* 0x000000020700720c */ /* 0x000fe40003f66270 */
[----:B------:R-:W1:Y:S02]  /*178f0*/  LDSM.16.M88.4 R4, [R194+0x9800] ;  /* 0x00980000c204783b */ /* 0x000e640000000200 */
[----:B------:R-:W-:Y:S01]  /*17900*/  FSEL R203, R67, -INF , !P3 ;  /* 0xff80000043cb7808 */ /* 0x000fe20005800000 */
[----:B------:R-:W-:Y:S02]  /*17910*/  VIADD R67, R144, 0xffffff11 ;  /* 0xffffff1190437836 */ /* 0x000fe40000000000 */
[----:B------:R-:W-:Y:S03]  /*17920*/  HMMA.16816.F32 R52, R8, R162, R52 ;  /* 0x000000a20834723c */ /* 0x000fe60000001834 */
[----:B------:R-:W-:-:S02]  /*17930*/  FSEL R229, R62, -INF , !P5 ;  /* 0xff8000003ee57808 */ /* 0x000fc40006800000 */
[----:B------:R-:W-:-:S03]  /*17940*/  ISETP.GE.AND P5, PT, R67, R0, PT ;  /* 0x000000004300720c */ /* 0x000fc60003fa6270 */
[----:B------:R-:W-:Y:S01]  /*17950*/  HMMA.16816.F32 R20, R168, R146, R20 ;  /* 0x00000092a814723c */ /* 0x000fe20000001814 */
[----:B------:R-:W-:Y:S01]  /*17960*/  FSEL R146, R65, -INF , !P1 ;  /* 0xff80000041927808 */ /* 0x000fe20004800000 */
[----:B------:R-:W-:-:S05]  /*17970*/  VIADD R65, R144, 0xffffff10 ;  /* 0xffffff1090417836 */ /* 0x000fca0000000000 */
[----:B------:R-:W-:Y:S01]  /*17980*/  ISETP.GE.AND P1, PT, R65, R0, PT ;  /* 0x000000004100720c */ /* 0x000fe20003f26270 */
[----:B------:R-:W-:Y:S01]  /*17990*/  HMMA.16816.F32 R48, R168, R156, R48 ;  /* 0x0000009ca830723c */ /* 0x000fe20000001830 */
[----:B------:R-:W-:Y:S02]  /*179a0*/  FSEL R157, R66, -INF , !P0 ;  /* 0xff800000429d7808 */ /* 0x000fe40004000000 */
[----:B------:R-:W-:-:S05]  /*179b0*/  FSEL R66, R56, -INF , !P1 ;  /* 0xff80000038427808 */ /* 0x000fca0004800000 */
[----:B---3--:R-:W-:Y:S01]  /*179c0*/  HMMA.16816.F32 R176, R168, R136, R176 ;  /* 0x00000088a8b0723c */ /* 0x008fe200000018b0 */
[----:B------:R-:W-:-:S05]  /*179d0*/  VIADD R137, R144, 0xffffff09 ;  /* 0xffffff0990897836 */ /* 0x000fca0000000000 */
[----:B------:R-:W-:Y:S02]  /*179e0*/  ISETP.GE.AND P4, PT, R137, R0, PT ;  /* 0x000000008900720c */ /* 0x000fe40003f86270 */
        /* <DEDUP_REMOVED lines=8> */
[----:B------:R-:W-:-:S02]  /*17a70*/  ISETP.GE.AND P1, PT, R65, R0, PT ;  /* 0x000000004100720c */ /* 0x000fc40003f26270 */
[-C--:B------:R-:W-:Y:S02]  /*17a80*/  ISETP.GE.AND P4, PT, R67, R2.reuse, PT ;  /* 0x000000024300720c */ /* 0x080fe40003f86270 */
[----:B------:R-:W-:Y:S02]  /*17a90*/  FSEL R67, R58, -INF , !P2 ;  /* 0xff8000003a437808 */ /* 0x000fe40005000000 */
[----:B------:R-:W-:Y:S01]  /*17aa0*/  FSEL R56, R53, -INF , !P1 ;  /* 0xff80000035387808 */ /* 0x000fe20004800000 */
[----:B------:R-:W-:Y:S01]  /*17ab0*/  HMMA.16816.F32 R40, R168, R152, R40 ;  /* 0x00000098a828723c */ /* 0x000fe20000001828 */
[----:B------:R-:W-:Y:S01]  /*17ac0*/  FSEL R231, R63, -INF , !P0 ;  /* 0xff8000003fe77808 */ /* 0x000fe20004000000 */
[----:B------:R-:W-:Y:S01]  /*17ad0*/  VIADD R53, R144, 0xffffff28 ;  /* 0xffffff2890357836 */ /* 0x000fe20000000000 */
[----:B------:R-:W-:Y:S02]  /*17ae0*/  ISETP.GE.AND P2, PT, R65, R2, PT ;  /* 0x000000024100720c */ /* 0x000fe40003f46270 */
[----:B------:R-:W-:-:S02]  /*17af0*/  ISETP.GE.AND P3, PT, R61, R0, PT ;  /* 0x000000003d00720c */ /* 0x000fc40003f66270 */
[----:B------:R-:W-:Y:S01]  /*17b00*/  ISETP.GE.AND P0, PT, R61, R2, PT ;  /* 0x000000023d00720c */ /* 0x000fe20003f06270 */
[----:B--2---:R-:W-:Y:S01]  /*17b10*/  HMMA.16816.F32 R48, R8, R140, R48 ;  /* 0x0000008c0830723c */ /* 0x004fe20000001830 */
[----:B------:R-:W-:Y:S02]  /*17b20*/  FSEL R225, R55, -INF , !P2 ;  /* 0xff80000037e17808 */ /* 0x000fe40005000000 */
[----:B------:R-:W-:Y:S02]  /*17b30*/  FSEL R58, R52, -INF , !P3 ;  /* 0xff800000343a7808 */ /* 0x000fe40005800000 */
[----:B------:R-:W-:Y:S02]  /*17b40*/  FSEL R65, R54, -INF , !P0 ;  /* 0xff80000036417808 */ /* 0x000fe40004000000 */
[C---:B------:R-:W-:Y:S01]  /*17b50*/  ISETP.GE.AND P1, PT, R53.reuse, R0, PT ;  /* 0x000000003500720c */ /* 0x040fe20003f26270 */
[----:B------:R-:W-:Y:S01]  /*17b60*/  HMMA.16816.F32 R36, R168, R154, R36 ;  /* 0x0000009aa824723c */ /* 0x000fe20000001824 */
[----:B------:R-:W-:-:S02]  /*17b70*/  ISETP.GE.AND P2, PT, R53, R2, PT ;  /* 0x000000023500720c */ /* 0x000fc40003f46270 */
[----:B------:R-:W2:Y:S01]  /*17b80*/  LDSM.16.M88.4 R52, [R194+0xa800] ;  /* 0x00a80000c234783b */ /* 0x000ea20000000200 */
[----:B------:R-:W-:Y:S01]  /*17b90*/  FSEL R64, R57, -INF , !P5 ;  /* 0xff80000039407808 */ /* 0x000fe20006800000 */
[C---:B------:R-:W-:Y:S01]  /*17ba0*/  VIADD R57, R144.reuse, 0xffffff20 ;  /* 0xffffff2090397836 */ /* 0x040fe20000000000 */
[----:B------:R-:W-:Y:S01]  /*17bb0*/  FSEL R227, R59, -INF , !P4 ;  /* 0xff8000003be37808 */ /* 0x000fe20006000000 */
[----:B------:R-:W-:Y:S01]  /*17bc0*/  VIADD R59, R144, 0xffffff21 ;  /* 0xffffff21903b7836 */ /* 0x000fe20000000000 */
[----:B------:R-:W-:Y:S01]  /*17bd0*/  HMMA.16816.F32 R28, R168, R150, R28 ;  /* 0x00000096a81c723c */ /* 0x000fe2000000181c */
[----:B------:R-:W-:Y:S02]  /*17be0*/  FSEL R150, R60, -INF , !P6 ;  /* 0xff8000003c967808 */ /* 0x000fe40007000000 */
[----:B------:R-:W3:Y:S01]  /*17bf0*/  LDSM.16.M88.4 R60, [R194+0xa000] ;  /* 0x00a00000c23c783b */ /* 0x000ee20000000200 */
[C---:B------:R-:W-:Y:S02]  /*17c00*/  ISETP.GE.AND P5, PT, R57.reuse, R0, PT ;  /* 0x000000003900720c */ /* 0x040fe40003fa6270 */
[----:B------:R-:W-:-:S02]  /*17c10*/  ISETP.GE.AND P4, PT, R57, R2, PT ;  /* 0x000000023900720c */ /* 0x000fc40003f86270 */
[C---:B------:R-:W-:Y:S01]  /*17c20*/  HMMA.16816.F32 R44, R8.reuse, R142, R44 ;  /* 0x0000008e082c723c */ /* 0x040fe2000000182c */
[----:B------:R-:W-:Y:S01]  /*17c30*/  FSEL R230, R48, -INF , !P5 ;  /* 0xff80000030e67808 */ /* 0x000fe20006800000 */
[----:B------:R-:W-:Y:S01]  /*17c40*/  VIADD R143, R133, 0xfffffffe ;  /* 0xfffffffe858f7836 */ /* 0x000fe20000000000 */
[----:B------:R-:W-:Y:S02]  /*17c50*/  FSEL R223, R50, -INF , !P4 ;  /* 0xff80000032df7808 */ /* 0x000fe40006000000 */
[C---:B------:R-:W-:Y:S02]  /*17c60*/  ISETP.GE.AND P3, PT, R59.reuse, R0, PT ;  /* 0x000000003b00720c */ /* 0x040fe40003f66270 */
[----:B------:R-:W-:Y:S01]  /*17c70*/  ISETP.GE.AND P0, PT, R59, R2, PT ;  /* 0x000000023b00720c */ /* 0x000fe20003f06270 */
[----:B-1----:R-:W-:Y:S01]  /*17c80*/  HMMA.16816.F32 R40, R8, R4, R40 ;  /* 0x000000040828723c */ /* 0x002fe20000001828 */
[----:B------:R-:W-:Y:S01]  /*17c90*/  VIADD R5, R144, 0xffffff29 ;  /* 0xffffff2990057836 */ /* 0x000fe20000000000 */
[----:B------:R-:W-:-:S02]  /*17ca0*/  FSEL R226, R49, -INF , !P3 ;  /* 0xff80000031e27808 */ /* 0x000fc40005800000 */
[----:B------:R-:W-:Y:S02]  /*17cb0*/  FSEL R217, R51, -INF , !P0 ;  /* 0xff80000033d97808 */ /* 0x000fe40004000000 */
[C---:B------:R-:W-:Y:S02]  /*17cc0*/  ISETP.GE.AND P5, PT, R5.reuse, R0, PT ;  /* 0x000000000500720c */ /* 0x040fe40003fa6270 */
[----:B------:R-:W-:Y:S01]  /*17cd0*/  ISETP.GE.AND P4, PT, R5, R2, PT ;  /* 0x000000020500720c */ /* 0x000fe20003f86270 */
[C---:B------:R-:W-:Y:S01]  /*17ce0*/  VIADD R5, R144.reuse, 0xffffff30 ;  /* 0xffffff3090057836 */ /* 0x040fe20000000000 */
[----:B------:R-:W-:Y:S01]  /*17cf0*/  HMMA.16816.F32 R36, R8, R6, R36 ;  /* 0x000000060824723c */ /* 0x000fe20000001824 */
[----:B------:R-:W-:Y:S01]  /*17d00*/  VIADD R7, R144, 0xffffff31 ;  /* 0xffffff3190077836 */ /* 0x000fe20000000000 */
[----:B------:R-:W-:Y:S02]  /*17d10*/  FSEL R228, R44, -INF , !P1 ;  /* 0xff8000002ce47808 */ /* 0x000fe40004800000 */
[----:B------:R-:W-:-:S02]  /*17d20*/  ISETP.GE.AND P3, PT, R5, R0, PT ;  /* 0x000000000500720c */ /* 0x000fc40003f66270 */
[----:B------:R-:W-:Y:S01]  /*17d30*/  ISETP.GE.AND P0, PT, R5, R2, PT ;  /* 0x000000020500720c */ /* 0x000fe20003f06270 */
[----:B------:R-:W-:Y:S01]  /*17d40*/  VIADD R5, R144, 0xffffff38 ;  /* 0xffffff3890057836 */ /* 0x000fe20000000000 */
[----:B------:R-:W-:Y:S01]  /*17d50*/  FSEL R205, R46, -INF , !P2 ;  /* 0xff8000002ecd7808 */ /* 0x000fe20005000000 */
[C---:B--2---:R-:W-:Y:S01]  /*17d60*/  HMMA.16816.F32 R24, R8.reuse, R52, R24 ;  /* 0x000000340818723c */ /* 0x044fe20000001818 */
[----:B------:R-:W-:Y:S01]  /*17d70*/  FSEL R224, R45, -INF , !P5 ;  /* 0xff8000002de07808 */ /* 0x000fe20006800000 */
[----:B------:R-:W-:Y:S01]  /*17d80*/  VIADD R45, R144, 0xffffff39 ;  /* 0xffffff39902d7836 */ /* 0x000fe20000000000 */
[----:B------:R-:W-:Y:S02]  /*17d90*/  FSEL R159, R47, -INF , !P4 ;  /* 0xff8000002f9f7808 */ /* 0x000fe40006000000 */
[C---:B------:R-:W-:Y:S02]  /*17da0*/  ISETP.GE.AND P1, PT, R7.reuse, R0, PT ;  /* 0x000000000700720c */ /* 0x040fe40003f26270 */
[----:B------:R-:W-:Y:S01]  /*17db0*/  ISETP.GE.AND P2, PT, R7, R2, PT ;  /* 0x000000020700720c */ /* 0x000fe20003f46270 */
[----:B------:R-:W-:Y:S01]  /*17dc0*/  HMMA.16816.F32 R52, R8, R54, R20 ;  /* 0x000000360834723c */ /* 0x000fe20000001814 */
[C---:B------:R-:W-:Y:S01]  /*17dd0*/  ISETP.GE.AND P5, PT, R5.reuse, R0, PT ;  /* 0x000000000500720c */ /* 0x040fe20003fa6270 */
[----:B------:R-:W1:Y:S01]  /*17de0*/  LDSM.16.M88.4 R20, [R194+0xb800] ;  /* 0x00b80000c214783b */ /* 0x000e620000000200 */
[----:B------:R-:W-:-:S02]  /*17df0*/  ISETP.GE.AND P4, PT, R5, R2, PT ;  /* 0x000000020500720c */ /* 0x000fc40003f86270 */
[----:B------:R-:W-:Y:S01]  /*17e00*/  FSEL R195, R42, -INF , !P0 ;  /* 0xff8000002ac37808 */ /* 0x000fe20004000000 */
[----:B------:R-:W2:Y:S01]  /*17e10*/  LDSM.16.M88.4 R4, [R194+0xb000] ;  /* 0x00b00000c204783b */ /* 0x000ea20000000200 */
[----:B------:R-:W-:Y:S01]  /*17e20*/  FSEL R218, R41, -INF , !P1 ;  /* 0xff80000029da7808 */ /* 0x000fe20004800000 */
[----:B---3--:R-:W-:Y:S01]  /*17e30*/  HMMA.16816.F32 R32, R8, R60, R32 ;  /* 0x0000003c0820723c */ /* 0x008fe20000001820 */
[----:B------:R-:W-:Y:S01]  /*17e40*/  FSEL R193, R43, -INF , !P2 ;  /* 0xff8000002bc17808 */ /* 0x000fe20005000000 */
[C---:B------:R-:W-:Y:S01]  /*17e50*/  VIADD R41, R144.reuse, 0xffffff40 ;  /* 0xffffff4090297836 */ /* 0x040fe20000000000 */
[----:B------:R-:W-:Y:S01]  /*17e60*/  ISETP.GE.AND P0, PT, R45, R2, PT ;  /* 0x000000022d00720c */ /* 0x000fe20003f06270 */
[----:B------:R-:W-:Y:S01]  /*17e70*/  VIADD R43, R144, 0xffffff41 ;  /* 0xffffff41902b7836 */ /* 0x000fe20000000000 */
[----:B------:R-:W-:Y:S01]  /*17e80*/  FSEL R220, R36, -INF , !P5 ;  /* 0xff80000024dc7808 */ /* 0x000fe20006800000 */
[----:B------:R-:W-:-:S04]  /*17e90*/  DEPBAR.LE SB0, 0x0 ;  /* 0x000080000000791a */ /* 0x000fc80000000000 */
[----:B------:R-:W-:Y:S01]  /*17ea0*/  HMMA.16816.F32 R28, R8, R62, R28 ;  /* 0x0000003e081c723c */ /* 0x000fe2000000181c */
[----:B------:R-:W-:Y:S01]  /*17eb0*/  FSEL R191, R39, -INF , !P0 ;  /* 0xff80000027bf7808 */ /* 0x000fe20004000000 */
[----:B------:R-:W-:Y:S01]  /*17ec0*/  VIADD R39, R144, 0xffffff49 ;  /* 0xffffff4990277836 */ /* 0x000fe20000000000 */
[----:B------:R-:W-:Y:S02]  /*17ed0*/  FSEL R222, R40, -INF , !P3 ;  /* 0xff80000028de7808 */ /* 0x000fe40005800000 */
[-C--:B------:R-:W-:Y:S02]  /*17ee0*/  ISETP.GE.AND P1, PT, R41, R0.reuse, PT ;  /* 0x000000002900720c */ /* 0x080fe40003f26270 */
[-C--:B------:R-:W-:Y:S01]  /*17ef0*/  ISETP.GE.AND P5, PT, R43, R0.reuse, PT ;  /* 0x000000002b00720c */ /* 0x080fe20003fa6270 */
[----:B------:R-:W-:Y:S01]  /*17f00*/  HMMA.16816.F32 R172, R184, R182, R172 ;  /* 0x000000b6b8ac723c */ /* 0x000fe200000018ac */
[----:B------:R-:W-:Y:S02]  /*17f10*/  ISETP.GE.AND P3, PT, R45, R0, PT ;  /* 0x000000002d00720c */ /* 0x000fe40003f66270 */
[----:B------:R-:W-:-:S02]  /*17f20*/  FSEL R161, R38, -INF , !P4 ;  /* 0xff80000026a17808 */ /* 0x000fc40006000000 */
[----:B------:R-:W-:Y:S02]  /*17f30*/  FSEL R196, R32, -INF , !P1 ;  /* 0xff80000020c47808 */ /* 0x000fe40004800000 */
[----:B------:R-:W-:Y:S01]  /*17f40*/  FSEL R190, R33, -INF , !P5 ;  /* 0xff80000021be7808 */ /* 0x000fe20006800000 */
[C---:B------:R-:W-:Y:S01]  /*17f50*/  VIADD R33, R144.reuse, 0xffffff50 ;  /* 0xffffff5090217836 */ /* 0x040fe20000000000 */
[-C--:B------:R-:W-:Y:S02]  /*17f60*/  ISETP.GE.AND P2, PT, R41, R2.reuse, PT ;  /* 0x000000022900720c */ /* 0x080fe40003f46270 */
[----:B------:R-:W-:Y:S01]  /*17f70*/  FSEL R216, R37, -INF , !P3 ;  /* 0xff80000025d87808 */ /* 0x000fe20005800000 */
[----:B------:R-:W-:Y:S01]  /*17f80*/  VIADD R37, R144, 0xffffff48 ;  /* 0xffffff4890257836 */ /* 0x000fe20000000000 */
[----:B------:R-:W-:Y:S02]  /*17f90*/  ISETP.GE.AND P4, PT, R43, R2, PT ;  /* 0x000000022b00720c */ /* 0x000fe40003f86270 */
[----:B------:R-:W-:Y:S01]  /*17fa0*/  ISETP.GE.AND P1, PT, R39, R0, PT ;  /* 0x000000002700720c */ /* 0x000fe20003f26270 */
[----:B-1----:R-:W-:Y:S01]  /*17fb0*/  HMMA.16816.F32 R176, R8, R20, R176 ;  /* 0x0000001408b0723c */ /* 0x002fe200000018b0 */
[----:B------:R-:W-:-:S02]  /*17fc0*/  FSEL R189, R34, -INF , !P2 ;  /* 0xff80000022bd7808 */ /* 0x000fc40005000000 */
[----:B------:R-:W-:Y:S01]  /*17fd0*/  FSEL R187, R35, -INF , !P4 ;  /* 0xff80000023bb7808 */ /* 0x000fe20006000000 */
[C---:B------:R-:W-:Y:S01]  /*17fe0*/  VIADD R35, R144.reuse, 0xffffff51 ;  /* 0xffffff5190237836 */ /* 0x040fe20000000000 */
[----:B------:R-:W-:Y:S01]  /*17ff0*/  FSEL R188, R29, -INF , !P1 ;  /* 0xff8000001dbc7808 */ /* 0x000fe20004800000 */
[C---:B------:R-:W-:Y:S01]  /*18000*/  VIADD R29, R144.reuse, 0xffffff58 ;  /* 0xffffff58901d7836 */ /* 0x040fe20000000000 */
[----:B------:R-:W-:Y:S01]  /*18010*/  ISETP.GE.AND P2, PT, R39, R2, PT ;  /* 0x000000022700720c */ /* 0x000fe20003f46270 */
[----:B--2---:R-:W-:Y:S01]  /*18020*/  HMMA.16816.F32 R16, R8, R4, R16 ;  /* 0x000000040810723c */ /* 0x004fe20000001810 */
[C---:B------:R-:W-:Y:S01]  /*18030*/  ISETP.GE.AND P5, PT, R33.reuse, R0, PT ;  /* 0x000000002100720c */ /* 0x040fe20003fa6270 */
[----:B------:R-:W-:Y:S01]  /*18040*/  VIADD R5, R144, 0xffffff59 ;  /* 0xffffff5990057836 */ /* 0x000fe20000000000 */
[----:B------:R-:W-:Y:S02]  /*18050*/  ISETP.GE.AND P4, PT, R33, R2, PT ;  /* 0x000000022100720c */ /* 0x000fe40003f86270 */
[----:B------:R-:W-:-:S02]  /*18060*/  ISETP.GE.AND P3, PT, R37, R0, PT ;  /* 0x000000002500720c */ /* 0x000fc40003f66270 */
[----:B------:R-:W-:Y:S01]  /*18070*/  ISETP.GE.AND P0, PT, R37, R2, PT ;  /* 0x000000022500720c */ /* 0x000fe20003f06270 */
[----:B------:R-:W-:Y:S01]  /*18080*/  HMMA.16816.F32 R12, R8, R6, R12 ;  /* 0x00000006080c723c */ /* 0x000fe2000000180c */
[----:B------:R-:W-:Y:S01]  /*18090*/  FSEL R183, R31, -INF , !P2 ;  /* 0xff8000001fb77808 */ /* 0x000fe20005000000 */
[----:B------:R-:W-:Y:S01]  /*180a0*/  VIADD R7, R144, 0xffffff61 ;  /* 0xffffff6190077836 */ /* 0x000fe20000000000 */
[----:B------:R-:W-:Y:S02]  /*180b0*/  FSEL R186, R24, -INF , !P5 ;  /* 0xff80000018ba7808 */ /* 0x000fe40006800000 */
[----:B------:R-:W-:Y:S02]  /*180c0*/  FSEL R181, R26, -INF , !P4 ;  /* 0xff8000001ab57808 */ /* 0x000fe40006000000 */
[----:B------:R-:W-:Y:S01]  /*180d0*/  FSEL R208, R28, -INF , !P3 ;  /* 0xff8000001cd07808 */ /* 0x000fe20005800000 */
[----:B------:R-:W-:Y:S01]  /*180e0*/  HMMA.16816.F32 R172, R168, R138, R172 ;  /* 0x0000008aa8ac723c */ /* 0x000fe200000018ac */
[----:B------:R-:W-:Y:S01]  /*180f0*/  FSEL R185, R30, -INF , !P0 ;  /* 0xff8000001eb97808 */ /* 0x000fe20004000000 */
[----:B------:R-:W-:Y:S01]  /*18100*/  BAR.SYNC.DEFER_BLOCKING 0x0 ;  /* 0x0000000000007b1d */ /* 0x000fe20000010000 */
[----:B------:R-:W-:-:S02]  /*18110*/  ISETP.GE.AND P1, PT, R29, R0, PT ;  /* 0x000000001d00720c */ /* 0x000fc40003f26270 */
[----:B------:R-:W-:Y:S02]  /*18120*/  ISETP.GE.AND P2, PT, R29, R2, PT ;  /* 0x000000021d00720c */ /* 0x000fe40003f46270 */
[C---:B------:R-:W-:Y:S02]  /*18130*/  ISETP.GE.AND P5, PT, R5.reuse, R0, PT ;  /* 0x000000000500720c */ /* 0x040fe40003fa6270 */
[----:B------:R-:W-:Y:S01]  /*18140*/  ISETP.GE.AND P4, PT, R5, R2, PT ;  /* 0x000000020500720c */ /* 0x000fe20003f86270 */
[----:B------:R-:W-:Y:S01]  /*18150*/  VIADD R5, R144, 0xffffff60 ;  /* 0xffffff6090057836 */ /* 0x000fe20000000000 */
[C---:B------:R-:W-:Y:S02]  /*18160*/  ISETP.GE.AND P3, PT, R35.reuse, R0, PT ;  /* 0x000000002300720c */ /* 0x040fe40003f66270 */
[----:B------:R-:W-:Y:S02]  /*18170*/  ISETP.GE.AND P0, PT, R35, R2, PT ;  /* 0x000000022300720c */ /* 0x000fe40003f06270 */
[----:B------:R-:W-:-:S02]  /*18180*/  FSEL R184, R52, -INF , !P1 ;  /* 0xff80000034b87808 */ /* 0x000fc40004800000 */
[----:B------:R-:W-:Y:S02]  /*18190*/  FSEL R163, R54, -INF , !P2 ;  /* 0xff80000036a37808 */ /* 0x000fe40005000000 */
[----:B------:R-:W-:Y:S01]  /*181a0*/  FSEL R182, R25, -INF , !P3 ;  /* 0xff80000019b67808 */ /* 0x000fe20005800000 */
[----:B------:R-:W-:Y:S01]  /*181b0*/  HMMA.16816.F32 R172, R8, R22, R172 ;  /* 0x0000001608ac723c */ /* 0x000fe200000018ac */
        /* <DEDUP_REMOVED lines=10> */
[C---:B------:R-:W-:Y:S02]  /*18260*/  ISETP.GE.AND P3, PT, R7.reuse, R0, PT ;  /* 0x000000000700720c */ /* 0x040fe40003f66270 */
[----:B------:R-:W-:Y:S01]  /*18270*/  ISETP.GE.AND P1, PT, R7, R2, PT ;  /* 0x000000020700720c */ /* 0x000fe20003f26270 */
[----:B------:R-:W-:Y:S01]  /*18280*/  VIADD R7, R144, 0xffffff71 ;  /* 0xffffff7190077836 */ /* 0x000fe20000000000 */
[----:B------:R-:W-:-:S02]  /*18290*/  ISETP.GE.AND P5, PT, R5, R0, PT ;  /* 0x000000000500720c */ /* 0x000fc40003fa6270 */
[----:B------:R-:W-:Y:S02]  /*182a0*/  FSEL R165, R55, -INF , !P4 ;  /* 0xff80000037a57808 */ /* 0x000fe40006000000 */
[----:B------:R-:W-:Y:S02]  /*182b0*/  FSEL R164, R12, -INF , !P5 ;  /* 0xff8000000ca47808 */ /* 0x000fe40006800000 */
[----:B------:R-:W-:Y:S02]  /*182c0*/  ISETP.GE.AND P5, PT, R7, R0, PT ;  /* 0x000000000700720c */ /* 0x000fe40003fa6270 */
[----:B------:R-:W-:Y:S01]  /*182d0*/  ISETP.GE.AND P4, PT, R5, R2, PT ;  /* 0x000000020500720c */ /* 0x000fe20003f86270 */
[----:B------:R-:W-:Y:S01]  /*182e0*/  VIADD R5, R144, 0xffffff70 ;  /* 0xffffff7090057836 */ /* 0x000fe20000000000 */
[----:B------:R-:W-:Y:S02]  /*182f0*/  FSEL R141, R177, -INF , !P5 ;  /* 0xff800000b18d7808 */ /* 0x000fe40006800000 */
[----:B------:R-:W-:-:S02]  /*18300*/  ISETP.GT.AND P5, PT, R143, R206, PT ;  /* 0x000000ce8f00720c */ /* 0x000fc40003fa4270 */
[----:B------:R-:W-:Y:S02]  /*18310*/  FSEL R136, R18, -INF , !P0 ;  /* 0xff80000012887808 */ /* 0x000fe40004000000 */
[----:B------:R-:W-:Y:S02]  /*18320*/  FSEL R139, R19, -INF , !P2 ;  /* 0xff800000138b7808 */ /* 0x000fe40005000000 */
[----:B------:R-:W-:Y:S02]  /*18330*/  FSEL R137, R14, -INF , !P4 ;  /* 0xff8000000e897808 */ /* 0x000fe40006000000 */
[C---:B------:R-:W-:Y:S02]  /*18340*/  ISETP.GE.AND P2, PT, R5.reuse, R0, PT ;  /* 0x000000000500720c */ /* 0x040fe40003f46270 */
[-C--:B------:R-:W-:Y:S01]  /*18350*/  ISETP.GE.AND P0, PT, R5, R2.reuse, PT ;  /* 0x000000020500720c */ /* 0x080fe20003f06270 */
[C---:B------:R-:W-:Y:S01]  /*18360*/  VIADD R5, R144.reuse, 0xffffff79 ;  /* 0xffffff7990057836 */ /* 0x040fe20000000000 */
[----:B------:R-:W-:Y:S01]  /*18370*/  ISETP.GE.AND P4, PT, R7, R2, PT ;  /* 0x000000020700720c */ /* 0x000fe20003f86270 */
[----:B------:R-:W-:Y:S01]  /*18380*/  VIADD R7, R144, 0xffffff78 ;  /* 0xffffff7890077836 */ /* 0x000fe20000000000 */
[----:B------:R-:W-:-:S02]  /*18390*/  FSEL R160, R13, -INF , !P3 ;  /* 0xff8000000da07808 */ /* 0x000fc40005800000 */
[----:B------:R-:W-:Y:S02]  /*183a0*/  FSEL R140, R176, -INF , !P2 ;  /* 0xff800000b08c7808 */ /* 0x000fe40005000000 */
[-C--:B------:R-:W-:Y:S02]  /*183b0*/  ISETP.GE.AND P3, PT, R7, R0.reuse, PT ;  /* 0x000000000700720c */ /* 0x080fe40003f66270 */
[----:B------:R-:W-:Y:S02]  /*183c0*/  ISETP.GE.AND P2, PT, R5, R0, PT ;  /* 0x000000000500720c */ /* 0x000fe40003f46270 */
[----:B------:R-:W-:Y:S02]  /*183d0*/  FSEL R138, R15, -INF , !P1 ;  /* 0xff8000000f8a7808 */ /* 0x000fe40004800000 */
[----:B------:R-:W-:Y:S02]  /*183e0*/  FSEL R0, R178, -INF , !P0 ;  /* 0xff800000b2007808 */ /* 0x000fe40004000000 */
[----:B------:R-:W-:-:S02]  /*183f0*/  ISETP.GE.AND P1, PT, R7, R2, PT ;  /* 0x000000020700720c */ /* 0x000fc40003f26270 */
[----:B------:R-:W-:Y:S02]  /*18400*/  ISETP.GE.AND P0, PT, R5, R2, PT ;  /* 0x000000020500720c */ /* 0x000fe40003f06270 */
        /* <DEDUP_REMOVED lines=18> */
[----:B------:R-:W-:-:S05]  /*18530*/  ISETP.GE.AND P3, PT, R6, RZ, PT ;  /* 0x000000ff0600720c */ /* 0x000fca0003f66270 */
        /* <DEDUP_REMOVED lines=50> */
.L_x_3287:
        /* <DEDUP_REMOVED lines=8> */
.L_x_3288:
        /* <DEDUP_REMOVED lines=37> */
.L_x_3286:
        /* <DEDUP_REMOVED lines=34> */
[----:B------:R-:W2:Y:S03]  /*18d50*/  SHFL.BFLY PT, R7, R6, 0x2, 0x1f ;  /* 0x0c401f0006077f89 */ /* 0x000ea600000e0000 */
[----:B------:R-:W-:Y:S01]  /*18d60*/  SEL R158, R201, 0xffffffe0, !P2 ;  /* 0xffffffe0c99e7807 */ /* 0x000fe20005000000 */
[----:B------:R-:W3:Y:S01]  /*18d70*/  SHFL.BFLY PT, R5, R4, 0x2, 0x1f ;  /* 0x0c401f0004057f89 */ /* 0x000ee200000e0000 */
[----:B------:R-:W-:-:S02]  /*18d80*/  LOP3.LUT P2, RZ, R199, 0x4, RZ, 0xc0, !PT ;  /* 0x00000004c7ff7812 */ /* 0x000fc4000784c0ff */
        /* <DEDUP_REMOVED lines=11> */
[----:B------:R-:W-:-:S03]  /*18e40*/  FSETP.NEU.FTZ.AND P0, PT, R134, -INF , PT ;  /* 0xff8000008600780b */ /* 0x000fc60003f1d000 */
[--C-:B------:R-:W-:Y:S01]  /*18e50*/  FFMA.FTZ R152, R150, UR4, -R155.reuse ;  /* 0x0000000496987c23 */ /* 0x100fe2000801089b */
[----:B------:R-:W-:Y:S01]  /*18e60*/  FSEL R150, R4, RZ, P0 ;  /* 0x000000ff04967208 */ /* 0x000fe20000000000 */
[----:B------:R-:W-:Y:S01]  /*18e70*/  FFMA.FTZ R153, R146, UR4, -R155 ;  /* 0x0000000492997c23 */ /* 0x000fe2000801089b */
[----:B------:R-:W-:Y:S01]  /*18e80*/  FSEL R6, R134, RZ, P0 ;  /* 0x000000ff86067208 */ /* 0x000fe20000000000 */
[----:B------:R-:W-:Y:S01]  /*18e90*/  FADD.FTZ R4, R132, -R5 ;  /* 0x8000000584047221 */ /* 0x000fe20000010000 */
[--C-:B------:R-:W-:Y:S01]  /*18ea0*/  FFMA.FTZ R154, R148, UR4, -R155.reuse ;  /* 0x00000004949a7c23 */ /* 0x100fe2000801089b */
[----:B------:R-:W-:Y:S01]  /*18eb0*/  FFMA.FTZ R146, R203, UR4, -R150 ;  /* 0x00000004cb927c23 */ /* 0x000fe20008010896 */
[----:B------:R-:W-:Y:S01]  /*18ec0*/  LEA R203, R135, UR5, 0x1 ;  /* 0x0000000587cb7c11 */ /* 0x000fe2000f8e08ff */
[----:B------:R-:W-:Y:S01]  /*18ed0*/  FADD.FTZ R6, R3, -R6 ;  /* 0x8000000603067221 */ /* 0x000fe20000010000 */
[--C-:B------:R-:W-:Y:S01]  /*18ee0*/  FFMA.FTZ R148, R157, UR4, -R150.reuse ;  /* 0x000000049d947c23 */ /* 0x100fe20008010896 */
[----:B------:R-:W-:Y:S01]  /*18ef0*/  FMUL.FTZ R157, R4, UR4 ;  /* 0x00000004049d7c20 */ /* 0x000fe20008410000 */
[----:B------:R-:W-:Y:S01]  /*18f00*/  IADD3 R3, PT, PT, R158, R203, RZ ;  /* 0x000000cb9e037210 */ /* 0x000fe20007ffe0ff */
[--C-:B------:R-:W-:Y:S01]  /*18f10*/  FFMA.FTZ R151, R156, UR4, -R155.reuse ;  /* 0x000000049c977c23 */ /* 0x100fe2000801089b */
[--C-:B------:R-:W-:Y:S01]  /*18f20*/  FFMA.FTZ R132, R231, UR4, -R150.reuse ;  /* 0x00000004e7847c23 */ /* 0x100fe20008010896 */
[----:B------:R-:W-:Y:S01]  /*18f30*/  FMUL.FTZ R156, R6, UR4 ;  /* 0x00000004069c7c20 */ /* 0x000fe20008410000 */
[--C-:B------:R-:W-:Y:S01]  /*18f40*/  FFMA.FTZ R229, R229, UR4, -R150.reuse ;  /* 0x00000004e5e57c23 */ /* 0x100fe20008010896 */
[----:B------:R-:W1:Y:S01]  /*18f50*/  LDSM.16.MT88.4 R20, [R3+0xc000] ;  /* 0x00c000000314783b */ /* 0x000e620000004200 */
[----:B------:R-:W2:Y:S01]  /*18f60*/  MUFU.EX2 R157, R157 ;  /* 0x0000009d009d7308 */ /* 0x000ea20000000800 */
[----:B------:R-:W-:Y:S01]  /*18f70*/  IADD3 R16, PT, PT, R203, 0xc000, RZ ;  /* 0x0000c000cb107810 */ /* 0x000fe20007ffe0ff */
[--C-:B------:R-:W-:Y:S01]  /*18f80*/  FFMA.FTZ R168, R220, UR4, -R155.reuse ;  /* 0x00000004dca87c23 */ /* 0x100fe2000801089b */
[----:B------:R-:W3:Y:S01]  /*18f90*/  LDSM.16.MT88.4 R44, [R203+0x10000] ;  /* 0x01000000cb2c783b */ /* 0x000ee20000004200 */
[--C-:B------:R-:W-:Y:S01]  /*18fa0*/  FFMA.FTZ R170, R193, UR4, -R150.reuse ;  /* 0x00000004c1aa7c23 */ /* 0x100fe20008010896 */
[--C-:B------:R-:W-:Y:S01]  /*18fb0*/  FFMA.FTZ R161, R161, UR4, -R150.reuse ;  /* 0x00000004a1a17c23 */ /* 0x100fe20008010896 */
[--C-:B------:R-:W-:Y:S01]  /*18fc0*/  FFMA.FTZ R172, R191, UR4, -R150.reuse ;  /* 0x00000004bfac7c23 */ /* 0x100fe20008010896 */
[----:B------:R-:W4:Y:S01]  /*18fd0*/  LDSM.16.MT88.4 R12, [R203+0xc000] ;  /* 0x00c00000cb0c783b */ /* 0x000f220000004200 */
        /* <DEDUP_REMOVED lines=9> */
[-C--:B--2---:R-:W-:Y:S01]  /*19070*/  FMUL.FTZ R8, R128, R157.reuse ;  /* 0x0000009d80087220 */ /* 0x084fe20000410000 */
[----:B------:R-:W-:Y:S01]  /*19080*/  IADD3 R128, PT, PT, R203, 0xc040, RZ ;  /* 0x0000c040cb807810 */ /* 0x000fe20007ffe0ff */
[-C--:B------:R-:W-:Y:S01]  /*19090*/  FMUL.FTZ R17, R73, R157.reuse ;  /* 0x0000009d49117220 */ /* 0x080fe20000410000 */
[----:B------:R-:W-:Y:S01]  /*190a0*/  @P2 IADD3 R128, PT, PT, R16, -0x40, RZ ;  /* 0xffffffc010802810 */ /* 0x000fe20007ffe0ff */
[-C--:B------:R-:W-:Y:S01]  /*190b0*/  FMUL.FTZ R16, R72, R157.reuse ;  /* 0x0000009d48107220 */ /* 0x080fe20000410000 */
[-C--:B------:R-:W-:Y:S01]  /*190c0*/  FMUL.FTZ R76, R76, R157.reuse ;  /* 0x0000009d4c4c7220 */ /* 0x080fe20000410000 */
[-C--:B------:R-:W-:Y:S01]  /*190d0*/  FMUL.FTZ R77, R77, R157.reuse ;  /* 0x0000009d4d4d7220 */ /* 0x080fe20000410000 */
[----:B------:R-:W-:Y:S01]  /*190e0*/  MUFU.EX2 R152, R152 ;  /* 0x0000009800987308 */ /* 0x000fe20000000800 */
[----:B------:R-:W2:Y:S01]  /*190f0*/  LDSM.16.MT88.4 R28, [R128] ;  /* 0x00000000801c783b */ /* 0x000ea20000004200 */
[----:B------:R-:W-:Y:S01]  /*19100*/  IADD3 R158, PT, PT, R158, R128, RZ ;  /* 0x000000809e9e7210 */ /* 0x000fe20007ffe0ff */
[-C--:B------:R-:W-:Y:S01]  /*19110*/  FMUL.FTZ R24, R80, R157.reuse ;  /* 0x0000009d50187220 */ /* 0x080fe20000410000 */
[-C--:B------:R-:W-:Y:S01]  /*19120*/  FMUL.FTZ R25, R81, R157.reuse ;  /* 0x0000009d51197220 */ /* 0x080fe20000410000 */
[----:B------:R-:W-:Y:S01]  /*19130*/  LDSM.16.MT88.4 R60, [R128+0x4000] ;  /* 0x00400000803c783b */ /* 0x000fe20000004200 */
[-C--:B------:R-:W-:Y:S01]  /*19140*/  FMUL.FTZ R40, R96, R157.reuse ;  /* 0x0000009d60287220 */ /* 0x080fe20000410000 */
[-C--:B------:R-:W-:Y:S01]  /*19150*/  FMUL.FTZ R41, R97, R157.reuse ;  /* 0x0000009d61297220 */ /* 0x080fe20000410000 */
[----:B------:R-:W1:Y:S01]  /*19160*/  MUFU.EX2 R151, R151 ;  /* 0x0000009700977308 */ /* 0x000e620000000800 */
[----:B-----5:R-:W-:Y:S01]  /*19170*/  F2FP.F16.F32.PACK_AB R4, R153, R154 ;  /* 0x0000009a9904723e */ /* 0x020fe200000000ff */
[----:B------:R-:W5:Y:S01]  /*19180*/  LDSM.16.MT88.4 R36, [R158] ;  /* 0x000000009e24783b */ /* 0x000f620000004200 */
        /* <DEDUP_REMOVED lines=37> */
[----:B------:R-:W3:Y:S01]  /*193e0*/  MUFU.EX2 R156, R156 ;  /* 0x0000009c009c7308 */ /* 0x000ee20000000800 */
[--C-:B------:R-:W-:Y:S01]  /*193f0*/  FFMA.FTZ R167, R167, UR4, -R150.reuse ;  /* 0x00000004a7a77c23 */ /* 0x100fe20008010896 */
[--C-:B------:R-:W-:Y:S01]  /*19400*/  FFMA.FTZ R163, R163, UR4, -R150.reuse ;  /* 0x00000004a3a37c23 */ /* 0x100fe20008010896 */
[----:B------:R-:W-:Y:S01]  /*19410*/  FFMA.FTZ R186, R165, UR4, -R150 ;  /* 0x00000004a5ba7c23 */ /* 0x000fe20008010896 */
[----:B------:R-:W-:Y:S01]  /*19420*/  FFMA.FTZ R154, R221, R157, R154 ;  /* 0x0000009ddd9a7223 */ /* 0x000fe2000001009a */
[--C-:B------:R-:W-:Y:S01]  /*19430*/  FFMA.FTZ R165, R166, UR4, -R155.reuse ;  /* 0x00000004a6a57c23 */ /* 0x100fe2000801089b */
[--C-:B------:R-:W-:Y:S01]  /*19440*/  FFMA.FTZ R162, R162, UR4, -R155.reuse ;  /* 0x00000004a2a27c23 */ /* 0x100fe2000801089b */
[--C-:B------:R-:W-:Y:S01]  /*19450*/  FFMA.FTZ R181, R164, UR4, -R155.reuse ;  /* 0x00000004a4b57c23 */ /* 0x100fe2000801089b */
[----:B------:R-:W-:Y:S01]  /*19460*/  MUFU.EX2 R97, R97 ;  /* 0x0000006100617308 */ /* 0x000fe20000000800 */
        /* <DEDUP_REMOVED lines=15> */
[----:B------:R-:W-:Y:S01]  /*19560*/  LDSM.16.MT88.4 R80, [R3+0xc800] ;  /* 0x00c800000350783b */ /* 0x000fe20000004200 */
[C---:B------:R-:W-:Y:S01]  /*19570*/  HMMA.16816.F32 R16, R4.reuse, R20, R16 ;  /* 0x000000140410723c */ /* 0x040fe20000001810 */
        /* <DEDUP_REMOVED lines=8> */
[----:B------:R-:W1:Y:S01]  /*19600*/  LDSM.16.MT88.4 R76, [R158+0x4000] ;  /* 0x004000009e4c783b */ /* 0x000e620000004200 */
[-C--:B------:R-:W-:Y:S01]  /*19610*/  FMUL.FTZ R70, R70, R156.reuse ;  /* 0x0000009c46467220 */ /* 0x080fe20000410000 */
[-C--:B------:R-:W-:Y:S01]  /*19620*/  FMUL.FTZ R71, R71, R156.reuse ;  /* 0x0000009c47477220 */ /* 0x080fe20000410000 */
[----:B------:R-:W3:Y:S01]  /*19630*/  MUFU.EX2 R98, R98 ;  /* 0x0000006200627308 */ /* 0x000ee20000000800 */
        /* <DEDUP_REMOVED lines=19> */
[C---:B----4-:R-:W-:Y:S01]  /*19770*/  HMMA.16816.F32 R8, R4.reuse, R12, R8 ;  /* 0x0000000c0408723c */ /* 0x050fe20000001808 */
[-C--:B------:R-:W-:Y:S01]  /*19780*/  FMUL.FTZ R111, R111, R156.reuse ;  /* 0x0000009c6f6f7220 */ /* 0x080fe20000410000 */
[-C--:B------:R-:W-:Y:S01]  /*19790*/  FMUL.FTZ R114, R114, R156.reuse ;  /* 0x0000009c72727220 */ /* 0x080fe20000410000 */
[-C--:B------:R-:W-:Y:S01]  /*197a0*/  FMUL.FTZ R115, R115, R156.reuse ;  /* 0x0000009c73737220 */ /* 0x080fe20000410000 */
[----:B------:R-:W-:Y:S01]  /*197b0*/  LDSM.16.MT88.4 R64, [R128+0x800] ;  /* 0x000800008040783b */ /* 0x000fe20000004200 */
[-C--:B------:R-:W-:Y:S01]  /*197c0*/  FMUL.FTZ R118, R118, R156.reuse ;  /* 0x0000009c76767220 */ /* 0x080fe20000410000 */
[-C--:B------:R-:W-:Y:S01]  /*197d0*/  FMUL.FTZ R119, R119, R156.reuse ;  /* 0x0000009c77777220 */ /* 0x080fe20000410000 */
[----:B------:R-:W4:Y:S01]  /*197e0*/  MUFU.EX2 R102, R102 ;  /* 0x0000006600667308 */ /* 0x000f220000000800 */
[C---:B------:R-:W-:Y:S01]  /*197f0*/  HMMA.16816.F32 R12, R4.reuse, R14, R68 ;  /* 0x0000000e040c723c */ /* 0x040fe20000001844 */
[-C--:B------:R-:W-:Y:S01]  /*19800*/  FMUL.FTZ R68, R120, R157.reuse ;  /* 0x0000009d78447220 */ /* 0x080fe20000410000 */
[----:B------:R-:W-:Y:S01]  /*19810*/  FMUL.FTZ R69, R121, R157 ;  /* 0x0000009d79457220 */ /* 0x000fe20000410000 */
[-C--:B------:R-:W-:Y:S01]  /*19820*/  FMUL.FTZ R70, R122, R156.reuse ;  /* 0x0000009c7a467220 */ /* 0x080fe20000410000 */
[-C--:B------:R-:W-:Y:S01]  /*19830*/  FMUL.FTZ R71, R123, R156.reuse ;  /* 0x0000009c7b477220 */ /* 0x080fe20000410000 */
[----:B------:R-:W-:Y:S01]  /*19840*/  LDSM.16.MT88.4 R72, [R158+0x800] ;  /* 0x000800009e48783b */ /* 0x000fe20000004200 */
[----:B------:R-:W-:Y:S01]  /*19850*/  FFMA.FTZ R130, R218, UR4, -R155 ;  /* 0x00000004da827c23 */ /* 0x000fe2000801089b */
[----:B------:R-:W-:Y:S01]  /*19860*/  MUFU.EX2 R101, R101 ;  /* 0x0000006500657308 */ /* 0x000fe20000000800 */
[C---:B--2---:R-:W-:Y:S01]  /*19870*/  HMMA.16816.F32 R24, R4.reuse, R28, R24 ;  /* 0x0000001c0418723c */ /* 0x044fe20000001818 */
[----:B------:R-:W-:Y:S01]  /*19880*/  LDSM.16.MT88.4 R88, [R128+0x4800] ;  /* 0x004800008058783b */ /* 0x000fe20000004200 */
[----:B------:R-:W-:Y:S01]  /*19890*/  FFMA.FTZ R131, R195, UR4, -R150 ;  /* 0x00000004c3837c23 */ /* 0x000fe20008010896 */
[----:B------:R-:W-:Y:S01]  /*198a0*/  FFMA.FTZ R219, R219, R156, R148 ;  /* 0x0000009cdbdb7223 */ /* 0x000fe20000010094 */
[----:B------:R-:W-:Y:S01]  /*198b0*/  FADD.FTZ R152, R152, R153 ;  /* 0x0000009998987221 */ /* 0x000fe20000010000 */
[--C-:B------:R-:W-:Y:S01]  /*198c0*/  FFMA.FTZ R140, R140, UR4, -R155.reuse ;  /* 0x000000048c8c7c23 */ /* 0x100fe2000801089b */
        /* <DEDUP_REMOVED lines=10> */
[----:B-----5:R-:W-:Y:S01]  /*19970*/  HMMA.16816.F32 R32, R4, R36, R32 ;  /* 0x000000240420723c */ /* 0x020fe20000001820 */
[--C-:B------:R-:W-:Y:S01]  /*19980*/  FFMA.FTZ R0, R0, UR4, -R150.reuse ;  /* 0x0000000400007c23 */ /* 0x100fe20008010896 */
[----:B------:R-:W-:Y:S01]  /*19990*/  FADD.FTZ R132, R132, R135 ;  /* 0x0000008784847221 */ /* 0x000fe20000010000 */
[--C-:B------:R-:W-:Y:S01]  /*199a0*/  FFMA.FTZ R147, R147, UR4, -R150.reuse ;  /* 0x0000000493937c23 */ /* 0x100fe20008010896 */
[--C-:B------:R-:W-:Y:S01]  /*199b0*/  FFMA.FTZ R145, R145, UR4, -R150.reuse ;  /* 0x0000000491917c23 */ /* 0x100fe20008010896 */
[----:B------:R-:W-:-:S02]  /*199c0*/  FFMA.FTZ R2, R2, UR4, -R150 ;  /* 0x0000000402027c23 */ /* 0x000fc40008010896 */
        /* <DEDUP_REMOVED lines=18> */
[----:B---3--:R-:W-:Y:S01]  /*19af0*/  F2FP.F16.F32.PACK_AB R76, R98, R97 ;  /* 0x00000061624c723e */ /* 0x008fe200000000ff */
[----:B------:R-:W-:Y:S01]  /*19b00*/  FADD.FTZ R97, R97, R152 ;  /* 0x0000009861617221 */ /* 0x000fe20000010000 */
[----:B----4-:R-:W-:Y:S01]  /*19b10*/  F2FP.F16.F32.PACK_AB R77, R102, R103 ;  /* 0x00000067664d723e */ /* 0x010fe200000000ff */
[----:B------:R-:W-:Y:S01]  /*19b20*/  FADD.FTZ R103, R103, R132 ;  /* 0x0000008467677221 */ /* 0x000fe20000010000 */
[-C--:B------:R-:W-:Y:S01]  /*19b30*/  MOV R132, R144.reuse ;  /* 0x0000009000847202 */ /* 0x080fe20000000f00 */
        /* <DEDUP_REMOVED lines=10> */
[----:B------:R-:W-:Y:S01]  /*19be0*/  FFMA.FTZ R159, R216, UR4, -R155 ;  /* 0x00000004d89f7c23 */ /* 0x000fe2000801089b */
[----:B------:R-:W-:Y:S01]  /*19bf0*/  FADD.FTZ R102, R102, R103 ;  /* 0x0000006766667221 */ /* 0x000fe20000010000 */
[C---:B------:R-:W-:Y:S01]  /*19c00*/  HMMA.16816.F32 R16, R76.reuse, R80, R16 ;  /* 0x000000504c10723c */ /* 0x040fe20000001810 */
[----:B------:R-:W-:Y:S01]  /*19c10*/  FADD.FTZ R99, R99, R98 ;  /* 0x0000006263637221 */ /* 0x000fe20000010000 */
[----:B------:R-:W-:Y:S01]  /*19c20*/  @P5 MOV R132, R144 ;  /* 0x0000009000845202 */ /* 0x000fe20000000f00 */
[----:B------:R-:W-:Y:S01]  /*19c30*/  FADD.FTZ R101, R101, R102 ;  /* 0x0000006665657221 */ /* 0x000fe20000010000 */
[----:B------:R-:W-:Y:S01]  /*19c40*/  @P5 IADD3 R217, PT, PT, R133, -0x3, RZ ;  /* 0xfffffffd85d95810 */ /* 0x000fe20007ffe0ff */
[----:B------:R-:W-:Y:S01]  /*19c50*/  MUFU.EX2 R114, R114 ;  /* 0x0000007200727308 */ /* 0x000fe20000000800 */
[----:B------:R-:W-:Y:S01]  /*19c60*/  FADD.FTZ R99, R96, R99 ;  /* 0x0000006360637221 */ /* 0x000fe20000010000 */
[----:B------:R-:W-:Y:S01]  /*19c70*/  FADD.FTZ R101, R100, R101 ;  /* 0x0000006564657221 */ /* 0x000fe20000010000 */
        /* <DEDUP_REMOVED lines=12> */
[----:B------:R-:W4:Y:S03]  /*19d40*/  MUFU.EX2 R159, R159 ;  /* 0x0000009f009f7308 */ /* 0x000f260000000800 */
        /* <DEDUP_REMOVED lines=86> */
[----:B------:R-:W-:Y:S01]  /*1a2b0*/  LDSM.16.MT88.4 R116, [R158+0x7800] ;  /* 0x007800009e74783b */ /* 0x000fe20000004200 */
[----:B------:R-:W-:-:S02]  /*1a2c0*/  FADD.FTZ R168, R168, R129 ;  /* 0x00000081a8a87221 */ /* 0x000fc40000010000 */
[----:B-----5:R-:W-:Y:S01]  /*1a2d0*/  HMMA.16816.F32 R16, R76, R64, R16 ;  /* 0x000000404c10723c */ /* 0x020fe20000001810 */
[----:B------:R-:W-:Y:S01]  /*1a2e0*/  FADD.FTZ R161, R161, R170 ;  /* 0x000000aaa1a17221 */ /* 0x000fe20000010000 */
[----:B------:R-:W-:Y:S01]  /*1a2f0*/  FADD.FTZ R168, R159, R168 ;  /* 0x000000a89fa87221 */ /* 0x000fe20000010000 */
        /* <DEDUP_REMOVED lines=10> */
[C---:B--2---:R-:W-:Y:S03]  /*1a3a0*/  HMMA.16816.F32 R32, R76.reuse, R80, R32 ;  /* 0x000000504c20723c */ /* 0x044fe60000001820 */
[----:B------:R-:W2:Y:S05]  /*1a3b0*/  MUFU.EX2 R147, R147 ;  /* 0x0000009300937308 */ /* 0x000eaa0000000800 */
[C---:B------:R-:W-:Y:S01]  /*1a3c0*/  HMMA.16816.F32 R36, R76.reuse, R82, R36 ;  /* 0x000000524c24723c */ /* 0x040fe20000001824 */
[----:B------:R-:W5:Y:S02]  /*1a3d0*/  LDSM.16.MT88.4 R80, [R3+0xe000] ;  /* 0x00e000000350783b */ /* 0x000f640000004200 */
[----:B------:R-:W-:Y:S05]  /*1a3e0*/  MUFU.EX2 R145, R145 ;  /* 0x0000009100917308 */ /* 0x000fea0000000800 */
[C---:B-1----:R-:W-:Y:S03]  /*1a3f0*/  HMMA.16816.F32 R8, R76.reuse, R92, R8 ;  /* 0x0000005c4c08723c */ /* 0x042fe60000001808 */
[----:B------:R-:W1:Y:S05]  /*1a400*/  MUFU.EX2 R2, R2 ;  /* 0x0000000200027308 */ /* 0x000e6a0000000800 */
        /* <DEDUP_REMOVED lines=101> */
[C---:B------:R-:W-:Y:S08]  /*1aa60*/  HMMA.16816.F32 R8, R76.reuse, R64, R8 ;  /* 0x000000404c08723c */ /* 0x040ff00000001808 */
[C---:B------:R-:W-:Y:S01]  /*1aa70*/  HMMA.16816.F32 R12, R76.reuse, R66, R12 ;  /* 0x000000424c0c723c */ /* 0x040fe2000000180c */
[----:B------:R-:W1:Y:S07]  /*1aa80*/  LDSM.16.MT88.4 R64, [R203+0x13000] ;  /* 0x01300000cb40783b */ /* 0x000e6e0000004200 */
[C---:B----4-:R-:W-:Y:S08]  /*1aa90*/  HMMA.16816.F32 R32, R76.reuse, R80, R32 ;  /* 0x000000504c20723c */ /* 0x050ff00000001820 */
[C---:B------:R-:W-:Y:S01]  /*1aaa0*/  HMMA.16816.F32 R36, R76.reuse, R82, R36 ;  /* 0x000000524c24723c */ /* 0x040fe20000001824 */
[----:B------:R4:W4:Y:S07]  /*1aab0*/  LDSM.16.MT88.4 R80, [R3+0xf800] ;  /* 0x00f800000350783b */ /* 0x00092e0000004200 */
[C---:B-----5:R-:W-:Y:S08]  /*1aac0*/  HMMA.16816.F32 R16, R76.reuse, R92, R16 ;  /* 0x0000005c4c10723c */ /* 0x060ff00000001810 */
[C---:B---3--:R-:W-:Y:S01]  /*1aad0*/  HMMA.16816.F32 R104, R76.reuse, R72, R48 ;  /* 0x000000484c68723c */ /* 0x048fe20000001830 */
[----:B------:R-:W-:Y:S01]  /*1aae0*/  F2FP.F16.F32.PACK_AB R48, R141, R140 ;  /* 0x0000008c8d30723e */ /* 0x000fe200000000ff */
[----:B------:R-:W-:Y:S01]  /*1aaf0*/  FADD.FTZ R140, R140, R181 ;  /* 0x000000b58c8c7221 */ /* 0x000fe20000010000 */
[----:B--2---:R-:W-:Y:S01]  /*1ab00*/  F2FP.F16.F32.PACK_AB R49, R147, R0 ;  /* 0x000000009331723e */ /* 0x004fe200000000ff */
[----:B------:R-:W-:Y:S01]  /*1ab10*/  FADD.FTZ R0, R0, R137 ;  /* 0x0000008900007221 */ /* 0x000fe20000010000 */
[----:B------:R-:W-:Y:S01]  /*1ab20*/  F2FP.F16.F32.PACK_AB R50, R142, R149 ;  /* 0x000000958e32723e */ /* 0x000fe200000000ff */
[----:B------:R-:W-:Y:S01]  /*1ab30*/  FADD.FTZ R140, R141, R140 ;  /* 0x0000008c8d8c7221 */ /* 0x000fe20000010000 */
[----:B-1----:R-:W-:Y:S01]  /*1ab40*/  F2FP.F16.F32.PACK_AB R51, R2, R145 ;  /* 0x000000910233723e */ /* 0x002fe200000000ff */
[----:B------:R-:W-:Y:S01]  /*1ab50*/  HMMA.16816.F32 R20, R76, R94, R20 ;  /* 0x0000005e4c14723c */ /* 0x000fe20000001814 */
[----:B------:R-:W-:Y:S01]  /*1ab60*/  LDSM.16.MT88.4 R92, [R158+0x3800] ;  /* 0x003800009e5c783b */ /* 0x000fe20000004200 */
[----:B------:R-:W-:Y:S01]  /*1ab70*/  FADD.FTZ R0, R147, R0 ;  /* 0x0000000093007221 */ /* 0x000fe20000010000 */
[----:B------:R-:W-:Y:S01]  /*1ab80*/  FADD.FTZ R149, R149, R140 ;  /* 0x0000008c95957221 */ /* 0x000fe20000010000 */
[----:B----4-:R-:W-:-:S02]  /*1ab90*/  MOV R3, R134 ;  /* 0x0000008600037202 */ /* 0x010fc40000000f00 */
[----:B------:R-:W-:Y:S01]  /*1aba0*/  FADD.FTZ R145, R145, R0 ;  /* 0x0000000091917221 */ /* 0x000fe20000010000 */
[----:B------:R-:W-:Y:S01]  /*1abb0*/  @P5 MOV R3, R134 ;  /* 0x0000008600035202 */ /* 0x000fe20000000f00 */
[----:B------:R-:W-:Y:S01]  /*1abc0*/  HMMA.16816.F32 R52, R76, R74, R52 ;  /* 0x0000004a4c34723c */ /* 0x000fe20000001834 */
[----:B------:R-:W-:Y:S01]  /*1abd0*/  FADD.FTZ R221, R142, R149 ;  /* 0x000000958edd7221 */ /* 0x000fe20000010000 */
[----:B------:R-:W-:-:S06]  /*1abe0*/  FADD.FTZ R219, R2, R145 ;  /* 0x0000009102db7221 */ /* 0x000fcc0000010000 */
[C---:B------:R-:W-:Y:S01]  /*1abf0*/  HMMA.16816.F32 R120, R76.reuse, R84, R68 ;  /* 0x000000544c78723c */ /* 0x040fe20000001844 */
[----:B------:R-:W1:Y:S07]  /*1ac00*/  LDSM.16.MT88.4 R68, [R203+0xf800] ;  /* 0x00f80000cb44783b */ /* 0x000e6e0000004200 */
[C---:B------:R-:W-:Y:S08]  /*1ac10*/  HMMA.16816.F32 R40, R76.reuse, R64, R40 ;  /* 0x000000404c28723c */ /* 0x040ff00000001828 */
[----:B------:R-:W-:Y:S01]  /*1ac20*/  HMMA.16816.F32 R44, R76, R66, R44 ;  /* 0x000000424c2c723c */ /* 0x000fe2000000182c */
[----:B------:R-:W2:Y:S07]  /*1ac30*/  LDSM.16.MT88.4 R64, [R128+0x3800] ;  /* 0x003800008040783b */ /* 0x000eae0000004200 */
[----:B------:R-:W-:Y:S01]  /*1ac40*/  HMMA.16816.F32 R72, R48, R80, R16 ;  /* 0x000000503048723c */ /* 0x000fe20000001810 */
        /* <DEDUP_REMOVED lines=21> */
.L_x_3283:
[----:B------:R-:W-:-:S07]  /*1ada0*/  IADD3 R217, PT, PT, R143, -0x1, RZ ;  /* 0xffffffff8fd97810 */ /* 0x000fce0007ffe0ff */
.L_x_3289:
[----:B------:R-:W-:-:S13]  /*1adb0*/  ISETP.GE.AND P0, PT, R217, R206, PT ;  /* 0x000000ced900720c */ /* 0x000fda0003f06270 */
[----:B------:R-:W-:Y:S05]  /*1adc0*/  @!P0 BRA `(.L_x_3290) ;  /* 0x0000003c00dc8947 */ /* 0x000fea0003800000 */
[----:B------:R-:W1:Y:S01]  /*1add0*/  S2UR UR5, SR_CgaCtaId ;  /* 0x00000000000579c3 */ /* 0x000e620000008800 */
[----:B------:R-:W-:Y:S01]  /*1ade0*/  UISETP.NE.U32.AND UP0, UPT, UR12, URZ, UPT ;  /* 0x000000ff0c00728c */ /* 0x000fe2000bf05070 */
[----:B------:R-:W-:Y:S01]  /*1adf0*/  MOV R196, 0x20 ;  /* 0x0000002000c47802 */ /* 0x000fe20000000f00 */
[----:B------:R-:W-:Y:S01]  /*1ae00*/  IMAD.MOV.U32 R0, RZ, RZ, R3 ;  /* 0x000000ffff007224 */ /* 0x000fe200078e0003 */
[----:B------:R-:W-:Y:S01]  /*1ae10*/  LOP3.LUT P1, RZ, R199, 0x2, RZ, 0xc0, !PT ;  /* 0x00000002c7ff7812 */ /* 0x000fe2000782c0ff */
[----:B------:R-:W-:Y:S01]  /*1ae20*/  UISETP.NE.AND.EX UP0, UPT, UR13, URZ, UPT, UP0 ;  /* 0x000000ff0d00728c */ /* 0x000fe2000bf05300 */
[C---:B------:R-:W-:Y:S01]  /*1ae30*/  LEA R218, R217.reuse, 0x80, 0x7 ;  /* 0x00000080d9da7811 */ /* 0x040fe200078e38ff */
[----:B------:R-:W-:Y:S01]  /*1ae40*/  IMAD.MOV.U32 R133, RZ, RZ, R132 ;  /* 0x000000ffff857224 */ /* 0x000fe200078e0084 */
[----:B------:R-:W-:Y:S01]  /*1ae50*/  SEL R196, R196, 0xffffffe0, !P1 ;  /* 0xffffffe0c4c47807 */ /* 0x000fe20004800000 */
[----:B------:R-:W-:Y:S01]  /*1ae60*/  VIADD R217, R217, 0x1 ;  /* 0x00000001d9d97836 */ /* 0x000fe20000000000 */
[----:B------:R-:W-:Y:S01]  /*1ae70*/  IADD3 R208, PT, PT, R203, 0xc000, RZ ;  /* 0x0000c000cbd07810 */ /* 0x000fe20007ffe0ff */
[----:B------:R-:W-:Y:S01]  /*1ae80*/  IMAD.MOV.U32 R216, RZ, RZ, RZ ;  /* 0x000000ffffd87224 */ /* 0x000fe200078e00ff */
[----:B------:R-:W-:Y:S01]  /*1ae90*/  PLOP3.LUT P3, PT, PT, PT, UP0, 0x80, 0x8 ;  /* 0x000000000008781c */ /* 0x000fe20003f6f008 */
[----:B------:R-:W-:Y:S01]  /*1aea0*/  UMOV UR12, 0x400 ;  /* 0x00000400000c7882 */ /* 0x000fe20000000000 */
[----:B------:R-:W-:Y:S01]  /*1aeb0*/  IADD3 R196, PT, PT, R196, R203, RZ ;  /* 0x000000cbc4c47210 */ /* 0x000fe20007ffe0ff */
[----:B------:R-:W2:Y:S01]  /*1aec0*/  LDCU UR4, c[0x0][0x45c] ;  /* 0x00008b80ff0477ac */ /* 0x000ea20008000800 */
[----:B------:R-:W3:Y:S01]  /*1aed0*/  LDCU.64 UR8, c[0x0][0x3a0] ;  /* 0x00007400ff0877ac */ /* 0x000ee20008000a00 */
[----:B------:R-:W4:Y:S01]  /*1aee0*/  LDCU.64 UR10, c[0x0][0x3a8] ;  /* 0x00007500ff0a77ac */ /* 0x000f220008000a00 */
[----:B-1----:R-:W-:-:S12]  /*1aef0*/  ULEA UR5, UR5, UR12, 0x18 ;  /* 0x0000000c05057291 */ /* 0x002fd8000f8ec0ff */
.L_x_3294:
[----:B------:R-:W-:Y:S01]  /*1af00*/  @!P3 IADD3 R7, P0, PT, RZ, -R216, RZ ;  /* 0x800000d8ff07b210 */ /* 0x000fe20007f1e0ff */
[----:B------:R-:W1:Y:S01]  /*1af10*/  S2R R199, SR_TID.X ;  /* 0x0000000000c77919 */ /* 0x000e620000002100 */
[----:B------:R-:W5:Y:S01]  /*1af20*/  @!P3 LDC R6, c[0x0][0x3c0] ;  /* 0x0000f000ff06bb82 */ /* 0x000f620000000800 */
[----:B------:R-:W-:Y:S07]  /*1af30*/  DEPBAR.LE SB0, 0x0 ;  /* 0x000080000000791a */ /* 0x000fee0000000000 */
[----:B------:R-:W2:Y:S08]  /*1af40*/  LDC R9, c[0x0][0x3c4] ;  /* 0x0000f100ff097b82 */ /* 0x000eb00000000800 */
[----:B------:R-:W-:Y:S01]  /*1af50*/  BAR.SYNC.DEFER_BLOCKING 0x0 ;  /* 0x0000000000007b1d */ /* 0x000fe20000010000 */
[----:B------:R-:W-:Y:S01]  /*1af60*/  IMAD.MOV.U32 R3, RZ, RZ, R212 ;  /* 0x000000ffff037224 */ /* 0x000fe200078e00d4 */
[C---:B-1----:R-:W-:Y:S01]  /*1af70*/  LOP3.LUT R2, R199.reuse, 0x38, RZ, 0xc0, !PT ;  /* 0x00000038c7027812 */ /* 0x042fe200078ec0ff */
        /* <DEDUP_REMOVED lines=32> */
[----:B------:R-:W1:Y:S02]  /*1b180*/  LDC.64 R6, c[0x0][0x3c0] ;  /* 0x0000f000ff067b82 */ /* 0x000e640000000a00 */
        /* <DEDUP_REMOVED lines=32> */
[C---:B----4-:R-:W-:Y:S01]  /*1b390*/  IMAD.WIDE.U32 R12, R11.reuse, UR10, R12 ;  /* 0x0000000a0b0c7c25 */ /* 0x050fe2000f8e000c */
[----:B------:R-:W-:Y:S02]  /*1b3a0*/  SHF.R.S32.HI R4, RZ, 0x1f, R11 ;  /* 0x0000001fff047819 */ /* 0x000fe4000001140b */
[----:B------:R-:W-:Y:S03]  /*1b3b0*/  LEA R212, P0, R12, R3, 0x1 ;  /* 0x000000030cd47211 */ /* 0x000fe600078008ff */
[----:B------:R-:W-:Y:S04]  /*1b3c0*/  IMAD R4, R4, UR10, RZ ;  /* 0x0000000a04047c24 */ /* 0x000fe8000f8e02ff */
[----:B------:R-:W-:Y:S04]  /*1b3d0*/  IMAD R4, R11, UR11, R4 ;  /* 0x0000000b0b047c24 */ /* 0x000fe8000f8e0204 */
[----:B------:R-:W-:Y:S05]  /*1b3e0*/  IMAD.IADD R213, R13, 0x1, R4 ;  /* 0x000000010dd57824 */ /* 0x000fea00078e0204 */
[----:B------:R-:W-:Y:S07]  /*1b3f0*/  LEA.HI.X R213, R12, R2, R213, 0x1, P0 ;  /* 0x000000020cd57211 */ /* 0x000fee00000f0cd5 */
.L_x_3291:
[----:B------:R-:W-:Y:S01]  /*1b400*/  SHF.R.U32.HI R198, RZ, 0x1, R199 ;  /* 0x00000001ffc67819 */ /* 0x000fe200000116c7 */
[----:B------:R-:W-:Y:S01]  /*1b410*/  IMAD.SHL.U32 R202, R199, 0x20, RZ ;  /* 0x00000020c7ca7824 */ /* 0x000fe200078e00ff */
[----:B------:R-:W-:Y:S01]  /*1b420*/  LEA R223, R223, UR5, 0x1 ;  /* 0x00000005dfdf7c11 */ /* 0x000fe2000f8e08ff */
[----:B------:R-:W-:Y:S01]  /*1b430*/  IMAD.SHL.U32 R5, R199, 0x40, RZ ;  /* 0x00000040c7057824 */ /* 0x000fe200078e00ff */
[----:B------:R-:W-:Y:S01]  /*1b440*/  LOP3.LUT R4, R198, 0x8, RZ, 0xc0, !PT ;  /* 0x00000008c6047812 */ /* 0x000fe200078ec0ff */
[----:B------:R-:W-:Y:S01]  /*1b450*/  IMAD.SHL.U32 R7, R6, 0x20, RZ ;  /* 0x0000002006077824 */ /* 0x000fe200078e00ff */
[----:B------:R-:W-:Y:S01]  /*1b460*/  LOP3.LUT R202, R202, 0x7c00, RZ, 0xc0, !PT ;  /* 0x00007c00caca7812 */ /* 0x000fe200078ec0ff */
[----:B------:R-:W-:Y:S01]  /*1b470*/  @!PT LDS RZ, [RZ] ;  /* 0x00000000fffff984 */ /* 0x000fe20000000800 */
[----:B------:R-:W-:Y:S01]  /*1b480*/  @!PT LDS RZ, [RZ] ;  /* 0x00000000fffff984 */ /* 0x000fe20000000800 */
[----:B------:R-:W-:Y:S01]  /*1b490*/  @!PT LDS RZ, [RZ] ;  /* 0x00000000fffff984 */ /* 0x000fe20000000800 */
[----:B------:R-:W-:Y:S01]  /*1b4a0*/  LDGSTS.E.BYPASS.LTC128B.128 [R223+0xc000], desc[UR6][R212.64] ;  /* 0x0c000000d4df7fae */ /* 0x000fe2000b981a06 */
[----:B------:R-:W-:Y:S01]  /*1b4b0*/  LOP3.LUT R3, R4, 0x1c0, R5, 0xf8, !PT ;  /* 0x000001c004037812 */ /* 0x000fe200078ef805 */
[----:B------:R-:W-:Y:S01]  /*1b4c0*/  VIADD R217, R217, 0xffffffff ;  /* 0xffffffffd9d97836 */ /* 0x000fe20000000000 */
[----:B------:R-:W-:Y:S02]  /*1b4d0*/  SHF.L.U64.HI R9, R6, 0x5, R9 ;  /* 0x0000000506097819 */ /* 0x000fe40000010209 */
[----:B------:R-:W-:Y:S01]  /*1b4e0*/  LDGSTS.E.BYPASS.LTC128B.128 [R223+0x10000], desc[UR6][R212.64+0x80] ;  /* 0x10000080d4df7fae */ /* 0x000fe2000b981a06 */
[----:B------:R-:W-:Y:S02]  /*1b4f0*/  IADD3 R4, P0, PT, R7, R212, RZ ;  /* 0x000000d407047210 */ /* 0x000fe40007f1e0ff */
[----:B------:R-:W-:Y:S02]  /*1b500*/  LOP3.LUT R5, R202, 0x200, R5, 0xf8, !PT ;  /* 0x00000200ca057812 */ /* 0x000fe400078ef805 */
[----:B------:R-:W-:Y:S02]  /*1b510*/  LOP3.LUT R2, R197, 0x38, RZ, 0xc0, !PT ;  /* 0x00000038c5027812 */ /* 0x000fe400078ec0ff */
[----:B------:R-:W-:Y:S02]  /*1b520*/  IADD3 R10, P1, PT, R4, R7, RZ ;  /* 0x00000007040a7210 */ /* 0x000fe40007f3e0ff */
[----:B------:R-:W-:Y:S01]  /*1b530*/  LOP3.LUT R2, R5, R3, R2, 0xf6, !PT ;  /* 0x0000000305027212 */ /* 0x000fe200078ef602 */
[----:B------:R-:W-:Y:S01]  /*1b540*/  IMAD.X R5, R9, 0x1, R213, P0 ;  /* 0x0000000109057824 */ /* 0x000fe200000e06d5 */
[-C--:B------:R-:W-:Y:S02]  /*1b550*/  IADD3 R16, P0, PT, R10, R7.reuse, RZ ;  /* 0x000000070a107210 */ /* 0x080fe40007f1e0ff */
[----:B------:R-:W-:Y:S01]  /*1b560*/  LEA R180, R2, UR5, 0x1 ;  /* 0x0000000502b47c11 */ /* 0x000fe2000f8e08ff */
[--C-:B------:R-:W-:Y:S01]  /*1b570*/  IMAD.X R11, R5, 0x1, R9.reuse, P1 ;  /* 0x00000001050b7824 */ /* 0x100fe200008e0609 */
[----:B------:R-:W-:Y:S01]  /*1b580*/  LDGSTS.E.BYPASS.LTC128B.128 [R223+0xc800], desc[UR6][R4.64] ;  /* 0x0c80000004df7fae */ /* 0x000fe2000b981a06 */
[-C--:B------:R-:W-:Y:S02]  /*1b590*/  IADD3 R14, P1, PT, R16, R7.reuse, RZ ;  /* 0x00000007100e7210 */ /* 0x080fe40007f3e0ff */
[--C-:B------:R-:W-:Y:S02]  /*1b5a0*/  IMAD.X R17, R11, 0x1, R9.reuse, P0 ;  /* 0x000000010b117824 */ /* 0x100fe400000e0609 */
[----:B------:R-:W-:Y:S01]  /*1b5b0*/  LDGSTS.E.BYPASS.LTC128B.128 [R223+0x10800], desc[UR6][R4.64+0x80] ;  /* 0x1080008004df7fae */ /* 0x000fe2000b981a06 */
[-C--:B------:R-:W-:Y:S01]  /*1b5c0*/  IADD3 R12, P0, PT, R14, R7.reuse, RZ ;  /* 0x000000070e0c7210 */ /* 0x080fe20007f1e0ff */
[--C-:B------:R-:W-:Y:S03]  /*1b5d0*/  IMAD.X R15, R17, 0x1, R9.reuse, P1 ;  /* 0x00000001110f7824 */ /* 0x100fe600008e0609 */
[----:B------:R-:W-:Y:S01]  /*1b5e0*/  LDGSTS.E.BYPASS.LTC128B.128 [R223+0xd000], desc[UR6][R10.64] ;  /* 0x0d0000000adf7fae */ /* 0x000fe2000b981a06 */
[-C--:B------:R-:W-:Y:S01]  /*1b5f0*/  IADD3 R6, P1, PT, R12, R7.reuse, RZ ;  /* 0x000000070c067210 */ /* 0x080fe20007f3e0ff */
[--C-:B------:R-:W-:Y:S03]  /*1b600*/  IMAD.X R13, R15, 0x1, R9.reuse, P0 ;  /* 0x000000010f0d7824 */ /* 0x100fe600000e0609 */
[----:B------:R1:W-:Y:S01]  /*1b610*/  LDGSTS.E.BYPASS.LTC128B.128 [R223+0x11000], desc[UR6][R10.64+0x80] ;  /* 0x110000800adf7fae */ /* 0x0003e2000b981a06 */
[----:B------:R-:W-:Y:S01]  /*1b620*/  IADD3 R20, P0, PT, R6, R7, RZ ;  /* 0x0000000706147210 */ /* 0x000fe20007f1e0ff */
[--C-:B------:R-:W-:Y:S03]  /*1b630*/  IMAD.X R7, R13, 0x1, R9.reuse, P1 ;  /* 0x000000010d077824 */ /* 0x100fe600008e0609 */
[----:B------:R-:W-:Y:S01]  /*1b640*/  LDGSTS.E.BYPASS.LTC128B.128 [R223+0xd800], desc[UR6][R16.64] ;  /* 0x0d80000010df7fae */ /* 0x000fe2000b981a06 */
[----:B------:R-:W-:Y:S01]  /*1b650*/  ISETP.GT.AND P1, PT, R217, R206, PT ;  /* 0x000000ced900720c */ /* 0x000fe20003f24270 */
[----:B------:R-:W-:Y:S03]  /*1b660*/  IMAD.X R21, R7, 0x1, R9, P0 ;  /* 0x0000000107157824 */ /* 0x000fe600000e0609 */
[----:B------:R2:W-:Y:S01]  /*1b670*/  LDGSTS.E.BYPASS.LTC128B.128 [R223+0x11800], desc[UR6][R16.64+0x80] ;  /* 0x1180008010df7fae */ /* 0x0005e2000b981a06 */
[----:B------:R-:W-:Y:S04]  /*1b680*/  LOP3.LUT P0, RZ, R199, 0x2, RZ, 0xc0, !PT ;  /* 0x00000002c7ff7812 */ /* 0x000fe8000780c0ff */
[----:B------:R-:W-:Y:S01]  /*1b690*/  LDGSTS.E.BYPASS.LTC128B.128 [R223+0xe000], desc[UR6][R14.64] ;  /* 0x0e0000000edf7fae */ /* 0x000fe2000b981a06 */
[----:B------:R-:W-:Y:S02]  /*1b6a0*/  SEL R205, R201, 0xffffffe0, !P0 ;  /* 0xffffffe0c9cd7807 */ /* 0x000fe40004000000 */
[----:B------:R-:W-:Y:S02]  /*1b6b0*/  LOP3.LUT P0, RZ, R199, 0x4, RZ, 0xc0, !PT ;  /* 0x00000004c7ff7812 */ /* 0x000fe4000780c0ff */
[----:B------:R-:W-:Y:S01]  /*1b6c0*/  LDGSTS.E.BYPASS.LTC128B.128 [R223+0x12000], desc[UR6][R14.64+0x80] ;  /* 0x120000800edf7fae */ /* 0x000fe2000b981a06 */
[--C-:B------:R-:W-:Y:S01]  /*1b6d0*/  IMAD.IADD R135, R205, 0x1, R180.reuse ;  /* 0x00000001cd877824 */ /* 0x100fe200078e02b4 */
[----:B------:R-:W-:Y:S03]  /*1b6e0*/  SEL R157, R200, 0xffffffc0, !P0 ;  /* 0xffffffc0c89d7807 */ /* 0x000fe60004000000 */
[----:B------:R-:W-:Y:S01]  /*1b6f0*/  LDGSTS.E.BYPASS.LTC128B.128 [R223+0xe800], desc[UR6][R12.64] ;  /* 0x0e8000000cdf7fae */ /* 0x000fe2000b981a06 */
[C---:B------:R-:W-:Y:S04]  /*1b700*/  IMAD.IADD R3, R204.reuse, 0x1, R205 ;  /* 0x00000001cc037824 */ /* 0x040fe800078e02cd */
[----:B------:R-:W-:Y:S01]  /*1b710*/  LDGSTS.E.BYPASS.LTC128B.128 [R223+0x12800], desc[UR6][R12.64+0x80] ;  /* 0x128000800cdf7fae */ /* 0x000fe2000b981a06 */
[----:B------:R-:W-:Y:S02]  /*1b720*/  IMAD.IADD R184, R157, 0x1, R180 ;  /* 0x000000019db87824 */ /* 0x000fe400078e02b4 */
[----:B------:R-:W-:Y:S02]  /*1b730*/  IMAD.IADD R2, R204, 0x1, R157 ;  /* 0x00000001cc027824 */ /* 0x000fe400078e029d */
[----:B------:R-:W-:Y:S01]  /*1b740*/  LDGSTS.E.BYPASS.LTC128B.128 [R223+0xf000], desc[UR6][R6.64] ;  /* 0x0f00000006df7fae */ /* 0x000fe2000b981a06 */
[C---:B------:R-:W-:Y:S02]  /*1b750*/  IMAD.IADD R134, R205.reuse, 0x1, R184 ;  /* 0x00000001cd867824 */ /* 0x040fe400078e02b8 */
[----:B------:R-:W-:Y:S02]  /*1b760*/  IMAD.IADD R132, R205, 0x1, R2 ;  /* 0x00000001cd847824 */ /* 0x000fe400078e0202 */
[----:B------:R5:W-:Y:S05]  /*1b770*/  LDGSTS.E.BYPASS.LTC128B.128 [R223+0x13000], desc[UR6][R6.64+0x80] ;  /* 0x1300008006df7fae */ /* 0x000bea000b981a06 */
[----:B------:R-:W-:Y:S05]  /*1b780*/  LDGSTS.E.BYPASS.LTC128B.128 [R223+0xf800], desc[UR6][R20.64] ;  /* 0x0f80000014df7fae */ /* 0x000fea000b981a06 */
[----:B------:R3:W-:Y:S05]  /*1b790*/  LDGSTS.E.BYPASS.LTC128B.128 [R223+0x13800], desc[UR6][R20.64+0x80] ;  /* 0x1380008014df7fae */ /* 0x0007ea000b981a06 */
[----:B------:R-:W-:Y:S05]  /*1b7a0*/  LDSM.16.M88.4 R64, [R180] ;  /* 0x00000000b440783b */ /* 0x000fea0000000200 */
[----:B-1----:R-:W5:Y:S05]  /*1b7b0*/  LDSM.16.M88.4 R8, [R204+0x4000] ;  /* 0x00400000cc08783b */ /* 0x002f6a0000000200 */
[----:B--2---:R-:W1:Y:S05]  /*1b7c0*/  LDSM.16.M88.4 R16, [R204+0x4800] ;  /* 0x00480000cc10783b */ /* 0x004e6a0000000200 */
[----:B------:R-:W3:Y:S05]  /*1b7d0*/  LDSM.16.M88.4 R24, [R204+0x5000] ;  /* 0x00500000cc18783b */ /* 0x000eea0000000200 */
[----:B------:R-:W0:Y:S05]  /*1b7e0*/  LDGDEPBAR ;  /* 0x00000000000079af */ /* 0x000e2a0000000000 */
[----:B------:R-:W2:Y:S05]  /*1b7f0*/  LDSM.16.M88.4 R32, [R204+0x5800] ;  /* 0x00580000cc20783b */ /* 0x000eaa0000000200 */
[----:B------:R-:W4:Y:S05]  /*1b800*/  LDSM.16.M88.4 R40, [R204+0x6000] ;  /* 0x00600000cc28783b */ /* 0x000f2a0000000200 */
[----:B------:R-:W4:Y:S05]  /*1b810*/  LDSM.16.M88.4 R48, [R204+0x6800] ;  /* 0x00680000cc30783b */ /* 0x000f2a0000000200 */
[----:B------:R-:W4:Y:S05]  /*1b820*/  LDSM.16.M88.4 R56, [R204+0x7000] ;  /* 0x00700000cc38783b */ /* 0x000f2a0000000200 */
[----:B------:R-:W4:Y:S01]  /*1b830*/  LDSM.16.M88.4 R136, [R204+0x7800] ;  /* 0x00780000cc88783b */ /* 0x000f220000000200 */
[C---:B-----5:R-:W-:Y:S04]  /*1b840*/  HMMA.16816.F32 R4, R64.reuse, R8, RZ ;  /* 0x000000084004723c */ /* 0x060fe800000018ff */
[----:B------:R-:W-:Y:S04]  /*1b850*/  LDSM.16.M88.4 R140, [R135] ;  /* 0x00000000878c783b */ /* 0x000fe80000000200 */
[C---:B------:R-:W-:Y:S01]  /*1b860*/  HMMA.16816.F32 R8, R64.reuse, R10, RZ ;  /* 0x0000000a4008723c */ /* 0x040fe200000018ff */
[----:B------:R-:W5:Y:S05]  /*1b870*/  LDSM.16.M88.4 R144, [R3+0x4000] ;  /* 0x004000000390783b */ /* 0x000f6a0000000200 */
[----:B------:R-:W5:Y:S02]  /*1b880*/  LDSM.16.M88.4 R148, [R3+0x4800] ;  /* 0x004800000394783b */ /* 0x000f640000000200 */
[C---:B-1----:R-:W-:Y:S03]  /*1b890*/  HMMA.16816.F32 R12, R64.reuse, R16, RZ ;  /* 0x00000010400c723c */ /* 0x042fe600000018ff */
[----:B------:R-:W1:Y:S05]  /*1b8a0*/  LDSM.16.M88.4 R152, [R3+0x5000] ;  /* 0x005000000398783b */ /* 0x000e6a0000000200 */
[C---:B------:R-:W-:Y:S01]  /*1b8b0*/  HMMA.16816.F32 R16, R64.reuse, R18, RZ ;  /* 0x000000124010723c */ /* 0x040fe200000018ff */
[----:B------:R-:W-:Y:S05]  /*1b8c0*/  LDSM.16.M88.4 R156, [R3+0x7000] ;  /* 0x00700000039c783b */ /* 0x000fea0000000200 */
[----:B------:R-:W-:Y:S02]  /*1b8d0*/  LDSM.16.M88.4 R160, [R3+0x7800] ;  /* 0x0078000003a0783b */ /* 0x000fe40000000200 */
[C---:B---3--:R-:W-:Y:S03]  /*1b8e0*/  HMMA.16816.F32 R20, R64.reuse, R24, RZ ;  /* 0x000000184014723c */ /* 0x048fe600000018ff */
[----:B------:R-:W-:Y:S05]  /*1b8f0*/  LDSM.16.M88.4 R164, [R184] ;  /* 0x00000000b8a4783b */ /* 0x000fea0000000200 */
[C---:B------:R-:W-:Y:S01]  /*1b900*/  HMMA.16816.F32 R24, R64.reuse, R26, RZ ;  /* 0x0000001a4018723c */ /* 0x040fe200000018ff */
[----:B------:R-:W-:Y:S05]  /*1b910*/  LDSM.16.M88.4 R168, [R2+0x4000] ;  /* 0x0040000002a8783b */ /* 0x000fea0000000200 */
[----:B------:R-:W-:Y:S02]  /*1b920*/  LDSM.16.M88.4 R172, [R2+0x6000] ;  /* 0x0060000002ac783b */ /* 0x000fe40000000200 */
[C---:B--2---:R-:W-:Y:S03]  /*1b930*/  HMMA.16816.F32 R28, R64.reuse, R32, RZ ;  /* 0x00000020401c723c */ /* 0x044fe600000018ff */
[----:B------:R-:W-:Y:S05]  /*1b940*/  LDSM.16.M88.4 R176, [R204+0xa000] ;  /* 0x00a00000ccb0783b */ /* 0x000fea0000000200 */
[C---:B------:R-:W-:Y:S01]  /*1b950*/  HMMA.16816.F32 R32, R64.reuse, R34, RZ ;  /* 0x000000224020723c */ /* 0x040fe200000018ff */
[----:B------:R-:W-:Y:S05]  /*1b960*/  LDSM.16.M88.4 R184, [R184+0x2000] ;  /* 0x00200000b8b8783b */ /* 0x000fea0000000200 */
[----:B------:R-:W-:Y:S02]  /*1b970*/  LDSM.16.M88.4 R188, [R2+0x8000] ;  /* 0x0080000002bc783b */ /* 0x000fe40000000200 */
[C---:B----4-:R-:W-:Y:S03]  /*1b980*/  HMMA.16816.F32 R36, R64.reuse, R40, RZ ;  /* 0x000000284024723c */ /* 0x050fe600000018ff */
[----:B------:R-:W-:Y:S05]  /*1b990*/  LDSM.16.M88.4 R192, [R132+0xb000] ;  /* 0x00b0000084c0783b */ /* 0x000fea0000000200 */
        /* <DEDUP_REMOVED lines=44> */
[----:B------:R-:W2:Y:S07]  /*1bc60*/  LDSM.16.M88.4 R144, [R2+0x7800] ;  /* 0x007800000290783b */ /* 0x000eae0000000200 */
[C---:B------:R-:W-:Y:S08]  /*1bc70*/  HMMA.16816.F32 R36, R164.reuse, R172, R36 ;  /* 0x000000aca424723c */ /* 0x040ff00000001824 */
        /* <DEDUP_REMOVED lines=10> */
[----:B------:R-:W2:Y:S05]  /*1bd20*/  LDSM.16.M88.4 R144, [R132+0x6800] ;  /* 0x006800008490783b */ /* 0x000eaa0000000200 */
        /* <DEDUP_REMOVED lines=76> */
[----:B------:R-:W3:Y:S02]  /*1c1f0*/  LDSM.16.M88.4 R152, [R2+0xa800] ;  /* 0x00a800000298783b */ /* 0x000ee40000000200 */
        /* <DEDUP_REMOVED lines=115> */
.L_x_3293:
        /* <DEDUP_REMOVED lines=36> */
.L_x_3292:
        /* <DEDUP_REMOVED lines=541> */
.L_x_3290:
[----:B------:R-:W1:Y:S01]  /*1ed40*/  SHFL.BFLY PT, R2, R221, 0x2, 0x1f ;  /* 0x0c401f00dd027f89 */ /* 0x000e6200000e0000 */
[C---:B------:R-:W-:Y:S01]  /*1ed50*/  SHF.L.U32 R10, R199.reuse, 0x4, RZ ;  /* 0x00000004c70a7819 */ /* 0x040fe200000006ff */
[----:B------:R-:W-:Y:S01]  /*1ed60*/  S2UR UR10, SR_CTAID.Y ;  /* 0x00000000000a79c3 */ /* 0x000fe20000002600 */
[----:B------:R-:W-:Y:S01]  /*1ed70*/  SHF.L.U32 R7, R199, 0x1, RZ ;  /* 0x00000001c7077819 */ /* 0x000fe200000006ff */
[----:B------:R-:W2:Y:S01]  /*1ed80*/  SHFL.BFLY PT, R0, R219, 0x2, 0x1f ;  /* 0x0c401f00db007f89 */ /* 0x000ea200000e0000 */
[----:B------:R-:W3:Y:S01]  /*1ed90*/  LDCU UR4, c[0x0][0x44c] ;  /* 0x00008980ff0477ac */ /* 0x000ee20008000800 */
[----:B------:R-:W-:Y:S01]  /*1eda0*/  BSSY.RECONVERGENT B0, `(.L_x_3295) ;  /* 0x00000b9000007945 */ /* 0x000fe20003800200 */
[----:B------:R-:W-:-:S03]  /*1edb0*/  LOP3.LUT R202, R202, 0x6, R7, 0xf8, !PT ;  /* 0x00000006caca7812 */ /* 0x000fc600078ef807 */
[----:B------:R-:W-:Y:S08]  /*1edc0*/  S2UR UR9, SR_CTAID.Z ;  /* 0x00000000000979c3 */ /* 0x000ff00000002700 */
[----:B------:R-:W4:Y:S01]  /*1edd0*/  LDC R15, c[0x0][0x3e0] ;  /* 0x0000f800ff0f7b82 */ /* 0x000f220000000800 */
[----:B-1----:R-:W-:Y:S01]  /*1ede0*/  FADD.FTZ R11, R2, R221 ;  /* 0x000000dd020b7221 */ /* 0x002fe20000010000 */
[----:B------:R-:W-:-:S06]  /*1edf0*/  LOP3.LUT R2, R10, 0x1c0, RZ, 0xc0, !PT ;  /* 0x000001c00a027812 */ /* 0x000fcc00078ec0ff */
[----:B------:R-:W1:Y:S01]  /*1ee00*/  S2UR UR8, SR_CTAID.X ;  /* 0x00000000000879c3 */ /* 0x000e620000002500 */
[----:B------:R-:W-:Y:S01]  /*1ee10*/  LOP3.LUT R10, R10, 0x10, RZ, 0xc0, !PT ;  /* 0x000000100a0a7812 */ /* 0x000fe200078ec0ff */
[----:B--2---:R-:W-:Y:S01]  /*1ee20*/  FADD.FTZ R9, R0, R219 ;  /* 0x000000db00097221 */ /* 0x004fe20000010000 */
[----:B------:R-:W-:Y:S01]  /*1ee30*/  LOP3.LUT R7, R2, 0x38, R7, 0xf8, !PT ;  /* 0x0000003802077812 */ /* 0x000fe200078ef807 */
[----:B------:R-:W2:Y:S01]  /*1ee40*/  SHFL.BFLY PT, R0, R11, 0x1, 0x1f ;  /* 0x0c201f000b007f89 */ /* 0x000ea200000e0000 */
[----:B------:R-:W-:Y:S02]  /*1ee50*/  SHF.R.U32.HI R2, RZ, 0x2, R199 ;  /* 0x00000002ff027819 */ /* 0x000fe400000116c7 */
[----:B------:R-:W-:Y:S01]  /*1ee60*/  LOP3.LUT R7, R202, R7, RZ, 0xfc, !PT ;  /* 0x00000007ca077212 */ /* 0x000fe200078efcff */
[----:B------:R-:W5:Y:S01]  /*1ee70*/  SHFL.BFLY PT, R4, R9, 0x1, 0x1f ;  /* 0x0c201f0009047f89 */ /* 0x000f6200000e0000 */
[----:B-1----:R-:W-:Y:S01]  /*1ee80*/  USHF.L.U32 UR8, UR8, 0x6, URZ ;  /* 0x0000000608087899 */ /* 0x002fe200080006ff */
[----:B--2---:R-:W-:Y:S01]  /*1ee90*/  FADD.FTZ R5, R11, R0 ;  /* 0x000000000b057221 */ /* 0x004fe20000010000 */
[----:B------:R-:W-:-:S03]  /*1eea0*/  SHF.L.U32 R0, R199, 0x2, RZ ;  /* 0x00000002c7007819 */ /* 0x000fc600000006ff */
[----:B------:R-:W1:Y:S01]  /*1eeb0*/  MUFU.RCP R8, R5 ;  /* 0x0000000500087308 */ /* 0x000e620000001000 */
[----:B-----5:R-:W-:Y:S01]  /*1eec0*/  FADD.FTZ R4, R9, R4 ;  /* 0x0000000409047221 */ /* 0x020fe20000010000 */
[----:B------:R-:W-:Y:S01]  /*1eed0*/  BAR.SYNC.DEFER_BLOCKING 0x0 ;  /* 0x0000000000007b1d */ /* 0x000fe20000010000 */
[----:B------:R-:W-:Y:S02]  /*1eee0*/  FSETP.NE.FTZ.AND P1, PT, R5, RZ, PT ;  /* 0x000000ff0500720b */ /* 0x000fe40003f35000 */
[----:B------:R-:W-:Y:S02]  /*1eef0*/  LOP3.LUT R133, R0, 0x1f8, RZ, 0xc0, !PT ;  /* 0x000001f800857812 */ /* 0x000fe400078ec0ff */
[----:B------:R-:W-:Y:S01]  /*1ef00*/  FSETP.NE.FTZ.AND P0, PT, R4, RZ, PT ;  /* 0x000000ff0400720b */ /* 0x000fe20003f15000 */
[----:B------:R-:W2:Y:S01]  /*1ef10*/  MUFU.RCP R6, R4 ;  /* 0x0000000400067308 */ /* 0x000ea20000001000 */
[----:B------:R-:W-:Y:S02]  /*1ef20*/  LOP3.LUT R133, R133, 0x38, R198, 0x78, !PT ;  /* 0x0000003885857812 */ /* 0x000fe400078e78c6 */
[----:B------:R-:W-:-:S02]  /*1ef30*/  R2P PR, R199, 0x1c ;  /* 0x0000001cc7007804 */ /* 0x000fc40000000000 */
[----:B------:R-:W-:Y:S02]  /*1ef40*/  LOP3.LUT R9, R198, 0x30, RZ, 0xc0, !PT ;  /* 0x00000030c6097812 */ /* 0x000fe400078ec0ff */
[----:B------:R-:W-:Y:S01]  /*1ef50*/  LEA R133, R133, R10, 0x2 ;  /* 0x0000000a85857211 */ /* 0x000fe200078e10ff */
[----:B------:R-:W5:Y:S01]  /*1ef60*/  @P1 LDC R17, c[0x0][0x458] ;  /* 0x00011600ff111b82 */ /* 0x000f620000000800 */
[----:B-1----:R-:W-:Y:S01]  /*1ef70*/  FSEL R8, R8, 1, P1 ;  /* 0x3f80000008087808 */ /* 0x002fe20000800000 */
[----:B------:R-:W1:Y:S01]  /*1ef80*/  @P1 MUFU.LG2 R5, R5 ;  /* 0x0000000500051308 */ /* 0x000e620000000c00 */
[----:B------:R-:W-:Y:S02]  /*1ef90*/  SEL R201, R201, 0xffffffe0, !P2 ;  /* 0xffffffe0c9c97807 */ /* 0x000fe40005000000 */
[----:B------:R-:W-:Y:S01]  /*1efa0*/  LOP3.LUT R2, R9, 0x7, R2, 0xf8, !PT ;  /* 0x0000000709027812 */ /* 0x000fe200078ef802 */
        /* <DEDUP_REMOVED lines=85> */
[----:B------:R-:W-:Y:S01]  /*1f500*/  FMUL.FTZ R119, R6, R119 ;  /* 0x0000007706777220 */ /* 0x000fe20000410000 */
[----:B-1----:R-:W-:Y:S01]  /*1f510*/  @P1 FMUL.FTZ R5, R5, 0.69314718246459960938 ;  /* 0x3f31721805051820 */ /* 0x002fe20000410000 */
[----:B------:R-:W1:Y:S01]  /*1f520*/  LDC.64 R6, c[0x0][0x430] ;  /* 0x00010c00ff067b82 */ /* 0x000e620000000a00 */
[----:B------:R-:W-:Y:S01]  /*1f530*/  STS.64 [R12+0x800], R82 ;  /* 0x000800520c007388 */ /* 0x000fe20000000a00 */
[----:B--2---:R-:W-:Y:S01]  /*1f540*/  @P0 FMUL.FTZ R4, R4, 0.69314718246459960938 ;  /* 0x3f31721804040820 */ /* 0x004fe20000410000 */
[----:B----4-:R-:W-:Y:S01]  /*1f550*/  MOV R69, 0xff800000 ;  /* 0xff80000000457802 */ /* 0x010fe20000000f00 */
[----:B-----5:R-:W-:Y:S01]  /*1f560*/  @P1 FFMA.FTZ R69, R132, R17, R5 ;  /* 0x0000001184451223 */ /* 0x020fe20000010005 */
[----:B------:R-:W-:Y:S01]  /*1f570*/  STS.64 [R13], R84 ;  /* 0x000000540d007388 */ /* 0x000fe20000000a00 */
[----:B------:R-:W-:Y:S01]  /*1f580*/  MOV R68, 0xff800000 ;  /* 0xff80000000447802 */ /* 0x000fe20000000f00 */
[----:B---3--:R-:W-:Y:S01]  /*1f590*/  @P0 FFMA.FTZ R68, R3, R16, R4 ;  /* 0x0000001003440223 */ /* 0x008fe20000010004 */
[----:B------:R-:W-:Y:S01]  /*1f5a0*/  LOP3.LUT P0, RZ, R199, 0x3, RZ, 0xc0, !PT ;  /* 0x00000003c7ff7812 */ /* 0x000fe2000780c0ff */
[----:B------:R-:W-:Y:S04]  /*1f5b0*/  STS.64 [R13+0x800], R86 ;  /* 0x000800560d007388 */ /* 0x000fe80000000a00 */
[----:B------:R-:W-:Y:S04]  /*1f5c0*/  STS.64 [R14], R88 ;  /* 0x000000580e007388 */ /* 0x000fe80000000a00 */
[----:B------:R-:W-:Y:S04]  /*1f5d0*/  STS.64 [R14+0x800], R90 ;  /* 0x0008005a0e007388 */ /* 0x000fe80000000a00 */
[----:B------:R-:W-:Y:S01]  /*1f5e0*/  STS.64 [R201], R92 ;  /* 0x0000005cc9007388 */ /* 0x000fe20000000a00 */
[----:B-1----:R-:W-:-:S03]  /*1f5f0*/  IMAD R6, R6, UR10, R209 ;  /* 0x0000000a06067c24 */ /* 0x002fc6000f8e02d1 */
        /* <DEDUP_REMOVED lines=41> */
[----:B------:R-:W-:Y:S01]  /*1f890*/  VIADD R73, R207, -UR8 ;  /* 0x80000008cf497c36 */ /* 0x000fe20008000000 */
[----:B------:R-:W-:Y:S01]  /*1f8a0*/  IADD3 R70, P0, PT, R71, R2, RZ ;  /* 0x0000000247467210 */ /* 0x000fe20007f1e0ff */
[----:B------:R-:W-:-:S03]  /*1f8b0*/  VIADD R72, R2, 0x8 ;  /* 0x0000000802487836 */ /* 0x000fc60000000000 */
[-C--:B------:R-:W-:Y:S02]  /*1f8c0*/  ISETP.GE.AND P2, PT, R2, R73.reuse, PT ;  /* 0x000000490200720c */ /* 0x080fe40003f46270 */
[----:B------:R-:W-:Y:S02]  /*1f8d0*/  ISETP.GE.AND P1, PT, R72, R73, PT ;  /* 0x000000494800720c */ /* 0x000fe40003f26270 */
[----:B------:R-:W-:Y:S02]  /*1f8e0*/  LEA.HI.X.SX32 R71, R71, RZ, 0x1, P0 ;  /* 0x000000ff47477211 */ /* 0x000fe400000f0eff */
[----:B---3--:R-:W-:-:S04]  /*1f8f0*/  LEA R72, P0, R70, UR4, 0x2 ;  /* 0x0000000446487c11 */ /* 0x008fc8000f8010ff */
[----:B------:R-:W-:-:S05]  /*1f900*/  LEA.HI.X R73, R70, UR5, R71, 0x2, P0 ;  /* 0x0000000546497c11 */ /* 0x000fca00080f1447 */
[----:B------:R3:W-:Y:S04]  /*1f910*/  @!P2 STG.E desc[UR6][R72.64], R69 ;  /* 0x000000454800a986 */ /* 0x0007e8000c101906 */
[----:B------:R3:W-:Y:S02]  /*1f920*/  @!P1 STG.E desc[UR6][R72.64+0x20], R68 ;  /* 0x0000204448009986 */ /* 0x0007e4000c101906 */
.L_x_3296:
[----:B------:R-:W-:Y:S05]  /*1f930*/  BSYNC.RECONVERGENT B0 ;  /* 0x0000000000007941 */ /* 0x000fea0003800200 */
.L_x_3295:
[----:B------:R-:W4:Y:S01]  /*1f940*/  LDCU.64 UR4, c[0x0][0x3f8] ;  /* 0x00007f00ff0477ac */ /* 0x000f220008000a00 */
[----:B------:R-:W-:Y:S01]  /*1f950*/  SHF.R.U32.HI R199, RZ, 0x4, R199 ;  /* 0x00000004ffc77819 */ /* 0x000fe200000116c7 */
[----:B------:R-:W-:Y:S01]  /*1f960*/  VIADD R2, R207, -UR8 ;  /* 0x80000008cf027c36 */ /* 0x000fe20008000000 */
[----:B------:R-:W-:-:S03]  /*1f970*/  LOP3.LUT R197, R197, 0x1f80, RZ, 0xc0, !PT ;  /* 0x00001f80c5c57812 */ /* 0x000fc600078ec0ff */
[----:B---3--:R-:W-:Y:S01]  /*1f980*/  VIADD R69, R199, 0x8 ;  /* 0x00000008c7457836 */ /* 0x008fe20000000000 */
[----:B------:R-:W-:Y:S01]  /*1f990*/  LOP3.LUT R0, R197, 0x3c, R0, 0xf8, !PT ;  /* 0x0000003cc5007812 */ /* 0x000fe200078ef800 */
[C---:B------:R-:W-:Y:S01]  /*1f9a0*/  VIADD R71, R199.reuse, 0x10 ;  /* 0x00000010c7477836 */ /* 0x040fe20000000000 */
[----:B------:R-:W-:Y:S02]  /*1f9b0*/  ISETP.GE.AND P3, PT, R199, R2, PT ;  /* 0x00000002c700720c */ /* 0x000fe40003f66270 */
[----:B------:R-:W-:Y:S02]  /*1f9c0*/  IADD3 R0, P0, PT, R3, R0, RZ ;  /* 0x0000000003007210 */ /* 0x000fe40007f1e0ff */
[-C--:B------:R-:W-:Y:S01]  /*1f9d0*/  ISETP.GE.AND P6, PT, R69, R2.reuse, PT ;  /* 0x000000024500720c */ /* 0x080fe20003fc6270 */
[----:B------:R-:W-:Y:S01]  /*1f9e0*/  VIADD R69, R199, 0x18 ;  /* 0x00000018c7457836 */ /* 0x000fe20000000000 */
[----:B------:R-:W-:Y:S01]  /*1f9f0*/  LEA.HI.X.SX32 R73, R3, RZ, 0x1, P0 ;  /* 0x000000ff03497211 */ /* 0x000fe200000f0eff */
[----:B------:R-:W-:Y:S01]  /*1fa00*/  VIADD R3, R199, 0x30 ;  /* 0x00000030c7037836 */ /* 0x000fe20000000000 */
[----:B------:R-:W-:Y:S01]  /*1fa10*/  ISETP.GE.AND P5, PT, R71, R2, PT ;  /* 0x000000024700720c */ /* 0x000fe20003fa6270 */
[----:B------:R-:W-:Y:S01]  /*1fa20*/  VIADD R71, R199, 0x20 ;  /* 0x00000020c7477836 */ /* 0x000fe20000000000 */
[----:B----4-:R-:W-:-:S02]  /*1fa30*/  LEA R72, P0, R0, UR4, 0x2 ;  /* 0x0000000400487c11 */ /* 0x010fc4000f8010ff */
[-C--:B------:R-:W-:Y:S01]  /*1fa40*/  ISETP.GE.AND P4, PT, R69, R2.reuse, PT ;  /* 0x000000024500720c */ /* 0x080fe20003f86270 */
[C---:B------:R-:W-:Y:S01]  /*1fa50*/  VIADD R69, R199.reuse, 0x28 ;  /* 0x00000028c7457836 */ /* 0x040fe20000000000 */
[----:B------:R-:W-:Y:S01]  /*1fa60*/  LEA.HI.X R73, R0, UR5, R73, 0x2, P0 ;  /* 0x0000000500497c11 */ /* 0x000fe200080f1449 */
[----:B------:R-:W-:Y:S01]  /*1fa70*/  VIADD R199, R199, 0x38 ;  /* 0x00000038c7c77836 */ /* 0x000fe20000000000 */
[-C--:B------:R-:W-:Y:S02]  /*1fa80*/  ISETP.GE.AND P2, PT, R71, R2.reuse, PT ;  /* 0x000000024700720c */ /* 0x080fe40003f46270 */
        /* <DEDUP_REMOVED lines=21> */
.L_x_3297:
        /* <DEDUP_REMOVED lines=10> */
.L_x_7234:


//--------------------- .text._ZN5flash24flash_fwd_splitkv_kernelI23Flash_fwd_kernel_traitsILi128ELi64ELi128ELi4ELb0ELb0EN7cutlass6half_tE19Flash_kernel_traitsILi128ELi64ELi128ELi4ES3_EELb1ELb0ELb0ELb0ELb1ELb1ELb1ELb1EEEvNS_16Flash_fwd_paramsE --------------------------
	.section	.text._ZN5flash24flash_fwd_splitkv_kernelI23Flash_fwd_kernel_traitsILi128ELi64ELi128ELi4ELb0ELb0EN7cutlass6half_tE19Flash_kernel_traitsILi128ELi64ELi128ELi4ES3_EELb1ELb0ELb0ELb0ELb1ELb1ELb1ELb1EEEvNS_16Flash_fwd_paramsE,"ax",@progbits
	.align	128
        .global         _ZN5flash24flash_fwd_splitkv_kernelI23Flash_fwd_kernel_traitsILi128ELi64ELi128ELi4ELb0ELb0EN7cutlass6half_tE19Flash_kernel_traitsILi128ELi64ELi128ELi4ES3_EELb1ELb0ELb0ELb0ELb1ELb1ELb1ELb1EEEvNS_16Flash_fwd_paramsE
        .type           _ZN5flash24flash_fwd_splitkv_kernelI23Flash_fwd_kernel_traitsILi128ELi64ELi128ELi4ELb0ELb0EN7cutlass6half_tE19Flash_kernel_traitsILi128ELi64ELi128ELi4ES3_EELb1ELb0ELb0ELb0ELb1ELb1ELb1ELb1EEEvNS_16Flash_fwd_paramsE,@function
        .size           _ZN5flash24flash_fwd_splitkv_kernelI23Flash_fwd_kernel_traitsILi128ELi64ELi128ELi4ELb0ELb0EN7cutlass6half_tE19Flash_kernel_traitsILi128ELi64ELi128ELi4ES3_EELb1ELb0ELb0ELb0ELb1ELb1ELb1ELb1EEEvNS_16Flash_fwd_paramsE,(.L_x_7235 - _ZN5flash24flash_fwd_splitkv_kernelI23Flash_fwd_kernel_traitsILi128ELi64ELi128ELi4ELb0ELb0EN7cutlass6half_tE19Flash_kernel_traitsILi128ELi64ELi128ELi4ES3_EELb1ELb0ELb0ELb0ELb1ELb1ELb1ELb1EEEvNS_16Flash_fwd_paramsE)
        .other          _ZN5flash24flash_fwd_splitkv_kernelI23Flash_fwd_kernel_traitsILi128ELi64ELi128ELi4ELb0ELb0EN7cutlass6half_tE19Flash_kernel_traitsILi128ELi64ELi128ELi4ES3_EELb1ELb0ELb0ELb0ELb1ELb1ELb1ELb1EEEvNS_16Flash_fwd_paramsE,@"STO_CUDA_ENTRY STV_DEFAULT"
_ZN5flash24flash_fwd_splitkv_kernelI23Flash_fwd_kernel_traitsILi128ELi64ELi128ELi4ELb0ELb0EN7cutlass6half_tE19Flash_kernel_traitsILi128ELi64ELi128ELi4ES3_EELb1ELb0ELb0ELb0ELb1ELb1ELb1ELb1EEEvNS_16Flash_fwd_paramsE:
.text._ZN5flash24flash_fwd_splitkv_kernelI23Flash_fwd_kernel_traitsILi128ELi64ELi128ELi4ELb0ELb0EN7cutlass6half_tE19Flash_kernel_traitsILi128ELi64ELi128ELi4ES3_EELb1ELb0ELb0ELb0ELb1ELb1ELb1ELb1EEEvNS_16Flash_fwd_paramsE:
        /* <DEDUP_REMOVED lines=68> */
.L_x_3298:
        /* <DEDUP_REMOVED lines=142> */
.L_x_3299:
        /* <DEDUP_REMOVED lines=9> */
.L_x_3300:
        /* <DEDUP_REMOVED lines=103> */
.L_x_3301:
        /* <DEDUP_REMOVED lines=15> */
.L_x_3303:
[----:B------:R-:W2:Y:S01]  /*1510*/  LDC.64 R4, c[0x0][0x3b8] ;  /* 0x0000ee00ff047b82 */ /* 0x000ea20000000a00 */
[----:B-1----:R-:W-:-:S05]  /*1520*/  IADD3 R2, PT, PT, R0, R9, RZ ;  /* 0x0000000900027210 */ /* 0x002fca0007ffe0ff */
[C---:B--2---:R-:W-:Y:S02]  /*1530*/  IMAD R19, R2.reuse, R5, RZ ;  /* 0x0000000502137224 */ /* 0x044fe400078e02ff */
[----:B------:R-:W-:-:S05]  /*1540*/  IMAD.WIDE.U32 R2, R2, R4, RZ ;  /* 0x0000000402027225 */ /* 0x000fca00078e00ff */
[----:B------:R-:W-:Y:S02]  /*1550*/  IADD3 R19, PT, PT, R3, R19, RZ ;  /* 0x0000001303137210 */ /* 0x000fe40007ffe0ff */
[----:B------:R-:W-:Y:S02]  /*1560*/  MOV R18, R2 ;  /* 0x0000000200127202 */ /* 0x000fe40000000f00 */
.L_x_3304:
        /* <DEDUP_REMOVED lines=14> */
.L_x_3305:
[----:B------:R-:W1:Y:S01]  /*1650*/  LDC.64 R2, c[0x0][0x3c0] ;  /* 0x0000f000ff027b82 */ /* 0x000e620000000a00 */
[----:B------:R-:W-:-:S05]  /*1660*/  IADD3 R0, PT, PT, R0, R9, RZ ;  /* 0x0000000900007210 */ /* 0x000fca0007ffe0ff */
[C---:B-1----:R-:W-:Y:S02]  /*1670*/  IMAD R21, R0.reuse, R3, RZ ;  /* 0x0000000300157224 */ /* 0x042fe400078e02ff */
[----:B-----5:R-:W-:-:S05]  /*1680*/  IMAD.WIDE.U32 R8, R0, R2, RZ ;  /* 0x0000000200087225 */ /* 0x020fca00078e00ff */
[----:B------:R-:W-:Y:S02]  /*1690*/  IADD3 R21, PT, PT, R9, R21, RZ ;  /* 0x0000001509157210 */ /* 0x000fe40007ffe0ff */
[----:B------:R-:W-:-:S07]  /*16a0*/  MOV R20, R8 ;  /* 0x0000000800147202 */ /* 0x000fce0000000f00 */
.L_x_3306:
        /* <DEDUP_REMOVED lines=50> */
.L_x_3302:
        /* <DEDUP_REMOVED lines=191> */
.L_x_3345:
        /* <DEDUP_REMOVED lines=203> */
.L_x_3309:
        /* <DEDUP_REMOVED lines=112> */
.L_x_3313:
[----:B----4-:R-:W-:Y:S05]  /*3970*/  BSYNC.RECONVERGENT B0 ;  /* 0x0000000000007941 */ /* 0x010fea0003800200 */
.L_x_3312:
        /* <DEDUP_REMOVED lines=105> */
.L_x_3315:
[----:B------:R-:W-:Y:S05]  /*4010*/  BSYNC.RECONVERGENT B0 ;  /* 0x0000000000007941 */ /* 0x000fea0003800200 */
.L_x_3314:
        /* <DEDUP_REMOVED lines=111> */
.L_x_3317:
[----:B------:R-:W-:Y:S05]  /*4710*/  BSYNC.RECONVERGENT B0 ;  /* 0x0000000000007941 */ /* 0x000fea0003800200 */
.L_x_3316:
        /* <DEDUP_REMOVED lines=114> */
.L_x_3319:
[----:B------:R-:W-:Y:S05]  /*4e40*/  BSYNC.RECONVERGENT B0 ;  /* 0x0000000000007941 */ /* 0x000fea0003800200 */
.L_x_3318:
        /* <DEDUP_REMOVED lines=110> */
.L_x_3321:
[----:B------:R-:W-:Y:S05]  /*5530*/  BSYNC.RECONVERGENT B0 ;  /* 0x0000000000007941 */ /* 0x000fea0003800200 */
.L_x_3320:
        /* <DEDUP_REMOVED lines=114> */
.L_x_3323:
[----:B------:R-:W-:Y:S05]  /*5c60*/  BSYNC.RECONVERGENT B0 ;  /* 0x0000000000007941 */ /* 0x000fea0003800200 */
.L_x_3322:
        /* <DEDUP_REMOVED lines=112> */
.L_x_3325:
[----:B------:R-:W-:Y:S05]  /*6370*/  BSYNC.RECONVERGENT B0 ;  /* 0x0000000000007941 */ /* 0x000fea0003800200 */
.L_x_3324:
        /* <DEDUP_REMOVED lines=114> */
.L_x_3327:
[----:B------:R-:W-:Y:S05]  /*6aa0*/  BSYNC.RECONVERGENT B0 ;  /* 0x0000000000007941 */ /* 0x000fea0003800200 */
.L_x_3326:
[----:B------:R-:W2:Y:S01]  /*6ab0*/  LDC R21, c[0x0][0x450] ;  /* 0x00011400ff157b82 */ /* 0x000ea20000000800 */
[----:B-1----:R-:W-:Y:S05]  /*6ac0*/  IMAD.U32 R3, R50, -0x40, RZ ;  /* 0xffffffc032037824 */ /* 0x002fea00078e00ff */
[C---:B------:R-:W-:Y:S02]  /*6ad0*/  LEA R24, P1, R3.reuse, R24, 0x1 ;  /* 0x0000001803187211 */ /* 0x040fe400078208ff */
[C---:B------:R-:W-:Y:S02]  /*6ae0*/  LEA R58, P0, R3.reuse, R58, 0x1 ;  /* 0x0000003a033a7211 */ /* 0x040fe400078008ff */
[C---:B------:R-:W-:Y:S02]  /*6af0*/  LEA.HI.X.SX32 R25, R3.reuse, R25, 0x1, P1 ;  /* 0x0000001903197211 */ /* 0x040fe400008f0eff */
[----:B------:R-:W-:Y:S01]  /*6b00*/  LEA.HI.X.SX32 R59, R3, R59, 0x1, P0 ;  /* 0x0000003b033b7211 */ /* 0x000fe200000f0eff */
[----:B------:R-:W-:Y:S05]  /*6b10*/  BRA `(.L_x_3310) ;  /* 0x0000005c00847947 */ /* 0x000fea0003800000 */
.L_x_3311:
        /* <DEDUP_REMOVED lines=183> */
.L_x_3329:
[----:B----4-:R-:W-:Y:S05]  /*7690*/  BSYNC.RECONVERGENT B0 ;  /* 0x0000000000007941 */ /* 0x010fea0003800200 */
.L_x_3328:
        /* <DEDUP_REMOVED lines=183> */
.L_x_3331:
[----:B------:R-:W-:Y:S05]  /*8210*/  BSYNC.RECONVERGENT B0 ;  /* 0x0000000000007941 */ /* 0x000fea0003800200 */
.L_x_3330:
        /* <DEDUP_REMOVED lines=185> */
.L_x_3333:
[----:B------:R-:W-:Y:S05]  /*8db0*/  BSYNC.RECONVERGENT B0 ;  /* 0x0000000000007941 */ /* 0x000fea0003800200 */
.L_x_3332:
        /* <DEDUP_REMOVED lines=190> */
.L_x_3335:
[----:B------:R-:W-:Y:S05]  /*99a0*/  BSYNC.RECONVERGENT B0 ;  /* 0x0000000000007941 */ /* 0x000fea0003800200 */
.L_x_3334:
        /* <DEDUP_REMOVED lines=187> */
.L_x_3337:
[----:B------:R-:W-:Y:S05]  /*a560*/  BSYNC.RECONVERGENT B0 ;  /* 0x0000000000007941 */ /* 0x000fea0003800200 */
.L_x_3336:
        /* <DEDUP_REMOVED lines=187> */
.L_x_3339:
[----:B------:R-:W-:Y:S05]  /*b120*/  BSYNC.RECONVERGENT B0 ;  /* 0x0000000000007941 */ /* 0x000fea0003800200 */
.L_x_3338:
        /* <DEDUP_REMOVED lines=187> */
.L_x_3341:
[----:B------:R-:W-:Y:S05]  /*bce0*/  BSYNC.RECONVERGENT B0 ;  /* 0x0000000000007941 */ /* 0x000fea0003800200 */
.L_x_3340:
        /* <DEDUP_REMOVED lines=189> */
.L_x_3343:
[----:B------:R-:W-:Y:S05]  /*c8c0*/  BSYNC.RECONVERGENT B0 ;  /* 0x0000000000007941 */ /* 0x000fea0003800200 */
.L_x_3342:
[----:B------:R-:W2:Y:S01]  /*c8d0*/  LDC R21, c[0x0][0x450] ;  /* 0x00011400ff157b82 */ /* 0x000ea20000000800 */
[----:B-1----:R-:W-:Y:S05]  /*c8e0*/  IMAD.U32 R3, R132, -0x40, RZ ;  /* 0xffffffc084037824 */ /* 0x002fea00078e00ff */
[C---:B------:R-:W-:Y:S02]  /*c8f0*/  LEA R92, P1, R3.reuse, R92, 0x1 ;  /* 0x0000005c035c7211 */ /* 0x040fe400078208ff */
[C---:B------:R-:W-:Y:S02]  /*c900*/  LEA R90, P0, R3.reuse, R90, 0x1 ;  /* 0x0000005a035a7211 */ /* 0x040fe400078008ff */
[C---:B------:R-:W-:Y:S02]  /*c910*/  LEA.HI.X.SX32 R93, R3.reuse, R93, 0x1, P1 ;  /* 0x0000005d035d7211 */ /* 0x040fe400008f0eff */
[----:B------:R-:W-:Y:S09]  /*c920*/  LEA.HI.X.SX32 R91, R3, R91, 0x1, P0 ;  /* 0x0000005b035b7211 */ /* 0x000ff200000f0eff */
.L_x_3310:
[----:B----4-:R-:W-:Y:S05]  /*c930*/  BSYNC.RECONVERGENT B1 ;  /* 0x0000000000017941 */ /* 0x010fea0003800200 */
.L_x_3308:
        /* <DEDUP_REMOVED lines=90> */
.L_x_3344:
[----:B------:R-:W-:Y:S02]  /*cee0*/  ISETP.NE.AND P2, PT, R129, RZ, PT ;  /* 0x000000ff8100720c */ /* 0x000fe40003f45270 */
[----:B------:R-:W-:Y:S02]  /*cef0*/  IADD3 R88, P1, PT, R88, R95, RZ ;  /* 0x0000005f58587210 */ /* 0x000fe40007f3e0ff */
[----:B------:R-:W-:Y:S03]  /*cf00*/  IADD3 R18, P0, PT, R18, R97, RZ ;  /* 0x0000006112127210 */ /* 0x000fe60007f1e0ff */
[----:B------:R-:W-:Y:S02]  /*cf10*/  IMAD.X R89, R89, 0x1, R94, P1 ;  /* 0x0000000159597824 */ /* 0x000fe400008e065e */
[----:B------:R-:W-:Y:S04]  /*cf20*/  IMAD.X R17, R17, 0x1, R96, P0 ;  /* 0x0000000111117824 */ /* 0x000fe800000e0660 */
[----:B------:R-:W-:Y:S05]  /*cf30*/  @P2 BRA `(.L_x_3345) ;  /* 0xffffff5400a02947 */ /* 0x000fea000383ffff */
.L_x_3307:
        /* <DEDUP_REMOVED lines=44> */
.L_x_3349:
[----:B------:R-:W-:Y:S05]  /*d200*/  BSYNC.RECONVERGENT B0 ;  /* 0x0000000000007941 */ /* 0x000fea0003800200 */
.L_x_3348:
        /* <DEDUP_REMOVED lines=10> */
.L_x_3347:
        /* <DEDUP_REMOVED lines=75> */
.L_x_3355:
[----:B------:R-:W-:Y:S05]  /*d760*/  BSYNC.RECONVERGENT B0 ;  /* 0x0000000000007941 */ /* 0x000fea0003800200 */
.L_x_3354:
        /* <DEDUP_REMOVED lines=45> */
.L_x_3357:
[----:B------:R-:W-:Y:S05]  /*da40*/  BSYNC.RECONVERGENT B0 ;  /* 0x0000000000007941 */ /* 0x000fea0003800200 */
.L_x_3356:
[----:B------:R3:W-:Y:S02]  /*da50*/  STS.128 [R3+0x2000], R8 ;  /* 0x0020000803007388 */ /* 0x0007e40000000c00 */
.L_x_3353:
[----:B------:R-:W-:Y:S05]  /*da60*/  BSYNC.RECONVERGENT B1 ;  /* 0x0000000000017941 */ /* 0x000fea0003800200 */
.L_x_3352:
        /* <DEDUP_REMOVED lines=60> */
.L_x_3361:
[----:B------:R-:W-:Y:S05]  /*de30*/  BSYNC.RECONVERGENT B0 ;  /* 0x0000000000007941 */ /* 0x000fea0003800200 */
.L_x_3360:
        /* <DEDUP_REMOVED lines=55> */
.L_x_3363:
[----:B------:R-:W-:Y:S05]  /*e1b0*/  BSYNC.RECONVERGENT B0 ;  /* 0x0000000000007941 */ /* 0x000fea0003800200 */
.L_x_3362:
[----:B------:R4:W-:Y:S02]  /*e1c0*/  STS.128 [R3+0x2800], R8 ;  /* 0x0028000803007388 */ /* 0x0009e40000000c00 */
.L_x_3359:
[----:B------:R-:W-:Y:S05]  /*e1d0*/  BSYNC.RECONVERGENT B1 ;  /* 0x0000000000017941 */ /* 0x000fea0003800200 */
.L_x_3358:
        /* <DEDUP_REMOVED lines=60> */
.L_x_3367:
[----:B------:R-:W-:Y:S05]  /*e5a0*/  BSYNC.RECONVERGENT B0 ;  /* 0x0000000000007941 */ /* 0x000fea0003800200 */
.L_x_3366:
        /* <DEDUP_REMOVED lines=55> */
.L_x_3369:
[----:B------:R-:W-:Y:S05]  /*e920*/  BSYNC.RECONVERGENT B0 ;  /* 0x0000000000007941 */ /* 0x000fea0003800200 */
.L_x_3368:
[----:B------:R4:W-:Y:S02]  /*e930*/  STS.128 [R3+0x3000], R8 ;  /* 0x0030000803007388 */ /* 0x0009e40000000c00 */
.L_x_3365:
[----:B------:R-:W-:Y:S05]  /*e940*/  BSYNC.RECONVERGENT B1 ;  /* 0x0000000000017941 */ /* 0x000fea0003800200 */
.L_x_3364:
        /* <DEDUP_REMOVED lines=61> */
.L_x_3371:
[----:B------:R-:W-:Y:S05]  /*ed20*/  BSYNC.RECONVERGENT B0 ;  /* 0x0000000000007941 */ /* 0x000fea0003800200 */
.L_x_3370:
        /* <DEDUP_REMOVED lines=55> */
.L_x_3373:
[----:B------:R-:W-:Y:S05]  /*f0a0*/  BSYNC.RECONVERGENT B0 ;  /* 0x0000000000007941 */ /* 0x000fea0003800200 */
.L_x_3372:
[----:B------:R4:W-:Y:S01]  /*f0b0*/  STS.128 [R3+0x3800], R8 ;  /* 0x0038000803007388 */ /* 0x0009e20000000c00 */
[----:B------:R-:W-:Y:S05]  /*f0c0*/  BRA `(.L_x_3350) ;  /* 0x0000002c00347947 */ /* 0x000fea0003800000 */
.L_x_3351:
        /* <DEDUP_REMOVED lines=92> */
.L_x_3377:
[----:B------:R-:W-:Y:S05]  /*f690*/  BSYNC.RECONVERGENT B0 ;  /* 0x0000000000007941 */ /* 0x000fea0003800200 */
.L_x_3376:
        /* <DEDUP_REMOVED lines=84> */
.L_x_3379:
[----:B------:R-:W-:Y:S05]  /*fbe0*/  BSYNC.RECONVERGENT B0 ;  /* 0x0000000000007941 */ /* 0x000fea0003800200 */
.L_x_3378:
[----:B------:R3:W-:Y:S02]  /*fbf0*/  STS.128 [R3+0x2000], R24 ;  /* 0x0020001803007388 */ /* 0x0007e40000000c00 */
.L_x_3375:
[----:B------:R-:W-:Y:S05]  /*fc00*/  BSYNC.RECONVERGENT B1 ;  /* 0x0000000000017941 */ /* 0x000fea0003800200 */
.L_x_3374:
        /* <DEDUP_REMOVED lines=90> */
.L_x_3383:
[----:B------:R-:W-:Y:S05]  /*101b0*/  BSYNC.RECONVERGENT B0 ;  /* 0x0000000000007941 */ /* 0x000fea0003800200 */
.L_x_3382:
        /* <DEDUP_REMOVED lines=85> */
.L_x_3385:
[----:B------:R-:W-:Y:S05]  /*10710*/  BSYNC.RECONVERGENT B0 ;  /* 0x0000000000007941 */ /* 0x000fea0003800200 */
.L_x_3384:
[----:B------:R4:W-:Y:S02]  /*10720*/  STS.128 [R3+0x2800], R24 ;  /* 0x0028001803007388 */ /* 0x0009e40000000c00 */
.L_x_3381:
[----:B------:R-:W-:Y:S05]  /*10730*/  BSYNC.RECONVERGENT B1 ;  /* 0x0000000000017941 */ /* 0x000fea0003800200 */
.L_x_3380:
        /* <DEDUP_REMOVED lines=91> */
.L_x_3389:
[----:B------:R-:W-:Y:S05]  /*10cf0*/  BSYNC.RECONVERGENT B0 ;  /* 0x0000000000007941 */ /* 0x000fea0003800200 */
.L_x_3388:
        /* <DEDUP_REMOVED lines=85> */
.L_x_3391:
[----:B------:R-:W-:Y:S05]  /*11250*/  BSYNC.RECONVERGENT B0 ;  /* 0x0000000000007941 */ /* 0x000fea0003800200 */
.L_x_3390:
[----:B------:R4:W-:Y:S02]  /*11260*/  STS.128 [R3+0x3000], R24 ;  /* 0x0030001803007388 */ /* 0x0009e40000000c00 */
.L_x_3387:
[----:B------:R-:W-:Y:S05]  /*11270*/  BSYNC.RECONVERGENT B1 ;  /* 0x0000000000017941 */ /* 0x000fea0003800200 */
.L_x_3386:
        /* <DEDUP_REMOVED lines=91> */
.L_x_3393:
[----:B------:R-:W-:Y:S05]  /*11830*/  BSYNC.RECONVERGENT B0 ;  /* 0x0000000000007941 */ /* 0x000fea0003800200 */
.L_x_3392:
        /* <DEDUP_REMOVED lines=84> */
.L_x_3395:
[----:B------:R-:W-:Y:S05]  /*11d80*/  BSYNC.RECONVERGENT B0 ;  /* 0x0000000000007941 */ /* 0x000fea0003800200 */
.L_x_3394:
[----:B------:R3:W-:Y:S02]  /*11d90*/  STS.128 [R3+0x3800], R24 ;  /* 0x0038001803007388 */ /* 0x0007e40000000c00 */
.L_x_3350:
[----:B------:R-:W-:Y:S05]  /*11da0*/  BSYNC.RECONVERGENT B2 ;  /* 0x0000000000027941 */ /* 0x000fea0003800200 */
.L_x_3346:
[----:B------:R-:W-:Y:S01]  /*11db0*/  IADD3 R15, PT, PT, -R71, R74, RZ ;  /* 0x0000004a470f7210 */ /* 0x000fe20007ffe1ff */
[----:B------:R-:W5:Y:S01]  /*11dc0*/  S2R R209, SR_TID.X ;  /* 0x0000000000d17919 */ /* 0x000f620000002100 */
[----:B------:R-:W-:Y:S01]  /*11dd0*/  IADD3 R16, PT, PT, R138, 0x40, RZ ;  /* 0x000000408a107810 */ /* 0x000fe20007ffe0ff */
[----:B------:R-:W5:Y:S01]  /*11de0*/  LDCU UR8, c[0x0][0x50c] ;  /* 0x0000a180ff0877ac */ /* 0x000f620008000800 */
[-C--:B------:R-:W-:Y:S02]  /*11df0*/  ISETP.GE.AND P5, PT, R30, R15.reuse, PT ;  /* 0x0000000f1e00720c */ /* 0x080fe40003fa6270 */
[-C--:B------:R-:W-:Y:S01]  /*11e00*/  ISETP.GE.AND P0, PT, R28, R15.reuse, PT ;  /* 0x0000000f1c00720c */ /* 0x080fe20003f06270 */
[----:B------:R-:W5:Y:S01]  /*11e10*/  LDCU UR4, c[0x0][0x508] ;  /* 0x0000a100ff0477ac */ /* 0x000f620008000800 */
[-C--:B------:R-:W-:Y:S02]  /*11e20*/  ISETP.GE.AND P6, PT, R138, R15.reuse, PT ;  /* 0x0000000f8a00720c */ /* 0x080fe40003fc6270 */
[----:B------:R-:W-:-:S02]  /*11e30*/  ISETP.GE.AND P3, PT, R36, R15, PT ;  /* 0x0000000f2400720c */ /* 0x000fc40003f66270 */
[C---:B------:R-:W-:Y:S02]  /*11e40*/  IADD3 R14, PT, PT, R138.reuse, 0x50, RZ ;  /* 0x000000508a0e7810 */ /* 0x040fe40007ffe0ff */
[----:B------:R-:W-:Y:S02]  /*11e50*/  IADD3 R0, PT, PT, R138, 0x60, RZ ;  /* 0x000000608a007810 */ /* 0x000fe40007ffe0ff */
[-C--:B------:R-:W-:Y:S01]  /*11e60*/  ISETP.GE.AND P4, PT, R16, R15.reuse, PT ;  /* 0x0000000f1000720c */ /* 0x080fe20003f86270 */
[----:B-1-3--:R-:W1:Y:S01]  /*11e70*/  @!P5 LDC.64 R6, c[0x0][0x3b8] ;  /* 0x0000ee00ff06db82 */ /* 0x00ae620000000a00 */
[----:B------:R-:W-:Y:S02]  /*11e80*/  ISETP.GE.AND P2, PT, R14, R15, PT ;  /* 0x0000000f0e00720c */ /* 0x000fe40003f46270 */
[----:B----4-:R-:W-:Y:S01]  /*11e90*/  @!P0 LEA R10, P1, R79, R220, 0x1 ;  /* 0x000000dc4f0a8211 */ /* 0x010fe200078208ff */
[----:B------:R-:W-:Y:S01]  /*11ea0*/  @!PT LDS RZ, [RZ] ;  /* 0x00000000fffff984 */ /* 0x000fe20000000800 */
[----:B------:R-:W-:Y:S01]  /*11eb0*/  @!PT LDS RZ, [RZ] ;  /* 0x00000000fffff984 */ /* 0x000fe20000000800 */
[----:B------:R-:W-:Y:S01]  /*11ec0*/  @!PT LDS RZ, [RZ] ;  /* 0x00000000fffff984 */ /* 0x000fe20000000800 */
[----:B------:R-:W-:Y:S01]  /*11ed0*/  @!P6 LDGSTS.E.BYPASS.LTC128B.128 [R3+0x4000], desc[UR6][R220.64] ;  /* 0x04000000dc03efae */ /* 0x000fe2000b981a06 */
[----:B------:R-:W-:-:S02]  /*11ee0*/  IADD3 R2, PT, PT, R138, 0x70, RZ ;  /* 0x000000708a027810 */ /* 0x000fc40007ffe0ff */
[----:B------:R-:W-:Y:S01]  /*11ef0*/  @!P0 LEA.HI.X R11, R79, R221, R80, 0x1, P1 ;  /* 0x000000dd4f0b8211 */ /* 0x000fe200008f0c50 */
[----:B------:R-:W-:Y:S01]  /*11f00*/  @!P6 LDGSTS.E.BYPASS.LTC128B.128 [R3+0x8000], desc[UR6][R220.64+0x80] ;  /* 0x08000080dc03efae */ /* 0x000fe2000b981a06 */
[----:B------:R-:W-:Y:S01]  /*11f10*/  ISETP.GE.AND P1, PT, R0, R15, PT ;  /* 0x0000000f0000720c */ /* 0x000fe20003f26270 */
[----:B--2---:R-:W2:Y:S01]  /*11f20*/  @!P3 LDC.64 R4, c[0x0][0x3b8] ;  /* 0x0000ee00ff04bb82 */ /* 0x004ea20000000a00 */
[----:B------:R-:W-:Y:S01]  /*11f30*/  SHF.L.U32 R212, R69, 0x5, RZ ;  /* 0x0000000545d47819 */ /* 0x000fe200000006ff */
[----:B------:R-:W-:Y:S01]  /*11f40*/  @!P0 LDGSTS.E.BYPASS.LTC128B.128 [R3+0x4800], desc[UR6][R10.64] ;  /* 0x048000000a038fae */ /* 0x000fe2000b981a06 */
[----:B------:R-:W-:Y:S02]  /*11f50*/  MOV R211, 0x20 ;  /* 0x0000002000d37802 */ /* 0x000fe40000000f00 */
[----:B------:R-:W-:Y:S01]  /*11f60*/  LOP3.LUT R212, R212, 0x7c00, RZ, 0xc0, !PT ;  /* 0x00007c00d4d47812 */ /* 0x000fe200078ec0ff */
[----:B------:R3:W-:Y:S01]  /*11f70*/  @!P0 LDGSTS.E.BYPASS.LTC128B.128 [R3+0x8800], desc[UR6][R10.64+0x80] ;  /* 0x088000800a038fae */ /* 0x0007e2000b981a06 */
[----:B------:R-:W-:Y:S01]  /*11f80*/  MOV R210, 0x40 ;  /* 0x0000004000d27802 */ /* 0x000fe20000000f00 */
[----:B------:R-:W4:Y:S01]  /*11f90*/  @!P4 LDC.64 R12, c[0x0][0x3b8] ;  /* 0x0000ee00ff0ccb82 */ /* 0x000f220000000a00 */
[----:B------:R-:W-:-:S02]  /*11fa0*/  IADD3 R143, PT, PT, R133, -0x1, RZ ;  /* 0xffffffff858f7810 */ /* 0x000fc40007ffe0ff */
[----:B------:R-:W-:Y:S02]  /*11fb0*/  LOP3.LUT R138, R138, 0xfffffffb, RZ, 0xc0, !PT ;  /* 0xfffffffb8a8a7812 */ /* 0x000fe400078ec0ff */
[----:B-1----:R-:W-:-:S03]  /*11fc0*/  @!P5 LEA R18, P0, R6, R220, 0x6 ;  /* 0x000000dc0612d211 */ /* 0x002fc600078030ff */
[----:B------:R-:W1:Y:S01]  /*11fd0*/  @!P2 LDC.64 R8, c[0x0][0x3b8] ;  /* 0x0000ee00ff08ab82 */ /* 0x000e620000000a00 */
[----:B------:R-:W-:Y:S02]  /*11fe0*/  @!P5 LEA.HI.X R19, R6, R221, R7, 0x6, P0 ;  /* 0x000000dd0613d211 */ /* 0x000fe400000f3407 */
[----:B------:R-:W-:-:S03]  /*11ff0*/  ISETP.GE.AND P0, PT, R2, R15, PT ;  /* 0x0000000f0200720c */ /* 0x000fc60003f06270 */
[----:B------:R-:W-:Y:S02]  /*12000*/  @!P5 LDGSTS.E.BYPASS.LTC128B.128 [R3+0x5000], desc[UR6][R18.64] ;  /* 0x050000001203dfae */ /* 0x000fe4000b981a06 */
[----:B------:R-:W5:Y:S01]  /*12010*/  @!P1 LDC.64 R6, c[0x0][0x3b8] ;  /* 0x0000ee00ff069b82 */ /* 0x000f620000000a00 */
[----:B--2---:R-:W-:Y:S01]  /*12020*/  @!P3 IMAD.WIDE.U32 R20, R4, 0x60, R220 ;  /* 0x000000600414b825 */ /* 0x004fe200078e00dc */
[----:B------:R2:W-:Y:S03]  /*12030*/  @!P5 LDGSTS.E.BYPASS.LTC128B.128 [R3+0x9000], desc[UR6][R18.64+0x80] ;  /* 0x090000801203dfae */ /* 0x0005e6000b981a06 */
[----:B------:R-:W-:Y:S01]  /*12040*/  @!P3 IMAD R5, R5, 0x60, RZ ;  /* 0x000000600505b824 */ /* 0x000fe200078e02ff */
[----:B------:R-:W-:Y:S02]  /*12050*/  @!P3 MOV R22, R20 ;  /* 0x000000140016b202 */ /* 0x000fe40000000f00 */
[----:B----4-:R-:W-:Y:S01]  /*12060*/  @!P4 LEA R4, P5, R12, R220, 0x7 ;  /* 0x000000dc0c04c211 */ /* 0x010fe200078a38ff */
[----:B---3--:R-:W3:Y:S01]  /*12070*/  @!P0 LDC.64 R10, c[0x0][0x3b8] ;  /* 0x0000ee00ff0a8b82 */ /* 0x008ee20000000a00 */
[----:B------:R-:W-:-:S02]  /*12080*/  @!P3 IADD3 R23, PT, PT, R5, R21, RZ ;  /* 0x000000150517b210 */ /* 0x000fc40007ffe0ff */
[----:B------:R-:W-:Y:S02]  /*12090*/  @!P4 LEA.HI.X R5, R12, R221, R13, 0x7, P5 ;  /* 0x000000dd0c05c211 */ /* 0x000fe400028f3c0d */
[----:B------:R-:W-:Y:S01]  /*120a0*/  ISETP.GE.AND P5, PT, R30, R15, PT ;  /* 0x0000000f1e00720c */ /* 0x000fe20003fa6270 */
[----:B------:R-:W-:Y:S01]  /*120b0*/  @!P3 LDGSTS.E.BYPASS.LTC128B.128 [R3+0x5800], desc[UR6][R22.64] ;  /* 0x058000001603bfae */ /* 0x000fe2000b981a06 */
[----:B-1----:R-:W-:-:S03]  /*120c0*/  @!P2 IMAD.WIDE.U32 R20, R8, 0xa0, R220 ;  /* 0x000000a00814a825 */ /* 0x002fc600078e00dc */
[----:B------:R-:W-:Y:S01]  /*120d0*/  @!P3 LDGSTS.E.BYPASS.LTC128B.128 [R3+0x9800], desc[UR6][R22.64+0x80] ;  /* 0x098000801603bfae */ /* 0x000fe2000b981a06 */
[----:B------:R-:W-:Y:S01]  /*120e0*/  @!P2 IMAD R9, R9, 0xa0, RZ ;  /* 0x000000a00909a824 */ /* 0x000fe200078e02ff */
[----:B------:R-:W-:Y:S02]  /*120f0*/  ISETP.GE.AND P3, PT, R28, R15, PT ;  /* 0x0000000f1c00720c */ /* 0x000fe40003f66270 */
[----:B------:R-:W-:Y:S01]  /*12100*/  @!P4 LDGSTS.E.BYPASS.LTC128B.128 [R3+0x6000], desc[UR6][R4.64] ;  /* 0x060000000403cfae */ /* 0x000fe2000b981a06 */
[----:B-----5:R-:W-:Y:S01]  /*12110*/  @!P1 IMAD R7, R7, 0xc0, RZ ;  /* 0x000000c007079824 */ /* 0x020fe200078e02ff */
[----:B------:R-:W-:Y:S02]  /*12120*/  @!P2 IADD3 R21, PT, PT, R9, R21, RZ ;  /* 0x000000150915a210 */ /* 0x000fe40007ffe0ff */
[----:B------:R1:W-:Y:S01]  /*12130*/  @!P4 LDGSTS.E.BYPASS.LTC128B.128 [R3+0xa000], desc[UR6][R4.64+0x80] ;  /* 0x0a0000800403cfae */ /* 0x0003e2000b981a06 */
[----:B------:R-:W-:Y:S01]  /*12140*/  P2R R12, PR, RZ, 0x8 ;  /* 0x00000008ff0c7803 */ /* 0x000fe20000000000 */
[----:B--2---:R-:W-:-:S02]  /*12150*/  @!P1 IMAD.WIDE.U32 R18, R6, 0xc0, R220 ;  /* 0x000000c006129825 */ /* 0x004fc400078e00dc */
[----:B------:R-:W-:Y:S01]  /*12160*/  @!P2 LDGSTS.E.BYPASS.LTC128B.128 [R3+0x6800], desc[UR6][R20.64] ;  /* 0x068000001403afae */ /* 0x000fe2000b981a06 */
[----:B------:R-:W-:Y:S01]  /*12170*/  ISETP.GE.AND P3, PT, R36, R15, PT ;  /* 0x0000000f2400720c */ /* 0x000fe20003f66270 */
[----:B---3--:R-:W-:Y:S01]  /*12180*/  @!P0 IMAD.WIDE.U32 R24, R10, 0xe0, R220 ;  /* 0x000000e00a188825 */ /* 0x008fe200078e00dc */
[----:B------:R-:W-:Y:S01]  /*12190*/  @!P1 IADD3 R19, PT, PT, R7, R19, RZ ;  /* 0x0000001307139210 */ /* 0x000fe20007ffe0ff */
[----:B------:R-:W-:Y:S01]  /*121a0*/  @!P2 LDGSTS.E.BYPASS.LTC128B.128 [R3+0xa800], desc[UR6][R20.64+0x80] ;  /* 0x0a8000801403afae */ /* 0x000fe2000b981a06 */
[----:B------:R-:W2:Y:S01]  /*121b0*/  @!P5 LDC.64 R6, c[0x0][0x3c0] ;  /* 0x0000f000ff06db82 */ /* 0x000ea20000000a00 */
[----:B------:R-:W-:Y:S01]  /*121c0*/  @!P0 IMAD R11, R11, 0xe0, RZ ;  /* 0x000000e00b0b8824 */ /* 0x000fe200078e02ff */
[-C--:B------:R-:W-:Y:S01]  /*121d0*/  ISETP.GE.AND P4, PT, R16, R15.reuse, PT ;  /* 0x0000000f1000720c */ /* 0x080fe20003f86270 */
[----:B------:R-:W-:Y:S01]  /*121e0*/  @!P1 LDGSTS.E.BYPASS.LTC128B.128 [R3+0x7000], desc[UR6][R18.64] ;  /* 0x0700000012039fae */ /* 0x000fe2000b981a06 */
[----:B------:R-:W-:Y:S02]  /*121f0*/  ISETP.GE.AND P2, PT, R14, R15, PT ;  /* 0x0000000f0e00720c */ /* 0x000fe40003f46270 */
[----:B------:R-:W-:Y:S01]  /*12200*/  @!P0 IADD3 R25, PT, PT, R11, R25, RZ ;  /* 0x000000190b198210 */ /* 0x000fe20007ffe0ff */
[----:B------:R3:W-:Y:S01]  /*12210*/  @!P1 LDGSTS.E.BYPASS.LTC128B.128 [R3+0xb000], desc[UR6][R18.64+0x80] ;  /* 0x0b00008012039fae */ /* 0x0007e2000b981a06 */
[----:B------:R-:W-:-:S03]  /*12220*/  ISETP.NE.AND P1, PT, R12, RZ, PT ;  /* 0x000000ff0c00720c */ /* 0x000fc60003f25270 */
[----:B------:R-:W-:Y:S04]  /*12230*/  @!P0 LDGSTS.E.BYPASS.LTC128B.128 [R3+0x7800], desc[UR6][R24.64] ;  /* 0x0780000018038fae */ /* 0x000fe8000b981a06 */
[----:B------:R-:W-:Y:S01]  /*12240*/  @!P0 LDGSTS.E.BYPASS.LTC128B.128 [R3+0xb800], desc[UR6][R24.64+0x80] ;  /* 0x0b80008018038fae */ /* 0x000fe2000b981a06 */
[----:B------:R-:W3:Y:S01]  /*12250*/  @!P4 LDC.64 R10, c[0x0][0x3c0] ;  /* 0x0000f000ff0acb82 */ /* 0x000ee20000000a00 */
[----:B-1----:R-:W-:Y:S02]  /*12260*/  LOP3.LUT R4, R209, 0x8, RZ, 0xc0, !PT ;  /* 0x00000008d1047812 */ /* 0x002fe400078ec0ff */
[----:B------:R-:W0:Y:S02]  /*12270*/  LDGDEPBAR ;  /* 0x00000000000079af */ /* 0x000e240000000000 */
[----:B------:R-:W-:-:S02]  /*12280*/  LOP3.LUT R4, R81, R4, RZ, 0x3c, !PT ;  /* 0x0000000451047212 */ /* 0x000fc400078e3cff */
[C---:B------:R-:W-:Y:S01]  /*12290*/  @!P1 LEA R16, P0, R77.reuse, R222, 0x1 ;  /* 0x000000de4d109211 */ /* 0x040fe200078008ff */
[----:B------:R-:W1:Y:S01]  /*122a0*/  @!P2 LDC.64 R8, c[0x0][0x3c0] ;  /* 0x0000f000ff08ab82 */ /* 0x000e620000000a00 */
[----:B------:R-:W-:Y:S02]  /*122b0*/  LOP3.LUT R14, R4, 0x38, R75, 0x78, !PT ;  /* 0x00000038040e7812 */ /* 0x000fe400078e784b */
[----:B------:R-:W-:Y:S02]  /*122c0*/  @!P1 LEA.HI.X R17, R77, R223, R76, 0x1, P0 ;  /* 0x000000df4d119211 */ /* 0x000fe400000f0c4c */
[-C--:B------:R-:W-:Y:S02]  /*122d0*/  ISETP.GE.AND P1, PT, R0, R15.reuse, PT ;  /* 0x0000000f0000720c */ /* 0x080fe40003f26270 */
[----:B------:R-:W-:Y:S01]  /*122e0*/  SHF.L.U32 R75, R69, 0x6, RZ ;  /* 0x00000006454b7819 */ /* 0x000fe200000006ff */
[----:B------:R-:W4:Y:S01]  /*122f0*/  @!P3 LDC.64 R4, c[0x0][0x3c0] ;  /* 0x0000f000ff04bb82 */ /* 0x000f220000000a00 */
[----:B------:R-:W-:-:S02]  /*12300*/  ISETP.GE.AND P0, PT, R2, R15, PT ;  /* 0x0000000f0200720c */ /* 0x000fc40003f06270 */
[----:B------:R-:W-:Y:S02]  /*12310*/  LOP3.LUT R13, R75, 0x400, RZ, 0xc0, !PT ;  /* 0x000004004b0d7812 */ /* 0x000fe400078ec0ff */
[----:B------:R-:W-:Y:S02]  /*12320*/  LOP3.LUT R28, R212, 0x200, R75, 0xf8, !PT ;  /* 0x00000200d41c7812 */ /* 0x000fe400078ef84b */
[----:B------:R-:W-:Y:S02]  /*12330*/  LEA R0, R14, R13, 0x1 ;  /* 0x0000000d0e007211 */ /* 0x000fe400078e08ff */
[----:B------:R-:W-:Y:S01]  /*12340*/  IADD3 R73, PT, PT, R73, R28, RZ ;  /* 0x0000001c49497210 */ /* 0x000fe20007ffe0ff */
[----:B------:R-:W-:-:S04]  /*12350*/  DEPBAR.LE SB0, 0x0 ;  /* 0x000080000000791a */ /* 0x000fc80000000000 */
[----:B------:R-:W-:Y:S01]  /*12360*/  BAR.SYNC.DEFER_BLOCKING 0x0 ;  /* 0x0000000000007b1d */ /* 0x000fe20000010000 */
[----:B-1----:R-:W-:Y:S01]  /*12370*/  @!P2 IMAD R9, R9, 0xa0, RZ ;  /* 0x000000a00909a824 */ /* 0x002fe200078e02ff */
[----:B------:R-:W-:Y:S02]  /*12380*/  LEA R124, R73, UR5, 0x1 ;  /* 0x00000005497c7c11 */ /* 0x000fe4000f8e08ff */
[----:B------:R-:W-:Y:S02]  /*12390*/  IADD3 R214, PT, PT, R0, UR5, RZ ;  /* 0x0000000500d67c10 */ /* 0x000fe4000fffe0ff */
[----:B------:R-:W-:Y:S01]  /*123a0*/  SHF.R.U32.HI R69, RZ, 0x2, R69 ;  /* 0x00000002ff457819 */ /* 0x000fe20000011645 */
[----:B----4-:R-:W-:-:S03]  /*123b0*/  @!P3 IMAD.WIDE.U32 R14, R4, 0x60, R222 ;  /* 0x00000060040eb825 */ /* 0x010fc600078e00de */
[----:B------:R-:W-:Y:S01]  /*123c0*/  LOP3.LUT R69, R69, 0x7, RZ, 0xc0, !PT ;  /* 0x0000000745457812 */ /* 0x000fe200078ec0ff */
[----:B------:R-:W-:Y:S02]  /*123d0*/  @!P3 IMAD R2, R5, 0x60, RZ ;  /* 0x000000600502b824 */ /* 0x000fe400078e02ff */
[----:B------:R-:W1:Y:S03]  /*123e0*/  @!P0 LDC.64 R4, c[0x0][0x3c0] ;  /* 0x0000f000ff048b82 */ /* 0x000e660000000a00 */
[----:B------:R-:W-:Y:S01]  /*123f0*/  @!P3 IADD3 R15, PT, PT, R2, R15, RZ ;  /* 0x0000000f020fb210 */ /* 0x000fe20007ffe0ff */
[----:B------:R-:W-:Y:S01]  /*12400*/  @!PT LDS RZ, [RZ] ;  /* 0x00000000fffff984 */ /* 0x000fe20000000800 */
[----:B------:R-:W-:Y:S01]  /*12410*/  @!PT LDS RZ, [RZ] ;  /* 0x00000000fffff984 */ /* 0x000fe20000000800 */
[----:B------:R-:W-:Y:S01]  /*12420*/  @!PT LDS RZ, [RZ] ;  /* 0x00000000fffff984 */ /* 0x000fe20000000800 */
[----:B------:R-:W-:Y:S04]  /*12430*/  @!P6 LDGSTS.E.BYPASS.LTC128B.128 [R3+0xc000], desc[UR6][R222.64] ;  /* 0x0c000000de03efae */ /* 0x000fe8000b981a06 */
[----:B------:R-:W-:Y:S04]  /*12440*/  @!P6 LDGSTS.E.BYPASS.LTC128B.128 [R3+0x10000], desc[UR6][R222.64+0x80] ;  /* 0x10000080de03efae */ /* 0x000fe8000b981a06 */
[----:B------:R-:W-:Y:S04]  /*12450*/  @P6 STS.128 [R3+0xc000], RZ ;  /* 0x00c000ff03006388 */ /* 0x000fe80000000c00 */
[----:B------:R-:W-:Y:S01]  /*12460*/  @P6 STS.128 [R3+0x10000], RZ ;  /* 0x010000ff03006388 */ /* 0x000fe20000000c00 */
[----:B------:R-:W-:Y:S01]  /*12470*/  ISETP.NE.AND P6, PT, R12, RZ, PT ;  /* 0x000000ff0c00720c */ /* 0x000fe20003fc5270 */
[----:B-1----:R-:W-:-:S12]  /*12480*/  @!P0 IMAD R5, R5, 0xe0, RZ ;  /* 0x000000e005058824 */ /* 0x002fd800078e02ff */
[----:B------:R-:W-:Y:S04]  /*12490*/  @P6 STS.128 [R3+0xc800], RZ ;  /* 0x00c800ff03006388 */ /* 0x000fe80000000c00 */
[----:B------:R-:W-:Y:S04]  /*124a0*/  @P6 STS.128 [R3+0x10800], RZ ;  /* 0x010800ff03006388 */ /* 0x000fe80000000c00 */
[----:B------:R-:W-:Y:S01]  /*124b0*/  @!PT LDS RZ, [RZ] ;  /* 0x00000000fffff984 */ /* 0x000fe20000000800 */
[----:B------:R-:W-:Y:S01]  /*124c0*/  @!PT LDS RZ, [RZ] ;  /* 0x00000000fffff984 */ /* 0x000fe20000000800 */
[----:B------:R-:W-:Y:S01]  /*124d0*/  @!PT LDS RZ, [RZ] ;  /* 0x00000000fffff984 */ /* 0x000fe20000000800 */
[----:B------:R-:W-:Y:S04]  /*124e0*/  @!P6 LDGSTS.E.BYPASS.LTC128B.128 [R3+0xc800], desc[UR6][R16.64] ;  /* 0x0c8000001003efae */ /* 0x000fe8000b981a06 */
[----:B------:R-:W-:Y:S01]  /*124f0*/  @!P6 LDGSTS.E.BYPASS.LTC128B.128 [R3+0x10800], desc[UR6][R16.64+0x80] ;  /* 0x108000801003efae */ /* 0x000fe2000b981a06 */
[----:B--2---:R-:W-:-:S03]  /*12500*/  @!P5 LEA R12, P6, R6, R222, 0x6 ;  /* 0x000000de060cd211 */ /* 0x004fc600078c30ff */
[----:B------:R-:W-:Y:S01]  /*12510*/  @P5 STS.128 [R3+0xd000], RZ ;  /* 0x00d000ff03005388 */ /* 0x000fe20000000c00 */
[-C--:B------:R-:W-:Y:S02]  /*12520*/  @!P5 LEA.HI.X R13, R6, R223.reuse, R7, 0x6, P6 ;  /* 0x000000df060dd211 */ /* 0x080fe400030f3407 */
[----:B------:R-:W1:Y:S01]  /*12530*/  @!P1 LDC.64 R6, c[0x0][0x3c0] ;  /* 0x0000f000ff069b82 */ /* 0x000e620000000a00 */
[C---:B---3--:R-:W-:Y:S01]  /*12540*/  @!P4 LEA R18, P6, R10.reuse, R222, 0x7 ;  /* 0x000000de0a12c211 */ /* 0x048fe200078c38ff */
[----:B------:R-:W-:Y:S03]  /*12550*/  @P5 STS.128 [R3+0x11000], RZ ;  /* 0x011000ff03005388 */ /* 0x000fe60000000c00 */
[----:B------:R-:W-:Y:S01]  /*12560*/  @!P4 LEA.HI.X R19, R10, R223, R11, 0x7, P6 ;  /* 0x000000df0a13c211 */ /* 0x000fe200030f3c0b */
[----:B------:R-:W-:Y:S01]  /*12570*/  @!P2 IMAD.WIDE.U32 R10, R8, 0xa0, R222 ;  /* 0x000000a0080aa825 */ /* 0x000fe200078e00de */
[----:B------:R-:W-:Y:S01]  /*12580*/  @!PT LDS RZ, [RZ] ;  /* 0x00000000fffff984 */ /* 0x000fe20000000800 */
[----:B------:R-:W-:Y:S01]  /*12590*/  @!PT LDS RZ, [RZ] ;  /* 0x00000000fffff984 */ /* 0x000fe20000000800 */
[----:B------:R-:W-:Y:S01]  /*125a0*/  @!PT LDS RZ, [RZ] ;  /* 0x00000000fffff984 */ /* 0x000fe20000000800 */
[----:B------:R-:W-:Y:S04]  /*125b0*/  @!P5 LDGSTS.E.BYPASS.LTC128B.128 [R3+0xd000], desc[UR6][R12.64] ;  /* 0x0d0000000c03dfae */ /* 0x000fe8000b981a06 */
[----:B------:R2:W-:Y:S01]  /*125c0*/  @!P5 LDGSTS.E.BYPASS.LTC128B.128 [R3+0x11000], desc[UR6][R12.64+0x80] ;  /* 0x110000800c03dfae */ /* 0x0005e2000b981a06 */
[----:B------:R-:W-:-:S02]  /*125d0*/  @!P2 IADD3 R9, PT, PT, R9, R11, RZ ;  /* 0x0000000b0909a210 */ /* 0x000fc40007ffe0ff */
[----:B------:R-:W-:Y:S01]  /*125e0*/  @!P2 MOV R8, R10 ;  /* 0x0000000a0008a202 */ /* 0x000fe20000000f00 */
[----:B------:R-:W-:Y:S01]  /*125f0*/  @P3 STS.128 [R3+0xd800], RZ ;  /* 0x00d800ff03003388 */ /* 0x000fe20000000c00 */
[----:B------:R-:W-:-:S03]  /*12600*/  LOP3.LUT P5, RZ, R209, 0x2, RZ, 0xc0, !PT ;  /* 0x00000002d1ff7812 */ /* 0x000fc600078ac0ff */
[----:B------:R-:W-:Y:S01]  /*12610*/  @P3 STS.128 [R3+0x11800], RZ ;  /* 0x011800ff03003388 */ /* 0x000fe20000000c00 */
[----:B------:R-:W-:-:S03]  /*12620*/  SEL R141, R211, 0xffffffe0, !P5 ;  /* 0xffffffe0d38d7807 */ /* 0x000fc60006800000 */
[----:B------:R-:W-:Y:S01]  /*12630*/  @!PT LDS RZ, [RZ] ;  /* 0x00000000fffff984 */ /* 0x000fe20000000800 */
[----:B------:R-:W-:Y:S01]  /*12640*/  @!PT LDS RZ, [RZ] ;  /* 0x00000000fffff984 */ /* 0x000fe20000000800 */
[----:B------:R-:W-:Y:S01]  /*12650*/  @!PT LDS RZ, [RZ] ;  /* 0x00000000fffff984 */ /* 0x000fe20000000800 */
[----:B------:R-:W-:Y:S01]  /*12660*/  @!P3 LDGSTS.E.BYPASS.LTC128B.128 [R3+0xd800], desc[UR6][R14.64] ;  /* 0x0d8000000e03bfae */ /* 0x000fe2000b981a06 */
[--C-:B-1----:R-:W-:Y:S01]  /*12670*/  @!P1 IMAD.WIDE.U32 R10, R6, 0xc0, R222.reuse ;  /* 0x000000c0060a9825 */ /* 0x102fe200078e00de */
[-C--:B------:R-:W-:Y:S02]  /*12680*/  IADD3 R73, PT, PT, R124, R141.reuse, RZ ;  /* 0x0000008d7c497210 */ /* 0x080fe40007ffe0ff */
[----:B------:R1:W-:Y:S01]  /*12690*/  @!P3 LDGSTS.E.BYPASS.LTC128B.128 [R3+0x11800], desc[UR6][R14.64+0x80] ;  /* 0x118000800e03bfae */ /* 0x0003e2000b981a06 */
[----:B------:R-:W-:Y:S01]  /*126a0*/  @!P1 IMAD R7, R7, 0xc0, RZ ;  /* 0x000000c007079824 */ /* 0x000fe200078e02ff */
[----:B------:R-:W-:Y:S02]  /*126b0*/  IADD3 R29, PT, PT, R214, R141, RZ ;  /* 0x0000008dd61d7210 */ /* 0x000fe40007ffe0ff */
[----:B------:R-:W-:Y:S01]  /*126c0*/  @P4 STS.128 [R3+0xe000], RZ ;  /* 0x00e000ff03004388 */ /* 0x000fe20000000c00 */
[----:B------:R-:W-:Y:S02]  /*126d0*/  @P5 LOP3.LUT R138, R138, 0x4, RZ, 0xfc, !PT ;  /* 0x000000048a8a5812 */ /* 0x000fe400078efcff */
[----:B------:R-:W-:Y:S01]  /*126e0*/  @!P1 IADD3 R11, PT, PT, R7, R11, RZ ;  /* 0x0000000b070b9210 */ /* 0x000fe20007ffe0ff */
        /* <DEDUP_REMOVED lines=31> */
[----:B------:R-:W-:Y:S04]  /*128e0*/  LDSM.16.M88.4 R80, [R124] ;  /* 0x000000007c50783b */ /* 0x000fe80000000200 */
[----:B------:R-:W3:Y:S04]  /*128f0*/  LDSM.16.M88.4 R40, [R0+UR5+0x4000] ;  /* 0x004000050028783b */ /* 0x000ee80008000200 */
[----:B------:R-:W-:Y:S04]  /*12900*/  LDSM.16.M88.4 R116, [R73] ;  /* 0x000000004974783b */ /* 0x000fe80000000200 */
[----:B------:R-:W-:Y:S04]  /*12910*/  LDSM.16.M88.4 R60, [R29+0x4000] ;  /* 0x004000001d3c783b */ /* 0x000fe80000000200 */
[----:B------:R-:W4:Y:S04]  /*12920*/  LDSM.16.M88.4 R32, [R0+UR5+0x4800] ;  /* 0x004800050020783b */ /* 0x000f280008000200 */
[----:B------:R-:W5:Y:S04]  /*12930*/  LDSM.16.M88.4 R20, [R0+UR5+0x5000] ;  /* 0x005000050014783b */ /* 0x000f680008000200 */
[----:B-1----:R-:W2:Y:S04]  /*12940*/  LDSM.16.M88.4 R12, [R0+UR5+0x5800] ;  /* 0x00580005000c783b */ /* 0x002ea80008000200 */
        /* <DEDUP_REMOVED lines=8> */
[----:B------:R-:W-:Y:S04]  /*129d0*/  LDSM.16.M88.4 R104, [R29+0x7800] ;  /* 0x007800001d68783b */ /* 0x000fe80000000200 */
[----:B------:R-:W-:Y:S01]  /*129e0*/  LDSM.16.M88.4 R120, [R29+0x6000] ;  /* 0x006000001d78783b */ /* 0x000fe20000000200 */
[----:B----4-:R-:W-:Y:S03]  /*129f0*/  HMMA.16816.F32 R36, R80, R32, RZ ;  /* 0x000000205024723c */ /* 0x010fe600000018ff */
[----:B------:R-:W-:Y:S04]  /*12a00*/  LDSM.16.M88.4 R112, [R29+0x6800] ;  /* 0x006800001d70783b */ /* 0x000fe80000000200 */
[----:B------:R-:W-:Y:S01]  /*12a10*/  LDSM.16.M88.4 R108, [R29+0x7000] ;  /* 0x007000001d6c783b */ /* 0x000fe20000000200 */
[----:B------:R-:W-:Y:S01]  /*12a20*/  HMMA.16816.F32 R44, R116, R60, R44 ;  /* 0x0000003c742c723c */ /* 0x000fe2000000182c */
[----:B------:R-:W-:-:S02]  /*12a30*/  SEL R61, R210, 0xffffffc0, !P0 ;  /* 0xffffffc0d23d7807 */ /* 0x000fc40004000000 */
[----:B------:R-:W0:Y:S01]  /*12a40*/  LDGDEPBAR ;  /* 0x00000000000079af */ /* 0x000e220000000000 */
[----:B------:R-:W-:Y:S02]  /*12a50*/  ISETP.GT.AND P0, PT, R143, R216, PT ;  /* 0x000000d88f00720c */ /* 0x000fe40003f04270 */
[-C--:B------:R-:W-:Y:S02]  /*12a60*/  IADD3 R68, PT, PT, R124, R61.reuse, RZ ;  /* 0x0000003d7c447210 */ /* 0x080fe40007ffe0ff */
[----:B------:R-:W-:Y:S01]  /*12a70*/  IADD3 R2, PT, PT, R214, R61, RZ ;  /* 0x0000003dd6027210 */ /* 0x000fe20007ffe0ff */
[----:B-----5:R-:W-:Y:S02]  /*12a80*/  HMMA.16816.F32 R24, R80, R20, RZ ;  /* 0x000000145018723c */ /* 0x020fe400000018ff */
[----:B------:R-:W-:Y:S01]  /*12a90*/  LDSM.16.M88.4 R76, [R68] ;  /* 0x00000000444c783b */ /* 0x000fe20000000200 */
[----:B------:R-:W-:-:S03]  /*12aa0*/  IADD3 R30, PT, PT, R141, R2, RZ ;  /* 0x000000028d1e7210 */ /* 0x000fc60007ffe0ff */
[----:B------:R-:W-:Y:S02]  /*12ab0*/  LDSM.16.M88.4 R64, [R2+0x4000] ;  /* 0x004000000240783b */ /* 0x000fe40000000200 */
[C---:B--2---:R-:W-:Y:S08]  /*12ac0*/  HMMA.16816.F32 R16, R80.reuse, R12, RZ ;  /* 0x0000000c5010723c */ /* 0x044ff000000018ff */
        /* <DEDUP_REMOVED lines=249> */
[----:B----4-:R-:W-:Y:S01]  /*13a60*/  HMMA.16816.F32 R84, R76, R4, R84 ;  /* 0x000000044c54723c */ /* 0x010fe20000001854 */
[----:B------:R-:W-:-:S04]  /*13a70*/  LOP3.LUT R5, R70, 0x1f0, RZ, 0xc0, !PT ;  /* 0x000001f046057812 */ /* 0x000fc800078ec0ff */
[----:B------:R-:W-:-:S03]  /*13a80*/  IADD3 R72, PT, PT, R5, 0x1, R72 ;  /* 0x0000000105487810 */ /* 0x000fc60007ffe048 */
[----:B------:R-:W-:Y:S01]  /*13a90*/  HMMA.16816.F32 R80, R76, R6, R80 ;  /* 0x000000064c50723c */ /* 0x000fe20000001850 */
[----:B------:R-:W-:-:S04]  /*13aa0*/  IADD3 R5, PT, PT, -R217, R72, R69 ;  /* 0x00000048d9057210 */ /* 0x000fc80007ffe145 */
[----:B------:R-:W-:-:S03]  /*13ab0*/  IADD3 R5, PT, PT, R5, UR4, R74 ;  /* 0x0000000405057c10 */ /* 0x000fc6000fffe04a */
[----:B------:R-:W-:Y:S01]  /*13ac0*/  HMMA.16816.F32 R100, R60, R24, R100 ;  /* 0x000000183c64723c */ /* 0x000fe20000001864 */
[C---:B------:R-:W-:Y:S02]  /*13ad0*/  VIMNMX R0, PT, PT, R5.reuse, R74, PT ;  /* 0x0000004a05007248 */ /* 0x040fe40003fe0100 */
[----:B------:R-:W-:-:S05]  /*13ae0*/  VIADDMNMX R2, R5, 0x8, R74, PT ;  /* 0x0000000805027846 */ /* 0x000fca000380014a */
        /* <DEDUP_REMOVED lines=67> */
.L_x_3397:
[----:B------:R-:W2:Y:S01]  /*13f20*/  LDC R6, c[0x0][0x4f0] ;  /* 0x00013c00ff067b82 */ /* 0x000ea20000000800 */
[----:B------:R-:W-:Y:S01]  /*13f30*/  IADD3 R11, PT, PT, R134, -0x100, RZ ;  /* 0xffffff00860b7810 */ /* 0x000fe20007ffe0ff */
[----:B------:R-:W3:Y:S01]  /*13f40*/  LDCU.64 UR10, c[0x0][0x3b8] ;  /* 0x00007700ff0a77ac */ /* 0x000ee20008000a00 */
[----:B------:R-:W-:Y:S02]  /*13f50*/  IABS R8, R71 ;  /* 0x0000004700087213 */ /* 0x000fe40000000000 */
[----:B------:R-:W-:Y:S01]  /*13f60*/  IABS R7, R11 ;  /* 0x0000000b00077213 */ /* 0x000fe20000000000 */
[----:B------:R-:W5:Y:S01]  /*13f70*/  LDCU.64 UR8, c[0x0][0x3a0] ;  /* 0x00007400ff0877ac */ /* 0x000f620008000a00 */
[-C--:B--2---:R-:W-:Y:S02]  /*13f80*/  IABS R4, R6.reuse ;  /* 0x0000000600047213 */ /* 0x084fe40000000000 */
[-C--:B------:R-:W-:Y:S02]  /*13f90*/  LOP3.LUT R11, R11, R6.reuse, RZ, 0x3c, !PT ;  /* 0x000000060b0b7212 */ /* 0x080fe400078e3cff */
[----:B------:R-:W2:Y:S01]  /*13fa0*/  I2F.RP R9, R4 ;  /* 0x0000000400097306 */ /* 0x000ea20000209400 */
[----:B------:R-:W-:-:S02]  /*13fb0*/  LOP3.LUT R71, R71, R6, RZ, 0x3c, !PT ;  /* 0x0000000647477212 */ /* 0x000fc400078e3cff */
[----:B------:R-:W-:Y:S02]  /*13fc0*/  ISETP.GE.AND P4, PT, R11, RZ, PT ;  /* 0x000000ff0b00720c */ /* 0x000fe40003f86270 */
[----:B------:R-:W-:-:S03]  /*13fd0*/  ISETP.GE.AND P5, PT, R71, RZ, PT ;  /* 0x000000ff4700720c */ /* 0x000fc60003fa6270 */
        /* <DEDUP_REMOVED lines=35> */
[----:B---3--:R-:W-:Y:S01]  /*14210*/  IMAD.WIDE.U32 R8, R6, UR10, RZ ;  /* 0x0000000a06087c25 */ /* 0x008fe2000f8e00ff */
[----:B------:R-:W-:-:S05]  /*14220*/  SHF.R.S32.HI R5, RZ, 0x1f, R6 ;  /* 0x0000001fff057819 */ /* 0x000fca0000011406 */
[----:B------:R-:W-:-:S04]  /*14230*/  IMAD R5, R5, UR10, RZ ;  /* 0x0000000a05057c24 */ /* 0x000fc8000f8e02ff */
[----:B------:R-:W-:-:S04]  /*14240*/  IMAD R5, R6, UR11, R5 ;  /* 0x0000000b06057c24 */ /* 0x000fc8000f8e0205 */
        /* <DEDUP_REMOVED lines=9> */
.L_x_3398:
        /* <DEDUP_REMOVED lines=37> */
.L_x_3396:
[C---:B---3--:R-:W-:Y:S01]  /*14530*/  IMAD.SHL.U32 R4, R209.reuse, 0x2, RZ ;  /* 0x00000002d1047824 */ /* 0x048fe200078e00ff */
[----:B------:R-:W2:Y:S01]  /*14540*/  LDCU UR4, c[0x0][0x45c] ;  /* 0x00008b80ff0477ac */ /* 0x000ea20008000800 */
[----:B------:R-:W-:Y:S01]  /*14550*/  SHF.R.U32.HI R208, RZ, 0x1, R209 ;  /* 0x00000001ffd07819 */ /* 0x000fe200000116d1 */
[----:B------:R-:W-:Y:S02]  /*14560*/  IMAD.SHL.U32 R139, R209, 0x8, RZ ;  /* 0x00000008d18b7824 */ /* 0x000fe400078e00ff */
[----:B------:R-:W-:Y:S02]  /*14570*/  LOP3.LUT R4, R4, 0x6, RZ, 0xc0, !PT ;  /* 0x0000000604047812 */ /* 0x000fe400078ec0ff */
[----:B------:R-:W-:Y:S02]  /*14580*/  LOP3.LUT R30, R208, 0x8, RZ, 0xc0, !PT ;  /* 0x00000008d01e7812 */ /* 0x000fe400078ec0ff */
[----:B------:R-:W-:Y:S01]  /*14590*/  LOP3.LUT R29, R139, 0x38, RZ, 0xc0, !PT ;  /* 0x000000388b1d7812 */ /* 0x000fe200078ec0ff */
[----:B------:R-:W-:Y:S01]  /*145a0*/  IMAD R3, R143, 0x80, R4 ;  /* 0x000000808f037824 */ /* 0x000fe200078e0204 */
[----:B------:R-:W-:-:S03]  /*145b0*/  LOP3.LUT R30, R30, 0x1c0, R75, 0xf8, !PT ;  /* 0x000001c01e1e7812 */ /* 0x000fc600078ef84b */
[C---:B------:R-:W-:Y:S02]  /*145c0*/  VIADD R7, R3.reuse, 0x1 ;  /* 0x0000000103077836 */ /* 0x040fe40000000000 */
[C---:B------:R-:W-:Y:S02]  /*145d0*/  VIADD R5, R3.reuse, 0x8 ;  /* 0x0000000803057836 */ /* 0x040fe40000000000 */
[----:B------:R-:W-:Y:S01]  /*145e0*/  VIADD R15, R3, 0x61 ;  /* 0x00000061030f7836 */ /* 0x000fe20000000000 */
[----:B------:R-:W-:Y:S01]  /*145f0*/  ISETP.GE.AND P1, PT, R7, R0, PT ;  /* 0x000000000700720c */ /* 0x000fe20003f26270 */
[----:B------:R-:W-:Y:S01]  /*14600*/  VIADD R13, R3, 0x68 ;  /* 0x00000068030d7836 */ /* 0x000fe20000000000 */
[----:B------:R-:W-:Y:S01]  /*14610*/  ISETP.GE.AND P0, PT, R7, R2, PT ;  /* 0x000000020700720c */ /* 0x000fe20003f06270 */
[----:B------:R-:W-:Y:S01]  /*14620*/  VIADD R7, R3, 0x9 ;  /* 0x0000000903077836 */ /* 0x000fe20000000000 */
        /* <DEDUP_REMOVED lines=18> */
[-C--:B------:R-:W-:Y:S02]  /*14750*/  ISETP.GE.AND P6, PT, R7, R0.reuse, PT ;  /* 0x000000000700720c */ /* 0x080fe40003fc6270 */
[----:B------:R-:W-:-:S02]  /*14760*/  ISETP.GE.AND P3, PT, R5, R0, PT ;  /* 0x000000000500720c */ /* 0x000fc40003f66270 */
[----:B------:R-:W-:Y:S01]  /*14770*/  ISETP.GE.AND P5, PT, R5, R2, PT ;  /* 0x000000020500720c */ /* 0x000fe20003fa6270 */
[----:B------:R-:W-:Y:S01]  /*14780*/  VIADD R5, R3, 0x20 ;  /* 0x0000002003057836 */ /* 0x000fe20000000000 */
[----:B------:R-:W-:Y:S02]  /*14790*/  P2R R8, PR, RZ, 0x40 ;  /* 0x00000040ff087803 */ /* 0x000fe40000000000 */
[----:B------:R-:W-:Y:S02]  /*147a0*/  FSEL R12, R53, -INF , !P1 ;  /* 0xff800000350c7808 */ /* 0x000fe40004800000 */
[----:B------:R-:W-:Y:S02]  /*147b0*/  FSEL R16, R119, -INF , !P4 ;  /* 0xff80000077107808 */ /* 0x000fe40006000000 */
[C---:B------:R-:W-:Y:S02]  /*147c0*/  ISETP.GE.AND P6, PT, R5.reuse, R0, PT ;  /* 0x000000000500720c */ /* 0x040fe40003fc6270 */
[----:B------:R-:W-:Y:S01]  /*147d0*/  ISETP.GE.AND P1, PT, R5, R2, PT ;  /* 0x000000020500720c */ /* 0x000fe20003f26270 */
[----:B------:R-:W-:Y:S01]  /*147e0*/  VIADD R5, R3, 0x28 ;  /* 0x0000002803057836 */ /* 0x000fe20000000000 */
[----:B------:R-:W-:-:S02]  /*147f0*/  FSEL R4, R51, -INF , !P3 ;  /* 0xff80000033047808 */ /* 0x000fc40005800000 */
[----:B------:R-:W-:Y:S01]  /*14800*/  ISETP.GE.AND P4, PT, R7, R2, PT ;  /* 0x000000020700720c */ /* 0x000fe20003f86270 */
[----:B------:R-:W-:Y:S01]  /*14810*/  VIADD R7, R3, 0x21 ;  /* 0x0000002103077836 */ /* 0x000fe20000000000 */
[----:B------:R-:W-:Y:S02]  /*14820*/  ISETP.NE.AND P3, PT, R8, RZ, PT ;  /* 0x000000ff0800720c */ /* 0x000fe40003f65270 */
[----:B------:R-:W-:Y:S02]  /*14830*/  FSEL R52, R52, -INF , !P2 ;  /* 0xff80000034347808 */ /* 0x000fe40005000000 */
[----:B------:R-:W-:Y:S02]  /*14840*/  FSEL R54, R54, -INF , !P3 ;  /* 0xff80000036367808 */ /* 0x000fe40005800000 */
[----:B------:R-:W-:Y:S02]  /*14850*/  FSEL R50, R50, -INF , !P0 ;  /* 0xff80000032327808 */ /* 0x000fe40004000000 */
[----:B------:R-:W-:-:S02]  /*14860*/  ISETP.GE.AND P3, PT, R5, R0, PT ;  /* 0x000000000500720c */ /* 0x000fc40003f66270 */
[C---:B------:R-:W-:Y:S02]  /*14870*/  ISETP.GE.AND P2, PT, R7.reuse, R0, PT ;  /* 0x000000000700720c */ /* 0x040fe40003f46270 */
[----:B------:R-:W-:Y:S01]  /*14880*/  ISETP.GE.AND P0, PT, R7, R2, PT ;  /* 0x000000020700720c */ /* 0x000fe20003f06270 */
[----:B------:R-:W-:Y:S01]  /*14890*/  VIADD R7, R3, 0x29 ;  /* 0x0000002903077836 */ /* 0x000fe20000000000 */
[----:B------:R-:W-:Y:S02]  /*148a0*/  P2R R9, PR, RZ, 0x8 ;  /* 0x00000008ff097803 */ /* 0x000fe40000000000 */
[----:B------:R-:W-:Y:S02]  /*148b0*/  FSEL R10, R55, -INF , !P5 ;  /* 0xff800000370a7808 */ /* 0x000fe40006800000 */
[----:B------:R-:W-:Y:S02]  /*148c0*/  FSEL R8, R121, -INF , !P4 ;  /* 0xff80000079087808 */ /* 0x000fe40006000000 */
[----:B------:R-:W-:-:S02]  /*148d0*/  FSEL R38, R104, -INF , !P6 ;  /* 0xff80000068267808 */ /* 0x000fc40007000000 */
[C---:B------:R-:W-:Y:S02]  /*148e0*/  ISETP.GE.AND P5, PT, R7.reuse, R0, PT ;  /* 0x000000000700720c */ /* 0x040fe40003fa6270 */
[-C--:B------:R-:W-:Y:S01]  /*148f0*/  ISETP.GE.AND P3, PT, R7, R2.reuse, PT ;  /* 0x000000020700720c */ /* 0x080fe20003f66270 */
[----:B------:R-:W-:Y:S01]  /*14900*/  VIADD R7, R3, 0x31 ;  /* 0x0000003103077836 */ /* 0x000fe20000000000 */
[----:B------:R-:W-:Y:S01]  /*14910*/  ISETP.GE.AND P4, PT, R5, R2, PT ;  /* 0x000000020500720c */ /* 0x000fe20003f86270 */
[----:B------:R-:W-:Y:S01]  /*14920*/  VIADD R5, R3, 0x30 ;  /* 0x0000003003057836 */ /* 0x000fe20000000000 */
[----:B------:R-:W-:Y:S02]  /*14930*/  ISETP.NE.AND P6, PT, R9, RZ, PT ;  /* 0x000000ff0900720c */ /* 0x000fe40003fc5270 */
        /* <DEDUP_REMOVED lines=28> */
[----:B------:R-:W-:Y:S01]  /*14b00*/  ISETP.GE.AND P2, PT, R5, R2, PT ;  /* 0x000000020500720c */ /* 0x000fe20003f46270 */
[----:B------:R-:W-:Y:S01]  /*14b10*/  VIADD R5, R3, 0x48 ;  /* 0x0000004803057836 */ /* 0x000fe20000000000 */
[----:B------:R-:W-:Y:S02]  /*14b20*/  FSEL R202, R202, -INF , !P6 ;  /* 0xff800000caca7808 */ /* 0x000fe40007000000 */
[-C--:B------:R-:W-:Y:S02]  /*14b30*/  ISETP.GE.AND P6, PT, R7, R0.reuse, PT ;  /* 0x000000000700720c */ /* 0x080fe40003fc6270 */
[----:B------:R-:W-:Y:S02]  /*14b40*/  FSEL R226, R36, -INF , !P4 ;  /* 0xff80000024e27808 */ /* 0x000fe40006000000 */
[----:B------:R-:W-:-:S02]  /*14b50*/  ISETP.GE.AND P4, PT, R5, R0, PT ;  /* 0x000000000500720c */ /* 0x000fc40003f86270 */
[----:B------:R-:W-:Y:S02]  /*14b60*/  P2R R9, PR, RZ, 0x40 ;  /* 0x00000040ff097803 */ /* 0x000fe40000000000 */
[----:B------:R-:W-:Y:S02]  /*14b70*/  FSEL R154, R154, -INF , !P0 ;  /* 0xff8000009a9a7808 */ /* 0x000fe40004000000 */
[----:B------:R-:W-:Y:S01]  /*14b80*/  ISETP.GE.AND P0, PT, R7, R2, PT ;  /* 0x000000020700720c */ /* 0x000fe20003f06270 */
[----:B------:R-:W-:Y:S01]  /*14b90*/  VIADD R7, R3, 0x51 ;  /* 0x0000005103077836 */ /* 0x000fe20000000000 */
[----:B------:R-:W-:Y:S02]  /*14ba0*/  FSEL R200, R200, -INF , !P4 ;  /* 0xff800000c8c87808 */ /* 0x000fe40006000000 */
[----:B------:R-:W-:Y:S01]  /*14bb0*/  ISETP.NE.AND P4, PT, R9, RZ, PT ;  /* 0x000000ff0900720c */ /* 0x000fe20003f85270 */
[----:B------:R-:W-:Y:S01]  /*14bc0*/  VIADD R9, R3, 0x59 ;  /* 0x0000005903097836 */ /* 0x000fe20000000000 */
[----:B------:R-:W-:-:S02]  /*14bd0*/  FSEL R178, R178, -INF , !P3 ;  /* 0xff800000b2b27808 */ /* 0x000fc40005800000 */
[----:B------:R-:W-:Y:S02]  /*14be0*/  FSEL R174, R174, -INF , !P4 ;  /* 0xff800000aeae7808 */ /* 0x000fe40006000000 */
[----:B------:R-:W-:Y:S02]  /*14bf0*/  ISETP.GE.AND P4, PT, R7, R2, PT ;  /* 0x000000020700720c */ /* 0x000fe40003f86270 */
[-C--:B------:R-:W-:Y:S02]  /*14c00*/  ISETP.GE.AND P3, PT, R3, R0.reuse, PT ;  /* 0x000000000300720c */ /* 0x080fe40003f66270 */
[----:B------:R-:W-:Y:S02]  /*14c10*/  FSEL R198, R198, -INF , !P2 ;  /* 0xff800000c6c67808 */ /* 0x000fe40005000000 */
[----:B------:R-:W-:Y:S02]  /*14c20*/  FSEL R206, R56, -INF , !P1 ;  /* 0xff80000038ce7808 */ /* 0x000fe40004800000 */
[----:B------:R-:W-:-:S02]  /*14c30*/  ISETP.GE.AND P2, PT, R7, R0, PT ;  /* 0x000000000700720c */ /* 0x000fc40003f46270 */
[----:B------:R-:W-:Y:S01]  /*14c40*/  ISETP.GE.AND P1, PT, R5, R2, PT ;  /* 0x000000020500720c */ /* 0x000fe20003f26270 */
[----:B------:R-:W-:Y:S01]  /*14c50*/  VIADD R5, R3, 0x50 ;  /* 0x0000005003057836 */ /* 0x000fe20000000000 */
[----:B------:R-:W-:Y:S02]  /*14c60*/  P2R R7, PR, RZ, 0x10 ;  /* 0x00000010ff077803 */ /* 0x000fe40000000000 */
[----:B------:R-:W-:Y:S02]  /*14c70*/  FSEL R68, R68, -INF , !P3 ;  /* 0xff80000044447808 */ /* 0x000fe40005800000 */
[----:B------:R-:W-:Y:S02]  /*14c80*/  ISETP.NE.AND P3, PT, R7, RZ, PT ;  /* 0x000000ff0700720c */ /* 0x000fe40003f65270 */
[----:B------:R-:W-:Y:S02]  /*14c90*/  FSEL R172, R172, -INF , !P5 ;  /* 0xff800000acac7808 */ /* 0x000fe40006800000 */
[----:B------:R-:W-:-:S02]  /*14ca0*/  FMNMX3.FTZ R7, R68, R116, R118, !PT ;  /* 0x0000007444077276 */ /* 0x000fc40007810076 */
[C---:B------:R-:W-:Y:S02]  /*14cb0*/  ISETP.GE.AND P6, PT, R5.reuse, R0, PT ;  /* 0x000000000500720c */ /* 0x040fe40003fc6270 */
[----:B------:R-:W-:Y:S01]  /*14cc0*/  ISETP.GE.AND P5, PT, R5, R2, PT ;  /* 0x000000020500720c */ /* 0x000fe20003fa6270 */
[----:B------:R-:W-:Y:S01]  /*14cd0*/  VIADD R5, R3, 0x58 ;  /* 0x0000005803057836 */ /* 0x000fe20000000000 */
[----:B------:R-:W-:Y:S02]  /*14ce0*/  FMNMX3.FTZ R7, R7, R16, R6, !PT ;  /* 0x0000001007077276 */ /* 0x000fe40007810006 */
[----:B-1----:R-:W-:Y:S02]  /*14cf0*/  FSEL R186, R186, -INF , !P0 ;  /* 0xff800000baba7808 */ /* 0x002fe40004000000 */
[----:B------:R-:W-:Y:S02]  /*14d00*/  ISETP.GE.AND P0, PT, R5, R2, PT ;  /* 0x000000020500720c */ /* 0x000fe40003f06270 */
[----:B------:R-:W-:-:S02]  /*14d10*/  FMNMX3.FTZ R7, R7, R52, R4, !PT ;  /* 0x0000003407077276 */ /* 0x000fc40007810004 */
[----:B------:R-:W-:Y:S02]  /*14d20*/  P2R R11, PR, RZ, 0x1 ;  /* 0x00000001ff0b7803 */ /* 0x000fe40000000000 */
[----:B------:R-:W-:Y:S02]  /*14d30*/  ISETP.GE.AND P0, PT, R9, R0, PT ;  /* 0x000000000900720c */ /* 0x000fe40003f06270 */
[----:B------:R-:W-:Y:S02]  /*14d40*/  FMNMX3.FTZ R7, R7, R54, R38, !PT ;  /* 0x0000003607077276 */ /* 0x000fe40007810026 */
[----:B------:R-:W-:Y:S02]  /*14d50*/  FSEL R188, R188, -INF , !P0 ;  /* 0xff800000bcbc7808 */ /* 0x000fe40004000000 */
[----:B------:R-:W-:Y:S01]  /*14d60*/  FMNMX3.FTZ R19, R7, R34, R32, !PT ;  /* 0x0000002207137276 */ /* 0x000fe20007810020 */
[C---:B------:R-:W-:Y:S01]  /*14d70*/  VIADD R7, R3.reuse, 0x71 ;  /* 0x0000007103077836 */ /* 0x040fe20000000000 */
[----:B------:R-:W-:-:S02]  /*14d80*/  ISETP.GE.AND P0, PT, R3, R2, PT ;  /* 0x000000020300720c */ /* 0x000fc40003f06270 */
[----:B------:R-:W-:Y:S02]  /*14d90*/  FMNMX3.FTZ R19, R19, R234, R40, !PT ;  /* 0x000000ea13137276 */ /* 0x000fe40007810028 */
[----:B------:R-:W-:Y:S02]  /*14da0*/  FSEL R18, R73, -INF , !P0 ;  /* 0xff80000049127808 */ /* 0x000fe40004000000 */
[----:B------:R-:W-:Y:S02]  /*14db0*/  FMNMX3.FTZ R19, R19, R230, R228, !PT ;  /* 0x000000e613137276 */ /* 0x000fe400078100e4 */
[----:B------:R-:W-:Y:S02]  /*14dc0*/  FMNMX3.FTZ R17, R18, R14, R120, !PT ;  /* 0x0000000e12117276 */ /* 0x000fe40007810078 */
[----:B------:R-:W-:Y:S02]  /*14dd0*/  FMNMX3.FTZ R19, R19, R226, R202, !PT ;  /* 0x000000e213137276 */ /* 0x000fe400078100ca */
[----:B------:R-:W-:-:S02]  /*14de0*/  FSEL R196, R196, -INF , !P1 ;  /* 0xff800000c4c47808 */ /* 0x000fc40004800000 */
[----:B------:R-:W-:Y:S02]  /*14df0*/  FMNMX3.FTZ R17, R17, R48, R12, !PT ;  /* 0x0000003011117276 */ /* 0x000fe4000781000c */
[----:B------:R-:W-:Y:S01]  /*14e00*/  ISETP.GE.AND P1, PT, R5, R0, PT ;  /* 0x000000000500720c */ /* 0x000fe20003f26270 */
[----:B------:R-:W-:Y:S01]  /*14e10*/  VIADD R5, R3, 0x60 ;  /* 0x0000006003057836 */ /* 0x000fe20000000000 */
[----:B------:R-:W-:Y:S02]  /*14e20*/  FSEL R194, R194, -INF , !P6 ;  /* 0xff800000c2c27808 */ /* 0x000fe40007000000 */
[----:B------:R-:W-:Y:S02]  /*14e30*/  FMNMX3.FTZ R19, R19, R172, R200, !PT ;  /* 0x000000ac13137276 */ /* 0x000fe400078100c8 */
[----:B------:R-:W-:Y:S02]  /*14e40*/  FMNMX3.FTZ R17, R17, R50, R10, !PT ;  /* 0x0000003211117276 */ /* 0x000fe4000781000a */
[----:B------:R-:W-:-:S02]  /*14e50*/  FSEL R192, R192, -INF , !P2 ;  /* 0xff800000c0c07808 */ /* 0x000fc40005000000 */
[----:B------:R-:W-:Y:S01]  /*14e60*/  ISETP.NE.AND P6, PT, R11, RZ, PT ;  /* 0x000000ff0b00720c */ /* 0x000fe20003fc5270 */
[----:B------:R-:W-:Y:S01]  /*14e70*/  VIADD R11, R3, 0x69 ;  /* 0x00000069030b7836 */ /* 0x000fe20000000000 */
[----:B------:R-:W-:Y:S02]  /*14e80*/  FSEL R184, R184, -INF , !P5 ;  /* 0xff800000b8b87808 */ /* 0x000fe40006800000 */
[----:B------:R-:W-:Y:S02]  /*14e90*/  ISETP.GE.AND P2, PT, R5, R0, PT ;  /* 0x000000000500720c */ /* 0x000fe40003f46270 */
[----:B------:R-:W-:Y:S02]  /*14ea0*/  FSEL R190, R190, -INF , !P1 ;  /* 0xff800000bebe7808 */ /* 0x000fe40004800000 */
[----:B------:R-:W-:Y:S02]  /*14eb0*/  FMNMX3.FTZ R19, R19, R174, R194, !PT ;  /* 0x000000ae13137276 */ /* 0x000fe400078100c2 */
[----:B------:R-:W-:Y:S01]  /*14ec0*/  ISETP.GE.AND P5, PT, R9, R2, PT ;  /* 0x000000020900720c */ /* 0x000fe20003fa6270 */
[----:B------:R-:W-:Y:S01]  /*14ed0*/  VIADD R9, R3, 0x70 ;  /* 0x0000007003097836 */ /* 0x000fe20000000000 */
        /* <DEDUP_REMOVED lines=29> */
[-C--:B------:R-:W-:Y:S02]  /*150b0*/  ISETP.GE.AND P0, PT, R13, R2.reuse, PT ;  /* 0x000000020d00720c */ /* 0x080fe40003f06270 */
[----:B------:R-:W-:Y:S02]  /*150c0*/  FMNMX.FTZ R13, R146, R19, !PT ;  /* 0x00000013920d7209 */ /* 0x000fe40007810000 */
[----:B------:R-:W-:Y:S02]  /*150d0*/  ISETP.GE.AND P2, PT, R9, R2, PT ;  /* 0x000000020900720c */ /* 0x000fe40003f46270 */
[----:B------:R-:W-:Y:S01]  /*150e0*/  FSEL R182, R182, -INF , !P3 ;  /* 0xff800000b6b67808 */ /* 0x000fe20005800000 */
[----:B------:R-:W1:Y:S01]  /*150f0*/  SHFL.BFLY PT, R20, R13, 0x2, 0x1f ;  /* 0x0c401f000d147f89 */ /* 0x000e6200000e0000 */
[----:B------:R-:W-:-:S02]  /*15100*/  FSEL R180, R180, -INF , !P6 ;  /* 0xff800000b4b47808 */ /* 0x000fc40007000000 */
[----:B------:R-:W-:Y:S02]  /*15110*/  FMNMX3.FTZ R9, R17, R186, R184, !PT ;  /* 0x000000ba11097276 */ /* 0x000fe400078100b8 */
        /* <DEDUP_REMOVED lines=19> */
[----:B-1----:R-:W-:Y:S02]  /*15250*/  FMNMX.FTZ R13, R13, R20, !PT ;  /* 0x000000140d0d7209 */ /* 0x002fe40007810000 */
[----:B------:R-:W-:-:S03]  /*15260*/  FMNMX.FTZ R5, R136, R5, !PT ;  /* 0x0000000588057209 */ /* 0x000fc60007810000 */
[----:B------:R-:W1:Y:S04]  /*15270*/  SHFL.BFLY PT, R132, R13, 0x1, 0x1f ;  /* 0x0c201f000d847f89 */ /* 0x000e6800000e0000 */
[----:B------:R-:W3:Y:S01]  /*15280*/  SHFL.BFLY PT, R20, R5, 0x2, 0x1f ;  /* 0x0c401f0005147f89 */ /* 0x000ee200000e0000 */
        /* <DEDUP_REMOVED lines=24> */
[----:B-1----:R-:W-:Y:S01]  /*15410*/  FMNMX.FTZ R3, R20, R3, !PT ;  /* 0x0000000314037209 */ /* 0x002fe20007810000 */
[--C-:B------:R-:W-:Y:S01]  /*15420*/  FFMA.FTZ R161, R170, UR4, -R137.reuse ;  /* 0x00000004aaa17c23 */ /* 0x100fe20008010889 */
[----:B------:R-:W-:Y:S01]  /*15430*/  LOP3.LUT R20, R30, R29, RZ, 0x3c, !PT ;  /* 0x0000001d1e147212 */ /* 0x000fe200078e3cff */
[----:B------:R-:W-:Y:S01]  /*15440*/  FFMA.FTZ R168, R168, UR4, -R137 ;  /* 0x00000004a8a87c23 */ /* 0x000fe20008010889 */
        /* <DEDUP_REMOVED lines=19> */
[----:B----4-:R-:W-:Y:S01]  /*15580*/  LDSM.16.MT88.4 R92, [R213+0x10000] ;  /* 0x01000000d55c783b */ /* 0x010fe20000004200 */
[----:B------:R-:W-:-:S02]  /*15590*/  @P0 VIADD R66, R5, 0xffffffc0 ;  /* 0xffffffc005420836 */ /* 0x000fc40000000000 */
[--C-:B------:R-:W-:Y:S01]  /*155a0*/  FFMA.FTZ R53, R50, UR4, -R65.reuse ;  /* 0x0000000432357c23 */ /* 0x100fe20008010841 */
[--C-:B------:R-:W-:Y:S01]  /*155b0*/  FFMA.FTZ R50, R10, UR4, -R65.reuse ;  /* 0x000000040a327c23 */ /* 0x100fe20008010841 */
[----:B------:R-:W4:Y:S01]  /*155c0*/  LDSM.16.MT88.4 R116, [R67+0xc000] ;  /* 0x00c000004374783b */ /* 0x000f220000004200 */
[----:B------:R-:W-:Y:S01]  /*155d0*/  IMAD.IADD R31, R141, 0x1, R66 ;  /* 0x000000018d1f7824 */ /* 0x000fe200078e0242 */
[----:B------:R-:W-:Y:S01]  /*155e0*/  MUFU.EX2 R62, R62 ;  /* 0x0000003e003e7308 */ /* 0x000fe20000000800 */
[--C-:B------:R-:W-:Y:S01]  /*155f0*/  FFMA.FTZ R49, R8, UR4, -R65.reuse ;  /* 0x0000000408317c23 */ /* 0x100fe20008010841 */
[----:B------:R-:W5:Y:S01]  /*15600*/  LDSM.16.MT88.4 R84, [R67+0x10000] ;  /* 0x010000004354783b */ /* 0x000f620000004200 */
[----:B------:R-:W-:Y:S01]  /*15610*/  FFMA.FTZ R54, R12, UR4, -R65 ;  /* 0x000000040c367c23 */ /* 0x000fe20008010841 */
[----:B--2---:R-:W-:Y:S01]  /*15620*/  F2FP.F16.F32.PACK_AB R68, R63, R64 ;  /* 0x000000403f44723e */ /* 0x004fe200000000ff */
[----:B------:R-:W-:Y:S01]  /*15630*/  FFMA.FTZ R48, R38, UR4, -R137 ;  /* 0x0000000426307c23 */ /* 0x000fe20008010889 */
        /* <DEDUP_REMOVED lines=37> */
[--C-:B------:R-:W-:Y:S01]  /*15890*/  FFMA.FTZ R142, R142, UR4, -R65.reuse ;  /* 0x000000048e8e7c23 */ /* 0x100fe20008010841 */
[----:B------:R-:W-:Y:S01]  /*158a0*/  FFMA.FTZ R136, R136, UR4, -R65 ;  /* 0x0000000488887c23 */ /* 0x000fe20008010841 */
[----:B------:R-:W-:Y:S01]  /*158b0*/  FADD.FTZ R63, R64, R63 ;  /* 0x0000003f403f7221 */ /* 0x000fe20000010000 */
[----:B------:R-:W-:Y:S01]  /*158c0*/  LDSM.16.MT88.4 R24, [R67+0xd000] ;  /* 0x00d000004318783b */ /* 0x000fe20000004200 */
[----:B------:R-:W-:Y:S01]  /*158d0*/  FADD.FTZ R61, R62, R61 ;  /* 0x0000003d3e3d7221 */ /* 0x000fe20000010000 */
[----:B------:R-:W-:Y:S01]  /*158e0*/  MUFU.EX2 R52, R52 ;  /* 0x0000003400347308 */ /* 0x000fe20000000800 */
[----:B------:R-:W-:Y:S01]  /*158f0*/  HMMA.16816.F32 R128, R68, R124, RZ ;  /* 0x0000007c4480723c */ /* 0x000fe200000018ff */
[----:B------:R-:W-:Y:S01]  /*15900*/  FADD.FTZ R60, R60, R63 ;  /* 0x0000003f3c3c7221 */ /* 0x000fe20000010000 */
[----:B------:R-:W-:Y:S01]  /*15910*/  FADD.FTZ R58, R58, R61 ;  /* 0x0000003d3a3a7221 */ /* 0x000fe20000010000 */
[----:B------:R-:W-:-:S02]  /*15920*/  ISETP.GT.AND P0, PT, R143, R216, PT ;  /* 0x000000d88f00720c */ /* 0x000fc40003f04270 */
        /* <DEDUP_REMOVED lines=128> */
[----:B------:R-:W4:Y:S01]  /*16130*/  LDSM.16.MT88.4 R24, [R67+0x11800] ;  /* 0x011800004318783b */ /* 0x000f220000004200 */
        /* <DEDUP_REMOVED lines=69> */
[----:B-----5:R-:W-:Y:S01]  /*16590*/  F2FP.F16.F32.PACK_AB R4, R33, R32 ;  /* 0x000000202104723e */ /* 0x020fe200000000ff */
[----:B------:R-:W2:Y:S01]  /*165a0*/  LDSM.16.MT88.4 R16, [R31+0x2800] ;  /* 0x002800001f10783b */ /* 0x000ea20000004200 */
[----:B------:R-:W-:-:S02]  /*165b0*/  F2FP.F16.F32.PACK_AB R5, R182, R157 ;  /* 0x0000009db605723e */ /* 0x000fc400000000ff */
        /* <DEDUP_REMOVED lines=12> */
[C---:B---3--:R-:W-:Y:S08]  /*16680*/  HMMA.16816.F32 R96, R4.reuse, R12, R96 ;  /* 0x0000000c0460723c */ /* 0x048ff00000001860 */
        /* <DEDUP_REMOVED lines=114> */
[----:B------:R-:W-:-:S04]  /*16db0*/  NOP ;  /* 0x0000000000007918 */ /* 0x000fc80000000000 */
        /* <DEDUP_REMOVED lines=68> */
.L_x_3400:
        /* <DEDUP_REMOVED lines=8> */
.L_x_3401:
        /* <DEDUP_REMOVED lines=8> */
[----:B------:R-:W-:Y:S01]  /*17300*/  LOP3.LUT R138, R138, 0xfffffffe, RZ, 0xc0, !PT ;  /* 0xfffffffe8a8a7812 */ /* 0x000fe200078ec0ff */
[----:B-1----:R-:W-:Y:S02]  /*17310*/  USHF.L.U32 UR8, UR4, 0x5, URZ ;  /* 0x0000000504087899 */ /* 0x002fe400080006ff */
[----:B------:R-:W-:-:S06]  /*17320*/  USHF.L.U64.HI UR4, UR4, 0x5, UR5 ;  /* 0x0000000504047899 */ /* 0x000fcc0008010205 */
        /* <DEDUP_REMOVED lines=17> */
[----:B------:R-:W-:Y:S02]  /*17440*/  IMAD.IADD R185, R141, 0x1, R186 ;  /* 0x000000018db97824 */ /* 0x000fe400078e02ba */
        /* <DEDUP_REMOVED lines=24> */
[----:B--2---:R-:W3:Y:S04]  /*175d0*/  LDSM.16.M88.4 R12, [R214+0x5800] ;  /* 0x00580000d60c783b */ /* 0x004ee80000000200 */
[----:B------:R-:W2:Y:S04]  /*175e0*/  LDSM.16.M88.4 R28, [R214+0x4800] ;  /* 0x00480000d61c783b */ /* 0x000ea80000000200 */
[----:B------:R-:W5:Y:S04]  /*175f0*/  LDSM.16.M88.4 R20, [R214+0x5000] ;  /* 0x00500000d614783b */ /* 0x000f680000000200 */
[----:B------:R-:W-:Y:S04]  /*17600*/  LDSM.16.M88.4 R48, [R185] ;  /* 0x00000000b930783b */ /* 0x000fe80000000200 */
[----:B------:R-:W1:Y:S04]  /*17610*/  LDSM.16.M88.4 R56, [R137+0x4000] ;  /* 0x004000008938783b */ /* 0x000e680000000200 */
[----:B------:R-:W1:Y:S04]  /*17620*/  LDSM.16.M88.4 R44, [R137+0x5800] ;  /* 0x00580000892c783b */ /* 0x000e680000000200 */
[----:B------:R-:W1:Y:S04]  /*17630*/  LDSM.16.M88.4 R4, [R214+0x6000] ;  /* 0x00600000d604783b */ /* 0x000e680000000200 */
[----:B------:R-:W1:Y:S04]  /*17640*/  LDSM.16.M88.4 R160, [R214+0x6800] ;  /* 0x00680000d6a0783b */ /* 0x000e680000000200 */
[----:B------:R-:W1:Y:S04]  /*17650*/  LDSM.16.M88.4 R152, [R214+0x7000] ;  /* 0x00700000d698783b */ /* 0x000e680000000200 */
[----:B------:R-:W1:Y:S01]  /*17660*/  LDSM.16.M88.4 R64, [R214+0x7800] ;  /* 0x00780000d640783b */ /* 0x000e620000000200 */
[C---:B----4-:R-:W-:Y:S03]  /*17670*/  HMMA.16816.F32 R40, R144.reuse, R36, RZ ;  /* 0x000000249028723c */ /* 0x050fe600000018ff */
[----:B------:R-:W4:Y:S04]  /*17680*/  LDSM.16.M88.4 R60, [R137+0x4800] ;  /* 0x00480000893c783b */ /* 0x000f280000000200 */
[----:B------:R-:W4:Y:S01]  /*17690*/  LDSM.16.M88.4 R52, [R137+0x5000] ;  /* 0x005000008934783b */ /* 0x000f220000000200 */
[C---:B------:R-:W-:Y:S03]  /*176a0*/  HMMA.16816.F32 R36, R144.reuse, R38, RZ ;  /* 0x000000269024723c */ /* 0x040fe600000018ff */
[----:B------:R-:W0:Y:S05]  /*176b0*/  LDGDEPBAR ;  /* 0x00000000000079af */ /* 0x000e2a0000000000 */
[C---:B---3--:R-:W-:Y:S08]  /*176c0*/  HMMA.16816.F32 R16, R144.reuse, R12, RZ ;  /* 0x0000000c9010723c */ /* 0x048ff000000018ff */
[C---:B--2---:R-:W-:Y:S08]  /*176d0*/  HMMA.16816.F32 R32, R144.reuse, R28, RZ ;  /* 0x0000001c9020723c */ /* 0x044ff000000018ff */
[C---:B-----5:R-:W-:Y:S08]  /*176e0*/  HMMA.16816.F32 R24, R144.reuse, R20, RZ ;  /* 0x000000149018723c */ /* 0x060ff000000018ff */
[C---:B------:R-:W-:Y:S08]  /*176f0*/  HMMA.16816.F32 R12, R144.reuse, R14, RZ ;  /* 0x0000000e900c723c */ /* 0x040ff000000018ff */
[C---:B------:R-:W-:Y:S08]  /*17700*/  HMMA.16816.F32 R28, R144.reuse, R30, RZ ;  /* 0x0000001e901c723c */ /* 0x040ff000000018ff */
[----:B------:R-:W-:Y:S08]  /*17710*/  HMMA.16816.F32 R20, R144, R22, RZ ;  /* 0x000000169014723c */ /* 0x000ff000000018ff */
[C---:B-1----:R-:W-:Y:S08]  /*17720*/  HMMA.16816.F32 R40, R48.reuse, R56, R40 ;  /* 0x000000383028723c */ /* 0x042ff00000001828 */
[C---:B------:R-:W-:Y:S01]  /*17730*/  HMMA.16816.F32 R36, R48.reuse, R58, R36 ;  /* 0x0000003a3024723c */ /* 0x040fe20000001824 */
[----:B------:R-:W1:Y:S07]  /*17740*/  LDSM.16.M88.4 R56, [R137+0x6000] ;  /* 0x006000008938783b */ /* 0x000e6e0000000200 */
[----:B------:R-:W-:Y:S01]  /*17750*/  HMMA.16816.F32 R16, R48, R44, R16 ;  /* 0x0000002c3010723c */ /* 0x000fe20000001810 */
[----:B------:R-:W-:-:S05]  /*17760*/  SEL R45, R210, 0xffffffc0, !P1 ;  /* 0xffffffc0d22d7807 */ /* 0x000fca0004800000 */
[----:B------:R-:W-:Y:S02]  /*17770*/  IMAD.IADD R188, R45, 0x1, R186 ;  /* 0x000000012dbc7824 */ /* 0x000fe400078e02ba */
[----:B------:R-:W-:Y:S01]  /*17780*/  IMAD.IADD R138, R214, 0x1, R45 ;  /* 0x00000001d68a7824 */ /* 0x000fe200078e022d */
[----:B------:R-:W-:Y:S01]  /*17790*/  HMMA.16816.F32 R8, R144, R4, RZ ;  /* 0x000000049008723c */ /* 0x000fe200000018ff */
[C---:B------:R-:W-:Y:S01]  /*177a0*/  IMAD.IADD R187, R141.reuse, 0x1, R188 ;  /* 0x000000018dbb7824 */ /* 0x040fe200078e02bc */
[----:B------:R-:W-:Y:S01]  /*177b0*/  LDSM.16.M88.4 R180, [R188] ;  /* 0x00000000bcb4783b */ /* 0x000fe20000000200 */
[----:B------:R-:W-:-:S03]  /*177c0*/  IMAD.IADD R184, R141, 0x1, R138 ;  /* 0x000000018db87824 */ /* 0x000fc600078e028a */
[----:B------:R-:W-:Y:S02]  /*177d0*/  LDSM.16.M88.4 R176, [R138+0x6800] ;  /* 0x006800008ab0783b */ /* 0x000fe40000000200 */
[C---:B------:R-:W-:Y:S02]  /*177e0*/  HMMA.16816.F32 R164, R144.reuse, R160, RZ ;  /* 0x000000a090a4723c */ /* 0x040fe400000018ff */
[----:B------:R-:W-:Y:S04]  /*177f0*/  LDSM.16.M88.4 R168, [R138+0x7800] ;  /* 0x007800008aa8783b */ /* 0x000fe80000000200 */
[----:B------:R-:W-:Y:S02]  /*17800*/  LDSM.16.M88.4 R140, [R187] ;  /* 0x00000000bb8c783b */ /* 0x000fe40000000200 */
[C---:B------:R-:W-:Y:S02]  /*17810*/  HMMA.16816.F32 R156, R144.reuse, R152, RZ ;  /* 0x00000098909c723c */ /* 0x040fe400000018ff */
[----:B------:R-:W-:Y:S06]  /*17820*/  LDSM.16.M88.4 R172, [R138+0x7000] ;  /* 0x007000008aac783b */ /* 0x000fec0000000200 */
[C---:B------:R-:W-:Y:S08]  /*17830*/  HMMA.16816.F32 R4, R144.reuse, R6, RZ ;  /* 0x000000069004723c */ /* 0x040ff000000018ff */
[C---:B------:R-:W-:Y:S08]  /*17840*/  HMMA.16816.F32 R160, R144.reuse, R162, RZ ;  /* 0x000000a290a0723c */ /* 0x040ff000000018ff */
[C---:B------:R-:W-:Y:S08]  /*17850*/  HMMA.16816.F32 R152, R144.reuse, R154, RZ ;  /* 0x0000009a9098723c */ /* 0x040ff000000018ff */
[----:B------:R-:W-:Y:S08]  /*17860*/  HMMA.16816.F32 R148, R144, R64, RZ ;  /* 0x000000409094723c */ /* 0x000ff000000018ff */
[----:B------:R-:W-:Y:S01]  /*17870*/  HMMA.16816.F32 R12, R48, R46, R12 ;  /* 0x0000002e300c723c */ /* 0x000fe2000000180c */
[----:B------:R-:W2:Y:S07]  /*17880*/  LDSM.16.M88.4 R44, [R138+0x4000] ;  /* 0x004000008a2c783b */ /* 0x000eae0000000200 */
[----:B------:R-:W-:Y:S01]  /*17890*/  HMMA.16816.F32 R144, R144, R66, RZ ;  /* 0x000000429090723c */ /* 0x000fe200000018ff */
[----:B------:R-:W3:Y:S07]  /*178a0*/  LDSM.16.M88.4 R64, [R137+0x6800] ;  /* 0x006800008940783b */ /* 0x000eee0000000200 */
[C---:B----4-:R-:W-:Y:S08]  /*178b0*/  HMMA.16816.F32 R32, R48.reuse, R60, R32 ;  /* 0x0000003c3020723c */ /* 0x050ff00000001820 */
[C---:B------:R-:W-:Y:S01]  /*178c0*/  HMMA.16816.F32 R28, R48.reuse, R62, R28 ;  /* 0x0000003e301c723c */ /* 0x040fe2000000181c */
[----:B------:R-:W-:Y:S07]  /*178d0*/  LDSM.16.M88.4 R60, [R137+0x7800] ;  /* 0x00780000893c783b */ /* 0x000fee0000000200 */
        /* <DEDUP_REMOVED lines=11> */
[----:B------:R-:W-:Y:S07]  /*17990*/  LDSM.16.M88.4 R64, [R184+0x4000] ;  /* 0x00400000b840783b */ /* 0x000fee0000000200 */
[C---:B----4-:R-:W-:Y:S08]  /*179a0*/  HMMA.16816.F32 R156, R48.reuse, R52, R156 ;  /* 0x00000034309c723c */ /* 0x050ff0000000189c */
[C---:B------:R-:W-:Y:S01]  /*179b0*/  HMMA.16816.F32 R152, R48.reuse, R54, R152 ;  /* 0x000000363098723c */ /* 0x040fe20000001898 */
[----:B------:R-:W3:Y:S07]  /*179c0*/  LDSM.16.M88.4 R52, [R138+0x5000] ;  /* 0x005000008a34783b */ /* 0x000eee0000000200 */
[C---:B------:R-:W-:Y:S08]  /*179d0*/  HMMA.16816.F32 R148, R48.reuse, R60, R148 ;  /* 0x0000003c3094723c */ /* 0x040ff00000001894 */
        /* <DEDUP_REMOVED lines=19> */
[----:B------:R-:W-:Y:S01]  /*17b10*/  HMMA.16816.F32 R144, R180, R170, R144 ;  /* 0x000000aab490723c */ /* 0x000fe20000001890 */
[----:B------:R-:W4:Y:S07]  /*17b20*/  LDSM.16.M88.4 R168, [R184+0x7800] ;  /* 0x00780000b8a8783b */ /* 0x000f2e0000000200 */
[C---:B-----5:R-:W-:Y:S08]  /*17b30*/  HMMA.16816.F32 R32, R140.reuse, R60, R32 ;  /* 0x0000003c8c20723c */ /* 0x060ff00000001820 */
[C---:B------:R-:W-:Y:S01]  /*17b40*/  HMMA.16816.F32 R28, R140.reuse, R62, R28 ;  /* 0x0000003e8c1c723c */ /* 0x040fe2000000181c */
[----:B------:R-:W-:Y:S07]  /*17b50*/  LDSM.16.M88.4 R60, [R186+0x2000] ;  /* 0x00200000ba3c783b */ /* 0x000fee0000000200 */
[C---:B-1----:R-:W-:Y:S08]  /*17b60*/  HMMA.16816.F32 R24, R140.reuse, R56, R24 ;  /* 0x000000388c18723c */ /* 0x042ff00000001818 */
[C---:B------:R-:W-:Y:S01]  /*17b70*/  HMMA.16816.F32 R20, R140.reuse, R58, R20 ;  /* 0x0000003a8c14723c */ /* 0x040fe20000001814 */
[----:B------:R-:W1:Y:S07]  /*17b80*/  LDSM.16.M88.4 R56, [R214+0x8000] ;  /* 0x00800000d638783b */ /* 0x000e6e0000000200 */
[C---:B------:R-:W-:Y:S08]  /*17b90*/  HMMA.16816.F32 R40, R140.reuse, R64, R40 ;  /* 0x000000408c28723c */ /* 0x040ff00000001828 */
[C---:B------:R-:W-:Y:S01]  /*17ba0*/  HMMA.16816.F32 R36, R140.reuse, R66, R36 ;  /* 0x000000428c24723c */ /* 0x040fe20000001824 */
[----:B------:R-:W5:Y:S07]  /*17bb0*/  LDSM.16.M88.4 R64, [R184+0x7000] ;  /* 0x00700000b840783b */ /* 0x000f6e0000000200 */
        /* <DEDUP_REMOVED lines=11> */
[----:B------:R-:W-:Y:S07]  /*17c70*/  LDSM.16.M88.4 R172, [R214+0x8800] ;  /* 0x00880000d6ac783b */ /* 0x000fee0000000200 */
[----:B------:R-:W-:Y:S01]  /*17c80*/  HMMA.16816.F32 R180, R140, R168, R148 ;  /* 0x000000a88cb4723c */ /* 0x000fe20000001894 */
[----:B------:R-:W4:Y:S07]  /*17c90*/  LDSM.16.M88.4 R148, [R138+0x8000] ;  /* 0x008000008a94783b */ /* 0x000f2e0000000200 */
[----:B-1----:R-:W-:Y:S08]  /*17ca0*/  HMMA.16816.F32 R40, R60, R56, R40 ;  /* 0x000000383c28723c */ /* 0x002ff00000001828 */
[C---:B-----5:R-:W-:Y:S08]  /*17cb0*/  HMMA.16816.F32 R156, R140.reuse, R64, R156 ;  /* 0x000000408c9c723c */ /* 0x060ff0000000189c */
[----:B------:R-:W-:Y:S01]  /*17cc0*/  HMMA.16816.F32 R152, R140, R66, R152 ;  /* 0x000000428c98723c */ /* 0x000fe20000001898 */
[----:B------:R-:W1:Y:S07]  /*17cd0*/  LDSM.16.M88.4 R64, [R214+0x9800] ;  /* 0x00980000d640783b */ /* 0x000e6e0000000200 */
[----:B------:R-:W-:Y:S01]  /*17ce0*/  HMMA.16816.F32 R36, R60, R58, R36 ;  /* 0x0000003a3c24723c */ /* 0x000fe20000001824 */
[----:B------:R-:W5:Y:S07]  /*17cf0*/  LDSM.16.M88.4 R56, [R214+0xa000] ;  /* 0x00a00000d638783b */ /* 0x000f6e0000000200 */
        /* <DEDUP_REMOVED lines=8> */
[----:B----4-:R-:W-:Y:S08]  /*17d80*/  HMMA.16816.F32 R40, R176, R148, R40 ;  /* 0x00000094b028723c */ /* 0x010ff00000001828 */
[C---:B-1----:R-:W-:Y:S08]  /*17d90*/  HMMA.16816.F32 R16, R60.reuse, R64, R16 ;  /* 0x000000403c10723c */ /* 0x042ff00000001810 */
[----:B------:R-:W-:Y:S01]  /*17da0*/  HMMA.16816.F32 R12, R60, R66, R12 ;  /* 0x000000423c0c723c */ /* 0x000fe2000000180c */
[----:B------:R-:W1:Y:S07]  /*17db0*/  LDSM.16.M88.4 R64, [R214+0xa800] ;  /* 0x00a80000d640783b */ /* 0x000e6e0000000200 */
[----:B------:R-:W-:Y:S01]  /*17dc0*/  HMMA.16816.F32 R36, R176, R150, R36 ;  /* 0x00000096b024723c */ /* 0x000fe20000001824 */
[----:B------:R-:W-:Y:S07]  /*17dd0*/  LDSM.16.M88.4 R148, [R214+0xb000] ;  /* 0x00b00000d694783b */ /* 0x000fee0000000200 */
[C---:B------:R-:W-:Y:S08]  /*17de0*/  HMMA.16816.F32 R32, R60.reuse, R172, R32 ;  /* 0x000000ac3c20723c */ /* 0x040ff00000001820 */
[C---:B-----5:R-:W-:Y:S01]  /*17df0*/  HMMA.16816.F32 R48, R60.reuse, R56, R8 ;  /* 0x000000383c30723c */ /* 0x060fe20000001808 */
        /* <DEDUP_REMOVED lines=22> */
[----:B------:R-:W4:Y:S06]  /*17f60*/  MUFU.TANH R44, R44 ;  /* 0x0000002c002c7308 */ /* 0x000f2c0000002400 */
[----:B------:R-:W-:Y:S01]  /*17f70*/  HMMA.16816.F32 R28, R176, R10, R28 ;  /* 0x0000000ab01c723c */ /* 0x000fe2000000181c */
[----:B------:R-:W5:Y:S01]  /*17f80*/  LDSM.16.M88.4 R8, [R184+0x9000] ;  /* 0x00900000b808783b */ /* 0x000f620000000200 */
[----:B------:R-:W4:Y:S06]  /*17f90*/  MUFU.TANH R64, R64 ;  /* 0x0000004000407308 */ /* 0x000f2c0000002400 */
        /* <DEDUP_REMOVED lines=20> */
[C---:B-----5:R-:W-:Y:S01]  /*180e0*/  HMMA.16816.F32 R168, R140.reuse, R8, R168 ;  /* 0x000000088ca8723c */ /* 0x060fe200000018a8 */
        /* <DEDUP_REMOVED lines=21> */
[----:B-----5:R-:W5:Y:S05]  /*18240*/  LDSM.16.M88.4 R28, [R138+0xa000] ;  /* 0x00a000008a1c783b */ /* 0x020f6a0000000200 */
[C---:B------:R-:W-:Y:S02]  /*18250*/  HMMA.16816.F32 R40, R176.reuse, R24, R40 ;  /* 0x00000018b028723c */ /* 0x040fe40000001828 */
[----:B------:R-:W-:Y:S06]  /*18260*/  MUFU.TANH R242, R21 ;  /* 0x0000001500f27308 */ /* 0x000fec0000002400 */
[----:B------:R-:W-:Y:S01]  /*18270*/  HMMA.16816.F32 R12, R176, R26, R12 ;  /* 0x0000001ab00c723c */ /* 0x000fe2000000180c */
[----:B------:R-:W-:Y:S01]  /*18280*/  LDSM.16.M88.4 R24, [R184+0xa000] ;  /* 0x00a00000b818783b */ /* 0x000fe20000000200 */
[----:B------:R-:W-:Y:S06]  /*18290*/  MUFU.TANH R238, R22 ;  /* 0x0000001600ee7308 */ /* 0x000fec0000002400 */
[C---:B-1----:R-:W-:Y:S02]  /*182a0*/  HMMA.16816.F32 R48, R52.reuse, R8, R48 ;  /* 0x000000083430723c */ /* 0x042fe40000001830 */
[----:B------:R1:W-:Y:S06]  /*182b0*/  MUFU.TANH R234, R23 ;  /* 0x0000001700ea7308 */ /* 0x0003ec0000002400 */
[----:B------:R-:W-:Y:S01]  /*182c0*/  HMMA.16816.F32 R4, R52, R10, R4 ;  /* 0x0000000a3404723c */ /* 0x000fe20000001804 */
[----:B------:R-:W4:Y:S01]  /*182d0*/  LDSM.16.M88.4 R8, [R137+0xb000] ;  /* 0x00b000008908783b */ /* 0x000f220000000200 */
[----:B------:R2:W4:Y:S06]  /*182e0*/  MUFU.TANH R66, R38 ;  /* 0x0000002600427308 */ /* 0x00052c0000002400 */
[C---:B---3--:R-:W-:Y:S02]  /*182f0*/  HMMA.16816.F32 R40, R140.reuse, R16, R40 ;  /* 0x000000108c28723c */ /* 0x048fe40000001828 */
[----:B------:R-:W3:Y:S01]  /*18300*/  MUFU.TANH R67, R67 ;  /* 0x0000004300437308 */ /* 0x000ee20000002400 */
[----:B-1----:R-:W-:Y:S05]  /*18310*/  LDSM.16.M88.4 R20, [R138+0xb000] ;  /* 0x00b000008a14783b */ /* 0x002fea0000000200 */
[----:B------:R-:W-:Y:S01]  /*18320*/  HMMA.16816.F32 R12, R140, R18, R12 ;  /* 0x000000128c0c723c */ /* 0x000fe2000000180c */
[----:B------:R-:W1:Y:S01]  /*18330*/  LDSM.16.M88.4 R16, [R138+0xa800] ;  /* 0x00a800008a10783b */ /* 0x000e620000000200 */
[----:B------:R-:W-:Y:S03]  /*18340*/  MUFU.TANH R57, R57 ;  /* 0x0000003900397308 */ /* 0x000fe60000002400 */
[----:B--2---:R-:W-:Y:S03]  /*18350*/  LDSM.16.M88.4 R36, [R214+0xb800] ;  /* 0x00b80000d624783b */ /* 0x004fe60000000200 */
[----:B-----5:R-:W-:Y:S02]  /*18360*/  HMMA.16816.F32 R4, R176, R30, R4 ;  /* 0x0000001eb004723c */ /* 0x020fe40000001804 */
[----:B------:R-:W2:Y:S01]  /*18370*/  MUFU.TANH R58, R58 ;  /* 0x0000003a003a7308 */ /* 0x000ea20000002400 */
        /* <DEDUP_REMOVED lines=10> */
[C---:B------:R-:W-:Y:S01]  /*18420*/  HMMA.16816.F32 R160, R52.reuse, R34, R160 ;  /* 0x0000002234a0723c */ /* 0x040fe200000018a0 */
[----:B------:R-:W5:Y:S01]  /*18430*/  LDSM.16.M88.4 R12, [R184+0xa800] ;  /* 0x00a80000b80c783b */ /* 0x000f620000000200 */
[----:B------:R-:W-:Y:S06]  /*18440*/  MUFU.TANH R236, R171 ;  /* 0x000000ab00ec7308 */ /* 0x000fec0000002400 */
[----:B----4-:R-:W-:Y:S01]  /*18450*/  HMMA.16816.F32 R156, R52, R8, R156 ;  /* 0x00000008349c723c */ /* 0x010fe2000000189c */
[----:B------:R-:W-:Y:S01]  /*18460*/  IMAD.SHL.U32 R8, R209, 0x2, RZ ;  /* 0x00000002d1087824 */ /* 0x000fe200078e00ff */
[----:B------:R-:W4:Y:S04]  /*18470*/  MUFU.TANH R248, R168 ;  /* 0x000000a800f87308 */ /* 0x000f280000002400 */
[----:B------:R-:W-:-:S02]  /*18480*/  LOP3.LUT R8, R8, 0x6, RZ, 0xc0, !PT ;  /* 0x0000000608087812 */ /* 0x000fc400078ec0ff */
[----:B------:R-:W-:Y:S02]  /*18490*/  HMMA.16816.F32 R4, R140, R26, R4 ;  /* 0x0000001a8c04723c */ /* 0x000fe40000001804 */
[----:B------:R-:W4:Y:S06]  /*184a0*/  MUFU.TANH R240, R170 ;  /* 0x000000aa00f07308 */ /* 0x000f2c0000002400 */
[----:B------:R-:W-:Y:S02]  /*184b0*/  HMMA.16816.F32 R152, R60, R150, R152 ;  /* 0x000000963c98723c */ /* 0x000fe40000001898 */
[----:B------:R-:W4:Y:S06]  /*184c0*/  MUFU.TANH R232, R40 ;  /* 0x0000002800e87308 */ /* 0x000f2c0000002400 */
[----:B------:R-:W-:Y:S02]  /*184d0*/  HMMA.16816.F32 R48, R176, R28, R48 ;  /* 0x0000001cb030723c */ /* 0x000fe40000001830 */
[----:B------:R-:W-:Y:S01]  /*184e0*/  MUFU.TANH R230, R41 ;  /* 0x0000002900e67308 */ /* 0x000fe20000002400 */
[----:B------:R-:W-:Y:S01]  /*184f0*/  FMUL.FTZ R200, R5, UR4 ;  /* 0x0000000405c87c20 */ /* 0x000fe20008410000 */
[----:B------:R-:W-:Y:S01]  /*18500*/  FMUL.FTZ R4, R4, UR4 ;  /* 0x0000000404047c20 */ /* 0x000fe20008410000 */
[----:B------:R-:W-:Y:S01]  /*18510*/  FMUL.FTZ R194, R6, UR4 ;  /* 0x0000000406c27c20 */ /* 0x000fe20008410000 */
[----:B------:R-:W-:-:S02]  /*18520*/  FMUL.FTZ R192, R7, UR4 ;  /* 0x0000000407c07c20 */ /* 0x000fc40008410000 */
[C---:B-1----:R-:W-:Y:S01]  /*18530*/  HMMA.16816.F32 R164, R176.reuse, R16, R164 ;  /* 0x00000010b0a4723c */ /* 0x042fe200000018a4 */
[----:B------:R-:W-:Y:S01]  /*18540*/  IMAD R16, R133, 0x80, R8 ;  /* 0x0000008085107824 */ /* 0x000fe200078e0208 */
[----:B------:R1:W-:Y:S03]  /*18550*/  MUFU.TANH R202, R4 ;  /* 0x0000000400ca7308 */ /* 0x0003e60000002400 */
[C---:B------:R-:W-:Y:S02]  /*18560*/  VIADD R9, R16.reuse, 0xffffff00 ;  /* 0xffffff0010097836 */ /* 0x040fe40000000000 */
[C---:B------:R-:W-:Y:S01]  /*18570*/  VIADD R5, R16.reuse, 0xffffff01 ;  /* 0xffffff0110057836 */ /* 0x040fe20000000000 */
[----:B------:R-:W-:Y:S02]  /*18580*/  HMMA.16816.F32 R160, R176, R18, R160 ;  /* 0x00000012b0a0723c */ /* 0x000fe400000018a0 */
[C---:B------:R-:W-:Y:S01]  /*18590*/  ISETP.GE.AND P2, PT, R9.reuse, R0, PT ;  /* 0x000000000900720c */ /* 0x040fe20003f46270 */
[----:B------:R-:W4:Y:S01]  /*185a0*/  MUFU.TANH R218, R42 ;  /* 0x0000002a00da7308 */ /* 0x000f220000002400 */
[----:B------:R-:W-:Y:S01]  /*185b0*/  ISETP.GE.AND P0, PT, R9, R2, PT ;  /* 0x000000020900720c */ /* 0x000fe20003f06270 */
[----:B------:R-:W-:Y:S01]  /*185c0*/  VIADD R9, R16, 0xffffff08 ;  /* 0xffffff0810097836 */ /* 0x000fe20000000000 */
[----:B------:R-:W-:-:S02]  /*185d0*/  ISETP.GE.AND P1, PT, R5, R0, PT ;  /* 0x000000000500720c */ /* 0x000fc40003f26270 */
[----:B------:R-:W-:Y:S01]  /*185e0*/  HMMA.16816.F32 R152, R52, R10, R152 ;  /* 0x0000000a3498723c */ /* 0x000fe20000001898 */
[C---:B------:R-:W-:Y:S01]  /*185f0*/  VIADD R11, R16.reuse, 0xffffff09 ;  /* 0xffffff09100b7836 */ /* 0x040fe20000000000 */
[C---:B------:R-:W-:Y:S01]  /*18600*/  ISETP.GE.AND P6, PT, R9.reuse, R0, PT ;  /* 0x000000000900720c */ /* 0x040fe20003fc6270 */
[----:B------:R-:W4:Y:S01]  /*18610*/  MUFU.TANH R170, R43 ;  /* 0x0000002b00aa7308 */ /* 0x000f220000002400 */
[----:B------:R-:W-:Y:S01]  /*18620*/  ISETP.GE.AND P5, PT, R9, R2, PT ;  /* 0x000000020900720c */ /* 0x000fe20003fa6270 */
[----:B------:R-:W-:Y:S01]  /*18630*/  VIADD R9, R16, 0xffffff10 ;  /* 0xffffff1010097836 */ /* 0x000fe20000000000 */
[----:B------:R-:W-:Y:S02]  /*18640*/  FSEL R18, R45, -INF , !P2 ;  /* 0xff8000002d127808 */ /* 0x000fe40005000000 */
[----:B------:R-:W-:Y:S01]  /*18650*/  HMMA.16816.F32 R48, R140, R24, R48 ;  /* 0x000000188c30723c */ /* 0x000fe20000001830 */
[----:B------:R-:W-:Y:S02]  /*18660*/  FSEL R44, R44, -INF , !P1 ;  /* 0xff8000002c2c7808 */ /* 0x000fe40004800000 */
[-C--:B------:R-:W-:Y:S01]  /*18670*/  ISETP.GE.AND P4, PT, R11, R0.reuse, PT ;  /* 0x000000000b00720c */ /* 0x080fe20003f86270 */
[----:B------:R-:W4:Y:S01]  /*18680*/  MUFU.TANH R228, R228 ;  /* 0x000000e400e47308 */ /* 0x000f220000002400 */
[----:B------:R-:W-:-:S02]  /*18690*/  ISETP.GE.AND P1, PT, R9, R0, PT ;  /* 0x000000000900720c */ /* 0x000fc40003f26270 */
[-C--:B------:R-:W-:Y:S01]  /*186a0*/  ISETP.GE.AND P2, PT, R9, R2.reuse, PT ;  /* 0x000000020900720c */ /* 0x080fe20003f46270 */
[----:B------:R-:W-:Y:S01]  /*186b0*/  HMMA.16816.F32 R156, R176, R20, R156 ;  /* 0x00000014b09c723c */ /* 0x000fe2000000189c */
[----:B------:R-:W-:Y:S02]  /*186c0*/  FSEL R20, R64, -INF , !P0 ;  /* 0xff80000040147808 */ /* 0x000fe40004000000 */
[-C--:B------:R-:W-:Y:S01]  /*186d0*/  ISETP.GE.AND P0, PT, R11, R2.reuse, PT ;  /* 0x000000020b00720c */ /* 0x080fe20003f06270 */
[----:B------:R-:W-:Y:S01]  /*186e0*/  MUFU.TANH R226, R226 ;  /* 0x000000e200e27308 */ /* 0x000fe20000002400 */
[----:B------:R-:W4:Y:S01]  /*186f0*/  LDSM.16.M88.4 R8, [R137+0xb800] ;  /* 0x00b800008908783b */ /* 0x000f220000000200 */
[----:B------:R-:W-:Y:S02]  /*18700*/  ISETP.GE.AND P3, PT, R5, R2, PT ;  /* 0x000000020500720c */ /* 0x000fe40003f66270 */
[C---:B-----5:R-:W-:Y:S01]  /*18710*/  HMMA.16816.F32 R164, R140.reuse, R12, R164 ;  /* 0x0000000c8ca4723c */ /* 0x060fe200000018a4 */
[----:B------:R-:W-:Y:S01]  /*18720*/  VIADD R13, R16, 0xffffff18 ;  /* 0xffffff18100d7836 */ /* 0x000fe20000000000 */
[----:B-1----:R-:W1:Y:S01]  /*18730*/  LDSM.16.M88.4 R4, [R184+0xb000] ;  /* 0x00b00000b804783b */ /* 0x002e620000000200 */
[----:B------:R-:W-:Y:S01]  /*18740*/  FSEL R46, R46, -INF , !P3 ;  /* 0xff8000002e2e7808 */ /* 0x000fe20005800000 */
[----:B------:R-:W-:Y:S01]  /*18750*/  FMUL.FTZ R48, R48, UR4 ;  /* 0x0000000430307c20 */ /* 0x000fe20008410000 */
[----:B------:R-:W-:Y:S01]  /*18760*/  FSEL R28, R66, -INF , !P5 ;  /* 0xff800000421c7808 */ /* 0x000fe20006800000 */
[----:B------:R-:W-:Y:S01]  /*18770*/  FMUL.FTZ R50, R50, UR4 ;  /* 0x0000000432327c20 */ /* 0x000fe20008410000 */
[----:B------:R-:W-:Y:S01]  /*18780*/  FSEL R30, R47, -INF , !P4 ;  /* 0xff8000002f1e7808 */ /* 0x000fe20006000000 */
[----:B------:R-:W-:Y:S01]  /*18790*/  HMMA.16816.F32 R160, R140, R14, R160 ;  /* 0x0000000e8ca0723c */ /* 0x000fe200000018a0 */
[C---:B------:R-:W-:Y:S01]  /*187a0*/  VIADD R15, R16.reuse, 0xffffff11 ;  /* 0xffffff11100f7836 */ /* 0x040fe20000000000 */
[----:B---3--:R-:W-:Y:S01]  /*187b0*/  FSEL R24, R67, -INF , !P0 ;  /* 0xff80000043187808 */ /* 0x008fe20004000000 */
[----:B------:R3:W-:Y:S01]  /*187c0*/  MUFU.TANH R204, R48 ;  /* 0x0000003000cc7308 */ /* 0x0007e20000002400 */
[-C--:B------:R-:W-:Y:S01]  /*187d0*/  ISETP.GE.AND P3, PT, R13, R0.reuse, PT ;  /* 0x000000000d00720c */ /* 0x080fe20003f66270 */
[----:B------:R-:W-:Y:S01]  /*187e0*/  LDSM.16.M88.4 R184, [R184+0xb800] ;  /* 0x00b80000b8b8783b */ /* 0x000fe20000000200 */
[----:B------:R-:W-:Y:S01]  /*187f0*/  ISETP.GE.AND P5, PT, R15, R0, PT ;  /* 0x000000000f00720c */ /* 0x000fe20003fa6270 */
[----:B------:R-:W-:Y:S01]  /*18800*/  FMUL.FTZ R49, R49, UR4 ;  /* 0x0000000431317c20 */ /* 0x000fe20008410000 */
[-C--:B------:R-:W-:Y:S01]  /*18810*/  ISETP.GE.AND P4, PT, R15, R2.reuse, PT ;  /* 0x000000020f00720c */ /* 0x080fe20003f86270 */
[C---:B------:R-:W-:Y:S01]  /*18820*/  VIADD R15, R16.reuse, 0xffffff19 ;  /* 0xffffff19100f7836 */ /* 0x040fe20000000000 */
[-C--:B------:R-:W-:Y:S01]  /*18830*/  ISETP.GE.AND P0, PT, R13, R2.reuse, PT ;  /* 0x000000020d00720c */ /* 0x080fe20003f06270 */
[----:B------:R-:W-:Y:S01]  /*18840*/  VIADD R13, R16, 0xffffff20 ;  /* 0xffffff20100d7836 */ /* 0x000fe20000000000 */
[----:B------:R5:W-:Y:S01]  /*18850*/  MUFU.TANH R198, R50 ;  /* 0x0000003200c67308 */ /* 0x000be20000002400 */
[----:B------:R-:W-:Y:S01]  /*18860*/  FSEL R252, R252, -INF , !P2 ;  /* 0xff800000fcfc7808 */ /* 0x000fe20005000000 */
[C---:B------:R-:W-:Y:S01]  /*18870*/  HMMA.16816.F32 R180, R60.reuse, R36, R180 ;  /* 0x000000243cb4723c */ /* 0x040fe200000018b4 */
[----:B--2---:R-:W-:Y:S01]  /*18880*/  FSEL R66, R58, -INF , !P4 ;  /* 0xff8000003a427808 */ /* 0x004fe20006000000 */
[----:B------:R-:W-:Y:S01]  /*18890*/  FMUL.FTZ R51, R51, UR4 ;  /* 0x0000000433337c20 */ /* 0x000fe20008410000 */
[-C--:B------:R-:W-:Y:S01]  /*188a0*/  ISETP.GE.AND P2, PT, R15, R2.reuse, PT ;  /* 0x000000020f00720c */ /* 0x080fe20003f46270 */
[----:B------:R-:W-:Y:S01]  /*188b0*/  FMUL.FTZ R17, R165, UR4 ;  /* 0x00000004a5117c20 */ /* 0x000fe20008410000 */
[----:B------:R-:W-:Y:S01]  /*188c0*/  ISETP.GE.AND P4, PT, R13, R2, PT ;  /* 0x000000020d00720c */ /* 0x000fe20003f86270 */
[----:B------:R-:W2:Y:S01]  /*188d0*/  MUFU.TANH R206, R206 ;  /* 0x000000ce00ce7308 */ /* 0x000ea20000002400 */
[----:B---3--:R-:W-:Y:S01]  /*188e0*/  FSEL R48, R57, -INF , !P5 ;  /* 0xff80000039307808 */ /* 0x008fe20006800000 */
[----:B------:R-:W-:Y:S01]  /*188f0*/  HMMA.16816.F32 R144, R60, R38, R144 ;  /* 0x000000263c90723c */ /* 0x000fe20000001890 */
[-C--:B------:R-:W-:Y:S01]  /*18900*/  ISETP.GE.AND P5, PT, R13, R0.reuse, PT ;  /* 0x000000000d00720c */ /* 0x080fe20003fa6270 */
[----:B------:R-:W-:Y:S01]  /*18910*/  FMUL.FTZ R19, R167, UR4 ;  /* 0x00000004a7137c20 */ /* 0x000fe20008410000 */
[----:B------:R-:W-:Y:S01]  /*18920*/  FSEL R58, R148, -INF , !P3 ;  /* 0xff800000943a7808 */ /* 0x000fe20005800000 */
[----:B------:R-:W-:Y:S01]  /*18930*/  FMUL.FTZ R164, R164, UR4 ;  /* 0x00000004a4a47c20 */ /* 0x000fe20008410000 */
[----:B------:R-:W-:Y:S01]  /*18940*/  FSEL R64, R149, -INF , !P0 ;  /* 0xff80000095407808 */ /* 0x000fe20004000000 */
[----:B------:R-:W3:Y:S01]  /*18950*/  MUFU.TANH R172, R172 ;  /* 0x000000ac00ac7308 */ /* 0x000ee20000002400 */
[----:B-----5:R-:W-:Y:S01]  /*18960*/  FSEL R50, R56, -INF , !P1 ;  /* 0xff80000038327808 */ /* 0x020fe20004800000 */
[----:B------:R-:W-:Y:S01]  /*18970*/  HMMA.16816.F32 R152, R176, R22, R152 ;  /* 0x00000016b098723c */ /* 0x000fe20000001898 */
[-C--:B------:R-:W-:Y:S01]  /*18980*/  ISETP.GE.AND P1, PT, R15, R0.reuse, PT ;  /* 0x000000000f00720c */ /* 0x080fe20003f26270 */
[----:B------:R-:W-:Y:S01]  /*18990*/  VIADD R23, R16, 0xffffff28 ;  /* 0xffffff2810177836 */ /* 0x000fe20000000000 */
[----:B------:R-:W5:Y:S01]  /*189a0*/  LDSM.16.M88.4 R12, [R138+0xb800] ;  /* 0x00b800008a0c783b */ /* 0x000f620000000200 */
[----:B------:R-:W-:Y:S01]  /*189b0*/  FSEL R250, R250, -INF , !P2 ;  /* 0xff800000fafa7808 */ /* 0x000fe20005000000 */
[----:B------:R-:W-:Y:S01]  /*189c0*/  FMUL.FTZ R21, R166, UR4 ;  /* 0x00000004a6157c20 */ /* 0x000fe20008410000 */
[----:B------:R-:W-:Y:S01]  /*189d0*/  FSEL R56, R59, -INF , !P1 ;  /* 0xff8000003b387808 */ /* 0x000fe20004800000 */
[----:B------:R-:W3:Y:S01]  /*189e0*/  MUFU.TANH R190, R49 ;  /* 0x0000003100be7308 */ /* 0x000ee20000002400 */
[----:B----4-:R-:W-:Y:S01]  /*189f0*/  HMMA.16816.F32 R180, R52, R8, R180 ;  /* 0x0000000834b4723c */ /* 0x010fe200000018b4 */
[C---:B------:R-:W-:Y:S01]  /*18a00*/  ISETP.GE.AND P1, PT, R23.reuse, R0, PT ;  /* 0x000000001700720c */ /* 0x040fe20003f26270 */
[C---:B------:R-:W-:Y:S01]  /*18a10*/  VIADD R9, R16.reuse, 0xffffff30 ;  /* 0xffffff3010097836 */ /* 0x040fe20000000000 */
[----:B------:R-:W-:Y:S01]  /*18a20*/  ISETP.GE.AND P2, PT, R23, R2, PT ;  /* 0x000000021700720c */ /* 0x000fe20003f46270 */
[----:B------:R-:W-:Y:S01]  /*18a30*/  VIADD R23, R16, 0xffffff29 ;  /* 0xffffff2910177836 */ /* 0x000fe20000000000 */
[----:B------:R-:W-:Y:S01]  /*18a40*/  FSEL R248, R248, -INF , !P5 ;  /* 0xff800000f8f87808 */ /* 0x000fe20006800000 */
[----:B------:R-:W-:Y:S01]  /*18a50*/  FMUL.FTZ R160, R160, UR4 ;  /* 0x00000004a0a07c20 */ /* 0x000fe20008410000 */
[----:B------:R-:W-:Y:S01]  /*18a60*/  FSEL R240, R240, -INF , !P4 ;  /* 0xff800000f0f07808 */ /* 0x000fe20006000000 */
[----:B-1----:R-:W-:Y:S01]  /*18a70*/  HMMA.16816.F32 R156, R140, R4, R156 ;  /* 0x000000048c9c723c */ /* 0x002fe2000000189c */
[----:B------:R-:W-:Y:S01]  /*18a80*/  VIADD R5, R16, 0xffffff21 ;  /* 0xffffff2110057836 */ /* 0x000fe20000000000 */
[C---:B------:R-:W-:Y:S01]  /*18a90*/  ISETP.GE.AND P5, PT, R23.reuse, R0, PT ;  /* 0x000000001700720c */ /* 0x040fe20003fa6270 */
[----:B------:R-:W1:Y:S01]  /*18aa0*/  MUFU.TANH R196, R51 ;  /* 0x0000003300c47308 */ /* 0x000e620000002400 */
[----:B------:R-:W-:Y:S01]  /*18ab0*/  ISETP.GE.AND P4, PT, R23, R2, PT ;  /* 0x000000021700720c */ /* 0x000fe20003f86270 */
[----:B------:R-:W-:Y:S01]  /*18ac0*/  FMUL.FTZ R161, R161, UR4 ;  /* 0x00000004a1a17c20 */ /* 0x000fe20008410000 */
[C---:B------:R-:W-:Y:S01]  /*18ad0*/  ISETP.GE.AND P3, PT, R5.reuse, R0, PT ;  /* 0x000000000500720c */ /* 0x040fe20003f66270 */
[----:B------:R-:W-:Y:S01]  /*18ae0*/  FMUL.FTZ R162, R162, UR4 ;  /* 0x00000004a2a27c20 */ /* 0x000fe20008410000 */
[----:B------:R-:W-:Y:S01]  /*18af0*/  HMMA.16816.F32 R144, R52, R10, R144 ;  /* 0x0000000a3490723c */ /* 0x000fe20000001890 */
[----:B------:R-:W-:Y:S01]  /*18b00*/  ISETP.GE.AND P0, PT, R5, R2, PT ;  /* 0x000000020500720c */ /* 0x000fe20003f06270 */
[----:B------:R-:W-:Y:S01]  /*18b10*/  VIADD R11, R16, 0xffffff58 ;  /* 0xffffff58100b7836 */ /* 0x000fe20000000000 */
[----:B------:R-:W-:Y:S01]  /*18b20*/  FSEL R246, R246, -INF , !P3 ;  /* 0xff800000f6f67808 */ /* 0x000fe20005800000 */
[----:B------:R-:W4:Y:S01]  /*18b30*/  MUFU.TANH R200, R200 ;  /* 0x000000c800c87308 */ /* 0x000f220000002400 */
[----:B------:R-:W-:Y:S01]  /*18b40*/  FSEL R236, R236, -INF , !P0 ;  /* 0xff800000ecec7808 */ /* 0x000fe20004000000 */
[----:B------:R-:W-:Y:S01]  /*18b50*/  FMUL.FTZ R163, R163, UR4 ;  /* 0x00000004a3a37c20 */ /* 0x000fe20008410000 */
[C---:B------:R-:W-:Y:S01]  /*18b60*/  ISETP.GE.AND P3, PT, R9.reuse, R0, PT ;  /* 0x000000000900720c */ /* 0x040fe20003f66270 */
[----:B------:R-:W-:Y:S01]  /*18b70*/  HMMA.16816.F32 R152, R140, R6, R152 ;  /* 0x000000068c98723c */ /* 0x000fe20000001898 */
[----:B------:R-:W-:Y:S01]  /*18b80*/  ISETP.GE.AND P0, PT, R9, R2, PT ;  /* 0x000000020900720c */ /* 0x000fe20003f06270 */
[----:B------:R-:W-:Y:S01]  /*18b90*/  VIADD R9, R16, 0xffffff31 ;  /* 0xffffff3110097836 */ /* 0x000fe20000000000 */
[----:B------:R-:W-:Y:S01]  /*18ba0*/  FSEL R244, R244, -INF , !P1 ;  /* 0xff800000f4f47808 */ /* 0x000fe20004800000 */
[----:B------:R-:W-:Y:S01]  /*18bb0*/  VIADD R7, R16, 0xffffff38 ;  /* 0xffffff3810077836 */ /* 0x000fe20000000000 */
[----:B------:R-:W-:Y:S01]  /*18bc0*/  FSEL R238, R238, -INF , !P2 ;  /* 0xff800000eeee7808 */ /* 0x000fe20005000000 */
[----:B------:R-:W4:Y:S01]  /*18bd0*/  MUFU.TANH R192, R192 ;  /* 0x000000c000c07308 */ /* 0x000f220000002400 */
[----:B------:R-:W-:Y:S01]  /*18be0*/  FSEL R242, R242, -INF , !P5 ;  /* 0xff800000f2f27808 */ /* 0x000fe20006800000 */
[----:B------:R-:W-:Y:S01]  /*18bf0*/  FMUL.FTZ R156, R156, UR4 ;  /* 0x000000049c9c7c20 */ /* 0x000fe20008410000 */
[----:B------:R-:W-:Y:S01]  /*18c00*/  FSEL R234, R234, -INF , !P4 ;  /* 0xff800000eaea7808 */ /* 0x000fe20006000000 */
[----:B------:R-:W-:Y:S01]  /*18c10*/  FMUL.FTZ R157, R157, UR4 ;  /* 0x000000049d9d7c20 */ /* 0x000fe20008410000 */
[C---:B-----5:R-:W-:Y:S01]  /*18c20*/  HMMA.16816.F32 R180, R176.reuse, R12, R180 ;  /* 0x0000000cb0b4723c */ /* 0x060fe200000018b4 */
[----:B------:R-:W-:Y:S01]  /*18c30*/  ISETP.GE.AND P1, PT, R9, R0, PT ;  /* 0x000000000900720c */ /* 0x000fe20003f26270 */
[----:B------:R-:W-:Y:S01]  /*18c40*/  FMUL.FTZ R6, R159, UR4 ;  /* 0x000000049f067c20 */ /* 0x000fe20008410000 */
[----:B------:R-:W-:Y:S01]  /*18c50*/  ISETP.GE.AND P2, PT, R9, R2, PT ;  /* 0x000000020900720c */ /* 0x000fe20003f46270 */
[C---:B------:R-:W-:Y:S01]  /*18c60*/  VIADD R9, R16.reuse, 0xffffff39 ;  /* 0xffffff3910097836 */ /* 0x040fe20000000000 */
[C---:B------:R-:W-:Y:S01]  /*18c70*/  ISETP.GE.AND P5, PT, R7.reuse, R0, PT ;  /* 0x000000000700720c */ /* 0x040fe20003fa6270 */
[----:B------:R-:W5:Y:S01]  /*18c80*/  MUFU.TANH R194, R194 ;  /* 0x000000c200c27308 */ /* 0x000f620000002400 */
[----:B------:R-:W-:Y:S01]  /*18c90*/  ISETP.GE.AND P4, PT, R7, R2, PT ;  /* 0x000000020700720c */ /* 0x000fe20003f86270 */
[----:B------:R-:W-:Y:S01]  /*18ca0*/  VIADD R7, R16, 0xffffff40 ;  /* 0xffffff4010077836 */ /* 0x000fe20000000000 */
[----:B------:R-:W-:Y:S01]  /*18cb0*/  FSEL R232, R232, -INF , !P3 ;  /* 0xff800000e8e87808 */ /* 0x000fe20005800000 */
[----:B------:R-:W-:Y:S01]  /*18cc0*/  HMMA.16816.F32 R144, R176, R14, R144 ;  /* 0x0000000eb090723c */ /* 0x000fe20000001890 */
[----:B------:R-:W-:Y:S01]  /*18cd0*/  FSEL R218, R218, -INF , !P0 ;  /* 0xff800000dada7808 */ /* 0x000fe20004000000 */
[----:B------:R-:W-:Y:S01]  /*18ce0*/  FMUL.FTZ R138, R154, UR4 ;  /* 0x000000049a8a7c20 */ /* 0x000fe20008410000 */
[----:B------:R-:W-:Y:S01]  /*18cf0*/  FSEL R230, R230, -INF , !P1 ;  /* 0xff800000e6e67808 */ /* 0x000fe20004800000 */
[----:B------:R-:W5:Y:S01]  /*18d00*/  MUFU.TANH R17, R17 ;  /* 0x0000001100117308 */ /* 0x000f620000002400 */
[----:B------:R-:W-:Y:S01]  /*18d10*/  FSEL R170, R170, -INF , !P2 ;  /* 0xff800000aaaa7808 */ /* 0x000fe20005000000 */
[----:B------:R-:W-:Y:S01]  /*18d20*/  FMUL.FTZ R152, R152, UR4 ;  /* 0x0000000498987c20 */ /* 0x000fe20008410000 */
[C---:B------:R-:W-:Y:S01]  /*18d30*/  ISETP.GE.AND P3, PT, R9.reuse, R0, PT ;  /* 0x000000000900720c */ /* 0x040fe20003f66270 */
        /* <DEDUP_REMOVED lines=8> */
[C---:B------:R-:W-:Y:S01]  /*18dc0*/  HMMA.16816.F32 R180, R140.reuse, R184, R180 ;  /* 0x000000b88cb4723c */ /* 0x040fe200000018b4 */
[----:B--2---:R-:W-:Y:S01]  /*18dd0*/  FSEL R206, R206, -INF , !P4 ;  /* 0xff800000cece7808 */ /* 0x004fe20006000000 */
[----:B------:R-:W-:Y:S01]  /*18de0*/  FMUL.FTZ R153, R153, UR4 ;  /* 0x0000000499997c20 */ /* 0x000fe20008410000 */
[----:B------:R-:W-:Y:S01]  /*18df0*/  FSEL R226, R226, -INF , !P3 ;  /* 0xff800000e2e27808 */ /* 0x000fe20005800000 */
[----:B------:R-:W2:Y:S01]  /*18e00*/  MUFU.TANH R188, R164 ;  /* 0x000000a400bc7308 */ /* 0x000ea20000002400 */
[----:B---3--:R-:W-:Y:S01]  /*18e10*/  FSEL R172, R172, -INF , !P0 ;  /* 0xff800000acac7808 */ /* 0x008fe20004000000 */
[----:B------:R-:W-:Y:S01]  /*18e20*/  FMUL.FTZ R137, R155, UR4 ;  /* 0x000000049b897c20 */ /* 0x000fe20008410000 */
[C---:B------:R-:W-:Y:S01]  /*18e30*/  ISETP.GE.AND P5, PT, R9.reuse, R0, PT ;  /* 0x000000000900720c */ /* 0x040fe20003fa6270 */
[----:B------:R-:W-:Y:S01]  /*18e40*/  HMMA.16816.F32 R140, R140, R186, R144 ;  /* 0x000000ba8c8c723c */ /* 0x000fe20000001890 */
[----:B------:R-:W-:Y:S01]  /*18e50*/  ISETP.GE.AND P4, PT, R9, R2, PT ;  /* 0x000000020900720c */ /* 0x000fe20003f86270 */
[C---:B------:R-:W-:Y:S01]  /*18e60*/  VIADD R9, R16.reuse, 0xffffff49 ;  /* 0xffffff4910097836 */ /* 0x040fe20000000000 */
[C---:B------:R-:W-:Y:S01]  /*18e70*/  ISETP.GE.AND P3, PT, R7.reuse, R0, PT ;  /* 0x000000000700720c */ /* 0x040fe20003f66270 */
[----:B------:R-:W3:Y:S01]  /*18e80*/  MUFU.TANH R4, R160 ;  /* 0x000000a000047308 */ /* 0x000ee20000002400 */
[----:B------:R-:W-:Y:S01]  /*18e90*/  ISETP.GE.AND P0, PT, R7, R2, PT ;  /* 0x000000020700720c */ /* 0x000fe20003f06270 */
[----:B------:R-:W-:Y:S01]  /*18ea0*/  VIADD R7, R16, 0xffffff50 ;  /* 0xffffff5010077836 */ /* 0x000fe20000000000 */
[----:B------:R-:W-:Y:S01]  /*18eb0*/  FSEL R204, R204, -INF , !P1 ;  /* 0xff800000cccc7808 */ /* 0x000fe20004800000 */
[----:B------:R-:W-:Y:S01]  /*18ec0*/  VIADD R13, R16, 0xffffff78 ;  /* 0xffffff78100d7836 */ /* 0x000fe20000000000 */
[----:B------:R-:W-:Y:S01]  /*18ed0*/  FSEL R198, R198, -INF , !P2 ;  /* 0xff800000c6c67808 */ /* 0x000fe20005000000 */
[----:B------:R-:W-:-:S04]  /*18ee0*/  DEPBAR.LE SB0, 0x0 ;  /* 0x000080000000791a */ /* 0x000fc80000000000 */
[----:B------:R-:W-:Y:S01]  /*18ef0*/  MUFU.TANH R5, R161 ;  /* 0x000000a100057308 */ /* 0x000fe20000002400 */
[----:B------:R-:W-:Y:S01]  /*18f00*/  FSEL R190, R190, -INF , !P5 ;  /* 0xff800000bebe7808 */ /* 0x000fe20006800000 */
[----:B------:R-:W-:Y:S01]  /*18f10*/  FMUL.FTZ R181, R181, UR4 ;  /* 0x00000004b5b57c20 */ /* 0x000fe20008410000 */
[----:B-1----:R-:W-:Y:S01]  /*18f20*/  FSEL R196, R196, -INF , !P4 ;  /* 0xff800000c4c47808 */ /* 0x002fe20006000000 */
[----:B------:R-:W-:Y:S01]  /*18f30*/  FMUL.FTZ R10, R182, UR4 ;  /* 0x00000004b60a7c20 */ /* 0x000fe20008410000 */
[----:B------:R-:W-:Y:S01]  /*18f40*/  ISETP.GE.AND P1, PT, R9, R0, PT ;  /* 0x000000000900720c */ /* 0x000fe20003f26270 */
[----:B------:R-:W-:Y:S01]  /*18f50*/  FMUL.FTZ R147, R183, UR4 ;  /* 0x00000004b7937c20 */ /* 0x000fe20008410000 */
[----:B------:R-:W-:Y:S01]  /*18f60*/  ISETP.GE.AND P2, PT, R9, R2, PT ;  /* 0x000000020900720c */ /* 0x000fe20003f46270 */
[----:B------:R-:W1:Y:S01]  /*18f70*/  MUFU.TANH R8, R162 ;  /* 0x000000a200087308 */ /* 0x000e620000002400 */
[C---:B------:R-:W-:Y:S01]  /*18f80*/  ISETP.GE.AND P5, PT, R7.reuse, R0, PT ;  /* 0x000000000700720c */ /* 0x040fe20003fa6270 */
[C---:B------:R-:W-:Y:S01]  /*18f90*/  VIADD R9, R16.reuse, 0xffffff59 ;  /* 0xffffff5910097836 */ /* 0x040fe20000000000 */
[----:B------:R-:W-:Y:S01]  /*18fa0*/  ISETP.GE.AND P4, PT, R7, R2, PT ;  /* 0x000000020700720c */ /* 0x000fe20003f86270 */
[----:B------:R-:W-:Y:S01]  /*18fb0*/  VIADD R7, R16, 0xffffff51 ;  /* 0xffffff5110077836 */ /* 0x000fe20000000000 */
[----:B----4-:R-:W-:Y:S01]  /*18fc0*/  FSEL R200, R200, -INF , !P1 ;  /* 0xff800000c8c87808 */ /* 0x010fe20004800000 */
[----:B------:R-:W-:Y:S01]  /*18fd0*/  FMUL.FTZ R149, R140, UR4 ;  /* 0x000000048c957c20 */ /* 0x000fe20008410000 */
[----:B------:R-:W-:Y:S01]  /*18fe0*/  FSEL R192, R192, -INF , !P2 ;  /* 0xff800000c0c07808 */ /* 0x000fe20005000000 */
[----:B------:R-:W4:Y:S01]  /*18ff0*/  MUFU.TANH R21, R21 ;  /* 0x0000001500157308 */ /* 0x000f220000002400 */
[----:B------:R-:W-:Y:S01]  /*19000*/  FSEL R202, R202, -INF , !P3 ;  /* 0xff800000caca7808 */ /* 0x000fe20005800000 */
[----:B------:R-:W-:Y:S01]  /*19010*/  FMUL.FTZ R141, R141, UR4 ;  /* 0x000000048d8d7c20 */ /* 0x000fe20008410000 */
[----:B-----5:R-:W-:Y:S01]  /*19020*/  FSEL R194, R194, -INF , !P0 ;  /* 0xff800000c2c27808 */ /* 0x020fe20004000000 */
[----:B------:R-:W-:Y:S01]  /*19030*/  FMUL.FTZ R142, R142, UR4 ;  /* 0x000000048e8e7c20 */ /* 0x000fe20008410000 */
[----:B------:R-:W-:-:S02]  /*19040*/  ISETP.GE.AND P1, PT, R11, R0, PT ;  /* 0x000000000b00720c */ /* 0x000fc40003f26270 */
[----:B------:R-:W-:Y:S01]  /*19050*/  ISETP.GE.AND P2, PT, R11, R2, PT ;  /* 0x000000020b00720c */ /* 0x000fe20003f46270 */
[----:B------:R-:W5:Y:S01]  /*19060*/  MUFU.TANH R168, R156 ;  /* 0x0000009c00a87308 */ /* 0x000f620000002400 */
[C---:B------:R-:W-:Y:S01]  /*19070*/  ISETP.GE.AND P3, PT, R7.reuse, R0, PT ;  /* 0x000000000700720c */ /* 0x040fe20003f66270 */
[----:B------:R-:W-:Y:S01]  /*19080*/  VIADD R11, R16, 0xffffff60 ;  /* 0xffffff60100b7836 */ /* 0x000fe20000000000 */
[----:B------:R-:W-:Y:S01]  /*19090*/  ISETP.GE.AND P0, PT, R7, R2, PT ;  /* 0x000000020700720c */ /* 0x000fe20003f06270 */
[----:B------:R-:W-:Y:S01]  /*190a0*/  FMUL.FTZ R7, R180, UR4 ;  /* 0x00000004b4077c20 */ /* 0x000fe20008410000 */
[----:B------:R-:W-:Y:S02]  /*190b0*/  FSEL R184, R17, -INF , !P3 ;  /* 0xff80000011b87808 */ /* 0x000fe40005800000 */
[----:B------:R-:W-:Y:S01]  /*190c0*/  FSEL R178, R19, -INF , !P0 ;  /* 0xff80000013b27808 */ /* 0x000fe20004000000 */
[----:B------:R-:W5:Y:S01]  /*190d0*/  MUFU.TANH R166, R157 ;  /* 0x0000009d00a67308 */ /* 0x000f620000002400 */
[----:B--2---:R-:W-:-:S02]  /*190e0*/  FSEL R188, R188, -INF , !P5 ;  /* 0xff800000bcbc7808 */ /* 0x004fc40006800000 */
[C---:B------:R-:W-:Y:S02]  /*190f0*/  ISETP.GE.AND P3, PT, R11.reuse, R0, PT ;  /* 0x000000000b00720c */ /* 0x040fe40003f66270 */
[----:B------:R-:W-:Y:S01]  /*19100*/  ISETP.GE.AND P0, PT, R11, R2, PT ;  /* 0x000000020b00720c */ /* 0x000fe20003f06270 */
[----:B------:R-:W-:Y:S01]  /*19110*/  VIADD R11, R16, 0xffffff61 ;  /* 0xffffff61100b7836 */ /* 0x000fe20000000000 */
[-C--:B------:R-:W-:Y:S01]  /*19120*/  ISETP.GE.AND P5, PT, R9, R0.reuse, PT ;  /* 0x000000000900720c */ /* 0x080fe20003fa6270 */
[----:B------:R-:W2:Y:S01]  /*19130*/  MUFU.TANH R174, R163 ;  /* 0x000000a300ae7308 */ /* 0x000ea20000002400 */
[----:B---3--:R-:W-:Y:S02]  /*19140*/  FSEL R186, R4, -INF , !P1 ;  /* 0xff80000004ba7808 */ /* 0x008fe40004800000 */
[----:B-1----:R-:W-:Y:S02]  /*19150*/  FSEL R176, R8, -INF , !P2 ;  /* 0xff80000008b07808 */ /* 0x002fe40005000000 */
[----:B------:R-:W-:Y:S01]  /*19160*/  FSEL R182, R5, -INF , !P5 ;  /* 0xff80000005b67808 */ /* 0x000fe20006800000 */
[----:B------:R-:W-:Y:S01]  /*19170*/  VIADD R5, R16, 0xffffff69 ;  /* 0xffffff6910057836 */ /* 0x000fe20000000000 */
[----:B----4-:R-:W-:Y:S01]  /*19180*/  FSEL R180, R21, -INF , !P4 ;  /* 0xff80000015b47808 */ /* 0x010fe20006000000 */
[----:B------:R-:W1:Y:S01]  /*19190*/  MUFU.TANH R164, R152 ;  /* 0x0000009800a47308 */ /* 0x000e620000002400 */
[----:B------:R-:W-:-:S02]  /*191a0*/  ISETP.GE.AND P1, PT, R11, R0, PT ;  /* 0x000000000b00720c */ /* 0x000fc40003f26270 */
[-C--:B------:R-:W-:Y:S01]  /*191b0*/  ISETP.GE.AND P2, PT, R11, R2.reuse, PT ;  /* 0x000000020b00720c */ /* 0x080fe20003f46270 */
[----:B------:R-:W-:Y:S01]  /*191c0*/  VIADD R11, R16, 0xffffff68 ;  /* 0xffffff68100b7836 */ /* 0x000fe20000000000 */
[----:B------:R-:W-:Y:S02]  /*191d0*/  ISETP.GE.AND P4, PT, R9, R2, PT ;  /* 0x000000020900720c */ /* 0x000fe40003f86270 */
[----:B-----5:R-:W-:Y:S01]  /*191e0*/  FSEL R168, R168, -INF , !P3 ;  /* 0xff800000a8a87808 */ /* 0x020fe20005800000 */
[----:B------:R-:W3:Y:S01]  /*191f0*/  MUFU.TANH R138, R138 ;  /* 0x0000008a008a7308 */ /* 0x000ee20000002400 */
[----:B------:R-:W-:Y:S02]  /*19200*/  FSEL R166, R166, -INF , !P1 ;  /* 0xff800000a6a67808 */ /* 0x000fe40004800000 */
[----:B--2---:R-:W-:Y:S02]  /*19210*/  FSEL R174, R174, -INF , !P4 ;  /* 0xff800000aeae7808 */ /* 0x004fe40006000000 */
[----:B------:R-:W-:-:S02]  /*19220*/  ISETP.GE.AND P3, PT, R5, R0, PT ;  /* 0x000000000500720c */ /* 0x000fc40003f66270 */
[----:B------:R-:W-:Y:S01]  /*19230*/  ISETP.GE.AND P1, PT, R5, R2, PT ;  /* 0x000000020500720c */ /* 0x000fe20003f26270 */
[----:B------:R-:W-:Y:S01]  /*19240*/  MUFU.TANH R9, R181 ;  /* 0x000000b500097308 */ /* 0x000fe20000002400 */
[C---:B------:R-:W-:Y:S01]  /*19250*/  ISETP.GE.AND P5, PT, R11.reuse, R0, PT ;  /* 0x000000000b00720c */ /* 0x040fe20003fa6270 */
[C---:B------:R-:W-:Y:S01]  /*19260*/  VIADD R5, R16.reuse, 0xffffff71 ;  /* 0xffffff7110057836 */ /* 0x040fe20000000000 */
[----:B------:R-:W-:Y:S01]  /*19270*/  ISETP.GE.AND P4, PT, R11, R2, PT ;  /* 0x000000020b00720c */ /* 0x000fe20003f86270 */
[----:B------:R-:W-:Y:S01]  /*19280*/  VIADD R11, R16, 0xffffff70 ;  /* 0xffffff70100b7836 */ /* 0x000fe20000000000 */
[----:B-1----:R-:W-:Y:S02]  /*19290*/  FSEL R164, R164, -INF , !P5 ;  /* 0xff800000a4a47808 */ /* 0x002fe40006800000 */
[----:B------:R-:W-:Y:S01]  /*192a0*/  ISETP.GE.AND P5, PT, R5, R0, PT ;  /* 0x000000000500720c */ /* 0x000fe20003fa6270 */
[----:B------:R-:W1:Y:S01]  /*192b0*/  MUFU.TANH R160, R158 ;  /* 0x0000009e00a07308 */ /* 0x000e620000002400 */
[----:B---3--:R-:W-:-:S02]  /*192c0*/  FSEL R138, R138, -INF , !P4 ;  /* 0xff8000008a8a7808 */ /* 0x008fc40006000000 */
[----:B------:R-:W-:Y:S01]  /*192d0*/  ISETP.GE.AND P4, PT, R5, R2, PT ;  /* 0x000000020500720c */ /* 0x000fe20003f86270 */
[----:B------:R-:W-:Y:S01]  /*192e0*/  FMUL.FTZ R5, R143, UR4 ;  /* 0x000000048f057c20 */ /* 0x000fe20008410000 */
[----:B------:R-:W-:Y:S01]  /*192f0*/  VIADD R143, R133, 0xfffffffe ;  /* 0xfffffffe858f7836 */ /* 0x000fe20000000000 */
[----:B------:R-:W-:Y:S02]  /*19300*/  FSEL R26, R65, -INF , !P6 ;  /* 0xff800000411a7808 */ /* 0x000fe40007000000 */
[----:B------:R-:W2:Y:S08]  /*19310*/  MUFU.TANH R6, R6 ;  /* 0x0000000600067308 */ /* 0x000eb00000002400 */
[----:B------:R-:W3:Y:S01]  /*19320*/  MUFU.TANH R162, R153 ;  /* 0x0000009900a27308 */ /* 0x000ee20000002400 */
[----:B-1----:R-:W-:-:S02]  /*19330*/  FSEL R160, R160, -INF , !P0 ;  /* 0xff800000a0a07808 */ /* 0x002fc40004000000 */
[----:B------:R-:W-:-:S05]  /*19340*/  ISETP.GE.AND P0, PT, R11, R2, PT ;  /* 0x000000020b00720c */ /* 0x000fca0003f06270 */
[----:B------:R-:W-:Y:S01]  /*19350*/  MUFU.TANH R7, R7 ;  /* 0x0000000700077308 */ /* 0x000fe20000002400 */
[----:B--2---:R-:W-:Y:S02]  /*19360*/  FSEL R140, R6, -INF , !P2 ;  /* 0xff800000068c7808 */ /* 0x004fe40005000000 */
[----:B------:R-:W-:Y:S01]  /*19370*/  ISETP.GE.AND P2, PT, R11, R0, PT ;  /* 0x000000000b00720c */ /* 0x000fe20003f46270 */
[----:B------:R-:W-:-:S04]  /*19380*/  VIADD R11, R16, 0xffffff79 ;  /* 0xffffff79100b7836 */ /* 0x000fc80000000000 */
[----:B------:R-:W1:Y:S01]  /*19390*/  MUFU.TANH R137, R137 ;  /* 0x0000008900897308 */ /* 0x000e620000002400 */
[----:B---3--:R-:W-:Y:S02]  /*193a0*/  FSEL R162, R162, -INF , !P3 ;  /* 0xff800000a2a27808 */ /* 0x008fe40005800000 */
[----:B------:R-:W-:-:S05]  /*193b0*/  ISETP.GE.AND P3, PT, R13, R0, PT ;  /* 0x000000000d00720c */ /* 0x000fca0003f66270 */
[----:B------:R-:W-:Y:S08]  /*193c0*/  MUFU.TANH R4, R10 ;  /* 0x0000000a00047308 */ /* 0x000ff00000002400 */
[----:B------:R-:W2:Y:S01]  /*193d0*/  MUFU.TANH R147, R147 ;  /* 0x0000009300937308 */ /* 0x000ea20000002400 */
[----:B-1----:R-:W-:Y:S01]  /*193e0*/  FSEL R137, R137, -INF , !P1 ;  /* 0xff80000089897808 */ /* 0x002fe20004800000 */
[----:B------:R-:W-:Y:S01]  /*193f0*/  BAR.SYNC.DEFER_BLOCKING 0x0 ;  /* 0x0000000000007b1d */ /* 0x000fe20000010000 */
[----:B------:R-:W-:-:S05]  /*19400*/  ISETP.GE.AND P1, PT, R13, R2, PT ;  /* 0x000000020d00720c */ /* 0x000fca0003f26270 */
[----:B------:R-:W1:Y:S08]  /*19410*/  MUFU.TANH R149, R149 ;  /* 0x0000009500957308 */ /* 0x000e700000002400 */
[----:B------:R3:W4:Y:S01]  /*19420*/  MUFU.TANH R144, R141 ;  /* 0x0000008d00907308 */ /* 0x0007220000002400 */
[----:B--2---:R-:W-:-:S07]  /*19430*/  FSEL R147, R147, -INF , !P4 ;  /* 0xff80000093937808 */ /* 0x004fce0006000000 */
[----:B------:R2:W5:Y:S01]  /*19440*/  MUFU.TANH R145, R142 ;  /* 0x0000008e00917308 */ /* 0x0005620000002400 */
[----:B-1----:R-:W-:-:S07]  /*19450*/  FSEL R149, R149, -INF , !P3 ;  /* 0xff80000095957808 */ /* 0x002fce0005800000 */
[----:B------:R-:W1:Y:S01]  /*19460*/  MUFU.TANH R5, R5 ;  /* 0x0000000500057308 */ /* 0x000e620000002400 */
[----:B---3--:R-:W-:Y:S02]  /*19470*/  FSEL R141, R7, -INF , !P2 ;  /* 0xff800000078d7808 */ /* 0x008fe40005000000 */
[C---:B------:R-:W-:Y:S02]  /*19480*/  ISETP.GE.AND P2, PT, R11.reuse, R0, PT ;  /* 0x000000000b00720c */ /* 0x040fe40003f46270 */
[----:B------:R-:W-:Y:S02]  /*19490*/  FSEL R0, R4, -INF , !P0 ;  /* 0xff80000004007808 */ /* 0x000fe40004000000 */
[----:B------:R-:W-:Y:S02]  /*194a0*/  ISETP.GE.AND P0, PT, R11, R2, PT ;  /* 0x000000020b00720c */ /* 0x000fe40003f06270 */
[----:B--2---:R-:W-:Y:S02]  /*194b0*/  FSEL R142, R9, -INF , !P5 ;  /* 0xff800000098e7808 */ /* 0x004fe40006800000 */
[----:B------:R-:W-:-:S02]  /*194c0*/  ISETP.GT.AND P5, PT, R143, R216, PT ;  /* 0x000000d88f00720c */ /* 0x000fc40003fa4270 */
[----:B----4-:R-:W-:Y:S02]  /*194d0*/  FSEL R144, R144, -INF , !P2 ;  /* 0xff80000090907808 */ /* 0x010fe40005000000 */
[----:B-----5:R-:W-:Y:S02]  /*194e0*/  FSEL R145, R145, -INF , !P1 ;  /* 0xff80000091917808 */ /* 0x020fe40004800000 */
[----:B-1----:R-:W-:-:S07]  /*194f0*/  FSEL R2, R5, -INF , !P0 ;  /* 0xff80000005027808 */ /* 0x002fce0004000000 */
[----:B------:R-:W-:Y:S05]  /*19500*/  @!P5 BRA `(.L_x_3402) ;  /* 0x0000000400b0d947 */ /* 0x000fea0003800000 */
        /* <DEDUP_REMOVED lines=63> */
.L_x_3403:
        /* <DEDUP_REMOVED lines=8> */
.L_x_3404:
        /* <DEDUP_REMOVED lines=37> */
.L_x_3402:
        /* <DEDUP_REMOVED lines=35> */
[----:B------:R-:W-:Y:S02]  /*19e00*/  LEA R213, R135, UR5, 0x1 ;  /* 0x0000000587d57c11 */ /* 0x000fe4000f8e08ff */
[----:B------:R-:W-:Y:S01]  /*19e10*/  SEL R158, R211, 0xffffffe0, !P2 ;  /* 0xffffffe0d39e7807 */ /* 0x000fe20005000000 */
[----:B------:R-:W3:Y:S01]  /*19e20*/  SHFL.BFLY PT, R5, R4, 0x2, 0x1f ;  /* 0x0c401f0004057f89 */ /* 0x000ee200000e0000 */
[----:B------:R-:W-:-:S02]  /*19e30*/  LOP3.LUT P2, RZ, R209, 0x4, RZ, 0xc0, !PT ;  /* 0x00000004d1ff7812 */ /* 0x000fc4000784c0ff */
[----:B------:R-:W-:Y:S01]  /*19e40*/  IADD3 R16, PT, PT, R213, 0xc000, RZ ;  /* 0x0000c000d5107810 */ /* 0x000fe20007ffe0ff */
[----:B------:R-:W-:Y:S01]  /*19e50*/  LDSM.16.MT88.4 R12, [R213+0xc000] ;  /* 0x00c00000d50c783b */ /* 0x000fe20000004200 */
[----:B------:R-:W-:Y:S02]  /*19e60*/  @P5 IADD3 R133, PT, PT, R133, -0x3, RZ ;  /* 0xfffffffd85855810 */ /* 0x000fe40007ffe0ff */
        /* <DEDUP_REMOVED lines=24> */
[----:B------:R-:W-:Y:S01]  /*19ff0*/  FFMA.FTZ R150, R30, UR4, -R155 ;  /* 0x000000041e967c23 */ /* 0x000fe2000801089b */
[--C-:B------:R-:W-:Y:S01]  /*1a000*/  FFMA.FTZ R148, R20, UR4, -R151.reuse ;  /* 0x0000000414947c23 */ /* 0x100fe20008010897 */
        /* <DEDUP_REMOVED lines=28> */
[-C--:B------:R-:W-:Y:S01]  /*1a1d0*/  FMUL.FTZ R43, R99, R156.reuse ;  /* 0x0000009c632b7220 */ /* 0x080fe20000410000 */
[----:B------:R-:W-:Y:S01]  /*1a1e0*/  MUFU.EX2 R153, R153 ;  /* 0x0000009900997308 */ /* 0x000fe20000000800 */
[----:B------:R-:W-:Y:S01]  /*1a1f0*/  LDSM.16.MT88.4 R88, [R158+0x4000] ;  /* 0x004000009e58783b */ /* 0x000fe20000004200 */
[-C--:B------:R-:W-:Y:S01]  /*1a200*/  FMUL.FTZ R32, R104, R157.reuse ;  /* 0x0000009d68207220 */ /* 0x080fe20000410000 */
[-C--:B------:R-:W-:Y:S01]  /*1a210*/  FMUL.FTZ R33, R105, R157.reuse ;  /* 0x0000009d69217220 */ /* 0x080fe20000410000 */
[-C--:B------:R-:W-:Y:S01]  /*1a220*/  FMUL.FTZ R34, R106, R156.reuse ;  /* 0x0000009c6a227220 */ /* 0x080fe20000410000 */
[----:B------:R-:W-:Y:S01]  /*1a230*/  FMUL.FTZ R35, R107, R156 ;  /* 0x0000009c6b237220 */ /* 0x000fe20000410000 */
[--C-:B------:R-:W-:Y:S01]  /*1a240*/  FFMA.FTZ R99, R58, UR4, -R155.reuse ;  /* 0x000000043a637c23 */ /* 0x100fe2000801089b */
[--C-:B------:R-:W-:Y:S01]  /*1a250*/  FFMA.FTZ R96, R56, UR4, -R155.reuse ;  /* 0x0000000438607c23 */ /* 0x100fe2000801089b */
        /* <DEDUP_REMOVED lines=13> */
[-C--:B------:R-:W-:Y:S01]  /*1a330*/  FMUL.FTZ R86, R86, R156.reuse ;  /* 0x0000009c56567220 */ /* 0x080fe20000410000 */
[-C--:B------:R-:W-:Y:S01]  /*1a340*/  FMUL.FTZ R87, R87, R156.reuse ;  /* 0x0000009c57577220 */ /* 0x080fe20000410000 */
[----:B------:R-:W-:Y:S01]  /*1a350*/  LDSM.16.MT88.4 R80, [R3+0xc800] ;  /* 0x00c800000350783b */ /* 0x000fe20000004200 */
        /* <DEDUP_REMOVED lines=8> */
[----:B------:R3:W-:Y:S01]  /*1a3e0*/  MUFU.EX2 R135, R28 ;  /* 0x0000001c00877308 */ /* 0x0007e20000000800 */
[-C--:B------:R-:W-:Y:S01]  /*1a3f0*/  FMUL.FTZ R18, R122, R156.reuse ;  /* 0x0000009c7a127220 */ /* 0x080fe20000410000 */
[-C--:B------:R-:W-:Y:S01]  /*1a400*/  FMUL.FTZ R19, R123, R156.reuse ;  /* 0x0000009c7b137220 */ /* 0x080fe20000410000 */
[-C--:B------:R-:W-:Y:S01]  /*1a410*/  FMUL.FTZ R116, R116, R157.reuse ;  /* 0x0000009d74747220 */ /* 0x080fe20000410000 */
[-C--:B------:R-:W-:Y:S01]  /*1a420*/  FMUL.FTZ R117, R117, R157.reuse ;  /* 0x0000009d75757220 */ /* 0x080fe20000410000 */
[-C--:B------:R-:W-:Y:S01]  /*1a430*/  FMUL.FTZ R118, R118, R156.reuse ;  /* 0x0000009c76767220 */ /* 0x080fe20000410000 */
[----:B------:R-:W-:Y:S01]  /*1a440*/  FMUL.FTZ R119, R119, R156 ;  /* 0x0000009c77777220 */ /* 0x000fe20000410000 */
[-C--:B------:R-:W-:Y:S01]  /*1a450*/  FMUL.FTZ R9, R129, R157.reuse ;  /* 0x0000009d81097220 */ /* 0x080fe20000410000 */
[----:B------:R-:W4:Y:S01]  /*1a460*/  MUFU.EX2 R132, R132 ;  /* 0x0000008400847308 */ /* 0x000f220000000800 */
        /* <DEDUP_REMOVED lines=8> */
[----:B---3--:R-:W1:Y:S01]  /*1a4f0*/  LDSM.16.MT88.4 R28, [R128] ;  /* 0x00000000801c783b */ /* 0x008e620000004200 */
[-C--:B------:R-:W-:Y:S01]  /*1a500*/  FMUL.FTZ R124, R124, R157.reuse ;  /* 0x0000009d7c7c7220 */ /* 0x080fe20000410000 */
[-C--:B------:R-:W-:Y:S01]  /*1a510*/  FMUL.FTZ R125, R125, R157.reuse ;  /* 0x0000009d7d7d7220 */ /* 0x080fe20000410000 */
[-C--:B------:R-:W-:Y:S01]  /*1a520*/  FMUL.FTZ R126, R126, R156.reuse ;  /* 0x0000009c7e7e7220 */ /* 0x080fe20000410000 */
[-C--:B------:R-:W-:Y:S01]  /*1a530*/  FMUL.FTZ R127, R127, R156.reuse ;  /* 0x0000009c7f7f7220 */ /* 0x080fe20000410000 */
[-C--:B------:R-:W-:Y:S01]  /*1a540*/  FMUL.FTZ R108, R108, R157.reuse ;  /* 0x0000009d6c6c7220 */ /* 0x080fe20000410000 */
[----:B------:R-:W-:Y:S01]  /*1a550*/  FMUL.FTZ R109, R109, R157 ;  /* 0x0000009d6d6d7220 */ /* 0x000fe20000410000 */
[----:B------:R-:W3:Y:S01]  /*1a560*/  MUFU.EX2 R98, R98 ;  /* 0x0000006200627308 */ /* 0x000ee20000000800 */
[----:B----4-:R-:W-:Y:S01]  /*1a570*/  F2FP.F16.F32.PACK_AB R7, R132, R135 ;  /* 0x000000878407723e */ /* 0x010fe200000000ff */
[-C--:B------:R-:W-:Y:S01]  /*1a580*/  FMUL.FTZ R110, R110, R156.reuse ;  /* 0x0000009c6e6e7220 */ /* 0x080fe20000410000 */
[-C--:B------:R-:W-:Y:S01]  /*1a590*/  FMUL.FTZ R111, R111, R156.reuse ;  /* 0x0000009c6f6f7220 */ /* 0x080fe20000410000 */
[-C--:B------:R-:W-:Y:S01]  /*1a5a0*/  FMUL.FTZ R92, R92, R157.reuse ;  /* 0x0000009d5c5c7220 */ /* 0x080fe20000410000 */
[-C--:B------:R-:W-:Y:S01]  /*1a5b0*/  FMUL.FTZ R93, R93, R157.reuse ;  /* 0x0000009d5d5d7220 */ /* 0x080fe20000410000 */
[-C--:B------:R-:W-:Y:S01]  /*1a5c0*/  FMUL.FTZ R94, R94, R156.reuse ;  /* 0x0000009c5e5e7220 */ /* 0x080fe20000410000 */
[-C--:B------:R-:W-:Y:S01]  /*1a5d0*/  FMUL.FTZ R95, R95, R156.reuse ;  /* 0x0000009c5f5f7220 */ /* 0x080fe20000410000 */
[C---:B--2---:R-:W-:Y:S01]  /*1a5e0*/  HMMA.16816.F32 R32, R4.reuse, R36, R32 ;  /* 0x000000240420723c */ /* 0x044fe20000001820 */
[----:B------:R-:W-:Y:S01]  /*1a5f0*/  MUFU.EX2 R99, R99 ;  /* 0x0000006300637308 */ /* 0x000fe20000000800 */
[-C--:B------:R-:W-:Y:S01]  /*1a600*/  FMUL.FTZ R72, R72, R157.reuse ;  /* 0x0000009d48487220 */ /* 0x080fe20000410000 */
[-C--:B------:R-:W-:Y:S01]  /*1a610*/  FMUL.FTZ R73, R73, R157.reuse ;  /* 0x0000009d49497220 */ /* 0x080fe20000410000 */
[-C--:B------:R-:W-:Y:S01]  /*1a620*/  FMUL.FTZ R74, R74, R156.reuse ;  /* 0x0000009c4a4a7220 */ /* 0x080fe20000410000 */
[-C--:B------:R-:W-:Y:S01]  /*1a630*/  FMUL.FTZ R75, R75, R156.reuse ;  /* 0x0000009c4b4b7220 */ /* 0x080fe20000410000 */
        /* <DEDUP_REMOVED lines=24> */
[----:B------:R-:W4:Y:S01]  /*1a7c0*/  MUFU.EX2 R102, R102 ;  /* 0x0000006600667308 */ /* 0x000f220000000800 */
        /* <DEDUP_REMOVED lines=15> */
[----:B------:R-:W5:Y:S01]  /*1a8c0*/  MUFU.EX2 R100, R100 ;  /* 0x0000006400647308 */ /* 0x000f620000000800 */
        /* <DEDUP_REMOVED lines=13> */
[----:B------:R-:W-:Y:S01]  /*1a9a0*/  FFMA.FTZ R157, R231, R157, R154 ;  /* 0x0000009de79d7223 */ /* 0x000fe2000001009a */
[----:B------:R-:W-:Y:S01]  /*1a9b0*/  FFMA.FTZ R229, R229, R156, R148 ;  /* 0x0000009ce5e57223 */ /* 0x000fe20000010094 */
[----:B------:R-:W-:Y:S01]  /*1a9c0*/  MUFU.EX2 R105, R105 ;  /* 0x0000006900697308 */ /* 0x000fe20000000800 */
[----:B------:R-:W-:Y:S01]  /*1a9d0*/  FFMA.FTZ R140, R141, UR4, -R155 ;  /* 0x000000048d8c7c23 */ /* 0x000fe2000801089b */
        /* <DEDUP_REMOVED lines=8> */
[C---:B-1----:R-:W-:Y:S01]  /*1aa60*/  HMMA.16816.F32 R24, R4.reuse, R28, R24 ;  /* 0x0000001c0418723c */ /* 0x042fe20000001818 */
[----:B------:R-:W-:Y:S01]  /*1aa70*/  FADD.FTZ R150, R150, R153 ;  /* 0x0000009996967221 */ /* 0x000fe20000010000 */
[----:B------:R-:W-:Y:S01]  /*1aa80*/  FFMA.FTZ R149, R144, UR4, -R155 ;  /* 0x0000000490957c23 */ /* 0x000fe2000801089b */
[----:B------:R-:W-:Y:S01]  /*1aa90*/  FADD.FTZ R132, R132, R135 ;  /* 0x0000008784847221 */ /* 0x000fe20000010000 */
[--C-:B------:R-:W-:Y:S01]  /*1aaa0*/  FFMA.FTZ R144, R145, UR4, -R151.reuse ;  /* 0x0000000491907c23 */ /* 0x100fe20008010897 */
[--C-:B------:R-:W-:Y:S01]  /*1aab0*/  FFMA.FTZ R145, R2, UR4, -R151.reuse ;  /* 0x0000000402917c23 */ /* 0x100fe20008010897 */
[----:B------:R-:W-:Y:S01]  /*1aac0*/  MUFU.EX2 R106, R106 ;  /* 0x0000006a006a7308 */ /* 0x000fe20000000800 */
[----:B------:R-:W-:Y:S01]  /*1aad0*/  LDSM.16.MT88.4 R116, [R3+0xf800] ;  /* 0x00f800000374783b */ /* 0x000fe20000004200 */
        /* <DEDUP_REMOVED lines=8> */
[----:B------:R-:W-:Y:S01]  /*1ab60*/  HMMA.16816.F32 R28, R4, R30, R108 ;  /* 0x0000001e041c723c */ /* 0x000fe2000000186c */
[----:B------:R-:W-:-:S05]  /*1ab70*/  FFMA.FTZ R108, R240, UR4, -R151 ;  /* 0x00000004f06c7c23 */ /* 0x000fca0008010897 */
[----:B------:R-:W-:Y:S02]  /*1ab80*/  MUFU.EX2 R125, R125 ;  /* 0x0000007d007d7308 */ /* 0x000fe40000000800 */
[C---:B------:R-:W-:Y:S06]  /*1ab90*/  HMMA.16816.F32 R40, R4.reuse, R44, R40 ;  /* 0x0000002c0428723c */ /* 0x040fec0000001828 */
[----:B------:R-:W1:Y:S02]  /*1aba0*/  MUFU.EX2 R108, R108 ;  /* 0x0000006c006c7308 */ /* 0x000e640000000800 */
[C---:B------:R-:W-:Y:S01]  /*1abb0*/  HMMA.16816.F32 R44, R4.reuse, R46, R92 ;  /* 0x0000002e042c723c */ /* 0x040fe2000000185c */
[----:B------:R-:W-:Y:S05]  /*1abc0*/  LDSM.16.MT88.4 R92, [R213+0xd000] ;  /* 0x00d00000d55c783b */ /* 0x000fea0000004200 */
[----:B------:R-:W-:Y:S02]  /*1abd0*/  MUFU.EX2 R124, R124 ;  /* 0x0000007c007c7308 */ /* 0x000fe40000000800 */
[C---:B------:R-:W-:Y:S06]  /*1abe0*/  HMMA.16816.F32 R72, R4.reuse, R88, R72 ;  /* 0x000000580448723c */ /* 0x040fec0000001848 */
[----:B------:R-:W2:Y:S02]  /*1abf0*/  MUFU.EX2 R127, R127 ;  /* 0x0000007f007f7308 */ /* 0x000ea40000000800 */
[----:B------:R-:W-:Y:S01]  /*1ac00*/  HMMA.16816.F32 R4, R4, R90, R76 ;  /* 0x0000005a0404723c */ /* 0x000fe2000000184c */
[----:B---3--:R-:W-:Y:S01]  /*1ac10*/  F2FP.F16.F32.PACK_AB R76, R98, R97 ;  /* 0x00000061624c723e */ /* 0x008fe200000000ff */
[----:B------:R-:W-:Y:S01]  /*1ac20*/  LDSM.16.MT88.4 R88, [R128+0x4800] ;  /* 0x004800008058783b */ /* 0x000fe20000004200 */
[----:B----4-:R-:W-:Y:S01]  /*1ac30*/  F2FP.F16.F32.PACK_AB R77, R102, R103 ;  /* 0x00000067664d723e */ /* 0x010fe200000000ff */
[----:B------:R-:W-:Y:S01]  /*1ac40*/  FADD.FTZ R97, R97, R150 ;  /* 0x0000009661617221 */ /* 0x000fe20000010000 */
[----:B------:R-:W-:Y:S01]  /*1ac50*/  F2FP.F16.F32.PACK_AB R78, R96, R99 ;  /* 0x00000063604e723e */ /* 0x000fe200000000ff */
[----:B------:R-:W3:Y:S01]  /*1ac60*/  MUFU.EX2 R126, R126 ;  /* 0x0000007e007e7308 */ /* 0x000ee20000000800 */
[----:B-----5:R-:W-:Y:S01]  /*1ac70*/  F2FP.F16.F32.PACK_AB R79, R100, R101 ;  /* 0x00000065644f723e */ /* 0x020fe200000000ff */
[----:B------:R-:W-:Y:S01]  /*1ac80*/  FADD.FTZ R103, R103, R132 ;  /* 0x0000008467677221 */ /* 0x000fe20000010000 */
[----:B------:R-:W-:Y:S01]  /*1ac90*/  FADD.FTZ R98, R98, R97 ;  /* 0x0000006162627221 */ /* 0x000fe20000010000 */
[----:B------:R-:W-:-:S02]  /*1aca0*/  MOV R132, R136 ;  /* 0x0000008800847202 */ /* 0x000fc40000000f00 */
[----:B------:R-:W-:Y:S01]  /*1acb0*/  FADD.FTZ R102, R102, R103 ;  /* 0x0000006766667221 */ /* 0x000fe20000010000 */
[----:B------:R-:W-:Y:S01]  /*1acc0*/  FADD.FTZ R99, R99, R98 ;  /* 0x0000006263637221 */ /* 0x000fe20000010000 */
[C---:B------:R-:W-:Y:S01]  /*1acd0*/  HMMA.16816.F32 R16, R76.reuse, R80, R16 ;  /* 0x000000504c10723c */ /* 0x040fe20000001810 */
[----:B------:R-:W-:Y:S01]  /*1ace0*/  MUFU.EX2 R130, R130 ;  /* 0x0000008200827308 */ /* 0x000fe20000000800 */
[----:B------:R-:W-:Y:S01]  /*1acf0*/  FADD.FTZ R101, R101, R102 ;  /* 0x0000006665657221 */ /* 0x000fe20000010000 */
[----:B------:R-:W-:Y:S01]  /*1ad00*/  FADD.FTZ R99, R96, R99 ;  /* 0x0000006360637221 */ /* 0x000fe20000010000 */
[----:B------:R-:W-:Y:S02]  /*1ad10*/  @P5 MOV R132, R136 ;  /* 0x0000008800845202 */ /* 0x000fe40000000f00 */
[----:B------:R-:W-:Y:S02]  /*1ad20*/  FADD.FTZ R101, R100, R101 ;  /* 0x0000006564657221 */ /* 0x000fe40000010000 */
[----:B------:R-:W-:Y:S01]  /*1ad30*/  HMMA.16816.F32 R20, R76, R82, R20 ;  /* 0x000000524c14723c */ /* 0x000fe20000001814 */
[----:B------:R-:W4:Y:S01]  /*1ad40*/  LDSM.16.MT88.4 R80, [R213+0x10800] ;  /* 0x01080000d550783b */ /* 0x000f220000004200 */
[----:B------:R-:W-:Y:S01]  /*1ad50*/  MUFU.EX2 R159, R159 ;  /* 0x0000009f009f7308 */ /* 0x000fe20000000800 */
[----:B-1----:R-:W-:-:S02]  /*1ad60*/  FADD.FTZ R2, R108, R101 ;  /* 0x000000656c027221 */ /* 0x002fc40000010000 */
[----:B------:R-:W-:Y:S03]  /*1ad70*/  LDSM.16.MT88.4 R100, [R158+0x3800] ;  /* 0x003800009e64783b */ /* 0x000fe60000004200 */
[C---:B--2---:R-:W-:Y:S02]  /*1ad80*/  HMMA.16816.F32 R8, R76.reuse, R84, R8 ;  /* 0x000000544c08723c */ /* 0x044fe40000001808 */
[----:B------:R-:W-:Y:S06]  /*1ad90*/  MUFU.EX2 R131, R131 ;  /* 0x0000008300837308 */ /* 0x000fec0000000800 */
[C---:B------:R-:W-:Y:S01]  /*1ada0*/  HMMA.16816.F32 R12, R76.reuse, R86, R12 ;  /* 0x000000564c0c723c */ /* 0x040fe2000000180c */
[----:B------:R-:W-:Y:S01]  /*1adb0*/  LDSM.16.MT88.4 R84, [R158+0x4800] ;  /* 0x004800009e54783b */ /* 0x000fe20000004200 */
[----:B------:R-:W1:Y:S06]  /*1adc0*/  MUFU.EX2 R170, R170 ;  /* 0x000000aa00aa7308 */ /* 0x000e6c0000000800 */
[C---:B------:R-:W-:Y:S02]  /*1add0*/  HMMA.16816.F32 R24, R76.reuse, R64, R24 ;  /* 0x000000404c18723c */ /* 0x040fe40000001818 */
[----:B------:R-:W-:Y:S06]  /*1ade0*/  MUFU.EX2 R161, R161 ;  /* 0x000000a100a17308 */ /* 0x000fec0000000800 */
[C---:B------:R-:W-:Y:S01]  /*1adf0*/  HMMA.16816.F32 R28, R76.reuse, R66, R28 ;  /* 0x000000424c1c723c */ /* 0x040fe2000000181c */
[----:B------:R-:W2:Y:S01]  /*1ae00*/  LDSM.16.MT88.4 R64, [R3+0x10800] ;  /* 0x010800000340783b */ /* 0x000ea20000004200 */
[----:B------:R-:W5:Y:S06]  /*1ae10*/  MUFU.EX2 R172, R172 ;  /* 0x000000ac00ac7308 */ /* 0x000f6c0000000800 */
[C---:B------:R-:W-:Y:S02]  /*1ae20*/  HMMA.16816.F32 R32, R76.reuse, R68, R32 ;  /* 0x000000444c20723c */ /* 0x040fe40000001820 */
[----:B------:R-:W-:Y:S06]  /*1ae30*/  MUFU.EX2 R163, R163 ;  /* 0x000000a300a37308 */ /* 0x000fec0000000800 */
[C---:B------:R-:W-:Y:S01]  /*1ae40*/  HMMA.16816.F32 R36, R76.reuse, R70, R36 ;  /* 0x000000464c24723c */ /* 0x040fe20000001824 */
[----:B------:R-:W3:Y:S01]  /*1ae50*/  LDSM.16.MT88.4 R68, [R3+0xd000] ;  /* 0x00d000000344783b */ /* 0x000ee20000004200 */
[----:B------:R-:W5:Y:S06]  /*1ae60*/  MUFU.EX2 R190, R190 ;  /* 0x000000be00be7308 */ /* 0x000f6c0000000800 */
[C---:B----4-:R-:W-:Y:S02]  /*1ae70*/  HMMA.16816.F32 R40, R76.reuse, R80, R40 ;  /* 0x000000504c28723c */ /* 0x050fe40000001828 */
[----:B------:R-:W-:Y:S06]  /*1ae80*/  MUFU.EX2 R202, R202 ;  /* 0x000000ca00ca7308 */ /* 0x000fec0000000800 */
[C---:B------:R-:W-:Y:S01]  /*1ae90*/  HMMA.16816.F32 R44, R76.reuse, R82, R44 ;  /* 0x000000524c2c723c */ /* 0x040fe2000000182c */
[----:B------:R-:W4:Y:S01]  /*1aea0*/  LDSM.16.MT88.4 R80, [R128+0x1000] ;  /* 0x001000008050783b */ /* 0x000f220000004200 */
[----:B------:R-:W-:Y:S06]  /*1aeb0*/  MUFU.EX2 R165, R165 ;  /* 0x000000a500a57308 */ /* 0x000fec0000000800 */
[C---:B------:R-:W-:Y:S02]  /*1aec0*/  HMMA.16816.F32 R56, R76.reuse, R88, R56 ;  /* 0x000000584c38723c */ /* 0x040fe40000001838 */
[----:B------:R-:W-:Y:S06]  /*1aed0*/  MUFU.EX2 R167, R167 ;  /* 0x000000a700a77308 */ /* 0x000fec0000000800 */
[C---:B--2---:R-:W-:Y:S02]  /*1aee0*/  HMMA.16816.F32 R48, R76.reuse, R64, R48 ;  /* 0x000000404c30723c */ /* 0x044fe40000001830 */
[----:B------:R-:W2:Y:S06]  /*1aef0*/  MUFU.EX2 R196, R196 ;  /* 0x000000c400c47308 */ /* 0x000eac0000000800 */
[C---:B------:R-:W-:Y:S01]  /*1af00*/  HMMA.16816.F32 R52, R76.reuse, R66, R52 ;  /* 0x000000424c34723c */ /* 0x040fe20000001834 */
[----:B------:R-:W1:Y:S01]  /*1af10*/  LDSM.16.MT88.4 R64, [R158+0x1000] ;  /* 0x001000009e40783b */ /* 0x000e620000004200 */
[----:B------:R-:W-:Y:S06]  /*1af20*/  MUFU.EX2 R169, R169 ;  /* 0x000000a900a97308 */ /* 0x000fec0000000800 */
[C---:B------:R-:W-:Y:S01]  /*1af30*/  HMMA.16816.F32 R60, R76.reuse, R90, R60 ;  /* 0x0000005a4c3c723c */ /* 0x040fe2000000183c */
[----:B------:R-:W-:Y:S01]  /*1af40*/  LDSM.16.MT88.4 R88, [R128+0x5000] ;  /* 0x005000008058783b */ /* 0x000fe20000004200 */
[----:B------:R-:W2:Y:S06]  /*1af50*/  MUFU.EX2 R192, R192 ;  /* 0x000000c000c07308 */ /* 0x000eac0000000800 */
[C---:B------:R-:W-:Y:S02]  /*1af60*/  HMMA.16816.F32 R72, R76.reuse, R84, R72 ;  /* 0x000000544c48723c */ /* 0x040fe40000001848 */
[----:B------:R-:W-:Y:S06]  /*1af70*/  MUFU.EX2 R171, R171 ;  /* 0x000000ab00ab7308 */ /* 0x000fec0000000800 */
[----:B------:R-:W-:Y:S01]  /*1af80*/  HMMA.16816.F32 R4, R76, R86, R4 ;  /* 0x000000564c04723c */ /* 0x000fe20000001804 */
[----:B------:R-:W-:Y:S01]  /*1af90*/  F2FP.F16.F32.PACK_AB R76, R105, R104 ;  /* 0x00000068694c723e */ /* 0x000fe200000000ff */
[----:B------:R-:W-:Y:S01]  /*1afa0*/  LDSM.16.MT88.4 R84, [R158+0x5000] ;  /* 0x005000009e54783b */ /* 0x000fe20000004200 */
[----:B------:R-:W-:Y:S01]  /*1afb0*/  F2FP.F16.F32.PACK_AB R77, R125, R108 ;  /* 0x0000006c7d4d723e */ /* 0x000fe200000000ff */
[----:B------:R-:W2:Y:S01]  /*1afc0*/  MUFU.EX2 R184, R184 ;  /* 0x000000b800b87308 */ /* 0x000ea20000000800 */
[----:B------:R-:W-:Y:S01]  /*1afd0*/  F2FP.F16.F32.PACK_AB R78, R106, R107 ;  /* 0x0000006b6a4e723e */ /* 0x000fe200000000ff */
[----:B------:R-:W-:Y:S01]  /*1afe0*/  FADD.FTZ R104, R104, R99 ;  /* 0x0000006368687221 */ /* 0x000fe20000010000 */
[----:B------:R-:W-:Y:S01]  /*1aff0*/  F2FP.F16.F32.PACK_AB R79, R127, R124 ;  /* 0x0000007c7f4f723e */ /* 0x000fe200000000ff */
[----:B------:R-:W-:-:S02]  /*1b000*/  FADD.FTZ R125, R125, R2 ;  /* 0x000000027d7d7221 */ /* 0x000fc40000010000 */
[----:B------:R-:W-:Y:S02]  /*1b010*/  FADD.FTZ R104, R105, R104 ;  /* 0x0000006869687221 */ /* 0x000fe40000010000 */
[----:B------:R-:W-:Y:S01]  /*1b020*/  MUFU.EX2 R186, R186 ;  /* 0x000000ba00ba7308 */ /* 0x000fe20000000800 */
[----:B------:R-:W-:Y:S01]  /*1b030*/  FADD.FTZ R124, R124, R125 ;  /* 0x0000007d7c7c7221 */ /* 0x000fe20000010000 */
[C---:B---3--:R-:W-:Y:S01]  /*1b040*/  HMMA.16816.F32 R16, R76.reuse, R68, R16 ;  /* 0x000000444c10723c */ /* 0x048fe20000001810 */
[----:B------:R-:W-:Y:S02]  /*1b050*/  FADD.FTZ R107, R107, R104 ;  /* 0x000000686b6b7221 */ /* 0x000fe40000010000 */
[----:B------:R-:W-:Y:S02]  /*1b060*/  FADD.FTZ R124, R127, R124 ;  /* 0x0000007c7f7c7221 */ /* 0x000fe40000010000 */
[----:B------:R-:W-:Y:S01]  /*1b070*/  FADD.FTZ R107, R106, R107 ;  /* 0x0000006b6a6b7221 */ /* 0x000fe20000010000 */
[----:B------:R-:W-:Y:S02]  /*1b080*/  MUFU.EX2 R173, R173 ;  /* 0x000000ad00ad7308 */ /* 0x000fe40000000800 */
[C---:B------:R-:W-:Y:S01]  /*1b090*/  HMMA.16816.F32 R20, R76.reuse, R70, R20 ;  /* 0x000000464c14723c */ /* 0x040fe20000001814 */
[----:B------:R-:W3:Y:S05]  /*1b0a0*/  LDSM.16.MT88.4 R68, [R213+0x11000] ;  /* 0x01100000d544783b */ /* 0x000eea0000004200 */
[----:B------:R-:W-:Y:S02]  /*1b0b0*/  MUFU.EX2 R175, R175 ;  /* 0x000000af00af7308 */ /* 0x000fe40000000800 */
[C---:B----4-:R-:W-:Y:S06]  /*1b0c0*/  HMMA.16816.F32 R24, R76.reuse, R80, R24 ;  /* 0x000000504c18723c */ /* 0x050fec0000001818 */
[----:B------:R-:W4:Y:S02]  /*1b0d0*/  MUFU.EX2 R178, R178 ;  /* 0x000000b200b27308 */ /* 0x000f240000000800 */
[C---:B------:R-:W-:Y:S01]  /*1b0e0*/  HMMA.16816.F32 R28, R76.reuse, R82, R28 ;  /* 0x000000524c1c723c */ /* 0x040fe2000000181c */
[----:B------:R-:W5:Y:S05]  /*1b0f0*/  LDSM.16.MT88.4 R80, [R3+0x11000] ;  /* 0x011000000350783b */ /* 0x000f6a0000004200 */
[----:B------:R-:W-:Y:S02]  /*1b100*/  MUFU.EX2 R176, R176 ;  /* 0x000000b000b07308 */ /* 0x000fe40000000800 */
[C---:B-1----:R-:W-:Y:S06]  /*1b110*/  HMMA.16816.F32 R32, R76.reuse, R64, R32 ;  /* 0x000000404c20723c */ /* 0x042fec0000001820 */
[----:B------:R-:W1:Y:S02]  /*1b120*/  MUFU.EX2 R177, R177 ;  /* 0x000000b100b17308 */ /* 0x000e640000000800 */
[C---:B------:R-:W-:Y:S01]  /*1b130*/  HMMA.16816.F32 R36, R76.reuse, R66, R36 ;  /* 0x000000424c24723c */ /* 0x040fe20000001824 */
[----:B------:R-:W2:Y:S05]  /*1b140*/  LDSM.16.MT88.4 R64, [R3+0xd800] ;  /* 0x00d800000340783b */ /* 0x000eaa0000004200 */
[----:B------:R-:W-:Y:S02]  /*1b150*/  MUFU.EX2 R168, R168 ;  /* 0x000000a800a87308 */ /* 0x000fe40000000800 */
[C---:B------:R-:W-:Y:S06]  /*1b160*/  HMMA.16816.F32 R8, R76.reuse, R92, R8 ;  /* 0x0000005c4c08723c */ /* 0x040fec0000001808 */
[----:B------:R-:W1:Y:S02]  /*1b170*/  MUFU.EX2 R179, R179 ;  /* 0x000000b300b37308 */ /* 0x000e640000000800 */
[C---:B---3--:R-:W-:Y:S06]  /*1b180*/  HMMA.16816.F32 R40, R76.reuse, R68, R40 ;  /* 0x000000444c28723c */ /* 0x048fec0000001828 */
[----:B------:R-:W-:Y:S02]  /*1b190*/  MUFU.EX2 R181, R181 ;  /* 0x000000b500b57308 */ /* 0x000fe40000000800 */
[C---:B------:R-:W-:Y:S01]  /*1b1a0*/  HMMA.16816.F32 R44, R76.reuse, R70, R44 ;  /* 0x000000464c2c723c */ /* 0x040fe2000000182c */
[----:B------:R-:W3:Y:S05]  /*1b1b0*/  LDSM.16.MT88.4 R68, [R128+0x1800] ;  /* 0x001800008044783b */ /* 0x000eea0000004200 */
[----:B------:R-:W-:Y:S02]  /*1b1c0*/  MUFU.EX2 R162, R162 ;  /* 0x000000a200a27308 */ /* 0x000fe40000000800 */
[C---:B------:R-:W-:Y:S01]  /*1b1d0*/  HMMA.16816.F32 R12, R76.reuse, R94, R12 ;  /* 0x0000005e4c0c723c */ /* 0x040fe2000000180c */
[----:B------:R-:W-:Y:S05]  /*1b1e0*/  LDSM.16.MT88.4 R92, [R213+0xd800] ;  /* 0x00d80000d55c783b */ /* 0x000fea0000004200 */
[----:B------:R-:W-:Y:S02]  /*1b1f0*/  MUFU.EX2 R160, R160 ;  /* 0x000000a000a07308 */ /* 0x000fe40000000800 */
[C---:B-----5:R-:W-:Y:S06]  /*1b200*/  HMMA.16816.F32 R48, R76.reuse, R80, R48 ;  /* 0x000000504c30723c */ /* 0x060fec0000001830 */
[----:B------:R-:W5:Y:S02]  /*1b210*/  MUFU.EX2 R183, R183 ;  /* 0x000000b700b77308 */ /* 0x000f640000000800 */
[C---:B------:R-:W-:Y:S01]  /*1b220*/  HMMA.16816.F32 R52, R76.reuse, R82, R52 ;  /* 0x000000524c34723c */ /* 0x040fe20000001834 */
[----:B------:R-:W4:Y:S05]  /*1b230*/  LDSM.16.MT88.4 R80, [R158+0x1800] ;  /* 0x001800009e50783b */ /* 0x000f2a0000004200 */
        /* <DEDUP_REMOVED lines=18> */
[----:B------:R-:W-:-:S02]  /*1b360*/  FADD.FTZ R170, R170, R131 ;  /* 0x00000083aaaa7221 */ /* 0x000fc40000010000 */
[----:B------:R-:W-:Y:S02]  /*1b370*/  FADD.FTZ R2, R130, R129 ;  /* 0x0000008182027221 */ /* 0x000fe40000010000 */
[----:B--2---:R-:W-:Y:S01]  /*1b380*/  HMMA.16816.F32 R16, R76, R64, R16 ;  /* 0x000000404c10723c */ /* 0x004fe20000001810 */
[----:B------:R-:W-:Y:S01]  /*1b390*/  FADD.FTZ R161, R161, R170 ;  /* 0x000000aaa1a17221 */ /* 0x000fe20000010000 */
[----:B------:R-:W-:Y:S01]  /*1b3a0*/  FADD.FTZ R2, R159, R2 ;  /* 0x000000029f027221 */ /* 0x000fe20000010000 */
[----:B------:R-:W-:Y:S02]  /*1b3b0*/  MUFU.EX2 R149, R149 ;  /* 0x0000009500957308 */ /* 0x000fe40000000800 */
[----:B------:R-:W-:-:S03]  /*1b3c0*/  FADD.FTZ R172, R172, R161 ;  /* 0x000000a1acac7221 */ /* 0x000fc60000010000 */
[C---:B------:R-:W-:Y:S01]  /*1b3d0*/  HMMA.16816.F32 R20, R76.reuse, R66, R20 ;  /* 0x000000424c14723c */ /* 0x040fe20000001814 */
[----:B------:R-:W2:Y:S02]  /*1b3e0*/  LDSM.16.MT88.4 R64, [R213+0x11800] ;  /* 0x01180000d540783b */ /* 0x000ea40000004200 */
[----:B------:R-:W-:Y:S05]  /*1b3f0*/  MUFU.EX2 R0, R0 ;  /* 0x0000000000007308 */ /* 0x000fea0000000800 */
[C---:B---3--:R-:W-:Y:S03]  /*1b400*/  HMMA.16816.F32 R24, R76.reuse, R68, R24 ;  /* 0x000000444c18723c */ /* 0x048fe60000001818 */
[----:B------:R-:W3:Y:S05]  /*1b410*/  MUFU.EX2 R147, R147 ;  /* 0x0000009300937308 */ /* 0x000eea0000000800 */
[C---:B------:R-:W-:Y:S01]  /*1b420*/  HMMA.16816.F32 R28, R76.reuse, R70, R28 ;  /* 0x000000464c1c723c */ /* 0x040fe2000000181c */
[----:B------:R-:W1:Y:S02]  /*1b430*/  LDSM.16.MT88.4 R68, [R3+0x11800] ;  /* 0x011800000344783b */ /* 0x000e640000004200 */
[----:B------:R-:W-:Y:S05]  /*1b440*/  MUFU.EX2 R144, R144 ;  /* 0x0000009000907308 */ /* 0x000fea0000000800 */
[C---:B----4-:R-:W-:Y:S03]  /*1b450*/  HMMA.16816.F32 R32, R76.reuse, R80, R32 ;  /* 0x000000504c20723c */ /* 0x050fe60000001820 */
[----:B------:R-:W4:Y:S05]  /*1b460*/  MUFU.EX2 R145, R145 ;  /* 0x0000009100917308 */ /* 0x000f2a0000000800 */
[C---:B------:R-:W-:Y:S01]  /*1b470*/  HMMA.16816.F32 R36, R76.reuse, R82, R36 ;  /* 0x000000524c24723c */ /* 0x040fe20000001824 */
[----:B------:R-:W5:Y:S07]  /*1b480*/  LDSM.16.MT88.4 R80, [R3+0xe000] ;  /* 0x00e000000350783b */ /* 0x000f6e0000004200 */
[C---:B------:R-:W-:Y:S08]  /*1b490*/  HMMA.16816.F32 R8, R76.reuse, R92, R8 ;  /* 0x0000005c4c08723c */ /* 0x040ff00000001808 */
[C---:B--2---:R-:W-:Y:S08]  /*1b4a0*/  HMMA.16816.F32 R40, R76.reuse, R64, R40 ;  /* 0x000000404c28723c */ /* 0x044ff00000001828 */
[C---:B------:R-:W-:Y:S01]  /*1b4b0*/  HMMA.16816.F32 R44, R76.reuse, R66, R44 ;  /* 0x000000424c2c723c */ /* 0x040fe2000000182c */
[----:B------:R-:W2:Y:S07]  /*1b4c0*/  LDSM.16.MT88.4 R64, [R128+0x2000] ;  /* 0x002000008040783b */ /* 0x000eae0000004200 */
[C---:B-1----:R-:W-:Y:S08]  /*1b4d0*/  HMMA.16816.F32 R48, R76.reuse, R68, R48 ;  /* 0x000000444c30723c */ /* 0x042ff00000001830 */
[C---:B------:R-:W-:Y:S01]  /*1b4e0*/  HMMA.16816.F32 R52, R76.reuse, R70, R52 ;  /* 0x000000464c34723c */ /* 0x040fe20000001834 */
[----:B------:R-:W1:Y:S07]  /*1b4f0*/  LDSM.16.MT88.4 R68, [R158+0x2000] ;  /* 0x002000009e44783b */ /* 0x000e6e0000004200 */
        /* <DEDUP_REMOVED lines=31> */
[----:B------:R-:W-:Y:S07]  /*1b6f0*/  LDSM.16.MT88.4 R92, [R213+0xe800] ;  /* 0x00e80000d55c783b */ /* 0x000fee0000004200 */
[C---:B-----5:R-:W-:Y:S08]  /*1b700*/  HMMA.16816.F32 R40, R76.reuse, R80, R40 ;  /* 0x000000504c28723c */ /* 0x060ff00000001828 */
        /* <DEDUP_REMOVED lines=32> */
[C---:B------:R-:W-:Y:S08]  /*1b910*/  HMMA.16816.F32 R8, R76.reuse, R92, R8 ;  /* 0x0000005c4c08723c */ /* 0x040ff00000001808 */
[C---:B-1----:R-:W-:Y:S08]  /*1b920*/  HMMA.16816.F32 R40, R76.reuse, R68, R40 ;  /* 0x000000444c28723c */ /* 0x042ff00000001828 */
[C---:B------:R-:W-:Y:S01]  /*1b930*/  HMMA.16816.F32 R44, R76.reuse, R70, R44 ;  /* 0x000000464c2c723c */ /* 0x040fe2000000182c */
[----:B------:R-:W1:Y:S07]  /*1b940*/  LDSM.16.MT88.4 R68, [R128+0x3000] ;  /* 0x003000008044783b */ /* 0x000e6e0000004200 */
        /* <DEDUP_REMOVED lines=15> */
[----:B------:R-:W-:Y:S01]  /*1ba40*/  LDSM.16.MT88.4 R156, [R158+0x7800] ;  /* 0x007800009e9c783b */ /* 0x000fe20000004200 */
[----:B------:R-:W-:Y:S01]  /*1ba50*/  F2FP.F16.F32.PACK_AB R79, R137, R138 ;  /* 0x0000008a894f723e */ /* 0x000fe200000000ff */
        /* <DEDUP_REMOVED lines=8> */
[C---:B------:R-:W-:Y:S01]  /*1bae0*/  HMMA.16816.F32 R28, R76.reuse, R70, R28 ;  /* 0x000000464c1c723c */ /* 0x040fe2000000181c */
[----:B------:R-:W1:Y:S07]  /*1baf0*/  LDSM.16.MT88.4 R68, [R3+0x13000] ;  /* 0x013000000344783b */ /* 0x000e6e0000004200 */
[C---:B------:R-:W-:Y:S08]  /*1bb00*/  HMMA.16816.F32 R8, R76.reuse, R64, R8 ;  /* 0x000000404c08723c */ /* 0x040ff00000001808 */
[C---:B------:R-:W-:Y:S01]  /*1bb10*/  HMMA.16816.F32 R12, R76.reuse, R66, R12 ;  /* 0x000000424c0c723c */ /* 0x040fe2000000180c */
[----:B------:R-:W5:Y:S07]  /*1bb20*/  LDSM.16.MT88.4 R64, [R213+0x13000] ;  /* 0x01300000d540783b */ /* 0x000f6e0000004200 */
[C---:B--2---:R-:W-:Y:S08]  /*1bb30*/  HMMA.16816.F32 R16, R76.reuse, R92, R16 ;  /* 0x0000005c4c10723c */ /* 0x044ff00000001810 */
[C---:B---3--:R-:W-:Y:S08]  /*1bb40*/  HMMA.16816.F32 R32, R76.reuse, R80, R32 ;  /* 0x000000504c20723c */ /* 0x048ff00000001820 */
[C---:B------:R-:W-:Y:S01]  /*1bb50*/  HMMA.16816.F32 R36, R76.reuse, R82, R36 ;  /* 0x000000524c24723c */ /* 0x040fe20000001824 */
[----:B------:R-:W2:Y:S07]  /*1bb60*/  LDSM.16.MT88.4 R80, [R128+0x3800] ;  /* 0x003800008050783b */ /* 0x000eae0000004200 */
[----:B-1----:R-:W-:Y:S01]  /*1bb70*/  HMMA.16816.F32 R48, R76, R68, R48 ;  /* 0x000000444c30723c */ /* 0x002fe20000001830 */
[----:B------:R-:W-:Y:S01]  /*1bb80*/  F2FP.F16.F32.PACK_AB R68, R141, R140 ;  /* 0x0000008c8d44723e */ /* 0x000fe200000000ff */
[----:B------:R-:W-:Y:S01]  /*1bb90*/  FADD.FTZ R140, R140, R181 ;  /* 0x000000b58c8c7221 */ /* 0x000fe20000010000 */
[----:B------:R-:W-:Y:S01]  /*1bba0*/  F2FP.F16.F32.PACK_AB R69, R147, R0 ;  /* 0x000000009345723e */ /* 0x000fe200000000ff */
[----:B------:R-:W-:-:S02]  /*1bbb0*/  FADD.FTZ R0, R0, R137 ;  /* 0x0000008900007221 */ /* 0x000fc40000010000 */
[----:B------:R-:W-:Y:S02]  /*1bbc0*/  FADD.FTZ R141, R141, R140 ;  /* 0x0000008c8d8d7221 */ /* 0x000fe40000010000 */
[C---:B------:R-:W-:Y:S01]  /*1bbd0*/  HMMA.16816.F32 R52, R76.reuse, R70, R52 ;  /* 0x000000464c34723c */ /* 0x040fe20000001834 */
[----:B------:R-:W-:Y:S01]  /*1bbe0*/  F2FP.F16.F32.PACK_AB R70, R149, R142 ;  /* 0x0000008e9546723e */ /* 0x000fe200000000ff */
[----:B------:R-:W-:Y:S01]  /*1bbf0*/  FADD.FTZ R147, R147, R0 ;  /* 0x0000000093937221 */ /* 0x000fe20000010000 */
[----:B----4-:R-:W-:Y:S01]  /*1bc00*/  F2FP.F16.F32.PACK_AB R71, R145, R144 ;  /* 0x000000909147723e */ /* 0x010fe200000000ff */
[----:B------:R-:W-:Y:S02]  /*1bc10*/  FADD.FTZ R142, R142, R141 ;  /* 0x0000008d8e8e7221 */ /* 0x000fe40000010000 */
[----:B------:R-:W-:Y:S02]  /*1bc20*/  FADD.FTZ R144, R144, R147 ;  /* 0x0000009390907221 */ /* 0x000fe40000010000 */
[----:B------:R-:W-:Y:S01]  /*1bc30*/  HMMA.16816.F32 R20, R76, R94, R20 ;  /* 0x0000005e4c14723c */ /* 0x000fe20000001814 */
[----:B------:R-:W1:Y:S01]  /*1bc40*/  LDSM.16.MT88.4 R92, [R213+0x13800] ;  /* 0x01380000d55c783b */ /* 0x000e620000004200 */
[----:B------:R-:W-:Y:S01]  /*1bc50*/  FADD.FTZ R231, R149, R142 ;  /* 0x0000008e95e77221 */ /* 0x000fe20000010000 */
[----:B------:R-:W-:-:S05]  /*1bc60*/  FADD.FTZ R229, R145, R144 ;  /* 0x0000009091e57221 */ /* 0x000fca0000010000 */
[C---:B-----5:R-:W-:Y:S08]  /*1bc70*/  HMMA.16816.F32 R40, R76.reuse, R64, R40 ;  /* 0x000000404c28723c */ /* 0x060ff00000001828 */
[C---:B------:R-:W-:Y:S01]  /*1bc80*/  HMMA.16816.F32 R44, R76.reuse, R66, R44 ;  /* 0x000000424c2c723c */ /* 0x040fe2000000182c */
[----:B------:R3:W-:Y:S07]  /*1bc90*/  LDSM.16.MT88.4 R64, [R3+0x13800] ;  /* 0x013800000340783b */ /* 0x0007ee0000004200 */
[C---:B------:R-:W-:Y:S08]  /*1bca0*/  HMMA.16816.F32 R56, R76.reuse, R88, R56 ;  /* 0x000000584c38723c */ /* 0x040ff00000001838 */
[C---:B------:R-:W-:Y:S08]  /*1bcb0*/  HMMA.16816.F32 R60, R76.reuse, R90, R60 ;  /* 0x0000005a4c3c723c */ /* 0x040ff0000000183c */
[----:B------:R-:W-:Y:S01]  /*1bcc0*/  HMMA.16816.F32 R72, R76, R84, R72 ;  /* 0x000000544c48723c */ /* 0x000fe20000001848 */
[----:B---3--:R-:W-:-:S02]  /*1bcd0*/  MOV R3, R134 ;  /* 0x0000008600037202 */ /* 0x008fc40000000f00 */
[----:B------:R-:W-:-:S05]  /*1bce0*/  @P5 MOV R3, R134 ;  /* 0x0000008600035202 */ /* 0x000fca0000000f00 */
[----:B------:R-:W-:Y:S01]  /*1bcf0*/  HMMA.16816.F32 R4, R76, R86, R4 ;  /* 0x000000564c04723c */ /* 0x000fe20000001804 */
[----:B------:R-:W3:Y:S07]  /*1bd00*/  LDSM.16.MT88.4 R76, [R128+0x7800] ;  /* 0x00780000804c783b */ /* 0x000eee0000004200 */
[C---:B------:R-:W-:Y:S01]  /*1bd10*/  HMMA.16816.F32 R120, R68.reuse, R116, R16 ;  /* 0x000000744478723c */ /* 0x040fe20000001810 */
[----:B------:R-:W4:Y:S07]  /*1bd20*/  LDSM.16.MT88.4 R16, [R213+0xf800] ;  /* 0x00f80000d510783b */ /* 0x000f2e0000004200 */
[C---:B--2---:R-:W-:Y:S08]  /*1bd30*/  HMMA.16816.F32 R112, R68.reuse, R80, R24 ;  /* 0x000000504470723c */ /* 0x044ff00000001818 */
[C---:B------:R-:W-:Y:S08]  /*1bd40*/  HMMA.16816.F32 R108, R68.reuse, R82, R28 ;  /* 0x00000052446c723c */ /* 0x040ff0000000181c */
[C---:B------:R-:W-:Y:S08]  /*1bd50*/  HMMA.16816.F32 R104, R68.reuse, R100, R32 ;  /* 0x000000644468723c */ /* 0x040ff00000001820 */
[C---:B-1----:R-:W-:Y:S08]  /*1bd60*/  HMMA.16816.F32 R96, R68.reuse, R92, R40 ;  /* 0x0000005c4460723c */ /* 0x042ff00000001828 */
        /* <DEDUP_REMOVED lines=10> */
[----:B------:R-:W-:Y:S01]  /*1be10*/  HMMA.16816.F32 R68, R68, R158, R4 ;  /* 0x0000009e4444723c */ /* 0x000fe20000001804 */
[----:B------:R-:W-:-:S04]  /*1be20*/  NOP ;  /* 0x0000000000007918 */ /* 0x000fc80000000000 */
[----:B------:R-:W-:-:S15]  /*1be30*/  @P5 BRA `(.L_x_3405) ;  /* 0x0000000000045947 */ /* 0x000fde0003800000 */
.L_x_3399:
[----:B------:R-:W-:-:S07]  /*1be40*/  IADD3 R133, PT, PT, R143, -0x1, RZ ;  /* 0xffffffff8f857810 */ /* 0x000fce0007ffe0ff */
.L_x_3405:
        /* <DEDUP_REMOVED lines=8> */
[----:B------:R-:W-:Y:S01]  /*1bed0*/  IMAD.MOV.U32 R137, RZ, RZ, R132 ;  /* 0x000000ffff897224 */ /* 0x000fe200078e0084 */
[C---:B------:R-:W-:Y:S01]  /*1bee0*/  LEA R228, R133.reuse, 0x80, 0x7 ;  /* 0x0000008085e47811 */ /* 0x040fe200078e38ff */
[----:B------:R-:W-:Y:S01]  /*1bef0*/  VIADD R227, R133, 0x1 ;  /* 0x0000000185e37836 */ /* 0x000fe20000000000 */
[----:B------:R-:W-:Y:S01]  /*1bf00*/  SEL R138, R138, 0xffffffe0, !P1 ;  /* 0xffffffe08a8a7807 */ /* 0x000fe20004800000 */
[----:B------:R-:W-:Y:S01]  /*1bf10*/  IMAD.MOV.U32 R226, RZ, RZ, RZ ;  /* 0x000000ffffe27224 */ /* 0x000fe200078e00ff */
[----:B------:R-:W-:Y:S01]  /*1bf20*/  PLOP3.LUT P3, PT, PT, PT, UP0, 0x80, 0x8 ;  /* 0x000000000008781c */ /* 0x000fe20003f6f008 */
[----:B------:R-:W-:Y:S01]  /*1bf30*/  UMOV UR13, 0x400 ;  /* 0x00000400000d7882 */ /* 0x000fe20000000000 */
[----:B------:R-:W-:Y:S01]  /*1bf40*/  IADD3 R218, PT, PT, R213, 0xc000, RZ ;  /* 0x0000c000d5da7810 */ /* 0x000fe20007ffe0ff */
[----:B------:R-:W2:Y:S01]  /*1bf50*/  LDCU UR12, c[0x0][0x50c] ;  /* 0x0000a180ff0c77ac */ /* 0x000ea20008000800 */
[----:B------:R-:W-:Y:S01]  /*1bf60*/  IADD3 R138, PT, PT, R138, R213, RZ ;  /* 0x000000d58a8a7210 */ /* 0x000fe20007ffe0ff */
[----:B------:R-:W3:Y:S01]  /*1bf70*/  LDCU UR4, c[0x0][0x45c] ;  /* 0x00008b80ff0477ac */ /* 0x000ee20008000800 */
[----:B------:R-:W4:Y:S01]  /*1bf80*/  LDCU.64 UR8, c[0x0][0x3a0] ;  /* 0x00007400ff0877ac */ /* 0x000f220008000a00 */
[----:B------:R-:W2:Y:S01]  /*1bf90*/  LDCU.64 UR10, c[0x0][0x3a8] ;  /* 0x00007500ff0a77ac */ /* 0x000ea20008000a00 */
[----:B-1----:R-:W-:-:S12]  /*1bfa0*/  ULEA UR5, UR5, UR13, 0x18 ;  /* 0x0000000d05057291 */ /* 0x002fd8000f8ec0ff */
.L_x_3410:
        /* <DEDUP_REMOVED lines=80> */
.L_x_3407:
[----:B------:R-:W-:Y:S02]  /*1c4b0*/  LEA R233, R233, UR5, 0x1 ;  /* 0x00000005e9e97c11 */ /* 0x000fe4000f8e08ff */
[----:B------:R-:W-:Y:S02]  /*1c4c0*/  SHF.R.U32.HI R208, RZ, 0x1, R209 ;  /* 0x00000001ffd07819 */ /* 0x000fe400000116d1 */
[C---:B------:R-:W-:Y:S01]  /*1c4d0*/  SHF.L.U32 R212, R209.reuse, 0x5, RZ ;  /* 0x00000005d1d47819 */ /* 0x040fe200000006ff */
[----:B------:R-:W-:Y:S01]  /*1c4e0*/  @!PT LDS RZ, [RZ] ;  /* 0x00000000fffff984 */ /* 0x000fe20000000800 */
[----:B------:R-:W-:Y:S01]  /*1c4f0*/  @!PT LDS RZ, [RZ] ;  /* 0x00000000fffff984 */ /* 0x000fe20000000800 */
[----:B------:R-:W-:Y:S01]  /*1c500*/  @!PT LDS RZ, [RZ] ;  /* 0x00000000fffff984 */ /* 0x000fe20000000800 */
[----:B------:R-:W-:Y:S01]  /*1c510*/  LDGSTS.E.BYPASS.LTC128B.128 [R233+0xc000], desc[UR6][R222.64] ;  /* 0x0c000000dee97fae */ /* 0x000fe2000b981a06 */
[----:B------:R-:W-:Y:S02]  /*1c520*/  LOP3.LUT R4, R208, 0x8, RZ, 0xc0, !PT ;  /* 0x00000008d0047812 */ /* 0x000fe400078ec0ff */
[----:B------:R-:W-:Y:S02]  /*1c530*/  SHF.L.U32 R5, R209, 0x6, RZ ;  /* 0x00000006d1057819 */ /* 0x000fe400000006ff */
[----:B------:R-:W-:Y:S02]  /*1c540*/  LOP3.LUT R212, R212, 0x7c00, RZ, 0xc0, !PT ;  /* 0x00007c00d4d47812 */ /* 0x000fe400078ec0ff */
[----:B------:R-:W-:Y:S01]  /*1c550*/  SHF.L.U32 R7, R6, 0x5, RZ ;  /* 0x0000000506077819 */ /* 0x000fe200000006ff */
[----:B------:R-:W-:Y:S01]  /*1c560*/  LDGSTS.E.BYPASS.LTC128B.128 [R233+0x10000], desc[UR6][R222.64+0x80] ;  /* 0x10000080dee97fae */ /* 0x000fe2000b981a06 */
[--C-:B------:R-:W-:Y:S02]  /*1c570*/  LOP3.LUT R3, R4, 0x1c0, R5.reuse, 0xf8, !PT ;  /* 0x000001c004037812 */ /* 0x100fe400078ef805 */
[----:B------:R-:W-:Y:S02]  /*1c580*/  LOP3.LUT R5, R212, 0x200, R5, 0xf8, !PT ;  /* 0x00000200d4057812 */ /* 0x000fe400078ef805 */
[----:B------:R-:W-:Y:S02]  /*1c590*/  LOP3.LUT R2, R139, 0x38, RZ, 0xc0, !PT ;  /* 0x000000388b027812 */ /* 0x000fe400078ec0ff */
[----:B------:R-:W-:Y:S02]  /*1c5a0*/  SHF.L.U64.HI R9, R6, 0x5, R9 ;  /* 0x0000000506097819 */ /* 0x000fe40000010209 */
[----:B------:R-:W-:Y:S02]  /*1c5b0*/  IADD3 R4, P0, PT, R7, R222, RZ ;  /* 0x000000de07047210 */ /* 0x000fe40007f1e0ff */
[----:B------:R-:W-:Y:S02]  /*1c5c0*/  LOP3.LUT R2, R5, R3, R2, 0xf6, !PT ;  /* 0x0000000305027212 */ /* 0x000fe400078ef602 */
[----:B------:R-:W-:Y:S02]  /*1c5d0*/  IADD3.X R5, PT, PT, R9, R223, RZ, P0, !PT ;  /* 0x000000df09057210 */ /* 0x000fe400007fe4ff */
[----:B------:R-:W-:Y:S02]  /*1c5e0*/  IADD3 R10, P1, PT, R4, R7, RZ ;  /* 0x00000007040a7210 */ /* 0x000fe40007f3e0ff */
[----:B------:R-:W-:Y:S01]  /*1c5f0*/  LEA R182, R2, UR5, 0x1 ;  /* 0x0000000502b67c11 */ /* 0x000fe2000f8e08ff */
[----:B------:R-:W-:Y:S01]  /*1c600*/  LDGSTS.E.BYPASS.LTC128B.128 [R233+0xc800], desc[UR6][R4.64] ;  /* 0x0c80000004e97fae */ /* 0x000fe2000b981a06 */
[----:B------:R-:W-:Y:S02]  /*1c610*/  IADD3.X R11, PT, PT, R5, R9, RZ, P1, !PT ;  /* 0x00000009050b7210 */ /* 0x000fe40000ffe4ff */
[----:B------:R-:W-:Y:S02]  /*1c620*/  IADD3 R16, P0, PT, R10, R7, RZ ;  /* 0x000000070a107210 */ /* 0x000fe40007f1e0ff */
[----:B------:R-:W-:Y:S02]  /*1c630*/  IADD3 R227, PT, PT, R227, -0x1, RZ ;  /* 0xffffffffe3e37810 */ /* 0x000fe40007ffe0ff */
[----:B------:R-:W-:Y:S01]  /*1c640*/  IADD3.X R17, PT, PT, R11, R9, RZ, P0, !PT ;  /* 0x000000090b117210 */ /* 0x000fe200007fe4ff */
[----:B------:R-:W-:Y:S01]  /*1c650*/  LDGSTS.E.BYPASS.LTC128B.128 [R233+0x10800], desc[UR6][R4.64+0x80] ;  /* 0x1080008004e97fae */ /* 0x000fe2000b981a06 */
[----:B------:R-:W-:Y:S04]  /*1c660*/  IADD3 R14, P1, PT, R16, R7, RZ ;  /* 0x00000007100e7210 */ /* 0x000fe80007f3e0ff */
[----:B------:R-:W-:Y:S02]  /*1c670*/  IADD3.X R15, PT, PT, R17, R9, RZ, P1, !PT ;  /* 0x00000009110f7210 */ /* 0x000fe40000ffe4ff */
[----:B------:R-:W-:Y:S01]  /*1c680*/  IADD3 R12, P0, PT, R14, R7, RZ ;  /* 0x000000070e0c7210 */ /* 0x000fe20007f1e0ff */
[----:B------:R-:W-:Y:S03]  /*1c690*/  LDGSTS.E.BYPASS.LTC128B.128 [R233+0xd000], desc[UR6][R10.64] ;  /* 0x0d0000000ae97fae */ /* 0x000fe6000b981a06 */
[----:B------:R-:W-:Y:S02]  /*1c6a0*/  IADD3.X R13, PT, PT, R15, R9, RZ, P0, !PT ;  /* 0x000000090f0d7210 */ /* 0x000fe400007fe4ff */
[-C--:B------:R-:W-:Y:S03]  /*1c6b0*/  IADD3 R6, P1, PT, R12, R7.reuse, RZ ;  /* 0x000000070c067210 */ /* 0x080fe60007f3e0ff */
[----:B------:R1:W-:Y:S01]  /*1c6c0*/  LDGSTS.E.BYPASS.LTC128B.128 [R233+0x11000], desc[UR6][R10.64+0x80] ;  /* 0x110000800ae97fae */ /* 0x0003e2000b981a06 */
[----:B------:R-:W-:Y:S02]  /*1c6d0*/  IADD3 R20, P0, PT, R6, R7, RZ ;  /* 0x0000000706147210 */ /* 0x000fe40007f1e0ff */
[-C--:B------:R-:W-:Y:S02]  /*1c6e0*/  IADD3.X R7, PT, PT, R13, R9.reuse, RZ, P1, !PT ;  /* 0x000000090d077210 */ /* 0x080fe40000ffe4ff */
[----:B------:R-:W-:Y:S02]  /*1c6f0*/  ISETP.GT.AND P1, PT, R227, R216, PT ;  /* 0x000000d8e300720c */ /* 0x000fe40003f24270 */
[----:B------:R-:W-:Y:S01]  /*1c700*/  IADD3.X R21, PT, PT, R7, R9, RZ, P0, !PT ;  /* 0x0000000907157210 */ /* 0x000fe200007fe4ff */
[----:B------:R-:W-:Y:S01]  /*1c710*/  LDGSTS.E.BYPASS.LTC128B.128 [R233+0xd800], desc[UR6][R16.64] ;  /* 0x0d80000010e97fae */ /* 0x000fe2000b981a06 */
[----:B------:R-:W-:Y:S04]  /*1c720*/  LOP3.LUT P0, RZ, R209, 0x2, RZ, 0xc0, !PT ;  /* 0x00000002d1ff7812 */ /* 0x000fe8000780c0ff */
[----:B------:R-:W-:Y:S02]  /*1c730*/  SEL R215, R211, 0xffffffe0, !P0 ;  /* 0xffffffe0d3d77807 */ /* 0x000fe40004000000 */
[----:B------:R-:W-:Y:S01]  /*1c740*/  LOP3.LUT P0, RZ, R209, 0x4, RZ, 0xc0, !PT ;  /* 0x00000004d1ff7812 */ /* 0x000fe2000780c0ff */
[----:B------:R2:W-:Y:S01]  /*1c750*/  LDGSTS.E.BYPASS.LTC128B.128 [R233+0x11800], desc[UR6][R16.64+0x80] ;  /* 0x1180008010e97fae */ /* 0x0005e2000b981a06 */
[-C--:B------:R-:W-:Y:S02]  /*1c760*/  IADD3 R180, PT, PT, R215, R182.reuse, RZ ;  /* 0x000000b6d7b47210 */ /* 0x080fe40007ffe0ff */
[----:B------:R-:W-:Y:S05]  /*1c770*/  IADD3 R3, PT, PT, R214, R215, RZ ;  /* 0x000000d7d6037210 */ /* 0x000fea0007ffe0ff */
[----:B------:R-:W-:Y:S08]  /*1c780*/  LDGSTS.E.BYPASS.LTC128B.128 [R233+0xe000], desc[UR6][R14.64] ;  /* 0x0e0000000ee97fae */ /* 0x000ff0000b981a06 */
[----:B------:R-:W-:Y:S08]  /*1c790*/  LDGSTS.E.BYPASS.LTC128B.128 [R233+0x12000], desc[UR6][R14.64+0x80] ;  /* 0x120000800ee97fae */ /* 0x000ff0000b981a06 */
[----:B------:R-:W-:Y:S08]  /*1c7a0*/  LDGSTS.E.BYPASS.LTC128B.128 [R233+0xe800], desc[UR6][R12.64] ;  /* 0x0e8000000ce97fae */ /* 0x000ff0000b981a06 */
[----:B------:R-:W-:Y:S08]  /*1c7b0*/  LDGSTS.E.BYPASS.LTC128B.128 [R233+0x12800], desc[UR6][R12.64+0x80] ;  /* 0x128000800ce97fae */ /* 0x000ff0000b981a06 */
[----:B------:R-:W-:Y:S08]  /*1c7c0*/  LDGSTS.E.BYPASS.LTC128B.128 [R233+0xf000], desc[UR6][R6.64] ;  /* 0x0f00000006e97fae */ /* 0x000ff0000b981a06 */
[----:B------:R5:W-:Y:S08]  /*1c7d0*/  LDGSTS.E.BYPASS.LTC128B.128 [R233+0x13000], desc[UR6][R6.64+0x80] ;  /* 0x1300008006e97fae */ /* 0x000bf0000b981a06 */
[----:B------:R-:W-:Y:S08]  /*1c7e0*/  LDGSTS.E.BYPASS.LTC128B.128 [R233+0xf800], desc[UR6][R20.64] ;  /* 0x0f80000014e97fae */ /* 0x000ff0000b981a06 */
[----:B------:R3:W-:Y:S08]  /*1c7f0*/  LDGSTS.E.BYPASS.LTC128B.128 [R233+0x13800], desc[UR6][R20.64+0x80] ;  /* 0x1380008014e97fae */ /* 0x0007f0000b981a06 */
[----:B------:R-:W-:Y:S08]  /*1c800*/  LDSM.16.M88.4 R64, [R182] ;  /* 0x00000000b640783b */ /* 0x000ff00000000200 */
[----:B-1----:R-:W5:Y:S08]  /*1c810*/  LDSM.16.M88.4 R8, [R214+0x4000] ;  /* 0x00400000d608783b */ /* 0x002f700000000200 */
[----:B--2---:R-:W1:Y:S08]  /*1c820*/  LDSM.16.M88.4 R16, [R214+0x4800] ;  /* 0x00480000d610783b */ /* 0x004e700000000200 */
[----:B------:R-:W3:Y:S08]  /*1c830*/  LDSM.16.M88.4 R24, [R214+0x5000] ;  /* 0x00500000d618783b */ /* 0x000ef00000000200 */
[----:B------:R-:W0:Y:S08]  /*1c840*/  LDGDEPBAR ;  /* 0x00000000000079af */ /* 0x000e300000000000 */
[----:B------:R-:W2:Y:S08]  /*1c850*/  LDSM.16.M88.4 R32, [R214+0x5800] ;  /* 0x00580000d620783b */ /* 0x000eb00000000200 */
[----:B------:R-:W4:Y:S01]  /*1c860*/  LDSM.16.M88.4 R40, [R214+0x6000] ;  /* 0x00600000d628783b */ /* 0x000f220000000200 */
[C---:B-----5:R-:W-:Y:S07]  /*1c870*/  HMMA.16816.F32 R4, R64.reuse, R8, RZ ;  /* 0x000000084004723c */ /* 0x060fee00000018ff */
[----:B------:R-:W5:Y:S01]  /*1c880*/  LDSM.16.M88.4 R48, [R214+0x6800] ;  /* 0x00680000d630783b */ /* 0x000f620000000200 */
[C---:B------:R-:W-:Y:S07]  /*1c890*/  HMMA.16816.F32 R8, R64.reuse, R10, RZ ;  /* 0x0000000a4008723c */ /* 0x040fee00000018ff */
[----:B------:R-:W5:Y:S01]  /*1c8a0*/  LDSM.16.M88.4 R56, [R214+0x7000] ;  /* 0x00700000d638783b */ /* 0x000f620000000200 */
[C---:B-1----:R-:W-:Y:S07]  /*1c8b0*/  HMMA.16816.F32 R12, R64.reuse, R16, RZ ;  /* 0x00000010400c723c */ /* 0x042fee00000018ff */
[----:B------:R-:W1:Y:S01]  /*1c8c0*/  LDSM.16.M88.4 R132, [R214+0x7800] ;  /* 0x00780000d684783b */ /* 0x000e620000000200 */
[C---:B------:R-:W-:Y:S07]  /*1c8d0*/  HMMA.16816.F32 R16, R64.reuse, R18, RZ ;  /* 0x000000124010723c */ /* 0x040fee00000018ff */
[----:B------:R-:W-:Y:S01]  /*1c8e0*/  LDSM.16.M88.4 R140, [R180] ;  /* 0x00000000b48c783b */ /* 0x000fe20000000200 */
[C---:B---3--:R-:W-:Y:S07]  /*1c8f0*/  HMMA.16816.F32 R20, R64.reuse, R24, RZ ;  /* 0x000000184014723c */ /* 0x048fee00000018ff */
[----:B------:R-:W3:Y:S01]  /*1c900*/  LDSM.16.M88.4 R144, [R3+0x4000] ;  /* 0x004000000390783b */ /* 0x000ee20000000200 */
[C---:B------:R-:W-:Y:S07]  /*1c910*/  HMMA.16816.F32 R24, R64.reuse, R26, RZ ;  /* 0x0000001a4018723c */ /* 0x040fee00000018ff */
[----:B------:R-:W3:Y:S01]  /*1c920*/  LDSM.16.M88.4 R148, [R3+0x4800] ;  /* 0x004800000394783b */ /* 0x000ee20000000200 */
[C---:B--2---:R-:W-:Y:S07]  /*1c930*/  HMMA.16816.F32 R28, R64.reuse, R32, RZ ;  /* 0x00000020401c723c */ /* 0x044fee00000018ff */
[----:B------:R-:W2:Y:S01]  /*1c940*/  LDSM.16.M88.4 R152, [R3+0x5000] ;  /* 0x005000000398783b */ /* 0x000ea20000000200 */
[C---:B------:R-:W-:Y:S07]  /*1c950*/  HMMA.16816.F32 R32, R64.reuse, R34, RZ ;  /* 0x000000224020723c */ /* 0x040fee00000018ff */
[----:B------:R-:W-:Y:S01]  /*1c960*/  LDSM.16.M88.4 R156, [R3+0x6800] ;  /* 0x00680000039c783b */ /* 0x000fe20000000200 */
[C---:B----4-:R-:W-:Y:S07]  /*1c970*/  HMMA.16816.F32 R36, R64.reuse, R40, RZ ;  /* 0x000000284024723c */ /* 0x050fee00000018ff */
[----:B------:R-:W-:Y:S01]  /*1c980*/  LDSM.16.M88.4 R160, [R3+0x7000] ;  /* 0x0070000003a0783b */ /* 0x000fe20000000200 */
[C---:B------:R-:W-:Y:S08]  /*1c990*/  HMMA.16816.F32 R40, R64.reuse, R42, RZ ;  /* 0x0000002a4028723c */ /* 0x040ff000000018ff */
[C---:B-----5:R-:W-:Y:S08]  /*1c9a0*/  HMMA.16816.F32 R44, R64.reuse, R48, RZ ;  /* 0x00000030402c723c */ /* 0x060ff000000018ff */
[C---:B------:R-:W-:Y:S08]  /*1c9b0*/  HMMA.16816.F32 R48, R64.reuse, R50, RZ ;  /* 0x000000324030723c */ /* 0x040ff000000018ff */
[C---:B------:R-:W-:Y:S08]  /*1c9c0*/  HMMA.16816.F32 R52, R64.reuse, R56, RZ ;  /* 0x000000384034723c */ /* 0x040ff000000018ff */
[C---:B------:R-:W-:Y:S08]  /*1c9d0*/  HMMA.16816.F32 R56, R64.reuse, R58, RZ ;  /* 0x0000003a4038723c */ /* 0x040ff000000018ff */
[C---:B-1----:R-:W-:Y:S08]  /*1c9e0*/  HMMA.16816.F32 R60, R64.reuse, R132, RZ ;  /* 0x00000084403c723c */ /* 0x042ff000000018ff */
[----:B------:R-:W-:Y:S01]  /*1c9f0*/  HMMA.16816.F32 R64, R64, R134, RZ ;  /* 0x000000864040723c */ /* 0x000fe200000018ff */
[----:B------:R-:W1:Y:S07]  /*1ca00*/  LDSM.16.M88.4 R132, [R3+0x5800] ;  /* 0x005800000384783b */ /* 0x000e6e0000000200 */
[C---:B---3--:R-:W-:Y:S08]  /*1ca10*/  HMMA.16816.F32 R4, R140.reuse, R144, R4 ;  /* 0x000000908c04723c */ /* 0x048ff00000001804 */
[C---:B------:R-:W-:Y:S01]  /*1ca20*/  HMMA.16816.F32 R8, R140.reuse, R146, R8 ;  /* 0x000000928c08723c */ /* 0x040fe20000001808 */
[----:B------:R-:W3:Y:S07]  /*1ca30*/  LDSM.16.M88.4 R144, [R3+0x6000] ;  /* 0x006000000390783b */ /* 0x000eee0000000200 */
        /* <DEDUP_REMOVED lines=8> */
[C---:B--2---:R-:W-:Y:S04]  /*1cac0*/  HMMA.16816.F32 R20, R140.reuse, R152, R20 ;  /* 0x000000988c14723c */ /* 0x044fe80000001814 */
[----:B------:R-:W2:Y:S04]  /*1cad0*/  LDSM.16.M88.4 R148, [R3+0x7800] ;  /* 0x007800000394783b */ /* 0x000ea80000000200 */
[C---:B------:R-:W-:Y:S04]  /*1cae0*/  HMMA.16816.F32 R24, R140.reuse, R154, R24 ;  /* 0x0000009a8c18723c */ /* 0x040fe80000001818 */
[----:B------:R-:W4:Y:S04]  /*1caf0*/  LDSM.16.M88.4 R168, [R136+0x4000] ;  /* 0x0040000088a8783b */ /* 0x000f280000000200 */
[C---:B-1----:R-:W-:Y:S04]  /*1cb00*/  HMMA.16816.F32 R28, R140.reuse, R132, R28 ;  /* 0x000000848c1c723c */ /* 0x042fe8000000181c */
[----:B------:R-:W1:Y:S04]  /*1cb10*/  LDSM.16.M88.4 R172, [R136+0x4800] ;  /* 0x0048000088ac783b */ /* 0x000e680000000200 */
[C---:B------:R-:W-:Y:S04]  /*1cb20*/  HMMA.16816.F32 R32, R140.reuse, R134, R32 ;  /* 0x000000868c20723c */ /* 0x040fe80000001820 */
[----:B------:R-:W5:Y:S04]  /*1cb30*/  LDSM.16.M88.4 R176, [R136+0x5000] ;  /* 0x0050000088b0783b */ /* 0x000f680000000200 */
[C---:B---3--:R-:W-:Y:S04]  /*1cb40*/  HMMA.16816.F32 R36, R140.reuse, R144, R36 ;  /* 0x000000908c24723c */ /* 0x048fe80000001824 */
[----:B------:R-:W3:Y:S04]  /*1cb50*/  LDSM.16.M88.4 R152, [R136+0x5800] ;  /* 0x005800008898783b */ /* 0x000ee80000000200 */
[C---:B------:R-:W-:Y:S04]  /*1cb60*/  HMMA.16816.F32 R40, R140.reuse, R146, R40 ;  /* 0x000000928c28723c */ /* 0x040fe80000001828 */
[----:B------:R-:W3:Y:S04]  /*1cb70*/  LDSM.16.M88.4 R132, [R136+0x6000] ;  /* 0x006000008884783b */ /* 0x000ee80000000200 */
[C---:B------:R-:W-:Y:S04]  /*1cb80*/  HMMA.16816.F32 R44, R140.reuse, R156, R44 ;  /* 0x0000009c8c2c723c */ /* 0x040fe8000000182c */
[----:B------:R-:W3:Y:S04]  /*1cb90*/  LDSM.16.M88.4 R144, [R136+0x6800] ;  /* 0x006800008890783b */ /* 0x000ee80000000200 */
[C---:B------:R-:W-:Y:S04]  /*1cba0*/  HMMA.16816.F32 R48, R140.reuse, R158, R48 ;  /* 0x0000009e8c30723c */ /* 0x040fe80000001830 */
[----:B------:R-:W-:Y:S04]  /*1cbb0*/  LDSM.16.M88.4 R156, [R2+0x4800] ;  /* 0x00480000029c783b */ /* 0x000fe80000000200 */
[C---:B------:R-:W-:Y:S04]  /*1cbc0*/  HMMA.16816.F32 R52, R140.reuse, R160, R52 ;  /* 0x000000a08c34723c */ /* 0x040fe80000001834 */
[----:B------:R-:W-:Y:S04]  /*1cbd0*/  LDSM.16.M88.4 R184, [R136+0x9800] ;  /* 0x0098000088b8783b */ /* 0x000fe80000000200 */
[C---:B------:R-:W-:Y:S04]  /*1cbe0*/  HMMA.16816.F32 R56, R140.reuse, R162, R56 ;  /* 0x000000a28c38723c */ /* 0x040fe80000001838 */
[----:B------:R-:W-:Y:S04]  /*1cbf0*/  LDSM.16.M88.4 R160, [R2+0x5000] ;  /* 0x0050000002a0783b */ /* 0x000fe80000000200 */
[C---:B--2---:R-:W-:Y:S04]  /*1cc00*/  HMMA.16816.F32 R60, R140.reuse, R148, R60 ;  /* 0x000000948c3c723c */ /* 0x044fe8000000183c */
[----:B------:R-:W-:Y:S04]  /*1cc10*/  LDSM.16.M88.4 R188, [R136+0xa000] ;  /* 0x00a0000088bc783b */ /* 0x000fe80000000200 */
[----:B------:R-:W-:Y:S04]  /*1cc20*/  HMMA.16816.F32 R64, R140, R150, R64 ;  /* 0x000000968c40723c */ /* 0x000fe80000001840 */
[----:B------:R-:W2:Y:S04]  /*1cc30*/  LDSM.16.M88.4 R140, [R136+0x7000] ;  /* 0x00700000888c783b */ /* 0x000ea80000000200 */
        /* <DEDUP_REMOVED lines=11> */
[----:B------:R-:W-:Y:S04]  /*1ccf0*/  LDSM.16.M88.4 R176, [R214+0xb800] ;  /* 0x00b80000d6b0783b */ /* 0x000fe80000000200 */
[C---:B---3--:R-:W-:Y:S04]  /*1cd00*/  HMMA.16816.F32 R28, R164.reuse, R152, R28 ;  /* 0x00000098a41c723c */ /* 0x048fe8000000181c */
        /* <DEDUP_REMOVED lines=332> */
.L_x_3409:
        /* <DEDUP_REMOVED lines=36> */
.L_x_3408:
        /* <DEDUP_REMOVED lines=67> */
[----:B------:R-:W-:Y:S01]  /*1e840*/  IADD3 R140, PT, PT, R213, 0xc040, RZ ;  /* 0x0000c040d58c7810 */ /* 0x000fe20007ffe0ff */
        /* <DEDUP_REMOVED lines=473> */
.L_x_3406:
        /* <DEDUP_REMOVED lines=128> */
[----:B--2---:R-:W-:-:S03]  /*20de0*/  @P0 FMUL.FTZ R4, R4, 0.69314718246459960938 ;  /* 0x3f31721804040820 */ /* 0x004fc60000410000 */
[----:B------:R-:W-:Y:S04]  /*20df0*/  STS.64 [R13], R108 ;  /* 0x0000006c0d007388 */ /* 0x000fe80000000a00 */
        /* <DEDUP_REMOVED lines=17> */
[----:B----4-:R-:W-:-:S03]  /*20f10*/  IMAD R8, R15, R8, UR9 ;  /* 0x000000090f087e24 */ /* 0x010fc6000f8e0208 */
        /* <DEDUP_REMOVED lines=11> */
[----:B------:R-:W-:Y:S02]  /*20fd0*/  IMAD R77, R6, R7, UR8 ;  /* 0x00000008064d7e24 */ /* 0x000fe4000f8e0207 */
[----:B---3--:R-:W-:Y:S01]  /*20fe0*/  @P0 FFMA.FTZ R76, R3, R16, R4 ;  /* 0x00000010034c0223 */ /* 0x008fe20000010004 */
[----:B------:R-:W-:Y:S01]  /*20ff0*/  LOP3.LUT P0, RZ, R209, 0x3, RZ, 0xc0, !PT ;  /* 0x00000003d1ff7812 */ /* 0x000fe2000780c0ff */
[----:B------:R-:W-:Y:S01]  /*21000*/  IMAD R3, R77, UR4, RZ ;  /* 0x000000044d037c24 */ /* 0x000fe2000f8e02ff */
        /* <DEDUP_REMOVED lines=18> */
[----:B----4-:R-:W-:Y:S01]  /*21130*/  VIADD R69, R217, -UR8 ;  /* 0x80000008d9457c36 */ /* 0x010fe20008000000 */
        /* <DEDUP_REMOVED lines=9> */
.L_x_3412:
[----:B------:R-:W-:Y:S05]  /*211d0*/  BSYNC.RECONVERGENT B0 ;  /* 0x0000000000007941 */ /* 0x000fea0003800200 */
.L_x_3411:
[----:B------:R-:W3:Y:S01]  /*211e0*/  LDCU.64 UR4, c[0x0][0x3f8] ;  /* 0x00007f00ff0477ac */ /* 0x000ee20008000a00 */
[----:B------:R-:W-:Y:S01]  /*211f0*/  SHF.R.U32.HI R209, RZ, 0x4, R209 ;  /* 0x00000004ffd17819 */ /* 0x000fe200000116d1 */
[----:B------:R-:W-:Y:S01]  /*21200*/  VIADD R2, R217, -UR8 ;  /* 0x80000008d9027c36 */ /* 0x000fe20008000000 */
[----:B------:R-:W-:-:S03]  /*21210*/  LOP3.LUT R139, R139, 0x1f80, RZ, 0xc0, !PT ;  /* 0x00001f808b8b7812 */ /* 0x000fc600078ec0ff */
[----:B----4-:R-:W-:Y:S01]  /*21220*/  VIADD R69, R209, 0x8 ;  /* 0x00000008d1457836 */ /* 0x010fe20000000000 */
[----:B------:R-:W-:Y:S01]  /*21230*/  LOP3.LUT R0, R139, 0x3c, R0, 0xf8, !PT ;  /* 0x0000003c8b007812 */ /* 0x000fe200078ef800 */
[C---:B--2---:R-:W-:Y:S01]  /*21240*/  VIADD R71, R209.reuse, 0x10 ;  /* 0x00000010d1477836 */ /* 0x044fe20000000000 */
        /* <DEDUP_REMOVED lines=8> */
[----:B---3--:R-:W-:-:S02]  /*212d0*/  LEA R72, P0, R0, UR4, 0x2 ;  /* 0x0000000400487c11 */ /* 0x008fc4000f8010ff */
        /* <DEDUP_REMOVED lines=26> */
.L_x_3413:
        /* <DEDUP_REMOVED lines=16> */
.L_x_7235:


//--------------------- .text._ZN5flash24flash_fwd_splitkv_kernelI23Flash_fwd_kernel_traitsILi128ELi64ELi128ELi4ELb0ELb0EN7cutlass6half_tE19Flash_kernel_traitsILi128ELi64ELi128ELi4ES3_EELb1ELb0ELb1ELb0ELb0ELb0ELb1ELb1EEEvNS_16Flash_fwd_paramsE --------------------------
	.section	.text._ZN5flash24flash_fwd_splitkv_kernelI23Flash_fwd_kernel_traitsILi128ELi64ELi128ELi4ELb0ELb0EN7cutlass6half_tE19Flash_kernel_traitsILi128ELi64ELi128ELi4ES3_EELb1ELb0ELb1ELb0ELb0ELb0ELb1ELb1EEEvNS_16Flash_fwd_paramsE,"ax",@progbits
	.align	128
        .global         _ZN5flash24flash_fwd_splitkv_kernelI23Flash_fwd_kernel_traitsILi128ELi64ELi128ELi4ELb0ELb0EN7cutlass6half_tE19Flash_kernel_traitsILi128ELi64ELi128ELi4ES3_EELb1ELb0ELb1ELb0ELb0ELb0ELb1ELb1EEEvNS_16Flash_fwd_paramsE
        .type           _ZN5flash24flash_fwd_splitkv_kernelI23Flash_fwd_kernel_traitsILi128ELi64ELi128ELi4ELb0ELb0EN7cutlass6half_tE19Flash_kernel_traitsILi128ELi64ELi128ELi4ES3_EELb1ELb0ELb1ELb0ELb0ELb0ELb1ELb1EEEvNS_16Flash_fwd_paramsE,@function
        .size           _ZN5flash24flash_fwd_splitkv_kernelI23Flash_fwd_kernel_traitsILi128ELi64ELi128ELi4ELb0ELb0EN7cutlass6half_tE19Flash_kernel_traitsILi128ELi64ELi128ELi4ES3_EELb1ELb0ELb1ELb0ELb0ELb0ELb1ELb1EEEvNS_16Flash_fwd_paramsE,(.L_x_7236 - _ZN5flash24flash_fwd_splitkv_kernelI23Flash_fwd_kernel_traitsILi128ELi64ELi128ELi4ELb0ELb0EN7cutlass6half_tE19Flash_kernel_traitsILi128ELi64ELi128ELi4ES3_EELb1ELb0ELb1ELb0ELb0ELb0ELb1ELb1EEEvNS_16Flash_fwd_paramsE)
        .other          _ZN5flash24flash_fwd_splitkv_kernelI23Flash_fwd_kernel_traitsILi128ELi64ELi128ELi4ELb0ELb0EN7cutlass6half_tE19Flash_kernel_traitsILi128ELi64ELi128ELi4ES3_EELb1ELb0ELb1ELb0ELb0ELb0ELb1ELb1EEEvNS_16Flash_fwd_paramsE,@"STO_CUDA_ENTRY STV_DEFAULT"
_ZN5flash24flash_fwd_splitkv_kernelI23Flash_fwd_kernel_traitsILi128ELi64ELi128ELi4ELb0ELb0EN7cutlass6half_tE19Flash_kernel_traitsILi128ELi64ELi128ELi4ES3_EELb1ELb0ELb1ELb0ELb0ELb0ELb1ELb1EEEvNS_16Flash_fwd_paramsE:
.text._ZN5flash24flash_fwd_splitkv_kernelI23Flash_fwd_kernel_traitsILi128ELi64ELi128ELi4ELb0ELb0EN7cutlass6half_tE19Flash_kernel_traitsILi128ELi64ELi128ELi4ES3_EELb1ELb0ELb1ELb0ELb0ELb0ELb1ELb1EEEvNS_16Flash_fwd_paramsE:
        /* <DEDUP_REMOVED lines=47> */
[----:B------:R-:W-:Y:S01]  /*02f0*/  IMAD.MOV.U32 R9, RZ, RZ, -0x1 ;  /* 0xffffffffff097424 */ /* 0x000fe200078e00ff */
[----:B------:R1:W5:Y:S07]  /*0300*/  @P3 LDG.E R63, desc[UR6][R16.64] ;  /* 0x00000006103f3981 */ /* 0x00036e000c1e1900 */
[----:B------:R1:W5:Y:S01]  /*0310*/  @P4 LDG.E R8, desc[UR6][R134.64] ;  /* 0x0000000686084981 */ /* 0x000362000c1e1900 */
[----:B---3--:R-:W-:-:S02]  /*0320*/  ISETP.NE.AND P2, PT, RZ, UR4, PT ;  /* 0x00000004ff007c0c */ /* 0x008fc4000bf45270 */
[----:B----4-:R-:W-:Y:S02]  /*0330*/  ISETP.EQ.U32.AND P5, PT, R2, RZ, PT ;  /* 0x000000ff0200720c */ /* 0x010fe40003fa2070 */
[----:B-1----:R-:W-:Y:S02]  /*0340*/  IADD3 R14, P0, PT, R5, R2, RZ ;  /* 0x00000002050e7210 */ /* 0x002fe40007f1e0ff */
        /* <DEDUP_REMOVED lines=15> */
.L_x_3414:
[----:B------:R-:W-:Y:S05]  /*0440*/  @!P1 EXIT ;  /* 0x000000000000994d */ /* 0x000fea0003800000 */
[----:B------:R-:W3:Y:S01]  /*0450*/  LDC R4, c[0x0][0x374] ;  /* 0x0000dd00ff047b82 */ /* 0x000ee20000000800 */
[--C-:B--2--5:R-:W-:Y:S01]  /*0460*/  IMAD.IADD R70, R11, 0x1, -R8.reuse ;  /* 0x000000010b467824 */ /* 0x124fe200078e0a08 */
[----:B------:R-:W2:Y:S01]  /*0470*/  S2R R67, SR_TID.X ;  /* 0x0000000000437919 */ /* 0x000ea20000002100 */
[----:B------:R-:W-:Y:S02]  /*0480*/  @P3 IMAD.IADD R63, R63, 0x1, -R8 ;  /* 0x000000013f3f3824 */ /* 0x000fe400078e0a08 */
[----:B------:R-:W-:-:S03]  /*0490*/  IMAD.MOV R131, RZ, RZ, -R207 ;  /* 0x000000ffff837224 */ /* 0x000fc600078e0acf */
[----:B------:R-:W4:Y:S01]  /*04a0*/  LDC R2, c[0x0][0x438] ;  /* 0x00010e00ff027b82 */ /* 0x000f220000000800 */
[----:B------:R-:W-:Y:S01]  /*04b0*/  IMAD R130, R7, R131, R130 ;  /* 0x0000008307827224 */ /* 0x000fe200078e0282 */
        /* <DEDUP_REMOVED lines=32> */
[----:B---3--:R-:W-:-:S05]  /*06c0*/  @!P3 SEL R3, R14, RZ, P2 ;  /* 0x000000ff0e03b207 */ /* 0x008fca0001000000 */
[----:B------:R-:W-:Y:S02]  /*06d0*/  @!P3 IMAD.IADD R63, R70, 0x1, R3 ;  /* 0x00000001463fb824 */ /* 0x000fe400078e0203 */
[----:B------:R-:W-:Y:S02]  /*06e0*/  VIADD R3, R13, 0x1 ;  /* 0x000000010d037836 */ /* 0x000fe40000000000 */
[----:B------:R-:W-:Y:S02]  /*06f0*/  @P5 VIADD R6, R6, 0x1 ;  /* 0x0000000106065836 */ /* 0x000fe40000000000 */
[----:B------:R-:W-:Y:S02]  /*0700*/  VIADD R11, R63, 0x7f ;  /* 0x0000007f3f0b7836 */ /* 0x000fe40000000000 */
[----:B------:R-:W-:Y:S02]  /*0710*/  IMAD R3, R3, 0x40, -R206 ;  /* 0x0000004003037824 */ /* 0x000fe400078e0ace */
[----:B------:R-:W-:Y:S01]  /*0720*/  @!P0 IMAD.MOV R6, RZ, RZ, -R6 ;  /* 0x000000ffff068224 */ /* 0x000fe200078e0a06 */
[----:B------:R-:W-:-:S02]  /*0730*/  @!P1 LOP3.LUT R6, RZ, R4, RZ, 0x33, !PT ;  /* 0x00000004ff069212 */ /* 0x000fc400078e33ff */
[----:B------:R-:W-:Y:S02]  /*0740*/  SHF.R.S32.HI R4, RZ, 0x1f, R11 ;  /* 0x0000001fff047819 */ /* 0x000fe4000001140b */
[----:B----4-:R-:W-:Y:S02]  /*0750*/  IADD3 R10, PT, PT, R11, R10, R3 ;  /* 0x0000000a0b0a7210 */ /* 0x010fe40007ffe003 */
[----:B------:R-:W-:Y:S02]  /*0760*/  LEA.HI R11, R4, R11, RZ, 0x7 ;  /* 0x0000000b040b7211 */ /* 0x000fe400078f38ff */
[----:B------:R-:W-:Y:S01]  /*0770*/  SHF.R.S32.HI R3, RZ, 0x1f, R10 ;  /* 0x0000001fff037819 */ /* 0x000fe2000001140a */
[----:B-1----:R-:W-:Y:S01]  /*0780*/  IMAD R205, R6, R2, RZ ;  /* 0x0000000206cd7224 */ /* 0x002fe200078e02ff */
[----:B------:R-:W-:Y:S02]  /*0790*/  SHF.R.S32.HI R11, RZ, 0x7, R11 ;  /* 0x00000007ff0b7819 */ /* 0x000fe4000001140b */
[----:B------:R-:W-:-:S02]  /*07a0*/  LEA.HI R3, R3, R10, RZ, 0x7 ;  /* 0x0000000a03037211 */ /* 0x000fc400078f38ff */
[----:B------:R-:W-:Y:S02]  /*07b0*/  VIADDMNMX R62, R205, R6, R11, PT ;  /* 0x00000006cd3e7246 */ /* 0x000fe4000380010b */
[----:B------:R-:W-:-:S04]  /*07c0*/  SHF.R.S32.HI R3, RZ, 0x7, R3 ;  /* 0x00000007ff037819 */ /* 0x000fc80000011403 */
[----:B------:R-:W-:-:S04]  /*07d0*/  VIMNMX R62, PT, PT, R62, R3, PT ;  /* 0x000000033e3e7248 */ /* 0x000fc80003fe0100 */
[----:B------:R-:W-:-:S13]  /*07e0*/  ISETP.GE.AND P0, PT, R205, R62, PT ;  /* 0x0000003ecd00720c */ /* 0x000fda0003f06270 */
[----:B--2---:R-:W-:Y:S05]  /*07f0*/  @!P0 BRA `(.L_x_3415) ;  /* 0x0000000800ac8947 */ /* 0x004fea0003800000 */
[----:B------:R-:W1:Y:S01]  /*0800*/  LDC.64 R4, c[0x0][0x430] ;  /* 0x00010c00ff047b82 */ /* 0x000e620000000a00 */
[----:B------:R-:W2:Y:S01]  /*0810*/  LDCU UR4, c[0x0][0x44c] ;  /* 0x00008980ff0477ac */ /* 0x000ea20008000800 */
[----:B------:R-:W-:Y:S01]  /*0820*/  IMAD.IADD R206, R206, 0x1, -R69 ;  /* 0x00000001cece7824 */ /* 0x000fe200078e0a45 */
[----:B------:R-:W-:Y:S01]  /*0830*/  BSSY.RECONVERGENT B0, `(.L_x_3416) ;  /* 0x0000020000007945 */ /* 0x000fe20003800200 */
[C---:B------:R-:W-:Y:S02]  /*0840*/  IMAD.SHL.U32 R8, R67.reuse, 0x4, RZ ;  /* 0x0000000443087824 */ /* 0x040fe400078e00ff */
[----:B------:R-:W-:-:S03]  /*0850*/  IMAD.SHL.U32 R9, R67, 0x8, RZ ;  /* 0x0000000843097824 */ /* 0x000fc600078e00ff */
[----:B------:R-:W-:-:S04]  /*0860*/  LOP3.LUT R8, R8, 0x3c, RZ, 0xc0, !PT ;  /* 0x0000003c08087812 */ /* 0x000fc800078ec0ff */
[C---:B------:R-:W-:Y:S02]  /*0870*/  LOP3.LUT R9, R8.reuse, 0x1f80, R9, 0xf8, !PT ;  /* 0x00001f8008097812 */ /* 0x040fe400078ef809 */
[----:B------:R-:W-:Y:S01]  /*0880*/  LOP3.LUT R10, R8, 0x40, RZ, 0xfc, !PT ;  /* 0x00000040080a7812 */ /* 0x000fe200078efcff */
[----:B-1----:R-:W-:-:S04]  /*0890*/  IMAD R0, R2, R4, R207 ;  /* 0x0000000402007224 */ /* 0x002fc800078e02cf */
[----:B------:R-:W-:Y:S01]  /*08a0*/  IMAD R0, R0, R7, R130 ;  /* 0x0000000700007224 */ /* 0x000fe200078e0282 */
[----:B------:R-:W-:-:S03]  /*08b0*/  SHF.R.U32.HI R7, RZ, 0x4, R67 ;  /* 0x00000004ff077819 */ /* 0x000fc60000011643 */
[----:B------:R-:W-:Y:S01]  /*08c0*/  IMAD R0, R0, R5, R69 ;  /* 0x0000000500007224 */ /* 0x000fe200078e0245 */
[CC--:B------:R-:W-:Y:S01]  /*08d0*/  ISETP.GE.AND P5, PT, R7.reuse, R206.reuse, PT ;  /* 0x000000ce0700720c */ /* 0x0c0fe20003fa6270 */
[C---:B------:R-:W-:Y:S01]  /*08e0*/  VIADD R23, R7.reuse, 0x8 ;  /* 0x0000000807177836 */ /* 0x040fe20000000000 */
[C---:B------:R-:W-:Y:S01]  /*08f0*/  IADD3 R21, PT, PT, R7.reuse, 0x10, RZ ;  /* 0x0000001007157810 */ /* 0x040fe20007ffe0ff */
[----:B--2---:R-:W-:Y:S01]  /*0900*/  IMAD R6, R0, UR4, RZ ;  /* 0x0000000400067c24 */ /* 0x004fe2000f8e02ff */
[C---:B------:R-:W-:Y:S01]  /*0910*/  IADD3 R15, PT, PT, R7.reuse, 0x28, RZ ;  /* 0x00000028070f7810 */ /* 0x040fe20007ffe0ff */
[----:B------:R-:W-:Y:S01]  /*0920*/  VIADD R19, R7, 0x18 ;  /* 0x0000001807137836 */ /* 0x000fe20000000000 */
[-C--:B------:R-:W-:Y:S01]  /*0930*/  ISETP.GE.AND P2, PT, R23, R206.reuse, PT ;  /* 0x000000ce1700720c */ /* 0x080fe20003f46270 */
[----:B------:R-:W-:Y:S01]  /*0940*/  VIADD R17, R7, 0x20 ;  /* 0x0000002007117836 */ /* 0x000fe20000000000 */
[----:B------:R-:W-:Y:S02]  /*0950*/  IADD3 R9, P4, PT, R6, R9, RZ ;  /* 0x0000000906097210 */ /* 0x000fe40007f9e0ff */
[----:B------:R-:W-:-:S02]  /*0960*/  ISETP.GE.AND P1, PT, R21, R206, PT ;  /* 0x000000ce1500720c */ /* 0x000fc40003f26270 */
[-C--:B------:R-:W-:Y:S02]  /*0970*/  ISETP.GE.AND P0, PT, R19, R206.reuse, PT ;  /* 0x000000ce1300720c */ /* 0x080fe40003f06270 */
[----:B------:R-:W-:Y:S02]  /*0980*/  ISETP.GE.AND P3, PT, R17, R206, PT ;  /* 0x000000ce1100720c */ /* 0x000fe40003f66270 */
[----:B------:R-:W-:Y:S01]  /*0990*/  LEA.HI.X.SX32 R6, R6, RZ, 0x1, P4 ;  /* 0x000000ff06067211 */ /* 0x000fe200020f0eff */
[----:B------:R-:W-:Y:S10]  /*09a0*/  @P5 BRA `(.L_x_3417) ;  /* 0x0000000000205947 */ /* 0x000ff40003800000 */
        /* <DEDUP_REMOVED lines=8> */
.L_x_3417:
[----:B------:R-:W-:Y:S05]  /*0a30*/  BSYNC.RECONVERGENT B0 ;  /* 0x0000000000007941 */ /* 0x000fea0003800200 */
.L_x_3416:
        /* <DEDUP_REMOVED lines=15> */
.L_x_3419:
[----:B------:R-:W-:Y:S05]  /*0b30*/  BSYNC.RECONVERGENT B0 ;  /* 0x0000000000007941 */ /* 0x000fea0003800200 */
.L_x_3418:
        /* <DEDUP_REMOVED lines=15> */
.L_x_3421:
[----:B------:R-:W-:Y:S05]  /*0c30*/  BSYNC.RECONVERGENT B0 ;  /* 0x0000000000007941 */ /* 0x000fea0003800200 */
.L_x_3420:
        /* <DEDUP_REMOVED lines=14> */
.L_x_3423:
[----:B------:R-:W-:Y:S05]  /*0d20*/  BSYNC.RECONVERGENT B0 ;  /* 0x0000000000007941 */ /* 0x000fea0003800200 */
.L_x_3422:
        /* <DEDUP_REMOVED lines=13> */
.L_x_3425:
[----:B------:R-:W-:Y:S05]  /*0e00*/  BSYNC.RECONVERGENT B0 ;  /* 0x0000000000007941 */ /* 0x000fea0003800200 */
.L_x_3424:
        /* <DEDUP_REMOVED lines=13> */
.L_x_3427:
[----:B------:R-:W-:Y:S05]  /*0ee0*/  BSYNC.RECONVERGENT B0 ;  /* 0x0000000000007941 */ /* 0x000fea0003800200 */
.L_x_3426:
        /* <DEDUP_REMOVED lines=13> */
.L_x_3429:
[----:B------:R-:W-:Y:S05]  /*0fc0*/  BSYNC.RECONVERGENT B0 ;  /* 0x0000000000007941 */ /* 0x000fea0003800200 */
.L_x_3428:
        /* <DEDUP_REMOVED lines=13> */
.L_x_3431:
[----:B------:R-:W-:Y:S05]  /*10a0*/  BSYNC.RECONVERGENT B0 ;  /* 0x0000000000007941 */ /* 0x000fea0003800200 */
.L_x_3430:
        /* <DEDUP_REMOVED lines=32> */
.L_x_3415:
        /* <DEDUP_REMOVED lines=11> */
.L_x_3432:
[----:B------:R-:W-:Y:S05]  /*1360*/  BRA.U !UP0, `(.L_x_3433) ;  /* 0x0000000508987547 */ /* 0x000fea000b800000 */
[----:B-----5:R-:W1:Y:S01]  /*1370*/  LDC R7, c[0x0][0x4f0] ;  /* 0x00013c00ff077b82 */ /* 0x020e620000000800 */
[----:B------:R-:W-:Y:S01]  /*1380*/  LEA R8, R62, 0xffffff80, 0x7 ;  /* 0xffffff803e087811 */ /* 0x000fe200078e38ff */
[----:B------:R-:W2:Y:S01]  /*1390*/  LDCU.64 UR4, c[0x0][0x4e8] ;  /* 0x00009d00ff0477ac */ /* 0x000ea20008000a00 */
        /* <DEDUP_REMOVED lines=22> */
[----:B--2---:R-:W-:-:S04]  /*1500*/  IMAD.WIDE.U32 R2, R207, UR4, RZ ;  /* 0x00000004cf027c25 */ /* 0x004fc8000f8e00ff */
        /* <DEDUP_REMOVED lines=11> */
[----:B------:R-:W-:-:S03]  /*15c0*/  IMAD.MOV R5, RZ, RZ, -R5 ;  /* 0x000000ffff057224 */ /* 0x000fc600078e0a05 */
[----:B------:R-:W2:Y:S01]  /*15d0*/  I2F.RP R6, R2 ;  /* 0x0000000200067306 */ /* 0x000ea20000209400 */
[----:B------:R-:W-:Y:S01]  /*15e0*/  IMAD R8, R7, R5, R8 ;  /* 0x0000000507087224 */ /* 0x000fe200078e0208 */
[----:B----4-:R-:W-:-:S04]  /*15f0*/  MOV R5, UR15 ;  /* 0x0000000f00057c02 */ /* 0x010fc80008000f00 */
[----:B------:R-:W-:Y:S02]  /*1600*/  SHF.R.S32.HI R7, RZ, 0x1f, R8 ;  /* 0x0000001fff077819 */ /* 0x000fe40000011408 */
[----:B--2---:R-:W2:Y:S02]  /*1610*/  MUFU.RCP R14, R6 ;  /* 0x00000006000e7308 */ /* 0x004ea40000001000 */
[----:B--2---:R-:W-:Y:S02]  /*1620*/  IADD3 R14, PT, PT, R14, 0xffffffe, RZ ;  /* 0x0ffffffe0e0e7810 */ /* 0x004fe40007ffe0ff */
[----:B------:R-:W-:-:S04]  /*1630*/  LOP3.LUT R6, RZ, R3, RZ, 0x33, !PT ;  /* 0x00000003ff067212 */ /* 0x000fc800078e33ff */
        /* <DEDUP_REMOVED lines=9> */
[----:B---3--:R-:W-:Y:S02]  /*16d0*/  IMAD R11, R2, R9, R4 ;  /* 0x00000009020b7224 */ /* 0x008fe400078e0204 */
[----:B------:R-:W-:-:S03]  /*16e0*/  IMAD.U32 R4, RZ, RZ, UR14 ;  /* 0x0000000eff047e24 */ /* 0x000fc6000f8e00ff */
[----:B------:R-:W-:-:S13]  /*16f0*/  ISETP.GT.U32.AND P0, PT, R2, R11, PT ;  /* 0x0000000b0200720c */ /* 0x000fda0003f04070 */
[----:B------:R-:W-:Y:S01]  /*1700*/  @!P0 IMAD.IADD R11, R11, 0x1, -R2 ;  /* 0x000000010b0b8824 */ /* 0x000fe200078e0a02 */
[----:B------:R-:W-:-:S04]  /*1710*/  @!P0 IADD3 R0, PT, PT, R0, 0x1, RZ ;  /* 0x0000000100008810 */ /* 0x000fc80007ffe0ff */
[----:B------:R-:W-:Y:S02]  /*1720*/  ISETP.GE.U32.AND P1, PT, R11, R2, PT ;  /* 0x000000020b00720c */ /* 0x000fe40003f26070 */
[----:B------:R-:W-:-:S04]  /*1730*/  LOP3.LUT R2, R130, R3, RZ, 0x3c, !PT ;  /* 0x0000000382027212 */ /* 0x000fc800078e3cff */
[----:B------:R-:W-:-:S07]  /*1740*/  ISETP.GE.AND P0, PT, R2, RZ, PT ;  /* 0x000000ff0200720c */ /* 0x000fce0003f06270 */
[----:B------:R-:W-:Y:S01]  /*1750*/  @P1 VIADD R0, R0, 0x1 ;  /* 0x0000000100001836 */ /* 0x000fe20000000000 */
        /* <DEDUP_REMOVED lines=9> */
[----:B------:R-:W2:Y:S01]  /*17f0*/  LDCU.64 UR4, c[0x0][0x3c0] ;  /* 0x00007800ff0477ac */ /* 0x000ea20008000a00 */
[----:B------:R-:W-:-:S02]  /*1800*/  IADD3 R17, PT, PT, R19, R16, RZ ;  /* 0x0000001013117210 */ /* 0x000fc40007ffe0ff */
[----:B------:R-:W-:Y:S01]  /*1810*/  MOV R16, R18 ;  /* 0x0000001200107202 */ /* 0x000fe20000000f00 */
[----:B------:R-:W-:Y:S01]  /*1820*/  IMAD R9, R7, R4, RZ ;  /* 0x0000000407097224 */ /* 0x000fe200078e02ff */
[----:B------:R-:W-:Y:S02]  /*1830*/  IADD3 R15, PT, PT, R11, R14, RZ ;  /* 0x0000000e0b0f7210 */ /* 0x000fe40007ffe0ff */
[----:B------:R-:W-:Y:S01]  /*1840*/  MOV R11, R0 ;  /* 0x00000000000b7202 */ /* 0x000fe20000000f00 */
[C---:B------:R-:W-:Y:S01]  /*1850*/  IMAD R9, R8.reuse, R5, R9 ;  /* 0x0000000508097224 */ /* 0x040fe200078e0209 */
[----:B------:R-:W-:Y:S01]  /*1860*/  MOV R14, R10 ;  /* 0x0000000a000e7202 */ /* 0x000fe20000000f00 */
[----:B------:R-:W-:Y:S01]  /*1870*/  IMAD.WIDE.U32 R16, R8, R4, R16 ;  /* 0x0000000408107225 */ /* 0x000fe200078e0010 */
[----:B------:R-:W-:-:S03]  /*1880*/  @!P0 IADD3 R11, PT, PT, -R11, RZ, RZ ;  /* 0x000000ff0b0b8210 */ /* 0x000fc60007ffe1ff */
[----:B------:R-:W-:Y:S01]  /*1890*/  IMAD.IADD R17, R17, 0x1, R9 ;  /* 0x0000000111117824 */ /* 0x000fe200078e0209 */
[----:B------:R-:W-:Y:S01]  /*18a0*/  SEL R10, R6, R11, !P1 ;  /* 0x0000000b060a7207 */ /* 0x000fe20004800000 */
[----:B--2---:R-:W-:Y:S01]  /*18b0*/  IMAD.U32 R2, RZ, RZ, UR4 ;  /* 0x00000004ff027e24 */ /* 0x004fe2000f8e00ff */
[----:B------:R-:W-:-:S03]  /*18c0*/  MOV R3, UR5 ;  /* 0x0000000500037c02 */ /* 0x000fc60008000f00 */
[----:B-1----:R-:W-:-:S04]  /*18d0*/  IMAD.WIDE.U32 R16, R10, UR8, R16 ;  /* 0x000000080a107c25 */ /* 0x002fc8000f8e0010 */
[-C--:B------:R-:W-:Y:S02]  /*18e0*/  IMAD R7, R7, R2.reuse, RZ ;  /* 0x0000000207077224 */ /* 0x080fe400078e02ff */
[----:B------:R-:W-:-:S04]  /*18f0*/  IMAD.WIDE.U32 R14, R8, R2, R14 ;  /* 0x00000002080e7225 */ /* 0x000fc800078e000e */
[----:B------:R-:W-:Y:S01]  /*1900*/  IMAD R7, R8, R3, R7 ;  /* 0x0000000308077224 */ /* 0x000fe200078e0207 */
[----:B------:R-:W-:-:S04]  /*1910*/  SHF.R.S32.HI R8, RZ, 0x1f, R10 ;  /* 0x0000001fff087819 */ /* 0x000fc8000001140a */
[----:B------:R-:W-:Y:S01]  /*1920*/  IADD3 R15, PT, PT, R15, R7, RZ ;  /* 0x000000070f0f7210 */ /* 0x000fe20007ffe0ff */
[C---:B------:R-:W-:Y:S02]  /*1930*/  IMAD R7, R8.reuse, UR8, RZ ;  /* 0x0000000808077c24 */ /* 0x040fe4000f8e02ff */
[----:B------:R-:W-:Y:S02]  /*1940*/  IMAD R9, R8, UR10, RZ ;  /* 0x0000000a08097c24 */ /* 0x000fe4000f8e02ff */
[C---:B------:R-:W-:Y:S02]  /*1950*/  IMAD R7, R10.reuse, UR9, R7 ;  /* 0x000000090a077c24 */ /* 0x040fe4000f8e0207 */
[C---:B------:R-:W-:Y:S02]  /*1960*/  IMAD R9, R10.reuse, UR11, R9 ;  /* 0x0000000b0a097c24 */ /* 0x040fe4000f8e0209 */
[----:B------:R-:W-:Y:S01]  /*1970*/  IMAD.WIDE.U32 R18, R10, UR10, R14 ;  /* 0x0000000a0a127c25 */ /* 0x000fe2000f8e000e */
[----:B------:R-:W-:-:S03]  /*1980*/  IADD3 R11, PT, PT, R17, R7, RZ ;  /* 0x00000007110b7210 */ /* 0x000fc60007ffe0ff */
[----:B------:R-:W-:Y:S01]  /*1990*/  IMAD.MOV.U32 R14, RZ, RZ, R16 ;  /* 0x000000ffff0e7224 */ /* 0x000fe200078e0010 */
[----:B------:R-:W-:Y:S02]  /*19a0*/  IADD3 R15, PT, PT, R19, R9, RZ ;  /* 0x00000009130f7210 */ /* 0x000fe40007ffe0ff */
[----:B------:R-:W-:Y:S01]  /*19b0*/  MOV R16, R18 ;  /* 0x0000001200107202 */ /* 0x000fe20000000f00 */
[----:B------:R-:W-:Y:S06]  /*19c0*/  BRA `(.L_x_3434) ;  /* 0x0000000400707947 */ /* 0x000fec0003800000 */
.L_x_3433:
        /* <DEDUP_REMOVED lines=15> */
.L_x_3435:
[----:B------:R-:W2:Y:S01]  /*1ac0*/  LDC.64 R4, c[0x0][0x3b8] ;  /* 0x0000ee00ff047b82 */ /* 0x000ea20000000a00 */
[----:B------:R-:W-:-:S05]  /*1ad0*/  IADD3 R0, PT, PT, R8, R9, RZ ;  /* 0x0000000908007210 */ /* 0x000fca0007ffe0ff */
[C---:B--2---:R-:W-:Y:S02]  /*1ae0*/  IMAD R23, R0.reuse, R5, RZ ;  /* 0x0000000500177224 */ /* 0x044fe400078e02ff */
[----:B-1----:R-:W-:-:S05]  /*1af0*/  IMAD.WIDE.U32 R2, R0, R4, RZ ;  /* 0x0000000400027225 */ /* 0x002fca00078e00ff */
[----:B------:R-:W-:Y:S02]  /*1b00*/  IADD3 R23, PT, PT, R3, R23, RZ ;  /* 0x0000001703177210 */ /* 0x000fe40007ffe0ff */
[----:B------:R-:W-:Y:S02]  /*1b10*/  MOV R22, R2 ;  /* 0x0000000200167202 */ /* 0x000fe40000000f00 */
.L_x_3436:
[----:B------:R-:W-:Y:S05]  /*1b20*/  @P0 BRA `(.L_x_3437) ;  /* 0x0000000000340947 */ /* 0x000fea0003800000 */
[----:B------:R-:W1:Y:S01]  /*1b30*/  LDC.64 R2, c[0x0][0x3c0] ;  /* 0x0000f000ff027b82 */ /* 0x000e620000000a00 */
[----:B------:R-:W2:Y:S01]  /*1b40*/  LDCU.64 UR4, c[0x0][0x3a8] ;  /* 0x00007500ff0477ac */ /* 0x000ea20008000a00 */
[----:B------:R-:W-:Y:S02]  /*1b50*/  SHF.R.S32.HI R9, RZ, 0x1f, R8 ;  /* 0x0000001fff097819 */ /* 0x000fe40000011408 */
[----:B-----5:R-:W-:-:S05]  /*1b60*/  SHF.R.S32.HI R0, RZ, 0x1f, R7 ;  /* 0x0000001fff007819 */ /* 0x020fca0000011407 */
[----:B--2---:R-:W-:-:S04]  /*1b70*/  IMAD R0, R0, UR4, RZ ;  /* 0x0000000400007c24 */ /* 0x004fc8000f8e02ff */
[----:B------:R-:W-:Y:S02]  /*1b80*/  IMAD R0, R7, UR5, R0 ;  /* 0x0000000507007c24 */ /* 0x000fe4000f8e0200 */
[----:B-1----:R-:W-:-:S04]  /*1b90*/  IMAD R6, R9, R2, RZ ;  /* 0x0000000209067224 */ /* 0x002fc800078e02ff */
[C---:B------:R-:W-:Y:S02]  /*1ba0*/  IMAD R6, R8.reuse, R3, R6 ;  /* 0x0000000308067224 */ /* 0x040fe400078e0206 */
[----:B------:R-:W-:-:S05]  /*1bb0*/  IMAD.WIDE.U32 R8, R8, R2, RZ ;  /* 0x0000000208087225 */ /* 0x000fca00078e00ff */
[----:B------:R-:W-:-:S03]  /*1bc0*/  IADD3 R9, PT, PT, R9, R6, RZ ;  /* 0x0000000609097210 */ /* 0x000fc60007ffe0ff */
[----:B------:R-:W-:-:S05]  /*1bd0*/  IMAD.WIDE.U32 R20, R7, UR4, R8 ;  /* 0x0000000407147c25 */ /* 0x000fca000f8e0008 */
[----:B------:R-:W-:Y:S01]  /*1be0*/  IADD3 R21, PT, PT, R21, R0, RZ ;  /* 0x0000000015157210 */ /* 0x000fe20007ffe0ff */
[----:B------:R-:W-:Y:S06]  /*1bf0*/  BRA `(.L_x_3438) ;  /* 0x0000000000187947 */ /* 0x000fec0003800000 */
.L_x_3437:
[----:B------:R-:W1:Y:S01]  /*1c00*/  LDC.64 R2, c[0x0][0x3c0] ;  /* 0x0000f000ff027b82 */ /* 0x000e620000000a00 */
[----:B------:R-:W-:-:S05]  /*1c10*/  IADD3 R8, PT, PT, R8, R9, RZ ;  /* 0x0000000908087210 */ /* 0x000fca0007ffe0ff */
[C---:B-1----:R-:W-:Y:S02]  /*1c20*/  IMAD R21, R8.reuse, R3, RZ ;  /* 0x0000000308157224 */ /* 0x042fe400078e02ff */
[----:B------:R-:W-:-:S05]  /*1c30*/  IMAD.WIDE.U32 R8, R8, R2, RZ ;  /* 0x0000000208087225 */ /* 0x000fca00078e00ff */
[----:B------:R-:W-:Y:S02]  /*1c40*/  IADD3 R21, PT, PT, R9, R21, RZ ;  /* 0x0000001509157210 */ /* 0x000fe40007ffe0ff */
[----:B------:R-:W-:-:S07]  /*1c50*/  MOV R20, R8 ;  /* 0x0000000800147202 */ /* 0x000fce0000000f00 */
.L_x_3438:
[----:B------:R-:W1:Y:S01]  /*1c60*/  LDC R19, c[0x0][0x3e8] ;  /* 0x0000fa00ff137b82 */ /* 0x000e620000000800 */
[----:B------:R-:W-:Y:S02]  /*1c70*/  MOV R8, RZ ;  /* 0x000000ff00087202 */ /* 0x000fe40000000f00 */
[----:B------:R-:W-:Y:S02]  /*1c80*/  CS2R R212, SRZ ;  /* 0x0000000000d47805 */ /* 0x000fe4000001ff00 */
[----:B-1----:R-:W-:-:S04]  /*1c90*/  IABS R6, R19 ;  /* 0x0000001300067213 */ /* 0x002fc80000000000 */
[----:B------:R-:W1:Y:S08]  /*1ca0*/  I2F.RP R10, R6 ;  /* 0x00000006000a7306 */ /* 0x000e700000209400 */
[----:B-1----:R-:W1:Y:S02]  /*1cb0*/  MUFU.RCP R9, R10 ;  /* 0x0000000a00097308 */ /* 0x002e640000001000 */
[----:B-1----:R-:W-:Y:S01]  /*1cc0*/  IADD3 R9, PT, PT, R9, 0xffffffe, RZ ;  /* 0x0ffffffe09097810 */ /* 0x002fe20007ffe0ff */
[----:B------:R-:W1:Y:S05]  /*1cd0*/  LDC.64 R10, c[0x0][0x3d8] ;  /* 0x0000f600ff0a7b82 */ /* 0x000e6a0000000a00 */
[----:B------:R-:W2:Y:S02]  /*1ce0*/  F2I.FTZ.U32.TRUNC.NTZ R9, R9 ;  /* 0x0000000900097305 */ /* 0x000ea4000021f000 */
[----:B--2---:R-:W-:-:S04]  /*1cf0*/  IMAD.MOV R0, RZ, RZ, -R9 ;  /* 0x000000ffff007224 */ /* 0x004fc800078e0a09 */
[----:B-----5:R-:W-:Y:S01]  /*1d00*/  IMAD R7, R0, R6, RZ ;  /* 0x0000000600077224 */ /* 0x020fe200078e02ff */
[----:B------:R-:W-:-:S03]  /*1d10*/  IABS R0, R130 ;  /* 0x0000008200007213 */ /* 0x000fc60000000000 */
[----:B------:R-:W-:-:S04]  /*1d20*/  IMAD.HI.U32 R7, R9, R7, R8 ;  /* 0x0000000709077227 */ /* 0x000fc800078e0008 */
[----:B------:R-:W-:-:S04]  /*1d30*/  IMAD.MOV.U32 R8, RZ, RZ, R0 ;  /* 0x000000ffff087224 */ /* 0x000fc800078e0000 */
[----:B------:R-:W-:-:S05]  /*1d40*/  IMAD.HI.U32 R0, R7, R8, RZ ;  /* 0x0000000807007227 */ /* 0x000fca00078e00ff */
[----:B------:R-:W-:-:S05]  /*1d50*/  IADD3 R7, PT, PT, -R0, RZ, RZ ;  /* 0x000000ff00077210 */ /* 0x000fca0007ffe1ff */
[C---:B------:R-:W-:Y:S02]  /*1d60*/  IMAD R7, R6.reuse, R7, R8 ;  /* 0x0000000706077224 */ /* 0x040fe400078e0208 */
[----:B------:R-:W2:Y:S03]  /*1d70*/  LDC.64 R8, c[0x0][0x3d0] ;  /* 0x0000f400ff087b82 */ /* 0x000ea60000000a00 */
[----:B------:R-:W-:-:S13]  /*1d80*/  ISETP.GT.U32.AND P0, PT, R6, R7, PT ;  /* 0x000000070600720c */ /* 0x000fda0003f04070 */
[----:B------:R-:W-:Y:S01]  /*1d90*/  @!P0 IMAD.IADD R7, R7, 0x1, -R6 ;  /* 0x0000000107078824 */ /* 0x000fe200078e0a06 */
[----:B------:R-:W-:-:S04]  /*1da0*/  @!P0 IADD3 R0, PT, PT, R0, 0x1, RZ ;  /* 0x0000000100008810 */ /* 0x000fc80007ffe0ff */
[----:B------:R-:W-:Y:S02]  /*1db0*/  ISETP.GE.U32.AND P1, PT, R7, R6, PT ;  /* 0x000000060700720c */ /* 0x000fe40003f26070 */
[-C--:B------:R-:W-:Y:S02]  /*1dc0*/  LOP3.LUT R6, R130, R19.reuse, RZ, 0x3c, !PT ;  /* 0x0000001382067212 */ /* 0x080fe400078e3cff */
[----:B------:R-:W-:Y:S02]  /*1dd0*/  LEA R7, R62, 0xffffff80, 0x7 ;  /* 0xffffff803e077811 */ /* 0x000fe400078e38ff */
[----:B------:R-:W-:Y:S02]  /*1de0*/  ISETP.GE.AND P0, PT, R6, RZ, PT ;  /* 0x000000ff0600720c */ /* 0x000fe40003f06270 */
[----:B------:R-:W-:Y:S01]  /*1df0*/  SHF.R.S32.HI R15, RZ, 0x1f, R7 ;  /* 0x0000001fff0f7819 */ /* 0x000fe20000011407 */
[----:B------:R-:W-:Y:S01]  /*1e00*/  IMAD.WIDE.U32 R20, R7, R2, R20 ;  /* 0x0000000207147225 */ /* 0x000fe200078e0014 */
[----:B------:R-:W-:-:S03]  /*1e10*/  LOP3.LUT R6, RZ, R19, RZ, 0x33, !PT ;  /* 0x00000013ff067212 */ /* 0x000fc600078e33ff */
[----:B------:R-:W-:Y:S01]  /*1e20*/  @P1 VIADD R0, R0, 0x1 ;  /* 0x0000000100001836 */ /* 0x000fe20000000000 */
[----:B------:R-:W-:Y:S01]  /*1e30*/  ISETP.NE.AND P1, PT, R19, RZ, PT ;  /* 0x000000ff1300720c */ /* 0x000fe20003f25270 */
[C---:B------:R-:W-:Y:S02]  /*1e40*/  IMAD R16, R15.reuse, R2, RZ ;  /* 0x000000020f107224 */ /* 0x040fe400078e02ff */
[----:B------:R-:W-:Y:S01]  /*1e50*/  IMAD R14, R15, R4, RZ ;  /* 0x000000040f0e7224 */ /* 0x000fe200078e02ff */
[----:B------:R-:W-:Y:S01]  /*1e60*/  MOV R17, R0 ;  /* 0x0000000000117202 */ /* 0x000fe20000000f00 */
[----:B------:R-:W-:-:S03]  /*1e70*/  IMAD.WIDE.U32 R18, R7, R4, R22 ;  /* 0x0000000407127225 */ /* 0x000fc600078e0016 */
[----:B------:R-:W-:Y:S01]  /*1e80*/  @!P0 IADD3 R17, PT, PT, -R17, RZ, RZ ;  /* 0x000000ff11118210 */ /* 0x000fe20007ffe1ff */
[C---:B------:R-:W-:Y:S02]  /*1e90*/  IMAD R15, R7.reuse, R3, R16 ;  /* 0x00000003070f7224 */ /* 0x040fe400078e0210 */
[----:B------:R-:W-:Y:S01]  /*1ea0*/  IMAD R14, R7, R5, R14 ;  /* 0x00000005070e7224 */ /* 0x000fe200078e020e */
[----:B------:R-:W-:Y:S01]  /*1eb0*/  SEL R7, R6, R17, !P1 ;  /* 0x0000001106077207 */ /* 0x000fe20004800000 */
[----:B------:R-:W-:-:S03]  /*1ec0*/  IMAD.IADD R21, R21, 0x1, R15 ;  /* 0x0000000115157824 */ /* 0x000fc600078e020f */
[----:B------:R-:W-:Y:S01]  /*1ed0*/  SHF.R.S32.HI R15, RZ, 0x1f, R7 ;  /* 0x0000001fff0f7819 */ /* 0x000fe20000011407 */
[----:B-1----:R-:W-:Y:S01]  /*1ee0*/  IMAD.WIDE.U32 R20, R7, R10, R20 ;  /* 0x0000000a07147225 */ /* 0x002fe200078e0014 */
[----:B------:R-:W-:-:S03]  /*1ef0*/  IADD3 R19, PT, PT, R19, R14, RZ ;  /* 0x0000000e13137210 */ /* 0x000fc60007ffe0ff */
[C---:B------:R-:W-:Y:S02]  /*1f00*/  IMAD R14, R15.reuse, R10, RZ ;  /* 0x0000000a0f0e7224 */ /* 0x040fe400078e02ff */
[-C--:B--2---:R-:W-:Y:S02]  /*1f10*/  IMAD R16, R15, R8.reuse, RZ ;  /* 0x000000080f107224 */ /* 0x084fe400078e02ff */
[C---:B------:R-:W-:Y:S02]  /*1f20*/  IMAD R11, R7.reuse, R11, R14 ;  /* 0x0000000b070b7224 */ /* 0x040fe400078e020e */
[----:B------:R-:W-:-:S04]  /*1f30*/  IMAD.WIDE.U32 R18, R7, R8, R18 ;  /* 0x0000000807127225 */ /* 0x000fc800078e0012 */
[----:B------:R-:W-:Y:S01]  /*1f40*/  IMAD R9, R7, R9, R16 ;  /* 0x0000000907097224 */ /* 0x000fe200078e0210 */
[----:B------:R-:W-:Y:S01]  /*1f50*/  MOV R16, R20 ;  /* 0x0000001400107202 */ /* 0x000fe20000000f00 */
[----:B------:R-:W-:Y:S01]  /*1f60*/  IMAD.IADD R15, R21, 0x1, R11 ;  /* 0x00000001150f7824 */ /* 0x000fe200078e020b */
[----:B------:R-:W-:Y:S02]  /*1f70*/  MOV R14, R18 ;  /* 0x00000012000e7202 */ /* 0x000fe40000000f00 */
[----:B------:R-:W-:-:S07]  /*1f80*/  IADD3 R11, PT, PT, R19, R9, RZ ;  /* 0x00000009130b7210 */ /* 0x000fce0007ffe0ff */
.L_x_3434:
        /* <DEDUP_REMOVED lines=8> */
[----:B------:R-:W-:Y:S01]  /*2010*/  LOP3.LUT R10, R68, 0x38, RZ, 0xc0, !PT ;  /* 0x00000038440a7812 */ /* 0x000fe200078ec0ff */
[C---:B------:R-:W-:Y:S01]  /*2020*/  IMAD.SHL.U32 R113, R67.reuse, 0x4, RZ ;  /* 0x0000000443717824 */ /* 0x040fe200078e00ff */
[----:B------:R-:W-:Y:S01]  /*2030*/  MOV R133, RZ ;  /* 0x000000ff00857202 */ /* 0x000fe20000000f00 */
[----:B------:R-:W-:Y:S01]  /*2040*/  IMAD.SHL.U32 R64, R67, 0x40, RZ ;  /* 0x0000004043407824 */ /* 0x000fe200078e00ff */
[----:B------:R-:W-:Y:S01]  /*2050*/  SHF.R.S32.HI R131, RZ, 0x1f, R130 ;  /* 0x0000001fff837819 */ /* 0x000fe20000011482 */
[----:B------:R-:W2:Y:S01]  /*2060*/  @!P2 LDC.64 R8, c[0x0][0x398] ;  /* 0x0000e600ff08ab82 */ /* 0x000ea20000000a00 */
[----:B------:R-:W-:Y:S01]  /*2070*/  SHF.L.U64.HI R66, R2, 0x4, R3 ;  /* 0x0000000402427819 */ /* 0x000fe20000010203 */
[----:B------:R-:W-:Y:S01]  /*2080*/  IMAD.SHL.U32 R71, R4, 0x10, RZ ;  /* 0x0000001004477824 */ /* 0x000fe200078e00ff */
[----:B------:R-:W-:-:S02]  /*2090*/  SHF.L.U32 R65, R2, 0x4, RZ ;  /* 0x0000000402417819 */ /* 0x000fc400000006ff */
[----:B------:R-:W-:Y:S02]  /*20a0*/  LOP3.LUT R113, R113, 0x1c, RZ, 0xc0, !PT ;  /* 0x0000001c71717812 */ /* 0x000fe400078ec0ff */
[----:B------:R-:W-:Y:S02]  /*20b0*/  SHF.L.U32 R61, R62, 0x7, RZ ;  /* 0x000000073e3d7819 */ /* 0x000fe400000006ff */
[----:B------:R-:W-:Y:S02]  /*20c0*/  SHF.L.U64.HI R72, R4, 0x4, R5 ;  /* 0x0000000404487819 */ /* 0x000fe40000010205 */
[----:B------:R-:W-:Y:S01]  /*20d0*/  LOP3.LUT R64, R64, 0x200, RZ, 0xc0, !PT ;  /* 0x0000020040407812 */ /* 0x000fe200078ec0ff */
[----:B-1----:R-:W-:-:S04]  /*20e0*/  @P2 IMAD.WIDE.U32 R20, R12, R128, RZ ;  /* 0x000000800c142225 */ /* 0x002fc800078e00ff */
[----:B------:R-:W-:Y:S02]  /*20f0*/  VIADD R74, R61, 0xffffff80 ;  /* 0xffffff803d4a7836 */ /* 0x000fe40000000000 */
[----:B--2---:R-:W-:-:S04]  /*2100*/  @!P2 IMAD.WIDE.U32 R18, R207, R8, RZ ;  /* 0x00000008cf12a225 */ /* 0x004fc800078e00ff */
[----:B------:R-:W-:Y:S02]  /*2110*/  @!P2 IMAD.MOV.U32 R8, RZ, RZ, R18 ;  /* 0x000000ffff08a224 */ /* 0x000fe400078e0012 */
[----:B------:R-:W-:Y:S01]  /*2120*/  @P2 IMAD.MOV.U32 R8, RZ, RZ, R20 ;  /* 0x000000ffff082224 */ /* 0x000fe200078e0014 */
[----:B------:R-:W-:Y:S01]  /*2130*/  IADD3 R20, P3, PT, R10, R14, RZ ;  /* 0x0000000e0a147210 */ /* 0x000fe20007f7e0ff */
[----:B------:R-:W-:Y:S01]  /*2140*/  @!P2 IMAD R9, R207, R9, R19 ;  /* 0x00000009cf09a224 */ /* 0x000fe200078e0213 */
[----:B------:R-:W1:Y:S01]  /*2150*/  LDC R14, c[0x0][0x450] ;  /* 0x00011400ff0e7b82 */ /* 0x000e620000000800 */
[----:B------:R-:W-:Y:S01]  /*2160*/  @P2 IMAD R9, R12, R129, R21 ;  /* 0x000000810c092224 */ /* 0x000fe200078e0215 */
[C---:B------:R-:W-:Y:S01]  /*2170*/  IADD3 R16, P2, PT, R10.reuse, R16, RZ ;  /* 0x000000100a107210 */ /* 0x040fe20007f5e0ff */
[----:B------:R-:W-:Y:S01]  /*2180*/  IMAD.X R21, RZ, RZ, R11, P3 ;  /* 0x000000ffff157224 */ /* 0x000fe200018e060b */
[----:B------:R-:W-:Y:S01]  /*2190*/  IADD3 R22, P3, PT, R10, R8, RZ ;  /* 0x000000080a167210 */ /* 0x000fe20007f7e0ff */
[----:B------:R-:W-:Y:S01]  /*21a0*/  IMAD.WIDE.U32 R18, R13, 0x40, R132 ;  /* 0x000000400d127825 */ /* 0x000fe200078e0084 */
[----:B------:R-:W-:-:S03]  /*21b0*/  IADD3.X R17, PT, PT, RZ, R15, RZ, P2, !PT ;  /* 0x0000000fff117210 */ /* 0x000fc600017fe4ff */
[----:B------:R-:W-:Y:S02]  /*21c0*/  IMAD R13, R131, UR4, RZ ;  /* 0x00000004830d7c24 */ /* 0x000fe4000f8e02ff */
[----:B------:R-:W-:Y:S01]  /*21d0*/  IMAD.X R23, RZ, RZ, R9, P3 ;  /* 0x000000ffff177224 */ /* 0x000fe200018e0609 */
[----:B------:R-:W-:Y:S01]  /*21e0*/  LOP3.LUT R9, R10, 0x40, RZ, 0xfc, !PT ;  /* 0x000000400a097812 */ /* 0x000fe200078efcff */
[C---:B------:R-:W-:Y:S02]  /*21f0*/  IMAD R8, R130.reuse, UR5, R13 ;  /* 0x0000000582087c24 */ /* 0x040fe4000f8e020d */
[----:B------:R-:W-:Y:S01]  /*2200*/  IMAD.WIDE.U32 R12, R130, UR4, R22 ;  /* 0x00000004820c7c25 */ /* 0x000fe2000f8e0016 */
[----:B------:R-:W2:Y:S03]  /*2210*/  LDCU.64 UR4, c[0x0][0x390] ;  /* 0x00007200ff0477ac */ /* 0x000ea60008000a00 */
[----:B------:R-:W-:Y:S01]  /*2220*/  IMAD.WIDE.U32 R16, R132, R2, R16 ;  /* 0x0000000284107225 */ /* 0x000fe200078e0010 */
[----:B------:R-:W-:-:S03]  /*2230*/  IADD3 R13, PT, PT, R13, R8, RZ ;  /* 0x000000080d0d7210 */ /* 0x000fc60007ffe0ff */
[----:B------:R-:W-:Y:S01]  /*2240*/  IMAD.WIDE.U32 R20, R132, R4, R20 ;  /* 0x0000000484147225 */ /* 0x000fe200078e0014 */
[----:B-1----:R-:W-:-:S03]  /*2250*/  LEA.HI R14, R14, R14, RZ, 0x1 ;  /* 0x0000000e0e0e7211 */ /* 0x002fc600078f08ff */
[C---:B------:R-:W-:Y:S01]  /*2260*/  IMAD R77, R132.reuse, R3, R17 ;  /* 0x00000003844d7224 */ /* 0x040fe200078e0211 */
[----:B------:R-:W-:Y:S01]  /*2270*/  SHF.R.S32.HI R3, RZ, 0x1f, R70 ;  /* 0x0000001fff037819 */ /* 0x000fe20000011446 */
[----:B------:R-:W-:Y:S01]  /*2280*/  IMAD R79, R132, R5, R21 ;  /* 0x00000005844f7224 */ /* 0x000fe200078e0215 */
[----:B------:R-:W-:Y:S01]  /*2290*/  SHF.R.S32.HI R14, RZ, 0x1, R14 ;  /* 0x00000001ff0e7819 */ /* 0x000fe2000001140e */
[----:B------:R-:W-:Y:S01]  /*22a0*/  IMAD.SHL.U32 R78, R20, 0x2, RZ ;  /* 0x00000002144e7824 */ /* 0x000fe200078e00ff */
[----:B------:R-:W-:Y:S01]  /*22b0*/  LEA.HI R2, R3, R70, RZ, 0x7 ;  /* 0x0000004603027211 */ /* 0x000fe200078f38ff */
[----:B------:R-:W-:Y:S01]  /*22c0*/  IMAD.SHL.U32 R76, R16, 0x2, RZ ;  /* 0x00000002104c7824 */ /* 0x000fe200078e00ff */
[----:B------:R-:W-:Y:S01]  /*22d0*/  SHF.L.U64.HI R79, R20, 0x1, R79 ;  /* 0x00000001144f7819 */ /* 0x000fe2000001024f */
[----:B------:R-:W-:Y:S01]  /*22e0*/  IMAD R75, R19, R128, RZ ;  /* 0x00000080134b7224 */ /* 0x000fe200078e02ff */
[----:B----4-:R-:W-:Y:S01]  /*22f0*/  IADD3 R78, P2, PT, R78, UR8, RZ ;  /* 0x000000084e4e7c10 */ /* 0x010fe2000ff5e0ff */
[----:B------:R-:W-:Y:S01]  /*2300*/  IMAD R115, R132, R14, R113 ;  /* 0x0000000e84737224 */ /* 0x000fe200078e0271 */
[----:B------:R-:W-:Y:S01]  /*2310*/  SHF.R.S32.HI R2, RZ, 0x7, R2 ;  /* 0x00000007ff027819 */ /* 0x000fe20000011402 */
[----:B------:R-:W-:Y:S01]  /*2320*/  IMAD R75, R18, R129, R75 ;  /* 0x00000081124b7224 */ /* 0x000fe200078e024b */
[----:B------:R-:W-:Y:S01]  /*2330*/  IADD3.X R79, PT, PT, R79, UR9, RZ, P2, !PT ;  /* 0x000000094f4f7c10 */ /* 0x000fe200097fe4ff */
[----:B------:R-:W-:Y:S01]  /*2340*/  IMAD.IADD R113, R113, 0x1, R115 ;  /* 0x0000000171717824 */ /* 0x000fe200078e0273 */
[----:B------:R-:W-:Y:S01]  /*2350*/  SHF.L.U64.HI R77, R16, 0x1, R77 ;  /* 0x00000001104d7819 */ /* 0x000fe2000001024d */
[----:B------:R-:W-:Y:S01]  /*2360*/  IMAD.WIDE.U32 R128, R18, R128, R12 ;  /* 0x0000008012807225 */ /* 0x000fe200078e000c */
[----:B--2---:R-:W-:-:S02]  /*2370*/  IADD3 R76, P2, PT, R76, UR4, RZ ;  /* 0x000000044c4c7c10 */ /* 0x004fc4000ff5e0ff */
[----:B------:R-:W-:Y:S01]  /*2380*/  VIMNMX R73, PT, PT, R205, R2, !PT ;  /* 0x00000002cd497248 */ /* 0x000fe20007fe0100 */
[----:B------:R-:W-:Y:S01]  /*2390*/  IMAD.MOV.U32 R209, RZ, RZ, R79 ;  /* 0x000000ffffd17224 */ /* 0x000fe200078e004f */
[----:B------:R-:W-:Y:S01]  /*23a0*/  IADD3.X R77, PT, PT, R77, UR5, RZ, P2, !PT ;  /* 0x000000054d4d7c10 */ /* 0x000fe200097fe4ff */
[----:B------:R-:W-:Y:S01]  /*23b0*/  IMAD.MOV.U32 R210, RZ, RZ, R76 ;  /* 0x000000ffffd27224 */ /* 0x000fe200078e004c */
[----:B------:R-:W-:Y:S01]  /*23c0*/  ISETP.GT.AND P2, PT, R62, R73, PT ;  /* 0x000000493e00720c */ /* 0x000fe20003f44270 */
[----:B------:R-:W-:Y:S01]  /*23d0*/  IMAD.IADD R75, R129, 0x1, R75 ;  /* 0x00000001814b7824 */ /* 0x000fe200078e024b */
[----:B------:R-:W-:Y:S02]  /*23e0*/  SHF.R.S32.HI R100, RZ, 0x1f, R115 ;  /* 0x0000001fff647819 */ /* 0x000fe40000011473 */
[----:B------:R-:W-:Y:S02]  /*23f0*/  SHF.R.S32.HI R99, RZ, 0x1f, R113 ;  /* 0x0000001fff637819 */ /* 0x000fe40000011471 */
[----:B------:R-:W-:-:S02]  /*2400*/  MOV R208, R78 ;  /* 0x0000004e00d07202 */ /* 0x000fc40000000f00 */
[----:B------:R-:W-:-:S05]  /*2410*/  MOV R211, R77 ;  /* 0x0000004d00d37202 */ /* 0x000fca0000000f00 */
[----:B---3--:R-:W-:Y:S05]  /*2420*/  @!P2 BRA `(.L_x_3439) ;  /* 0x000000bc00aca947 */ /* 0x008fea0003800000 */
[----:B------:R-:W1:Y:S01]  /*2430*/  LDC.64 R4, c[0x0][0x4a0] ;  /* 0x00012800ff047b82 */ /* 0x000e620000000a00 */
[----:B------:R-:W2:Y:S01]  /*2440*/  LDCU.128 UR16, c[0x0][0x4b0] ;  /* 0x00009600ff1077ac */ /* 0x000ea20008000c00 */
[----:B------:R-:W-:Y:S01]  /*2450*/  IMAD.MOV.U32 R11, RZ, RZ, RZ ;  /* 0x000000ffff0b7224 */ /* 0x000fe200078e00ff */
[----:B------:R-:W-:Y:S01]  /*2460*/  SHF.R.S32.HI R13, RZ, 0x1f, R74 ;  /* 0x0000001fff0d7819 */ /* 0x000fe2000001144a */
[----:B------:R-:W-:Y:S01]  /*2470*/  @!P0 IMAD.MOV R0, RZ, RZ, -R0 ;  /* 0x000000ffff008224 */ /* 0x000fe200078e0a00 */
[----:B------:R-:W3:Y:S01]  /*2480*/  LDCU.128 UR8, c[0x0][0x490] ;  /* 0x00009200ff0877ac */ /* 0x000ee20008000c00 */
[----:B-----5:R-:W-:Y:S01]  /*2490*/  IADD3 R7, PT, PT, R74, R7, RZ ;  /* 0x000000074a077210 */ /* 0x020fe20007ffe0ff */
[----:B------:R-:W-:Y:S01]  /*24a0*/  IMAD R110, R14, 0x30, RZ ;  /* 0x000000300e6e7824 */ /* 0x000fe200078e02ff */
[----:B------:R-:W4:Y:S01]  /*24b0*/  LDC.64 R2, c[0x0][0x4a8] ;  /* 0x00012a00ff027b82 */ /* 0x000f220000000a00 */
[----:B------:R-:W3:Y:S01]  /*24c0*/  LDCU.128 UR12, c[0x0][0x4c0] ;  /* 0x00009800ff0c77ac */ /* 0x000ee20008000c00 */
[----:B------:R-:W-:Y:S01]  /*24d0*/  SEL R6, R6, R0, !P1 ;  /* 0x0000000006067207 */ /* 0x000fe20004800000 */
[----:B------:R-:W-:Y:S01]  /*24e0*/  IMAD R52, R7, R14, RZ ;  /* 0x0000000e07347224 */ /* 0x000fe200078e02ff */
[C---:B------:R-:W-:Y:S01]  /*24f0*/  SHF.L.U32 R111, R14.reuse, 0x4, RZ ;  /* 0x000000040e6f7819 */ /* 0x040fe200000006ff */
[----:B------:R-:W3:Y:S01]  /*2500*/  LDCU.64 UR4, c[0x0][0x488] ;  /* 0x00009100ff0477ac */ /* 0x000ee20008000a00 */
[C---:B------:R-:W-:Y:S01]  /*2510*/  IMAD R109, R14.reuse, 0x50, RZ ;  /* 0x000000500e6d7824 */ /* 0x040fe200078e02ff */
[C---:B------:R-:W-:Y:S01]  /*2520*/  SHF.L.U32 R106, R14.reuse, 0x5, RZ ;  /* 0x000000050e6a7819 */ /* 0x040fe200000006ff */
[C---:B------:R-:W-:Y:S01]  /*2530*/  IMAD R108, R14.reuse, 0x60, RZ ;  /* 0x000000600e6c7824 */ /* 0x040fe200078e02ff */
[----:B------:R-:W-:Y:S01]  /*2540*/  UMOV UR20, URZ ;  /* 0x000000ff00147c82 */ /* 0x000fe20008000000 */
[----:B------:R-:W-:Y:S01]  /*2550*/  IMAD R107, R14, 0x70, RZ ;  /* 0x000000700e6b7824 */ /* 0x000fe200078e02ff */
[----:B------:R-:W-:Y:S01]  /*2560*/  IADD3 R122, PT, PT, R132, 0x20, RZ ;  /* 0x00000020847a7810 */ /* 0x000fe20007ffe0ff */
[----:B------:R-:W-:Y:S01]  /*2570*/  IMAD.SHL.U32 R105, R14, 0x40, RZ ;  /* 0x000000400e697824 */ /* 0x000fe200078e00ff */
        /* <DEDUP_REMOVED lines=8> */
[----:B--2---:R-:W-:Y:S01]  /*2600*/  IMAD R5, R13, UR16, RZ ;  /* 0x000000100d057c24 */ /* 0x004fe2000f8e02ff */
[----:B------:R-:W-:Y:S01]  /*2610*/  SHF.R.S32.HI R97, RZ, 0x1f, R106 ;  /* 0x0000001fff617819 */ /* 0x000fe2000001146a */
[----:B------:R-:W-:Y:S01]  /*2620*/  IMAD.WIDE.U32 R16, R74, UR16, R16 ;  /* 0x000000104a107c25 */ /* 0x000fe2000f8e0010 */
[C---:B----4-:R-:W-:Y:S02]  /*2630*/  SHF.L.U64.HI R90, R2.reuse, 0x4, R3 ;  /* 0x00000004025a7819 */ /* 0x050fe40000010203 */
[----:B------:R-:W-:Y:S01]  /*2640*/  SHF.L.U32 R91, R2, 0x4, RZ ;  /* 0x00000004025b7819 */ /* 0x000fe200000006ff */
[----:B------:R-:W-:Y:S01]  /*2650*/  IMAD R0, R74, UR17, R5 ;  /* 0x000000114a007c24 */ /* 0x000fe2000f8e0205 */
[----:B------:R-:W-:Y:S01]  /*2660*/  SHF.R.S32.HI R5, RZ, 0x1f, R6 ;  /* 0x0000001fff057819 */ /* 0x000fe20000011406 */
[----:B---3--:R-:W-:Y:S01]  /*2670*/  IMAD.WIDE.U32 R18, R207, UR10, R10 ;  /* 0x0000000acf127c25 */ /* 0x008fe2000f8e000a */
[----:B------:R-:W-:-:S02]  /*2680*/  SHF.R.S32.HI R96, RZ, 0x1f, R110 ;  /* 0x0000001fff607819 */ /* 0x000fc4000001146e */
[----:B------:R-:W-:Y:S01]  /*2690*/  IADD3 R21, PT, PT, R17, R0, RZ ;  /* 0x0000000011157210 */ /* 0x000fe20007ffe0ff */
[----:B------:R-:W-:Y:S01]  /*26a0*/  IMAD R15, R5, UR12, RZ ;  /* 0x0000000c050f7c24 */ /* 0x000fe2000f8e02ff */
[----:B------:R-:W-:Y:S01]  /*26b0*/  SHF.R.S32.HI R95, RZ, 0x1f, R105 ;  /* 0x0000001fff5f7819 */ /* 0x000fe20000011469 */
[----:B------:R-:W-:Y:S01]  /*26c0*/  IMAD.MOV.U32 R20, RZ, RZ, R16 ;  /* 0x000000ffff147224 */ /* 0x000fe200078e0010 */
[----:B------:R-:W-:Y:S01]  /*26d0*/  SHF.R.S32.HI R94, RZ, 0x1f, R109 ;  /* 0x0000001fff5e7819 */ /* 0x000fe2000001146d */
[----:B------:R-:W-:Y:S01]  /*26e0*/  IMAD R0, R13, R2, RZ ;  /* 0x000000020d007224 */ /* 0x000fe200078e02ff */
[----:B------:R-:W-:Y:S01]  /*26f0*/  SHF.R.S32.HI R93, RZ, 0x1f, R108 ;  /* 0x0000001fff5d7819 */ /* 0x000fe2000001146c */
[----:B------:R-:W-:Y:S01]  /*2700*/  IMAD R19, R207, UR11, R19 ;  /* 0x0000000bcf137c24 */ /* 0x000fe2000f8e0213 */
[----:B------:R-:W1:Y:S01]  /*2710*/  LDCU.64 UR10, c[0x0][0x4d0] ;  /* 0x00009a00ff0a77ac */ /* 0x000e620008000a00 */
[C---:B------:R-:W-:Y:S01]  /*2720*/  IMAD R16, R6.reuse, UR13, R15 ;  /* 0x0000000d06107c24 */ /* 0x040fe2000f8e020f */
[----:B------:R-:W-:Y:S01]  /*2730*/  SHF.R.S32.HI R92, RZ, 0x1f, R107 ;  /* 0x0000001fff5c7819 */ /* 0x000fe2000001146b */
[----:B------:R-:W-:Y:S01]  /*2740*/  IMAD.WIDE.U32 R12, R6, UR12, R20 ;  /* 0x0000000c060c7c25 */ /* 0x000fe2000f8e0014 */
[----:B------:R-:W2:Y:S03]  /*2750*/  LDCU.64 UR12, c[0x0][0x4e0] ;  /* 0x00009c00ff0c77ac */ /* 0x000ea60008000a00 */
[----:B------:R-:W-:-:S02]  /*2760*/  IMAD R0, R74, R3, R0 ;  /* 0x000000034a007224 */ /* 0x000fc400078e0200 */
[----:B------:R-:W-:-:S04]  /*2770*/  IMAD.WIDE.U32 R18, R74, R2, R18 ;  /* 0x000000024a127225 */ /* 0x000fc800078e0012 */
[----:B------:R-:W-:Y:S01]  /*2780*/  IMAD.IADD R17, R13, 0x1, R16 ;  /* 0x000000010d117824 */ /* 0x000fe200078e0210 */
[----:B------:R-:W-:Y:S01]  /*2790*/  SHF.R.S32.HI R13, RZ, 0x1f, R70 ;  /* 0x0000001fff0d7819 */ /* 0x000fe20000011446 */
[----:B------:R-:W-:Y:S02]  /*27a0*/  IMAD R5, R5, UR18, RZ ;  /* 0x0000001205057c24 */ /* 0x000fe4000f8e02ff */
[----:B------:R-:W-:Y:S01]  /*27b0*/  IMAD.IADD R19, R19, 0x1, R0 ;  /* 0x0000000113137824 */ /* 0x000fe200078e0200 */
[----:B------:R-:W-:Y:S01]  /*27c0*/  IADD3.X R13, PT, PT, RZ, ~R13, RZ, P0, !PT ;  /* 0x8000000dff0d7210 */ /* 0x000fe200007fe4ff */
[C---:B------:R-:W-:Y:S01]  /*27d0*/  IMAD R0, R6.reuse, UR19, R5 ;  /* 0x0000001306007c24 */ /* 0x040fe2000f8e0205 */
[----:B------:R-:W-:Y:S01]  /*27e0*/  SHF.R.S32.HI R5, RZ, 0x1f, R52 ;  /* 0x0000001fff057819 */ /* 0x000fe20000011434 */
[----:B------:R-:W-:Y:S01]  /*27f0*/  IMAD.WIDE.U32 R18, R6, UR18, R18 ;  /* 0x0000001206127c25 */ /* 0x000fe2000f8e0012 */
[C---:B------:R-:W-:Y:S01]  /*2800*/  IADD3 R82, P0, PT, R52.reuse, R113, RZ ;  /* 0x0000007134527210 */ /* 0x040fe20007f1e0ff */
[----:B------:R-:W3:Y:S01]  /*2810*/  LDCU.U8 UR19, c[0x0][0x533] ;  /* 0x0000a660ff1377ac */ /* 0x000ee20008000000 */
[----:B------:R-:W-:Y:S01]  /*2820*/  IADD3 R52, P1, PT, R52, R115, RZ ;  /* 0x0000007334347210 */ /* 0x000fe20007f3e0ff */
[----:B------:R-:W-:-:S02]  /*2830*/  IMAD.IADD R19, R19, 0x1, R0 ;  /* 0x0000000113137824 */ /* 0x000fc400078e0200 */
[C---:B------:R-:W-:Y:S01]  /*2840*/  IMAD.X R83, R5.reuse, 0x1, R99, P0 ;  /* 0x0000000105537824 */ /* 0x040fe200000e0663 */
[----:B------:R-:W-:Y:S01]  /*2850*/  IADD3.X R5, PT, PT, R5, R100, RZ, P1, !PT ;  /* 0x0000006405057210 */ /* 0x000fe20000ffe4ff */
[----:B------:R-:W-:Y:S01]  /*2860*/  IMAD.MOV.U32 R16, RZ, RZ, R12 ;  /* 0x000000ffff107224 */ /* 0x000fe200078e000c */
[----:B------:R-:W-:Y:S01]  /*2870*/  USHF.L.U32 UR18, UR16, 0x7, URZ ;  /* 0x0000000710127899 */ /* 0x000fe200080006ff */
[C---:B------:R-:W-:Y:S01]  /*2880*/  IMAD R81, R13.reuse, UR16, RZ ;  /* 0x000000100d517c24 */ /* 0x040fe2000f8e02ff */
[C---:B------:R-:W-:Y:S01]  /*2890*/  SHF.L.U64.HI R0, R52.reuse, 0x1, R5 ;  /* 0x0000000134007819 */ /* 0x040fe20000010205 */
[----:B------:R-:W-:Y:S01]  /*28a0*/  IMAD.SHL.U32 R52, R52, 0x2, RZ ;  /* 0x0000000234347824 */ /* 0x000fe200078e00ff */
[----:B------:R-:W-:Y:S01]  /*28b0*/  SHF.L.U64.HI R83, R82, 0x1, R83 ;  /* 0x0000000152537819 */ /* 0x000fe20000010253 */
[----:B------:R-:W-:Y:S01]  /*28c0*/  IMAD.WIDE.U32 R6, R4, UR16, R16 ;  /* 0x0000001004067c25 */ /* 0x000fe2000f8e0010 */
[----:B------:R-:W-:Y:S01]  /*28d0*/  SHF.L.U32 R82, R82, 0x1, RZ ;  /* 0x0000000152527819 */ /* 0x000fe200000006ff */
[----:B------:R-:W4:Y:S01]  /*28e0*/  LDCU UR16, c[0x0][0x440] ;  /* 0x00008800ff1077ac */ /* 0x000f220008000800 */
[----:B------:R-:W-:Y:S01]  /*28f0*/  IADD3 R16, P0, PT, R52, UR14, RZ ;  /* 0x0000000e34107c10 */ /* 0x000fe2000ff1e0ff */
[----:B------:R-:W-:Y:S01]  /*2900*/  IMAD R81, R4, UR17, R81 ;  /* 0x0000001104517c24 */ /* 0x000fe2000f8e0251 */
[----:B------:R-:W-:Y:S01]  /*2910*/  IADD3 R84, P1, PT, R82, UR14, RZ ;  /* 0x0000000e52547c10 */ /* 0x000fe2000ff3e0ff */
[----:B------:R-:W2:Y:S01]  /*2920*/  LDCU UR17, c[0x0][0x450] ;  /* 0x00008a00ff1177ac */ /* 0x000ea20008000800 */
[----:B------:R-:W-:Y:S01]  /*2930*/  IADD3.X R17, PT, PT, R0, UR15, RZ, P0, !PT ;  /* 0x0000000f00117c10 */ /* 0x000fe200087fe4ff */
[-C--:B------:R-:W-:Y:S01]  /*2940*/  IMAD R13, R13, R2.reuse, RZ ;  /* 0x000000020d0d7224 */ /* 0x080fe200078e02ff */
[----:B-1----:R-:W-:Y:S01]  /*2950*/  IADD3 R52, P0, PT, R52, UR10, RZ ;  /* 0x0000000a34347c10 */ /* 0x002fe2000ff1e0ff */
[----:B------:R-:W-:Y:S01]  /*2960*/  IMAD.SHL.U32 R88, R2, 0x80, RZ ;  /* 0x0000008002587824 */ /* 0x000fe200078e00ff */
[----:B------:R-:W-:Y:S01]  /*2970*/  IADD3.X R85, PT, PT, R83, UR15, RZ, P1, !PT ;  /* 0x0000000f53557c10 */ /* 0x000fe20008ffe4ff */
[----:B------:R-:W-:Y:S01]  /*2980*/  IMAD R13, R4, R3, R13 ;  /* 0x00000003040d7224 */ /* 0x000fe200078e020d */
[----:B------:R-:W-:Y:S01]  /*2990*/  IADD3.X R53, PT, PT, R0, UR11, RZ, P0, !PT ;  /* 0x0000000b00357c10 */ /* 0x000fe200087fe4ff */
[----:B------:R-:W-:Y:S01]  /*29a0*/  IMAD.WIDE.U32 R4, R4, R2, R18 ;  /* 0x0000000204047225 */ /* 0x000fe200078e0012 */
[----:B------:R-:W-:Y:S01]  /*29b0*/  IADD3 R89, P0, PT, RZ, -UR20, RZ ;  /* 0x80000014ff597c10 */ /* 0x000fe2000ff1e0ff */
[----:B------:R-:W1:Y:S01]  /*29c0*/  LDCU.64 UR14, c[0x0][0x3c0] ;  /* 0x00007800ff0e77ac */ /* 0x000e620008000a00 */
[----:B------:R-:W-:Y:S01]  /*29d0*/  LEA R80, P3, R6, UR8, 0x1 ;  /* 0x0000000806507c11 */ /* 0x000fe2000f8608ff */
[----:B------:R-:W-:Y:S01]  /*29e0*/  IMAD.IADD R13, R5, 0x1, R13 ;  /* 0x00000001050d7824 */ /* 0x000fe200078e020d */
[----:B------:R-:W-:Y:S01]  /*29f0*/  IADD3.X R86, PT, PT, RZ, ~UR18, RZ, P0, !PT ;  /* 0x80000012ff567c10 */ /* 0x000fe200087fe4ff */
[----:B------:R-:W-:Y:S01]  /*2a00*/  IMAD.X R88, RZ, RZ, ~R88, P0 ;  /* 0x000000ffff587224 */ /* 0x000fe200000e0e58 */
[----:B------:R-:W-:Y:S01]  /*2a10*/  IADD3 R81, PT, PT, R7, R81, RZ ;  /* 0x0000005107517210 */ /* 0x000fe20007ffe0ff */
[----:B------:R-:W-:Y:S01]  /*2a20*/  VIADD R120, R132, 0x30 ;  /* 0x0000003084787836 */ /* 0x000fe20000000000 */
[----:B------:R-:W-:Y:S01]  /*2a30*/  LEA R12, P2, R4, UR4, 0x1 ;  /* 0x00000004040c7c11 */ /* 0x000fe2000f8408ff */
[----:B------:R-:W-:Y:S01]  /*2a40*/  VIADD R116, R132, 0x50 ;  /* 0x0000005084747836 */ /* 0x000fe20000000000 */
[----:B------:R-:W-:Y:S01]  /*2a50*/  IADD3 R82, P1, PT, R82, UR10, RZ ;  /* 0x0000000a52527c10 */ /* 0x000fe2000ff3e0ff */
[----:B------:R-:W-:Y:S01]  /*2a60*/  VIADD R112, R132, 0x70 ;  /* 0x0000007084707836 */ /* 0x000fe20000000000 */
[C---:B------:R-:W-:Y:S01]  /*2a70*/  SHF.R.S64 R87, R89.reuse, 0x1f, R86 ;  /* 0x0000001f59577819 */ /* 0x040fe20000001056 */
[C---:B------:R-:W-:Y:S01]  /*2a80*/  IMAD R103, R62.reuse, -0x80, R70 ;  /* 0xffffff803e677824 */ /* 0x040fe200078e0246 */
[----:B------:R-:W-:Y:S01]  /*2a90*/  SHF.R.S64 R89, R89, 0x1f, R88 ;  /* 0x0000001f59597819 */ /* 0x000fe20000001058 */
[----:B------:R-:W-:Y:S01]  /*2aa0*/  IMAD R101, R62, -0x80, R63 ;  /* 0xffffff803e657824 */ /* 0x000fe200078e023f */
[----:B--2---:R-:W-:Y:S01]  /*2ab0*/  MOV R15, UR17 ;  /* 0x00000011000f7c02 */ /* 0x004fe20008000f00 */
[----:B------:R-:W-:Y:S01]  /*2ac0*/  IMAD.MOV.U32 R102, RZ, RZ, R62 ;  /* 0x000000ffff667224 */ /* 0x000fe200078e003e */
[----:B------:R-:W-:Y:S01]  /*2ad0*/  SHF.R.S32.HI R86, RZ, 0x1f, R86 ;  /* 0x0000001fff567819 */ /* 0x000fe20000011456 */
[----:B---3--:R-:W-:Y:S01]  /*2ae0*/  UISETP.NE.AND UP0, UPT, UR19, URZ, UPT ;  /* 0x000000ff1300728c */ /* 0x008fe2000bf05270 */
[----:B------:R-:W-:-:S02]  /*2af0*/  SHF.R.S32.HI R88, RZ, 0x1f, R88 ;  /* 0x0000001fff587819 */ /* 0x000fc40000011458 */
[----:B------:R-:W-:Y:S02]  /*2b00*/  LEA.HI.X R81, R6, UR9, R81, 0x1, P3 ;  /* 0x0000000906517c11 */ /* 0x000fe400098f0c51 */
[----:B------:R-:W-:Y:S01]  /*2b10*/  LEA.HI.X R13, R4, UR5, R13, 0x1, P2 ;  /* 0x00000005040d7c11 */ /* 0x000fe200090f0c0d */
[----:B------:R-:W2:Y:S01]  /*2b20*/  LDCU.64 UR4, c[0x0][0x3b8] ;  /* 0x00007700ff0477ac */ /* 0x000ea20008000a00 */
[----:B------:R-:W-:Y:S01]  /*2b30*/  IADD3.X R83, PT, PT, R83, UR11, RZ, P1, !PT ;  /* 0x0000000b53537c10 */ /* 0x000fe20008ffe4ff */
[----:B-1--4-:R-:W3:Y:S06]  /*2b40*/  LDCU.128 UR8, c[0x0][0x3a0] ;  /* 0x00007400ff0877ac */ /* 0x012eec0008000c00 */
.L_x_3539:
[----:B------:R-:W-:Y:S01]  /*2b50*/  VIADD R101, R101, 0x80 ;  /* 0x0000008065657836 */ /* 0x000fe20000000000 */
[----:B------:R-:W-:Y:S01]  /*2b60*/  BSSY.RECONVERGENT B0, `(.L_x_3440) ;  /* 0x0000012000007945 */ /* 0x000fe20003800200 */
[----:B------:R-:W-:Y:S03]  /*2b70*/  VIADD R103, R103, 0x80 ;  /* 0x0000008067677836 */ /* 0x000fe60000000000 */
[-C--:B------:R-:W-:Y:S02]  /*2b80*/  ISETP.GE.AND P0, PT, R132, R101.reuse, PT ;  /* 0x000000658400720c */ /* 0x080fe40003f06270 */
[----:B------:R-:W-:Y:S02]  /*2b90*/  ISETP.GE.AND P2, PT, R124, R101, PT ;  /* 0x000000657c00720c */ /* 0x000fe40003f46270 */
[----:B------:R-:W-:Y:S02]  /*2ba0*/  ISETP.GE.AND P0, PT, R132, R103, !P0 ;  /* 0x000000678400720c */ /* 0x000fe40004706270 */
[----:B------:R-:W-:Y:S02]  /*2bb0*/  ISETP.GE.AND P1, PT, R122, R101, PT ;  /* 0x000000657a00720c */ /* 0x000fe40003f26270 */
        /* <DEDUP_REMOVED lines=8> */
[----:B------:R-:W4:Y:S04]  /*2c40*/  @!P2 LDG.E.128 R20, desc[UR6][R80.64] ;  /* 0x000000065014a981 */ /* 0x000f28000c1e1d00 */
[----:B----4-:R1:W-:Y:S04]  /*2c50*/  @!P2 STG.E.128 desc[UR6][R76.64], R20 ;  /* 0x000000144c00a986 */ /* 0x0103e8000c101d06 */
[----:B------:R-:W4:Y:S04]  /*2c60*/  @!P1 LDG.E.128 R4, desc[UR6][R80.64+0x80] ;  /* 0x0000800650049981 */ /* 0x000f28000c1e1d00 */
[----:B----4-:R1:W-:Y:S02]  /*2c70*/  @!P1 STG.E.128 desc[UR6][R76.64+0x80], R4 ;  /* 0x000080044c009986 */ /* 0x0103e4000c101d06 */
.L_x_3441:
[----:B--23--:R-:W-:Y:S05]  /*2c80*/  BSYNC.RECONVERGENT B0 ;  /* 0x0000000000007941 */ /* 0x00cfea0003800200 */
.L_x_3440:
        /* <DEDUP_REMOVED lines=9> */
[----:B-1----:R-:W2:Y:S04]  /*2d20*/  @!P2 LDG.E.128 R20, desc[UR6][R24.64] ;  /* 0x000000061814a981 */ /* 0x002ea8000c1e1d00 */
[----:B--2---:R2:W-:Y:S06]  /*2d30*/  @!P2 STG.E.128 desc[UR6][R18.64], R20 ;  /* 0x000000141200a986 */ /* 0x0045ec000c101d06 */
[----:B------:R-:W3:Y:S04]  /*2d40*/  @!P1 LDG.E.128 R4, desc[UR6][R24.64+0x80] ;  /* 0x0000800618049981 */ /* 0x000ee8000c1e1d00 */
[----:B---3--:R2:W-:Y:S02]  /*2d50*/  @!P1 STG.E.128 desc[UR6][R18.64+0x80], R4 ;  /* 0x0000800412009986 */ /* 0x0085e4000c101d06 */
.L_x_3443:
[----:B------:R-:W-:Y:S05]  /*2d60*/  BSYNC.RECONVERGENT B0 ;  /* 0x0000000000007941 */ /* 0x000fea0003800200 */
.L_x_3442:
        /* <DEDUP_REMOVED lines=14> */
.L_x_3445:
[----:B------:R-:W-:Y:S05]  /*2e50*/  BSYNC.RECONVERGENT B0 ;  /* 0x0000000000007941 */ /* 0x000fea0003800200 */
.L_x_3444:
        /* <DEDUP_REMOVED lines=8> */
[----:B------:R-:W-:Y:S01]  /*2ee0*/  ISETP.GE.AND P1, PT, R9, UR16, PT ;  /* 0x0000001009007c0c */ /* 0x000fe2000bf26270 */
[----:B--23--:R-:W-:Y:S04]  /*2ef0*/  IMAD.WIDE.U32 R18, R2, 0x60, R80 ;  /* 0x0000006002127825 */ /* 0x00cfe800078e0050 */
[----:B------:R-:W-:Y:S05]  /*2f00*/  IMAD R3, R3, 0x60, RZ ;  /* 0x0000006003037824 */ /* 0x000fea00078e02ff */
[----:B------:R-:W-:Y:S02]  /*2f10*/  IADD3 R19, PT, PT, R19, R3, RZ ;  /* 0x0000000313137210 */ /* 0x000fe40007ffe0ff */
[----:B------:R-:W2:Y:S03]  /*2f20*/  LDC.64 R2, c[0x0][0x3c0] ;  /* 0x0000f000ff027b82 */ /* 0x000ea60000000a00 */
[----:B-1----:R-:W3:Y:S01]  /*2f30*/  @!P2 LDG.E.128 R4, desc[UR6][R18.64] ;  /* 0x000000061204a981 */ /* 0x002ee2000c1e1d00 */
[----:B--2---:R-:W-:Y:S04]  /*2f40*/  IMAD.WIDE.U32 R24, R2, 0x60, R76 ;  /* 0x0000006002187825 */ /* 0x004fe800078e004c */
[----:B------:R-:W-:Y:S05]  /*2f50*/  IMAD R3, R3, 0x60, RZ ;  /* 0x0000006003037824 */ /* 0x000fea00078e02ff */
[----:B------:R-:W-:Y:S05]  /*2f60*/  IADD3 R25, PT, PT, R25, R3, RZ ;  /* 0x0000000319197210 */ /* 0x000fea0007ffe0ff */
[----:B---3--:R4:W-:Y:S04]  /*2f70*/  @!P2 STG.E.128 desc[UR6][R24.64], R4 ;  /* 0x000000041800a986 */ /* 0x0089e8000c101d06 */
[----:B------:R-:W2:Y:S04]  /*2f80*/  @!P1 LDG.E.128 R20, desc[UR6][R18.64+0x80] ;  /* 0x0000800612149981 */ /* 0x000ea8000c1e1d00 */
[----:B--2---:R4:W-:Y:S02]  /*2f90*/  @!P1 STG.E.128 desc[UR6][R24.64+0x80], R20 ;  /* 0x0000801418009986 */ /* 0x0049e4000c101d06 */
.L_x_3447:
[----:B------:R-:W-:Y:S05]  /*2fa0*/  BSYNC.RECONVERGENT B0 ;  /* 0x0000000000007941 */ /* 0x000fea0003800200 */
.L_x_3446:
        /* <DEDUP_REMOVED lines=17> */
.L_x_3449:
[----:B------:R-:W-:Y:S05]  /*30c0*/  BSYNC.RECONVERGENT B0 ;  /* 0x0000000000007941 */ /* 0x000fea0003800200 */
.L_x_3448:
[----:B------:R-:W-:Y:S01]  /*30d0*/  ISETP.GE.AND P5, PT, R116, R103, !P5 ;  /* 0x000000677400720c */ /* 0x000fe20006fa6270 */
[----:B------:R-:W-:Y:S01]  /*30e0*/  BSSY.RECONVERGENT B0, `(.L_x_3450) ;  /* 0x0000013000007945 */ /* 0x000fe20003800200 */
[C---:B------:R-:W-:Y:S04]  /*30f0*/  ISETP.GE.AND P4, PT, R114.reuse, R101, PT ;  /* 0x000000657200720c */ /* 0x040fe80003f86270 */
[----:B------:R-:W-:Y:S07]  /*3100*/  ISETP.GE.AND P4, PT, R114, R103, !P4 ;  /* 0x000000677200720c */ /* 0x000fee0006786270 */
[----:B------:R-:W-:Y:S05]  /*3110*/  @!P5 BRA `(.L_x_3451) ;  /* 0x00000000003cd947 */ /* 0x000fea0003800000 */
[----:B------:R-:W1:Y:S01]  /*3120*/  LDC.64 R2, c[0x0][0x4b0] ;  /* 0x00012c00ff027b82 */ /* 0x000e620000000a00 */
[----:B------:R-:W-:Y:S01]  /*3130*/  ISETP.GE.AND P1, PT, R10, UR16, PT ;  /* 0x000000100a007c0c */ /* 0x000fe2000bf26270 */
[----:B-123--:R-:W-:Y:S04]  /*3140*/  IMAD.WIDE.U32 R18, R2, 0xa0, R80 ;  /* 0x000000a002127825 */ /* 0x00efe800078e0050 */
        /* <DEDUP_REMOVED lines=12> */
.L_x_3451:
[----:B------:R-:W-:Y:S05]  /*3210*/  BSYNC.RECONVERGENT B0 ;  /* 0x0000000000007941 */ /* 0x000fea0003800200 */
.L_x_3450:
[----:B------:R-:W-:Y:S01]  /*3220*/  ISETP.GE.AND P3, PT, R112, R101, PT ;  /* 0x000000657000720c */ /* 0x000fe20003f66270 */
[----:B------:R-:W-:Y:S01]  /*3230*/  BSSY.RECONVERGENT B0, `(.L_x_3452) ;  /* 0x0000015000007945 */ /* 0x000fe20003800200 */
[----:B------:R-:W-:Y:S01]  /*3240*/  MOV R126, R104 ;  /* 0x00000068007e7202 */ /* 0x000fe20000000f00 */
[----:B------:R-:W-:Y:S01]  /*3250*/  VIADD R102, R102, 0xffffffff ;  /* 0xffffffff66667836 */ /* 0x000fe20000000000 */
[----:B------:R-:W-:Y:S01]  /*3260*/  ISETP.GE.AND P3, PT, R112, R103, !P3 ;  /* 0x000000677000720c */ /* 0x000fe20005f66270 */
[----:B------:R-:W-:Y:S01]  /*3270*/  VIADD R104, R104, 0xffffff80 ;  /* 0xffffff8068687836 */ /* 0x000fe20000000000 */
[----:B------:R-:W-:Y:S11]  /*3280*/  @!P4 BRA `(.L_x_3453) ;  /* 0x00000000003cc947 */ /* 0x000ff60003800000 */
        /* <DEDUP_REMOVED lines=15> */
.L_x_3453:
[----:B------:R-:W-:Y:S05]  /*3380*/  BSYNC.RECONVERGENT B0 ;  /* 0x0000000000007941 */ /* 0x000fea0003800200 */
.L_x_3452:
[----:B------:R-:W-:Y:S04]  /*3390*/  BSSY.RECONVERGENT B0, `(.L_x_3454) ;  /* 0x0000011000007945 */ /* 0x000fe80003800200 */
        /* <DEDUP_REMOVED lines=16> */
.L_x_3455:
[----:B------:R-:W-:Y:S05]  /*34a0*/  BSYNC.RECONVERGENT B0 ;  /* 0x0000000000007941 */ /* 0x000fea0003800200 */
.L_x_3454:
        /* <DEDUP_REMOVED lines=14> */
.L_x_3459:
[----:B------:R-:W-:Y:S05]  /*3590*/  BSYNC.RECONVERGENT B0 ;  /* 0x0000000000007941 */ /* 0x000fea0003800200 */
.L_x_3458:
        /* <DEDUP_REMOVED lines=16> */
.L_x_3461:
[----:B------:R-:W-:Y:S05]  /*36a0*/  BSYNC.RECONVERGENT B0 ;  /* 0x0000000000007941 */ /* 0x000fea0003800200 */
.L_x_3460:
        /* <DEDUP_REMOVED lines=18> */
.L_x_3463:
[----:B------:R-:W-:Y:S05]  /*37d0*/  BSYNC.RECONVERGENT B0 ;  /* 0x0000000000007941 */ /* 0x000fea0003800200 */
.L_x_3462:
        /* <DEDUP_REMOVED lines=18> */
.L_x_3465:
[----:B------:R-:W-:Y:S05]  /*3900*/  BSYNC.RECONVERGENT B0 ;  /* 0x0000000000007941 */ /* 0x000fea0003800200 */
.L_x_3464:
        /* <DEDUP_REMOVED lines=14> */
.L_x_3467:
[----:B------:R-:W-:Y:S05]  /*39f0*/  BSYNC.RECONVERGENT B0 ;  /* 0x0000000000007941 */ /* 0x000fea0003800200 */
.L_x_3466:
        /* <DEDUP_REMOVED lines=16> */
.L_x_3469:
[----:B------:R-:W-:Y:S05]  /*3b00*/  BSYNC.RECONVERGENT B0 ;  /* 0x0000000000007941 */ /* 0x000fea0003800200 */
.L_x_3468:
        /* <DEDUP_REMOVED lines=16> */
.L_x_3471:
[----:B------:R-:W-:Y:S05]  /*3c10*/  BSYNC.RECONVERGENT B0 ;  /* 0x0000000000007941 */ /* 0x000fea0003800200 */
.L_x_3470:
        /* <DEDUP_REMOVED lines=19> */
.L_x_3457:
        /* <DEDUP_REMOVED lines=61> */
.L_x_3477:
[----:B------:R-:W-:Y:S05]  /*4120*/  BSYNC.RECONVERGENT B0 ;  /* 0x0000000000007941 */ /* 0x000fea0003800200 */
.L_x_3476:
        /* <DEDUP_REMOVED lines=53> */
.L_x_3475:
[----:B------:R-:W-:Y:S05]  /*4480*/  BSYNC.RECONVERGENT B1 ;  /* 0x0000000000017941 */ /* 0x000fea0003800200 */
.L_x_3474:
        /* <DEDUP_REMOVED lines=68> */
.L_x_3481:
[----:B------:R-:W-:Y:S05]  /*48d0*/  BSYNC.RECONVERGENT B0 ;  /* 0x0000000000007941 */ /* 0x000fea0003800200 */
.L_x_3480:
        /* <DEDUP_REMOVED lines=53> */
.L_x_3479:
[----:B------:R-:W-:Y:S05]  /*4c30*/  BSYNC.RECONVERGENT B1 ;  /* 0x0000000000017941 */ /* 0x000fea0003800200 */
.L_x_3478:
        /* <DEDUP_REMOVED lines=69> */
.L_x_3485:
[----:B------:R-:W-:Y:S05]  /*5090*/  BSYNC.RECONVERGENT B0 ;  /* 0x0000000000007941 */ /* 0x000fea0003800200 */
.L_x_3484:
        /* <DEDUP_REMOVED lines=53> */
.L_x_3483:
[----:B------:R-:W-:Y:S05]  /*53f0*/  BSYNC.RECONVERGENT B1 ;  /* 0x0000000000017941 */ /* 0x000fea0003800200 */
.L_x_3482:
        /* <DEDUP_REMOVED lines=71> */
.L_x_3489:
[----:B------:R-:W-:Y:S05]  /*5870*/  BSYNC.RECONVERGENT B0 ;  /* 0x0000000000007941 */ /* 0x000fea0003800200 */
.L_x_3488:
        /* <DEDUP_REMOVED lines=51> */
.L_x_3487:
[----:B------:R-:W-:Y:S05]  /*5bb0*/  BSYNC.RECONVERGENT B1 ;  /* 0x0000000000017941 */ /* 0x000fea0003800200 */
.L_x_3486:
        /* <DEDUP_REMOVED lines=65> */
.L_x_3493:
[----:B------:R-:W-:Y:S05]  /*5fd0*/  BSYNC.RECONVERGENT B0 ;  /* 0x0000000000007941 */ /* 0x000fea0003800200 */
.L_x_3492:
        /* <DEDUP_REMOVED lines=51> */
.L_x_3491:
[----:B------:R-:W-:Y:S05]  /*6310*/  BSYNC.RECONVERGENT B1 ;  /* 0x0000000000017941 */ /* 0x000fea0003800200 */
.L_x_3490:
        /* <DEDUP_REMOVED lines=69> */
.L_x_3497:
[----:B------:R-:W-:Y:S05]  /*6770*/  BSYNC.RECONVERGENT B0 ;  /* 0x0000000000007941 */ /* 0x000fea0003800200 */
.L_x_3496:
        /* <DEDUP_REMOVED lines=51> */
.L_x_3495:
[----:B------:R-:W-:Y:S05]  /*6ab0*/  BSYNC.RECONVERGENT B1 ;  /* 0x0000000000017941 */ /* 0x000fea0003800200 */
.L_x_3494:
        /* <DEDUP_REMOVED lines=67> */
.L_x_3501:
[----:B------:R-:W-:Y:S05]  /*6ef0*/  BSYNC.RECONVERGENT B0 ;  /* 0x0000000000007941 */ /* 0x000fea0003800200 */
.L_x_3500:
        /* <DEDUP_REMOVED lines=51> */
.L_x_3499:
[----:B------:R-:W-:Y:S05]  /*7230*/  BSYNC.RECONVERGENT B1 ;  /* 0x0000000000017941 */ /* 0x000fea0003800200 */
.L_x_3498:
        /* <DEDUP_REMOVED lines=67> */
.L_x_3505:
[----:B------:R-:W-:Y:S05]  /*7670*/  BSYNC.RECONVERGENT B0 ;  /* 0x0000000000007941 */ /* 0x000fea0003800200 */
.L_x_3504:
        /* <DEDUP_REMOVED lines=51> */
.L_x_3503:
[----:B------:R-:W-:Y:S05]  /*79b0*/  BSYNC.RECONVERGENT B1 ;  /* 0x0000000000017941 */ /* 0x000fea0003800200 */
.L_x_3502:
        /* <DEDUP_REMOVED lines=8> */
.L_x_3473:
        /* <DEDUP_REMOVED lines=99> */
.L_x_3509:
[----:B------:R-:W-:Y:S05]  /*8070*/  BSYNC.RECONVERGENT B0 ;  /* 0x0000000000007941 */ /* 0x000fea0003800200 */
.L_x_3508:
        /* <DEDUP_REMOVED lines=92> */
.L_x_3507:
[----:B------:R-:W-:Y:S05]  /*8640*/  BSYNC.RECONVERGENT B1 ;  /* 0x0000000000017941 */ /* 0x000fea0003800200 */
.L_x_3506:
        /* <DEDUP_REMOVED lines=102> */
.L_x_3513:
[----:B------:R-:W-:Y:S05]  /*8cb0*/  BSYNC.RECONVERGENT B0 ;  /* 0x0000000000007941 */ /* 0x000fea0003800200 */
.L_x_3512:
        /* <DEDUP_REMOVED lines=92> */
.L_x_3511:
[----:B------:R-:W-:Y:S05]  /*9280*/  BSYNC.RECONVERGENT B1 ;  /* 0x0000000000017941 */ /* 0x000fea0003800200 */
.L_x_3510:
        /* <DEDUP_REMOVED lines=104> */
.L_x_3517:
[----:B------:R-:W-:Y:S05]  /*9910*/  BSYNC.RECONVERGENT B0 ;  /* 0x0000000000007941 */ /* 0x000fea0003800200 */
.L_x_3516:
        /* <DEDUP_REMOVED lines=92> */
.L_x_3515:
[----:B------:R-:W-:Y:S05]  /*9ee0*/  BSYNC.RECONVERGENT B1 ;  /* 0x0000000000017941 */ /* 0x000fea0003800200 */
.L_x_3514:
        /* <DEDUP_REMOVED lines=105> */
.L_x_3521:
[----:B------:R-:W-:Y:S05]  /*a580*/  BSYNC.RECONVERGENT B0 ;  /* 0x0000000000007941 */ /* 0x000fea0003800200 */
.L_x_3520:
        /* <DEDUP_REMOVED lines=92> */
.L_x_3519:
[----:B------:R-:W-:Y:S05]  /*ab50*/  BSYNC.RECONVERGENT B1 ;  /* 0x0000000000017941 */ /* 0x000fea0003800200 */
.L_x_3518:
        /* <DEDUP_REMOVED lines=101> */
.L_x_3525:
[----:B------:R-:W-:Y:S05]  /*b1b0*/  BSYNC.RECONVERGENT B0 ;  /* 0x0000000000007941 */ /* 0x000fea0003800200 */
.L_x_3524:
        /* <DEDUP_REMOVED lines=92> */
.L_x_3523:
[----:B------:R-:W-:Y:S05]  /*b780*/  BSYNC.RECONVERGENT B1 ;  /* 0x0000000000017941 */ /* 0x000fea0003800200 */
.L_x_3522:
        /* <DEDUP_REMOVED lines=103> */
.L_x_3529:
[----:B------:R-:W-:Y:S05]  /*be00*/  BSYNC.RECONVERGENT B0 ;  /* 0x0000000000007941 */ /* 0x000fea0003800200 */
.L_x_3528:
        /* <DEDUP_REMOVED lines=92> */
.L_x_3527:
[----:B------:R-:W-:Y:S05]  /*c3d0*/  BSYNC.RECONVERGENT B1 ;  /* 0x0000000000017941 */ /* 0x000fea0003800200 */
.L_x_3526:
        /* <DEDUP_REMOVED lines=103> */
.L_x_3533:
[----:B------:R-:W-:Y:S05]  /*ca50*/  BSYNC.RECONVERGENT B0 ;  /* 0x0000000000007941 */ /* 0x000fea0003800200 */
.L_x_3532:
        /* <DEDUP_REMOVED lines=92> */
.L_x_3531:
[----:B------:R-:W-:Y:S05]  /*d020*/  BSYNC.RECONVERGENT B1 ;  /* 0x0000000000017941 */ /* 0x000fea0003800200 */
.L_x_3530:
        /* <DEDUP_REMOVED lines=104> */
.L_x_3537:
[----:B------:R-:W-:Y:S05]  /*d6b0*/  BSYNC.RECONVERGENT B0 ;  /* 0x0000000000007941 */ /* 0x000fea0003800200 */
.L_x_3536:
        /* <DEDUP_REMOVED lines=90> */
.L_x_3535:
[----:B------:R-:W-:Y:S05]  /*dc60*/  BSYNC.RECONVERGENT B1 ;  /* 0x0000000000017941 */ /* 0x000fea0003800200 */
.L_x_3534:
[----:B------:R-:W5:Y:S08]  /*dc70*/  LDC R3, c[0x0][0x450] ;  /* 0x00011400ff037b82 */ /* 0x000f700000000800 */
[----:B------:R-:W1:Y:S01]  /*dc80*/  LDC R15, c[0x0][0x450] ;  /* 0x00011400ff0f7b82 */ /* 0x000e620000000800 */
[----:B-----5:R-:W-:Y:S05]  /*dc90*/  IMAD.U32 R3, R3, -0x40, RZ ;  /* 0xffffffc003037824 */ /* 0x020fea00078e00ff */
[C---:B------:R-:W-:Y:S02]  /*dca0*/  LEA R84, P1, R3.reuse, R84, 0x1 ;  /* 0x0000005403547211 */ /* 0x040fe400078208ff */
[C---:B------:R-:W-:Y:S02]  /*dcb0*/  LEA R82, P0, R3.reuse, R82, 0x1 ;  /* 0x0000005203527211 */ /* 0x040fe400078008ff */
[C---:B------:R-:W-:Y:S02]  /*dcc0*/  LEA.HI.X.SX32 R85, R3.reuse, R85, 0x1, P1 ;  /* 0x0000005503557211 */ /* 0x040fe400008f0eff */
[----:B-1----:R-:W-:Y:S09]  /*dcd0*/  LEA.HI.X.SX32 R83, R3, R83, 0x1, P0 ;  /* 0x0000005303537211 */ /* 0x002ff200000f0eff */
.L_x_3472:
[----:B------:R-:W-:Y:S05]  /*dce0*/  BSYNC.RECONVERGENT B2 ;  /* 0x0000000000027941 */ /* 0x000fea0003800200 */
.L_x_3456:
        /* <DEDUP_REMOVED lines=90> */
.L_x_3538:
[----:B------:R-:W-:Y:S02]  /*e290*/  IADD3 R80, P1, PT, R80, R87, RZ ;  /* 0x0000005750507210 */ /* 0x000fe40007f3e0ff */
[----:B------:R-:W-:Y:S03]  /*e2a0*/  IADD3 R12, P0, PT, R12, R89, RZ ;  /* 0x000000590c0c7210 */ /* 0x000fe60007f1e0ff */
[----:B------:R-:W-:Y:S02]  /*e2b0*/  IMAD.X R81, R81, 0x1, R86, P1 ;  /* 0x0000000151517824 */ /* 0x000fe400008e0656 */
[----:B------:R-:W-:Y:S01]  /*e2c0*/  IMAD.X R13, R13, 0x1, R88, P0 ;  /* 0x000000010d0d7824 */ /* 0x000fe200000e0658 */
[----:B------:R-:W-:Y:S07]  /*e2d0*/  @P2 BRA `(.L_x_3539) ;  /* 0xffffff48001c2947 */ /* 0x000fee000383ffff */
.L_x_3439:
        /* <DEDUP_REMOVED lines=28> */
[----:B-----5:R-:W-:Y:S01]  /*e4a0*/  LEA.HI.X R7, R39, R5, R37, 0x1, P0 ;  /* 0x0000000527077211 */ /* 0x020fe200000f0c25 */
        /* <DEDUP_REMOVED lines=14> */
.L_x_3543:
[----:B------:R-:W-:Y:S05]  /*e590*/  BSYNC.RECONVERGENT B0 ;  /* 0x0000000000007941 */ /* 0x000fea0003800200 */
.L_x_3542:
        /* <DEDUP_REMOVED lines=17> */
.L_x_3545:
[----:B------:R-:W-:Y:S05]  /*e6b0*/  BSYNC.RECONVERGENT B0 ;  /* 0x0000000000007941 */ /* 0x000fea0003800200 */
.L_x_3544:
        /* <DEDUP_REMOVED lines=17> */
.L_x_3547:
[----:B------:R-:W-:Y:S05]  /*e7d0*/  BSYNC.RECONVERGENT B0 ;  /* 0x0000000000007941 */ /* 0x000fea0003800200 */
.L_x_3546:
        /* <DEDUP_REMOVED lines=17> */
.L_x_3541:
        /* <DEDUP_REMOVED lines=29> */
[----:B-----5:R-:W-:Y:S02]  /*eac0*/  CS2R R6, SRZ ;  /* 0x0000000000067805 */ /* 0x020fe4000001ff00 */
        /* <DEDUP_REMOVED lines=51> */
.L_x_3555:
[----:B------:R-:W-:Y:S05]  /*ee00*/  BSYNC.RECONVERGENT B0 ;  /* 0x0000000000007941 */ /* 0x000fea0003800200 */
.L_x_3554:
[----:B-----5:R-:W-:Y:S01]  /*ee10*/  IMAD.MOV.U32 R6, RZ, RZ, R18 ;  /* 0x000000ffff067224 */ /* 0x020fe200078e0012 */
[----:B------:R-:W-:Y:S01]  /*ee20*/  MOV R4, R16 ;  /* 0x0000001000047202 */ /* 0x000fe20000000f00 */
[----:B------:R-:W-:Y:S01]  /*ee30*/  IMAD.MOV.U32 R7, RZ, RZ, R19 ;  /* 0x000000ffff077224 */ /* 0x000fe200078e0013 */
[----:B------:R-:W-:Y:S02]  /*ee40*/  MOV R5, R17 ;  /* 0x0000001100057202 */ /* 0x000fe40000000f00 */
.L_x_3553:
[----:B------:R-:W-:Y:S05]  /*ee50*/  BSYNC.RECONVERGENT B1 ;  /* 0x0000000000017941 */ /* 0x000fea0003800200 */
.L_x_3552:
        /* <DEDUP_REMOVED lines=13> */
[----:B------:R-:W-:Y:S02]  /*ef30*/  HADD2.F32 R28, -RZ, R19.H1_H1 ;  /* 0x30000013ff1c7230 */ /* 0x000fe40000004100 */
[--C-:B------:R-:W-:Y:S02]  /*ef40*/  HADD2.F32 R30, -RZ, R17.reuse.H0_H0 ;  /* 0x20000011ff1e7230 */ /* 0x100fe40000004100 */
[----:B------:R-:W-:-:S02]  /*ef50*/  HADD2.F32 R32, -RZ, R17.H1_H1 ;  /* 0x30000011ff207230 */ /* 0x000fc40000004100 */
[----:B--2---:R-:W-:Y:S02]  /*ef60*/  HADD2.F32 R24, -RZ, R19.H0_H0 ;  /* 0x20000013ff187230 */ /* 0x004fe40000004100 */
        /* <DEDUP_REMOVED lines=32> */
.L_x_3557:
[----:B------:R-:W-:Y:S05]  /*f170*/  BSYNC.RECONVERGENT B0 ;  /* 0x0000000000007941 */ /* 0x000fea0003800200 */
.L_x_3556:
[----:B-----5:R3:W-:Y:S02]  /*f180*/  STS.128 [R0+0x2000], R16 ;  /* 0x0020001000007388 */ /* 0x0207e40000000c00 */
.L_x_3551:
[----:B------:R-:W-:Y:S05]  /*f190*/  BSYNC.RECONVERGENT B2 ;  /* 0x0000000000027941 */ /* 0x000fea0003800200 */
.L_x_3550:
        /* <DEDUP_REMOVED lines=25> */
[----:B-----5:R-:W2:Y:S04]  /*f330*/  LDG.E.64 R6, desc[UR6][R32.64] ;  /* 0x0000000620067981 */ /* 0x020ea8000c1e1b00 */
[----:B------:R-:W4:Y:S01]  /*f340*/  LDG.E.64 R4, desc[UR6][R36.64] ;  /* 0x0000000624047981 */ /* 0x000f22000c1e1b00 */
[--C-:B------:R-:W-:Y:S02]  /*f350*/  HADD2.F32 R28, -RZ, R17.reuse.H0_H0 ;  /* 0x20000011ff1c7230 */ /* 0x100fe40000004100 */
[----:B------:R-:W-:Y:S02]  /*f360*/  HADD2.F32 R29, -RZ, R17.H1_H1 ;  /* 0x30000011ff1d7230 */ /* 0x000fe40000004100 */
[--C-:B------:R-:W-:Y:S01]  /*f370*/  HADD2.F32 R23, -RZ, R19.reuse.H1_H1 ;  /* 0x30000013ff177230 */ /* 0x100fe20000004100 */
[----:B------:R-:W-:Y:S01]  /*f380*/  MOV R25, R18 ;  /* 0x0000001200197202 */ /* 0x000fe20000000f00 */
[----:B------:R-:W-:-:S02]  /*f390*/  HADD2.F32 R30, -RZ, R19.H0_H0 ;  /* 0x20000013ff1e7230 */ /* 0x000fc40000004100 */
[----:B--2---:R-:W-:Y:S02]  /*f3a0*/  HADD2.F32 R20, -RZ, R7.H1_H1 ;  /* 0x30000007ff147230 */ /* 0x004fe40000004100 */
[----:B----4-:R-:W-:-:S03]  /*f3b0*/  HADD2.F32 R17, -RZ, R5.H1_H1 ;  /* 0x30000005ff117230 */ /* 0x010fc60000004100 */
[C---:B------:R-:W-:Y:S01]  /*f3c0*/  FMUL.FTZ R32, R23.reuse, R20 ;  /* 0x0000001417207220 */ /* 0x040fe20000410000 */
[----:B------:R-:W-:Y:S02]  /*f3d0*/  HADD2.F32 R18, -RZ, R4.H1_H1 ;  /* 0x30000004ff127230 */ /* 0x000fe40000004100 */
[--C-:B------:R-:W-:Y:S02]  /*f3e0*/  HADD2.F32 R21, -RZ, R6.reuse.H1_H1 ;  /* 0x30000006ff157230 */ /* 0x100fe40000004100 */
[-C--:B------:R-:W-:Y:S01]  /*f3f0*/  FMUL.FTZ R19, R23, R17.reuse ;  /* 0x0000001117137220 */ /* 0x080fe20000410000 */
[C---:B------:R-:W-:Y:S01]  /*f400*/  FFMA.FTZ R32, R30.reuse, R17, R32 ;  /* 0x000000111e207223 */ /* 0x040fe20000010020 */
        /* <DEDUP_REMOVED lines=13> */
[----:B------:R-:W-:Y:S01]  /*f4e0*/  FMUL.FTZ R23, R17, R6 ;  /* 0x0000000611177220 */ /* 0x000fe20000410000 */
[----:B------:R-:W-:Y:S02]  /*f4f0*/  HADD2.F32 R28, -RZ, R25.H0_H0 ;  /* 0x20000019ff1c7230 */ /* 0x000fe40000004100 */
        /* <DEDUP_REMOVED lines=8> */
[----:B------:R-:W-:Y:S02]  /*f580*/  MOV R17, R18 ;  /* 0x0000001200117202 */ /* 0x000fe40000000f00 */
[----:B------:R-:W-:-:S02]  /*f590*/  F2FP.F16.F32.PACK_AB R19, R32, R19 ;  /* 0x000000132013723e */ /* 0x000fc400000000ff */
[----:B------:R-:W-:Y:S02]  /*f5a0*/  F2FP.F16.F32.PACK_AB R16, R23, R16 ;  /* 0x000000101710723e */ /* 0x000fe400000000ff */
[----:B------:R-:W-:Y:S02]  /*f5b0*/  MOV R18, R20 ;  /* 0x0000001400127202 */ /* 0x000fe40000000f00 */
.L_x_3563:
[----:B------:R-:W-:Y:S05]  /*f5c0*/  BSYNC.RECONVERGENT B0 ;  /* 0x0000000000007941 */ /* 0x000fea0003800200 */
.L_x_3562:
[----:B-----5:R1:W-:Y:S02]  /*f5d0*/  STS.128 [R0+0x800], R16 ;  /* 0x0008001000007388 */ /* 0x0203e40000000c00 */
.L_x_3561:
[----:B------:R-:W-:Y:S05]  /*f5e0*/  BSYNC.RECONVERGENT B1 ;  /* 0x0000000000017941 */ /* 0x000fea0003800200 */
.L_x_3560:
        /* <DEDUP_REMOVED lines=15> */
[C---:B-----5:R-:W-:Y:S02]  /*f6e0*/  IADD3.X R7, PT, PT, R31.reuse, UR11, RZ, P1, !PT ;  /* 0x0000000b1f077c10 */ /* 0x060fe40008ffe4ff */
[----:B------:R-:W-:-:S04]  /*f6f0*/  IADD3.X R5, PT, PT, R31, UR9, RZ, P0, !PT ;  /* 0x000000091f057c10 */ /* 0x000fc800087fe4ff */
[----:B------:R-:W2:Y:S04]  /*f700*/  LDG.E.64 R6, desc[UR6][R6.64+0x40] ;  /* 0x0000400606067981 */ /* 0x000ea8000c1e1b00 */
[----:B------:R-:W3:Y:S01]  /*f710*/  LDG.E.64 R4, desc[UR6][R4.64+0x40] ;  /* 0x0000400604047981 */ /* 0x000ee2000c1e1b00 */
[----:B------:R-:W-:Y:S01]  /*f720*/  MOV R23, R18 ;  /* 0x0000001200177202 */ /* 0x000fe20000000f00 */
[----:B------:R-:W-:Y:S02]  /*f730*/  HADD2.F32 R21, -RZ, R19.H1_H1 ;  /* 0x30000013ff157230 */ /* 0x000fe40000004100 */
[--C-:B------:R-:W-:Y:S02]  /*f740*/  HADD2.F32 R25, -RZ, R17.reuse.H0_H0 ;  /* 0x20000011ff197230 */ /* 0x100fe40000004100 */
[----:B------:R-:W-:-:S02]  /*f750*/  HADD2.F32 R28, -RZ, R17.H1_H1 ;  /* 0x30000011ff1c7230 */ /* 0x000fc40000004100 */
[----:B------:R-:W-:Y:S02]  /*f760*/  HADD2.F32 R32, -RZ, R19.H0_H0 ;  /* 0x20000013ff207230 */ /* 0x000fe40000004100 */
[----:B--2---:R-:W-:Y:S02]  /*f770*/  HADD2.F32 R18, -RZ, R7.H1_H1 ;  /* 0x30000007ff127230 */ /* 0x004fe40000004100 */
[----:B---3--:R-:W-:-:S03]  /*f780*/  HADD2.F32 R15, -RZ, R5.H1_H1 ;  /* 0x30000005ff0f7230 */ /* 0x008fc60000004100 */
[CC--:B-1----:R-:W-:Y:S01]  /*f790*/  FMUL.FTZ R34, R21.reuse, R18.reuse ;  /* 0x0000001215227220 */ /* 0x0c2fe20000410000 */
[----:B------:R-:W-:Y:S02]  /*f7a0*/  HADD2.F32 R17, -RZ, R4.H1_H1 ;  /* 0x30000004ff117230 */ /* 0x000fe40000004100 */
[----:B------:R-:W-:Y:S01]  /*f7b0*/  FMUL.FTZ R19, R21, R15 ;  /* 0x0000000f15137220 */ /* 0x000fe20000410000 */
[--C-:B------:R-:W-:Y:S02]  /*f7c0*/  HADD2.F32 R20, -RZ, R6.reuse.H1_H1 ;  /* 0x30000006ff147230 */ /* 0x100fe40000004100 */
[----:B------:R-:W-:Y:S01]  /*f7d0*/  FMUL.FTZ R30, R28, R17 ;  /* 0x000000111c1e7220 */ /* 0x000fe20000410000 */
[C---:B------:R-:W-:Y:S01]  /*f7e0*/  FFMA.FTZ R34, R32.reuse, R15, R34 ;  /* 0x0000000f20227223 */ /* 0x040fe20000010022 */
[----:B------:R-:W-:Y:S01]  /*f7f0*/  FFMA.FTZ R19, R32, R18, -R19 ;  /* 0x0000001220137223 */ /* 0x000fe20000010813 */
[----:B------:R-:W-:Y:S02]  /*f800*/  HADD2.F32 R6, -RZ, R6.H0_H0 ;  /* 0x20000006ff067230 */ /* 0x000fe40000004100 */
[----:B------:R-:W-:-:S02]  /*f810*/  HADD2.F32 R15, -RZ, R16.H1_H1 ;  /* 0x30000010ff0f7230 */ /* 0x000fc40000004100 */
[----:B------:R-:W-:Y:S02]  /*f820*/  HADD2.F32 R4, -RZ, R4.H0_H0 ;  /* 0x20000004ff047230 */ /* 0x000fe40000004100 */
[----:B------:R-:W-:Y:S02]  /*f830*/  HADD2.F32 R5, -RZ, R5.H0_H0 ;  /* 0x20000005ff057230 */ /* 0x000fe40000004100 */
[----:B------:R-:W-:Y:S02]  /*f840*/  HADD2.F32 R18, -RZ, R23.H1_H1 ;  /* 0x30000017ff127230 */ /* 0x000fe40000004100 */
[-C--:B------:R-:W-:Y:S01]  /*f850*/  FMUL.FTZ R28, R28, R20.reuse ;  /* 0x000000141c1c7220 */ /* 0x080fe20000410000 */
[----:B------:R-:W-:Y:S02]  /*f860*/  HADD2.F32 R7, -RZ, R7.H0_H0 ;  /* 0x20000007ff077230 */ /* 0x000fe40000004100 */
[----:B------:R-:W-:Y:S01]  /*f870*/  FFMA.FTZ R30, R25, R20, -R30 ;  /* 0x00000014191e7223 */ /* 0x000fe2000001081e */
[----:B------:R-:W-:-:S02]  /*f880*/  HADD2.F32 R21, -RZ, R16.H0_H0 ;  /* 0x20000010ff157230 */ /* 0x000fc40000004100 */
[C---:B------:R-:W-:Y:S01]  /*f890*/  FMUL.FTZ R16, R15.reuse, R4 ;  /* 0x000000040f107220 */ /* 0x040fe20000410000 */
[----:B------:R-:W-:Y:S02]  /*f8a0*/  HADD2.F32 R20, -RZ, R23.H0_H0 ;  /* 0x20000017ff147230 */ /* 0x000fe40000004100 */
[-C--:B------:R-:W-:Y:S01]  /*f8b0*/  FMUL.FTZ R23, R15, R6.reuse ;  /* 0x000000060f177220 */ /* 0x080fe20000410000 */
[C---:B------:R-:W-:Y:S01]  /*f8c0*/  FMUL.FTZ R15, R18.reuse, R5 ;  /* 0x00000005120f7220 */ /* 0x040fe20000410000 */
[----:B------:R-:W-:Y:S01]  /*f8d0*/  FMUL.FTZ R18, R18, R7 ;  /* 0x0000000712127220 */ /* 0x000fe20000410000 */
[----:B------:R-:W-:Y:S01]  /*f8e0*/  FFMA.FTZ R17, R25, R17, R28 ;  /* 0x0000001119117223 */ /* 0x000fe2000001001c */
        /* <DEDUP_REMOVED lines=8> */
.L_x_3565:
[----:B------:R-:W-:Y:S05]  /*f970*/  BSYNC.RECONVERGENT B0 ;  /* 0x0000000000007941 */ /* 0x000fea0003800200 */
.L_x_3564:
[----:B-----5:R3:W-:Y:S02]  /*f980*/  STS.128 [R0+0x2800], R16 ;  /* 0x0028001000007388 */ /* 0x0207e40000000c00 */
.L_x_3559:
[----:B------:R-:W-:Y:S05]  /*f990*/  BSYNC.RECONVERGENT B2 ;  /* 0x0000000000027941 */ /* 0x000fea0003800200 */
.L_x_3558:
[----:B------:R-:W-:Y:S01]  /*f9a0*/  IADD3 R30, PT, PT, R132, 0x20, RZ ;  /* 0x00000020841e7810 */ /* 0x000fe20007ffe0ff */
[----:B------:R-:W-:Y:S03]  /*f9b0*/  BSSY.RECONVERGENT B2, `(.L_x_3566) ;  /* 0x000007e000027945 */ /* 0x000fe60003800200 */
[----:B------:R-:W-:-:S13]  /*f9c0*/  ISETP.GE.AND P0, PT, R30, R13, PT ;  /* 0x0000000d1e00720c */ /* 0x000fda0003f06270 */
[----:B------:R-:W-:Y:S05]  /*f9d0*/  @P0 BRA `(.L_x_3567) ;  /* 0x0000000400ec0947 */ /* 0x000fea0003800000 */
[----:B------:R-:W1:Y:S01]  /*f9e0*/  LDC R20, c[0x0][0x440] ;  /* 0x00011000ff147b82 */ /* 0x000e620000000800 */
[----:B------:R-:W-:Y:S01]  /*f9f0*/  LEA R36, P1, R2, R26, 0x6 ;  /* 0x0000001a02247211 */ /* 0x000fe200078230ff */
[----:B------:R-:W-:Y:S01]  /*fa00*/  BSSY.RECONVERGENT B1, `(.L_x_3568) ;  /* 0x000003e000017945 */ /* 0x000fe20003800200 */
[----:B------:R-:W-:Y:S02]  /*fa10*/  IMAD.SHL.U32 R15, R14, 0x20, RZ ;  /* 0x000000200e0f7824 */ /* 0x000fe400078e00ff */
        /* <DEDUP_REMOVED lines=20> */
[----:B------:R-:W-:Y:S01]  /*fb60*/  MOV R25, R18 ;  /* 0x0000001200197202 */ /* 0x000fe20000000f00 */
        /* <DEDUP_REMOVED lines=37> */
.L_x_3571:
[----:B------:R-:W-:Y:S05]  /*fdc0*/  BSYNC.RECONVERGENT B0 ;  /* 0x0000000000007941 */ /* 0x000fea0003800200 */
.L_x_3570:
[----:B-----5:R1:W-:Y:S02]  /*fdd0*/  STS.128 [R0+0x1000], R16 ;  /* 0x0010001000007388 */ /* 0x0203e40000000c00 */
.L_x_3569:
[----:B------:R-:W-:Y:S05]  /*fde0*/  BSYNC.RECONVERGENT B1 ;  /* 0x0000000000017941 */ /* 0x000fea0003800200 */
.L_x_3568:
        /* <DEDUP_REMOVED lines=56> */
.L_x_3573:
[----:B------:R-:W-:Y:S05]  /*10170*/  BSYNC.RECONVERGENT B0 ;  /* 0x0000000000007941 */ /* 0x000fea0003800200 */
.L_x_3572:
[----:B-----5:R3:W-:Y:S02]  /*10180*/  STS.128 [R0+0x3000], R16 ;  /* 0x0030001000007388 */ /* 0x0207e40000000c00 */
.L_x_3567:
[----:B------:R-:W-:Y:S05]  /*10190*/  BSYNC.RECONVERGENT B2 ;  /* 0x0000000000027941 */ /* 0x000fea0003800200 */
.L_x_3566:
[----:B-1-3--:R-:W-:-:S04]  /*101a0*/  IADD3 R36, PT, PT, R132, 0x30, RZ ;  /* 0x0000003084247810 */ /* 0x00afc80007ffe0ff */
[----:B------:R-:W-:-:S13]  /*101b0*/  ISETP.GE.AND P0, PT, R36, R13, PT ;  /* 0x0000000d2400720c */ /* 0x000fda0003f06270 */
[----:B------:R-:W-:Y:S05]  /*101c0*/  @P0 BRA `(.L_x_3548) ;  /* 0x0000003400c40947 */ /* 0x000fea0003800000 */
[----:B--2---:R-:W1:Y:S01]  /*101d0*/  LDC R6, c[0x0][0x440] ;  /* 0x00011000ff067b82 */ /* 0x004e620000000800 */
[----:B------:R-:W-:Y:S01]  /*101e0*/  IMAD R3, R3, 0x60, RZ ;  /* 0x0000006003037824 */ /* 0x000fe200078e02ff */
[----:B------:R-:W-:Y:S01]  /*101f0*/  BSSY.RECONVERGENT B1, `(.L_x_3574) ;  /* 0x000003e000017945 */ /* 0x000fe20003800200 */
[----:B------:R-:W-:-:S04]  /*10200*/  IMAD.WIDE.U32 R32, R2, 0x60, R26 ;  /* 0x0000006002207825 */ /* 0x000fc800078e001a */
[----:B-----5:R-:W-:Y:S01]  /*10210*/  IMAD R7, R14, 0x30, RZ ;  /* 0x000000300e077824 */ /* 0x020fe200078e02ff */
        /* <DEDUP_REMOVED lines=19> */
[----:B------:R-:W4:Y:S01]  /*10350*/  LDG.E.64 R4, desc[UR6][R26.64] ;  /* 0x000000061a047981 */ /* 0x000f22000c1e1b00 */
[----:B-----5:R-:W-:Y:S01]  /*10360*/  MOV R20, R18 ;  /* 0x0000001200147202 */ /* 0x020fe20000000f00 */
[--C-:B------:R-:W-:Y:S02]  /*10370*/  HADD2.F32 R21, -RZ, R17.reuse.H0_H0 ;  /* 0x20000011ff157230 */ /* 0x100fe40000004100 */
[----:B------:R-:W-:Y:S02]  /*10380*/  HADD2.F32 R25, -RZ, R17.H1_H1 ;  /* 0x30000011ff197230 */ /* 0x000fe40000004100 */
[----:B------:R-:W-:-:S02]  /*10390*/  HADD2.F32 R18, -RZ, R19.H1_H1 ;  /* 0x30000013ff127230 */ /* 0x000fc40000004100 */
[----:B------:R-:W-:Y:S02]  /*103a0*/  HADD2.F32 R23, -RZ, R19.H0_H0 ;  /* 0x20000013ff177230 */ /* 0x000fe40000004100 */
        /* <DEDUP_REMOVED lines=18> */
[----:B------:R-:W-:Y:S02]  /*104d0*/  HADD2.F32 R5, -RZ, R5.H0_H0 ;  /* 0x20000005ff057230 */ /* 0x000fe40000004100 */
        /* <DEDUP_REMOVED lines=13> */
.L_x_3577:
[----:B------:R-:W-:Y:S05]  /*105b0*/  BSYNC.RECONVERGENT B0 ;  /* 0x0000000000007941 */ /* 0x000fea0003800200 */
.L_x_3576:
[----:B-----5:R3:W-:Y:S02]  /*105c0*/  STS.128 [R0+0x1800], R16 ;  /* 0x0018001000007388 */ /* 0x0207e40000000c00 */
.L_x_3575:
[----:B------:R-:W-:Y:S05]  /*105d0*/  BSYNC.RECONVERGENT B1 ;  /* 0x0000000000017941 */ /* 0x000fea0003800200 */
.L_x_3574:
        /* <DEDUP_REMOVED lines=56> */
.L_x_3579:
[----:B------:R-:W-:Y:S05]  /*10960*/  BSYNC.RECONVERGENT B0 ;  /* 0x0000000000007941 */ /* 0x000fea0003800200 */
.L_x_3578:
[----:B-----5:R1:W-:Y:S01]  /*10970*/  STS.128 [R0+0x3800], R16 ;  /* 0x0038001000007388 */ /* 0x0203e20000000c00 */
[----:B------:R-:W-:Y:S05]  /*10980*/  BRA `(.L_x_3548) ;  /* 0x0000002c00d47947 */ /* 0x000fea0003800000 */
.L_x_3549:
        /* <DEDUP_REMOVED lines=12> */
[----:B-----5:R-:W-:Y:S02]  /*10a50*/  CS2R R6, SRZ ;  /* 0x0000000000067805 */ /* 0x020fe4000001ff00 */
        /* <DEDUP_REMOVED lines=86> */
.L_x_3585:
[----:B------:R-:W-:Y:S05]  /*10fc0*/  BSYNC.RECONVERGENT B0 ;  /* 0x0000000000007941 */ /* 0x000fea0003800200 */
.L_x_3584:
[----:B-1---5:R-:W-:Y:S01]  /*10fd0*/  IMAD.MOV.U32 R6, RZ, RZ, R34 ;  /* 0x000000ffff067224 */ /* 0x022fe200078e0022 */
[----:B------:R-:W-:Y:S01]  /*10fe0*/  MOV R4, R32 ;  /* 0x0000002000047202 */ /* 0x000fe20000000f00 */
[----:B------:R-:W-:Y:S01]  /*10ff0*/  IMAD.MOV.U32 R7, RZ, RZ, R35 ;  /* 0x000000ffff077224 */ /* 0x000fe200078e0023 */
[----:B------:R-:W-:Y:S02]  /*11000*/  MOV R5, R33 ;  /* 0x0000002100057202 */ /* 0x000fe40000000f00 */
.L_x_3583:
[----:B------:R-:W-:Y:S05]  /*11010*/  BSYNC.RECONVERGENT B1 ;  /* 0x0000000000017941 */ /* 0x000fea0003800200 */
.L_x_3582:
        /* <DEDUP_REMOVED lines=88> */
.L_x_3587:
[----:B------:R-:W-:Y:S05]  /*115a0*/  BSYNC.RECONVERGENT B0 ;  /* 0x0000000000007941 */ /* 0x000fea0003800200 */
.L_x_3586:
[----:B-----5:R2:W-:Y:S02]  /*115b0*/  STS.128 [R0+0x2000], R32 ;  /* 0x0020002000007388 */ /* 0x0205e40000000c00 */
.L_x_3581:
[----:B------:R-:W-:Y:S05]  /*115c0*/  BSYNC.RECONVERGENT B2 ;  /* 0x0000000000027941 */ /* 0x000fea0003800200 */
.L_x_3580:
        /* <DEDUP_REMOVED lines=22> */
[----:B-----5:R-:W-:Y:S02]  /*11730*/  IADD3.X R7, PT, PT, R4, R21, R6, P2, P1 ;  /* 0x0000001504077210 */ /* 0x020fe400017e2406 */
        /* <DEDUP_REMOVED lines=11> */
[----:B------:R-:W-:Y:S01]  /*117f0*/  MOV R38, R34 ;  /* 0x0000002200267202 */ /* 0x000fe20000000f00 */
        /* <DEDUP_REMOVED lines=60> */
.L_x_3593:
[----:B------:R-:W-:Y:S05]  /*11bc0*/  BSYNC.RECONVERGENT B0 ;  /* 0x0000000000007941 */ /* 0x000fea0003800200 */
.L_x_3592:
[----:B-----5:R4:W-:Y:S02]  /*11bd0*/  STS.128 [R0+0x800], R32 ;  /* 0x0008002000007388 */ /* 0x0209e40000000c00 */
.L_x_3591:
[----:B------:R-:W-:Y:S05]  /*11be0*/  BSYNC.RECONVERGENT B1 ;  /* 0x0000000000017941 */ /* 0x000fea0003800200 */
.L_x_3590:
        /* <DEDUP_REMOVED lines=22> */
[----:B-----5:R-:W3:Y:S01]  /*11d50*/  LDG.E.128 R4, desc[UR6][R4.64+0x80] ;  /* 0x0000800604047981 */ /* 0x020ee2000c1e1d00 */
        /* <DEDUP_REMOVED lines=63> */
.L_x_3595:
[----:B------:R-:W-:Y:S05]  /*12150*/  BSYNC.RECONVERGENT B0 ;  /* 0x0000000000007941 */ /* 0x000fea0003800200 */
.L_x_3594:
[----:B-----5:R4:W-:Y:S02]  /*12160*/  STS.128 [R0+0x2800], R32 ;  /* 0x0028002000007388 */ /* 0x0209e40000000c00 */
.L_x_3589:
[----:B------:R-:W-:Y:S05]  /*12170*/  BSYNC.RECONVERGENT B2 ;  /* 0x0000000000027941 */ /* 0x000fea0003800200 */
.L_x_3588:
        /* <DEDUP_REMOVED lines=96> */
.L_x_3601:
[----:B------:R-:W-:Y:S05]  /*12780*/  BSYNC.RECONVERGENT B0 ;  /* 0x0000000000007941 */ /* 0x000fea0003800200 */
.L_x_3600:
[----:B-----5:R1:W-:Y:S02]  /*12790*/  STS.128 [R0+0x1000], R32 ;  /* 0x0010002000007388 */ /* 0x0203e40000000c00 */
.L_x_3599:
[----:B------:R-:W-:Y:S05]  /*127a0*/  BSYNC.RECONVERGENT B1 ;  /* 0x0000000000017941 */ /* 0x000fea0003800200 */
.L_x_3598:
        /* <DEDUP_REMOVED lines=22> */
[----:B-----5:R-:W1:Y:S01]  /*12910*/  LDG.E.128 R4, desc[UR6][R4.64+0x80] ;  /* 0x0000800604047981 */ /* 0x020e62000c1e1d00 */
[----:B--2---:R-:W-:-:S04]  /*12920*/  IADD3 R12, P1, PT, R12, UR8, RZ ;  /* 0x000000080c0c7c10 */ /* 0x004fc8000ff3e0ff */
[----:B------:R-:W-:-:S06]  /*12930*/  IADD3.X R13, PT, PT, R13, UR9, RZ, P1, !PT ;  /* 0x000000090d0d7c10 */ /* 0x000fcc0008ffe4ff */
[----:B------:R-:W2:Y:S01]  /*12940*/  LDG.E.128 R12, desc[UR6][R12.64+0x80] ;  /* 0x000080060c0c7981 */ /* 0x000ea2000c1e1d00 */
[--C-:B----4-:R-:W-:Y:S02]  /*12950*/  HADD2.F32 R31, -RZ, R16.reuse.H0_H0 ;  /* 0x20000010ff1f7230 */ /* 0x110fe40000004100 */
[----:B------:R-:W-:Y:S02]  /*12960*/  HADD2.F32 R36, -RZ, R16.H1_H1 ;  /* 0x30000010ff247230 */ /* 0x000fe40000004100 */
[--C-:B------:R-:W-:Y:S02]  /*12970*/  HADD2.F32 R16, -RZ, R17.reuse.H0_H0 ;  /* 0x20000011ff107230 */ /* 0x100fe40000004100 */
[----:B------:R-:W-:Y:S02]  /*12980*/  HADD2.F32 R37, -RZ, R17.H1_H1 ;  /* 0x30000011ff257230 */ /* 0x000fe40000004100 */
[--C-:B-1----:R-:W-:Y:S02]  /*12990*/  HADD2.F32 R40, -RZ, R4.reuse.H0_H0 ;  /* 0x20000004ff287230 */ /* 0x102fe40000004100 */
        /* <DEDUP_REMOVED lines=21> */
[----:B------:R-:W-:Y:S02]  /*12af0*/  HADD2.F32 R39, -RZ, R32.H1_H1 ;  /* 0x30000020ff277230 */ /* 0x000fe40000004100 */
        /* <DEDUP_REMOVED lines=33> */
.L_x_3603:
[----:B------:R-:W-:Y:S05]  /*12d10*/  BSYNC.RECONVERGENT B0 ;  /* 0x0000000000007941 */ /* 0x000fea0003800200 */
.L_x_3602:
[----:B-----5:R4:W-:Y:S02]  /*12d20*/  STS.128 [R0+0x3000], R32 ;  /* 0x0030002000007388 */ /* 0x0209e40000000c00 */
.L_x_3597:
[----:B------:R-:W-:Y:S05]  /*12d30*/  BSYNC.RECONVERGENT B2 ;  /* 0x0000000000027941 */ /* 0x000fea0003800200 */
.L_x_3596:
        /* <DEDUP_REMOVED lines=57> */
[--C-:B------:R-:W-:Y:S02]  /*130d0*/  HADD2.F32 R19, -RZ, R32.reuse.H1_H1 ;  /* 0x30000020ff137230 */ /* 0x100fe40000004100 */
        /* <DEDUP_REMOVED lines=37> */
.L_x_3607:
[----:B------:R-:W-:Y:S05]  /*13330*/  BSYNC.RECONVERGENT B0 ;  /* 0x0000000000007941 */ /* 0x000fea0003800200 */
.L_x_3606:
[----:B-----5:R4:W-:Y:S02]  /*13340*/  STS.128 [R0+0x1800], R32 ;  /* 0x0018002000007388 */ /* 0x0209e40000000c00 */
.L_x_3605:
[----:B------:R-:W-:Y:S05]  /*13350*/  BSYNC.RECONVERGENT B1 ;  /* 0x0000000000017941 */ /* 0x000fea0003800200 */
.L_x_3604:
        /* <DEDUP_REMOVED lines=22> */
[----:B-----5:R-:W3:Y:S01]  /*134c0*/  LDG.E.128 R4, desc[UR6][R4.64+0x80] ;  /* 0x0000800604047981 */ /* 0x020ee2000c1e1d00 */
        /* <DEDUP_REMOVED lines=19> */
[--C-:B------:R-:W-:Y:S02]  /*13600*/  HADD2.F32 R2, -RZ, R16.reuse.H0_H0 ;  /* 0x20000010ff027230 */ /* 0x100fe40000004100 */
[----:B------:R-:W-:Y:S01]  /*13610*/  @!P0 FADD.FTZ R27, -R27, -RZ ;  /* 0x800000ff1b1b8221 */ /* 0x000fe20000010100 */
[----:B------:R-:W-:Y:S02]  /*13620*/  HADD2.F32 R3, -RZ, R17.H0_H0 ;  /* 0x20000011ff037230 */ /* 0x000fe40000004100 */
[----:B------:R-:W-:Y:S01]  /*13630*/  @!P0 FADD.FTZ R6, -R6, -RZ ;  /* 0x800000ff06068221 */ /* 0x000fe20000010100 */
[----:B------:R-:W-:Y:S02]  /*13640*/  HADD2.F32 R25, -RZ, R7.H0_H0 ;  /* 0x20000007ff197230 */ /* 0x000fe40000004100 */
[----:B------:R-:W-:Y:S01]  /*13650*/  FMUL.FTZ R2, R2, R19 ;  /* 0x0000001302027220 */ /* 0x000fe20000410000 */
[----:B------:R-:W-:-:S02]  /*13660*/  HADD2.F32 R16, -RZ, R16.H1_H1 ;  /* 0x30000010ff107230 */ /* 0x000fc40000004100 */
[----:B------:R-:W-:Y:S01]  /*13670*/  FMUL.FTZ R3, R3, R4 ;  /* 0x0000000403037220 */ /* 0x000fe20000410000 */
[----:B------:R-:W-:Y:S02]  /*13680*/  HADD2.F32 R17, -RZ, R17.H1_H1 ;  /* 0x30000011ff117230 */ /* 0x000fe40000004100 */
[----:B------:R-:W-:Y:S01]  /*13690*/  @!P0 FADD.FTZ R25, -R25, -RZ ;  /* 0x800000ff19198221 */ /* 0x000fe20000010100 */
[----:B------:R-:W-:Y:S01]  /*136a0*/  FMUL.FTZ R8, R8, R5 ;  /* 0x0000000508087220 */ /* 0x000fe20000410000 */
[----:B------:R-:W-:Y:S01]  /*136b0*/  FMUL.FTZ R21, R21, R6 ;  /* 0x0000000615157220 */ /* 0x000fe20000410000 */
[--C-:B--2---:R-:W-:Y:S02]  /*136c0*/  HADD2.F32 R4, -RZ, R12.reuse.H0_H0 ;  /* 0x2000000cff047230 */ /* 0x104fe40000004100 */
[----:B------:R-:W-:Y:S01]  /*136d0*/  FMUL.FTZ R16, R16, R23 ;  /* 0x0000001710107220 */ /* 0x000fe20000410000 */
[----:B------:R-:W-:Y:S02]  /*136e0*/  HADD2.F32 R19, -RZ, R12.H1_H1 ;  /* 0x3000000cff137230 */ /* 0x000fe40000004100 */
[----:B------:R-:W-:Y:S01]  /*136f0*/  FMUL.FTZ R17, R17, R22 ;  /* 0x0000001611117220 */ /* 0x000fe20000410000 */
[----:B------:R-:W-:-:S02]  /*13700*/  HADD2.F32 R5, -RZ, R32.H0_H0 ;  /* 0x20000020ff057230 */ /* 0x000fc40000004100 */
[----:B------:R-:W-:Y:S01]  /*13710*/  FMUL.FTZ R18, R18, R25 ;  /* 0x0000001912127220 */ /* 0x000fe20000410000 */
[----:B------:R-:W-:Y:S02]  /*13720*/  HADD2.F32 R7, -RZ, R32.H1_H1 ;  /* 0x30000020ff077230 */ /* 0x000fe40000004100 */
[----:B------:R-:W-:Y:S01]  /*13730*/  FMUL.FTZ R20, R20, R27 ;  /* 0x0000001b14147220 */ /* 0x000fe20000410000 */
[----:B------:R-:W-:Y:S02]  /*13740*/  HADD2.F32 R6, -RZ, R33.H0_H0 ;  /* 0x20000021ff067230 */ /* 0x000fe40000004100 */
[----:B------:R-:W-:Y:S01]  /*13750*/  FFMA.FTZ R2, R5, R4, R2 ;  /* 0x0000000405027223 */ /* 0x000fe20000010002 */
[--C-:B------:R-:W-:Y:S02]  /*13760*/  HADD2.F32 R12, -RZ, R13.reuse.H0_H0 ;  /* 0x2000000dff0c7230 */ /* 0x100fe40000004100 */
[----:B------:R-:W-:Y:S01]  /*13770*/  FFMA.FTZ R7, R7, R19, R16 ;  /* 0x0000001307077223 */ /* 0x000fe20000010010 */
[----:B------:R-:W-:-:S02]  /*13780*/  HADD2.F32 R22, -RZ, R13.H1_H1 ;  /* 0x3000000dff167230 */ /* 0x000fc40000004100 */
[--C-:B------:R-:W-:Y:S02]  /*13790*/  HADD2.F32 R13, -RZ, R14.reuse.H0_H0 ;  /* 0x2000000eff0d7230 */ /* 0x100fe40000004100 */
[----:B------:R-:W-:Y:S01]  /*137a0*/  FFMA.FTZ R3, R6, R12, R3 ;  /* 0x0000000c06037223 */ /* 0x000fe20000010003 */
[----:B------:R-:W-:Y:S01]  /*137b0*/  HADD2.F32 R25, -RZ, R14.H1_H1 ;  /* 0x3000000eff197230 */ /* 0x000fe20000004100 */
[----:B------:R-:W-:Y:S01]  /*137c0*/  F2FP.F16.F32.PACK_AB R32, R7, R2 ;  /* 0x000000020720723e */ /* 0x000fe200000000ff */
[--C-:B------:R-:W-:Y:S02]  /*137d0*/  HADD2.F32 R23, -RZ, R15.reuse.H0_H0 ;  /* 0x2000000fff177230 */ /* 0x100fe40000004100 */
        /* <DEDUP_REMOVED lines=11> */
[----:B------:R-:W-:-:S02]  /*13890*/  FFMA.FTZ R6, R6, R14, R21 ;  /* 0x0000000e06067223 */ /* 0x000fc40000010015 */
[----:B------:R-:W-:-:S03]  /*138a0*/  F2FP.F16.F32.PACK_AB R34, R20, R5 ;  /* 0x000000051422723e */ /* 0x000fc600000000ff */
[----:B------:R-:W-:-:S03]  /*138b0*/  F2FP.F16.F32.PACK_AB R35, R6, R15 ;  /* 0x0000000f0623723e */ /* 0x000fc600000000ff */
.L_x_3609:
[----:B------:R-:W-:Y:S05]  /*138c0*/  BSYNC.RECONVERGENT B0 ;  /* 0x0000000000007941 */ /* 0x000fea0003800200 */
.L_x_3608:
[----:B-----5:R4:W-:Y:S02]  /*138d0*/  STS.128 [R0+0x3800], R32 ;  /* 0x0038002000007388 */ /* 0x0209e40000000c00 */
.L_x_3548:
[----:B------:R-:W-:Y:S05]  /*138e0*/  BSYNC.RECONVERGENT B3 ;  /* 0x0000000000037941 */ /* 0x000fea0003800200 */
.L_x_3540:
[----:B------:R-:W4:Y:S01]  /*138f0*/  LDC.64 R134, c[0x0][0x3b8] ;  /* 0x0000ee00ff867b82 */ /* 0x000f220000000a00 */
[----:B-123--:R-:W-:Y:S01]  /*13900*/  IMAD.IADD R5, R63, 0x1, -R74 ;  /* 0x000000013f057824 */ /* 0x00efe200078e0a4a */
[----:B------:R-:W-:Y:S01]  /*13910*/  BSSY.RECONVERGENT B0, `(.L_x_3610) ;  /* 0x0000019000007945 */ /* 0x000fe20003800200 */
[C---:B------:R-:W-:Y:S02]  /*13920*/  VIADD R8, R132.reuse, 0x40 ;  /* 0x0000004084087836 */ /* 0x040fe40000000000 */
[C---:B------:R-:W-:Y:S01]  /*13930*/  VIADD R6, R132.reuse, 0x50 ;  /* 0x0000005084067836 */ /* 0x040fe20000000000 */
[-C--:B------:R-:W-:Y:S02]  /*13940*/  ISETP.GE.AND P6, PT, R132, R5.reuse, PT ;  /* 0x000000058400720c */ /* 0x080fe40003fc6270 */
[----:B------:R-:W1:Y:S01]  /*13950*/  LDC.64 R2, c[0x0][0x538] ;  /* 0x00014e00ff027b82 */ /* 0x000e620000000a00 */
[-C--:B------:R-:W-:Y:S02]  /*13960*/  ISETP.GE.AND P0, PT, R24, R5.reuse, PT ;  /* 0x000000051800720c */ /* 0x080fe40003f06270 */
[----:B------:R-:W-:-:S02]  /*13970*/  ISETP.GE.AND P5, PT, R30, R5, PT ;  /* 0x000000051e00720c */ /* 0x000fc40003fa6270 */
[-C--:B------:R-:W-:Y:S02]  /*13980*/  ISETP.GE.AND P4, PT, R36, R5.reuse, PT ;  /* 0x000000052400720c */ /* 0x080fe40003f86270 */
[----:B------:R-:W-:-:S04]  /*13990*/  ISETP.GE.AND P3, PT, R8, R5, PT ;  /* 0x000000050800720c */ /* 0x000fc80003f66270 */
[----:B------:R-:W-:Y:S06]  /*139a0*/  @P6 BRA `(.L_x_3611) ;  /* 0x00000000003c6947 */ /* 0x000fec0003800000 */
        /* <DEDUP_REMOVED lines=15> */
.L_x_3611:
[----:B------:R-:W-:Y:S05]  /*13aa0*/  BSYNC.RECONVERGENT B0 ;  /* 0x0000000000007941 */ /* 0x000fea0003800200 */
.L_x_3610:
[C---:B--2---:R-:W-:Y:S01]  /*13ab0*/  LEA R12, P1, R71.reuse, R208, 0x1 ;  /* 0x000000d0470c7211 */ /* 0x044fe200078208ff */
        /* <DEDUP_REMOVED lines=18> */
.L_x_3613:
[----:B------:R-:W-:Y:S05]  /*13be0*/  BSYNC.RECONVERGENT B0 ;  /* 0x0000000000007941 */ /* 0x000fea0003800200 */
.L_x_3612:
[----:B------:R-:W-:Y:S04]  /*13bf0*/  BSSY.RECONVERGENT B0, `(.L_x_3614) ;  /* 0x0000013000007945 */ /* 0x000fe80003800200 */
[----:B------:R-:W-:Y:S05]  /*13c00*/  @P5 BRA `(.L_x_3615) ;  /* 0x0000000000445947 */ /* 0x000fea0003800000 */
[----:B------:R-:W3:Y:S01]  /*13c10*/  LDCU UR8, c[0x0][0x440] ;  /* 0x00008800ff0877ac */ /* 0x000ee20008000800 */
[----:B----4-:R-:W-:-:S04]  /*13c20*/  IMAD.WIDE.U32 R14, R134, 0x20, RZ ;  /* 0x00000020860e7825 */ /* 0x010fc800078e00ff */
[----:B-----5:R-:W-:Y:S01]  /*13c30*/  IMAD.SHL.U32 R7, R135, 0x20, RZ ;  /* 0x0000002087077824 */ /* 0x020fe200078e00ff */
        /* <DEDUP_REMOVED lines=14> */
.L_x_3615:
[----:B------:R-:W-:Y:S05]  /*13d20*/  BSYNC.RECONVERGENT B0 ;  /* 0x0000000000007941 */ /* 0x000fea0003800200 */
.L_x_3614:
[----:B------:R-:W-:Y:S01]  /*13d30*/  BSSY.RECONVERGENT B0, `(.L_x_3616) ;  /* 0x0000013000007945 */ /* 0x000fe20003800200 */
[----:B------:R-:W-:Y:S02]  /*13d40*/  ISETP.GE.AND P0, PT, R4, R5, PT ;  /* 0x000000050400720c */ /* 0x000fe40003f06270 */
[----:B------:R-:W-:Y:S01]  /*13d50*/  IADD3 R132, PT, PT, R132, 0x70, RZ ;  /* 0x0000007084847810 */ /* 0x000fe20007ffe0ff */
[----:B------:R-:W-:Y:S05]  /*13d60*/  @P4 BRA `(.L_x_3617) ;  /* 0x00000000003c4947 */ /* 0x000fea0003800000 */
[----:B------:R-:W1:Y:S01]  /*13d70*/  LDCU UR8, c[0x0][0x440] ;  /* 0x00008800ff0877ac */ /* 0x000e620008000800 */
[----:B---34-:R-:W-:-:S04]  /*13d80*/  LEA R14, P5, R134, R12, 0x6 ;  /* 0x0000000c860e7211 */ /* 0x018fc800078a30ff */
        /* <DEDUP_REMOVED lines=13> */
.L_x_3617:
[----:B------:R-:W-:Y:S05]  /*13e60*/  BSYNC.RECONVERGENT B0 ;  /* 0x0000000000007941 */ /* 0x000fea0003800200 */
.L_x_3616:
[----:B------:R-:W-:Y:S01]  /*13e70*/  BSSY.RECONVERGENT B0, `(.L_x_3618) ;  /* 0x0000015000007945 */ /* 0x000fe20003800200 */
[----:B------:R-:W-:-:S03]  /*13e80*/  ISETP.GE.AND P1, PT, R132, R5, PT ;  /* 0x000000058400720c */ /* 0x000fc60003f26270 */
[----:B------:R-:W-:Y:S10]  /*13e90*/  @P3 BRA `(.L_x_3619) ;  /* 0x0000000000483947 */ /* 0x000ff40003800000 */
[----:B------:R-:W2:Y:S01]  /*13ea0*/  LDCU UR8, c[0x0][0x440] ;  /* 0x00008800ff0877ac */ /* 0x000ea20008000800 */
[----:B-1-3--:R-:W-:Y:S01]  /*13eb0*/  MOV R14, R12 ;  /* 0x0000000c000e7202 */ /* 0x00afe20000000f00 */
[----:B----45:R-:W-:Y:S01]  /*13ec0*/  IMAD R7, R135, 0x60, RZ ;  /* 0x0000006087077824 */ /* 0x030fe200078e02ff */
[----:B------:R-:W-:-:S03]  /*13ed0*/  MOV R15, R13 ;  /* 0x0000000d000f7202 */ /* 0x000fc60000000f00 */
[----:B------:R-:W-:-:S05]  /*13ee0*/  IMAD.WIDE.U32 R14, R134, 0x60, R14 ;  /* 0x00000060860e7825 */ /* 0x000fca00078e000e */
        /* <DEDUP_REMOVED lines=13> */
.L_x_3619:
[----:B------:R-:W-:Y:S05]  /*13fc0*/  BSYNC.RECONVERGENT B0 ;  /* 0x0000000000007941 */ /* 0x000fea0003800200 */
.L_x_3618:
[----:B------:R-:W-:Y:S04]  /*13fd0*/  BSSY.RECONVERGENT B0, `(.L_x_3620) ;  /* 0x0000011000007945 */ /* 0x000fe80003800200 */
[----:B------:R-:W-:Y:S05]  /*13fe0*/  @P2 BRA `(.L_x_3621) ;  /* 0x00000000003c2947 */ /* 0x000fea0003800000 */
[----:B------:R-:W2:Y:S01]  /*13ff0*/  LDCU UR8, c[0x0][0x440] ;  /* 0x00008800ff0877ac */ /* 0x000ea20008000800 */
[----:B-1-34-:R-:W-:-:S04]  /*14000*/  LEA R14, P4, R134, R12, 0x7 ;  /* 0x0000000c860e7211 */ /* 0x01afc800078838ff */
[----:B------:R-:W-:Y:S02]  /*14010*/  LEA.HI.X R15, R134, R13, R135, 0x7, P4 ;  /* 0x0000000d860f7211 */ /* 0x000fe400020f3c87 */
        /* <DEDUP_REMOVED lines=12> */
.L_x_3621:
[----:B------:R-:W-:Y:S05]  /*140e0*/  BSYNC.RECONVERGENT B0 ;  /* 0x0000000000007941 */ /* 0x000fea0003800200 */
.L_x_3620:
[----:B------:R-:W-:Y:S04]  /*140f0*/  BSSY.RECONVERGENT B0, `(.L_x_3622) ;  /* 0x0000014000007945 */ /* 0x000fe80003800200 */
[----:B------:R-:W-:Y:S05]  /*14100*/  @P0 BRA `(.L_x_3623) ;  /* 0x0000000000480947 */ /* 0x000fea0003800000 */
        /* <DEDUP_REMOVED lines=18> */
.L_x_3623:
[----:B------:R-:W-:Y:S05]  /*14230*/  BSYNC.RECONVERGENT B0 ;  /* 0x0000000000007941 */ /* 0x000fea0003800200 */
.L_x_3622:
[----:B------:R-:W-:Y:S04]  /*14240*/  BSSY.RECONVERGENT B0, `(.L_x_3624) ;  /* 0x0000012000007945 */ /* 0x000fe80003800200 */
[----:B------:R-:W-:Y:S05]  /*14250*/  @P1 BRA `(.L_x_3625) ;  /* 0x0000000000401947 */ /* 0x000fea0003800000 */
[----:B------:R-:W3:Y:S01]  /*14260*/  LDCU UR8, c[0x0][0x440] ;  /* 0x00008800ff0877ac */ /* 0x000ee20008000800 */
[----:B----45:R-:W-:Y:S02]  /*14270*/  IMAD R7, R135, 0xc0, RZ ;  /* 0x000000c087077824 */ /* 0x030fe400078e02ff */
[----:B--2---:R-:W-:-:S05]  /*14280*/  IMAD.WIDE.U32 R12, R134, 0xc0, R12 ;  /* 0x000000c0860c7825 */ /* 0x004fca00078e000c */
[----:B------:R-:W-:Y:S02]  /*14290*/  IADD3 R13, PT, PT, R7, R13, RZ ;  /* 0x0000000d070d7210 */ /* 0x000fe40007ffe0ff */
        /* <DEDUP_REMOVED lines=12> */
.L_x_3625:
[----:B------:R-:W-:Y:S05]  /*14360*/  BSYNC.RECONVERGENT B0 ;  /* 0x0000000000007941 */ /* 0x000fea0003800200 */
.L_x_3624:
[----:B------:R-:W3:Y:S01]  /*14370*/  LDCU.64 UR8, c[0x0][0x540] ;  /* 0x0000a800ff0877ac */ /* 0x000ee20008000a00 */
[----:B------:R-:W0:Y:S01]  /*14380*/  LDGDEPBAR ;  /* 0x00000000000079af */ /* 0x000e220000000000 */
[C---:B---3--:R-:W-:Y:S01]  /*14390*/  IMAD.WIDE.U32 R130, R207.reuse, UR8, R130 ;  /* 0x00000008cf827c25 */ /* 0x048fe2000f8e0082 */
[----:B------:R-:W3:Y:S03]  /*143a0*/  LDCU UR8, c[0x0][0x508] ;  /* 0x0000a100ff0877ac */ /* 0x000ee60008000800 */
[----:B--2---:R-:W-:Y:S01]  /*143b0*/  IMAD R12, R207, UR9, R131 ;  /* 0x00000009cf0c7c24 */ /* 0x004fe2000f8e0283 */
[----:B-1----:R-:W-:Y:S01]  /*143c0*/  LEA R14, P0, R130, R2, 0x2 ;  /* 0x00000002820e7211 */ /* 0x002fe200078010ff */
[----:B------:R-:W1:Y:S01]  /*143d0*/  LDCU UR9, c[0x0][0x458] ;  /* 0x00008b00ff0977ac */ /* 0x000e620008000800 */
[----:B------:R-:W-:Y:S01]  /*143e0*/  SHF.R.U32.HI R198, RZ, 0x1, R67 ;  /* 0x00000001ffc67819 */ /* 0x000fe20000011643 */
[----:B------:R-:W-:-:S04]  /*143f0*/  DEPBAR.LE SB0, 0x0 ;  /* 0x000080000000791a */ /* 0x000fc80000000000 */
[----:B------:R-:W-:-:S05]  /*14400*/  LEA.HI.X R15, R130, R3, R12, 0x2, P0 ;  /* 0x00000003820f7211 */ /* 0x000fca00000f140c */
[----:B------:R-:W2:Y:S01]  /*14410*/  LDG.E R2, desc[UR6][R14.64] ;  /* 0x000000060e027981 */ /* 0x000ea2000c1e1900 */
[----:B------:R-:W-:Y:S01]  /*14420*/  LOP3.LUT R12, R198, 0x1f0, RZ, 0xc0, !PT ;  /* 0x000001f0c60c7812 */ /* 0x000fe200078ec0ff */
[----:B------:R-:W-:Y:S01]  /*14430*/  BSSY.RECONVERGENT B0, `(.L_x_3626) ;  /* 0x000001c000007945 */ /* 0x000fe20003800200 */
[----:B------:R-:W-:Y:S02]  /*14440*/  SHF.R.U32.HI R67, RZ, 0x2, R67 ;  /* 0x00000002ff437819 */ /* 0x000fe40000011643 */
[----:B------:R-:W-:Y:S01]  /*14450*/  IADD3 R69, PT, PT, R12, 0x1, R69 ;  /* 0x000000010c457810 */ /* 0x000fe20007ffe045 */
[----:B-1----:R-:W2:Y:S01]  /*14460*/  MUFU.RCP R3, UR9 ;  /* 0x0000000900037d08 */ /* 0x002ea20008001000 */
[----:B------:R-:W-:-:S04]  /*14470*/  LOP3.LUT R67, R67, 0x7, RZ, 0xc0, !PT ;  /* 0x0000000743437812 */ /* 0x000fc800078ec0ff */
[----:B------:R-:W-:-:S04]  /*14480*/  IADD3 R128, PT, PT, -R206, R69, R67 ;  /* 0x00000045ce807210 */ /* 0x000fc80007ffe143 */
[----:B---3--:R-:W-:Y:S01]  /*14490*/  IADD3 R128, PT, PT, R128, UR8, R63 ;  /* 0x0000000880807c10 */ /* 0x008fe2000fffe03f */
        /* <DEDUP_REMOVED lines=19> */
.L_x_3627:
[----:B------:R2:W-:Y:S04]  /*145d0*/  STS.128 [R0+0xc000], RZ ;  /* 0x00c000ff00007388 */ /* 0x0005e80000000c00 */
[----:B------:R2:W-:Y:S02]  /*145e0*/  STS.128 [R0+0x10000], RZ ;  /* 0x010000ff00007388 */ /* 0x0005e40000000c00 */
.L_x_3628:
[----:B------:R-:W-:Y:S05]  /*145f0*/  BSYNC.RECONVERGENT B0 ;  /* 0x0000000000007941 */ /* 0x000fea0003800200 */
.L_x_3626:
[----:B------:R-:W3:Y:S01]  /*14600*/  S2R R197, SR_TID.X ;  /* 0x0000000000c57919 */ /* 0x000ee20000002100 */
[-C--:B------:R-:W-:Y:S01]  /*14610*/  ISETP.GE.AND P2, PT, R24, R5.reuse, PT ;  /* 0x000000051800720c */ /* 0x080fe20003f46270 */
[----:B------:R-:W2:Y:S01]  /*14620*/  LDC.64 R28, c[0x0][0x3c0] ;  /* 0x0000f000ff1c7b82 */ /* 0x000ea20000000a00 */
[----:B-1----:R-:W-:Y:S01]  /*14630*/  LEA R12, P1, R65, R210, 0x1 ;  /* 0x000000d2410c7211 */ /* 0x002fe200078208ff */
        /* <DEDUP_REMOVED lines=9> */
[C---:B---3--:R-:W-:Y:S01]  /*146d0*/  IMAD.SHL.U32 R2, R197.reuse, 0x40, RZ ;  /* 0x00000040c5027824 */ /* 0x048fe200078e00ff */
        /* <DEDUP_REMOVED lines=8> */
[----:B-1----:R-:W-:Y:S06]  /*14760*/  @P2 BRA `(.L_x_3630) ;  /* 0x00000000003c2947 */ /* 0x002fec0003800000 */
[----:B------:R-:W1:Y:S02]  /*14770*/  LDCU UR8, c[0x0][0x440] ;  /* 0x00008800ff0877ac */ /* 0x000e640008000800 */
[----:B-1----:R-:W-:Y:S02]  /*14780*/  ISETP.GE.AND P1, PT, R9, UR8, PT ;  /* 0x0000000809007c0c */ /* 0x002fe4000bf26270 */
[----:B------:R-:W-:-:S11]  /*14790*/  ISETP.GE.AND P2, PT, R10, UR8, PT ;  /* 0x000000080a007c0c */ /* 0x000fd6000bf46270 */
[----:B------:R-:W-:Y:S02]  /*147a0*/  @!P1 IMAD.MOV.U32 R6, RZ, RZ, R12 ;  /* 0x000000ffff069224 */ /* 0x000fe400078e000c */
[----:B-----5:R-:W-:Y:S01]  /*147b0*/  @!P1 IMAD.MOV.U32 R7, RZ, RZ, R13 ;  /* 0x000000ffff079224 */ /* 0x020fe200078e000d */
        /* <DEDUP_REMOVED lines=10> */
.L_x_3630:
[----:B------:R-:W-:Y:S05]  /*14860*/  BSYNC.RECONVERGENT B0 ;  /* 0x0000000000007941 */ /* 0x000fea0003800200 */
.L_x_3629:
[----:B------:R3:W-:Y:S01]  /*14870*/  @P3 STS.128 [R0+0xd000], RZ ;  /* 0x00d000ff00003388 */ /* 0x0007e20000000c00 */
[----:B------:R-:W-:Y:S01]  /*14880*/  BSSY.RECONVERGENT B0, `(.L_x_3631) ;  /* 0x0000016000007945 */ /* 0x000fe20003800200 */
[----:B------:R-:W-:Y:S02]  /*14890*/  LOP3.LUT R4, R64, R199, RZ, 0xfc, !PT ;  /* 0x000000c740047212 */ /* 0x000fe400078efcff */
[----:B------:R3:W-:Y:S01]  /*148a0*/  @P3 STS.128 [R0+0x11000], RZ ;  /* 0x011000ff00003388 */ /* 0x0007e20000000c00 */
[----:B------:R-:W-:Y:S01]  /*148b0*/  LOP3.LUT R185, R185, R8, RZ, 0x3c, !PT ;  /* 0x00000008b9b97212 */ /* 0x000fe200078e3cff */
[----:B------:R-:W-:Y:S05]  /*148c0*/  @P3 BRA `(.L_x_3632) ;  /* 0x0000000000443947 */ /* 0x000fea0003800000 */
[----:B------:R-:W4:Y:S01]  /*148d0*/  LDCU UR8, c[0x0][0x440] ;  /* 0x00008800ff0877ac */ /* 0x000f220008000800 */
[----:B--2---:R-:W-:-:S04]  /*148e0*/  IMAD.WIDE.U32 R16, R28, 0x20, RZ ;  /* 0x000000201c107825 */ /* 0x004fc800078e00ff */
[----:B-1---5:R-:W-:Y:S01]  /*148f0*/  IMAD.SHL.U32 R7, R29, 0x20, RZ ;  /* 0x000000201d077824 */ /* 0x022fe200078e00ff */
        /* <DEDUP_REMOVED lines=14> */
.L_x_3632:
[----:B------:R-:W-:Y:S05]  /*149e0*/  BSYNC.RECONVERGENT B0 ;  /* 0x0000000000007941 */ /* 0x000fea0003800200 */
.L_x_3631:
        /* <DEDUP_REMOVED lines=25> */
.L_x_3634:
[----:B------:R-:W-:Y:S05]  /*14b80*/  BSYNC.RECONVERGENT B0 ;  /* 0x0000000000007941 */ /* 0x000fea0003800200 */
.L_x_3633:
[----:B------:R1:W-:Y:S01]  /*14b90*/  @P6 STS.128 [R0+0xe000], RZ ;  /* 0x00e000ff00006388 */ /* 0x0003e20000000c00 */
[----:B------:R-:W-:Y:S03]  /*14ba0*/  BSSY.RECONVERGENT B0, `(.L_x_3635) ;  /* 0x0000015000007945 */ /* 0x000fe60003800200 */
[----:B------:R1:W-:Y:S01]  /*14bb0*/  @P6 STS.128 [R0+0x12000], RZ ;  /* 0x012000ff00006388 */ /* 0x0003e20000000c00 */
[----:B------:R-:W-:Y:S05]  /*14bc0*/  @P6 BRA `(.L_x_3636) ;  /* 0x0000000000486947 */ /* 0x000fea0003800000 */
[----:B------:R-:W3:Y:S01]  /*14bd0*/  LDCU UR8, c[0x0][0x440] ;  /* 0x00008800ff0877ac */ /* 0x000ee20008000800 */
[----:B-1----:R-:W-:Y:S01]  /*14be0*/  MOV R6, R12 ;  /* 0x0000000c00067202 */ /* 0x002fe20000000f00 */
[----:B--2---:R-:W-:Y:S01]  /*14bf0*/  IMAD R4, R29, 0x60, RZ ;  /* 0x000000601d047824 */ /* 0x004fe200078e02ff */
[----:B-----5:R-:W-:-:S03]  /*14c00*/  MOV R7, R13 ;  /* 0x0000000d00077202 */ /* 0x020fc60000000f00 */
[----:B------:R-:W-:-:S05]  /*14c10*/  IMAD.WIDE.U32 R6, R28, 0x60, R6 ;  /* 0x000000601c067825 */ /* 0x000fca00078e0006 */
        /* <DEDUP_REMOVED lines=13> */
.L_x_3636:
[----:B------:R-:W-:Y:S05]  /*14cf0*/  BSYNC.RECONVERGENT B0 ;  /* 0x0000000000007941 */ /* 0x000fea0003800200 */
.L_x_3635:
[----:B------:R1:W-:Y:S01]  /*14d00*/  @P5 STS.128 [R0+0xe800], RZ ;  /* 0x00e800ff00005388 */ /* 0x0003e20000000c00 */
[----:B------:R-:W-:Y:S03]  /*14d10*/  BSSY.RECONVERGENT B0, `(.L_x_3637) ;  /* 0x0000012000007945 */ /* 0x000fe60003800200 */
[----:B------:R1:W-:Y:S01]  /*14d20*/  @P5 STS.128 [R0+0x12800], RZ ;  /* 0x012800ff00005388 */ /* 0x0003e20000000c00 */
        /* <DEDUP_REMOVED lines=16> */
.L_x_3638:
[----:B------:R-:W-:Y:S05]  /*14e30*/  BSYNC.RECONVERGENT B0 ;  /* 0x0000000000007941 */ /* 0x000fea0003800200 */
.L_x_3637:
        /* <DEDUP_REMOVED lines=22> */
.L_x_3640:
[----:B------:R-:W-:Y:S05]  /*14fa0*/  BSYNC.RECONVERGENT B0 ;  /* 0x0000000000007941 */ /* 0x000fea0003800200 */
.L_x_3639:
[----:B------:R1:W-:Y:S01]  /*14fb0*/  @P3 STS.128 [R0+0xf800], RZ ;  /* 0x00f800ff00003388 */ /* 0x0003e20000000c00 */
[----:B------:R-:W-:Y:S03]  /*14fc0*/  BSSY.RECONVERGENT B0, `(.L_x_3641) ;  /* 0x0000013000007945 */ /* 0x000fe60003800200 */
[----:B------:R1:W-:Y:S01]  /*14fd0*/  @P3 STS.128 [R0+0x13800], RZ ;  /* 0x013800ff00003388 */ /* 0x0003e20000000c00 */
[----:B------:R-:W-:Y:S05]  /*14fe0*/  @P3 BRA `(.L_x_3642) ;  /* 0x0000000000403947 */ /* 0x000fea0003800000 */
[----:B------:R-:W3:Y:S01]  /*14ff0*/  LDCU UR8, c[0x0][0x440] ;  /* 0x00008800ff0877ac */ /* 0x000ee20008000800 */
[----:B--2---:R-:W-:Y:S02]  /*15000*/  IMAD R4, R29, 0xc0, RZ ;  /* 0x000000c01d047824 */ /* 0x004fe400078e02ff */
[----:B-1----:R-:W-:-:S05]  /*15010*/  IMAD.WIDE.U32 R12, R28, 0xc0, R12 ;  /* 0x000000c01c0c7825 */ /* 0x002fca00078e000c */
        /* <DEDUP_REMOVED lines=13> */
.L_x_3642:
[----:B------:R-:W-:Y:S05]  /*150f0*/  BSYNC.RECONVERGENT B0 ;  /* 0x0000000000007941 */ /* 0x000fea0003800200 */
.L_x_3641:
[----:B------:R-:W-:Y:S01]  /*15100*/  LDSM.16.M88.4 R92, [R67] ;  /* 0x00000000435c783b */ /* 0x000fe20000000200 */
[----:B------:R-:W-:Y:S01]  /*15110*/  IMAD.MOV.U32 R201, RZ, RZ, 0x20 ;  /* 0x00000020ffc97424 */ /* 0x000fe200078e00ff */
[----:B------:R-:W-:Y:S01]  /*15120*/  LOP3.LUT P6, RZ, R197, 0x2, RZ, 0xc0, !PT ;  /* 0x00000002c5ff7812 */ /* 0x000fe200078cc0ff */
[----:B------:R-:W-:Y:S01]  /*15130*/  VIADD R11, R180, UR5 ;  /* 0x00000005b40b7c36 */ /* 0x000fe20008000000 */
[----:B------:R-:W3:Y:S01]  /*15140*/  LDSM.16.M88.4 R72, [R180+UR5+0x4000] ;  /* 0x00400005b448783b */ /* 0x000ee20008000200 */
[----:B------:R-:W-:Y:S01]  /*15150*/  IMAD.MOV.U32 R200, RZ, RZ, 0x40 ;  /* 0x00000040ffc87424 */ /* 0x000fe200078e00ff */
[----:B------:R-:W-:Y:S01]  /*15160*/  SEL R30, R201, 0xffffffe0, !P6 ;  /* 0xffffffe0c91e7807 */ /* 0x000fe20007000000 */
[C---:B------:R-:W-:Y:S01]  /*15170*/  IMAD.SHL.U32 R147, R197.reuse, 0x2, RZ ;  /* 0x00000002c5937824 */ /* 0x040fe200078e00ff */
[----:B------:R-:W3:Y:S01]  /*15180*/  LDSM.16.M88.4 R56, [R180+UR5+0x4800] ;  /* 0x00480005b438783b */ /* 0x000ee20008000200 */
        /* <DEDUP_REMOVED lines=8> */
[----:B-1----:R-:W1:Y:S01]  /*15210*/  LDSM.16.M88.4 R12, [R60+0x4000] ;  /* 0x004000003c0c783b */ /* 0x002e620000000200 */
[----:B------:R-:W-:Y:S02]  /*15220*/  IMAD.IADD R11, R11, 0x1, R152 ;  /* 0x000000010b0b7824 */ /* 0x000fe400078e0298 */
[C---:B------:R-:W-:Y:S01]  /*15230*/  IMAD.IADD R65, R30.reuse, 0x1, R31 ;  /* 0x000000011e417824 */ /* 0x040fe200078e021f */
[----:B--2--5:R-:W2:Y:S01]  /*15240*/  LDSM.16.M88.4 R4, [R60+0x4800] ;  /* 0x004800003c04783b */ /* 0x024ea20000000200 */
[----:B------:R-:W-:-:S03]  /*15250*/  IMAD.IADD R10, R30, 0x1, R11 ;  /* 0x000000011e0a7824 */ /* 0x000fc600078e020b */
[----:B------:R-:W2:Y:S04]  /*15260*/  LDSM.16.M88.4 R36, [R180+UR5+0x5800] ;  /* 0x00580005b424783b */ /* 0x000ea80008000200 */
[----:B------:R-:W2:Y:S04]  /*15270*/  LDSM.16.M88.4 R24, [R180+UR5+0x6000] ;  /* 0x00600005b418783b */ /* 0x000ea80008000200 */
[----:B------:R-:W2:Y:S04]  /*15280*/  LDSM.16.M88.4 R16, [R180+UR5+0x6800] ;  /* 0x00680005b410783b */ /* 0x000ea80008000200 */
[----:B------:R-:W2:Y:S04]  /*15290*/  LDSM.16.M88.4 R100, [R180+UR5+0x7000] ;  /* 0x00700005b464783b */ /* 0x000ea80008000200 */
[----:B----4-:R-:W4:Y:S01]  /*152a0*/  LDSM.16.M88.4 R40, [R180+UR5+0x7800] ;  /* 0x00780005b428783b */ /* 0x010f220008000200 */
[C---:B---3--:R-:W-:Y:S03]  /*152b0*/  HMMA.16816.F32 R76, R92.reuse, R72, RZ ;  /* 0x000000485c4c723c */ /* 0x048fe600000018ff */
[----:B------:R-:W-:Y:S04]  /*152c0*/  LDSM.16.M88.4 R88, [R31] ;  /* 0x000000001f58783b */ /* 0x000fe80000000200 */
[----:B------:R-:W-:Y:S01]  /*152d0*/  LDSM.16.M88.4 R108, [R60+0x6000] ;  /* 0x006000003c6c783b */ /* 0x000fe20000000200 */
[C---:B------:R-:W-:Y:S03]  /*152e0*/  HMMA.16816.F32 R68, R92.reuse, R56, RZ ;  /* 0x000000385c44723c */ /* 0x040fe600000018ff */
[----:B------:R-:W-:Y:S04]  /*152f0*/  LDSM.16.M88.4 R120, [R60+0x6800] ;  /* 0x006800003c78783b */ /* 0x000fe80000000200 */
[----:B------:R-:W-:Y:S01]  /*15300*/  LDSM.16.M88.4 R116, [R60+0x7000] ;  /* 0x007000003c74783b */ /* 0x000fe20000000200 */
[C---:B------:R-:W-:Y:S03]  /*15310*/  HMMA.16816.F32 R72, R92.reuse, R74, RZ ;  /* 0x0000004a5c48723c */ /* 0x040fe600000018ff */
[----:B------:R-:W-:Y:S04]  /*15320*/  LDSM.16.M88.4 R124, [R60+0x5800] ;  /* 0x005800003c7c783b */ /* 0x000fe80000000200 */
[----:B------:R-:W-:Y:S01]  /*15330*/  LDSM.16.M88.4 R112, [R60+0x7800] ;  /* 0x007800003c70783b */ /* 0x000fe20000000200 */
[----:B------:R-:W-:Y:S03]  /*15340*/  HMMA.16816.F32 R56, R92, R58, RZ ;  /* 0x0000003a5c38723c */ /* 0x000fe600000018ff */
[----:B------:R-:W-:Y:S04]  /*15350*/  LDSM.16.M88.4 R80, [R11+0x5000] ;  /* 0x005000000b50783b */ /* 0x000fe80000000200 */
[----:B------:R-:W0:Y:S01]  /*15360*/  LDGDEPBAR ;  /* 0x00000000000079af */ /* 0x000e220000000000 */
[C---:B-1----:R-:W-:Y:S08]  /*15370*/  HMMA.16816.F32 R76, R84.reuse, R12, R76 ;  /* 0x0000000c544c723c */ /* 0x042ff0000000184c */
        /* <DEDUP_REMOVED lines=25> */
[C---:B---3--:R-:W-:Y:S08]  /*15510*/  HMMA.16816.F32 R52, R84.reuse, R40, R52 ;  /* 0x000000285434723c */ /* 0x048ff00000001834 */
[C---:B------:R-:W-:Y:S01]  /*15520*/  HMMA.16816.F32 R48, R84.reuse, R42, R48 ;  /* 0x0000002a5430723c */ /* 0x040fe20000001830 */
[----:B------:R-:W3:Y:S07]  /*15530*/  LDSM.16.M88.4 R40, [R11+0x5800] ;  /* 0x005800000b28783b */ /* 0x000eee0000000200 */
[C---:B------:R-:W-:Y:S01]  /*15540*/  HMMA.16816.F32 R24, R84.reuse, R110, R24 ;  /* 0x0000006e5418723c */ /* 0x040fe20000001818 */
[----:B------:R-:W4:Y:S07]  /*15550*/  LDSM.16.M88.4 R108, [R11+0x6000] ;  /* 0x006000000b6c783b */ /* 0x000f2e0000000200 */
        /* <DEDUP_REMOVED lines=30> */
[----:B------:R-:W4:Y:S04]  /*15740*/  LDSM.16.M88.4 R88, [R10+0x7800] ;  /* 0x007800000a58783b */ /* 0x000f280000000200 */
[----:B------:R-:W-:Y:S03]  /*15750*/  LDSM.16.M88.4 R120, [R180+UR5+0x8800] ;  /* 0x00880005b478783b */ /* 0x000fe60008000200 */
[C---:B------:R-:W-:Y:S08]  /*15760*/  HMMA.16816.F32 R52, R84.reuse, R80, R52 ;  /* 0x000000505434723c */ /* 0x040ff00000001834 */
        /* <DEDUP_REMOVED lines=8> */
[C---:B---3--:R-:W-:Y:S08]  /*157f0*/  HMMA.16816.F32 R44, R84.reuse, R40, R44 ;  /* 0x00000028542c723c */ /* 0x048ff0000000182c */
[C---:B------:R-:W-:Y:S01]  /*15800*/  HMMA.16816.F32 R36, R84.reuse, R42, R36 ;  /* 0x0000002a5424723c */ /* 0x040fe20000001824 */
[----:B------:R-:W3:Y:S07]  /*15810*/  LDSM.16.M88.4 R40, [R180+UR5+0x8000] ;  /* 0x00800005b428783b */ /* 0x000eee0008000200 */
[C---:B------:R-:W-:Y:S08]  /*15820*/  HMMA.16816.F32 R76, R84.reuse, R116, R76 ;  /* 0x00000074544c723c */ /* 0x040ff0000000184c */
[C---:B------:R-:W-:Y:S01]  /*15830*/  HMMA.16816.F32 R72, R84.reuse, R118, R72 ;  /* 0x000000765448723c */ /* 0x040fe20000001848 */
[----:B------:R-:W3:Y:S07]  /*15840*/  LDSM.16.M88.4 R116, [R180+UR5+0x9000] ;  /* 0x00900005b474783b */ /* 0x000eee0008000200 */
[C---:B----4-:R-:W-:Y:S08]  /*15850*/  HMMA.16816.F32 R32, R84.reuse, R108, R32 ;  /* 0x0000006c5420723c */ /* 0x050ff00000001820 */
[C---:B------:R-:W-:Y:S01]  /*15860*/  HMMA.16816.F32 R24, R84.reuse, R110, R24 ;  /* 0x0000006e5418723c */ /* 0x040fe20000001818 */
[----:B------:R-:W4:Y:S07]  /*15870*/  LDSM.16.M88.4 R108, [R180+UR5+0xb000] ;  /* 0x00b00005b46c783b */ /* 0x000f2e0008000200 */
[C---:B------:R-:W-:Y:S08]  /*15880*/  HMMA.16816.F32 R68, R84.reuse, R112, R68 ;  /* 0x000000705444723c */ /* 0x040ff00000001844 */
[C---:B------:R-:W-:Y:S01]  /*15890*/  HMMA.16816.F32 R56, R84.reuse, R114, R56 ;  /* 0x000000725438723c */ /* 0x040fe20000001838 */
[----:B------:R-:W-:Y:S07]  /*158a0*/  LDSM.16.M88.4 R112, [R180+UR5+0x9800] ;  /* 0x00980005b470783b */ /* 0x000fee0008000200 */
[C---:B------:R-:W-:Y:S08]  /*158b0*/  HMMA.16816.F32 R96, R84.reuse, R88, R96 ;  /* 0x000000585460723c */ /* 0x040ff00000001860 */
[----:B------:R-:W-:Y:S01]  /*158c0*/  HMMA.16816.F32 R92, R84, R90, R92 ;  /* 0x0000005a545c723c */ /* 0x000fe2000000185c */
[----:B------:R-:W4:Y:S04]  /*158d0*/  LDSM.16.M88.4 R88, [R180+UR5+0xb800] ;  /* 0x00b80005b458783b */ /* 0x000f280008000200 */
[----:B------:R3:W-:Y:S03]  /*158e0*/  LDSM.16.M88.4 R84, [R66+0x2000] ;  /* 0x002000004254783b */ /* 0x0007e60000000200 */
[C---:B-1----:R-:W-:Y:S08]  /*158f0*/  HMMA.16816.F32 R32, R80.reuse, R12, R32 ;  /* 0x0000000c5020723c */ /* 0x042ff00000001820 */
[C---:B------:R-:W-:Y:S01]  /*15900*/  HMMA.16816.F32 R24, R80.reuse, R14, R24 ;  /* 0x0000000e5018723c */ /* 0x040fe20000001818 */
[----:B------:R-:W-:Y:S07]  /*15910*/  LDSM.16.M88.4 R12, [R60+0x9000] ;  /* 0x009000003c0c783b */ /* 0x000fee0000000200 */
[----:B--2---:R-:W-:Y:S01]  /*15920*/  HMMA.16816.F32 R20, R80, R4, R20 ;  /* 0x000000045014723c */ /* 0x004fe20000001814 */
[----:B---3--:R-:W-:-:S07]  /*15930*/  VIADD R66, R62, 0xffffffff ;  /* 0xffffffff3e427836 */ /* 0x008fce0000000000 */
[C---:B------:R-:W-:Y:S01]  /*15940*/  HMMA.16816.F32 R16, R80.reuse, R6, R16 ;  /* 0x000000065010723c */ /* 0x040fe20000001810 */
[----:B------:R-:W1:Y:S07]  /*15950*/  LDSM.16.M88.4 R4, [R60+0x8800] ;  /* 0x008800003c04783b */ /* 0x000e6e0000000200 */
        /* <DEDUP_REMOVED lines=11> */
[----:B------:R-:W3:Y:S07]  /*15a10*/  LDSM.16.M88.4 R108, [R60+0xb000] ;  /* 0x00b000003c6c783b */ /* 0x000eee0000000200 */
[C---:B------:R-:W-:Y:S08]  /*15a20*/  HMMA.16816.F32 R96, R80.reuse, R88, R96 ;  /* 0x000000585060723c */ /* 0x040ff00000001860 */
[----:B------:R-:W-:Y:S01]  /*15a30*/  HMMA.16816.F32 R92, R80, R90, R92 ;  /* 0x0000005a505c723c */ /* 0x000fe2000000185c */
[----:B------:R-:W4:Y:S07]  /*15a40*/  LDSM.16.M88.4 R88, [R60+0xb800] ;  /* 0x00b800003c58783b */ /* 0x000f2e0000000200 */
[C---:B-1----:R-:W-:Y:S08]  /*15a50*/  HMMA.16816.F32 R68, R84.reuse, R4, R68 ;  /* 0x000000045444723c */ /* 0x042ff00000001844 */
[C---:B------:R-:W-:Y:S01]  /*15a60*/  HMMA.16816.F32 R56, R84.reuse, R6, R56 ;  /* 0x000000065438723c */ /* 0x040fe20000001838 */
[----:B------:R-:W1:Y:S07]  /*15a70*/  LDSM.16.M88.4 R4, [R11+0x9000] ;  /* 0x009000000b04783b */ /* 0x000e6e0000000200 */
[C---:B------:R-:W-:Y:S08]  /*15a80*/  HMMA.16816.F32 R52, R84.reuse, R12, R52 ;  /* 0x0000000c5434723c */ /* 0x040ff00000001834 */
[----:B------:R-:W-:Y:S01]  /*15a90*/  HMMA.16816.F32 R48, R84, R14, R48 ;  /* 0x0000000e5430723c */ /* 0x000fe20000001830 */
[----:B------:R-:W1:Y:S07]  /*15aa0*/  LDSM.16.M88.4 R12, [R11+0x9800] ;  /* 0x009800000b0c783b */ /* 0x000e6e0000000200 */
[C---:B------:R-:W-:Y:S08]  /*15ab0*/  HMMA.16816.F32 R44, R80.reuse, R112, R44 ;  /* 0x00000070502c723c */ /* 0x040ff0000000182c */
[----:B------:R-:W-:Y:S01]  /*15ac0*/  HMMA.16816.F32 R36, R80, R114, R36 ;  /* 0x000000725024723c */ /* 0x000fe20000001824 */
[----:B------:R-:W-:Y:S04]  /*15ad0*/  LDSM.16.M88.4 R80, [R11+0x8000] ;  /* 0x008000000b50783b */ /* 0x000fe80000000200 */
[----:B------:R3:W-:Y:S03]  /*15ae0*/  LDSM.16.M88.4 R112, [R60+0xa800] ;  /* 0x00a800003c70783b */ /* 0x0007e60000000200 */
[C---:B--2---:R-:W-:Y:S08]  /*15af0*/  HMMA.16816.F32 R76, R84.reuse, R40, R76 ;  /* 0x00000028544c723c */ /* 0x044ff0000000184c */
[C---:B------:R-:W-:Y:S01]  /*15b00*/  HMMA.16816.F32 R72, R84.reuse, R42, R72 ;  /* 0x0000002a5448723c */ /* 0x040fe20000001848 */
[----:B------:R-:W2:Y:S07]  /*15b10*/  LDSM.16.M88.4 R40, [R11+0x8800] ;  /* 0x008800000b28783b */ /* 0x000eae0000000200 */
[----:B------:R-:W-:Y:S01]  /*15b20*/  HMMA.16816.F32 R44, R84, R124, R44 ;  /* 0x0000007c542c723c */ /* 0x000fe2000000182c */
[----:B---3--:R-:W-:-:S02]  /*15b30*/  VIMNMX R60, PT, PT, R128, R63, PT ;  /* 0x0000003f803c7248 */ /* 0x008fc40003fe0100 */
[----:B------:R-:W-:-:S05]  /*15b40*/  VIADDMNMX R63, R128, 0x8, R63, PT ;  /* 0x00000008803f7846 */ /* 0x000fca000380013f */
[C---:B------:R-:W-:Y:S01]  /*15b50*/  HMMA.16816.F32 R36, R84.reuse, R126, R36 ;  /* 0x0000007e5424723c */ /* 0x040fe20000001824 */
[----:B------:R-:W-:Y:S07]  /*15b60*/  LDSM.16.M88.4 R124, [R11+0xa000] ;  /* 0x00a000000b7c783b */ /* 0x000fee0000000200 */
[C---:B------:R-:W-:Y:S08]  /*15b70*/  HMMA.16816.F32 R104, R84.reuse, R108, R104 ;  /* 0x0000006c5468723c */ /* 0x040ff00000001868 */
[C---:B------:R-:W-:Y:S01]  /*15b80*/  HMMA.16816.F32 R100, R84.reuse, R110, R100 ;  /* 0x0000006e5464723c */ /* 0x040fe20000001864 */
[----:B------:R-:W3:Y:S07]  /*15b90*/  LDSM.16.M88.4 R108, [R11+0xb800] ;  /* 0x00b800000b6c783b */ /* 0x000eee0000000200 */
[C---:B----4-:R-:W-:Y:S08]  /*15ba0*/  HMMA.16816.F32 R96, R84.reuse, R88, R96 ;  /* 0x000000585460723c */ /* 0x050ff00000001860 */
        /* <DEDUP_REMOVED lines=11> */
[C---:B------:R-:W-:Y:S08]  /*15c60*/  HMMA.16816.F32 R76, R116.reuse, R80, R76 ;  /* 0x00000050744c723c */ /* 0x040ff0000000184c */
[----:B---3--:R-:W-:Y:S08]  /*15c70*/  HMMA.16816.F32 R92, R116, R110, R92 ;  /* 0x0000006e745c723c */ /* 0x008ff0000000185c */
[C---:B------:R-:W-:Y:S08]  /*15c80*/  HMMA.16816.F32 R32, R84.reuse, R120, R32 ;  /* 0x000000785420723c */ /* 0x040ff00000001820 */
[C---:B------:R-:W-:Y:S01]  /*15c90*/  HMMA.16816.F32 R24, R84.reuse, R122, R24 ;  /* 0x0000007a5418723c */ /* 0x040fe20000001818 */
[----:B------:R-:W-:Y:S07]  /*15ca0*/  LDSM.16.M88.4 R120, [R11+0xa800] ;  /* 0x00a800000b78783b */ /* 0x000fee0000000200 */
[C---:B------:R-:W-:Y:S08]  /*15cb0*/  HMMA.16816.F32 R20, R84.reuse, R112, R20 ;  /* 0x000000705414723c */ /* 0x040ff00000001814 */
[----:B------:R-:W-:Y:S01]  /*15cc0*/  HMMA.16816.F32 R16, R84, R114, R16 ;  /* 0x000000725410723c */ /* 0x000fe20000001810 */
[----:B------:R-:W3:Y:S04]  /*15cd0*/  LDSM.16.M88.4 R84, [R10+0x8800] ;  /* 0x008800000a54783b */ /* 0x000ee80000000200 */
[----:B------:R2:W-:Y:S03]  /*15ce0*/  LDSM.16.M88.4 R112, [R11+0xb000] ;  /* 0x00b000000b70783b */ /* 0x0005e60000000200 */
[----:B------:R-:W-:Y:S01]  /*15cf0*/  HMMA.16816.F32 R72, R116, R82, R72 ;  /* 0x000000527448723c */ /* 0x000fe20000001848 */
[----:B------:R-:W3:Y:S07]  /*15d00*/  LDSM.16.M88.4 R80, [R10+0x9000] ;  /* 0x009000000a50783b */ /* 0x000eee0000000200 */
[----:B-1----:R-:W-:Y:S01]  /*15d10*/  HMMA.16816.F32 R76, R4, R88, R76 ;  /* 0x00000058044c723c */ /* 0x002fe2000000184c */
[----:B------:R-:W-:-:S07]  /*15d20*/  IMAD.SHL.U32 R88, R66, 0x80, RZ ;  /* 0x0000008042587824 */ /* 0x000fce00078e00ff */
[----:B----4-:R-:W-:Y:S01]  /*15d30*/  HMMA.16816.F32 R92, R4, R14, R92 ;  /* 0x0000000e045c723c */ /* 0x010fe2000000185c */
[----:B--2---:R-:W-:-:S04]  /*15d40*/  LOP3.LUT R11, R88, R147, RZ, 0xfc, !PT ;  /* 0x00000093580b7212 */ /* 0x004fc800078efcff */
[----:B------:R-:W-:-:S03]  /*15d50*/  LOP3.LUT R15, R11, 0x78, RZ, 0xfc, !PT ;  /* 0x000000780b0f7812 */ /* 0x000fc600078efcff */
[C---:B------:R-:W-:Y:S01]  /*15d60*/  HMMA.16816.F32 R72, R4.reuse, R90, R72 ;  /* 0x0000005a0448723c */ /* 0x040fe20000001848 */
[----:B------:R-:W-:Y:S02]  /*15d70*/  LOP3.LUT R31, R11, 0x28, RZ, 0xfc, !PT ;  /* 0x000000280b1f7812 */ /* 0x000fe400078efcff */
[----:B------:R-:W-:Y:S02]  /*15d80*/  I2FP.F32.S32 R14, R15 ;  /* 0x0000000f000e7245 */ /* 0x000fe40000201400 */
[C---:B------:R-:W-:Y:S02]  /*15d90*/  ISETP.GE.AND P5, PT, R15.reuse, R60, PT ;  /* 0x0000003c0f00720c */ /* 0x040fe40003fa6270 */
[----:B------:R-:W-:Y:S01]  /*15da0*/  ISETP.GE.AND P3, PT, R15, R63, PT ;  /* 0x0000003f0f00720c */ /* 0x000fe20003f66270 */
[----:B------:R-:W-:Y:S01]  /*15db0*/  HMMA.16816.F32 R36, R4, R42, R36 ;  /* 0x0000002a0424723c */ /* 0x000fe20000001824 */
[----:B------:R-:W-:Y:S02]  /*15dc0*/  LOP3.LUT R42, R11, 0x1, RZ, 0xfc, !PT ;  /* 0x000000010b2a7812 */ /* 0x000fe400078efcff */
[CC--:B------:R-:W-:Y:S01]  /*15dd0*/  FFMA.FTZ R92, R3.reuse, R14.reuse, R92 ;  /* 0x0000000e035c7223 */ /* 0x0c0fe2000001005c */
[----:B------:R-:W-:Y:S01]  /*15de0*/  FFMA.FTZ R94, R3, R14, R94 ;  /* 0x0000000e035e7223 */ /* 0x000fe2000001005e */
[----:B------:R-:W-:-:S02]  /*15df0*/  LOP3.LUT R14, R11, 0x8, RZ, 0xfc, !PT ;  /* 0x000000080b0e7812 */ /* 0x000fc400078efcff */
[C---:B------:R-:W-:Y:S02]  /*15e00*/  ISETP.GE.AND P4, PT, R42.reuse, R60, PT ;  /* 0x0000003c2a00720c */ /* 0x040fe40003f86270 */
[-C--:B------:R-:W-:Y:S01]  /*15e10*/  ISETP.GE.AND P2, PT, R42, R63.reuse, PT ;  /* 0x0000003f2a00720c */ /* 0x080fe20003f46270 */
[C---:B---3--:R-:W-:Y:S01]  /*15e20*/  HMMA.16816.F32 R68, R4.reuse, R84, R68 ;  /* 0x000000540444723c */ /* 0x048fe20000001844 */
[----:B------:R-:W-:Y:S02]  /*15e30*/  I2FP.F32.S32 R42, R42 ;  /* 0x0000002a002a7245 */ /* 0x000fe40000201400 */
[----:B------:R-:W-:Y:S02]  /*15e40*/  FSEL R153, R92, -INF , !P5 ;  /* 0xff8000005c997808 */ /* 0x000fe40006800000 */
[C---:B------:R-:W-:Y:S01]  /*15e50*/  ISETP.GE.AND P1, PT, R14.reuse, R60, PT ;  /* 0x0000003c0e00720c */ /* 0x040fe20003f26270 */
[C---:B------:R-:W-:Y:S01]  /*15e60*/  FFMA.FTZ R77, R3.reuse, R42, R77 ;  /* 0x0000002a034d7223 */ /* 0x040fe2000001004d */
[----:B------:R-:W-:Y:S01]  /*15e70*/  ISETP.GE.AND P5, PT, R14, R63, PT ;  /* 0x0000003f0e00720c */ /* 0x000fe20003fa6270 */
[----:B------:R-:W-:Y:S01]  /*15e80*/  HMMA.16816.F32 R44, R4, R40, R44 ;  /* 0x00000028042c723c */ /* 0x000fe2000000182c */
[----:B------:R-:W-:Y:S01]  /*15e90*/  I2FP.F32.S32 R14, R14 ;  /* 0x0000000e000e7245 */ /* 0x000fe20000201400 */
[----:B------:R-:W-:Y:S01]  /*15ea0*/  FFMA.FTZ R79, R3, R42, R79 ;  /* 0x0000002a034f7223 */ /* 0x000fe2000001004f */
[----:B------:R-:W-:-:S02]  /*15eb0*/  LOP3.LUT R40, R11, 0x9, RZ, 0xfc, !PT ;  /* 0x000000090b287812 */ /* 0x000fc400078efcff */
[----:B------:R-:W-:Y:S01]  /*15ec0*/  FSEL R142, R94, -INF , !P3 ;  /* 0xff8000005e8e7808 */ /* 0x000fe20005800000 */
[-C--:B------:R-:W-:Y:S01]  /*15ed0*/  FFMA.FTZ R65, R3, R14.reuse, R72 ;  /* 0x0000000e03417223 */ /* 0x080fe20000010048 */
[----:B------:R-:W-:Y:S01]  /*15ee0*/  LOP3.LUT R15, R11, 0x10, RZ, 0xfc, !PT ;  /* 0x000000100b0f7812 */ /* 0x000fe200078efcff */
[C---:B------:R-:W-:Y:S01]  /*15ef0*/  HMMA.16816.F32 R56, R4.reuse, R86, R56 ;  /* 0x000000560438723c */ /* 0x040fe20000001838 */
[----:B------:R-:W-:Y:S01]  /*15f00*/  FSEL R87, R77, -INF , !P4 ;  /* 0xff8000004d577808 */ /* 0x000fe20006000000 */
[----:B------:R-:W-:Y:S01]  /*15f10*/  FFMA.FTZ R74, R3, R14, R74 ;  /* 0x0000000e034a7223 */ /* 0x000fe2000001004a */
[C---:B------:R-:W-:Y:S02]  /*15f20*/  ISETP.GE.AND P3, PT, R40.reuse, R60, PT ;  /* 0x0000003c2800720c */ /* 0x040fe40003f66270 */
[----:B------:R-:W-:Y:S02]  /*15f30*/  ISETP.GE.AND P4, PT, R40, R63, PT ;  /* 0x0000003f2800720c */ /* 0x000fe40003f86270 */
[----:B------:R-:W-:Y:S01]  /*15f40*/  I2FP.F32.S32 R40, R40 ;  /* 0x0000002800287245 */ /* 0x000fe20000201400 */
[----:B------:R-:W-:Y:S01]  /*15f50*/  HMMA.16816.F32 R52, R4, R80, R52 ;  /* 0x000000500434723c */ /* 0x000fe20000001834 */
[----:B------:R-:W-:-:S02]  /*15f60*/  FSEL R90, R79, -INF , !P2 ;  /* 0xff8000004f5a7808 */ /* 0x000fc40005000000 */
[----:B------:R-:W-:Y:S01]  /*15f70*/  FSEL R65, R65, -INF , !P1 ;  /* 0xff80000041417808 */ /* 0x000fe20004800000 */
[----:B------:R-:W-:Y:S01]  /*15f80*/  FFMA.FTZ R73, R3, R40, R73 ;  /* 0x0000002803497223 */ /* 0x000fe20000010049 */
[----:B------:R-:W-:Y:S01]  /*15f90*/  ISETP.GE.AND P2, PT, R15, R60, PT ;  /* 0x0000003c0f00720c */ /* 0x000fe20003f46270 */
[----:B------:R-:W-:Y:S01]  /*15fa0*/  FFMA.FTZ R75, R3, R40, R75 ;  /* 0x00000028034b7223 */ /* 0x000fe2000001004b */
[----:B------:R-:W-:Y:S01]  /*15fb0*/  ISETP.GE.AND P1, PT, R15, R63, PT ;  /* 0x0000003f0f00720c */ /* 0x000fe20003f26270 */
[----:B------:R-:W1:Y:S01]  /*15fc0*/  LDSM.16.M88.4 R40, [R10+0xa800] ;  /* 0x00a800000a28783b */ /* 0x000e620000000200 */
[----:B------:R-:W-:Y:S01]  /*15fd0*/  I2FP.F32.S32 R15, R15 ;  /* 0x0000000f000f7245 */ /* 0x000fe20000201400 */
[----:B------:R-:W-:Y:S01]  /*15fe0*/  HMMA.16816.F32 R48, R4, R82, R48 ;  /* 0x000000520430723c */ /* 0x000fe20000001830 */
[----:B------:R-:W-:Y:S01]  /*15ff0*/  LOP3.LUT R14, R11, 0x11, RZ, 0xfc, !PT ;  /* 0x000000110b0e7812 */ /* 0x000fe200078efcff */
[----:B------:R-:W2:Y:S01]  /*16000*/  LDSM.16.M88.4 R80, [R10+0xa000] ;  /* 0x00a000000a50783b */ /* 0x000ea20000000200 */
[----:B------:R-:W-:Y:S01]  /*16010*/  FSEL R73, R73, -INF , !P3 ;  /* 0xff80000049497808 */ /* 0x000fe20005800000 */
[CC--:B------:R-:W-:Y:S01]  /*16020*/  FFMA.FTZ R84, R3.reuse, R15.reuse, R70 ;  /* 0x0000000f03547223 */ /* 0x0c0fe20000010046 */
[----:B------:R-:W-:Y:S01]  /*16030*/  FSEL R70, R74, -INF , !P5 ;  /* 0xff8000004a467808 */ /* 0x000fe20006800000 */
[----:B------:R-:W-:Y:S01]  /*16040*/  FFMA.FTZ R85, R3, R15, R68 ;  /* 0x0000000f03557223 */ /* 0x000fe20000010044 */
[C---:B------:R-:W-:Y:S01]  /*16050*/  ISETP.GE.AND P5, PT, R14.reuse, R60, PT ;  /* 0x0000003c0e00720c */ /* 0x040fe20003fa6270 */
[----:B------:R-:W-:Y:S01]  /*16060*/  HMMA.16816.F32 R20, R116, R120, R20 ;  /* 0x000000787414723c */ /* 0x000fe20000001814 */
[----:B------:R-:W-:-:S02]  /*16070*/  ISETP.GE.AND P3, PT, R14, R63, PT ;  /* 0x0000003f0e00720c */ /* 0x000fc40003f66270 */
[----:B------:R-:W-:Y:S02]  /*16080*/  I2FP.F32.S32 R14, R14 ;  /* 0x0000000e000e7245 */ /* 0x000fe40000201400 */
[C---:B------:R-:W-:Y:S02]  /*16090*/  LOP3.LUT R15, R11.reuse, 0x18, RZ, 0xfc, !PT ;  /* 0x000000180b0f7812 */ /* 0x040fe400078efcff */
[----:B------:R-:W-:Y:S01]  /*160a0*/  LOP3.LUT R72, R11, 0x19, RZ, 0xfc, !PT ;  /* 0x000000190b487812 */ /* 0x000fe200078efcff */
[-C--:B------:R-:W-:Y:S01]  /*160b0*/  FFMA.FTZ R69, R3, R14.reuse, R69 ;  /* 0x0000000e03457223 */ /* 0x080fe20000010045 */
[----:B------:R-:W-:Y:S01]  /*160c0*/  FSEL R68, R75, -INF , !P4 ;  /* 0xff8000004b447808 */ /* 0x000fe20006000000 */
[----:B------:R-:W-:Y:S01]  /*160d0*/  FFMA.FTZ R71, R3, R14, R71 ;  /* 0x0000000e03477223 */ /* 0x000fe20000010047 */
[----:B------:R-:W-:Y:S01]  /*160e0*/  FSEL R85, R85, -INF , !P2 ;  /* 0xff80000055557808 */ /* 0x000fe20005000000 */
[----:B------:R-:W-:Y:S01]  /*160f0*/  HMMA.16816.F32 R32, R116, R124, R32 ;  /* 0x0000007c7420723c */ /* 0x000fe20000001820 */
[----:B------:R-:W-:-:S02]  /*16100*/  ISETP.GE.AND P4, PT, R15, R60, PT ;  /* 0x0000003c0f00720c */ /* 0x000fc40003f86270 */
[----:B------:R-:W-:Y:S02]  /*16110*/  ISETP.GE.AND P2, PT, R15, R63, PT ;  /* 0x0000003f0f00720c */ /* 0x000fe40003f46270 */
[----:B------:R-:W-:Y:S02]  /*16120*/  FSEL R84, R84, -INF , !P1 ;  /* 0xff80000054547808 */ /* 0x000fe40004800000 */
[----:B------:R-:W-:Y:S01]  /*16130*/  FSEL R77, R69, -INF , !P5 ;  /* 0xff800000454d7808 */ /* 0x000fe20006800000 */
[----:B------:R-:W-:Y:S01]  /*16140*/  HMMA.16816.F32 R16, R116, R122, R16 ;  /* 0x0000007a7410723c */ /* 0x000fe20000001810 */
[----:B------:R-:W-:Y:S02]  /*16150*/  I2FP.F32.S32 R15, R15 ;  /* 0x0000000f000f7245 */ /* 0x000fe40000201400 */
[C---:B------:R-:W-:Y:S02]  /*16160*/  ISETP.GE.AND P1, PT, R72.reuse, R60, PT ;  /* 0x0000003c4800720c */ /* 0x040fe40003f26270 */
[----:B------:R-:W-:Y:S01]  /*16170*/  ISETP.GE.AND P5, PT, R72, R63, PT ;  /* 0x0000003f4800720c */ /* 0x000fe20003fa6270 */
[CC--:B------:R-:W-:Y:S01]  /*16180*/  FFMA.FTZ R56, R3.reuse, R15.reuse, R56 ;  /* 0x0000000f03387223 */ /* 0x0c0fe20000010038 */
[----:B------:R-:W-:Y:S01]  /*16190*/  I2FP.F32.S32 R72, R72 ;  /* 0x0000004800487245 */ /* 0x000fe20000201400 */
[----:B------:R-:W-:Y:S01]  /*161a0*/  FFMA.FTZ R58, R3, R15, R58 ;  /* 0x0000000f033a7223 */ /* 0x000fe2000001003a */
[----:B------:R-:W-:Y:S01]  /*161b0*/  FSEL R86, R71, -INF , !P3 ;  /* 0xff80000047567808 */ /* 0x000fe20005800000 */
[----:B-1----:R-:W-:Y:S01]  /*161c0*/  HMMA.16816.F32 R20, R4, R40, R20 ;  /* 0x000000280414723c */ /* 0x002fe20000001814 */
[----:B------:R-:W-:Y:S01]  /*161d0*/  FSEL R79, R56, -INF , !P4 ;  /* 0xff800000384f7808 */ /* 0x000fe20006000000 */
[-C--:B------:R-:W-:Y:S01]  /*161e0*/  FFMA.FTZ R14, R3, R72.reuse, R59 ;  /* 0x00000048030e7223 */ /* 0x080fe2000001003b */
[----:B------:R-:W-:Y:S01]  /*161f0*/  LOP3.LUT R59, R11, 0x20, RZ, 0xfc, !PT ;  /* 0x000000200b3b7812 */ /* 0x000fe200078efcff */
[----:B------:R-:W-:Y:S01]  /*16200*/  FFMA.FTZ R15, R3, R72, R57 ;  /* 0x00000048030f7223 */ /* 0x000fe20000010039 */
[----:B------:R-:W-:-:S02]  /*16210*/  LOP3.LUT R57, R11, 0x21, RZ, 0xfc, !PT ;  /* 0x000000210b397812 */ /* 0x000fc400078efcff */
[C---:B------:R-:W-:Y:S01]  /*16220*/  ISETP.GE.AND P3, PT, R59.reuse, R60, PT ;  /* 0x0000003c3b00720c */ /* 0x040fe20003f66270 */
[----:B------:R-:W-:Y:S01]  /*16230*/  HMMA.16816.F32 R24, R116, R126, R24 ;  /* 0x0000007e7418723c */ /* 0x000fe20000001818 */
[----:B------:R-:W-:Y:S02]  /*16240*/  ISETP.GE.AND P4, PT, R59, R63, PT ;  /* 0x0000003f3b00720c */ /* 0x000fe40003f86270 */
[----:B------:R-:W-:Y:S02]  /*16250*/  I2FP.F32.S32 R59, R59 ;  /* 0x0000003b003b7245 */ /* 0x000fe40000201400 */
[----:B------:R-:W-:Y:S02]  /*16260*/  I2FP.F32.S32 R56, R57 ;  /* 0x0000003900387245 */ /* 0x000fe40000201400 */
[----:B------:R-:W-:Y:S01]  /*16270*/  FSEL R92, R58, -INF , !P2 ;  /* 0xff8000003a5c7808 */ /* 0x000fe20005000000 */
[CC--:B------:R-:W-:Y:S01]  /*16280*/  FFMA.FTZ R151, R3.reuse, R59.reuse, R52 ;  /* 0x0000003b03977223 */ /* 0x0c0fe20000010034 */
[C---:B------:R-:W-:Y:S01]  /*16290*/  FFMA.FTZ R54, R3.reuse, R59, R54 ;  /* 0x0000003b03367223 */ /* 0x040fe20000010036 */
[----:B------:R-:W-:Y:S01]  /*162a0*/  FFMA.FTZ R53, R3, R56, R53 ;  /* 0x0000003803357223 */ /* 0x000fe20000010035 */
[----:B------:R-:W-:Y:S01]  /*162b0*/  ISETP.GE.AND P2, PT, R57, R60, PT ;  /* 0x0000003c3900720c */ /* 0x000fe20003f46270 */
[----:B------:R-:W-:Y:S01]  /*162c0*/  FFMA.FTZ R55, R3, R56, R55 ;  /* 0x0000003803377223 */ /* 0x000fe20000010037 */
[----:B------:R-:W-:Y:S01]  /*162d0*/  LOP3.LUT R52, R11, 0x29, RZ, 0xfc, !PT ;  /* 0x000000290b347812 */ /* 0x000fe200078efcff */
[----:B--2---:R-:W-:Y:S01]  /*162e0*/  HMMA.16816.F32 R32, R4, R80, R32 ;  /* 0x000000500420723c */ /* 0x004fe20000001820 */
[----:B------:R-:W-:-:S02]  /*162f0*/  FSEL R14, R14, -INF , !P5 ;  /* 0xff8000000e0e7808 */ /* 0x000fc40006800000 */
[----:B------:R-:W-:Y:S02]  /*16300*/  FSEL R151, R151, -INF , !P3 ;  /* 0xff80000097977808 */ /* 0x000fe40005800000 */
[C---:B------:R-:W-:Y:S02]  /*16310*/  ISETP.GE.AND P5, PT, R31.reuse, R60, PT ;  /* 0x0000003c1f00720c */ /* 0x040fe40003fa6270 */
[----:B------:R-:W-:Y:S01]  /*16320*/  ISETP.GE.AND P3, PT, R31, R63, PT ;  /* 0x0000003f1f00720c */ /* 0x000fe20003f66270 */
[----:B------:R-:W-:Y:S01]  /*16330*/  HMMA.16816.F32 R16, R4, R42, R16 ;  /* 0x0000002a0410723c */ /* 0x000fe20000001810 */
[----:B------:R-:W-:Y:S02]  /*16340*/  FSEL R192, R54, -INF , !P4 ;  /* 0xff80000036c07808 */ /* 0x000fe40006000000 */
[----:B------:R-:W-:Y:S02]  /*16350*/  FSEL R149, R53, -INF , !P2 ;  /* 0xff80000035957808 */ /* 0x000fe40005000000 */
[----:B------:R-:W-:-:S02]  /*16360*/  I2FP.F32.S32 R31, R31 ;  /* 0x0000001f001f7245 */ /* 0x000fc40000201400 */
[C---:B------:R-:W-:Y:S01]  /*16370*/  ISETP.GE.AND P4, PT, R52.reuse, R60, PT ;  /* 0x0000003c3400720c */ /* 0x040fe20003f86270 */
[----:B------:R-:W-:Y:S01]  /*16380*/  HMMA.16816.F32 R24, R4, R82, R24 ;  /* 0x000000520418723c */ /* 0x000fe20000001818 */
[----:B------:R-:W-:Y:S01]  /*16390*/  ISETP.GE.AND P2, PT, R52, R63, PT ;  /* 0x0000003f3400720c */ /* 0x000fe20003f46270 */
[CC--:B------:R-:W-:Y:S01]  /*163a0*/  FFMA.FTZ R48, R3.reuse, R31.reuse, R48 ;  /* 0x0000001f03307223 */ /* 0x0c0fe20000010030 */
[----:B------:R-:W-:Y:S01]  /*163b0*/  I2FP.F32.S32 R52, R52 ;  /* 0x0000003400347245 */ /* 0x000fe20000201400 */
[----:B------:R-:W-:Y:S01]  /*163c0*/  FFMA.FTZ R40, R3, R31, R50 ;  /* 0x0000001f03287223 */ /* 0x000fe20000010032 */
[----:B------:R-:W-:Y:S02]  /*163d0*/  FSEL R15, R15, -INF , !P1 ;  /* 0xff8000000f0f7808 */ /* 0x000fe40004800000 */
[----:B------:R-:W-:Y:S01]  /*163e0*/  ISETP.GE.AND P1, PT, R57, R63, PT ;  /* 0x0000003f3900720c */ /* 0x000fe20003f26270 */
[CC--:B------:R-:W-:Y:S01]  /*163f0*/  FFMA.FTZ R41, R3.reuse, R52.reuse, R49 ;  /* 0x0000003403297223 */ /* 0x0c0fe20000010031 */
[----:B------:R-:W-:Y:S01]  /*16400*/  FFMA.FTZ R190, R3, R52, R51 ;  /* 0x0000003403be7223 */ /* 0x000fe20000010033 */
[----:B------:R-:W-:Y:S01]  /*16410*/  LOP3.LUT R52, R11, 0x30, RZ, 0xfc, !PT ;  /* 0x000000300b347812 */ /* 0x000fe200078efcff */
[----:B------:R-:W-:Y:S01]  /*16420*/  HMMA.16816.F32 R104, R116, R112, R104 ;  /* 0x000000707468723c */ /* 0x000fe20000001868 */
[----:B------:R-:W-:-:S02]  /*16430*/  FSEL R194, R55, -INF , !P1 ;  /* 0xff80000037c27808 */ /* 0x000fc40004800000 */
[----:B------:R-:W-:Y:S02]  /*16440*/  FSEL R189, R48, -INF , !P5 ;  /* 0xff80000030bd7808 */ /* 0x000fe40006800000 */
[C---:B------:R-:W-:Y:S01]  /*16450*/  ISETP.GE.AND P1, PT, R52.reuse, R60, PT ;  /* 0x0000003c3400720c */ /* 0x040fe20003f26270 */
[----:B------:R1:W2:Y:S01]  /*16460*/  LDSM.16.M88.4 R48, [R10+0xb000] ;  /* 0x00b000000a30783b */ /* 0x0002a20000000200 */
[----:B------:R-:W-:Y:S01]  /*16470*/  ISETP.GE.AND P5, PT, R52, R63, PT ;  /* 0x0000003f3400720c */ /* 0x000fe20003fa6270 */
[----:B------:R-:W-:Y:S01]  /*16480*/  HMMA.16816.F32 R100, R116, R114, R100 ;  /* 0x000000727464723c */ /* 0x000fe20000001864 */
[----:B------:R-:W-:Y:S01]  /*16490*/  I2FP.F32.S32 R52, R52 ;  /* 0x0000003400347245 */ /* 0x000fe20000201400 */
[----:B------:R-:W-:-:S04]  /*164a0*/  DEPBAR.LE SB0, 0x0 ;  /* 0x000080000000791a */ /* 0x000fc80000000000 */
[-C--:B------:R-:W-:Y:S01]  /*164b0*/  FFMA.FTZ R31, R3, R52.reuse, R44 ;  /* 0x00000034031f7223 */ /* 0x080fe2000001002c */
[----:B------:R-:W-:Y:S01]  /*164c0*/  LOP3.LUT R53, R11, 0x38, RZ, 0xfc, !PT ;  /* 0x000000380b357812 */ /* 0x000fe200078efcff */
[----:B------:R-:W-:Y:S01]  /*164d0*/  FFMA.FTZ R46, R3, R52, R46 ;  /* 0x00000034032e7223 */ /* 0x000fe2000001002e */
[----:B------:R-:W-:Y:S01]  /*164e0*/  LOP3.LUT R54, R11, 0x31, RZ, 0xfc, !PT ;  /* 0x000000310b367812 */ /* 0x000fe200078efcff */
[----:B------:R-:W-:Y:S01]  /*164f0*/  HMMA.16816.F32 R96, R116, R108, R96 ;  /* 0x0000006c7460723c */ /* 0x000fe20000001860 */
[----:B------:R-:W-:Y:S02]  /*16500*/  FSEL R190, R190, -INF , !P2 ;  /* 0xff800000bebe7808 */ /* 0x000fe40005000000 */
[----:B------:R-:W-:Y:S02]  /*16510*/  FSEL R31, R31, -INF , !P1 ;  /* 0xff8000001f1f7808 */ /* 0x000fe40004800000 */
[C---:B------:R-:W-:Y:S02]  /*16520*/  ISETP.GE.AND P2, PT, R53.reuse, R60, PT ;  /* 0x0000003c3500720c */ /* 0x040fe40003f46270 */
[----:B------:R-:W-:-:S02]  /*16530*/  ISETP.GE.AND P1, PT, R53, R63, PT ;  /* 0x0000003f3500720c */ /* 0x000fc40003f26270 */
[----:B------:R-:W-:Y:S02]  /*16540*/  I2FP.F32.S32 R44, R54 ;  /* 0x00000036002c7245 */ /* 0x000fe40000201400 */
[----:B------:R-:W-:Y:S02]  /*16550*/  I2FP.F32.S32 R53, R53 ;  /* 0x0000003500357245 */ /* 0x000fe40000201400 */
[----:B------:R-:W-:Y:S01]  /*16560*/  FSEL R40, R40, -INF , !P3 ;  /* 0xff80000028287808 */ /* 0x000fe20005800000 */
[-C--:B------:R-:W-:Y:S01]  /*16570*/  FFMA.FTZ R45, R3, R44.reuse, R45 ;  /* 0x0000002c032d7223 */ /* 0x080fe2000001002d */
[----:B------:R-:W-:Y:S01]  /*16580*/  FSEL R41, R41, -INF , !P4 ;  /* 0xff80000029297808 */ /* 0x000fe20006000000 */
[C---:B------:R-:W-:Y:S01]  /*16590*/  FFMA.FTZ R47, R3.reuse, R44, R47 ;  /* 0x0000002c032f7223 */ /* 0x040fe2000001002f */
[CC--:B------:R-:W-:Y:S01]  /*165a0*/  FFMA.FTZ R183, R3.reuse, R53.reuse, R36 ;  /* 0x0000003503b77223 */ /* 0x0c0fe20000010024 */
[C---:B------:R-:W-:Y:S01]  /*165b0*/  ISETP.GE.AND P3, PT, R54.reuse, R60, PT ;  /* 0x0000003c3600720c */ /* 0x040fe20003f66270 */
[----:B------:R-:W-:Y:S01]  /*165c0*/  FFMA.FTZ R38, R3, R53, R38 ;  /* 0x0000003503267223 */ /* 0x000fe20000010026 */
[----:B------:R-:W-:Y:S01]  /*165d0*/  ISETP.GE.AND P4, PT, R54, R63, PT ;  /* 0x0000003f3600720c */ /* 0x000fe20003f86270 */
[----:B------:R-:W-:Y:S01]  /*165e0*/  HMMA.16816.F32 R96, R4, R12, R96 ;  /* 0x0000000c0460723c */ /* 0x000fe20000001860 */
[----:B------:R-:W-:-:S02]  /*165f0*/  LOP3.LUT R42, R11, 0x39, RZ, 0xfc, !PT ;  /* 0x000000390b2a7812 */ /* 0x000fc400078efcff */
[----:B-1----:R-:W-:Y:S02]  /*16600*/  LOP3.LUT R10, R11, 0x40, RZ, 0xfc, !PT ;  /* 0x000000400b0a7812 */ /* 0x002fe400078efcff */
[----:B------:R-:W-:Y:S02]  /*16610*/  FSEL R188, R46, -INF , !P5 ;  /* 0xff8000002ebc7808 */ /* 0x000fe40006800000 */
[----:B------:R-:W-:Y:S01]  /*16620*/  FSEL R187, R45, -INF , !P3 ;  /* 0xff8000002dbb7808 */ /* 0x000fe20005800000 */
[----:B--2---:R-:W-:Y:S01]  /*16630*/  HMMA.16816.F32 R104, R4, R48, R104 ;  /* 0x000000300468723c */ /* 0x004fe20000001868 */
[----:B------:R-:W-:Y:S02]  /*16640*/  FSEL R166, R47, -INF , !P4 ;  /* 0xff8000002fa67808 */ /* 0x000fe40006000000 */
[----:B------:R-:W-:Y:S01]  /*16650*/  FSEL R183, R183, -INF , !P2 ;  /* 0xff800000b7b77808 */ /* 0x000fe20005000000 */
[----:B------:R-:W-:Y:S01]  /*16660*/  BAR.SYNC.DEFER_BLOCKING 0x0 ;  /* 0x0000000000007b1d */ /* 0x000fe20000010000 */
[----:B------:R-:W-:-:S02]  /*16670*/  ISETP.GE.AND P5, PT, R42, R60, PT ;  /* 0x0000003c2a00720c */ /* 0x000fc40003fa6270 */
[-C--:B------:R-:W-:Y:S01]  /*16680*/  ISETP.GE.AND P3, PT, R42, R63.reuse, PT ;  /* 0x0000003f2a00720c */ /* 0x080fe20003f66270 */
[----:B------:R-:W-:Y:S01]  /*16690*/  HMMA.16816.F32 R100, R4, R50, R100 ;  /* 0x000000320464723c */ /* 0x000fe20000001864 */
[C---:B------:R-:W-:Y:S02]  /*166a0*/  ISETP.GE.AND P4, PT, R10.reuse, R60, PT ;  /* 0x0000003c0a00720c */ /* 0x040fe40003f86270 */
[----:B------:R-:W-:Y:S02]  /*166b0*/  ISETP.GE.AND P2, PT, R10, R63, PT ;  /* 0x0000003f0a00720c */ /* 0x000fe40003f46270 */
[----:B------:R-:W-:Y:S02]  /*166c0*/  I2FP.F32.S32 R42, R42 ;  /* 0x0000002a002a7245 */ /* 0x000fe40000201400 */
[----:B------:R-:W-:Y:S02]  /*166d0*/  I2FP.F32.S32 R10, R10 ;  /* 0x0000000a000a7245 */ /* 0x000fe40000201400 */
[----:B------:R-:W-:Y:S01]  /*166e0*/  LOP3.LUT R36, R11, 0x41, RZ, 0xfc, !PT ;  /* 0x000000410b247812 */ /* 0x000fe200078efcff */
[CC--:B------:R-:W-:Y:S01]  /*166f0*/  FFMA.FTZ R39, R3.reuse, R42.reuse, R39 ;  /* 0x0000002a03277223 */ /* 0x0c0fe20000010027 */
[C---:B------:R-:W-:Y:S01]  /*16700*/  FFMA.FTZ R145, R3.reuse, R42, R37 ;  /* 0x0000002a03917223 */ /* 0x040fe20000010025 */
[-C--:B------:R-:W-:Y:S01]  /*16710*/  FFMA.FTZ R173, R3, R10.reuse, R32 ;  /* 0x0000000a03ad7223 */ /* 0x080fe20000010020 */
[----:B------:R-:W-:Y:S01]  /*16720*/  LOP3.LUT R37, R11, 0x48, RZ, 0xfc, !PT ;  /* 0x000000480b257812 */ /* 0x000fe200078efcff */
[----:B------:R-:W-:Y:S01]  /*16730*/  FFMA.FTZ R34, R3, R10, R34 ;  /* 0x0000000a03227223 */ /* 0x000fe20000010022 */
[----:B------:R-:W-:-:S02]  /*16740*/  FSEL R164, R39, -INF , !P3 ;  /* 0xff80000027a47808 */ /* 0x000fc40005800000 */
[----:B------:R-:W-:Y:S02]  /*16750*/  FSEL R173, R173, -INF , !P4 ;  /* 0xff800000adad7808 */ /* 0x000fe40006000000 */
[C---:B------:R-:W-:Y:S02]  /*16760*/  ISETP.GE.AND P3, PT, R37.reuse, R60, PT ;  /* 0x0000003c2500720c */ /* 0x040fe40003f66270 */
[----:B------:R-:W-:Y:S02]  /*16770*/  ISETP.GE.AND P4, PT, R37, R63, PT ;  /* 0x0000003f2500720c */ /* 0x000fe40003f86270 */
[----:B------:R-:W-:Y:S02]  /*16780*/  I2FP.F32.S32 R32, R36 ;  /* 0x0000002400207245 */ /* 0x000fe40000201400 */
[----:B------:R-:W-:Y:S02]  /*16790*/  I2FP.F32.S32 R37, R37 ;  /* 0x0000002500257245 */ /* 0x000fe40000201400 */
[----:B------:R-:W-:Y:S01]  /*167a0*/  FSEL R145, R145, -INF , !P5 ;  /* 0xff80000091917808 */ /* 0x000fe20006800000 */
[CC--:B------:R-:W-:Y:S01]  /*167b0*/  FFMA.FTZ R35, R3.reuse, R32.reuse, R35 ;  /* 0x0000002003237223 */ /* 0x0c0fe20000010023 */
[----:B------:R-:W-:Y:S01]  /*167c0*/  ISETP.GE.AND P5, PT, R36, R63, PT ;  /* 0x0000003f2400720c */ /* 0x000fe20003fa6270 */
[-C--:B------:R-:W-:Y:S01]  /*167d0*/  FFMA.FTZ R171, R3, R37.reuse, R24 ;  /* 0x0000002503ab7223 */ /* 0x080fe20000010018 */
[----:B------:R-:W-:Y:S01]  /*167e0*/  LOP3.LUT R10, R11, 0x50, RZ, 0xfc, !PT ;  /* 0x000000500b0a7812 */ /* 0x000fe200078efcff */
[C---:B------:R-:W-:Y:S01]  /*167f0*/  FFMA.FTZ R33, R3.reuse, R32, R33 ;  /* 0x0000002003217223 */ /* 0x040fe20000010021 */
[----:B------:R-:W-:Y:S01]  /*16800*/  FSEL R186, R38, -INF , !P1 ;  /* 0xff80000026ba7808 */ /* 0x000fe20004800000 */
[----:B------:R-:W-:Y:S01]  /*16810*/  FFMA.FTZ R26, R3, R37, R26 ;  /* 0x00000025031a7223 */ /* 0x000fe2000001001a */
[----:B------:R-:W-:-:S02]  /*16820*/  ISETP.GE.AND P1, PT, R36, R60, PT ;  /* 0x0000003c2400720c */ /* 0x000fc40003f26270 */
[----:B------:R-:W-:Y:S02]  /*16830*/  LOP3.LUT R32, R11, 0x49, RZ, 0xfc, !PT ;  /* 0x000000490b207812 */ /* 0x000fe400078efcff */
[----:B------:R-:W-:Y:S02]  /*16840*/  FSEL R184, R35, -INF , !P5 ;  /* 0xff80000023b87808 */ /* 0x000fe40006800000 */
[----:B------:R-:W-:Y:S02]  /*16850*/  FSEL R171, R171, -INF , !P3 ;  /* 0xff800000abab7808 */ /* 0x000fe40005800000 */
[C---:B------:R-:W-:Y:S02]  /*16860*/  ISETP.GE.AND P5, PT, R10.reuse, R60, PT ;  /* 0x0000003c0a00720c */ /* 0x040fe40003fa6270 */
[----:B------:R-:W-:Y:S02]  /*16870*/  ISETP.GE.AND P3, PT, R10, R63, PT ;  /* 0x0000003f0a00720c */ /* 0x000fe40003f66270 */
[----:B------:R-:W-:-:S02]  /*16880*/  I2FP.F32.S32 R10, R10 ;  /* 0x0000000a000a7245 */ /* 0x000fc40000201400 */
[----:B------:R-:W-:Y:S02]  /*16890*/  FSEL R170, R34, -INF , !P2 ;  /* 0xff80000022aa7808 */ /* 0x000fe40005000000 */
[----:B------:R-:W-:Y:S01]  /*168a0*/  FSEL R167, R33, -INF , !P1 ;  /* 0xff80000021a77808 */ /* 0x000fe20004800000 */
[-C--:B------:R-:W-:Y:S01]  /*168b0*/  FFMA.FTZ R181, R3, R10.reuse, R20 ;  /* 0x0000000a03b57223 */ /* 0x080fe20000010014 */
[----:B------:R-:W-:Y:S01]  /*168c0*/  LOP3.LUT R24, R11, 0x51, RZ, 0xfc, !PT ;  /* 0x000000510b187812 */ /* 0x000fe200078efcff */
[----:B------:R-:W-:Y:S01]  /*168d0*/  FFMA.FTZ R22, R3, R10, R22 ;  /* 0x0000000a03167223 */ /* 0x000fe20000010016 */
[C---:B------:R-:W-:Y:S02]  /*168e0*/  ISETP.GE.AND P2, PT, R32.reuse, R60, PT ;  /* 0x0000003c2000720c */ /* 0x040fe40003f46270 */
[----:B------:R-:W-:Y:S02]  /*168f0*/  ISETP.GE.AND P1, PT, R32, R63, PT ;  /* 0x0000003f2000720c */ /* 0x000fe40003f26270 */
[----:B------:R-:W-:-:S02]  /*16900*/  I2FP.F32.S32 R32, R32 ;  /* 0x0000002000207245 */ /* 0x000fc40000201400 */
[----:B------:R-:W-:Y:S02]  /*16910*/  I2FP.F32.S32 R20, R24 ;  /* 0x0000001800147245 */ /* 0x000fe40000201400 */
[----:B------:R-:W-:Y:S01]  /*16920*/  FSEL R182, R26, -INF , !P4 ;  /* 0xff8000001ab67808 */ /* 0x000fe20006000000 */
[CC--:B------:R-:W-:Y:S01]  /*16930*/  FFMA.FTZ R27, R3.reuse, R32.reuse, R27 ;  /* 0x00000020031b7223 */ /* 0x0c0fe2000001001b */
[----:B------:R-:W-:Y:S01]  /*16940*/  FFMA.FTZ R169, R3, R32, R25 ;  /* 0x0000002003a97223 */ /* 0x000fe20000010019 */
[----:B------:R-:W-:Y:S01]  /*16950*/  LOP3.LUT R25, R11, 0x58, RZ, 0xfc, !PT ;  /* 0x000000580b197812 */ /* 0x000fe200078efcff */
[C---:B------:R-:W-:Y:S01]  /*16960*/  FFMA.FTZ R21, R3.reuse, R20, R21 ;  /* 0x0000001403157223 */ /* 0x040fe20000010015 */
[----:B------:R-:W-:Y:S01]  /*16970*/  ISETP.GE.AND P4, PT, R24, R60, PT ;  /* 0x0000003c1800720c */ /* 0x000fe20003f86270 */
[----:B------:R-:W-:Y:S01]  /*16980*/  FFMA.FTZ R23, R3, R20, R23 ;  /* 0x0000001403177223 */ /* 0x000fe20000010017 */
[----:B------:R-:W-:Y:S02]  /*16990*/  FSEL R178, R27, -INF , !P1 ;  /* 0xff8000001bb27808 */ /* 0x000fe40004800000 */
[----:B------:R-:W-:-:S02]  /*169a0*/  FSEL R181, R181, -INF , !P5 ;  /* 0xff800000b5b57808 */ /* 0x000fc40006800000 */
[----:B------:R-:W-:Y:S02]  /*169b0*/  LOP3.LUT R20, R11, 0x59, RZ, 0xfc, !PT ;  /* 0x000000590b147812 */ /* 0x000fe400078efcff */
[CC--:B------:R-:W-:Y:S02]  /*169c0*/  ISETP.GE.AND P1, PT, R25.reuse, R60.reuse, PT ;  /* 0x0000003c1900720c */ /* 0x0c0fe40003f26270 */
[----:B------:R-:W-:Y:S02]  /*169d0*/  ISETP.GE.AND P5, PT, R25, R63, PT ;  /* 0x0000003f1900720c */ /* 0x000fe40003fa6270 */
[----:B------:R-:W-:Y:S02]  /*169e0*/  I2FP.F32.S32 R25, R25 ;  /* 0x0000001900197245 */ /* 0x000fe40000201400 */
[----:B------:R-:W-:Y:S02]  /*169f0*/  FSEL R176, R22, -INF , !P3 ;  /* 0xff80000016b07808 */ /* 0x000fe40005800000 */
[----:B------:R-:W-:Y:S01]  /*16a00*/  FSEL R179, R21, -INF , !P4 ;  /* 0xff80000015b37808 */ /* 0x000fe20006000000 */
[CC--:B------:R-:W-:Y:S01]  /*16a10*/  FFMA.FTZ R177, R3.reuse, R25.reuse, R16 ;  /* 0x0000001903b17223 */ /* 0x0c0fe20000010010 */
[C---:B------:R-:W-:Y:S01]  /*16a20*/  ISETP.GE.AND P3, PT, R20.reuse, R60, PT ;  /* 0x0000003c1400720c */ /* 0x040fe20003f66270 */
[----:B------:R-:W-:Y:S01]  /*16a30*/  FFMA.FTZ R18, R3, R25, R18 ;  /* 0x0000001903127223 */ /* 0x000fe20000010012 */
[----:B------:R-:W-:-:S02]  /*16a40*/  ISETP.GE.AND P4, PT, R20, R63, PT ;  /* 0x0000003f1400720c */ /* 0x000fc40003f86270 */
[----:B------:R-:W-:Y:S02]  /*16a50*/  I2FP.F32.S32 R20, R20 ;  /* 0x0000001400147245 */ /* 0x000fe40000201400 */
[----:B------:R-:W-:Y:S02]  /*16a60*/  FSEL R169, R169, -INF , !P2 ;  /* 0xff800000a9a97808 */ /* 0x000fe40005000000 */
[----:B------:R-:W-:Y:S01]  /*16a70*/  ISETP.GE.AND P2, PT, R24, R63, PT ;  /* 0x0000003f1800720c */ /* 0x000fe20003f46270 */
[-C--:B------:R-:W-:Y:S01]  /*16a80*/  FFMA.FTZ R175, R3, R20.reuse, R17 ;  /* 0x0000001403af7223 */ /* 0x080fe20000010011 */
[----:B------:R-:W-:Y:S01]  /*16a90*/  LOP3.LUT R10, R11, 0x60, RZ, 0xfc, !PT ;  /* 0x000000600b0a7812 */ /* 0x000fe200078efcff */
[----:B------:R-:W-:Y:S01]  /*16aa0*/  FFMA.FTZ R19, R3, R20, R19 ;  /* 0x0000001403137223 */ /* 0x000fe20000010013 */
[----:B------:R-:W-:Y:S02]  /*16ab0*/  LOP3.LUT R16, R11, 0x61, RZ, 0xfc, !PT ;  /* 0x000000610b107812 */ /* 0x000fe400078efcff */
[----:B------:R-:W-:-:S02]  /*16ac0*/  FSEL R174, R23, -INF , !P2 ;  /* 0xff80000017ae7808 */ /* 0x000fc40005000000 */
[----:B------:R-:W-:Y:S02]  /*16ad0*/  FSEL R177, R177, -INF , !P1 ;  /* 0xff800000b1b17808 */ /* 0x000fe40004800000 */
[C---:B------:R-:W-:Y:S02]  /*16ae0*/  ISETP.GE.AND P2, PT, R10.reuse, R60, PT ;  /* 0x0000003c0a00720c */ /* 0x040fe40003f46270 */
[-C--:B------:R-:W-:Y:S02]  /*16af0*/  ISETP.GE.AND P1, PT, R10, R63.reuse, PT ;  /* 0x0000003f0a00720c */ /* 0x080fe40003f26270 */
[----:B------:R-:W-:Y:S02]  /*16b00*/  I2FP.F32.S32 R10, R10 ;  /* 0x0000000a000a7245 */ /* 0x000fe40000201400 */
[----:B------:R-:W-:Y:S02]  /*16b10*/  FSEL R172, R18, -INF , !P5 ;  /* 0xff80000012ac7808 */ /* 0x000fe40006800000 */
[----:B------:R-:W-:Y:S01]  /*16b20*/  FSEL R175, R175, -INF , !P3 ;  /* 0xff800000afaf7808 */ /* 0x000fe20005800000 */
[C---:B------:R-:W-:Y:S01]  /*16b30*/  FFMA.FTZ R104, R3.reuse, R10, R104 ;  /* 0x0000000a03687223 */ /* 0x040fe20000010068 */
[C---:B------:R-:W-:Y:S01]  /*16b40*/  ISETP.GE.AND P5, PT, R16.reuse, R60, PT ;  /* 0x0000003c1000720c */ /* 0x040fe20003fa6270 */
[----:B------:R-:W-:Y:S01]  /*16b50*/  FFMA.FTZ R106, R3, R10, R106 ;  /* 0x0000000a036a7223 */ /* 0x000fe2000001006a */
[----:B------:R-:W-:-:S02]  /*16b60*/  ISETP.GE.AND P3, PT, R16, R63, PT ;  /* 0x0000003f1000720c */ /* 0x000fc40003f66270 */
[----:B------:R-:W-:Y:S02]  /*16b70*/  I2FP.F32.S32 R16, R16 ;  /* 0x0000001000107245 */ /* 0x000fe40000201400 */
[----:B------:R-:W-:Y:S02]  /*16b80*/  LOP3.LUT R17, R11, 0x68, RZ, 0xfc, !PT ;  /* 0x000000680b117812 */ /* 0x000fe400078efcff */
[----:B------:R-:W-:Y:S01]  /*16b90*/  FSEL R168, R19, -INF , !P4 ;  /* 0xff80000013a87808 */ /* 0x000fe20006000000 */
[CC--:B------:R-:W-:Y:S01]  /*16ba0*/  FFMA.FTZ R105, R3.reuse, R16.reuse, R105 ;  /* 0x0000001003697223 */ /* 0x0c0fe20000010069 */
[----:B------:R-:W-:Y:S01]  /*16bb0*/  FSEL R165, R104, -INF , !P2 ;  /* 0xff80000068a57808 */ /* 0x000fe20005000000 */
[----:B------:R-:W-:Y:S01]  /*16bc0*/  FFMA.FTZ R107, R3, R16, R107 ;  /* 0x00000010036b7223 */ /* 0x000fe2000001006b */
[----:B------:R-:W-:Y:S02]  /*16bd0*/  LOP3.LUT R6, R11, 0x69, RZ, 0xfc, !PT ;  /* 0x000000690b067812 */ /* 0x000fe400078efcff */
[----:B------:R-:W-:-:S02]  /*16be0*/  ISETP.GE.AND P4, PT, R17, R60, PT ;  /* 0x0000003c1100720c */ /* 0x000fc40003f86270 */
        /* <DEDUP_REMOVED lines=9> */
[C---:B------:R-:W-:Y:S02]  /*16c80*/  LOP3.LUT R4, R11.reuse, 0x71, RZ, 0xfc, !PT ;  /* 0x000000710b047812 */ /* 0x040fe400078efcff */
[----:B------:R-:W-:Y:S01]  /*16c90*/  LOP3.LUT R5, R11, 0x70, RZ, 0xfc, !PT ;  /* 0x000000700b057812 */ /* 0x000fe200078efcff */
[C---:B------:R-:W-:Y:S01]  /*16ca0*/  FFMA.FTZ R101, R3.reuse, R6, R101 ;  /* 0x0000000603657223 */ /* 0x040fe20000010065 */
[----:B------:R-:W-:Y:S01]  /*16cb0*/  I2FP.F32.S32 R10, R4 ;  /* 0x00000004000a7245 */ /* 0x000fe20000201400 */
[----:B------:R-:W-:Y:S01]  /*16cc0*/  FFMA.FTZ R103, R3, R6, R103 ;  /* 0x0000000603677223 */ /* 0x000fe20000010067 */
[----:B------:R-:W-:Y:S02]  /*16cd0*/  FSEL R160, R107, -INF , !P3 ;  /* 0xff8000006ba07808 */ /* 0x000fe40005800000 */
[----:B------:R-:W-:Y:S01]  /*16ce0*/  FSEL R161, R100, -INF , !P4 ;  /* 0xff80000064a17808 */ /* 0x000fe20006000000 */
[----:B------:R-:W-:Y:S01]  /*16cf0*/  FFMA.FTZ R99, R3, R10, R99 ;  /* 0x0000000a03637223 */ /* 0x000fe20000010063 */
[----:B------:R-:W-:Y:S01]  /*16d00*/  ISETP.GE.AND P3, PT, R5, R60, PT ;  /* 0x0000003c0500720c */ /* 0x000fe20003f66270 */
[----:B------:R-:W-:Y:S01]  /*16d10*/  FFMA.FTZ R97, R3, R10, R97 ;  /* 0x0000000a03617223 */ /* 0x000fe20000010061 */
[----:B------:R-:W-:Y:S01]  /*16d20*/  ISETP.GE.AND P4, PT, R5, R63, PT ;  /* 0x0000003f0500720c */ /* 0x000fe20003f86270 */
[----:B------:R-:W-:Y:S01]  /*16d30*/  IMAD.MOV.U32 R10, RZ, RZ, R66 ;  /* 0x000000ffff0a7224 */ /* 0x000fe200078e0042 */
[----:B------:R-:W-:-:S02]  /*16d40*/  I2FP.F32.S32 R5, R5 ;  /* 0x0000000500057245 */ /* 0x000fc40000201400 */
[----:B------:R-:W-:Y:S02]  /*16d50*/  FSEL R159, R101, -INF , !P1 ;  /* 0xff800000659f7808 */ /* 0x000fe40004800000 */
[----:B------:R-:W-:Y:S01]  /*16d60*/  ISETP.GE.AND P1, PT, R4, R63, PT ;  /* 0x0000003f0400720c */ /* 0x000fe20003f26270 */
[CC--:B------:R-:W-:Y:S01]  /*16d70*/  FFMA.FTZ R96, R3.reuse, R5.reuse, R96 ;  /* 0x0000000503607223 */ /* 0x0c0fe20000010060 */
[----:B------:R-:W-:Y:S01]  /*16d80*/  FSEL R158, R102, -INF , !P2 ;  /* 0xff800000669e7808 */ /* 0x000fe20005000000 */
[----:B------:R-:W-:Y:S01]  /*16d90*/  FFMA.FTZ R98, R3, R5, R98 ;  /* 0x0000000503627223 */ /* 0x000fe20000010062 */
[----:B------:R-:W-:Y:S02]  /*16da0*/  ISETP.GE.AND P2, PT, R4, R60, PT ;  /* 0x0000003c0400720c */ /* 0x000fe40003f46270 */
[----:B------:R-:W-:Y:S02]  /*16db0*/  FSEL R144, R99, -INF , !P1 ;  /* 0xff80000063907808 */ /* 0x000fe40004800000 */
[----:B------:R-:W-:-:S02]  /*16dc0*/  LOP3.LUT R4, R11, 0x79, RZ, 0xfc, !PT ;  /* 0x000000790b047812 */ /* 0x000fc400078efcff */
[----:B------:R-:W-:Y:S02]  /*16dd0*/  ISETP.GT.AND P1, PT, R66, R205, PT ;  /* 0x000000cd4200720c */ /* 0x000fe40003f24270 */
[----:B------:R-:W-:Y:S02]  /*16de0*/  FSEL R156, R103, -INF , !P5 ;  /* 0xff800000679c7808 */ /* 0x000fe40006800000 */
[----:B------:R-:W-:Y:S02]  /*16df0*/  FSEL R157, R96, -INF , !P3 ;  /* 0xff800000609d7808 */ /* 0x000fe40005800000 */
[----:B------:R-:W-:Y:S02]  /*16e00*/  FSEL R146, R98, -INF , !P4 ;  /* 0xff80000062927808 */ /* 0x000fe40006000000 */
[----:B------:R-:W-:Y:S02]  /*16e10*/  FSEL R155, R97, -INF , !P2 ;  /* 0xff800000619b7808 */ /* 0x000fe40005000000 */
[----:B------:R-:W-:-:S02]  /*16e20*/  ISETP.GE.AND P5, PT, R11, R60, PT ;  /* 0x0000003c0b00720c */ /* 0x000fc40003fa6270 */
[-C--:B------:R-:W-:Y:S02]  /*16e30*/  ISETP.GE.AND P3, PT, R11, R63.reuse, PT ;  /* 0x0000003f0b00720c */ /* 0x080fe40003f66270 */
[C---:B------:R-:W-:Y:S02]  /*16e40*/  ISETP.GE.AND P4, PT, R4.reuse, R60, PT ;  /* 0x0000003c0400720c */ /* 0x040fe40003f86270 */
[----:B------:R-:W-:Y:S02]  /*16e50*/  ISETP.GE.AND P2, PT, R4, R63, PT ;  /* 0x0000003f0400720c */ /* 0x000fe40003f46270 */
[----:B------:R-:W-:Y:S02]  /*16e60*/  I2FP.F32.S32 R11, R11 ;  /* 0x0000000b000b7245 */ /* 0x000fe40000201400 */
[----:B------:R-:W-:-:S03]  /*16e70*/  I2FP.F32.S32 R4, R4 ;  /* 0x0000000400047245 */ /* 0x000fc60000201400 */
[CC--:B------:R-:W-:Y:S01]  /*16e80*/  FFMA.FTZ R5, R3.reuse, R11.reuse, R76 ;  /* 0x0000000b03057223 */ /* 0x0c0fe2000001004c */
[C---:B------:R-:W-:Y:S01]  /*16e90*/  FFMA.FTZ R78, R3.reuse, R11, R78 ;  /* 0x0000000b034e7223 */ /* 0x040fe2000001004e */
[CC--:B------:R-:W-:Y:S01]  /*16ea0*/  FFMA.FTZ R93, R3.reuse, R4.reuse, R93 ;  /* 0x00000004035d7223 */ /* 0x0c0fe2000001005d */
[----:B------:R-:W-:Y:S02]  /*16eb0*/  FFMA.FTZ R95, R3, R4, R95 ;  /* 0x00000004035f7223 */ /* 0x000fe4000001005f */
[----:B------:R-:W-:Y:S02]  /*16ec0*/  FSEL R5, R5, -INF , !P5 ;  /* 0xff80000005057808 */ /* 0x000fe40006800000 */
        /* <DEDUP_REMOVED lines=15> */
.L_x_3644:
        /* <DEDUP_REMOVED lines=59> */
.L_x_3645:
        /* <DEDUP_REMOVED lines=108> */
.L_x_3643:
        /* <DEDUP_REMOVED lines=39> */
[----:B------:R-:W-:-:S03]  /*17ca0*/  IADD3 R140, PT, PT, R30, R139, RZ ;  /* 0x0000008b1e8c7210 */ /* 0x000fc60007ffe0ff */
[----:B------:R-:W-:Y:S04]  /*17cb0*/  LDSM.16.MT88.4 R80, [R45+0xc000] ;  /* 0x00c000002d50783b */ /* 0x000fe80000004200 */
[----:B------:R-:W-:Y:S04]  /*17cc0*/  LDSM.16.MT88.4 R104, [R140+0x10000] ;  /* 0x010000008c68783b */ /* 0x000fe80000004200 */
[----:B------:R-:W-:Y:S01]  /*17cd0*/  LDSM.16.MT88.4 R96, [R139+0x10000] ;  /* 0x010000008b60783b */ /* 0x000fe20000004200 */
[----:B--2---:R-:W-:-:S03]  /*17ce0*/  FMNMX.FTZ R6, R11, R6, !PT ;  /* 0x000000060b067209 */ /* 0x004fc60007810000 */
[----:B------:R-:W-:Y:S01]  /*17cf0*/  LDSM.16.MT88.4 R108, [R45+0x10000] ;  /* 0x010000002d6c783b */ /* 0x000fe20000004200 */
[----:B------:R-:W-:Y:S02]  /*17d00*/  IADD3 R11, PT, PT, R30, R45, RZ ;  /* 0x0000002d1e0b7210 */ /* 0x000fe40007ffe0ff */
[----:B---3--:R-:W-:Y:S01]  /*17d10*/  FMNMX.FTZ R7, R12, R7, !PT ;  /* 0x000000070c077209 */ /* 0x008fe20007810000 */
        /* <DEDUP_REMOVED lines=32> */
[----:B------:R-:W3:Y:S01]  /*17f20*/  LDSM.16.MT88.4 R4, [R11+0x10000] ;  /* 0x010000000b04783b */ /* 0x000ee20000004200 */
[----:B------:R-:W4:Y:S01]  /*17f30*/  MUFU.EX2 R66, R66 ;  /* 0x0000004200427308 */ /* 0x000f220000000800 */
[--C-:B------:R-:W-:Y:S01]  /*17f40*/  FFMA.FTZ R54, R86, UR8, -R141.reuse ;  /* 0x0000000856367c23 */ /* 0x100fe2000801088d */
[--C-:B------:R-:W-:Y:S01]  /*17f50*/  FFMA.FTZ R51, R92, UR8, -R141.reuse ;  /* 0x000000085c337c23 */ /* 0x100fe2000801088d */
[----:B------:R-:W5:Y:S01]  /*17f60*/  LDSM.16.MT88.4 R12, [R139+0xc800] ;  /* 0x00c800008b0c783b */ /* 0x000f620000004200 */
        /* <DEDUP_REMOVED lines=28> */
[----:B------:R-:W4:Y:S01]  /*18130*/  MUFU.EX2 R136, R136 ;  /* 0x0000008800887308 */ /* 0x000f220000000800 */
[----:B-1----:R-:W-:Y:S01]  /*18140*/  F2FP.F16.F32.PACK_AB R118, R64, R65 ;  /* 0x000000414076723e */ /* 0x002fe200000000ff */
        /* <DEDUP_REMOVED lines=8> */
[----:B------:R-:W1:Y:S01]  /*181d0*/  MUFU.EX2 R58, R58 ;  /* 0x0000003a003a7308 */ /* 0x000e620000000800 */
[----:B----4-:R-:W-:Y:S01]  /*181e0*/  F2FP.F16.F32.PACK_AB R117, R136, R137 ;  /* 0x000000898875723e */ /* 0x010fe200000000ff */
[----:B------:R-:W-:-:S06]  /*181f0*/  FADD.FTZ R136, R137, R136 ;  /* 0x0000008889887221 */ /* 0x000fcc0000010000 */
[----:B------:R-:W-:Y:S08]  /*18200*/  MUFU.EX2 R57, R57 ;  /* 0x0000003900397308 */ /* 0x000ff00000000800 */
[----:B------:R-:W4:Y:S01]  /*18210*/  MUFU.EX2 R56, R56 ;  /* 0x0000003800387308 */ /* 0x000f220000000800 */
        /* <DEDUP_REMOVED lines=13> */
[----:B------:R-:W5:Y:S01]  /*182f0*/  MUFU.EX2 R50, R50 ;  /* 0x0000003200327308 */ /* 0x000f620000000800 */
[C---:B--2---:R-:W-:Y:S07]  /*18300*/  HMMA.16816.F32 R84, R116.reuse, R88, RZ ;  /* 0x000000587454723c */ /* 0x044fee00000018ff */
[----:B------:R-:W-:Y:S01]  /*18310*/  MUFU.EX2 R49, R49 ;  /* 0x0000003100317308 */ /* 0x000fe20000000800 */
[C---:B------:R-:W-:Y:S07]  /*18320*/  HMMA.16816.F32 R92, R116.reuse, R96, RZ ;  /* 0x00000060745c723c */ /* 0x040fee00000018ff */
[----:B------:R-:W2:Y:S01]  /*18330*/  MUFU.EX2 R48, R48 ;  /* 0x0000003000307308 */ /* 0x000ea20000000800 */
[C---:B------:R-:W-:Y:S07]  /*18340*/  HMMA.16816.F32 R120, R116.reuse, R108, RZ ;  /* 0x0000006c7478723c */ /* 0x040fee00000018ff */
        /* <DEDUP_REMOVED lines=13> */
[----:B---3--:R-:W-:Y:S01]  /*18420*/  HMMA.16816.F32 R112, R116, R4, RZ ;  /* 0x000000047470723c */ /* 0x008fe200000018ff */
        /* <DEDUP_REMOVED lines=51> */
[C---:B------:R-:W-:Y:S01]  /*18760*/  HMMA.16816.F32 R96, R4.reuse, R150, R96 ;  /* 0x000000960460723c */ /* 0x040fe20000001860 */
[--C-:B------:R-:W-:Y:S01]  /*18770*/  FFMA.FTZ R150, R186, UR8, -R141.reuse ;  /* 0x00000008ba967c23 */ /* 0x100fe2000801088d */
[--C-:B------:R-:W-:Y:S01]  /*18780*/  FFMA.FTZ R151, R164, UR8, -R141.reuse ;  /* 0x00000008a4977c23 */ /* 0x100fe2000801088d */
[----:B------:R-:W-:Y:S01]  /*18790*/  FFMA.FTZ R164, R173, UR8, -R154 ;  /* 0x00000008ada47c23 */ /* 0x000fe2000801089a */
[----:B------:R-:W-:Y:S01]  /*187a0*/  FFMA.FTZ R173, R182, UR8, -R141 ;  /* 0x00000008b6ad7c23 */ /* 0x000fe2000801088d */
[----:B------:R-:W-:Y:S03]  /*187b0*/  MUFU.EX2 R148, R148 ;  /* 0x0000009400947308 */ /* 0x000fe60000000800 */
[C---:B------:R-:W-:Y:S05]  /*187c0*/  HMMA.16816.F32 R120, R4.reuse, R36, R120 ;  /* 0x000000240478723c */ /* 0x040fea0000001878 */
[----:B------:R-:W1:Y:S03]  /*187d0*/  MUFU.EX2 R149, R149 ;  /* 0x0000009500957308 */ /* 0x000e660000000800 */
[----:B------:R-:W-:Y:S01]  /*187e0*/  HMMA.16816.F32 R108, R4, R38, R108 ;  /* 0x00000026046c723c */ /* 0x000fe2000000186c */
[----:B--2---:R-:W-:Y:S01]  /*187f0*/  F2FP.F16.F32.PACK_AB R4, R48, R49 ;  /* 0x000000313004723e */ /* 0x004fe200000000ff */
[----:B------:R-:W-:Y:S01]  /*18800*/  LDSM.16.MT88.4 R36, [R45+0x11000] ;  /* 0x011000002d24783b */ /* 0x000fe20000004200 */
[----:B------:R-:W-:-:S02]  /*18810*/  F2FP.F16.F32.PACK_AB R5, R46, R47 ;  /* 0x0000002f2e05723e */ /* 0x000fc400000000ff */
[----:B------:R-:W-:Y:S01]  /*18820*/  F2FP.F16.F32.PACK_AB R6, R43, R44 ;  /* 0x0000002c2b06723e */ /* 0x000fe200000000ff */
[----:B------:R-:W-:Y:S01]  /*18830*/  MUFU.EX2 R150, R150 ;  /* 0x0000009600967308 */ /* 0x000fe20000000800 */
[----:B------:R-:W-:-:S07]  /*18840*/  F2FP.F16.F32.PACK_AB R7, R41, R42 ;  /* 0x0000002a2907723e */ /* 0x000fce00000000ff */
[C---:B-----5:R-:W-:Y:S01]  /*18850*/  HMMA.16816.F32 R100, R4.reuse, R16, R100 ;  /* 0x000000100464723c */ /* 0x060fe20000001864 */
[----:B------:R-:W2:Y:S07]  /*18860*/  MUFU.EX2 R151, R151 ;  /* 0x0000009700977308 */ /* 0x000eae0000000800 */
[C---:B------:R-:W-:Y:S01]  /*18870*/  HMMA.16816.F32 R104, R4.reuse, R18, R104 ;  /* 0x000000120468723c */ /* 0x040fe20000001868 */
[----:B------:R-:W5:Y:S01]  /*18880*/  LDSM.16.MT88.4 R16, [R139+0x11000] ;  /* 0x011000008b10783b */ /* 0x000f620000004200 */
[----:B------:R-:W2:Y:S06]  /*18890*/  MUFU.EX2 R164, R164 ;  /* 0x000000a400a47308 */ /* 0x000eac0000000800 */
[C---:B------:R-:W-:Y:S02]  /*188a0*/  HMMA.16816.F32 R128, R4.reuse, R24, R128 ;  /* 0x000000180480723c */ /* 0x040fe40000001880 */
[----:B------:R-:W-:Y:S06]  /*188b0*/  MUFU.EX2 R166, R166 ;  /* 0x000000a600a67308 */ /* 0x000fec0000000800 */
[C---:B------:R-:W-:Y:S01]  /*188c0*/  HMMA.16816.F32 R124, R4.reuse, R26, R124 ;  /* 0x0000001a047c723c */ /* 0x040fe2000000187c */
[----:B------:R-:W1:Y:S01]  /*188d0*/  LDSM.16.MT88.4 R24, [R11+0x11000] ;  /* 0x011000000b18783b */ /* 0x000e620000004200 */
[----:B------:R-:W2:Y:S06]  /*188e0*/  MUFU.EX2 R171, R171 ;  /* 0x000000ab00ab7308 */ /* 0x000eac0000000800 */
[C---:B---3--:R-:W-:Y:S02]  /*188f0*/  HMMA.16816.F32 R84, R4.reuse, R12, R84 ;  /* 0x0000000c0454723c */ /* 0x048fe40000001854 */
[----:B------:R-:W3:Y:S06]  /*18900*/  MUFU.EX2 R173, R173 ;  /* 0x000000ad00ad7308 */ /* 0x000eec0000000800 */
[C---:B------:R-:W-:Y:S01]  /*18910*/  HMMA.16816.F32 R88, R4.reuse, R14, R88 ;  /* 0x0000000e0458723c */ /* 0x040fe20000001858 */
[----:B------:R-:W3:Y:S01]  /*18920*/  LDSM.16.MT88.4 R12, [R139+0xd800] ;  /* 0x00d800008b0c783b */ /* 0x000ee20000004200 */
        /* <DEDUP_REMOVED lines=24> */
[C---:B----4-:R-:W-:Y:S08]  /*18ab0*/  HMMA.16816.F32 R68, R4.reuse, R20, R68 ;  /* 0x000000140444723c */ /* 0x050ff00000001844 */
        /* <DEDUP_REMOVED lines=164> */
[----:B------:R-:W-:Y:S01]  /*19500*/  FADD.FTZ R178, R178, R173 ;  /* 0x000000adb2b27221 */ /* 0x000fe20000010000 */
[----:B------:R-:W-:-:S05]  /*19510*/  FADD.FTZ R37, R37, R36 ;  /* 0x0000002425257221 */ /* 0x000fca0000010000 */
[C---:B------:R-:W-:Y:S01]  /*19520*/  HMMA.16816.F32 R124, R4.reuse, R18, R124 ;  /* 0x00000012047c723c */ /* 0x040fe2000000187c */
[----:B------:R-:W3:Y:S07]  /*19530*/  LDSM.16.MT88.4 R16, [R45+0x13800] ;  /* 0x013800002d10783b */ /* 0x000eee0000004200 */
[C---:B-1----:R-:W-:Y:S08]  /*19540*/  HMMA.16816.F32 R92, R4.reuse, R12, R92 ;  /* 0x0000000c045c723c */ /* 0x042ff0000000185c */
        /* <DEDUP_REMOVED lines=18> */
[----:B----4-:R-:W-:Y:S01]  /*19670*/  HMMA.16816.F32 R112, R4, R20, R112 ;  /* 0x000000140470723c */ /* 0x010fe20000001870 */
[----:B------:R-:W-:Y:S01]  /*19680*/  FADD.FTZ R161, R161, R168 ;  /* 0x000000a8a1a17221 */ /* 0x000fe20000010000 */
[----:B------:R-:W-:-:S04]  /*19690*/  FADD.FTZ R11, R160, R11 ;  /* 0x0000000ba00b7221 */ /* 0x000fc80000010000 */
[----:B------:R-:W-:Y:S01]  /*196a0*/  FADD.FTZ R12, R158, R11 ;  /* 0x0000000b9e0c7221 */ /* 0x000fe20000010000 */
[----:B------:R-:W-:Y:S01]  /*196b0*/  FADD.FTZ R11, R176, R161 ;  /* 0x000000a1b00b7221 */ /* 0x000fe20000010000 */
[----:B------:R-:W-:Y:S02]  /*196c0*/  HMMA.16816.F32 R116, R4, R22, R116 ;  /* 0x000000160474723c */ /* 0x000fe40000001874 */
        /* <DEDUP_REMOVED lines=76> */
.L_x_3647:
[----:B------:R-:W-:Y:S01]  /*19b90*/  UMOV UR8, URZ ;  /* 0x000000ff00087c82 */ /* 0x000fe20008000000 */
[----:B------:R-:W-:Y:S01]  /*19ba0*/  IMAD.SHL.U32 R4, R28, 0x80, RZ ;  /* 0x000000801c047824 */ /* 0x000fe200078e00ff */
[----:B------:R-:W-:-:S05]  /*19bb0*/  IADD3 R5, P1, PT, RZ, -UR8, RZ ;  /* 0x80000008ff057c10 */ /* 0x000fca000ff3e0ff */
[----:B------:R-:W-:-:S05]  /*19bc0*/  IMAD.X R4, RZ, RZ, ~R4, P1 ;  /* 0x000000ffff047224 */ /* 0x000fca00008e0e04 */
[----:B------:R-:W-:-:S04]  /*19bd0*/  SHF.R.S64 R5, R5, 0x1f, R4 ;  /* 0x0000001f05057819 */ /* 0x000fc80000001004 */
[----:B------:R-:W-:-:S04]  /*19be0*/  IADD3 R210, P1, PT, R5, R210, RZ ;  /* 0x000000d205d27210 */ /* 0x000fc80007f3e0ff */
[----:B------:R-:W-:-:S09]  /*19bf0*/  LEA.HI.X.SX32 R211, R4, R211, 0x1, P1 ;  /* 0x000000d304d37211 */ /* 0x000fd200008f0eff */
.L_x_3648:
        /* <DEDUP_REMOVED lines=72> */
[----:B------:R1:W-:Y:S01]  /*1a080*/  @!P2 LDGSTS.E.BYPASS.LTC128B.128 [R0+0x11800], desc[UR6][R12.64+0x80] ;  /* 0x118000800c00afae */ /* 0x0003e2000b981a06 */
[----:B--2---:R-:W-:-:S03]  /*1a090*/  IADD3 R6, P4, PT, R8, R5, RZ ;  /* 0x0000000508067210 */ /* 0x004fc60007f9e0ff */
        /* <DEDUP_REMOVED lines=17> */
[----:B------:R-:W-:Y:S04]  /*1a1b0*/  @P3 STS.128 [R0+0xe800], RZ ;  /* 0x00e800ff00003388 */ /* 0x000fe80000000c00 */
        /* <DEDUP_REMOVED lines=30> */
[----:B------:R-:W3:Y:S04]  /*1a3a0*/  LDSM.16.M88.4 R40, [R180+UR5+0x5800] ;  /* 0x00580005b428783b */ /* 0x000ee80008000200 */
[----:B------:R-:W3:Y:S04]  /*1a3b0*/  LDSM.16.M88.4 R32, [R180+UR5+0x6000] ;  /* 0x00600005b420783b */ /* 0x000ee80008000200 */
[----:B------:R-:W3:Y:S04]  /*1a3c0*/  LDSM.16.M88.4 R24, [R180+UR5+0x6800] ;  /* 0x00680005b418783b */ /* 0x000ee80008000200 */
[----:B------:R-:W3:Y:S04]  /*1a3d0*/  LDSM.16.M88.4 R16, [R180+UR5+0x7000] ;  /* 0x00700005b410783b */ /* 0x000ee80008000200 */
[----:B-1----:R-:W1:Y:S04]  /*1a3e0*/  LDSM.16.M88.4 R8, [R180+UR5+0x7800] ;  /* 0x00780005b408783b */ /* 0x002e680008000200 */
[----:B------:R-:W-:Y:S04]  /*1a3f0*/  LDSM.16.M88.4 R160, [R181] ;  /* 0x00000000b5a0783b */ /* 0x000fe80000000200 */
[----:B--2---:R-:W2:Y:S01]  /*1a400*/  LDSM.16.M88.4 R4, [R187+0x4000] ;  /* 0x00400000bb04783b */ /* 0x004ea20000000200 */
[C---:B----4-:R-:W-:Y:S03]  /*1a410*/  HMMA.16816.F32 R140, R172.reuse, R136, RZ ;  /* 0x00000088ac8c723c */ /* 0x050fe600000018ff */
[----:B------:R-:W4:Y:S04]  /*1a420*/  LDSM.16.M88.4 R148, [R187+0x4800] ;  /* 0x00480000bb94783b */ /* 0x000f280000000200 */
[----:B------:R-:W4:Y:S01]  /*1a430*/  LDSM.16.M88.4 R144, [R187+0x5000] ;  /* 0x00500000bb90783b */ /* 0x000f220000000200 */
[C---:B------:R-:W-:Y:S03]  /*1a440*/  HMMA.16816.F32 R136, R172.reuse, R138, RZ ;  /* 0x0000008aac88723c */ /* 0x040fe600000018ff */
[----:B------:R-:W-:Y:S04]  /*1a450*/  LDSM.16.M88.4 R176, [R187+0x6800] ;  /* 0x00680000bbb0783b */ /* 0x000fe80000000200 */
[----:B------:R-:W-:Y:S01]  /*1a460*/  LDSM.16.M88.4 R152, [R184+0x4000] ;  /* 0x00400000b898783b */ /* 0x000fe20000000200 */
[C---:B-----5:R-:W-:Y:S03]  /*1a470*/  HMMA.16816.F32 R64, R172.reuse, R56, RZ ;  /* 0x00000038ac40723c */ /* 0x060fe600000018ff */
[----:B------:R-:W-:Y:S04]  /*1a480*/  LDSM.16.M88.4 R168, [R187+0x7000] ;  /* 0x00700000bba8783b */ /* 0x000fe80000000200 */
[----:B------:R-:W-:Y:S01]  /*1a490*/  LDSM.16.M88.4 R164, [R187+0x7800] ;  /* 0x00780000bba4783b */ /* 0x000fe20000000200 */
[C---:B---3--:R-:W-:Y:S03]  /*1a4a0*/  HMMA.16816.F32 R52, R172.reuse, R48, RZ ;  /* 0x00000030ac34723c */ /* 0x048fe600000018ff */
        /* <DEDUP_REMOVED lines=15> */
[C---:B--2---:R-:W-:Y:S08]  /*1a5a0*/  HMMA.16816.F32 R140, R160.reuse, R4, R140 ;  /* 0x00000004a08c723c */ /* 0x044ff0000000188c */
[C---:B------:R-:W-:Y:S01]  /*1a5b0*/  HMMA.16816.F32 R136, R160.reuse, R6, R136 ;  /* 0x00000006a088723c */ /* 0x040fe20000001888 */
[----:B------:R-:W2:Y:S07]  /*1a5c0*/  LDSM.16.M88.4 R4, [R187+0x6000] ;  /* 0x00600000bb04783b */ /* 0x000eae0000000200 */
[C---:B----4-:R-:W-:Y:S08]  /*1a5d0*/  HMMA.16816.F32 R64, R160.reuse, R148, R64 ;  /* 0x00000094a040723c */ /* 0x050ff00000001840 */
[C---:B------:R-:W-:Y:S01]  /*1a5e0*/  HMMA.16816.F32 R56, R160.reuse, R150, R56 ;  /* 0x00000096a038723c */ /* 0x040fe20000001838 */
[----:B------:R-:W-:Y:S07]  /*1a5f0*/  LDSM.16.M88.4 R148, [R188] ;  /* 0x00000000bc94783b */ /* 0x000fee0000000200 */
        /* <DEDUP_REMOVED lines=9> */
[----:B------:R-:W-:Y:S08]  /*1a690*/  HMMA.16816.F32 R28, R160, R176, R28 ;  /* 0x000000b0a01c723c */ /* 0x000ff0000000181c */
[C---:B---3--:R-:W-:Y:S08]  /*1a6a0*/  HMMA.16816.F32 R64, R148.reuse, R144, R64 ;  /* 0x000000909440723c */ /* 0x048ff00000001840 */
[C---:B------:R-:W-:Y:S01]  /*1a6b0*/  HMMA.16816.F32 R56, R148.reuse, R146, R56 ;  /* 0x000000929438723c */ /* 0x040fe20000001838 */
[----:B------:R-:W3:Y:S07]  /*1a6c0*/  LDSM.16.M88.4 R144, [R184+0x6800] ;  /* 0x00680000b890783b */ /* 0x000eee0000000200 */
[C---:B-1----:R-:W-:Y:S08]  /*1a6d0*/  HMMA.16816.F32 R52, R148.reuse, R8, R52 ;  /* 0x000000089434723c */ /* 0x042ff00000001834 */
[C---:B------:R-:W-:Y:S01]  /*1a6e0*/  HMMA.16816.F32 R48, R148.reuse, R10, R48 ;  /* 0x0000000a9430723c */ /* 0x040fe20000001830 */
[----:B------:R-:W-:Y:S07]  /*1a6f0*/  LDSM.16.M88.4 R8, [R189] ;  /* 0x00000000bd08783b */ /* 0x000fee0000000200 */
[C---:B--2---:R-:W-:Y:S08]  /*1a700*/  HMMA.16816.F32 R44, R148.reuse, R4, R44 ;  /* 0x00000004942c723c */ /* 0x044ff0000000182c */
[----:B------:R-:W-:Y:S01]  /*1a710*/  HMMA.16816.F32 R40, R148, R6, R40 ;  /* 0x000000069428723c */ /* 0x000fe20000001828 */
[----:B------:R-:W1:Y:S07]  /*1a720*/  LDSM.16.M88.4 R4, [R186+0x4000] ;  /* 0x00400000ba04783b */ /* 0x000e6e0000000200 */
[----:B------:R-:W-:Y:S01]  /*1a730*/  HMMA.16816.F32 R24, R160, R178, R24 ;  /* 0x000000b2a018723c */ /* 0x000fe20000001818 */
[----:B------:R-:W-:Y:S07]  /*1a740*/  LDSM.16.M88.4 R176, [R181+0x2000] ;  /* 0x00200000b5b0783b */ /* 0x000fee0000000200 */
[C---:B------:R-:W-:Y:S08]  /*1a750*/  HMMA.16816.F32 R140, R148.reuse, R152, R140 ;  /* 0x00000098948c723c */ /* 0x040ff0000000188c */
        /* <DEDUP_REMOVED lines=15> */
[C---:B--2---:R-:W-:Y:S08]  /*1a850*/  HMMA.16816.F32 R20, R148.reuse, R152, R20 ;  /* 0x000000989414723c */ /* 0x044ff00000001814 */
[----:B------:R-:W-:Y:S01]  /*1a860*/  HMMA.16816.F32 R16, R148, R154, R16 ;  /* 0x0000009a9410723c */ /* 0x000fe20000001810 */
[----:B------:R-:W2:Y:S07]  /*1a870*/  LDSM.16.M88.4 R152, [R186+0x5800] ;  /* 0x00580000ba98783b */ /* 0x000eae0000000200 */
[C---:B---3--:R-:W-:Y:S08]  /*1a880*/  HMMA.16816.F32 R52, R8.reuse, R144, R52 ;  /* 0x000000900834723c */ /* 0x048ff00000001834 */
[----:B------:R-:W-:Y:S01]  /*1a890*/  HMMA.16816.F32 R48, R8, R146, R48 ;  /* 0x000000920830723c */ /* 0x000fe20000001830 */
[----:B------:R-:W3:Y:S07]  /*1a8a0*/  LDSM.16.M88.4 R144, [R186+0x7000] ;  /* 0x00700000ba90783b */ /* 0x000eee0000000200 */
        /* <DEDUP_REMOVED lines=54> */
[----:B------:R-:W5:Y:S03]  /*1ac10*/  LDSM.16.M88.4 R164, [R184+0x8000] ;  /* 0x00800000b8a4783b */ /* 0x000f660000000200 */
[C---:B--2---:R-:W-:Y:S08]  /*1ac20*/  HMMA.16816.F32 R64, R176.reuse, R152, R64 ;  /* 0x00000098b040723c */ /* 0x044ff00000001840 */
[C---:B------:R-:W-:Y:S01]  /*1ac30*/  HMMA.16816.F32 R56, R176.reuse, R154, R56 ;  /* 0x0000009ab038723c */ /* 0x040fe20000001838 */
[----:B------:R-:W-:Y:S07]  /*1ac40*/  LDSM.16.M88.4 R152, [R184+0x9800] ;  /* 0x00980000b898783b */ /* 0x000fee0000000200 */
[C---:B---3--:R-:W-:Y:S08]  /*1ac50*/  HMMA.16816.F32 R36, R176.reuse, R144, R36 ;  /* 0x00000090b024723c */ /* 0x048ff00000001824 */
        /* <DEDUP_REMOVED lines=8> */
[----:B-----5:R-:W-:Y:S08]  /*1ace0*/  HMMA.16816.F32 R140, R176, R156, R140 ;  /* 0x0000009cb08c723c */ /* 0x020ff0000000188c */
[C---:B------:R-:W-:Y:S08]  /*1acf0*/  HMMA.16816.F32 R64, R168.reuse, R160, R64 ;  /* 0x000000a0a840723c */ /* 0x040ff00000001840 */
[----:B------:R-:W-:Y:S01]  /*1ad00*/  HMMA.16816.F32 R56, R168, R162, R56 ;  /* 0x000000a2a838723c */ /* 0x000fe20000001838 */
[----:B------:R-:W3:Y:S07]  /*1ad10*/  LDSM.16.M88.4 R160, [R186+0xb800] ;  /* 0x00b80000baa0783b */ /* 0x000eee0000000200 */
[C---:B------:R-:W-:Y:S08]  /*1ad20*/  HMMA.16816.F32 R172, R176.reuse, R182, R172 ;  /* 0x000000b6b0ac723c */ /* 0x040ff000000018ac */
[C---:B------:R-:W-:Y:S08]  /*1ad30*/  HMMA.16816.F32 R44, R176.reuse, R148, R44 ;  /* 0x00000094b02c723c */ /* 0x040ff0000000182c */
[C---:B------:R-:W-:Y:S01]  /*1ad40*/  HMMA.16816.F32 R40, R176.reuse, R150, R40 ;  /* 0x00000096b028723c */ /* 0x040fe20000001828 */
[----:B------:R-:W4:Y:S07]  /*1ad50*/  LDSM.16.M88.4 R148, [R184+0xa000] ;  /* 0x00a00000b894783b */ /* 0x000f2e0000000200 */
[----:B------:R-:W-:Y:S01]  /*1ad60*/  HMMA.16816.F32 R136, R176, R158, R136 ;  /* 0x0000009eb088723c */ /* 0x000fe20000001888 */
[----:B------:R-:W5:Y:S07]  /*1ad70*/  LDSM.16.M88.4 R156, [R184+0x9000] ;  /* 0x00900000b89c783b */ /* 0x000f6e0000000200 */
[C---:B------:R-:W-:Y:S08]  /*1ad80*/  HMMA.16816.F32 R140, R168.reuse, R164, R140 ;  /* 0x000000a4a88c723c */ /* 0x040ff0000000188c */
[----:B--2---:R-:W-:Y:S01]  /*1ad90*/  HMMA.16816.F32 R172, R168, R146, R172 ;  /* 0x00000092a8ac723c */ /* 0x004fe200000018ac */
[----:B------:R-:W-:-:S05]  /*1ada0*/  IMAD.SHL.U32 R147, R197, 0x2, RZ ;  /* 0x00000002c5937824 */ /* 0x000fca00078e00ff */
[----:B------:R-:W-:Y:S02]  /*1adb0*/  LOP3.LUT R147, R147, 0x6, RZ, 0xc0, !PT ;  /* 0x0000000693937812 */ /* 0x000fe400078ec0ff */
[----:B------:R-:W-:Y:S03]  /*1adc0*/  HMMA.16816.F32 R44, R168, R152, R44 ;  /* 0x00000098a82c723c */ /* 0x000fe6000000182c */
[----:B------:R-:W-:-:S05]  /*1add0*/  IMAD R146, R62, 0x80, R147 ;  /* 0x000000803e927824 */ /* 0x000fca00078e0293 */
[C---:B------:R-:W-:Y:S01]  /*1ade0*/  HMMA.16816.F32 R40, R168.reuse, R154, R40 ;  /* 0x0000009aa828723c */ /* 0x040fe20000001828 */
[----:B------:R-:W2:Y:S07]  /*1adf0*/  LDSM.16.M88.4 R152, [R186+0x8800] ;  /* 0x00880000ba98783b */ /* 0x000eae0000000200 */
[----:B------:R-:W-:Y:S01]  /*1ae00*/  HMMA.16816.F32 R136, R168, R166, R136 ;  /* 0x000000a6a888723c */ /* 0x000fe20000001888 */
[----:B------:R-:W-:Y:S07]  /*1ae10*/  LDSM.16.M88.4 R164, [R184+0xa800] ;  /* 0x00a80000b8a4783b */ /* 0x000fee0000000200 */
[----:B-1----:R-:W-:Y:S01]  /*1ae20*/  HMMA.16816.F32 R140, R8, R4, R140 ;  /* 0x00000004088c723c */ /* 0x002fe2000000188c */
[----:B------:R-:W-:-:S05]  /*1ae30*/  VIADD R5, R146, 0xffffff00 ;  /* 0xffffff0092057836 */ /* 0x000fca0000000000 */
[----:B------:R-:W-:Y:S02]  /*1ae40*/  I2FP.F32.S32 R4, R5 ;  /* 0x0000000500047245 */ /* 0x000fe40000201400 */
[----:B---3--:R-:W-:Y:S01]  /*1ae50*/  HMMA.16816.F32 R172, R8, R162, R172 ;  /* 0x000000a208ac723c */ /* 0x008fe200000018ac */
[C---:B------:R-:W-:Y:S02]  /*1ae60*/  ISETP.GE.AND P4, PT, R5.reuse, R60, PT ;  /* 0x0000003c0500720c */ /* 0x040fe40003f86270 */
[----:B------:R-:W-:-:S05]  /*1ae70*/  ISETP.GE.AND P1, PT, R5, R63, PT ;  /* 0x0000003f0500720c */ /* 0x000fca0003f26270 */
[----:B------:R-:W-:Y:S03]  /*1ae80*/  HMMA.16816.F32 R12, R176, R180, R12 ;  /* 0x000000b4b00c723c */ /* 0x000fe6000000180c */
[CC--:B------:R-:W-:Y:S01]  /*1ae90*/  FFMA.FTZ R140, R3.reuse, R4.reuse, R140 ;  /* 0x00000004038c7223 */ /* 0x0c0fe2000001008c */
[----:B------:R-:W-:Y:S01]  /*1aea0*/  FFMA.FTZ R177, R3, R4, R142 ;  /* 0x0000000403b17223 */ /* 0x000fe2000001008e */
[----:B------:R-:W-:-:S03]  /*1aeb0*/  VIADD R142, R146, 0xffffff08 ;  /* 0xffffff08928e7836 */ /* 0x000fc60000000000 */
[----:B------:R-:W-:Y:S01]  /*1aec0*/  HMMA.16816.F32 R136, R8, R6, R136 ;  /* 0x000000060888723c */ /* 0x000fe20000001888 */
[----:B------:R-:W1:Y:S01]  /*1aed0*/  LDSM.16.M88.4 R4, [R186+0x9000] ;  /* 0x00900000ba04783b */ /* 0x000e620000000200 */
[----:B------:R-:W-:-:S06]  /*1aee0*/  FSEL R177, R177, -INF , !P1 ;  /* 0xff800000b1b17808 */ /* 0x000fcc0004800000 */
[----:B----4-:R-:W-:Y:S01]  /*1aef0*/  HMMA.16816.F32 R36, R168, R148, R36 ;  /* 0x00000094a824723c */ /* 0x010fe20000001824 */
[C---:B------:R-:W-:Y:S02]  /*1af00*/  VIADD R149, R146.reuse, 0xffffff78 ;  /* 0xffffff7892957836 */ /* 0x040fe40000000000 */
[----:B------:R-:W-:-:S03]  /*1af10*/  VIADD R148, R146, 0xffffff01 ;  /* 0xffffff0192947836 */ /* 0x000fc60000000000 */
[CC--:B------:R-:W-:Y:S02]  /*1af20*/  ISETP.GE.AND P5, PT, R149.reuse, R60.reuse, PT ;  /* 0x0000003c9500720c */ /* 0x0c0fe40003fa6270 */
[C---:B-----5:R-:W-:Y:S01]  /*1af30*/  HMMA.16816.F32 R52, R168.reuse, R156, R52 ;  /* 0x0000009ca834723c */ /* 0x060fe20000001834 */
[----:B------:R-:W-:Y:S02]  /*1af40*/  FSEL R157, R140, -INF , !P4 ;  /* 0xff8000008c9d7808 */ /* 0x000fe40006000000 */
[----:B------:R-:W-:Y:S02]  /*1af50*/  ISETP.GE.AND P4, PT, R149, R63, PT ;  /* 0x0000003f9500720c */ /* 0x000fe40003f86270 */
[----:B------:R-:W-:Y:S02]  /*1af60*/  I2FP.F32.S32 R149, R149 ;  /* 0x0000009500957245 */ /* 0x000fe40000201400 */
[----:B------:R-:W-:Y:S01]  /*1af70*/  ISETP.GE.AND P1, PT, R148, R60, PT ;  /* 0x0000003c9400720c */ /* 0x000fe20003f26270 */
[----:B------:R-:W-:Y:S01]  /*1af80*/  HMMA.16816.F32 R32, R168, R150, R32 ;  /* 0x00000096a820723c */ /* 0x000fe20000001820 */
[----:B------:R-:W-:Y:S01]  /*1af90*/  I2FP.F32.S32 R150, R148 ;  /* 0x0000009400967245 */ /* 0x000fe20000201400 */
[CC--:B------:R-:W-:Y:S01]  /*1afa0*/  FFMA.FTZ R140, R3.reuse, R149.reuse, R172 ;  /* 0x00000095038c7223 */ /* 0x0c0fe200000100ac */
[----:B------:R-:W-:Y:S01]  /*1afb0*/  FFMA.FTZ R174, R3, R149, R174 ;  /* 0x0000009503ae7223 */ /* 0x000fe200000100ae */
[----:B------:R-:W-:-:S02]  /*1afc0*/  VIADD R149, R146, 0xffffff09 ;  /* 0xffffff0992957836 */ /* 0x000fc40000000000 */
[CC--:B------:R-:W-:Y:S01]  /*1afd0*/  FFMA.FTZ R143, R3.reuse, R150.reuse, R143 ;  /* 0x00000096038f7223 */ /* 0x0c0fe2000001008f */
[----:B------:R-:W-:Y:S01]  /*1afe0*/  FSEL R140, R140, -INF , !P5 ;  /* 0xff8000008c8c7808 */ /* 0x000fe20006800000 */
[----:B--2---:R-:W-:Y:S01]  /*1aff0*/  HMMA.16816.F32 R64, R8, R152, R64 ;  /* 0x000000980840723c */ /* 0x004fe20000001840 */
[----:B------:R-:W-:Y:S01]  /*1b000*/  ISETP.GE.AND P5, PT, R148, R63, PT ;  /* 0x0000003f9400720c */ /* 0x000fe20003fa6270 */
[----:B------:R-:W-:Y:S01]  /*1b010*/  FFMA.FTZ R153, R3, R150, R141 ;  /* 0x0000009603997223 */ /* 0x000fe2000001008d */
[----:B------:R-:W-:Y:S02]  /*1b020*/  I2FP.F32.S32 R148, R142 ;  /* 0x0000008e00947245 */ /* 0x000fe40000201400 */
[----:B------:R-:W-:Y:S02]  /*1b030*/  FSEL R141, R174, -INF , !P4 ;  /* 0xff800000ae8d7808 */ /* 0x000fe40006000000 */
[----:B------:R-:W-:Y:S01]  /*1b040*/  FSEL R153, R153, -INF , !P1 ;  /* 0xff80000099997808 */ /* 0x000fe20004800000 */
[----:B------:R-:W-:Y:S01]  /*1b050*/  FFMA.FTZ R150, R3, R148, R136 ;  /* 0x0000009403967223 */ /* 0x000fe20000010088 */
[----:B------:R-:W-:Y:S01]  /*1b060*/  VIADD R136, R146, 0xffffff10 ;  /* 0xffffff1092887836 */ /* 0x000fe20000000000 */
[----:B------:R-:W-:Y:S01]  /*1b070*/  HMMA.16816.F32 R48, R168, R158, R48 ;  /* 0x0000009ea830723c */ /* 0x000fe20000001830 */
[----:B------:R-:W-:-:S02]  /*1b080*/  ISETP.GE.AND P4, PT, R142, R60, PT ;  /* 0x0000003c8e00720c */ /* 0x000fc40003f86270 */
[----:B------:R-:W-:Y:S02]  /*1b090*/  ISETP.GE.AND P1, PT, R142, R63, PT ;  /* 0x0000003f8e00720c */ /* 0x000fe40003f26270 */
[----:B------:R-:W-:Y:S02]  /*1b0a0*/  I2FP.F32.S32 R142, R149 ;  /* 0x00000095008e7245 */ /* 0x000fe40000201400 */
[----:B------:R-:W-:Y:S01]  /*1b0b0*/  FSEL R152, R143, -INF , !P5 ;  /* 0xff8000008f987808 */ /* 0x000fe20006800000 */
[C---:B------:R-:W-:Y:S01]  /*1b0c0*/  HMMA.16816.F32 R56, R8.reuse, R154, R56 ;  /* 0x0000009a0838723c */ /* 0x040fe20000001838 */
[C---:B------:R-:W-:Y:S01]  /*1b0d0*/  FFMA.FTZ R155, R3.reuse, R148, R138 ;  /* 0x00000094039b7223 */ /* 0x040fe2000001008a */
[----:B------:R-:W-:Y:S01]  /*1b0e0*/  I2FP.F32.S32 R138, R136 ;  /* 0x00000088008a7245 */ /* 0x000fe20000201400 */
[----:B------:R-:W-:Y:S01]  /*1b0f0*/  FFMA.FTZ R179, R3, R142, R137 ;  /* 0x0000008e03b37223 */ /* 0x000fe20000010089 */
[----:B------:R-:W-:Y:S01]  /*1b100*/  ISETP.GE.AND P5, PT, R149, R60, PT ;  /* 0x0000003c9500720c */ /* 0x000fe20003fa6270 */
[C---:B------:R-:W-:Y:S01]  /*1b110*/  FFMA.FTZ R139, R3.reuse, R142, R139 ;  /* 0x0000008e038b7223 */ /* 0x040fe2000001008b */
[----:B------:R-:W-:Y:S01]  /*1b120*/  FSEL R143, R150, -INF , !P4 ;  /* 0xff800000968f7808 */ /* 0x000fe20006000000 */
[----:B------:R-:W-:Y:S01]  /*1b130*/  FFMA.FTZ R64, R3, R138, R64 ;  /* 0x0000008a03407223 */ /* 0x000fe20000010040 */
[----:B------:R-:W-:Y:S01]  /*1b140*/  FSEL R155, R155, -INF , !P1 ;  /* 0xff8000009b9b7808 */ /* 0x000fe20004800000 */
[----:B------:R-:W-:Y:S01]  /*1b150*/  VIADD R137, R146, 0xffffff11 ;  /* 0xffffff1192897836 */ /* 0x000fe20000000000 */
[-C--:B------:R-:W-:Y:S01]  /*1b160*/  ISETP.GE.AND P4, PT, R149, R63.reuse, PT ;  /* 0x0000003f9500720c */ /* 0x080fe20003f86270 */
[C---:B-1----:R-:W-:Y:S01]  /*1b170*/  HMMA.16816.F32 R52, R8.reuse, R4, R52 ;  /* 0x000000040834723c */ /* 0x042fe20000001834 */
[----:B------:R-:W-:Y:S01]  /*1b180*/  ISETP.GE.AND P1, PT, R136, R60, PT ;  /* 0x0000003c8800720c */ /* 0x000fe20003f26270 */
[----:B------:R-:W1:Y:S01]  /*1b190*/  LDSM.16.M88.4 R148, [R186+0x9800] ;  /* 0x00980000ba94783b */ /* 0x000e620000000200 */
[----:B------:R-:W-:Y:S01]  /*1b1a0*/  FSEL R179, R179, -INF , !P5 ;  /* 0xff800000b3b37808 */ /* 0x000fe20006800000 */
[----:B------:R-:W-:Y:S01]  /*1b1b0*/  VIADD R4, R146, 0xffffff19 ;  /* 0xffffff1992047836 */ /* 0x000fe20000000000 */
[----:B------:R-:W-:Y:S01]  /*1b1c0*/  ISETP.GE.AND P5, PT, R136, R63, PT ;  /* 0x0000003f8800720c */ /* 0x000fe20003fa6270 */
[----:B------:R-:W-:Y:S01]  /*1b1d0*/  FFMA.FTZ R66, R3, R138, R66 ;  /* 0x0000008a03427223 */ /* 0x000fe20000010042 */
        /* <DEDUP_REMOVED lines=8> */
[----:B------:R-:W-:Y:S01]  /*1b260*/  I2FP.F32.S32 R6, R4 ;  /* 0x0000000400067245 */ /* 0x000fe20000201400 */
[CC--:B------:R-:W-:Y:S01]  /*1b270*/  FFMA.FTZ R65, R3.reuse, R136.reuse, R65 ;  /* 0x0000008803417223 */ /* 0x0c0fe20000010041 */
[C---:B------:R-:W-:Y:S01]  /*1b280*/  FFMA.FTZ R67, R3.reuse, R136, R67 ;  /* 0x0000008803437223 */ /* 0x040fe20000010043 */
[C---:B------:R-:W-:Y:S01]  /*1b290*/  HMMA.16816.F32 R28, R168.reuse, R164, R28 ;  /* 0x000000a4a81c723c */ /* 0x040fe2000000181c */
[----:B------:R-:W-:Y:S01]  /*1b2a0*/  I2FP.F32.S32 R5, R137 ;  /* 0x0000008900057245 */ /* 0x000fe20000201400 */
[CC--:B------:R-:W-:Y:S01]  /*1b2b0*/  FFMA.FTZ R57, R3.reuse, R6.reuse, R57 ;  /* 0x0000000603397223 */ /* 0x0c0fe20000010039 */
[----:B------:R-:W-:Y:S01]  /*1b2c0*/  FSEL R163, R66, -INF , !P5 ;  /* 0xff80000042a37808 */ /* 0x000fe20006800000 */
[----:B------:R-:W-:Y:S01]  /*1b2d0*/  FFMA.FTZ R59, R3, R6, R59 ;  /* 0x00000006033b7223 */ /* 0x000fe2000001003b */
[-C--:B------:R-:W-:Y:S01]  /*1b2e0*/  ISETP.GE.AND P5, PT, R137, R60.reuse, PT ;  /* 0x0000003c8900720c */ /* 0x080fe20003fa6270 */
[-C--:B------:R-:W-:Y:S01]  /*1b2f0*/  FFMA.FTZ R56, R3, R5.reuse, R56 ;  /* 0x0000000503387223 */ /* 0x080fe20000010038 */
[----:B------:R-:W-:Y:S01]  /*1b300*/  FSEL R156, R65, -INF , !P4 ;  /* 0xff800000419c7808 */ /* 0x000fe20006000000 */
[----:B------:R-:W-:Y:S01]  /*1b310*/  FFMA.FTZ R159, R3, R5, R58 ;  /* 0x00000005039f7223 */ /* 0x000fe2000001003a */
[----:B------:R-:W-:Y:S01]  /*1b320*/  FSEL R165, R67, -INF , !P1 ;  /* 0xff80000043a57808 */ /* 0x000fe20004800000 */
[----:B------:R-:W-:Y:S01]  /*1b330*/  VIADD R65, R146, 0xffffff31 ;  /* 0xffffff3192417836 */ /* 0x000fe20000000000 */
[----:B------:R-:W-:Y:S01]  /*1b340*/  ISETP.GE.AND P4, PT, R137, R63, PT ;  /* 0x0000003f8900720c */ /* 0x000fe20003f86270 */
[----:B------:R-:W-:Y:S01]  /*1b350*/  HMMA.16816.F32 R24, R168, R166, R24 ;  /* 0x000000a6a818723c */ /* 0x000fe20000001818 */
[----:B------:R-:W-:-:S02]  /*1b360*/  ISETP.GE.AND P1, PT, R4, R60, PT ;  /* 0x0000003c0400720c */ /* 0x000fc40003f26270 */
[----:B------:R-:W-:Y:S02]  /*1b370*/  I2FP.F32.S32 R5, R7 ;  /* 0x0000000700057245 */ /* 0x000fe40000201400 */
[----:B------:R-:W-:Y:S02]  /*1b380*/  FSEL R58, R56, -INF , !P5 ;  /* 0xff800000383a7808 */ /* 0x000fe40006800000 */
[----:B------:R-:W-:Y:S01]  /*1b390*/  FSEL R159, R159, -INF , !P4 ;  /* 0xff8000009f9f7808 */ /* 0x000fe20006000000 */
[-C--:B------:R-:W-:Y:S01]  /*1b3a0*/  FFMA.FTZ R248, R3, R5.reuse, R52 ;  /* 0x0000000503f87223 */ /* 0x080fe20000010034 */
[----:B------:R-:W-:Y:S01]  /*1b3b0*/  FSEL R56, R57, -INF , !P1 ;  /* 0xff80000039387808 */ /* 0x000fe20004800000 */
[----:B------:R-:W-:Y:S01]  /*1b3c0*/  FFMA.FTZ R240, R3, R5, R54 ;  /* 0x0000000503f07223 */ /* 0x000fe20000010036 */
[-C--:B------:R-:W-:Y:S01]  /*1b3d0*/  ISETP.GE.AND P5, PT, R4, R63.reuse, PT ;  /* 0x0000003f0400720c */ /* 0x080fe20003fa6270 */
[C---:B------:R-:W-:Y:S01]  /*1b3e0*/  VIADD R57, R146.reuse, 0xffffff21 ;  /* 0xffffff2192397836 */ /* 0x040fe20000000000 */
[C---:B------:R-:W-:Y:S01]  /*1b3f0*/  ISETP.GE.AND P4, PT, R7.reuse, R60, PT ;  /* 0x0000003c0700720c */ /* 0x040fe20003f86270 */
[----:B------:R-:W-:Y:S01]  /*1b400*/  VIADD R54, R146, 0xffffff28 ;  /* 0xffffff2892367836 */ /* 0x000fe20000000000 */
[----:B------:R-:W-:Y:S01]  /*1b410*/  ISETP.GE.AND P1, PT, R7, R63, PT ;  /* 0x0000003f0700720c */ /* 0x000fe20003f26270 */
[----:B-1----:R-:W-:Y:S01]  /*1b420*/  HMMA.16816.F32 R44, R8, R148, R44 ;  /* 0x00000094082c723c */ /* 0x002fe2000000182c */
[----:B------:R-:W1:Y:S01]  /*1b430*/  LDSM.16.M88.4 R4, [R186+0xa000] ;  /* 0x00a00000ba04783b */ /* 0x000e620000000200 */
[----:B------:R-:W-:-:S02]  /*1b440*/  I2FP.F32.S32 R52, R57 ;  /* 0x0000003900347245 */ /* 0x000fc40000201400 */
        /* <DEDUP_REMOVED lines=10> */
[----:B------:R-:W-:-:S02]  /*1b4f0*/  FSEL R240, R240, -INF , !P1 ;  /* 0xff800000f0f07808 */ /* 0x000fc40004800000 */
[----:B------:R-:W-:Y:S01]  /*1b500*/  ISETP.GE.AND P1, PT, R54, R60, PT ;  /* 0x0000003c3600720c */ /* 0x000fe20003f26270 */
[C---:B------:R-:W-:Y:S01]  /*1b510*/  FFMA.FTZ R250, R3.reuse, R53, R48 ;  /* 0x0000003503fa7223 */ /* 0x040fe20000010030 */
[----:B------:R-:W-:Y:S01]  /*1b520*/  I2FP.F32.S32 R48, R57 ;  /* 0x0000003900307245 */ /* 0x000fe20000201400 */
[C---:B------:R-:W-:Y:S01]  /*1b530*/  FFMA.FTZ R238, R3.reuse, R53, R50 ;  /* 0x0000003503ee7223 */ /* 0x040fe20000010032 */
[----:B------:R-:W-:Y:S01]  /*1b540*/  FSEL R246, R246, -INF , !P5 ;  /* 0xff800000f6f67808 */ /* 0x000fe20006800000 */
[----:B------:R-:W-:Y:S01]  /*1b550*/  VIADD R50, R146, 0xffffff30 ;  /* 0xffffff3092327836 */ /* 0x000fe20000000000 */
[----:B------:R-:W-:Y:S01]  /*1b560*/  FSEL R242, R242, -INF , !P4 ;  /* 0xff800000f2f27808 */ /* 0x000fe20006000000 */
[CC--:B------:R-:W-:Y:S01]  /*1b570*/  FFMA.FTZ R49, R3.reuse, R48.reuse, R49 ;  /* 0x0000003003317223 */ /* 0x0c0fe20000010031 */
[-C--:B------:R-:W-:Y:S01]  /*1b580*/  ISETP.GE.AND P5, PT, R54, R63.reuse, PT ;  /* 0x0000003f3600720c */ /* 0x080fe20003fa6270 */
[----:B------:R-:W-:Y:S01]  /*1b590*/  FFMA.FTZ R51, R3, R48, R51 ;  /* 0x0000003003337223 */ /* 0x000fe20000010033 */
[C---:B------:R-:W-:Y:S01]  /*1b5a0*/  ISETP.GE.AND P4, PT, R57.reuse, R60, PT ;  /* 0x0000003c3900720c */ /* 0x040fe20003f86270 */
[----:B------:R-:W2:Y:S01]  /*1b5b0*/  LDSM.16.M88.4 R52, [R184+0xb000] ;  /* 0x00b00000b834783b */ /* 0x000ea20000000200 */
[----:B------:R-:W-:Y:S01]  /*1b5c0*/  FSEL R250, R250, -INF , !P1 ;  /* 0xff800000fafa7808 */ /* 0x000fe20004800000 */
[----:B------:R-:W-:Y:S01]  /*1b5d0*/  HMMA.16816.F32 R12, R168, R144, R12 ;  /* 0x00000090a80c723c */ /* 0x000fe2000000180c */
[----:B------:R-:W-:-:S02]  /*1b5e0*/  ISETP.GE.AND P1, PT, R57, R63, PT ;  /* 0x0000003f3900720c */ /* 0x000fc40003f26270 */
[----:B------:R-:W-:Y:S02]  /*1b5f0*/  FSEL R238, R238, -INF , !P5 ;  /* 0xff800000eeee7808 */ /* 0x000fe40006800000 */
[----:B------:R-:W-:Y:S02]  /*1b600*/  FSEL R244, R49, -INF , !P4 ;  /* 0xff80000031f47808 */ /* 0x000fe40006000000 */
[C---:B------:R-:W-:Y:S02]  /*1b610*/  ISETP.GE.AND P5, PT, R50.reuse, R60, PT ;  /* 0x0000003c3200720c */ /* 0x040fe40003fa6270 */
[----:B------:R-:W-:Y:S02]  /*1b620*/  ISETP.GE.AND P4, PT, R50, R63, PT ;  /* 0x0000003f3200720c */ /* 0x000fe40003f86270 */
[----:B------:R-:W-:Y:S01]  /*1b630*/  I2FP.F32.S32 R57, R50 ;  /* 0x0000003200397245 */ /* 0x000fe20000201400 */
[C---:B-1----:R-:W-:Y:S01]  /*1b640*/  HMMA.16816.F32 R36, R8.reuse, R4, R36 ;  /* 0x000000040824723c */ /* 0x042fe20000001824 */
[----:B------:R-:W-:Y:S01]  /*1b650*/  FSEL R236, R51, -INF , !P1 ;  /* 0xff80000033ec7808 */ /* 0x000fe20004800000 */
[----:B------:R-:W-:Y:S01]  /*1b660*/  VIADD R5, R146, 0xffffff39 ;  /* 0xffffff3992057836 */ /* 0x000fe20000000000 */
[----:B------:R-:W1:Y:S01]  /*1b670*/  LDSM.16.M88.4 R48, [R186+0xa800] ;  /* 0x00a80000ba30783b */ /* 0x000e620000000200 */
[C---:B------:R-:W-:Y:S01]  /*1b680*/  FFMA.FTZ R232, R3.reuse, R57, R44 ;  /* 0x0000003903e87223 */ /* 0x040fe2000001002c */
[----:B------:R-:W-:Y:S01]  /*1b690*/  I2FP.F32.S32 R4, R59 ;  /* 0x0000003b00047245 */ /* 0x000fe20000201400 */
[C---:B------:R-:W-:Y:S01]  /*1b6a0*/  FFMA.FTZ R46, R3.reuse, R57, R46 ;  /* 0x00000039032e7223 */ /* 0x040fe2000001002e */
[----:B------:R-:W-:Y:S01]  /*1b6b0*/  I2FP.F32.S32 R44, R65 ;  /* 0x00000041002c7245 */ /* 0x000fe20000201400 */
[C---:B------:R-:W-:Y:S01]  /*1b6c0*/  HMMA.16816.F32 R32, R8.reuse, R6, R32 ;  /* 0x000000060820723c */ /* 0x040fe20000001820 */
[----:B------:R-:W-:Y:S01]  /*1b6d0*/  FSEL R232, R232, -INF , !P5 ;  /* 0xff800000e8e87808 */ /* 0x000fe20006800000 */
[C---:B------:R-:W-:Y:S01]  /*1b6e0*/  FFMA.FTZ R174, R3.reuse, R4, R40 ;  /* 0x0000000403ae7223 */ /* 0x040fe20000010028 */
[----:B------:R-:W-:Y:S01]  /*1b6f0*/  I2FP.F32.S32 R40, R5 ;  /* 0x0000000500287245 */ /* 0x000fe20000201400 */
[CC--:B------:R-:W-:Y:S01]  /*1b700*/  FFMA.FTZ R45, R3.reuse, R44.reuse, R45 ;  /* 0x0000002c032d7223 */ /* 0x0c0fe2000001002d */
[----:B------:R-:W-:Y:S01]  /*1b710*/  FFMA.FTZ R47, R3, R44, R47 ;  /* 0x0000002c032f7223 */ /* 0x000fe2000001002f */
[----:B------:R-:W-:Y:S01]  /*1b720*/  ISETP.GE.AND P1, PT, R65, R60, PT ;  /* 0x0000003c4100720c */ /* 0x000fe20003f26270 */
[----:B------:R-:W-:Y:S01]  /*1b730*/  FFMA.FTZ R42, R3, R4, R42 ;  /* 0x00000004032a7223 */ /* 0x000fe2000001002a */
[-C--:B------:R-:W-:Y:S01]  /*1b740*/  ISETP.GE.AND P5, PT, R65, R63.reuse, PT ;  /* 0x0000003f4100720c */ /* 0x080fe20003fa6270 */
[-C--:B------:R-:W-:Y:S01]  /*1b750*/  FFMA.FTZ R230, R3, R40.reuse, R41 ;  /* 0x0000002803e67223 */ /* 0x080fe20000010029 */
[----:B------:R-:W-:Y:S01]  /*1b760*/  FSEL R228, R46, -INF , !P4 ;  /* 0xff8000002ee47808 */ /* 0x000fe20006000000 */
[C---:B------:R-:W-:Y:S01]  /*1b770*/  VIADD R4, R146.reuse, 0xffffff40 ;  /* 0xffffff4092047836 */ /* 0x040fe20000000000 */
[----:B------:R-:W-:Y:S01]  /*1b780*/  FSEL R234, R45, -INF , !P1 ;  /* 0xff8000002dea7808 */ /* 0x000fe20004800000 */
[----:B------:R-:W-:Y:S01]  /*1b790*/  FFMA.FTZ R43, R3, R40, R43 ;  /* 0x00000028032b7223 */ /* 0x000fe2000001002b */
[----:B------:R-:W-:Y:S01]  /*1b7a0*/  FSEL R176, R47, -INF , !P5 ;  /* 0xff8000002fb07808 */ /* 0x000fe20006800000 */
[----:B------:R-:W-:Y:S01]  /*1b7b0*/  VIADD R40, R146, 0xffffff41 ;  /* 0xffffff4192287836 */ /* 0x000fe20000000000 */
[C---:B------:R-:W-:Y:S01]  /*1b7c0*/  ISETP.GE.AND P4, PT, R59.reuse, R60, PT ;  /* 0x0000003c3b00720c */ /* 0x040fe20003f86270 */
[----:B------:R-:W-:Y:S01]  /*1b7d0*/  HMMA.16816.F32 R12, R8, R160, R12 ;  /* 0x000000a0080c723c */ /* 0x000fe2000000180c */
[----:B------:R-:W-:-:S02]  /*1b7e0*/  ISETP.GE.AND P1, PT, R59, R63, PT ;  /* 0x0000003f3b00720c */ /* 0x000fc40003f26270 */
[CC--:B------:R-:W-:Y:S02]  /*1b7f0*/  ISETP.GE.AND P5, PT, R5.reuse, R60.reuse, PT ;  /* 0x0000003c0500720c */ /* 0x0c0fe40003fa6270 */
[----:B------:R-:W-:Y:S02]  /*1b800*/  FSEL R174, R174, -INF , !P4 ;  /* 0xff800000aeae7808 */ /* 0x000fe40006000000 */
[----:B------:R-:W-:Y:S01]  /*1b810*/  FSEL R226, R42, -INF , !P1 ;  /* 0xff8000002ae27808 */ /* 0x000fe20004800000 */
[----:B--2---:R-:W-:Y:S01]  /*1b820*/  HMMA.16816.F32 R20, R168, R52, R20 ;  /* 0x00000034a814723c */ /* 0x004fe20000001814 */
[----:B------:R-:W-:Y:S02]  /*1b830*/  FSEL R230, R230, -INF , !P5 ;  /* 0xff800000e6e67808 */ /* 0x000fe40006800000 */
[----:B------:R-:W-:Y:S02]  /*1b840*/  ISETP.GE.AND P4, PT, R5, R63, PT ;  /* 0x0000003f0500720c */ /* 0x000fe40003f86270 */
[----:B------:R-:W-:-:S02]  /*1b850*/  ISETP.GE.AND P1, PT, R4, R60, PT ;  /* 0x0000003c0400720c */ /* 0x000fc40003f26270 */
[----:B------:R-:W-:Y:S01]  /*1b860*/  I2FP.F32.S32 R41, R4 ;  /* 0x0000000400297245 */ /* 0x000fe20000201400 */
[----:B------:R-:W-:Y:S01]  /*1b870*/  HMMA.16816.F32 R16, R168, R54, R16 ;  /* 0x00000036a810723c */ /* 0x000fe20000001810 */
[----:B------:R-:W-:Y:S02]  /*1b880*/  ISETP.GE.AND P5, PT, R4, R63, PT ;  /* 0x0000003f0400720c */ /* 0x000fe40003fa6270 */
[----:B------:R-:W2:Y:S01]  /*1b890*/  LDSM.16.M88.4 R4, [R186+0xb000] ;  /* 0x00b00000ba04783b */ /* 0x000ea20000000200 */
[-C--:B------:R-:W-:Y:S01]  /*1b8a0*/  FFMA.FTZ R222, R3, R41.reuse, R36 ;  /* 0x0000002903de7223 */ /* 0x080fe20000010024 */
[----:B------:R-:W-:Y:S01]  /*1b8b0*/  FSEL R178, R43, -INF , !P4 ;  /* 0xff8000002bb27808 */ /* 0x000fe20006000000 */
[----:B------:R-:W-:Y:S01]  /*1b8c0*/  FFMA.FTZ R38, R3, R41, R38 ;  /* 0x0000002903267223 */ /* 0x000fe20000010026 */
[----:B------:R-:W-:Y:S01]  /*1b8d0*/  ISETP.GE.AND P4, PT, R40, R60, PT ;  /* 0x0000003c2800720c */ /* 0x000fe20003f86270 */
[----:B-1----:R-:W-:Y:S01]  /*1b8e0*/  HMMA.16816.F32 R28, R8, R48, R28 ;  /* 0x00000030081c723c */ /* 0x002fe2000000181c */
[----:B------:R-:W-:Y:S01]  /*1b8f0*/  FSEL R222, R222, -INF , !P1 ;  /* 0xff800000dede7808 */ /* 0x000fe20004800000 */
[----:B------:R-:W-:-:S04]  /*1b900*/  DEPBAR.LE SB0, 0x0 ;  /* 0x000080000000791a */ /* 0x000fc80000000000 */
[----:B------:R-:W-:Y:S01]  /*1b910*/  I2FP.F32.S32 R36, R40 ;  /* 0x0000002800247245 */ /* 0x000fe20000201400 */
[----:B------:R-:W-:Y:S01]  /*1b920*/  BAR.SYNC.DEFER_BLOCKING 0x0 ;  /* 0x0000000000007b1d */ /* 0x000fe20000010000 */
[----:B------:R-:W-:Y:S01]  /*1b930*/  ISETP.GE.AND P1, PT, R40, R63, PT ;  /* 0x0000003f2800720c */ /* 0x000fe20003f26270 */
[C---:B------:R-:W-:Y:S01]  /*1b940*/  VIADD R40, R146.reuse, 0xffffff48 ;  /* 0xffffff4892287836 */ /* 0x040fe20000000000 */
[----:B------:R-:W-:Y:S01]  /*1b950*/  HMMA.16816.F32 R24, R8, R50, R24 ;  /* 0x000000320818723c */ /* 0x000fe20000001818 */
[CC--:B------:R-:W-:Y:S01]  /*1b960*/  FFMA.FTZ R220, R3.reuse, R36.reuse, R37 ;  /* 0x0000002403dc7223 */ /* 0x0c0fe20000010025 */
[----:B------:R-:W-:Y:S02]  /*1b970*/  VIADD R37, R146, 0xffffff49 ;  /* 0xffffff4992257836 */ /* 0x000fe40000000000 */
[----:B------:R-:W-:Y:S01]  /*1b980*/  FFMA.FTZ R39, R3, R36, R39 ;  /* 0x0000002403277223 */ /* 0x000fe20000010027 */
[----:B------:R-:W-:Y:S02]  /*1b990*/  I2FP.F32.S32 R41, R40 ;  /* 0x0000002800297245 */ /* 0x000fe40000201400 */
[----:B------:R-:W-:-:S02]  /*1b9a0*/  FSEL R220, R220, -INF , !P4 ;  /* 0xff800000dcdc7808 */ /* 0x000fc40006000000 */
[----:B------:R-:W-:Y:S01]  /*1b9b0*/  I2FP.F32.S32 R36, R37 ;  /* 0x0000002500247245 */ /* 0x000fe20000201400 */
[CC--:B------:R-:W-:Y:S01]  /*1b9c0*/  FFMA.FTZ R224, R3.reuse, R41.reuse, R32 ;  /* 0x0000002903e07223 */ /* 0x0c0fe20000010020 */
[----:B------:R-:W-:Y:S02]  /*1b9d0*/  VIADD R32, R146, 0xffffff50 ;  /* 0xffffff5092207836 */ /* 0x000fe40000000000 */
[C---:B------:R-:W-:Y:S01]  /*1b9e0*/  FFMA.FTZ R34, R3.reuse, R41, R34 ;  /* 0x0000002903227223 */ /* 0x040fe20000010022 */
[----:B------:R-:W-:Y:S01]  /*1b9f0*/  ISETP.GE.AND P4, PT, R40, R63, PT ;  /* 0x0000003f2800720c */ /* 0x000fe20003f86270 */
[-C--:B------:R-:W-:Y:S01]  /*1ba00*/  FFMA.FTZ R218, R3, R36.reuse, R33 ;  /* 0x0000002403da7223 */ /* 0x080fe20000010021 */
[----:B------:R-:W-:Y:S01]  /*1ba10*/  FSEL R216, R39, -INF , !P1 ;  /* 0xff80000027d87808 */ /* 0x000fe20004800000 */
[----:B------:R-:W-:Y:S01]  /*1ba20*/  FFMA.FTZ R35, R3, R36, R35 ;  /* 0x0000002403237223 */ /* 0x000fe20000010023 */
[----:B------:R-:W-:Y:S02]  /*1ba30*/  I2FP.F32.S32 R33, R32 ;  /* 0x0000002000217245 */ /* 0x000fe40000201400 */
[----:B------:R-:W-:-:S02]  /*1ba40*/  ISETP.GE.AND P1, PT, R37, R60, PT ;  /* 0x0000003c2500720c */ /* 0x000fc40003f26270 */
[----:B------:R-:W-:Y:S01]  /*1ba50*/  FSEL R204, R34, -INF , !P4 ;  /* 0xff80000022cc7808 */ /* 0x000fe20006000000 */
[C---:B------:R-:W-:Y:S02]  /*1ba60*/  VIADD R34, R146.reuse, 0xffffff51 ;  /* 0xffffff5192227836 */ /* 0x040fe40000000000 */
[CC--:B------:R-:W-:Y:S01]  /*1ba70*/  FFMA.FTZ R194, R3.reuse, R33.reuse, R28 ;  /* 0x0000002103c27223 */ /* 0x0c0fe2000001001c */
[----:B------:R-:W-:Y:S01]  /*1ba80*/  VIADD R28, R146, 0xffffff58 ;  /* 0xffffff58921c7836 */ /* 0x000fe20000000000 */
[----:B------:R-:W-:Y:S01]  /*1ba90*/  FSEL R218, R218, -INF , !P1 ;  /* 0xff800000dada7808 */ /* 0x000fe20004800000 */
[----:B--2---:R-:W-:Y:S01]  /*1baa0*/  HMMA.16816.F32 R20, R8, R4, R20 ;  /* 0x000000040814723c */ /* 0x004fe20000001814 */
[C---:B------:R-:W-:Y:S01]  /*1bab0*/  ISETP.GE.AND P4, PT, R32.reuse, R60, PT ;  /* 0x0000003c2000720c */ /* 0x040fe20003f86270 */
[----:B------:R-:W-:Y:S01]  /*1bac0*/  FFMA.FTZ R30, R3, R33, R30 ;  /* 0x00000021031e7223 */ /* 0x000fe2000001001e */
[----:B------:R-:W-:Y:S02]  /*1bad0*/  ISETP.GE.AND P1, PT, R32, R63, PT ;  /* 0x0000003f2000720c */ /* 0x000fe40003f26270 */
[----:B------:R-:W-:-:S02]  /*1bae0*/  I2FP.F32.S32 R32, R34 ;  /* 0x0000002200207245 */ /* 0x000fc40000201400 */
[----:B------:R-:W-:Y:S01]  /*1baf0*/  I2FP.F32.S32 R5, R28 ;  /* 0x0000001c00057245 */ /* 0x000fe20000201400 */
[----:B------:R-:W-:Y:S01]  /*1bb00*/  HMMA.16816.F32 R16, R8, R6, R16 ;  /* 0x000000060810723c */ /* 0x000fe20000001810 */
[----:B------:R-:W-:Y:S01]  /*1bb10*/  FSEL R214, R38, -INF , !P5 ;  /* 0xff80000026d67808 */ /* 0x000fe20006800000 */
[C---:B------:R-:W-:Y:S01]  /*1bb20*/  FFMA.FTZ R192, R3.reuse, R32, R29 ;  /* 0x0000002003c07223 */ /* 0x040fe2000001001d */
[-C--:B------:R-:W-:Y:S01]  /*1bb30*/  ISETP.GE.AND P5, PT, R40, R60.reuse, PT ;  /* 0x0000003c2800720c */ /* 0x080fe20003fa6270 */
[----:B------:R-:W-:Y:S01]  /*1bb40*/  VIADD R29, R146, 0xffffff59 ;  /* 0xffffff59921d7836 */ /* 0x000fe20000000000 */
[----:B------:R-:W-:Y:S01]  /*1bb50*/  FSEL R186, R30, -INF , !P1 ;  /* 0xff8000001eba7808 */ /* 0x000fe20004800000 */
[CC--:B------:R-:W-:Y:S01]  /*1bb60*/  FFMA.FTZ R24, R3.reuse, R5.reuse, R24 ;  /* 0x0000000503187223 */ /* 0x0c0fe20000010018 */
[----:B------:R-:W-:Y:S01]  /*1bb70*/  FSEL R224, R224, -INF , !P5 ;  /* 0xff800000e0e07808 */ /* 0x000fe20006800000 */
[C---:B------:R-:W-:Y:S01]  /*1bb80*/  FFMA.FTZ R26, R3.reuse, R5, R26 ;  /* 0x00000005031a7223 */ /* 0x040fe2000001001a */
[----:B------:R-:W-:Y:S01]  /*1bb90*/  ISETP.GE.AND P1, PT, R28, R60, PT ;  /* 0x0000003c1c00720c */ /* 0x000fe20003f26270 */
[----:B------:R-:W-:Y:S01]  /*1bba0*/  FFMA.FTZ R31, R3, R32, R31 ;  /* 0x00000020031f7223 */ /* 0x000fe2000001001f */
[----:B------:R-:W-:Y:S01]  /*1bbb0*/  ISETP.GE.AND P5, PT, R37, R63, PT ;  /* 0x0000003f2500720c */ /* 0x000fe20003fa6270 */
[C---:B------:R-:W-:Y:S01]  /*1bbc0*/  VIADD R5, R146.reuse, 0xffffff61 ;  /* 0xffffff6192057836 */ /* 0x040fe20000000000 */
[----:B------:R-:W-:Y:S01]  /*1bbd0*/  I2FP.F32.S32 R4, R29 ;  /* 0x0000001d00047245 */ /* 0x000fe20000201400 */
[----:B------:R-:W-:Y:S01]  /*1bbe0*/  VIADD R6, R146, 0xffffff68 ;  /* 0xffffff6892067836 */ /* 0x000fe20000000000 */
[----:B------:R-:W-:Y:S01]  /*1bbf0*/  FSEL R190, R24, -INF , !P1 ;  /* 0xff80000018be7808 */ /* 0x000fe20004800000 */
[----:B------:R-:W-:Y:S01]  /*1bc00*/  VIADD R24, R146, 0xffffff60 ;  /* 0xffffff6092187836 */ /* 0x000fe20000000000 */
[----:B------:R-:W-:Y:S01]  /*1bc10*/  FSEL R202, R35, -INF , !P5 ;  /* 0xff80000023ca7808 */ /* 0x000fe20006800000 */
[C---:B------:R-:W-:Y:S01]  /*1bc20*/  FFMA.FTZ R188, R3.reuse, R4, R25 ;  /* 0x0000000403bc7223 */ /* 0x040fe20000010019 */
[----:B------:R-:W-:Y:S01]  /*1bc30*/  ISETP.GE.AND P5, PT, R34, R60, PT ;  /* 0x0000003c2200720c */ /* 0x000fe20003fa6270 */
[----:B------:R-:W-:Y:S01]  /*1bc40*/  FFMA.FTZ R27, R3, R4, R27 ;  /* 0x00000004031b7223 */ /* 0x000fe2000001001b */
[----:B------:R-:W-:-:S02]  /*1bc50*/  FSEL R194, R194, -INF , !P4 ;  /* 0xff800000c2c27808 */ /* 0x000fc40006000000 */
[-C--:B------:R-:W-:Y:S02]  /*1bc60*/  ISETP.GE.AND P4, PT, R34, R63.reuse, PT ;  /* 0x0000003f2200720c */ /* 0x080fe40003f86270 */
[----:B------:R-:W-:Y:S02]  /*1bc70*/  FSEL R192, R192, -INF , !P5 ;  /* 0xff800000c0c07808 */ /* 0x000fe40006800000 */
[----:B------:R-:W-:Y:S02]  /*1bc80*/  I2FP.F32.S32 R25, R24 ;  /* 0x0000001800197245 */ /* 0x000fe40000201400 */
[----:B------:R-:W-:Y:S02]  /*1bc90*/  ISETP.GE.AND P5, PT, R28, R63, PT ;  /* 0x0000003f1c00720c */ /* 0x000fe40003fa6270 */
[----:B------:R-:W-:Y:S01]  /*1bca0*/  FSEL R182, R31, -INF , !P4 ;  /* 0xff8000001fb67808 */ /* 0x000fe20006000000 */
[C---:B------:R-:W-:Y:S01]  /*1bcb0*/  FFMA.FTZ R20, R3.reuse, R25, R20 ;  /* 0x0000001903147223 */ /* 0x040fe20000010014 */
[----:B------:R-:W-:Y:S01]  /*1bcc0*/  I2FP.F32.S32 R4, R5 ;  /* 0x0000000500047245 */ /* 0x000fe20000201400 */
[----:B------:R-:W-:Y:S01]  /*1bcd0*/  FFMA.FTZ R22, R3, R25, R22 ;  /* 0x0000001903167223 */ /* 0x000fe20000010016 */
[----:B------:R-:W-:-:S02]  /*1bce0*/  ISETP.GE.AND P4, PT, R29, R60, PT ;  /* 0x0000003c1d00720c */ /* 0x000fc40003f86270 */
[-C--:B------:R-:W-:Y:S01]  /*1bcf0*/  ISETP.GE.AND P1, PT, R29, R63.reuse, PT ;  /* 0x0000003f1d00720c */ /* 0x080fe20003f26270 */
[CC--:B------:R-:W-:Y:S01]  /*1bd00*/  FFMA.FTZ R21, R3.reuse, R4.reuse, R21 ;  /* 0x0000000403157223 */ /* 0x0c0fe20000010015 */
[----:B------:R-:W-:Y:S01]  /*1bd10*/  FSEL R184, R26, -INF , !P5 ;  /* 0xff8000001ab87808 */ /* 0x000fe20006800000 */
[----:B------:R-:W-:Y:S01]  /*1bd20*/  FFMA.FTZ R23, R3, R4, R23 ;  /* 0x0000000403177223 */ /* 0x000fe20000010017 */
[----:B------:R-:W-:Y:S01]  /*1bd30*/  ISETP.GE.AND P5, PT, R24, R60, PT ;  /* 0x0000003c1800720c */ /* 0x000fe20003fa6270 */
[----:B------:R-:W-:Y:S01]  /*1bd40*/  VIADD R4, R146, 0xffffff70 ;  /* 0xffffff7092047836 */ /* 0x000fe20000000000 */
[----:B------:R-:W-:Y:S02]  /*1bd50*/  FSEL R188, R188, -INF , !P4 ;  /* 0xff800000bcbc7808 */ /* 0x000fe40006000000 */
[----:B------:R-:W-:Y:S02]  /*1bd60*/  FSEL R180, R27, -INF , !P1 ;  /* 0xff8000001bb47808 */ /* 0x000fe40004800000 */
[----:B------:R-:W-:-:S02]  /*1bd70*/  ISETP.GE.AND P4, PT, R24, R63, PT ;  /* 0x0000003f1800720c */ /* 0x000fc40003f86270 */
[CC--:B------:R-:W-:Y:S02]  /*1bd80*/  ISETP.GE.AND P1, PT, R5.reuse, R60.reuse, PT ;  /* 0x0000003c0500720c */ /* 0x0c0fe40003f26270 */
[----:B------:R-:W-:Y:S02]  /*1bd90*/  FSEL R172, R20, -INF , !P5 ;  /* 0xff80000014ac7808 */ /* 0x000fe40006800000 */
[----:B------:R-:W-:Y:S02]  /*1bda0*/  ISETP.GE.AND P5, PT, R5, R63, PT ;  /* 0x0000003f0500720c */ /* 0x000fe40003fa6270 */
[----:B------:R-:W-:Y:S02]  /*1bdb0*/  FSEL R164, R22, -INF , !P4 ;  /* 0xff80000016a47808 */ /* 0x000fe40006000000 */
[----:B------:R-:W-:Y:S02]  /*1bdc0*/  FSEL R168, R21, -INF , !P1 ;  /* 0xff80000015a87808 */ /* 0x000fe40004800000 */
[----:B------:R-:W-:-:S02]  /*1bdd0*/  ISETP.GE.AND P4, PT, R6, R60, PT ;  /* 0x0000003c0600720c */ /* 0x000fc40003f86270 */
[----:B------:R-:W-:Y:S02]  /*1bde0*/  I2FP.F32.S32 R5, R6 ;  /* 0x0000000600057245 */ /* 0x000fe40000201400 */
[----:B------:R-:W-:Y:S01]  /*1bdf0*/  ISETP.GE.AND P1, PT, R6, R63, PT ;  /* 0x0000003f0600720c */ /* 0x000fe20003f26270 */
[----:B------:R-:W-:Y:S01]  /*1be00*/  VIADD R6, R146, 0xffffff69 ;  /* 0xffffff6992067836 */ /* 0x000fe20000000000 */
[----:B------:R-:W-:Y:S01]  /*1be10*/  FSEL R162, R23, -INF , !P5 ;  /* 0xff80000017a27808 */ /* 0x000fe20006800000 */
[CC--:B------:R-:W-:Y:S01]  /*1be20*/  FFMA.FTZ R16, R3.reuse, R5.reuse, R16 ;  /* 0x0000000503107223 */ /* 0x0c0fe20000010010 */
[C---:B------:R-:W-:Y:S01]  /*1be30*/  FFMA.FTZ R18, R3.reuse, R5, R18 ;  /* 0x0000000503127223 */ /* 0x040fe20000010012 */
[----:B------:R-:W-:Y:S02]  /*1be40*/  I2FP.F32.S32 R5, R4 ;  /* 0x0000000400057245 */ /* 0x000fe40000201400 */
[----:B------:R-:W-:Y:S02]  /*1be50*/  I2FP.F32.S32 R8, R6 ;  /* 0x0000000600087245 */ /* 0x000fe40000201400 */
[----:B------:R-:W-:Y:S01]  /*1be60*/  ISETP.GE.AND P5, PT, R6, R60, PT ;  /* 0x0000003c0600720c */ /* 0x000fe20003fa6270 */
[CC--:B------:R-:W-:Y:S01]  /*1be70*/  FFMA.FTZ R12, R3.reuse, R5.reuse, R12 ;  /* 0x00000005030c7223 */ /* 0x0c0fe2000001000c */
[----:B------:R-:W-:Y:S01]  /*1be80*/  FSEL R160, R18, -INF , !P1 ;  /* 0xff80000012a07808 */ /* 0x000fe20004800000 */
[CC--:B------:R-:W-:Y:S01]  /*1be90*/  FFMA.FTZ R17, R3.reuse, R8.reuse, R17 ;  /* 0x0000000803117223 */ /* 0x0c0fe20000010011 */
[----:B------:R-:W-:Y:S01]  /*1bea0*/  FSEL R170, R16, -INF , !P4 ;  /* 0xff80000010aa7808 */ /* 0x000fe20006000000 */
[C---:B------:R-:W-:Y:S01]  /*1beb0*/  FFMA.FTZ R19, R3.reuse, R8, R19 ;  /* 0x0000000803137223 */ /* 0x040fe20000010013 */
[----:B------:R-:W-:Y:S01]  /*1bec0*/  ISETP.GE.AND P1, PT, R4, R60, PT ;  /* 0x0000003c0400720c */ /* 0x000fe20003f26270 */
[----:B------:R-:W-:Y:S01]  /*1bed0*/  FFMA.FTZ R14, R3, R5, R14 ;  /* 0x00000005030e7223 */ /* 0x000fe2000001000e */
[----:B------:R-:W-:-:S02]  /*1bee0*/  FSEL R166, R17, -INF , !P5 ;  /* 0xff80000011a67808 */ /* 0x000fc40006800000 */
[-C--:B------:R-:W-:Y:S01]  /*1bef0*/  ISETP.GE.AND P5, PT, R4, R63.reuse, PT ;  /* 0x0000003f0400720c */ /* 0x080fe20003fa6270 */
[----:B------:R-:W-:Y:S01]  /*1bf00*/  VIADD R4, R146, 0xffffff71 ;  /* 0xffffff7192047836 */ /* 0x000fe20000000000 */
[-C--:B------:R-:W-:Y:S01]  /*1bf10*/  ISETP.GE.AND P4, PT, R6, R63.reuse, PT ;  /* 0x0000003f0600720c */ /* 0x080fe20003f86270 */
[----:B------:R-:W-:Y:S01]  /*1bf20*/  VIADD R146, R146, 0xffffff79 ;  /* 0xffffff7992927836 */ /* 0x000fe20000000000 */
[----:B------:R-:W-:Y:S02]  /*1bf30*/  FSEL R137, R12, -INF , !P1 ;  /* 0xff8000000c897808 */ /* 0x000fe40004800000 */
[----:B------:R-:W-:Y:S02]  /*1bf40*/  FSEL R158, R19, -INF , !P4 ;  /* 0xff800000139e7808 */ /* 0x000fe40006000000 */
[C---:B------:R-:W-:Y:S02]  /*1bf50*/  ISETP.GE.AND P4, PT, R4.reuse, R60, PT ;  /* 0x0000003c0400720c */ /* 0x040fe40003f86270 */
[----:B------:R-:W-:-:S02]  /*1bf60*/  ISETP.GE.AND P1, PT, R4, R63, PT ;  /* 0x0000003f0400720c */ /* 0x000fc40003f26270 */
[----:B------:R-:W-:Y:S02]  /*1bf70*/  I2FP.F32.S32 R4, R4 ;  /* 0x0000000400047245 */ /* 0x000fe40000201400 */
[----:B------:R-:W-:Y:S02]  /*1bf80*/  FSEL R136, R14, -INF , !P5 ;  /* 0xff8000000e887808 */ /* 0x000fe40006800000 */
[----:B------:R-:W-:Y:S01]  /*1bf90*/  ISETP.GE.AND P5, PT, R146, R60, PT ;  /* 0x0000003c9200720c */ /* 0x000fe20003fa6270 */
[CC--:B------:R-:W-:Y:S01]  /*1bfa0*/  FFMA.FTZ R13, R3.reuse, R4.reuse, R13 ;  /* 0x00000004030d7223 */ /* 0x0c0fe2000001000d */
[----:B------:R-:W-:Y:S01]  /*1bfb0*/  FFMA.FTZ R15, R3, R4, R15 ;  /* 0x00000004030f7223 */ /* 0x000fe2000001000f */
[----:B------:R-:W-:Y:S01]  /*1bfc0*/  VIADD R60, R62, 0xfffffffe ;  /* 0xfffffffe3e3c7836 */ /* 0x000fe20000000000 */
[----:B------:R-:W-:Y:S02]  /*1bfd0*/  I2FP.F32.S32 R4, R146 ;  /* 0x0000009200047245 */ /* 0x000fe40000201400 */
[----:B------:R-:W-:-:S02]  /*1bfe0*/  FSEL R138, R13, -INF , !P4 ;  /* 0xff8000000d8a7808 */ /* 0x000fc40006000000 */
[----:B------:R-:W-:Y:S01]  /*1bff0*/  ISETP.GE.AND P4, PT, R146, R63, PT ;  /* 0x0000003f9200720c */ /* 0x000fe20003f86270 */
[-C--:B------:R-:W-:Y:S01]  /*1c000*/  FFMA.FTZ R139, R3, R4.reuse, R173 ;  /* 0x00000004038b7223 */ /* 0x080fe200000100ad */
[----:B------:R-:W-:Y:S01]  /*1c010*/  FSEL R63, R15, -INF , !P1 ;  /* 0xff8000000f3f7808 */ /* 0x000fe20004800000 */
[----:B------:R-:W-:Y:S01]  /*1c020*/  FFMA.FTZ R142, R3, R4, R175 ;  /* 0x00000004038e7223 */ /* 0x000fe200000100af */
[----:B------:R-:W-:Y:S02]  /*1c030*/  ISETP.GT.AND P1, PT, R60, R205, PT ;  /* 0x000000cd3c00720c */ /* 0x000fe40003f24270 */
[----:B------:R-:W-:Y:S02]  /*1c040*/  FSEL R139, R139, -INF , !P5 ;  /* 0xff8000008b8b7808 */ /* 0x000fe40006800000 */
[----:B------:R-:W-:-:S09]  /*1c050*/  FSEL R142, R142, -INF , !P4 ;  /* 0xff8000008e8e7808 */ /* 0x000fd20006000000 */
[----:B------:R-:W-:Y:S05]  /*1c060*/  @!P1 BRA `(.L_x_3649) ;  /* 0x0000000800bc9947 */ /* 0x000fea0003800000 */
        /* <DEDUP_REMOVED lines=63> */
.L_x_3650:
[----:B------:R-:W-:Y:S01]  /*1c460*/  UMOV UR8, URZ ;  /* 0x000000ff00087c82 */ /* 0x000fe20008000000 */
[----:B------:R-:W-:Y:S01]  /*1c470*/  IMAD.SHL.U32 R4, R134, 0x80, RZ ;  /* 0x0000008086047824 */ /* 0x000fe200078e00ff */
[----:B------:R-:W-:-:S05]  /*1c480*/  IADD3 R5, P1, PT, RZ, -UR8, RZ ;  /* 0x80000008ff057c10 */ /* 0x000fca000ff3e0ff */
[----:B------:R-:W-:-:S05]  /*1c490*/  IMAD.X R4, RZ, RZ, ~R4, P1 ;  /* 0x000000ffff047224 */ /* 0x000fca00008e0e04 */
[----:B------:R-:W-:-:S04]  /*1c4a0*/  SHF.R.S64 R5, R5, 0x1f, R4 ;  /* 0x0000001f05057819 */ /* 0x000fc80000001004 */
[----:B------:R-:W-:-:S04]  /*1c4b0*/  IADD3 R208, P1, PT, R5, R208, RZ ;  /* 0x000000d005d07210 */ /* 0x000fc80007f3e0ff */
[----:B------:R-:W-:-:S09]  /*1c4c0*/  LEA.HI.X.SX32 R209, R4, R209, 0x1, P1 ;  /* 0x000000d104d17211 */ /* 0x000fd200008f0eff */
.L_x_3651:
        /* <DEDUP_REMOVED lines=105> */
.L_x_3649:
[----:B-1----:R-:W-:Y:S01]  /*1cb60*/  FMNMX3.FTZ R0, R133, R157, R153, !PT ;  /* 0x0000009d85007276 */ /* 0x002fe20007810099 */
[----:B------:R-:W1:Y:S01]  /*1cb70*/  LDCU UR8, c[0x0][0x45c] ;  /* 0x00008b80ff0877ac */ /* 0x000e620008000800 */
[----:B------:R-:W-:Y:S02]  /*1cb80*/  LOP3.LUT R151, R185, 0x200, R2, 0xf8, !PT ;  /* 0x00000200b9977812 */ /* 0x000fe400078ef802 */
        /* <DEDUP_REMOVED lines=32> */
[----:B------:R-:W-:Y:S02]  /*1cd90*/  FMNMX3.FTZ R6, R6, R141, R142, !PT ;  /* 0x0000008d06067276 */ /* 0x000fe4000781008e */
[----:B------:R-:W-:Y:S01]  /*1cda0*/  IADD3 R16, PT, PT, R151, 0xc000, RZ ;  /* 0x0000c00097107810 */ /* 0x000fe20007ffe0ff */
[----:B------:R-:W-:Y:S04]  /*1cdb0*/  LDSM.16.MT88.4 R12, [R151+0xc000] ;  /* 0x00c00000970c783b */ /* 0x000fe80000004200 */
        /* <DEDUP_REMOVED lines=12> */
[C---:B------:R-:W-:Y:S02]  /*1ce80*/  FMUL.FTZ R4, R0.reuse, UR8 ;  /* 0x0000000800047c20 */ /* 0x040fe40008410000 */
[--C-:B------:R-:W-:Y:S01]  /*1ce90*/  FFMA.FTZ R146, R143, UR8, -R149.reuse ;  /* 0x000000088f927c23 */ /* 0x100fe20008010895 */
[----:B------:R-:W-:Y:S01]  /*1cea0*/  FSEL R5, R0, RZ, P1 ;  /* 0x000000ff00057208 */ /* 0x000fe20000800000 */
[--C-:B------:R-:W-:Y:S01]  /*1ceb0*/  FFMA.FTZ R148, R153, UR8, -R149.reuse ;  /* 0x0000000899947c23 */ /* 0x100fe20008010895 */
[----:B------:R-:W-:Y:S01]  /*1cec0*/  FSEL R143, R4, RZ, P1 ;  /* 0x000000ff048f7208 */ /* 0x000fe20000800000 */
[----:B------:R-:W-:Y:S01]  /*1ced0*/  FFMA.FTZ R150, R157, UR8, -R149 ;  /* 0x000000089d967c23 */ /* 0x000fe20008010895 */
[----:B------:R-:W-:Y:S01]  /*1cee0*/  FSEL R4, R61, RZ, P2 ;  /* 0x000000ff3d047208 */ /* 0x000fe20001000000 */
[----:B------:R-:W-:Y:S01]  /*1cef0*/  FADD.FTZ R5, R132, -R5 ;  /* 0x8000000584057221 */ /* 0x000fe20000010000 */
[----:B------:R-:W-:Y:S01]  /*1cf00*/  FFMA.FTZ R145, R179, UR8, -R149 ;  /* 0x00000008b3917c23 */ /* 0x000fe20008010895 */
[--C-:B------:R-:W-:Y:S01]  /*1cf10*/  FFMA.FTZ R134, R155, UR8, -R143.reuse ;  /* 0x000000089b867c23 */ /* 0x100fe2000801088f */
[----:B------:R-:W-:Y:S01]  /*1cf20*/  IADD3 R155, PT, PT, R151, 0xc040, RZ ;  /* 0x0000c040979b7810 */ /* 0x000fe20007ffe0ff */
[----:B------:R-:W-:Y:S01]  /*1cf30*/  FADD.FTZ R4, R133, -R4 ;  /* 0x8000000485047221 */ /* 0x000fe20000010000 */
[--C-:B------:R-:W-:Y:S01]  /*1cf40*/  FFMA.FTZ R133, R154, UR8, -R143.reuse ;  /* 0x000000089a857c23 */ /* 0x100fe2000801088f */
[----:B------:R-:W-:Y:S01]  /*1cf50*/  SEL R154, R201, 0xffffffe0, !P6 ;  /* 0xffffffe0c99a7807 */ /* 0x000fe20007000000 */
[--C-:B------:R-:W-:Y:S01]  /*1cf60*/  FFMA.FTZ R135, R152, UR8, -R143.reuse ;  /* 0x0000000898877c23 */ /* 0x100fe2000801088f */
[----:B------:R-:W-:Y:S01]  /*1cf70*/  @P0 IADD3 R155, PT, PT, R16, -0x40, RZ ;  /* 0xffffffc0109b0810 */ /* 0x000fe20007ffe0ff */
[----:B------:R-:W-:Y:S01]  /*1cf80*/  FFMA.FTZ R144, R177, UR8, -R143 ;  /* 0x00000008b1907c23 */ /* 0x000fe2000801088f */
[----:B------:R-:W-:Y:S01]  /*1cf90*/  IADD3 R132, PT, PT, R154, R151, RZ ;  /* 0x000000979a847210 */ /* 0x000fe20007ffe0ff */
[----:B------:R-:W-:Y:S01]  /*1cfa0*/  FMUL.FTZ R153, R4, UR8 ;  /* 0x0000000804997c20 */ /* 0x000fe20008410000 */
[----:B------:R-:W-:Y:S01]  /*1cfb0*/  IADD3 R154, PT, PT, R154, R155, RZ ;  /* 0x0000009b9a9a7210 */ /* 0x000fe20007ffe0ff */
[----:B------:R-:W-:Y:S01]  /*1cfc0*/  FMUL.FTZ R152, R5, UR8 ;  /* 0x0000000805987c20 */ /* 0x000fe20008410000 */
[----:B------:R-:W-:Y:S01]  /*1cfd0*/  MUFU.EX2 R150, R150 ;  /* 0x0000009600967308 */ /* 0x000fe20000000800 */
[----:B------:R-:W1:Y:S01]  /*1cfe0*/  LDSM.16.MT88.4 R20, [R132+0xc000] ;  /* 0x00c000008414783b */ /* 0x000e620000004200 */
[--C-:B------:R-:W-:Y:S01]  /*1cff0*/  FFMA.FTZ R157, R64, UR8, -R149.reuse ;  /* 0x00000008409d7c23 */ /* 0x100fe20008010895 */
[--C-:B------:R-:W-:Y:S01]  /*1d000*/  FFMA.FTZ R156, R156, UR8, -R149.reuse ;  /* 0x000000089c9c7c23 */ /* 0x100fe20008010895 */
[----:B------:R-:W-:Y:S01]  /*1d010*/  FFMA.FTZ R174, R174, UR8, -R149 ;  /* 0x00000008aeae7c23 */ /* 0x000fe20008010895 */
[----:B------:R-:W2:Y:S01]  /*1d020*/  LDSM.16.MT88.4 R36, [R154] ;  /* 0x000000009a24783b */ /* 0x000ea20000004200 */
[--C-:B------:R-:W-:Y:S01]  /*1d030*/  FFMA.FTZ R161, R228, UR8, -R143.reuse ;  /* 0x00000008e4a17c23 */ /* 0x100fe2000801088f */
[--C-:B------:R-:W-:Y:S01]  /*1d040*/  FFMA.FTZ R176, R176, UR8, -R143.reuse ;  /* 0x00000008b0b07c23 */ /* 0x100fe2000801088f */
[----:B------:R-:W3:Y:S01]  /*1d050*/  MUFU.EX2 R148, R148 ;  /* 0x0000009400947308 */ /* 0x000ee20000000800 */
[----:B------:R-:W4:Y:S01]  /*1d060*/  LDSM.16.MT88.4 R52, [R132+0x10000] ;  /* 0x010000008434783b */ /* 0x000f220000004200 */
[--C-:B------:R-:W-:Y:S01]  /*1d070*/  FFMA.FTZ R178, R178, UR8, -R143.reuse ;  /* 0x00000008b2b27c23 */ /* 0x100fe2000801088f */
[----:B------:R-:W-:Y:S01]  /*1d080*/  FFMA.FTZ R169, R214, UR8, -R143 ;  /* 0x00000008d6a97c23 */ /* 0x000fe2000801088f */
[--C-:B------:R-:W-:Y:S01]  /*1d090*/  FFMA.FTZ R220, R220, UR8, -R149.reuse ;  /* 0x00000008dcdc7c23 */ /* 0x100fe20008010895 */
[----:B------:R-:W5:Y:S01]  /*1d0a0*/  LDSM.16.MT88.4 R28, [R155] ;  /* 0x000000009b1c783b */ /* 0x000f620000004200 */
[----:B------:R-:W-:Y:S01]  /*1d0b0*/  FFMA.FTZ R167, R218, UR8, -R149 ;  /* 0x00000008daa77c23 */ /* 0x000fe20008010895 */
[--C-:B------:R-:W-:Y:S01]  /*1d0c0*/  FFMA.FTZ R214, R216, UR8, -R143.reuse ;  /* 0x00000008d8d67c23 */ /* 0x100fe2000801088f */
[----:B------:R-:W-:Y:S01]  /*1d0d0*/  MUFU.EX2 R146, R146 ;  /* 0x0000009200927308 */ /* 0x000fe20000000800 */
[----:B------:R-:W5:Y:S01]  /*1d0e0*/  LDSM.16.MT88.4 R64, [R155+0x4000] ;  /* 0x004000009b40783b */ /* 0x000f620000004200 */
[--C-:B------:R-:W-:Y:S01]  /*1d0f0*/  FFMA.FTZ R171, R204, UR8, -R143.reuse ;  /* 0x00000008ccab7c23 */ /* 0x100fe2000801088f */
[----:B------:R-:W-:Y:S01]  /*1d100*/  FFMA.FTZ R202, R202, UR8, -R143 ;  /* 0x00000008caca7c23 */ /* 0x000fe2000801088f */
[--C-:B------:R-:W-:Y:S01]  /*1d110*/  FFMA.FTZ R173, R194, UR8, -R149.reuse ;  /* 0x00000008c2ad7c23 */ /* 0x100fe20008010895 */
[--C-:B------:R-:W-:Y:S01]  /*1d120*/  FFMA.FTZ R192, R192, UR8, -R149.reuse ;  /* 0x00000008c0c07c23 */ /* 0x100fe20008010895 */
[--C-:B------:R-:W-:Y:S01]  /*1d130*/  FFMA.FTZ R190, R190, UR8, -R149.reuse ;  /* 0x00000008bebe7c23 */ /* 0x100fe20008010895 */
[----:B------:R-:W-:Y:S01]  /*1d140*/  FFMA.FTZ R175, R188, UR8, -R149 ;  /* 0x00000008bcaf7c23 */ /* 0x000fe20008010895 */
        /* <DEDUP_REMOVED lines=26> */
[----:B------:R-:W-:-:S06]  /*1d2f0*/  ISETP.GT.AND P1, PT, R60, R205, PT ;  /* 0x000000cd3c00720c */ /* 0x000fcc0003f24270 */
[----:B------:R-:W1:Y:S01]  /*1d300*/  MUFU.EX2 R133, R133 ;  /* 0x0000008500857308 */ /* 0x000e620000000800 */
[----:B---3--:R-:W-:-:S06]  /*1d310*/  F2FP.F16.F32.PACK_AB R5, R135, R144 ;  /* 0x000000908705723e */ /* 0x008fcc00000000ff */
[----:B------:R-:W-:Y:S01]  /*1d320*/  @P1 IADD3 R62, PT, PT, R62, -0x3, RZ ;  /* 0xfffffffd3e3e1810 */ /* 0x000fe20007ffe0ff */
        /* <DEDUP_REMOVED lines=52> */
[C---:B----4-:R-:W-:Y:S01]  /*1d670*/  HMMA.16816.F32 R48, R4.reuse, R52, R48 ;  /* 0x000000340430723c */ /* 0x050fe20000001830 */
        /* <DEDUP_REMOVED lines=15> */
[C---:B-----5:R-:W-:Y:S01]  /*1d770*/  HMMA.16816.F32 R24, R4.reuse, R28, R24 ;  /* 0x0000001c0418723c */ /* 0x060fe20000001818 */
        /* <DEDUP_REMOVED lines=8> */
[----:B------:R-:W4:Y:S01]  /*1d800*/  LDSM.16.MT88.4 R80, [R154+0x800] ;  /* 0x000800009a50783b */ /* 0x000f220000004200 */
        /* <DEDUP_REMOVED lines=10> */
[----:B------:R-:W5:Y:S01]  /*1d8b0*/  MUFU.EX2 R104, R104 ;  /* 0x0000006800687308 */ /* 0x000f620000000800 */
[-C--:B------:R-:W-:Y:S01]  /*1d8c0*/  FMUL.FTZ R117, R117, R153.reuse ;  /* 0x0000009975757220 */ /* 0x080fe20000410000 */
[-C--:B------:R-:W-:Y:S01]  /*1d8d0*/  FMUL.FTZ R118, R118, R152.reuse ;  /* 0x0000009876767220 */ /* 0x080fe20000410000 */
[-C--:B------:R-:W-:Y:S01]  /*1d8e0*/  FMUL.FTZ R119, R119, R152.reuse ;  /* 0x0000009877777220 */ /* 0x080fe20000410000 */
[C---:B------:R-:W-:Y:S01]  /*1d8f0*/  HMMA.16816.F32 R12, R4.reuse, R14, R124 ;  /* 0x0000000e040c723c */ /* 0x040fe2000000187c */
[----:B------:R-:W4:Y:S01]  /*1d900*/  LDSM.16.MT88.4 R84, [R132+0xc800] ;  /* 0x00c800008454783b */ /* 0x000f220000004200 */
[--C-:B------:R-:W-:Y:S01]  /*1d910*/  FFMA.FTZ R107, R246, UR8, -R149.reuse ;  /* 0x00000008f66b7c23 */ /* 0x100fe20008010895 */
[----:B------:R-:W-:Y:S01]  /*1d920*/  FFMA.FTZ R106, R244, UR8, -R149 ;  /* 0x00000008f46a7c23 */ /* 0x000fe20008010895 */
[----:B------:R-:W-:Y:S01]  /*1d930*/  MUFU.EX2 R103, R103 ;  /* 0x0000006700677308 */ /* 0x000fe20000000800 */
[----:B------:R-:W-:Y:S01]  /*1d940*/  LDSM.16.MT88.4 R92, [R155+0x4800] ;  /* 0x004800009b5c783b */ /* 0x000fe20000004200 */
[--C-:B------:R-:W-:Y:S01]  /*1d950*/  FFMA.FTZ R121, R238, UR8, -R143.reuse ;  /* 0x00000008ee797c23 */ /* 0x100fe2000801088f */
[----:B------:R-:W-:Y:S01]  /*1d960*/  FFMA.FTZ R120, R236, UR8, -R143 ;  /* 0x00000008ec787c23 */ /* 0x000fe2000801088f */
[C---:B------:R-:W-:Y:S01]  /*1d970*/  HMMA.16816.F32 R40, R4.reuse, R44, R40 ;  /* 0x0000002c0428723c */ /* 0x040fe20000001828 */
[--C-:B------:R-:W-:Y:S01]  /*1d980*/  FFMA.FTZ R122, R232, UR8, -R149.reuse ;  /* 0x00000008e87a7c23 */ /* 0x100fe20008010895 */
[--C-:B------:R-:W-:Y:S01]  /*1d990*/  FFMA.FTZ R123, R234, UR8, -R149.reuse ;  /* 0x00000008ea7b7c23 */ /* 0x100fe20008010895 */
[----:B------:R-:W-:Y:S01]  /*1d9a0*/  FFMA.FTZ R159, R230, UR8, -R149 ;  /* 0x00000008e69f7c23 */ /* 0x000fe20008010895 */
[----:B------:R-:W2:Y:S01]  /*1d9b0*/  MUFU.EX2 R102, R102 ;  /* 0x0000006600667308 */ /* 0x000ea20000000800 */
[----:B------:R-:W-:Y:S01]  /*1d9c0*/  FFMA.FTZ R163, R226, UR8, -R143 ;  /* 0x00000008e2a37c23 */ /* 0x000fe2000801088f */
[--C-:B------:R-:W-:Y:S01]  /*1d9d0*/  FFMA.FTZ R165, R222, UR8, -R149.reuse ;  /* 0x00000008dea57c23 */ /* 0x100fe20008010895 */
[----:B------:R-:W-:Y:S01]  /*1d9e0*/  FFMA.FTZ R222, R224, UR8, -R149 ;  /* 0x00000008e0de7c23 */ /* 0x000fe20008010895 */
[----:B------:R-:W-:Y:S01]  /*1d9f0*/  HMMA.16816.F32 R56, R4, R64, R56 ;  /* 0x000000400438723c */ /* 0x000fe20000001838 */
[----:B------:R-:W-:Y:S01]  /*1da00*/  FFMA.FTZ R153, R223, R153, R150 ;  /* 0x00000099df997223 */ /* 0x000fe20000010096 */
[----:B------:R-:W-:Y:S01]  /*1da10*/  FFMA.FTZ R144, R221, R152, R144 ;  /* 0x00000098dd907223 */ /* 0x000fe20000010090 */
[----:B------:R-:W-:Y:S01]  /*1da20*/  LDSM.16.MT88.4 R124, [R151+0xf800] ;  /* 0x00f80000977c783b */ /* 0x000fe20000004200 */
[----:B------:R-:W-:Y:S01]  /*1da30*/  MUFU.EX2 R107, R107 ;  /* 0x0000006b006b7308 */ /* 0x000fe20000000800 */
[----:B------:R-:W-:Y:S01]  /*1da40*/  FADD.FTZ R153, R148, R153 ;  /* 0x0000009994997221 */ /* 0x000fe20000010000 */
[----:B------:R-:W-:-:S02]  /*1da50*/  FADD.FTZ R135, R135, R144 ;  /* 0x0000009087877221 */ /* 0x000fc40000010000 */
[C---:B------:R-:W-:Y:S01]  /*1da60*/  HMMA.16816.F32 R44, R4.reuse, R46, R96 ;  /* 0x0000002e042c723c */ /* 0x040fe20000001860 */
[----:B------:R-:W-:Y:S01]  /*1da70*/  LDSM.16.MT88.4 R96, [R132+0x10800] ;  /* 0x010800008460783b */ /* 0x000fe20000004200 */
[----:B------:R-:W-:Y:S01]  /*1da80*/  FADD.FTZ R146, R146, R153 ;  /* 0x0000009992927221 */ /* 0x000fe20000010000 */
[----:B------:R-:W-:Y:S01]  /*1da90*/  FADD.FTZ R134, R134, R135 ;  /* 0x0000008786867221 */ /* 0x000fe20000010000 */
[----:B------:R-:W-:Y:S02]  /*1daa0*/  MUFU.EX2 R106, R106 ;  /* 0x0000006a006a7308 */ /* 0x000fe40000000800 */
[----:B------:R-:W-:Y:S01]  /*1dab0*/  FADD.FTZ R146, R145, R146 ;  /* 0x0000009291927221 */ /* 0x000fe20000010000 */
[----:B------:R-:W-:Y:S01]  /*1dac0*/  FADD.FTZ R134, R133, R134 ;  /* 0x0000008685867221 */ /* 0x000fe20000010000 */
[----:B------:R-:W-:Y:S01]  /*1dad0*/  HMMA.16816.F32 R64, R4, R66, R108 ;  /* 0x000000420440723c */ /* 0x000fe2000000186c */
[--C-:B------:R-:W-:Y:S01]  /*1dae0*/  FFMA.FTZ R108, R248, UR8, -R149.reuse ;  /* 0x00000008f86c7c23 */ /* 0x100fe20008010895 */
[----:B------:R-:W-:Y:S01]  /*1daf0*/  FFMA.FTZ R109, R250, UR8, -R149 ;  /* 0x00000008fa6d7c23 */ /* 0x000fe20008010895 */
[--C-:B------:R-:W-:Y:S01]  /*1db00*/  FFMA.FTZ R111, R240, UR8, -R143.reuse ;  /* 0x00000008f06f7c23 */ /* 0x100fe2000801088f */
[----:B------:R-:W-:Y:S01]  /*1db10*/  FFMA.FTZ R110, R242, UR8, -R143 ;  /* 0x00000008f26e7c23 */ /* 0x000fe2000801088f */
[----:B------:R-:W-:Y:S01]  /*1db20*/  MUFU.EX2 R121, R121 ;  /* 0x0000007900797308 */ /* 0x000fe20000000800 */
[----:B------:R-:W-:-:S02]  /*1db30*/  MOV R133, R61 ;  /* 0x0000003d00857202 */ /* 0x000fc40000000f00 */
[C---:B-1----:R-:W-:Y:S01]  /*1db40*/  HMMA.16816.F32 R68, R4.reuse, R72, R68 ;  /* 0x000000480444723c */ /* 0x042fe20000001844 */
[----:B---3--:R-:W-:Y:S01]  /*1db50*/  F2FP.F16.F32.PACK_AB R72, R156, R157 ;  /* 0x0000009d9c48723e */ /* 0x008fe200000000ff */
[----:B------:R-:W-:Y:S01]  /*1db60*/  FADD.FTZ R157, R157, R146 ;  /* 0x000000929d9d7221 */ /* 0x000fe20000010000 */
[----:B-----5:R-:W-:Y:S01]  /*1db70*/  F2FP.F16.F32.PACK_AB R73, R104, R105 ;  /* 0x000000696849723e */ /* 0x020fe200000000ff */
[----:B------:R-:W-:Y:S01]  /*1db80*/  FADD.FTZ R105, R105, R134 ;  /* 0x0000008669697221 */ /* 0x000fe20000010000 */
[----:B------:R-:W1:Y:S01]  /*1db90*/  MUFU.EX2 R108, R108 ;  /* 0x0000006c006c7308 */ /* 0x000e620000000800 */
[----:B------:R-:W-:Y:S01]  /*1dba0*/  FADD.FTZ R156, R156, R157 ;  /* 0x0000009d9c9c7221 */ /* 0x000fe20000010000 */
[----:B------:R-:W-:Y:S01]  /*1dbb0*/  @P1 MOV R133, R61 ;  /* 0x0000003d00851202 */ /* 0x000fe20000000f00 */
[----:B------:R-:W-:Y:S01]  /*1dbc0*/  HMMA.16816.F32 R4, R4, R74, R116 ;  /* 0x0000004a0404723c */ /* 0x000fe20000001874 */
[----:B------:R-:W-:Y:S01]  /*1dbd0*/  F2FP.F16.F32.PACK_AB R74, R100, R101 ;  /* 0x00000065644a723e */ /* 0x000fe200000000ff */
[----:B------:R-:W-:Y:S01]  /*1dbe0*/  FADD.FTZ R104, R104, R105 ;  /* 0x0000006968687221 */ /* 0x000fe20000010000 */
[----:B--2---:R-:W-:Y:S01]  /*1dbf0*/  F2FP.F16.F32.PACK_AB R75, R102, R103 ;  /* 0x00000067664b723e */ /* 0x004fe200000000ff */
[----:B------:R-:W-:Y:S01]  /*1dc00*/  FADD.FTZ R101, R101, R156 ;  /* 0x0000009c65657221 */ /* 0x000fe20000010000 */
[----:B------:R-:W-:Y:S01]  /*1dc10*/  MUFU.EX2 R109, R109 ;  /* 0x0000006d006d7308 */ /* 0x000fe20000000800 */
[----:B------:R-:W-:-:S02]  /*1dc20*/  FADD.FTZ R103, R103, R104 ;  /* 0x0000006867677221 */ /* 0x000fc40000010000 */
[----:B------:R-:W-:Y:S02]  /*1dc30*/  FADD.FTZ R101, R100, R101 ;  /* 0x0000006564657221 */ /* 0x000fe40000010000 */
[C---:B------:R-:W-:Y:S01]  /*1dc40*/  HMMA.16816.F32 R8, R72.reuse, R88, R8 ;  /* 0x000000584808723c */ /* 0x040fe20000001808 */
[----:B------:R-:W-:Y:S02]  /*1dc50*/  FADD.FTZ R102, R102, R103 ;  /* 0x0000006766667221 */ /* 0x000fe40000010000 */
[----:B------:R-:W-:Y:S05]  /*1dc60*/  MUFU.EX2 R111, R111 ;  /* 0x0000006f006f7308 */ /* 0x000fea0000000800 */
[C---:B------:R-:W-:Y:S01]  /*1dc70*/  HMMA.16816.F32 R12, R72.reuse, R90, R12 ;  /* 0x0000005a480c723c */ /* 0x040fe2000000180c */
[----:B------:R-:W2:Y:S02]  /*1dc80*/  LDSM.16.MT88.4 R88, [R151+0x10800] ;  /* 0x010800009758783b */ /* 0x000ea40000004200 */
[----:B------:R-:W3:Y:S05]  /*1dc90*/  MUFU.EX2 R110, R110 ;  /* 0x0000006e006e7308 */ /* 0x000eea0000000800 */
[C---:B------:R-:W-:Y:S03]  /*1dca0*/  HMMA.16816.F32 R24, R72.reuse, R76, R24 ;  /* 0x0000004c4818723c */ /* 0x040fe60000001818 */
[----:B------:R-:W5:Y:S05]  /*1dcb0*/  MUFU.EX2 R120, R120 ;  /* 0x0000007800787308 */ /* 0x000f6a0000000800 */
[C---:B------:R-:W-:Y:S01]  /*1dcc0*/  HMMA.16816.F32 R28, R72.reuse, R78, R28 ;  /* 0x0000004e481c723c */ /* 0x040fe2000000181c */
[----:B------:R-:W1:Y:S02]  /*1dcd0*/  LDSM.16.MT88.4 R76, [R154+0x4800] ;  /* 0x004800009a4c783b */ /* 0x000e640000004200 */
[----:B------:R-:W-:Y:S05]  /*1dce0*/  MUFU.EX2 R122, R122 ;  /* 0x0000007a007a7308 */ /* 0x000fea0000000800 */
[C---:B----4-:R-:W-:Y:S03]  /*1dcf0*/  HMMA.16816.F32 R32, R72.reuse, R80, R32 ;  /* 0x000000504820723c */ /* 0x050fe60000001820 */
        /* <DEDUP_REMOVED lines=24> */
[C---:B-1----:R-:W-:Y:S03]  /*1de80*/  HMMA.16816.F32 R68, R72.reuse, R76, R68 ;  /* 0x0000004c4844723c */ /* 0x042fe60000001844 */
[----:B------:R-:W-:Y:S05]  /*1de90*/  MUFU.EX2 R167, R167 ;  /* 0x000000a700a77308 */ /* 0x000fea0000000800 */
[----:B------:R-:W-:Y:S01]  /*1dea0*/  HMMA.16816.F32 R4, R72, R78, R4 ;  /* 0x0000004e4804723c */ /* 0x000fe20000001804 */
[----:B------:R-:W-:Y:S01]  /*1deb0*/  F2FP.F16.F32.PACK_AB R72, R107, R108 ;  /* 0x0000006c6b48723e */ /* 0x000fe200000000ff */
[----:B------:R-:W1:Y:S01]  /*1dec0*/  LDSM.16.MT88.4 R76, [R151+0x11000] ;  /* 0x01100000974c783b */ /* 0x000e620000004200 */
[----:B---3--:R-:W-:Y:S01]  /*1ded0*/  F2FP.F16.F32.PACK_AB R73, R110, R111 ;  /* 0x0000006f6e49723e */ /* 0x008fe200000000ff */
[----:B------:R-:W-:Y:S01]  /*1dee0*/  MUFU.EX2 R169, R169 ;  /* 0x000000a900a97308 */ /* 0x000fe20000000800 */
[----:B------:R-:W-:Y:S01]  /*1def0*/  F2FP.F16.F32.PACK_AB R74, R106, R109 ;  /* 0x0000006d6a4a723e */ /* 0x000fe200000000ff */
[----:B------:R-:W-:Y:S01]  /*1df00*/  FADD.FTZ R108, R108, R101 ;  /* 0x000000656c6c7221 */ /* 0x000fe20000010000 */
[----:B-----5:R-:W-:Y:S01]  /*1df10*/  F2FP.F16.F32.PACK_AB R75, R120, R121 ;  /* 0x00000079784b723e */ /* 0x020fe200000000ff */
[----:B------:R-:W-:-:S02]  /*1df20*/  FADD.FTZ R111, R111, R102 ;  /* 0x000000666f6f7221 */ /* 0x000fc40000010000 */
[----:B------:R-:W-:Y:S02]  /*1df30*/  FADD.FTZ R108, R107, R108 ;  /* 0x0000006c6b6c7221 */ /* 0x000fe40000010000 */
[----:B------:R-:W-:Y:S01]  /*1df40*/  MUFU.EX2 R214, R214 ;  /* 0x000000d600d67308 */ /* 0x000fe20000000800 */
[----:B------:R-:W-:Y:S01]  /*1df50*/  FADD.FTZ R110, R110, R111 ;  /* 0x0000006f6e6e7221 */ /* 0x000fe20000010000 */
[C---:B----4-:R-:W-:Y:S01]  /*1df60*/  HMMA.16816.F32 R16, R72.reuse, R80, R16 ;  /* 0x000000504810723c */ /* 0x050fe20000001810 */
        /* <DEDUP_REMOVED lines=205> */
[----:B-1----:R-:W-:-:S02]  /*1ec40*/  MOV R132, R0 ;  /* 0x0000000000847202 */ /* 0x002fc40000000f00 */
[----:B------:R-:W-:-:S04]  /*1ec50*/  @P1 MOV R132, R0 ;  /* 0x0000000000841202 */ /* 0x000fc80000000f00 */
        /* <DEDUP_REMOVED lines=13> */
[----:B------:R-:W-:Y:S01]  /*1ed30*/  HMMA.16816.F32 R104, R116, R10, R52 ;  /* 0x0000000a7468723c */ /* 0x000fe20000001834 */
[----:B------:R-:W-:-:S07]  /*1ed40*/  MOV R10, R60 ;  /* 0x0000003c000a7202 */ /* 0x000fce0000000f00 */
[C---:B-----5:R-:W-:Y:S08]  /*1ed50*/  HMMA.16816.F32 R76, R116.reuse, R12, R24 ;  /* 0x0000000c744c723c */ /* 0x060ff00000001818 */
[C---:B------:R-:W-:Y:S08]  /*1ed60*/  HMMA.16816.F32 R80, R116.reuse, R14, R28 ;  /* 0x0000000e7450723c */ /* 0x040ff0000000181c */
[C---:B-1----:R-:W-:Y:S08]  /*1ed70*/  HMMA.16816.F32 R120, R116.reuse, R16, R56 ;  /* 0x000000107478723c */ /* 0x042ff00000001838 */
[C---:B------:R-:W-:Y:S08]  /*1ed80*/  HMMA.16816.F32 R108, R116.reuse, R18, R64 ;  /* 0x00000012746c723c */ /* 0x040ff00000001840 */
[C---:B------:R-:W-:Y:S08]  /*1ed90*/  HMMA.16816.F32 R88, R116.reuse, R90, R36 ;  /* 0x0000005a7458723c */ /* 0x040ff00000001824 */
[C---:B--2---:R-:W-:Y:S08]  /*1eda0*/  HMMA.16816.F32 R112, R116.reuse, R152, R112 ;  /* 0x000000987470723c */ /* 0x044ff00000001870 */
[----:B------:R-:W-:Y:S01]  /*1edb0*/  HMMA.16816.F32 R116, R116, R154, R4 ;  /* 0x0000009a7474723c */ /* 0x000fe20000001804 */
[----:B------:R-:W-:-:S04]  /*1edc0*/  NOP ;  /* 0x0000000000007918 */ /* 0x000fc80000000000 */
[----:B------:R-:W-:-:S15]  /*1edd0*/  @P1 BRA `(.L_x_3652) ;  /* 0x0000000000041947 */ /* 0x000fde0003800000 */
.L_x_3646:
[----:B------:R-:W-:-:S07]  /*1ede0*/  IADD3 R62, PT, PT, R10, -0x1, RZ ;  /* 0xffffffff0a3e7810 */ /* 0x000fce0007ffe0ff */
.L_x_3652:
[----:B------:R-:W-:-:S13]  /*1edf0*/  ISETP.GE.AND P1, PT, R62, R205, PT ;  /* 0x000000cd3e00720c */ /* 0x000fda0003f26270 */
[----:B------:R-:W-:Y:S05]  /*1ee00*/  @!P1 BRA `(.L_x_3653) ;  /* 0x0000004c00fc9947 */ /* 0x000fea0003800000 */
[----:B------:R-:W1:Y:S01]  /*1ee10*/  S2UR UR15, SR_CgaCtaId ;  /* 0x00000000000f79c3 */ /* 0x000e620000008800 */
[----:B------:R-:W-:Y:S01]  /*1ee20*/  ULEA UR5, UR4, UR14, 0x18 ;  /* 0x0000000e04057291 */ /* 0x000fe2000f8ec0ff */
[----:B------:R-:W-:Y:S01]  /*1ee30*/  LOP3.LUT R203, R185, 0x200, R2, 0xf8, !PT ;  /* 0x00000200b9cb7812 */ /* 0x000fe200078ef802 */
[----:B------:R-:W-:Y:S01]  /*1ee40*/  UISETP.NE.U32.AND UP0, UPT, UR12, URZ, UPT ;  /* 0x000000ff0c00728c */ /* 0x000fe2000bf05070 */
[----:B------:R-:W-:Y:S01]  /*1ee50*/  IMAD.MOV.U32 R202, RZ, RZ, 0x20 ;  /* 0x00000020ffca7424 */ /* 0x000fe200078e00ff */
[----:B------:R-:W-:Y:S01]  /*1ee60*/  SHF.L.U32 R2, R62, 0x7, RZ ;  /* 0x000000073e027819 */ /* 0x000fe200000006ff */
[----:B------:R-:W-:Y:S01]  /*1ee70*/  IMAD.MOV.U32 R135, RZ, RZ, R132 ;  /* 0x000000ffff877224 */ /* 0x000fe200078e0084 */
[----:B------:R-:W-:Y:S01]  /*1ee80*/  UISETP.NE.AND.EX UP0, UPT, UR13, URZ, UPT, UP0 ;  /* 0x000000ff0d00728c */ /* 0x000fe2000bf05300 */
[----:B------:R-:W-:Y:S01]  /*1ee90*/  LEA R203, R203, UR5, 0x1 ;  /* 0x00000005cbcb7c11 */ /* 0x000fe2000f8e08ff */
[----:B------:R-:W-:Y:S01]  /*1eea0*/  IMAD.MOV.U32 R0, RZ, RZ, R133 ;  /* 0x000000ffff007224 */ /* 0x000fe200078e0085 */
[----:B------:R-:W-:Y:S01]  /*1eeb0*/  SEL R202, R202, 0xffffffe0, !P6 ;  /* 0xffffffe0caca7807 */ /* 0x000fe20007000000 */
[----:B------:R-:W-:Y:S01]  /*1eec0*/  VIADD R216, R62, 0x1 ;  /* 0x000000013ed87836 */ /* 0x000fe20000000000 */
[----:B------:R-:W-:Y:S01]  /*1eed0*/  MOV R214, RZ ;  /* 0x000000ff00d67202 */ /* 0x000fe20000000f00 */
[C---:B------:R-:W-:Y:S01]  /*1eee0*/  VIADD R217, R2.reuse, 0x80 ;  /* 0x0000008002d97836 */ /* 0x040fe20000000000 */
[----:B------:R-:W-:Y:S01]  /*1eef0*/  PLOP3.LUT P3, PT, PT, PT, UP0, 0x80, 0x8 ;  /* 0x000000000008781c */ /* 0x000fe20003f6f008 */
[C---:B------:R-:W-:Y:S01]  /*1ef00*/  VIADD R219, R203.reuse, 0xc000 ;  /* 0x0000c000cbdb7836 */ /* 0x040fe20000000000 */
[----:B------:R-:W-:Y:S01]  /*1ef10*/  LOP3.LUT R215, R2, 0x40, R147, 0xfe, !PT ;  /* 0x0000004002d77812 */ /* 0x000fe200078efe93 */
[----:B------:R-:W-:Y:S01]  /*1ef20*/  UMOV UR13, 0x400 ;  /* 0x00000400000d7882 */ /* 0x000fe20000000000 */
[----:B------:R-:W-:Y:S01]  /*1ef30*/  IADD3 R202, PT, PT, R202, R203, RZ ;  /* 0x000000cbcaca7210 */ /* 0x000fe20007ffe0ff */
[----:B------:R-:W2:Y:S01]  /*1ef40*/  LDCU UR12, c[0x0][0x440] ;  /* 0x00008800ff0c77ac */ /* 0x000ea20008000800 */
[----:B------:R-:W-:Y:S01]  /*1ef50*/  IADD3 R218, PT, PT, R203, 0xc040, RZ ;  /* 0x0000c040cbda7810 */ /* 0x000fe20007ffe0ff */
[----:B------:R-:W3:Y:S01]  /*1ef60*/  LDCU UR4, c[0x0][0x45c] ;  /* 0x00008b80ff0477ac */ /* 0x000ee20008000800 */
[----:B------:R-:W4:Y:S01]  /*1ef70*/  LDCU.64 UR8, c[0x0][0x3a0] ;  /* 0x00007400ff0877ac */ /* 0x000f220008000a00 */
[----:B------:R-:W2:Y:S01]  /*1ef80*/  LDCU.64 UR10, c[0x0][0x3a8] ;  /* 0x00007500ff0a77ac */ /* 0x000ea20008000a00 */
[----:B-1----:R-:W-:-:S12]  /*1ef90*/  ULEA UR5, UR15, UR13, 0x18 ;  /* 0x0000000d0f057291 */ /* 0x002fd8000f8ec0ff */
.L_x_3657:
[----:B------:R-:W-:Y:S01]  /*1efa0*/  @!P3 IADD3 R9, P0, PT, RZ, -R214, RZ ;  /* 0x800000d6ff09b210 */ /* 0x000fe20007f1e0ff */
[----:B------:R-:W1:Y:S01]  /*1efb0*/  S2R R197, SR_TID.X ;  /* 0x0000000000c57919 */ /* 0x000e620000002100 */
[----:B------:R-:W5:Y:S01]  /*1efc0*/  @!P3 LDC R8, c[0x0][0x3c0] ;  /* 0x0000f000ff08bb82 */ /* 0x000f620000000800 */
[----:B------:R-:W-:Y:S07]  /*1efd0*/  DEPBAR.LE SB0, 0x0 ;  /* 0x000080000000791a */ /* 0x000fee0000000000 */
[----:B------:R-:W2:Y:S08]  /*1efe0*/  LDC R11, c[0x0][0x3c4] ;  /* 0x0000f100ff0b7b82 */ /* 0x000eb00000000800 */
[----:B------:R-:W-:Y:S01]  /*1eff0*/  BAR.SYNC.DEFER_BLOCKING 0x0 ;  /* 0x0000000000007b1d */ /* 0x000fe20000010000 */
[----:B-1----:R-:W-:Y:S01]  /*1f000*/  SHF.R.U32.HI R198, RZ, 0x1, R197 ;  /* 0x00000001ffc67819 */ /* 0x002fe200000116c5 */
[C---:B------:R-:W-:Y:S01]  /*1f010*/  IMAD.SHL.U32 R196, R197.reuse, 0x8, RZ ;  /* 0x00000008c5c47824 */ /* 0x040fe200078e00ff */
[C---:B------:R-:W-:Y:S01]  /*1f020*/  LOP3.LUT R2, R197.reuse, 0x38, RZ, 0xc0, !PT ;  /* 0x00000038c5027812 */ /* 0x040fe200078ec0ff */
[C---:B------:R-:W-:Y:S01]  /*1f030*/  IMAD.SHL.U32 R199, R197.reuse, 0x20, RZ ;  /* 0x00000020c5c77824 */ /* 0x040fe200078e00ff */
[----:B------:R-:W-:Y:S01]  /*1f040*/  LOP3.LUT R7, R198, 0x8, RZ, 0xc0, !PT ;  /* 0x00000008c6077812 */ /* 0x000fe200078ec0ff */
[----:B-----5:R-:W-:Y:S01]  /*1f050*/  @!P3 IMAD.SHL.U32 R10, R8, 0x80, RZ ;  /* 0x00000080080ab824 */ /* 0x020fe200078e00ff */
[C---:B------:R-:W-:Y:S01]  /*1f060*/  LOP3.LUT R12, R196.reuse, 0x1f8, RZ, 0xc0, !PT ;  /* 0x000001f8c40c7812 */ /* 0x040fe200078ec0ff */
[----:B------:R-:W-:Y:S01]  /*1f070*/  IMAD.SHL.U32 R4, R197, 0x40, RZ ;  /* 0x00000040c5047824 */ /* 0x000fe200078e00ff */
[C---:B------:R-:W-:Y:S01]  /*1f080*/  LOP3.LUT R225, R196.reuse, 0x1e00, RZ, 0xc0, !PT ;  /* 0x00001e00c4e17812 */ /* 0x040fe200078ec0ff */
[----:B------:R-:W-:Y:S01]  /*1f090*/  @!P3 IMAD.X R10, RZ, RZ, ~R10, P0 ;  /* 0x000000ffff0ab224 */ /* 0x000fe200000e0e0a */
[----:B------:R-:W-:Y:S02]  /*1f0a0*/  LOP3.LUT R199, R199, 0x7c00, RZ, 0xc0, !PT ;  /* 0x00007c00c7c77812 */ /* 0x000fe400078ec0ff */
[----:B------:R-:W-:Y:S02]  /*1f0b0*/  LOP3.LUT R225, R225, R12, R2, 0xf6, !PT ;  /* 0x0000000ce1e17212 */ /* 0x000fe400078ef602 */
[----:B------:R-:W-:Y:S02]  /*1f0c0*/  LOP3.LUT R5, R196, 0x38, RZ, 0xc0, !PT ;  /* 0x00000038c4057812 */ /* 0x000fe400078ec0ff */
[--C-:B------:R-:W-:Y:S02]  /*1f0d0*/  LOP3.LUT R6, R7, 0x1c0, R4.reuse, 0xf8, !PT ;  /* 0x000001c007067812 */ /* 0x100fe400078ef804 */
[----:B------:R-:W-:Y:S02]  /*1f0e0*/  LOP3.LUT R181, R199, 0x200, R4, 0xf8, !PT ;  /* 0x00000200c7b57812 */ /* 0x000fe400078ef804 */
[----:B------:R-:W-:Y:S02]  /*1f0f0*/  LOP3.LUT R2, R4, 0x1c0, RZ, 0xc0, !PT ;  /* 0x000001c004027812 */ /* 0x000fe400078ec0ff */
[----:B------:R-:W-:Y:S02]  /*1f100*/  @!P3 SHF.R.S64 R9, R9, 0x1f, R10 ;  /* 0x0000001f0909b819 */ /* 0x000fe4000000100a */
[----:B------:R-:W-:Y:S01]  /*1f110*/  LOP3.LUT R181, R181, R6, R5, 0xf6, !PT ;  /* 0x00000006b5b57212 */ /* 0x000fe200078ef605 */
[----:B------:R-:W-:Y:S01]  /*1f120*/  IMAD.MOV.U32 R6, RZ, RZ, R210 ;  /* 0x000000ffff067224 */ /* 0x000fe200078e00d2 */
[----:B------:R-:W-:Y:S02]  /*1f130*/  LOP3.LUT R2, R2, 0x8, R197, 0xf8, !PT ;  /* 0x0000000802027812 */ /* 0x000fe400078ef8c5 */
        /* <DEDUP_REMOVED lines=53> */
[----:B------:R-:W2:Y:S02]  /*1f490*/  LDG.E R12, desc[UR6][R20.64] ;  /* 0x00000006140c7981 */ /* 0x000ea4000c1e1900 */
[----:B------:R-:W-:Y:S02]  /*1f4a0*/  IMAD R13, R13, R10, -0x80 ;  /* 0xffffff800d0d7424 */ /* 0x000fe400078e020a */
[----:B------:R-:W2:Y:S03]  /*1f4b0*/  LDG.E R7, desc[UR6][R18.64] ;  /* 0x0000000612077981 */ /* 0x000ea6000c1e1900 */
        /* <DEDUP_REMOVED lines=13> */
.L_x_3654:
[----:B------:R-:W-:Y:S01]  /*1f590*/  LEA R225, R225, UR5, 0x1 ;  /* 0x00000005e1e17c11 */ /* 0x000fe2000f8e08ff */
[----:B------:R-:W-:Y:S01]  /*1f5a0*/  IMAD.SHL.U32 R7, R8, 0x20, RZ ;  /* 0x0000002008077824 */ /* 0x000fe200078e00ff */
[----:B------:R-:W-:Y:S01]  /*1f5b0*/  LOP3.LUT R5, R4, 0x400, RZ, 0xc0, !PT ;  /* 0x0000040004057812 */ /* 0x000fe200078ec0ff */
[----:B------:R-:W-:Y:S01]  /*1f5c0*/  VIADD R216, R216, 0xffffffff ;  /* 0xffffffffd8d87836 */ /* 0x000fe20000000000 */
[----:B------:R-:W-:Y:S01]  /*1f5d0*/  SHF.L.U64.HI R8, R8, 0x5, R11 ;  /* 0x0000000508087819 */ /* 0x000fe2000001020b */
[----:B------:R-:W-:Y:S01]  /*1f5e0*/  @!PT LDS RZ, [RZ] ;  /* 0x00000000fffff984 */ /* 0x000fe20000000800 */
[----:B------:R-:W-:Y:S01]  /*1f5f0*/  @!PT LDS RZ, [RZ] ;  /* 0x00000000fffff984 */ /* 0x000fe20000000800 */
[----:B------:R-:W-:Y:S01]  /*1f600*/  @!PT LDS RZ, [RZ] ;  /* 0x00000000fffff984 */ /* 0x000fe20000000800 */
[----:B------:R-:W-:Y:S01]  /*1f610*/  @!P2 LDGSTS.E.BYPASS.LTC128B.128 [R225+0xc000], desc[UR6][R210.64] ;  /* 0x0c000000d2e1afae */ /* 0x000fe2000b981a06 */
[----:B------:R-:W-:Y:S01]  /*1f620*/  IADD3 R4, P0, PT, R7, R210, RZ ;  /* 0x000000d207047210 */ /* 0x000fe20007f1e0ff */
[----:B------:R-:W-:Y:S01]  /*1f630*/  IMAD R186, R2, 0x2, R5 ;  /* 0x0000000202ba7824 */ /* 0x000fe200078e0205 */
[----:B------:R-:W-:Y:S01]  /*1f640*/  LEA R181, R181, UR5, 0x1 ;  /* 0x00000005b5b57c11 */ /* 0x000fe2000f8e08ff */
[----:B------:R-:W-:Y:S01]  /*1f650*/  @P2 STS.128 [R225+0xc000], RZ ;  /* 0x00c000ffe1002388 */ /* 0x000fe20000000c00 */
[----:B------:R-:W-:Y:S01]  /*1f660*/  ISETP.GT.AND P4, PT, R216, R205, PT ;  /* 0x000000cdd800720c */ /* 0x000fe20003f84270 */
[----:B------:R-:W-:Y:S01]  /*1f670*/  IMAD.X R5, R8, 0x1, R211, P0 ;  /* 0x0000000108057824 */ /* 0x000fe200000e06d3 */
[-C--:B------:R-:W-:Y:S01]  /*1f680*/  IADD3 R10, P0, PT, R4, R7.reuse, RZ ;  /* 0x00000007040a7210 */ /* 0x080fe20007f1e0ff */
[----:B------:R-:W-:Y:S01]  /*1f690*/  @!PT LDS RZ, [RZ] ;  /* 0x00000000fffff984 */ /* 0x000fe20000000800 */
[----:B------:R-:W-:Y:S01]  /*1f6a0*/  @!PT LDS RZ, [RZ] ;  /* 0x00000000fffff984 */ /* 0x000fe20000000800 */
[----:B------:R-:W-:Y:S01]  /*1f6b0*/  @!PT LDS RZ, [RZ] ;  /* 0x00000000fffff984 */ /* 0x000fe20000000800 */
[----:B------:R-:W-:Y:S01]  /*1f6c0*/  @!P1 LDGSTS.E.BYPASS.LTC128B.128 [R225+0x10000], desc[UR6][R210.64+0x80] ;  /* 0x10000080d2e19fae */ /* 0x000fe2000b981a06 */
[----:B------:R-:W-:Y:S03]  /*1f6d0*/  VIADD R133, R186, UR5 ;  /* 0x00000005ba857c36 */ /* 0x000fe60008000000 */
[----:B------:R-:W-:Y:S01]  /*1f6e0*/  @P1 STS.128 [R225+0x10000], RZ ;  /* 0x010000ffe1001388 */ /* 0x000fe20000000c00 */
[--C-:B------:R-:W-:Y:S01]  /*1f6f0*/  IMAD.X R11, R5, 0x1, R8.reuse, P0 ;  /* 0x00000001050b7824 */ /* 0x100fe200000e0608 */
[-C--:B------:R-:W-:Y:S02]  /*1f700*/  IADD3 R12, P0, PT, R10, R7.reuse, RZ ;  /* 0x000000070a0c7210 */ /* 0x080fe40007f1e0ff */
        /* <DEDUP_REMOVED lines=64> */
[C---:B------:R-:W-:Y:S02]  /*1fb10*/  IMAD.IADD R2, R133.reuse, 0x1, R204 ;  /* 0x0000000185027824 */ /* 0x040fe400078e02cc */
[----:B------:R-:W-:Y:S01]  /*1fb20*/  IADD3 R133, PT, PT, R133, R132, RZ ;  /* 0x0000008485857210 */ /* 0x000fe20007ffe0ff */
[----:B------:R-:W-:Y:S01]  /*1fb30*/  @!PT LDS RZ, [RZ] ;  /* 0x00000000fffff984 */ /* 0x000fe20000000800 */
[----:B------:R-:W-:Y:S01]  /*1fb40*/  @!PT LDS RZ, [RZ] ;  /* 0x00000000fffff984 */ /* 0x000fe20000000800 */
[----:B------:R-:W-:Y:S01]  /*1fb50*/  @!PT LDS RZ, [RZ] ;  /* 0x00000000fffff984 */ /* 0x000fe20000000800 */
[----:B------:R-:W-:Y:S01]  /*1fb60*/  @!P2 LDGSTS.E.BYPASS.LTC128B.128 [R225+0xf000], desc[UR6][R10.64] ;  /* 0x0f0000000ae1afae */ /* 0x000fe2000b981a06 */
[----:B------:R-:W-:Y:S03]  /*1fb70*/  IMAD.IADD R185, R132, 0x1, R181 ;  /* 0x0000000184b97824 */ /* 0x000fe600078e02b5 */
        /* <DEDUP_REMOVED lines=19> */
[----:B-1----:R-:W2:Y:S04]  /*1fcb0*/  LDSM.16.M88.4 R8, [R186+UR5+0x4000] ;  /* 0x00400005ba08783b */ /* 0x002ea80008000200 */
[----:B------:R-:W1:Y:S04]  /*1fcc0*/  LDSM.16.M88.4 R16, [R186+UR5+0x4800] ;  /* 0x00480005ba10783b */ /* 0x000e680008000200 */
[----:B------:R-:W5:Y:S04]  /*1fcd0*/  LDSM.16.M88.4 R24, [R186+UR5+0x5000] ;  /* 0x00500005ba18783b */ /* 0x000f680008000200 */
        /* <DEDUP_REMOVED lines=277> */
.L_x_3656:
        /* <DEDUP_REMOVED lines=97> */
.L_x_3655:
[C---:B-1----:R-:W-:Y:S01]  /*21440*/  IADD3 R133, PT, PT, R215.reuse, -0x38, RZ ;  /* 0xffffffc8d7857810 */ /* 0x042fe20007ffe0ff */
[----:B------:R-:W-:Y:S01]  /*21450*/  LDSM.16.MT88.4 R140, [R202+0xc000] ;  /* 0x00c00000ca8c783b */ /* 0x000fe20000004200 */
[----:B------:R-:W-:Y:S02]  /*21460*/  I2FP.F32.S32 R132, R215 ;  /* 0x000000d700847245 */ /* 0x000fe40000201400 */
[----:B------:R-:W-:Y:S02]  /*21470*/  I2FP.F32.S32 R133, R133 ;  /* 0x0000008500857245 */ /* 0x000fe40000201400 */
[----:B------:R-:W-:Y:S01]  /*21480*/  IADD3 R2, PT, PT, R215, -0x3f, RZ ;  /* 0xffffffc1d7027810 */ /* 0x000fe20007ffe0ff */
[CC--:B------:R-:W-:Y:S01]  /*21490*/  FFMA.FTZ R36, R3.reuse, R132.reuse, R36 ;  /* 0x0000008403247223 */ /* 0x0c0fe20000010024 */
[C---:B------:R-:W-:Y:S01]  /*214a0*/  FFMA.FTZ R38, R3.reuse, R132, R38 ;  /* 0x0000008403267223 */ /* 0x040fe20000010026 */
[CC--:B------:R-:W-:Y:S01]  /*214b0*/  FFMA.FTZ R8, R3.reuse, R133.reuse, R8 ;  /* 0x0000008503087223 */ /* 0x0c0fe20000010008 */
[----:B------:R-:W-:Y:S01]  /*214c0*/  FFMA.FTZ R10, R3, R133, R10 ;  /* 0x00000085030a7223 */ /* 0x000fe2000001000a */
[C---:B------:R-:W-:Y:S02]  /*214d0*/  IADD3 R133, PT, PT, R215.reuse, -0x28, RZ ;  /* 0xffffffd8d7857810 */ /* 0x040fe40007ffe0ff */
[----:B------:R-:W-:Y:S02]  /*214e0*/  IADD3 R132, PT, PT, R215, -0x37, RZ ;  /* 0xffffffc9d7847810 */ /* 0x000fe40007ffe0ff */
[----:B------:R-:W-:Y:S02]  /*214f0*/  I2FP.F32.S32 R133, R133 ;  /* 0x0000008500857245 */ /* 0x000fe40000201400 */
[----:B------:R-:W-:Y:S02]  /*21500*/  I2FP.F32.S32 R132, R132 ;  /* 0x0000008400847245 */ /* 0x000fe40000201400 */
[----:B------:R-:W-:Y:S01]  /*21510*/  I2FP.F32.S32 R2, R2 ;  /* 0x0000000200027245 */ /* 0x000fe20000201400 */
[CC--:B------:R-:W-:Y:S01]  /*21520*/  FFMA.FTZ R16, R3.reuse, R133.reuse, R16 ;  /* 0x0000008503107223 */ /* 0x0c0fe20000010010 */
[----:B------:R-:W-:Y:S01]  /*21530*/  FFMA.FTZ R18, R3, R133, R18 ;  /* 0x0000008503127223 */ /* 0x000fe20000010012 */
[----:B------:R-:W-:Y:S01]  /*21540*/  IADD3 R133, PT, PT, R215, -0x18, RZ ;  /* 0xffffffe8d7857810 */ /* 0x000fe20007ffe0ff */
[CC--:B------:R-:W-:Y:S01]  /*21550*/  FFMA.FTZ R9, R3.reuse, R132.reuse, R9 ;  /* 0x0000008403097223 */ /* 0x0c0fe20000010009 */
[----:B------:R-:W-:Y:S01]  /*21560*/  FFMA.FTZ R11, R3, R132, R11 ;  /* 0x00000084030b7223 */ /* 0x000fe2000001000b */
[----:B------:R-:W-:Y:S01]  /*21570*/  IADD3 R132, PT, PT, R215, -0x27, RZ ;  /* 0xffffffd9d7847810 */ /* 0x000fe20007ffe0ff */
[CC--:B------:R-:W-:Y:S01]  /*21580*/  FFMA.FTZ R5, R3.reuse, R2.reuse, R5 ;  /* 0x0000000203057223 */ /* 0x0c0fe20000010005 */
[----:B------:R-:W-:Y:S01]  /*21590*/  I2FP.F32.S32 R133, R133 ;  /* 0x0000008500857245 */ /* 0x000fe20000201400 */
[----:B------:R-:W-:Y:S01]  /*215a0*/  FFMA.FTZ R7, R3, R2, R7 ;  /* 0x0000000203077223 */ /* 0x000fe20000010007 */
[----:B------:R-:W-:Y:S02]  /*215b0*/  I2FP.F32.S32 R132, R132 ;  /* 0x0000008400847245 */ /* 0x000fe40000201400 */
[----:B------:R-:W-:Y:S01]  /*215c0*/  IADD3 R2, PT, PT, R215, -0x2f, RZ ;  /* 0xffffffd1d7027810 */ /* 0x000fe20007ffe0ff */
[CC--:B------:R-:W-:Y:S01]  /*215d0*/  FFMA.FTZ R24, R3.reuse, R133.reuse, R24 ;  /* 0x0000008503187223 */ /* 0x0c0fe20000010018 */
[----:B------:R-:W-:Y:S01]  /*215e0*/  FFMA.FTZ R26, R3, R133, R26 ;  /* 0x00000085031a7223 */ /* 0x000fe2000001001a */
[----:B------:R-:W-:Y:S01]  /*215f0*/  IADD3 R133, PT, PT, R215, -0x8, RZ ;  /* 0xfffffff8d7857810 */ /* 0x000fe20007ffe0ff */
[CC--:B------:R-:W-:Y:S01]  /*21600*/  FFMA.FTZ R17, R3.reuse, R132.reuse, R17 ;  /* 0x0000008403117223 */ /* 0x0c0fe20000010011 */
[----:B------:R-:W-:Y:S01]  /*21610*/  FFMA.FTZ R19, R3, R132, R19 ;  /* 0x0000008403137223 */ /* 0x000fe20000010013 */
[----:B------:R-:W-:Y:S02]  /*21620*/  IADD3 R132, PT, PT, R215, -0x17, RZ ;  /* 0xffffffe9d7847810 */ /* 0x000fe40007ffe0ff */
[----:B------:R-:W-:Y:S02]  /*21630*/  I2FP.F32.S32 R133, R133 ;  /* 0x0000008500857245 */ /* 0x000fe40000201400 */
[----:B------:R-:W-:Y:S02]  /*21640*/  I2FP.F32.S32 R2, R2 ;  /* 0x0000000200027245 */ /* 0x000fe40000201400 */
[----:B------:R-:W-:Y:S01]  /*21650*/  I2FP.F32.S32 R132, R132 ;  /* 0x0000008400847245 */ /* 0x000fe20000201400 */
        /* <DEDUP_REMOVED lines=14> */
[----:B------:R-:W-:Y:S01]  /*21740*/  I2FP.F32.S32 R132, R132 ;  /* 0x0000008400847245 */ /* 0x000fe20000201400 */
        /* <DEDUP_REMOVED lines=619> */
.L_x_3653:
        /* <DEDUP_REMOVED lines=27> */
[----:B------:R-:W-:Y:S02]  /*23fb0*/  IADD3 R13, PT, PT, R197, 0x18, RZ ;  /* 0x00000018c50d7810 */ /* 0x000fe40007ffe0ff */
[----:B------:R-:W-:Y:S02]  /*23fc0*/  LOP3.LUT R0, R11, 0x7, R0, 0xf8, !PT ;  /* 0x000000070b007812 */ /* 0x000fe400078ef800 */
        /* <DEDUP_REMOVED lines=80> */
[C---:B------:R-:W-:Y:S01]  /*244d0*/  FMUL.FTZ R93, R10.reuse, R93 ;  /* 0x0000005d0a5d7220 */ /* 0x040fe20000410000 */
[----:B------:R-:W-:Y:S01]  /*244e0*/  STS.64 [R9+0x800], R126 ;  /* 0x0008007e09007388 */ /* 0x000fe20000000a00 */
[C---:B------:R-:W-:Y:S01]  /*244f0*/  FMUL.FTZ R96, R10.reuse, R96 ;  /* 0x000000600a607220 */ /* 0x040fe20000410000 */
[C---:B------:R-:W-:Y:S01]  /*24500*/  FMUL.FTZ R97, R10.reuse, R97 ;  /* 0x000000610a617220 */ /* 0x040fe20000410000 */
[----:B------:R-:W-:Y:S01]  /*24510*/  ISETP.GE.AND P5, PT, R11, R134, PT ;  /* 0x000000860b00720c */ /* 0x000fe20003fa6270 */
        /* <DEDUP_REMOVED lines=13> */
[C---:B------:R-:W-:Y:S01]  /*245f0*/  FMUL.FTZ R113, R10.reuse, R113 ;  /* 0x000000710a717220 */ /* 0x040fe20000410000 */
[C---:B------:R-:W-:Y:S01]  /*24600*/  FMUL.FTZ R116, R10.reuse, R116 ;  /* 0x000000740a747220 */ /* 0x040fe20000410000 */
[----:B------:R-:W-:Y:S01]  /*24610*/  FMUL.FTZ R117, R10, R117 ;  /* 0x000000750a757220 */ /* 0x000fe20000410000 */
[----:B------:R4:W-:Y:S01]  /*24620*/  STS.64 [R6], R76 ;  /* 0x0000004c06007388 */ /* 0x0009e20000000a00 */
[----:B------:R-:W5:Y:S01]  /*24630*/  LDC.64 R10, c[0x0][0x430] ;  /* 0x00010c00ff0a7b82 */ /* 0x000f620000000a00 */
[----:B------:R-:W3:Y:S01]  /*24640*/  @P4 MUFU.LG2 R4, R4 ;  /* 0x0000000400044308 */ /* 0x000ee20000000c00 */
[----:B------:R-:W-:Y:S01]  /*24650*/  LEA R3, R198, R3, 0x2 ;  /* 0x00000003c6037211 */ /* 0x000fe200078e10ff */
[----:B------:R-:W-:Y:S04]  /*24660*/  STS.64 [R6+0x800], R78 ;  /* 0x0008004e06007388 */ /* 0x000fe80000000a00 */
[----:B------:R-:W-:Y:S01]  /*24670*/  STS.64 [R14], R80 ;  /* 0x000000500e007388 */ /* 0x000fe20000000a00 */
[----:B------:R-:W4:Y:S01]  /*24680*/  LDC R7, c[0x0][0x3e0] ;  /* 0x0000f800ff077b82 */ /* 0x000f220000000800 */
[----:B------:R-:W5:Y:S01]  /*24690*/  @P3 MUFU.LG2 R5, R5 ;  /* 0x0000000500053308 */ /* 0x000f620000000c00 */
[----:B-1----:R-:W-:Y:S01]  /*246a0*/  MOV R69, 0xff800000 ;  /* 0xff80000000457802 */ /* 0x002fe20000000f00 */
[----:B------:R-:W-:Y:S01]  /*246b0*/  STS.64 [R14+0x800], R82 ;  /* 0x000800520e007388 */ /* 0x000fe20000000a00 */
[----:B------:R-:W-:-:S03]  /*246c0*/  MOV R68, 0xff800000 ;  /* 0xff80000000447802 */ /* 0x000fc60000000f00 */
[----:B------:R-:W-:Y:S01]  /*246d0*/  STS.64 [R16], R84 ;  /* 0x0000005410007388 */ /* 0x000fe20000000a00 */
[----:B------:R-:W1:Y:S01]  /*246e0*/  @P4 LDC R18, c[0x0][0x458] ;  /* 0x00011600ff124b82 */ /* 0x000e620000000800 */
[----:B---3--:R-:W-:Y:S02]  /*246f0*/  @P4 FMUL.FTZ R4, R4, 0.69314718246459960938 ;  /* 0x3f31721804044820 */ /* 0x008fe40000410000 */
[----:B------:R-:W-:Y:S01]  /*24700*/  STS.64 [R16+0x800], R86 ;  /* 0x0008005610007388 */ /* 0x000fe20000000a00 */
[----:B--2---:R-:W-:-:S03]  /*24710*/  IADD3 R75, PT, PT, R197, 0x28, RZ ;  /* 0x00000028c54b7810 */ /* 0x004fc60007ffe0ff */
[----:B------:R-:W-:Y:S01]  /*24720*/  STS.64 [R201], R88 ;  /* 0x00000058c9007388 */ /* 0x000fe20000000a00 */
[----:B------:R-:W2:Y:S01]  /*24730*/  @P3 LDC R15, c[0x0][0x458] ;  /* 0x00011600ff0f3b82 */ /* 0x000ea20000000800 */
[----:B-----5:R-:W-:Y:S02]  /*24740*/  IMAD R10, R10, UR10, R207 ;  /* 0x0000000a0a0a7c24 */ /* 0x020fe4000f8e02cf */
[----:B------:R-:W-:Y:S01]  /*24750*/  @P3 FMUL.FTZ R5, R5, 0.69314718246459960938 ;  /* 0x3f31721805053820 */ /* 0x000fe20000410000 */
[----:B------:R-:W-:Y:S01]  /*24760*/  STS.64 [R201+0x800], R90 ;  /* 0x0008005ac9007388 */ /* 0x000fe20000000a00 */
[----:B----4-:R-:W-:-:S03]  /*24770*/  LOP3.LUT R77, R196, 0x1f80, RZ, 0xc0, !PT ;  /* 0x00001f80c44d7812 */ /* 0x010fc600078ec0ff */
[----:B------:R-:W-:Y:S04]  /*24780*/  STS.64 [R8+0x4000], R92 ;  /* 0x0040005c08007388 */ /* 0x000fe80000000a00 */
[----:B------:R3:W-:Y:S04]  /*24790*/  STS.64 [R8+0x4800], R94 ;  /* 0x0048005e08007388 */ /* 0x0007e80000000a00 */
[----:B------:R4:W-:Y:S01]  /*247a0*/  STS.64 [R9+0x4000], R96 ;  /* 0x0040006009007388 */ /* 0x0009e20000000a00 */
[----:B-1----:R-:W-:-:S03]  /*247b0*/  @P4 FFMA.FTZ R69, R133, R18, R4 ;  /* 0x0000001285454223 */ /* 0x002fc60000010004 */
[----:B------:R4:W-:Y:S04]  /*247c0*/  STS.64 [R9+0x4800], R98 ;  /* 0x0048006209007388 */ /* 0x0009e80000000a00 */
[----:B------:R4:W-:Y:S01]  /*247d0*/  STS.64 [R12+0x4000], R100 ;  /* 0x004000640c007388 */ /* 0x0009e20000000a00 */
[----:B--2---:R-:W-:-:S03]  /*247e0*/  @P3 FFMA.FTZ R68, R132, R15, R5 ;  /* 0x0000000f84443223 */ /* 0x004fc60000010005 */
[----:B------:R4:W-:Y:S04]  /*247f0*/  STS.64 [R12+0x4800], R102 ;  /* 0x004800660c007388 */ /* 0x0009e80000000a00 */
[----:B------:R4:W-:Y:S04]  /*24800*/  STS.64 [R13+0x4000], R104 ;  /* 0x004000680d007388 */ /* 0x0009e80000000a00 */
[----:B------:R4:W-:Y:S01]  /*24810*/  STS.64 [R13+0x4800], R106 ;  /* 0x0048006a0d007388 */ /* 0x0009e20000000a00 */
[----:B---3--:R-:W-:-:S03]  /*24820*/  IADD3 R8, PT, PT, -R207, RZ, RZ ;  /* 0x000000ffcf087210 */ /* 0x008fc60007ffe1ff */
        /* <DEDUP_REMOVED lines=41> */
.L_x_3659:
[----:B------:R-:W-:Y:S05]  /*24ac0*/  BSYNC.RECONVERGENT B0 ;  /* 0x0000000000007941 */ /* 0x000fea0003800200 */
.L_x_3658:
[----:B------:R-:W-:Y:S01]  /*24ad0*/  ISETP.GE.AND P6, PT, R197, R134, PT ;  /* 0x00000086c500720c */ /* 0x000fe20003fc6270 */
[----:B------:R-:W-:Y:S01]  /*24ae0*/  BSSY.RECONVERGENT B0, `(.L_x_3660) ;  /* 0x0000011000007945 */ /* 0x000fe20003800200 */
[----:B------:R-:W-:Y:S01]  /*24af0*/  LOP3.LUT R0, R77, 0x3c, R2, 0xf8, !PT ;  /* 0x0000003c4d007812 */ /* 0x000fe200078ef802 */
[----:B----4-:R-:W-:Y:S01]  /*24b00*/  VIADD R3, R197, 0x30 ;  /* 0x00000030c5037836 */ /* 0x010fe20000000000 */
[----:B------:R-:W-:Y:S02]  /*24b10*/  LOP3.LUT R70, R2, 0x3c, RZ, 0xc0, !PT ;  /* 0x0000003c02467812 */ /* 0x000fe400078ec0ff */
[----:B--2---:R-:W-:Y:S02]  /*24b20*/  IADD3 R69, P3, PT, R71, R0, RZ ;  /* 0x0000000047457210 */ /* 0x004fe40007f7e0ff */
[----:B------:R-:W-:Y:S02]  /*24b30*/  ISETP.GE.AND P4, PT, R75, R134, PT ;  /* 0x000000864b00720c */ /* 0x000fe40003f86270 */
        /* <DEDUP_REMOVED lines=11> */
.L_x_3661:
[----:B------:R-:W-:Y:S05]  /*24bf0*/  BSYNC.RECONVERGENT B0 ;  /* 0x0000000000007941 */ /* 0x000fea0003800200 */
.L_x_3660:
        /* <DEDUP_REMOVED lines=17> */
.L_x_3663:
[----:B------:R-:W-:Y:S05]  /*24d10*/  BSYNC.RECONVERGENT B0 ;  /* 0x0000000000007941 */ /* 0x000fea0003800200 */
.L_x_3662:
        /* <DEDUP_REMOVED lines=16> */
.L_x_3665:
[----:B------:R-:W-:Y:S05]  /*24e20*/  BSYNC.RECONVERGENT B0 ;  /* 0x0000000000007941 */ /* 0x000fea0003800200 */
.L_x_3664:
        /* <DEDUP_REMOVED lines=13> */
.L_x_3667:
[----:B------:R-:W-:Y:S05]  /*24f00*/  BSYNC.RECONVERGENT B0 ;  /* 0x0000000000007941 */ /* 0x000fea0003800200 */
.L_x_3666:
        /* <DEDUP_REMOVED lines=13> */
.L_x_3669:
[----:B------:R-:W-:Y:S05]  /*24fe0*/  BSYNC.RECONVERGENT B0 ;  /* 0x0000000000007941 */ /* 0x000fea0003800200 */
.L_x_3668:
        /* <DEDUP_REMOVED lines=13> */
.L_x_3671:
[----:B------:R-:W-:Y:S05]  /*250c0*/  BSYNC.RECONVERGENT B0 ;  /* 0x0000000000007941 */ /* 0x000fea0003800200 */
.L_x_3670:
        /* <DEDUP_REMOVED lines=13> */
.L_x_3673:
[----:B------:R-:W-:Y:S05]  /*251a0*/  BSYNC.RECONVERGENT B0 ;  /* 0x0000000000007941 */ /* 0x000fea0003800200 */
.L_x_3672:
        /* <DEDUP_REMOVED lines=14> */
.L_x_3674:
        /* <DEDUP_REMOVED lines=15> */
.L_x_7236:


//--------------------- .text._ZN5flash24flash_fwd_splitkv_kernelI23Flash_fwd_kernel_traitsILi128ELi64ELi128ELi4ELb0ELb0EN7cutlass6half_tE19Flash_kernel_traitsILi128ELi64ELi128ELi4ES3_EELb1ELb0ELb1ELb0ELb0ELb1ELb1ELb1EEEvNS_16Flash_fwd_paramsE --------------------------
	.section	.text._ZN5flash24flash_fwd_splitkv_kernelI23Flash_fwd_kernel_traitsILi128ELi64ELi128ELi4ELb0ELb0EN7cutlass6half_tE19Flash_kernel_traitsILi128ELi64ELi128ELi4ES3_EELb1ELb0ELb1ELb0ELb0ELb1ELb1ELb1EEEvNS_16Flash_fwd_paramsE,"ax",@progbits
	.align	128
        .global         _ZN5flash24flash_fwd_splitkv_kernelI23Flash_fwd_kernel_traitsILi128ELi64ELi128ELi4ELb0ELb0EN7cutlass6half_tE19Flash_kernel_traitsILi128ELi64ELi128ELi4ES3_EELb1ELb0ELb1ELb0ELb0ELb1ELb1ELb1EEEvNS_16Flash_fwd_paramsE
        .type           _ZN5flash24flash_fwd_splitkv_kernelI23Flash_fwd_kernel_traitsILi128ELi64ELi128ELi4ELb0ELb0EN7cutlass6half_tE19Flash_kernel_traitsILi128ELi64ELi128ELi4ES3_EELb1ELb0ELb1ELb0ELb0ELb1ELb1ELb1EEEvNS_16Flash_fwd_paramsE,@function
        .size           _ZN5flash24flash_fwd_splitkv_kernelI23Flash_fwd_kernel_traitsILi128ELi64ELi128ELi4ELb0ELb0EN7cutlass6half_tE19Flash_kernel_traitsILi128ELi64ELi128ELi4ES3_EELb1ELb0ELb1ELb0ELb0ELb1ELb1ELb1EEEvNS_16Flash_fwd_paramsE,(.L_x_7237 - _ZN5flash24flash_fwd_splitkv_kernelI23Flash_fwd_kernel_traitsILi128ELi64ELi128ELi4ELb0ELb0EN7cutlass6half_tE19Flash_kernel_traitsILi128ELi64ELi128ELi4ES3_EELb1ELb0ELb1ELb0ELb0ELb1ELb1ELb1EEEvNS_16Flash_fwd_paramsE)
        .other          _ZN5flash24flash_fwd_splitkv_kernelI23Flash_fwd_kernel_traitsILi128ELi64ELi128ELi4ELb0ELb0EN7cutlass6half_tE19Flash_kernel_traitsILi128ELi64ELi128ELi4ES3_EELb1ELb0ELb1ELb0ELb0ELb1ELb1ELb1EEEvNS_16Flash_fwd_paramsE,@"STO_CUDA_ENTRY STV_DEFAULT"
_ZN5flash24flash_fwd_splitkv_kernelI23Flash_fwd_kernel_traitsILi128ELi64ELi128ELi4ELb0ELb0EN7cutlass6half_tE19Flash_kernel_traitsILi128ELi64ELi128ELi4ES3_EELb1ELb0ELb1ELb0ELb0ELb1ELb1ELb1EEEvNS_16Flash_fwd_paramsE:
.text._ZN5flash24flash_fwd_splitkv_kernelI23Flash_fwd_kernel_traitsILi128ELi64ELi128ELi4ELb0ELb0EN7cutlass6half_tE19Flash_kernel_traitsILi128ELi64ELi128ELi4ES3_EELb1ELb0ELb1ELb0ELb0ELb1ELb1ELb1EEEvNS_16Flash_fwd_paramsE:
        /* <DEDUP_REMOVED lines=52> */
[----:B------:R-:W-:Y:S02]  /*0340*/  IADD3 R14, P0, PT, R5, R2, RZ ;  /* 0x00000002050e7210 */ /* 0x000fe40007f1e0ff */
[----:B------:R-:W-:-:S03]  /*0350*/  ISETP.EQ.OR.EX P5, PT, R3, RZ, !P2, P5 ;  /* 0x000000ff0300720c */ /* 0x000fc600057a2750 */
[----:B------:R-:W-:-:S10]  /*0360*/  IMAD.X R15, R4, 0x1, R3, P0 ;  /* 0x00000001040f7824 */ /* 0x000fd400000e0603 */
[----:B------:R3:W5:Y:S01]  /*0370*/  @!P5 LDG.E R0, desc[UR6][R14.64] ;  /* 0x000000060e00d981 */ /* 0x000762000c1e1900 */
[----:B------:R-:W-:Y:S01]  /*0380*/  ISETP.NE.U32.AND P0, PT, R2, RZ, PT ;  /* 0x000000ff0200720c */ /* 0x000fe20003f05070 */
[----:B------:R-:W4:Y:S01]  /*0390*/  @!P1 LDC R216, c[0x0][0x434] ;  /* 0x00010d00ffd89b82 */ /* 0x000f220000000800 */
[----:B-1----:R-:W1:Y:S02]  /*03a0*/  S2R R7, SR_CTAID.X ;  /* 0x0000000000077919 */ /* 0x002e640000002500 */
[----:B------:R-:W-:-:S13]  /*03b0*/  ISETP.NE.AND.EX P0, PT, R3, RZ, PT, P0 ;  /* 0x000000ff0300720c */ /* 0x000fda0003f05300 */
[----:B------:R-:W2:Y:S01]  /*03c0*/  @!P0 LDC R70, c[0x0][0x438] ;  /* 0x00010e00ff468b82 */ /* 0x000ea20000000800 */
[----:B-1----:R-:W-:Y:S02]  /*03d0*/  IMAD.SHL.U32 R67, R7, 0x40, RZ ;  /* 0x0000004007437824 */ /* 0x002fe400078e00ff */
[----:B--2---:R-:W-:-:S05]  /*03e0*/  @P1 IMAD.IADD R216, R13, 0x1, -R12 ;  /* 0x000000010dd81824 */ /* 0x004fca00078e0a0c */
[----:B----4-:R-:W-:Y:S01]  /*03f0*/  ISETP.GT.AND P1, PT, R216, R67, PT ;  /* 0x00000043d800720c */ /* 0x010fe20003f24270 */
[----:B---3--:R-:W-:-:S12]  /*0400*/  @!P0 BRA `(.L_x_3675) ;  /* 0x00000000000c8947 */ /* 0x008fd80003800000 */
[----:B------:R-:W2:Y:S02]  /*0410*/  @P2 LDG.E R3, desc[UR6][R14.64+0x4] ;  /* 0x000004060e032981 */ /* 0x000ea4000c1e1900 */
[----:B--2--5:R-:W-:-:S06]  /*0420*/  @P2 IADD3 R70, PT, PT, R3, -R0, RZ ;  /* 0x8000000003462210 */ /* 0x024fcc0007ffe0ff */
[----:B------:R1:W5:Y:S02]  /*0430*/  @!P2 LDG.E R70, desc[UR6][R14.64] ;  /* 0x000000060e46a981 */ /* 0x000364000c1e1900 */
.L_x_3675:
[----:B------:R-:W-:Y:S05]  /*0440*/  @!P1 EXIT ;  /* 0x000000000000994d */ /* 0x000fea0003800000 */
[----:B------:R-:W2:Y:S01]  /*0450*/  LDC R6, c[0x0][0x374] ;  /* 0x0000dd00ff067b82 */ /* 0x000ea20000000800 */
[--C-:B-----5:R-:W-:Y:S01]  /*0460*/  IMAD.IADD R70, R70, 0x1, -R9.reuse ;  /* 0x0000000146467824 */ /* 0x120fe200078e0a09 */
[----:B------:R-:W3:Y:S01]  /*0470*/  S2R R66, SR_TID.X ;  /* 0x0000000000427919 */ /* 0x000ee20000002100 */
[----:B------:R-:W-:Y:S02]  /*0480*/  @P3 IMAD.IADD R62, R62, 0x1, -R9 ;  /* 0x000000013e3e3824 */ /* 0x000fe400078e0a09 */
[----:B------:R-:W-:-:S03]  /*0490*/  IMAD.MOV R127, RZ, RZ, -R217 ;  /* 0x000000ffff7f7224 */ /* 0x000fc600078e0ad9 */
[----:B------:R-:W4:Y:S01]  /*04a0*/  LDC R2, c[0x0][0x438] ;  /* 0x00010e00ff027b82 */ /* 0x000f220000000800 */
[----:B------:R-:W-:Y:S01]  /*04b0*/  IMAD R126, R11, R127, R126 ;  /* 0x0000007f0b7e7224 */ /* 0x000fe200078e027e */
        /* <DEDUP_REMOVED lines=31> */
[----:B------:R-:W-:Y:S01]  /*06b0*/  @!P3 ISETP.NE.AND.EX P2, PT, R3, RZ, PT, P2 ;  /* 0x000000ff0300b20c */ /* 0x000fe20003f45320 */
[----:B------:R-:W-:-:S03]  /*06c0*/  VIADD R3, R7, 0x1 ;  /* 0x0000000107037836 */ /* 0x000fc60000000000 */
[----:B--2---:R-:W-:Y:S01]  /*06d0*/  @!P3 SEL R13, R13, RZ, P2 ;  /* 0x000000ff0d0db207 */ /* 0x004fe20001000000 */
[----:B------:R-:W-:-:S04]  /*06e0*/  IMAD R3, R3, 0x40, -R216 ;  /* 0x0000004003037824 */ /* 0x000fc800078e0ad8 */
[----:B------:R-:W-:Y:S02]  /*06f0*/  @!P3 IMAD.IADD R62, R70, 0x1, R13 ;  /* 0x00000001463eb824 */ /* 0x000fe400078e020d */
[----:B------:R-:W-:Y:S02]  /*0700*/  @P5 VIADD R8, R8, 0x1 ;  /* 0x0000000108085836 */ /* 0x000fe40000000000 */
[----:B------:R-:W-:Y:S02]  /*0710*/  VIADD R13, R62, 0x7f ;  /* 0x0000007f3e0d7836 */ /* 0x000fe40000000000 */
[----:B------:R-:W-:Y:S01]  /*0720*/  @!P0 IMAD.MOV R8, RZ, RZ, -R8 ;  /* 0x000000ffff088224 */ /* 0x000fe200078e0a08 */
[----:B------:R-:W-:Y:S02]  /*0730*/  @!P1 LOP3.LUT R8, RZ, R6, RZ, 0x33, !PT ;  /* 0x00000006ff089212 */ /* 0x000fe400078e33ff */
[----:B------:R-:W-:Y:S02]  /*0740*/  SHF.R.S32.HI R6, RZ, 0x1f, R13 ;  /* 0x0000001fff067819 */ /* 0x000fe4000001140d */
[----:B----4-:R-:W-:-:S02]  /*0750*/  IADD3 R10, PT, PT, R13, R10, R3 ;  /* 0x0000000a0d0a7210 */ /* 0x010fc40007ffe003 */
[----:B------:R-:W-:Y:S02]  /*0760*/  LEA.HI R13, R6, R13, RZ, 0x7 ;  /* 0x0000000d060d7211 */ /* 0x000fe400078f38ff */
[----:B------:R-:W-:Y:S02]  /*0770*/  SHF.R.S32.HI R3, RZ, 0x1f, R10 ;  /* 0x0000001fff037819 */ /* 0x000fe4000001140a */
[----:B------:R-:W-:Y:S01]  /*0780*/  SHF.R.S32.HI R13, RZ, 0x7, R13 ;  /* 0x00000007ff0d7819 */ /* 0x000fe2000001140d */
[----:B-1----:R-:W-:Y:S01]  /*0790*/  IMAD R214, R8, R2, RZ ;  /* 0x0000000208d67224 */ /* 0x002fe200078e02ff */
[----:B------:R-:W-:-:S04]  /*07a0*/  LEA.HI R3, R3, R10, RZ, 0x7 ;  /* 0x0000000a03037211 */ /* 0x000fc800078f38ff */
[----:B------:R-:W-:Y:S02]  /*07b0*/  SHF.R.S32.HI R3, RZ, 0x7, R3 ;  /* 0x00000007ff037819 */ /* 0x000fe40000011403 */
[----:B------:R-:W-:-:S04]  /*07c0*/  VIADDMNMX R8, R214, R8, R13, PT ;  /* 0x00000008d6087246 */ /* 0x000fc8000380010d */
[----:B------:R-:W-:-:S04]  /*07d0*/  VIMNMX R61, PT, PT, R8, R3, PT ;  /* 0x00000003083d7248 */ /* 0x000fc80003fe0100 */
[----:B------:R-:W-:-:S13]  /*07e0*/  ISETP.GE.AND P0, PT, R214, R61, PT ;  /* 0x0000003dd600720c */ /* 0x000fda0003f06270 */
[----:B---3--:R-:W-:Y:S05]  /*07f0*/  @!P0 BRA `(.L_x_3676) ;  /* 0x0000000800ac8947 */ /* 0x008fea0003800000 */
        /* <DEDUP_REMOVED lines=35> */
.L_x_3678:
[----:B------:R-:W-:Y:S05]  /*0a30*/  BSYNC.RECONVERGENT B0 ;  /* 0x0000000000007941 */ /* 0x000fea0003800200 */
.L_x_3677:
        /* <DEDUP_REMOVED lines=15> */
.L_x_3680:
[----:B------:R-:W-:Y:S05]  /*0b30*/  BSYNC.RECONVERGENT B0 ;  /* 0x0000000000007941 */ /* 0x000fea0003800200 */
.L_x_3679:
        /* <DEDUP_REMOVED lines=15> */
.L_x_3682:
[----:B------:R-:W-:Y:S05]  /*0c30*/  BSYNC.RECONVERGENT B0 ;  /* 0x0000000000007941 */ /* 0x000fea0003800200 */
.L_x_3681:
        /* <DEDUP_REMOVED lines=14> */
.L_x_3684:
[----:B------:R-:W-:Y:S05]  /*0d20*/  BSYNC.RECONVERGENT B0 ;  /* 0x0000000000007941 */ /* 0x000fea0003800200 */
.L_x_3683:
        /* <DEDUP_REMOVED lines=13> */
.L_x_3686:
[----:B------:R-:W-:Y:S05]  /*0e00*/  BSYNC.RECONVERGENT B0 ;  /* 0x0000000000007941 */ /* 0x000fea0003800200 */
.L_x_3685:
        /* <DEDUP_REMOVED lines=13> */
.L_x_3688:
[----:B------:R-:W-:Y:S05]  /*0ee0*/  BSYNC.RECONVERGENT B0 ;  /* 0x0000000000007941 */ /* 0x000fea0003800200 */
.L_x_3687:
        /* <DEDUP_REMOVED lines=13> */
.L_x_3690:
[----:B------:R-:W-:Y:S05]  /*0fc0*/  BSYNC.RECONVERGENT B0 ;  /* 0x0000000000007941 */ /* 0x000fea0003800200 */
.L_x_3689:
        /* <DEDUP_REMOVED lines=13> */
.L_x_3692:
[----:B------:R-:W-:Y:S05]  /*10a0*/  BSYNC.RECONVERGENT B0 ;  /* 0x0000000000007941 */ /* 0x000fea0003800200 */
.L_x_3691:
        /* <DEDUP_REMOVED lines=32> */
.L_x_3676:
        /* <DEDUP_REMOVED lines=11> */
.L_x_3693:
        /* <DEDUP_REMOVED lines=39> */
[----:B-----5:R-:W2:Y:S01]  /*15d0*/  I2F.RP R8, R2 ;  /* 0x0000000200087306 */ /* 0x020ea20000209400 */
[----:B------:R-:W-:Y:S01]  /*15e0*/  IMAD R0, R9, R5, R0 ;  /* 0x0000000509007224 */ /* 0x000fe200078e0200 */
[----:B----4-:R-:W-:-:S04]  /*15f0*/  MOV R5, UR15 ;  /* 0x0000000f00057c02 */ /* 0x010fc80008000f00 */
[----:B------:R-:W-:Y:S02]  /*1600*/  SHF.R.S32.HI R9, RZ, 0x1f, R0 ;  /* 0x0000001fff097819 */ /* 0x000fe40000011400 */
[----:B--2---:R-:W2:Y:S02]  /*1610*/  MUFU.RCP R14, R8 ;  /* 0x00000008000e7308 */ /* 0x004ea40000001000 */
[----:B--2---:R-:W-:-:S06]  /*1620*/  IADD3 R14, PT, PT, R14, 0xffffffe, RZ ;  /* 0x0ffffffe0e0e7810 */ /* 0x004fcc0007ffe0ff */
[----:B------:R-:W2:Y:S02]  /*1630*/  F2I.FTZ.U32.TRUNC.NTZ R15, R14 ;  /* 0x0000000e000f7305 */ /* 0x000ea4000021f000 */
[----:B--2---:R-:W-:Y:S01]  /*1640*/  IMAD.MOV R4, RZ, RZ, -R15 ;  /* 0x000000ffff047224 */ /* 0x004fe200078e0a0f */
[----:B------:R-:W-:-:S03]  /*1650*/  MOV R14, RZ ;  /* 0x000000ff000e7202 */ /* 0x000fc60000000f00 */
[----:B------:R-:W-:Y:S01]  /*1660*/  IMAD R6, R4, R2, RZ ;  /* 0x0000000204067224 */ /* 0x000fe200078e02ff */
[----:B------:R-:W-:-:S03]  /*1670*/  IABS R4, R126 ;  /* 0x0000007e00047213 */ /* 0x000fc60000000000 */
[----:B------:R-:W-:-:S06]  /*1680*/  IMAD.HI.U32 R15, R15, R6, R14 ;  /* 0x000000060f0f7227 */ /* 0x000fcc00078e000e */
[----:B------:R-:W-:-:S04]  /*1690*/  IMAD.HI.U32 R6, R15, R4, RZ ;  /* 0x000000040f067227 */ /* 0x000fc800078e00ff */
[----:B---3--:R-:W-:-:S04]  /*16a0*/  IMAD.MOV R11, RZ, RZ, -R6 ;  /* 0x000000ffff0b7224 */ /* 0x008fc800078e0a06 */
[----:B------:R-:W-:Y:S02]  /*16b0*/  IMAD R13, R2, R11, R4 ;  /* 0x0000000b020d7224 */ /* 0x000fe400078e0204 */
[----:B------:R-:W-:-:S03]  /*16c0*/  IMAD.U32 R4, RZ, RZ, UR14 ;  /* 0x0000000eff047e24 */ /* 0x000fc6000f8e00ff */
[----:B------:R-:W-:Y:S01]  /*16d0*/  ISETP.GT.U32.AND P0, PT, R2, R13, PT ;  /* 0x0000000d0200720c */ /* 0x000fe20003f04070 */
[----:B------:R-:W-:-:S04]  /*16e0*/  IMAD R8, R9, R4, RZ ;  /* 0x0000000409087224 */ /* 0x000fc800078e02ff */
[----:B------:R-:W-:-:S08]  /*16f0*/  IMAD R8, R0, R5, R8 ;  /* 0x0000000500087224 */ /* 0x000fd000078e0208 */
[-C--:B------:R-:W-:Y:S02]  /*1700*/  @!P0 IADD3 R13, PT, PT, R13, -R2.reuse, RZ ;  /* 0x800000020d0d8210 */ /* 0x080fe40007ffe0ff */
[----:B------:R-:W-:Y:S02]  /*1710*/  @!P0 IADD3 R6, PT, PT, R6, 0x1, RZ ;  /* 0x0000000106068810 */ /* 0x000fe40007ffe0ff */
        /* <DEDUP_REMOVED lines=15> */
[----:B------:R-:W-:Y:S02]  /*1810*/  MOV R16, R18 ;  /* 0x0000001200107202 */ /* 0x000fe40000000f00 */
[----:B------:R-:W-:Y:S02]  /*1820*/  IADD3 R15, PT, PT, R11, R14, RZ ;  /* 0x0000000e0b0f7210 */ /* 0x000fe40007ffe0ff */
[----:B------:R-:W-:Y:S01]  /*1830*/  MOV R11, R6 ;  /* 0x00000006000b7202 */ /* 0x000fe20000000f00 */
[----:B------:R-:W-:Y:S01]  /*1840*/  IMAD.WIDE.U32 R16, R0, R4, R16 ;  /* 0x0000000400107225 */ /* 0x000fe200078e0010 */
[----:B------:R-:W-:Y:S02]  /*1850*/  LOP3.LUT R18, RZ, R3, RZ, 0x33, !PT ;  /* 0x00000003ff127212 */ /* 0x000fe400078e33ff */
[----:B------:R-:W-:Y:S01]  /*1860*/  @!P0 IADD3 R11, PT, PT, -R11, RZ, RZ ;  /* 0x000000ff0b0b8210 */ /* 0x000fe20007ffe1ff */
[----:B------:R-:W-:Y:S01]  /*1870*/  IMAD.IADD R17, R17, 0x1, R8 ;  /* 0x0000000111117824 */ /* 0x000fe200078e0208 */
[----:B------:R-:W-:-:S02]  /*1880*/  MOV R14, R10 ;  /* 0x0000000a000e7202 */ /* 0x000fc40000000f00 */
        /* <DEDUP_REMOVED lines=19> */
.L_x_3694:
        /* <DEDUP_REMOVED lines=15> */
.L_x_3696:
[----:B------:R-:W2:Y:S01]  /*1ab0*/  LDC.64 R4, c[0x0][0x3b8] ;  /* 0x0000ee00ff047b82 */ /* 0x000ea20000000a00 */
[----:B-1----:R-:W-:-:S05]  /*1ac0*/  IADD3 R2, PT, PT, R9, R0, RZ ;  /* 0x0000000009027210 */ /* 0x002fca0007ffe0ff */
[C---:B--2---:R-:W-:Y:S02]  /*1ad0*/  IMAD R23, R2.reuse, R5, RZ ;  /* 0x0000000502177224 */ /* 0x044fe400078e02ff */
[----:B------:R-:W-:-:S05]  /*1ae0*/  IMAD.WIDE.U32 R2, R2, R4, RZ ;  /* 0x0000000402027225 */ /* 0x000fca00078e00ff */
[----:B------:R-:W-:Y:S02]  /*1af0*/  IADD3 R23, PT, PT, R3, R23, RZ ;  /* 0x0000001703177210 */ /* 0x000fe40007ffe0ff */
[----:B------:R-:W-:Y:S02]  /*1b00*/  MOV R22, R2 ;  /* 0x0000000200167202 */ /* 0x000fe40000000f00 */
.L_x_3697:
        /* <DEDUP_REMOVED lines=14> */
.L_x_3698:
[----:B------:R-:W1:Y:S01]  /*1bf0*/  LDC.64 R2, c[0x0][0x3c0] ;  /* 0x0000f000ff027b82 */ /* 0x000e620000000a00 */
[----:B------:R-:W-:-:S05]  /*1c00*/  IADD3 R0, PT, PT, R9, R0, RZ ;  /* 0x0000000009007210 */ /* 0x000fca0007ffe0ff */
[C---:B-1----:R-:W-:Y:S02]  /*1c10*/  IMAD R21, R0.reuse, R3, RZ ;  /* 0x0000000300157224 */ /* 0x042fe400078e02ff */
[----:B-----5:R-:W-:-:S05]  /*1c20*/  IMAD.WIDE.U32 R8, R0, R2, RZ ;  /* 0x0000000200087225 */ /* 0x020fca00078e00ff */
[----:B------:R-:W-:Y:S02]  /*1c30*/  IADD3 R21, PT, PT, R9, R21, RZ ;  /* 0x0000001509157210 */ /* 0x000fe40007ffe0ff */
[----:B------:R-:W-:-:S07]  /*1c40*/  MOV R20, R8 ;  /* 0x0000000800147202 */ /* 0x000fce0000000f00 */
.L_x_3699:
[----:B------:R-:W1:Y:S01]  /*1c50*/  LDC R17, c[0x0][0x3e8] ;  /* 0x0000fa00ff117b82 */ /* 0x000e620000000800 */
[----:B------:R-:W-:Y:S02]  /*1c60*/  CS2R R222, SRZ ;  /* 0x0000000000de7805 */ /* 0x000fe4000001ff00 */
[-C--:B-1----:R-:W-:Y:S02]  /*1c70*/  IABS R0, R17.reuse ;  /* 0x0000001100007213 */ /* 0x082fe40000000000 */
[----:B------:R-:W-:Y:S02]  /*1c80*/  LOP3.LUT R18, RZ, R17, RZ, 0x33, !PT ;  /* 0x00000011ff127212 */ /* 0x000fe400078e33ff */
        /* <DEDUP_REMOVED lines=25> */
[----:B------:R-:W-:-:S03]  /*1e20*/  IMAD.WIDE.U32 R20, R0, R2, R20 ;  /* 0x0000000200147225 */ /* 0x000fc600078e0014 */
[----:B------:R-:W-:Y:S01]  /*1e30*/  MOV R15, R6 ;  /* 0x00000006000f7202 */ /* 0x000fe20000000f00 */
[C---:B------:R-:W-:Y:S02]  /*1e40*/  IMAD R14, R13.reuse, R2, RZ ;  /* 0x000000020d0e7224 */ /* 0x040fe400078e02ff */
[-C--:B------:R-:W-:Y:S01]  /*1e50*/  IMAD R13, R13, R4.reuse, RZ ;  /* 0x000000040d0d7224 */ /* 0x080fe200078e02ff */
[----:B------:R-:W-:Y:S01]  /*1e60*/  @!P0 IADD3 R15, PT, PT, -R15, RZ, RZ ;  /* 0x000000ff0f0f8210 */ /* 0x000fe20007ffe1ff */
[----:B------:R-:W-:-:S04]  /*1e70*/  IMAD.WIDE.U32 R16, R0, R4, R22 ;  /* 0x0000000400107225 */ /* 0x000fc800078e0016 */
        /* <DEDUP_REMOVED lines=16> */
.L_x_3695:
[----:B------:R-:W-:Y:S01]  /*1f80*/  IMAD.MOV.U32 R0, RZ, RZ, RZ ;  /* 0x000000ffff007224 */ /* 0x000fe200078e00ff */
[----:B------:R-:W-:Y:S01]  /*1f90*/  ISETP.NE.AND P3, PT, R12, -0x1, PT ;  /* 0xffffffff0c00780c */ /* 0x000fe20003f65270 */
[----:B------:R-:W1:Y:S01]  /*1fa0*/  LDC.64 R124, c[0x0][0x3b0] ;  /* 0x0000ec00ff7c7b82 */ /* 0x000e620000000a00 */
[----:B------:R-:W2:Y:S03]  /*1fb0*/  LDCU.64 UR4, c[0x0][0x3c8] ;  /* 0x00007900ff0477ac */ /* 0x000ea60008000a00 */
[----:B------:R3:W5:Y:S01]  /*1fc0*/  @P4 LDG.E R0, desc[UR6][R130.64] ;  /* 0x0000000682004981 */ /* 0x000762000c1e1900 */
[----:B------:R-:W-:Y:S01]  /*1fd0*/  IMAD.SHL.U32 R68, R66, 0x8, RZ ;  /* 0x0000000842447824 */ /* 0x000fe200078e00ff */
[----:B------:R-:W-:Y:S01]  /*1fe0*/  SHF.R.U32.HI R128, RZ, 0x3, R66 ;  /* 0x00000003ff807819 */ /* 0x000fe20000011642 */
[----:B------:R-:W4:Y:S01]  /*1ff0*/  LDCU.64 UR8, c[0x0][0x388] ;  /* 0x00007100ff0877ac */ /* 0x000f220008000a00 */
[----:B------:R-:W-:Y:S01]  /*2000*/  MOV R129, RZ ;  /* 0x000000ff00817202 */ /* 0x000fe20000000f00 */
[----:B------:R-:W-:Y:S01]  /*2010*/  IMAD.SHL.U32 R69, R4, 0x10, RZ ;  /* 0x0000001004457824 */ /* 0x000fe200078e00ff */
[----:B------:R-:W-:Y:S01]  /*2020*/  LOP3.LUT R10, R68, 0x38, RZ, 0xc0, !PT ;  /* 0x00000038440a7812 */ /* 0x000fe200078ec0ff */
[----:B------:R-:W-:Y:S01]  /*2030*/  IMAD.SHL.U32 R65, R2, 0x10, RZ ;  /* 0x0000001002417824 */ /* 0x000fe200078e00ff */
[----:B------:R-:W2:Y:S01]  /*2040*/  @!P3 LDC.64 R8, c[0x0][0x398] ;  /* 0x0000e600ff08bb82 */ /* 0x000ea20000000a00 */
[----:B------:R-:W-:Y:S01]  /*2050*/  SHF.R.S32.HI R127, RZ, 0x1f, R126 ;  /* 0x0000001fff7f7819 */ /* 0x000fe2000001147e */
[----:B------:R-:W-:Y:S01]  /*2060*/  VIADD R63, R61, 0xffffffff ;  /* 0xffffffff3d3f7836 */ /* 0x000fe20000000000 */
[----:B------:R-:W-:-:S02]  /*2070*/  IADD3 R14, P2, PT, R10, R14, RZ ;  /* 0x0000000e0a0e7210 */ /* 0x000fc40007f5e0ff */
[----:B------:R-:W-:Y:S02]  /*2080*/  SHF.L.U64.HI R64, R2, 0x4, R3 ;  /* 0x0000000402407819 */ /* 0x000fe40000010203 */
[----:B------:R-:W-:Y:S01]  /*2090*/  SHF.L.U32 R119, R66, 0x2, RZ ;  /* 0x0000000242777819 */ /* 0x000fe200000006ff */
[----:B------:R-:W-:Y:S01]  /*20a0*/  IMAD.X R15, RZ, RZ, R13, P2 ;  /* 0x000000ffff0f7224 */ /* 0x000fe200010e060d */
[----:B------:R-:W-:Y:S02]  /*20b0*/  SHF.L.U64.HI R72, R4, 0x4, R5 ;  /* 0x0000000404487819 */ /* 0x000fe40000010205 */
[----:B------:R-:W-:Y:S01]  /*20c0*/  LOP3.LUT R119, R119, 0x1c, RZ, 0xc0, !PT ;  /* 0x0000001c77777812 */ /* 0x000fe200078ec0ff */
[----:B-1----:R-:W-:-:S04]  /*20d0*/  @P3 IMAD.WIDE.U32 R22, R12, R124, RZ ;  /* 0x0000007c0c163225 */ /* 0x002fc800078e00ff */
[----:B--2---:R-:W-:-:S04]  /*20e0*/  @!P3 IMAD.WIDE.U32 R20, R217, R8, RZ ;  /* 0x00000008d914b225 */ /* 0x004fc800078e00ff */
[----:B------:R-:W-:Y:S02]  /*20f0*/  @!P3 IMAD.MOV.U32 R8, RZ, RZ, R20 ;  /* 0x000000ffff08b224 */ /* 0x000fe400078e0014 */
[----:B------:R-:W-:Y:S02]  /*2100*/  @P3 IMAD.MOV.U32 R8, RZ, RZ, R22 ;  /* 0x000000ffff083224 */ /* 0x000fe400078e0016 */
[----:B------:R-:W-:Y:S02]  /*2110*/  @!P3 IMAD R9, R217, R9, R21 ;  /* 0x00000009d909b224 */ /* 0x000fe400078e0215 */
[----:B------:R-:W-:Y:S01]  /*2120*/  @P3 IMAD R9, R12, R125, R23 ;  /* 0x0000007d0c093224 */ /* 0x000fe200078e0217 */
[C---:B------:R-:W-:Y:S01]  /*2130*/  IADD3 R8, P3, PT, R10.reuse, R8, RZ ;  /* 0x000000080a087210 */ /* 0x040fe20007f7e0ff */
[----:B------:R-:W-:Y:S01]  /*2140*/  IMAD.WIDE.U32 R20, R7, 0x40, R128 ;  /* 0x0000004007147825 */ /* 0x000fe200078e0080 */
[----:B------:R-:W-:Y:S02]  /*2150*/  IADD3 R12, P2, PT, R10, R16, RZ ;  /* 0x000000100a0c7210 */ /* 0x000fe40007f5e0ff */
[----:B------:R-:W-:Y:S01]  /*2160*/  IADD3.X R9, PT, PT, RZ, R9, RZ, P3, !PT ;  /* 0x00000009ff097210 */ /* 0x000fe20001ffe4ff */
[----:B------:R-:W-:-:S02]  /*2170*/  IMAD R7, R127, UR4, RZ ;  /* 0x000000047f077c24 */ /* 0x000fc4000f8e02ff */
[----:B------:R-:W-:Y:S02]  /*2180*/  IMAD.WIDE.U32 R16, R128, R4, R14 ;  /* 0x0000000480107225 */ /* 0x000fe400078e000e */
[----:B------:R-:W1:Y:S02]  /*2190*/  LDC R14, c[0x0][0x450] ;  /* 0x00011400ff0e7b82 */ /* 0x000e640000000800 */
[----:B------:R-:W-:Y:S02]  /*21a0*/  IMAD.X R13, RZ, RZ, R11, P2 ;  /* 0x000000ffff0d7224 */ /* 0x000fe400010e060b */
[C---:B------:R-:W-:Y:S02]  /*21b0*/  IMAD R7, R126.reuse, UR5, R7 ;  /* 0x000000057e077c24 */ /* 0x040fe4000f8e0207 */
[----:B------:R-:W-:Y:S01]  /*21c0*/  IMAD.WIDE.U32 R8, R126, UR4, R8 ;  /* 0x000000047e087c25 */ /* 0x000fe2000f8e0008 */
[----:B------:R-:W2:Y:S03]  /*21d0*/  LDCU.64 UR4, c[0x0][0x390] ;  /* 0x00007200ff0477ac */ /* 0x000ea60008000a00 */
[----:B------:R-:W-:Y:S01]  /*21e0*/  IMAD.WIDE.U32 R12, R128, R2, R12 ;  /* 0x00000002800c7225 */ /* 0x000fe200078e000c */
[----:B------:R-:W-:-:S03]  /*21f0*/  IADD3 R9, PT, PT, R9, R7, RZ ;  /* 0x0000000709097210 */ /* 0x000fc60007ffe0ff */
[----:B------:R-:W-:Y:S01]  /*2200*/  IMAD R73, R128, R3, R13 ;  /* 0x0000000380497224 */ /* 0x000fe200078e020d */
[----:B------:R-:W-:Y:S01]  /*2210*/  SHF.R.S32.HI R3, RZ, 0x1f, R70 ;  /* 0x0000001fff037819 */ /* 0x000fe20000011446 */
[----:B------:R-:W-:Y:S02]  /*2220*/  IMAD.SHL.U32 R76, R12, 0x2, RZ ;  /* 0x000000020c4c7824 */ /* 0x000fe400078e00ff */
[----:B------:R-:W-:Y:S01]  /*2230*/  IMAD R75, R128, R5, R17 ;  /* 0x00000005804b7224 */ /* 0x000fe200078e0211 */
[----:B------:R-:W-:Y:S01]  /*2240*/  LEA.HI R3, R3, R70, RZ, 0x7 ;  /* 0x0000004603037211 */ /* 0x000fe200078f38ff */
[----:B------:R-:W-:Y:S01]  /*2250*/  IMAD.SHL.U32 R78, R16, 0x2, RZ ;  /* 0x00000002104e7824 */ /* 0x000fe200078e00ff */
[----:B------:R-:W-:Y:S01]  /*2260*/  SHF.L.U64.HI R73, R12, 0x1, R73 ;  /* 0x000000010c497819 */ /* 0x000fe20000010249 */
[-C--:B------:R-:W-:Y:S01]  /*2270*/  IMAD R71, R21, R124.reuse, RZ ;  /* 0x0000007c15477224 */ /* 0x080fe200078e02ff */
[----:B------:R-:W-:Y:S02]  /*2280*/  SHF.R.S32.HI R3, RZ, 0x7, R3 ;  /* 0x00000007ff037819 */ /* 0x000fe40000011403 */
[----:B--2---:R-:W-:Y:S01]  /*2290*/  IADD3 R76, P2, PT, R76, UR4, RZ ;  /* 0x000000044c4c7c10 */ /* 0x004fe2000ff5e0ff */
[----:B------:R-:W-:Y:S01]  /*22a0*/  IMAD R71, R20, R125, R71 ;  /* 0x0000007d14477224 */ /* 0x000fe200078e0247 */
[----:B------:R-:W-:Y:S01]  /*22b0*/  VIMNMX R74, PT, PT, R214, R3, !PT ;  /* 0x00000003d64a7248 */ /* 0x000fe20007fe0100 */
[----:B------:R-:W-:Y:S01]  /*22c0*/  IMAD.WIDE.U32 R124, R20, R124, R8 ;  /* 0x0000007c147c7225 */ /* 0x000fe200078e0008 */
[----:B-1----:R-:W-:-:S02]  /*22d0*/  LEA.HI R14, R14, R14, RZ, 0x1 ;  /* 0x0000000e0e0e7211 */ /* 0x002fc400078f08ff */
[----:B------:R-:W-:Y:S01]  /*22e0*/  IADD3.X R73, PT, PT, R73, UR5, RZ, P2, !PT ;  /* 0x0000000549497c10 */ /* 0x000fe200097fe4ff */
[----:B------:R-:W-:Y:S01]  /*22f0*/  IMAD.MOV.U32 R220, RZ, RZ, R76 ;  /* 0x000000ffffdc7224 */ /* 0x000fe200078e004c */
[----:B------:R-:W-:Y:S02]  /*2300*/  ISETP.GT.AND P2, PT, R61, R74, PT ;  /* 0x0000004a3d00720c */ /* 0x000fe40003f44270 */
[----:B------:R-:W-:Y:S01]  /*2310*/  SHF.R.S32.HI R14, RZ, 0x1, R14 ;  /* 0x00000001ff0e7819 */ /* 0x000fe2000001140e */
[----:B------:R-:W-:Y:S01]  /*2320*/  IMAD.MOV.U32 R221, RZ, RZ, R73 ;  /* 0x000000ffffdd7224 */ /* 0x000fe200078e0049 */
[----:B------:R-:W-:Y:S02]  /*2330*/  SHF.L.U64.HI R75, R16, 0x1, R75 ;  /* 0x00000001104b7819 */ /* 0x000fe4000001024b */
[----:B----4-:R-:W-:Y:S01]  /*2340*/  IADD3 R78, P3, PT, R78, UR8, RZ ;  /* 0x000000084e4e7c10 */ /* 0x010fe2000ff7e0ff */
[----:B------:R-:W-:Y:S01]  /*2350*/  IMAD R120, R128, R14, R119 ;  /* 0x0000000e80787224 */ /* 0x000fe200078e0277 */
[----:B------:R-:W-:-:S02]  /*2360*/  LOP3.LUT R9, R10, 0x40, RZ, 0xfc, !PT ;  /* 0x000000400a097812 */ /* 0x000fc400078efcff */
[----:B------:R-:W-:Y:S01]  /*2370*/  IADD3.X R75, PT, PT, R75, UR9, RZ, P3, !PT ;  /* 0x000000094b4b7c10 */ /* 0x000fe20009ffe4ff */
[----:B------:R-:W-:Y:S01]  /*2380*/  IMAD.MOV.U32 R218, RZ, RZ, R78 ;  /* 0x000000ffffda7224 */ /* 0x000fe200078e004e */
[----:B------:R-:W-:Y:S02]  /*2390*/  IADD3 R119, PT, PT, R119, R120, RZ ;  /* 0x0000007877777210 */ /* 0x000fe40007ffe0ff */
[----:B------:R-:W-:Y:S02]  /*23a0*/  SHF.R.S32.HI R100, RZ, 0x1f, R120 ;  /* 0x0000001fff647819 */ /* 0x000fe40000011478 */
[----:B------:R-:W-:Y:S02]  /*23b0*/  SHF.R.S32.HI R99, RZ, 0x1f, R119 ;  /* 0x0000001fff637819 */ /* 0x000fe40000011477 */
[----:B------:R-:W-:Y:S02]  /*23c0*/  MOV R219, R75 ;  /* 0x0000004b00db7202 */ /* 0x000fe40000000f00 */
[----:B------:R-:W-:Y:S01]  /*23d0*/  IADD3 R71, PT, PT, R125, R71, RZ ;  /* 0x000000477d477210 */ /* 0x000fe20007ffe0ff */
        /* <DEDUP_REMOVED lines=67> */
[----:B------:R-:W-:Y:S01]  /*2810*/  USHF.L.U32 UR18, UR16, 0x7, URZ ;  /* 0x0000000710127899 */ /* 0x000fe200080006ff */
[----:B------:R-:W-:-:S02]  /*2820*/  IMAD.X R5, R5, 0x1, R100, P1 ;  /* 0x0000000105057824 */ /* 0x000fc400008e0664 */
[----:B------:R-:W-:Y:S01]  /*2830*/  IMAD R81, R4, UR17, R81 ;  /* 0x0000001104517c24 */ /* 0x000fe2000f8e0251 */
[----:B------:R-:W4:Y:S01]  /*2840*/  LDCU UR17, c[0x0][0x450] ;  /* 0x00008a00ff1177ac */ /* 0x000f220008000800 */
[C---:B------:R-:W-:Y:S01]  /*2850*/  SHF.L.U64.HI R83, R82.reuse, 0x1, R83 ;  /* 0x0000000152537819 */ /* 0x040fe20000010253 */
[----:B------:R-:W-:Y:S01]  /*2860*/  IMAD.SHL.U32 R82, R82, 0x2, RZ ;  /* 0x0000000252527824 */ /* 0x000fe200078e00ff */
[C---:B------:R-:W-:Y:S01]  /*2870*/  SHF.L.U64.HI R0, R52.reuse, 0x1, R5 ;  /* 0x0000000134007819 */ /* 0x040fe20000010205 */
[-C--:B------:R-:W-:Y:S01]  /*2880*/  IMAD R13, R13, R2.reuse, RZ ;  /* 0x000000020d0d7224 */ /* 0x080fe200078e02ff */
[----:B------:R-:W-:Y:S01]  /*2890*/  SHF.L.U32 R52, R52, 0x1, RZ ;  /* 0x0000000134347819 */ /* 0x000fe200000006ff */
[----:B------:R-:W-:Y:S01]  /*28a0*/  IMAD.WIDE.U32 R6, R4, UR16, R6 ;  /* 0x0000001004067c25 */ /* 0x000fe2000f8e0006 */
[----:B------:R-:W-:Y:S01]  /*28b0*/  IADD3 R84, P1, PT, R82, UR14, RZ ;  /* 0x0000000e52547c10 */ /* 0x000fe2000ff3e0ff */
[----:B------:R-:W2:Y:S01]  /*28c0*/  LDCU UR16, c[0x0][0x440] ;  /* 0x00008800ff1077ac */ /* 0x000ea20008000800 */
[----:B------:R-:W-:Y:S01]  /*28d0*/  IADD3 R16, P0, PT, R52, UR14, RZ ;  /* 0x0000000e34107c10 */ /* 0x000fe2000ff1e0ff */
[C---:B------:R-:W-:Y:S01]  /*28e0*/  IMAD R13, R4.reuse, R3, R13 ;  /* 0x00000003040d7224 */ /* 0x040fe200078e020d */
[----:B------:R-:W-:Y:S01]  /*28f0*/  IADD3.X R85, PT, PT, R83, UR15, RZ, P1, !PT ;  /* 0x0000000f53557c10 */ /* 0x000fe20008ffe4ff */
[----:B------:R-:W-:Y:S01]  /*2900*/  IMAD.WIDE.U32 R4, R4, R2, R18 ;  /* 0x0000000204047225 */ /* 0x000fe200078e0012 */
[----:B------:R-:W-:Y:S01]  /*2910*/  IADD3.X R17, PT, PT, R0, UR15, RZ, P0, !PT ;  /* 0x0000000f00117c10 */ /* 0x000fe200087fe4ff */
[----:B------:R-:W2:Y:S01]  /*2920*/  LDCU.64 UR14, c[0x0][0x3c0] ;  /* 0x00007800ff0e77ac */ /* 0x000ea20008000a00 */
[----:B-1----:R-:W-:Y:S01]  /*2930*/  IADD3 R52, P0, PT, R52, UR10, RZ ;  /* 0x0000000a34347c10 */ /* 0x002fe2000ff1e0ff */
[----:B------:R-:W-:Y:S01]  /*2940*/  IMAD.SHL.U32 R105, R14, 0x20, RZ ;  /* 0x000000200e697824 */ /* 0x000fe200078e00ff */
[----:B------:R-:W-:Y:S01]  /*2950*/  LEA R80, P3, R6, UR8, 0x1 ;  /* 0x0000000806507c11 */ /* 0x000fe2000f8608ff */
[----:B------:R-:W-:Y:S01]  /*2960*/  IMAD.IADD R81, R7, 0x1, R81 ;  /* 0x0000000107517824 */ /* 0x000fe200078e0251 */
[----:B------:R-:W-:Y:S01]  /*2970*/  IADD3.X R53, PT, PT, R0, UR11, RZ, P0, !PT ;  /* 0x0000000b00357c10 */ /* 0x000fe200087fe4ff */
[----:B------:R-:W-:Y:S01]  /*2980*/  IMAD.SHL.U32 R91, R2, 0x10, RZ ;  /* 0x00000010025b7824 */ /* 0x000fe200078e00ff */
[----:B------:R-:W-:Y:S01]  /*2990*/  IADD3 R89, P0, PT, RZ, -UR20, RZ ;  /* 0x80000014ff597c10 */ /* 0x000fe2000ff1e0ff */
[C---:B------:R-:W-:Y:S01]  /*29a0*/  VIADD R115, R128.reuse, 0x20 ;  /* 0x0000002080737836 */ /* 0x040fe20000000000 */
[----:B------:R-:W-:Y:S01]  /*29b0*/  IADD3 R13, PT, PT, R5, R13, RZ ;  /* 0x0000000d050d7210 */ /* 0x000fe20007ffe0ff */
[----:B------:R-:W-:Y:S01]  /*29c0*/  VIADD R113, R128, 0x40 ;  /* 0x0000004080717836 */ /* 0x000fe20000000000 */
[----:B------:R-:W-:Y:S01]  /*29d0*/  IADD3.X R86, PT, PT, RZ, ~UR18, RZ, P0, !PT ;  /* 0x80000012ff567c10 */ /* 0x000fe200087fe4ff */
[----:B------:R-:W-:Y:S01]  /*29e0*/  IMAD.X R88, RZ, RZ, ~R88, P0 ;  /* 0x000000ffff587224 */ /* 0x000fe200000e0e58 */
[----:B------:R-:W-:Y:S01]  /*29f0*/  LEA R12, P2, R4, UR4, 0x1 ;  /* 0x00000004040c7c11 */ /* 0x000fe2000f8408ff */
[----:B------:R-:W-:Y:S01]  /*2a00*/  VIADD R111, R128, 0x60 ;  /* 0x00000060806f7836 */ /* 0x000fe20000000000 */
[----:B------:R-:W-:Y:S01]  /*2a10*/  IADD3 R82, P1, PT, R82, UR10, RZ ;  /* 0x0000000a52527c10 */ /* 0x000fe2000ff3e0ff */
[----:B------:R-:W-:Y:S01]  /*2a20*/  IMAD R103, R61, -0x80, R70 ;  /* 0xffffff803d677824 */ /* 0x000fe200078e0246 */
[----:B------:R-:W-:Y:S01]  /*2a30*/  SHF.R.S64 R87, R89, 0x1f, R86 ;  /* 0x0000001f59577819 */ /* 0x000fe20000001056 */
[----:B------:R-:W-:Y:S01]  /*2a40*/  IMAD R102, R61, -0x80, R62 ;  /* 0xffffff803d667824 */ /* 0x000fe200078e023e */
[----:B------:R-:W-:Y:S01]  /*2a50*/  SHF.R.S64 R89, R89, 0x1f, R88 ;  /* 0x0000001f59597819 */ /* 0x000fe20000001058 */
[----:B------:R-:W-:Y:S01]  /*2a60*/  IMAD.MOV.U32 R101, RZ, RZ, R61 ;  /* 0x000000ffff657224 */ /* 0x000fe200078e003d */
[----:B------:R-:W-:Y:S01]  /*2a70*/  SHF.R.S32.HI R97, RZ, 0x1f, R105 ;  /* 0x0000001fff617819 */ /* 0x000fe20000011469 */
[----:B---3--:R-:W-:Y:S01]  /*2a80*/  UISETP.NE.AND UP0, UPT, UR19, URZ, UPT ;  /* 0x000000ff1300728c */ /* 0x008fe2000bf05270 */
[----:B----4-:R-:W-:-:S02]  /*2a90*/  MOV R15, UR17 ;  /* 0x00000011000f7c02 */ /* 0x010fc40008000f00 */
[----:B------:R-:W-:Y:S02]  /*2aa0*/  SHF.R.S32.HI R86, RZ, 0x1f, R86 ;  /* 0x0000001fff567819 */ /* 0x000fe40000011456 */
[----:B------:R-:W-:Y:S02]  /*2ab0*/  SHF.R.S32.HI R88, RZ, 0x1f, R88 ;  /* 0x0000001fff587819 */ /* 0x000fe40000011458 */
[----:B------:R-:W-:Y:S02]  /*2ac0*/  LEA.HI.X R81, R6, UR9, R81, 0x1, P3 ;  /* 0x0000000906517c11 */ /* 0x000fe400098f0c51 */
[----:B------:R-:W-:Y:S01]  /*2ad0*/  LEA.HI.X R13, R4, UR5, R13, 0x1, P2 ;  /* 0x00000005040d7c11 */ /* 0x000fe200090f0c0d */
[----:B------:R-:W1:Y:S01]  /*2ae0*/  LDCU.64 UR4, c[0x0][0x3b8] ;  /* 0x00007700ff0477ac */ /* 0x000e620008000a00 */
[----:B------:R-:W-:Y:S01]  /*2af0*/  IADD3.X R83, PT, PT, R83, UR11, RZ, P1, !PT ;  /* 0x0000000b53537c10 */ /* 0x000fe20008ffe4ff */
[----:B--2---:R-:W3:Y:S06]  /*2b00*/  LDCU.128 UR8, c[0x0][0x3a0] ;  /* 0x00007400ff0877ac */ /* 0x004eec0008000c00 */
.L_x_3800:
[----:B------:R-:W-:Y:S01]  /*2b10*/  VIADD R102, R102, 0x80 ;  /* 0x0000008066667836 */ /* 0x000fe20000000000 */
[----:B------:R-:W-:Y:S01]  /*2b20*/  BSSY.RECONVERGENT B0, `(.L_x_3701) ;  /* 0x0000014000007945 */ /* 0x000fe20003800200 */
[----:B------:R-:W-:Y:S03]  /*2b30*/  VIADD R103, R103, 0x80 ;  /* 0x0000008067677836 */ /* 0x000fe60000000000 */
[-C--:B------:R-:W-:Y:S02]  /*2b40*/  ISETP.GE.AND P0, PT, R128, R102.reuse, PT ;  /* 0x000000668000720c */ /* 0x080fe40003f06270 */
[-C--:B------:R-:W-:Y:S02]  /*2b50*/  ISETP.GE.AND P2, PT, R116, R102.reuse, PT ;  /* 0x000000667400720c */ /* 0x080fe40003f46270 */
        /* <DEDUP_REMOVED lines=13> */
[----:B------:R-:W4:Y:S01]  /*2c30*/  @!P1 LDG.E.128 R4, desc[UR6][R80.64+0x80] ;  /* 0x0000800650049981 */ /* 0x000f22000c1e1d00 */
[----:B--2---:R-:W-:Y:S05]  /*2c40*/  @!P1 IMAD.MOV.U32 R77, RZ, RZ, R73 ;  /* 0x000000ffff4d9224 */ /* 0x004fea00078e0049 */
[----:B----4-:R2:W-:Y:S02]  /*2c50*/  @!P1 STG.E.128 desc[UR6][R76.64+0x80], R4 ;  /* 0x000080044c009986 */ /* 0x0105e4000c101d06 */
.L_x_3702:
[----:B-1-3--:R-:W-:Y:S05]  /*2c60*/  BSYNC.RECONVERGENT B0 ;  /* 0x0000000000007941 */ /* 0x00afea0003800200 */
.L_x_3701:
[----:B------:R-:W-:Y:S04]  /*2c70*/  BSSY.RECONVERGENT B0, `(.L_x_3703) ;  /* 0x000000d000007945 */ /* 0x000fe80003800200 */
[----:B------:R-:W-:Y:S05]  /*2c80*/  @!P3 BRA `(.L_x_3704) ;  /* 0x00000000002cb947 */ /* 0x000fea0003800000 */
[----:B------:R-:W1:Y:S01]  /*2c90*/  LDC.64 R2, c[0x0][0x4b0] ;  /* 0x00012c00ff027b82 */ /* 0x000e620000000a00 */
[----:B------:R-:W-:Y:S02]  /*2ca0*/  ISETP.GE.AND P2, PT, R10, UR16, PT ;  /* 0x000000100a007c0c */ /* 0x000fe4000bf46270 */
[C---:B------:R-:W-:Y:S04]  /*2cb0*/  LEA R18, P3, R65.reuse, R76, 0x1 ;  /* 0x0000004c41127211 */ /* 0x040fe800078608ff */
[----:B------:R-:W-:Y:S02]  /*2cc0*/  LEA.HI.X R19, R65, R73, R64, 0x1, P3 ;  /* 0x0000004941137211 */ /* 0x000fe400018f0c40 */
[C---:B-1----:R-:W-:Y:S04]  /*2cd0*/  LEA R24, P1, R2.reuse, R80, 0x5 ;  /* 0x0000005002187211 */ /* 0x042fe800078228ff */
[----:B------:R-:W-:Y:S02]  /*2ce0*/  LEA.HI.X R25, R2, R81, R3, 0x5, P1 ;  /* 0x0000005102197211 */ /* 0x000fe400008f2c03 */
[----:B------:R-:W-:Y:S03]  /*2cf0*/  ISETP.GE.AND P1, PT, R9, UR16, PT ;  /* 0x0000001009007c0c */ /* 0x000fe6000bf26270 */
[----:B------:R-:W3:Y:S04]  /*2d00*/  @!P2 LDG.E.128 R20, desc[UR6][R24.64] ;  /* 0x000000061814a981 */ /* 0x000ee8000c1e1d00 */
[----:B---3--:R1:W-:Y:S06]  /*2d10*/  @!P2 STG.E.128 desc[UR6][R18.64], R20 ;  /* 0x000000141200a986 */ /* 0x0083ec000c101d06 */
[----:B--2---:R-:W2:Y:S04]  /*2d20*/  @!P1 LDG.E.128 R4, desc[UR6][R24.64+0x80] ;  /* 0x0000800618049981 */ /* 0x004ea8000c1e1d00 */
[----:B--2---:R1:W-:Y:S02]  /*2d30*/  @!P1 STG.E.128 desc[UR6][R18.64+0x80], R4 ;  /* 0x0000800412009986 */ /* 0x0043e4000c101d06 */
.L_x_3704:
[----:B------:R-:W-:Y:S05]  /*2d40*/  BSYNC.RECONVERGENT B0 ;  /* 0x0000000000007941 */ /* 0x000fea0003800200 */
.L_x_3703:
        /* <DEDUP_REMOVED lines=14> */
.L_x_3706:
[----:B------:R-:W-:Y:S05]  /*2e30*/  BSYNC.RECONVERGENT B0 ;  /* 0x0000000000007941 */ /* 0x000fea0003800200 */
.L_x_3705:
[-C--:B------:R-:W-:Y:S01]  /*2e40*/  ISETP.LT.OR P1, PT, R114, R103.reuse, P4 ;  /* 0x000000677200720c */ /* 0x080fe20002721670 */
[----:B------:R-:W-:Y:S01]  /*2e50*/  BSSY.RECONVERGENT B0, `(.L_x_3707) ;  /* 0x0000014000007945 */ /* 0x000fe20003800200 */
[C---:B------:R-:W-:Y:S02]  /*2e60*/  ISETP.GE.AND P6, PT, R113.reuse, R102, PT ;  /* 0x000000667100720c */ /* 0x040fe40003fc6270 */
[----:B------:R-:W-:Y:S02]  /*2e70*/  P2R R121, PR, RZ, 0x2 ;  /* 0x00000002ff797803 */ /* 0x000fe40000000000 */
[----:B------:R-:W-:Y:S07]  /*2e80*/  ISETP.LT.OR P6, PT, R113, R103, P6 ;  /* 0x000000677100720c */ /* 0x000fee00037c1670 */
[----:B------:R-:W-:Y:S06]  /*2e90*/  @P1 BRA `(.L_x_3708) ;  /* 0x00000000003c1947 */ /* 0x000fec0003800000 */
[----:B------:R-:W1:Y:S01]  /*2ea0*/  LDC.64 R2, c[0x0][0x4b0] ;  /* 0x00012c00ff027b82 */ /* 0x000e620000000a00 */
[----:B------:R-:W-:Y:S02]  /*2eb0*/  ISETP.GE.AND P2, PT, R10, UR16, PT ;  /* 0x000000100a007c0c */ /* 0x000fe4000bf46270 */
[----:B--2---:R-:W-:Y:S02]  /*2ec0*/  MOV R77, R73 ;  /* 0x00000049004d7202 */ /* 0x004fe40000000f00 */
[----:B------:R-:W-:Y:S01]  /*2ed0*/  ISETP.GE.AND P1, PT, R9, UR16, PT ;  /* 0x0000001009007c0c */ /* 0x000fe2000bf26270 */
[----:B-1-3--:R-:W-:Y:S04]  /*2ee0*/  IMAD.WIDE.U32 R18, R2, 0x60, R80 ;  /* 0x0000006002127825 */ /* 0x00afe800078e0050 */
        /* <DEDUP_REMOVED lines=10> */
.L_x_3708:
[----:B------:R-:W-:Y:S05]  /*2f90*/  BSYNC.RECONVERGENT B0 ;  /* 0x0000000000007941 */ /* 0x000fea0003800200 */
.L_x_3707:
        /* <DEDUP_REMOVED lines=17> */
.L_x_3710:
[----:B------:R-:W-:Y:S05]  /*30b0*/  BSYNC.RECONVERGENT B0 ;  /* 0x0000000000007941 */ /* 0x000fea0003800200 */
.L_x_3709:
[-C--:B------:R-:W-:Y:S01]  /*30c0*/  ISETP.GE.AND P5, PT, R112, R103.reuse, !P5 ;  /* 0x000000677000720c */ /* 0x080fe20006fa6270 */
[----:B------:R-:W-:Y:S01]  /*30d0*/  BSSY.RECONVERGENT B0, `(.L_x_3711) ;  /* 0x0000014000007945 */ /* 0x000fe20003800200 */
[C---:B------:R-:W-:Y:S04]  /*30e0*/  ISETP.GE.AND P4, PT, R111.reuse, R102, PT ;  /* 0x000000666f00720c */ /* 0x040fe80003f86270 */
[----:B------:R-:W-:Y:S07]  /*30f0*/  ISETP.GE.AND P4, PT, R111, R103, !P4 ;  /* 0x000000676f00720c */ /* 0x000fee0006786270 */
[----:B------:R-:W-:Y:S05]  /*3100*/  @!P5 BRA `(.L_x_3712) ;  /* 0x000000000040d947 */ /* 0x000fea0003800000 */
[----:B------:R-:W1:Y:S01]  /*3110*/  LDC.64 R2, c[0x0][0x4b0] ;  /* 0x00012c00ff027b82 */ /* 0x000e620000000a00 */
[----:B------:R-:W-:Y:S02]  /*3120*/  ISETP.GE.AND P1, PT, R10, UR16, PT ;  /* 0x000000100a007c0c */ /* 0x000fe4000bf26270 */
[----:B--2---:R-:W-:Y:S01]  /*3130*/  MOV R77, R73 ;  /* 0x00000049004d7202 */ /* 0x004fe20000000f00 */
[----:B-1-3--:R-:W-:Y:S04]  /*3140*/  IMAD.WIDE.U32 R18, R2, 0xa0, R80 ;  /* 0x000000a002127825 */ /* 0x00afe800078e0050 */
        /* <DEDUP_REMOVED lines=12> */
.L_x_3712:
[----:B------:R-:W-:Y:S05]  /*3210*/  BSYNC.RECONVERGENT B0 ;  /* 0x0000000000007941 */ /* 0x000fea0003800200 */
.L_x_3711:
        /* <DEDUP_REMOVED lines=23> */
.L_x_3714:
[----:B------:R-:W-:Y:S05]  /*3390*/  BSYNC.RECONVERGENT B0 ;  /* 0x0000000000007941 */ /* 0x000fea0003800200 */
.L_x_3713:
[----:B------:R-:W-:Y:S04]  /*33a0*/  BSSY.RECONVERGENT B0, `(.L_x_3715) ;  /* 0x0000012000007945 */ /* 0x000fe80003800200 */
        /* <DEDUP_REMOVED lines=17> */
.L_x_3716:
[----:B------:R-:W-:Y:S05]  /*34c0*/  BSYNC.RECONVERGENT B0 ;  /* 0x0000000000007941 */ /* 0x000fea0003800200 */
.L_x_3715:
        /* <DEDUP_REMOVED lines=8> */
[----:B-1-34-:R-:W3:Y:S01]  /*3550*/  @!P0 LDG.E.128 R20, desc[UR6][R12.64] ;  /* 0x000000060c148981 */ /* 0x01aee2000c1e1d00 */
[--C-:B------:R-:W-:Y:S05]  /*3560*/  @!P0 IMAD.MOV.U32 R79, RZ, RZ, R75.reuse ;  /* 0x000000ffff4f8224 */ /* 0x100fea00078e004b */
[----:B---3--:R1:W-:Y:S01]  /*3570*/  @!P0 STG.E.128 desc[UR6][R78.64], R20 ;  /* 0x000000144e008986 */ /* 0x0083e2000c101d06 */
[----:B------:R-:W-:Y:S11]  /*3580*/  ISETP.GE.AND P0, PT, R9, UR16, PT ;  /* 0x0000001009007c0c */ /* 0x000ff6000bf06270 */
[----:B------:R-:W-:Y:S02]  /*3590*/  @!UPT UIADD3 URZ, UPT, UPT, URZ, URZ, URZ ;  /* 0x000000fffffff290 */ /* 0x000fe4000fffe0ff */
[----:B--2---:R-:W2:Y:S01]  /*35a0*/  @!P0 LDG.E.128 R4, desc[UR6][R12.64+0x80] ;  /* 0x000080060c048981 */ /* 0x004ea2000c1e1d00 */
[----:B-1----:R-:W-:Y:S05]  /*35b0*/  @!P0 IMAD.MOV.U32 R79, RZ, RZ, R75 ;  /* 0x000000ffff4f8224 */ /* 0x002fea00078e004b */
[----:B--2---:R1:W-:Y:S02]  /*35c0*/  @!P0 STG.E.128 desc[UR6][R78.64+0x80], R4 ;  /* 0x000080044e008986 */ /* 0x0043e4000c101d06 */
.L_x_3720:
[----:B------:R-:W-:Y:S05]  /*35d0*/  BSYNC.RECONVERGENT B0 ;  /* 0x0000000000007941 */ /* 0x000fea0003800200 */
.L_x_3719:
[----:B------:R-:W-:Y:S01]  /*35e0*/  ISETP.NE.AND P0, PT, R55, RZ, PT ;  /* 0x000000ff3700720c */ /* 0x000fe20003f05270 */
[----:B------:R-:W-:Y:S11]  /*35f0*/  BSSY.RECONVERGENT B0, `(.L_x_3721) ;  /* 0x000000f000007945 */ /* 0x000ff60003800200 */
[----:B------:R-:W-:Y:S01]  /*3600*/  @!UPT UIADD3 URZ, UPT, UPT, URZ, URZ, URZ ;  /* 0x000000fffffff290 */ /* 0x000fe2000fffe0ff */
[----:B------:R-:W-:Y:S05]  /*3610*/  @!P0 BRA `(.L_x_3722) ;  /* 0x0000000000308947 */ /* 0x000fea0003800000 */
[C---:B-1-3--:R-:W-:Y:S04]  /*3620*/  LEA R18, P0, R91.reuse, R12, 0x1 ;  /* 0x0000000c5b127211 */ /* 0x04afe800078008ff */
[----:B------:R-:W-:Y:S02]  /*3630*/  LEA.HI.X R19, R91, R13, R90, 0x1, P0 ;  /* 0x0000000d5b137211 */ /* 0x000fe400000f0c5a */
[C---:B------:R-:W-:Y:S04]  /*3640*/  LEA R2, P0, R69.reuse, R78, 0x1 ;  /* 0x0000004e45027211 */ /* 0x040fe800078008ff */
[----:B------:R-:W-:Y:S02]  /*3650*/  LEA.HI.X R3, R69, R75, R72, 0x1, P0 ;  /* 0x0000004b45037211 */ /* 0x000fe400000f0c48 */
[----:B------:R-:W-:Y:S11]  /*3660*/  ISETP.GE.AND P0, PT, R10, UR16, PT ;  /* 0x000000100a007c0c */ /* 0x000ff6000bf06270 */
[----:B------:R-:W-:Y:S02]  /*3670*/  @!UPT UIADD3 URZ, UPT, UPT, URZ, URZ, URZ ;  /* 0x000000fffffff290 */ /* 0x000fe4000fffe0ff */
[----:B----4-:R-:W3:Y:S04]  /*3680*/  @!P0 LDG.E.128 R20, desc[UR6][R18.64] ;  /* 0x0000000612148981 */ /* 0x010ee8000c1e1d00 */
[----:B---3--:R1:W-:Y:S01]  /*3690*/  @!P0 STG.E.128 desc[UR6][R2.64], R20 ;  /* 0x0000001402008986 */ /* 0x0083e2000c101d06 */
[----:B------:R-:W-:Y:S11]  /*36a0*/  ISETP.GE.AND P0, PT, R9, UR16, PT ;  /* 0x0000001009007c0c */ /* 0x000ff6000bf06270 */
[----:B------:R-:W-:Y:S02]  /*36b0*/  @!UPT UIADD3 URZ, UPT, UPT, URZ, URZ, URZ ;  /* 0x000000fffffff290 */ /* 0x000fe4000fffe0ff */
[----:B--2---:R-:W2:Y:S04]  /*36c0*/  @!P0 LDG.E.128 R4, desc[UR6][R18.64+0x80] ;  /* 0x0000800612048981 */ /* 0x004ea8000c1e1d00 */
[----:B--2---:R1:W-:Y:S02]  /*36d0*/  @!P0 STG.E.128 desc[UR6][R2.64+0x80], R4 ;  /* 0x0000800402008986 */ /* 0x0043e4000c101d06 */
.L_x_3722:
[----:B------:R-:W-:Y:S05]  /*36e0*/  BSYNC.RECONVERGENT B0 ;  /* 0x0000000000007941 */ /* 0x000fea0003800200 */
.L_x_3721:
        /* <DEDUP_REMOVED lines=18> */
.L_x_3724:
[----:B------:R-:W-:Y:S05]  /*3810*/  BSYNC.RECONVERGENT B0 ;  /* 0x0000000000007941 */ /* 0x000fea0003800200 */
.L_x_3723:
[----:B------:R-:W-:Y:S01]  /*3820*/  ISETP.NE.AND P0, PT, R121, RZ, PT ;  /* 0x000000ff7900720c */ /* 0x000fe20003f05270 */
[----:B------:R-:W-:Y:S11]  /*3830*/  BSSY.RECONVERGENT B0, `(.L_x_3725) ;  /* 0x0000012000007945 */ /* 0x000ff60003800200 */
[----:B------:R-:W-:Y:S01]  /*3840*/  @!UPT UIADD3 URZ, UPT, UPT, URZ, URZ, URZ ;  /* 0x000000fffffff290 */ /* 0x000fe2000fffe0ff */
[----:B------:R-:W-:Y:S05]  /*3850*/  @P0 BRA `(.L_x_3726) ;  /* 0x00000000003c0947 */ /* 0x000fea0003800000 */
[----:B-1----:R-:W3:Y:S01]  /*3860*/  LDC.64 R2, c[0x0][0x4a8] ;  /* 0x00012a00ff027b82 */ /* 0x002ee20000000a00 */
[----:B------:R-:W-:Y:S02]  /*3870*/  ISETP.GE.AND P1, PT, R10, UR16, PT ;  /* 0x000000100a007c0c */ /* 0x000fe4000bf26270 */
[----:B------:R-:W-:Y:S02]  /*3880*/  MOV R79, R75 ;  /* 0x0000004b004f7202 */ /* 0x000fe40000000f00 */
[----:B------:R-:W-:Y:S01]  /*3890*/  ISETP.GE.AND P0, PT, R9, UR16, PT ;  /* 0x0000001009007c0c */ /* 0x000fe2000bf06270 */
[----:B---3--:R-:W-:Y:S04]  /*38a0*/  IMAD.WIDE.U32 R18, R2, 0x60, R12 ;  /* 0x0000006002127825 */ /* 0x008fe800078e000c */
[----:B------:R-:W-:Y:S05]  /*38b0*/  IMAD R3, R3, 0x60, RZ ;  /* 0x0000006003037824 */ /* 0x000fea00078e02ff */
[----:B------:R-:W-:Y:S02]  /*38c0*/  IADD3 R19, PT, PT, R19, R3, RZ ;  /* 0x0000000313137210 */ /* 0x000fe40007ffe0ff */
[----:B------:R-:W1:Y:S03]  /*38d0*/  LDC.64 R2, c[0x0][0x3b8] ;  /* 0x0000ee00ff027b82 */ /* 0x000e660000000a00 */
[----:B--2-4-:R-:W2:Y:S01]  /*38e0*/  @!P1 LDG.E.128 R4, desc[UR6][R18.64] ;  /* 0x0000000612049981 */ /* 0x014ea2000c1e1d00 */
[----:B-1----:R-:W-:Y:S04]  /*38f0*/  IMAD.WIDE.U32 R24, R2, 0x60, R78 ;  /* 0x0000006002187825 */ /* 0x002fe800078e004e */
[----:B------:R-:W-:Y:S05]  /*3900*/  IMAD R3, R3, 0x60, RZ ;  /* 0x0000006003037824 */ /* 0x000fea00078e02ff */
[----:B------:R-:W-:Y:S05]  /*3910*/  IADD3 R25, PT, PT, R25, R3, RZ ;  /* 0x0000000319197210 */ /* 0x000fea0007ffe0ff */
[----:B--2---:R1:W-:Y:S04]  /*3920*/  @!P1 STG.E.128 desc[UR6][R24.64], R4 ;  /* 0x0000000418009986 */ /* 0x0043e8000c101d06 */
[----:B------:R-:W2:Y:S04]  /*3930*/  @!P0 LDG.E.128 R20, desc[UR6][R18.64+0x80] ;  /* 0x0000800612148981 */ /* 0x000ea8000c1e1d00 */
[----:B--2---:R1:W-:Y:S02]  /*3940*/  @!P0 STG.E.128 desc[UR6][R24.64+0x80], R20 ;  /* 0x0000801418008986 */ /* 0x0043e4000c101d06 */
.L_x_3726:
[----:B------:R-:W-:Y:S05]  /*3950*/  BSYNC.RECONVERGENT B0 ;  /* 0x0000000000007941 */ /* 0x000fea0003800200 */
.L_x_3725:
        /* <DEDUP_REMOVED lines=14> */
.L_x_3728:
[----:B------:R-:W-:Y:S05]  /*3a40*/  BSYNC.RECONVERGENT B0 ;  /* 0x0000000000007941 */ /* 0x000fea0003800200 */
.L_x_3727:
[----:B------:R-:W-:Y:S04]  /*3a50*/  BSSY.RECONVERGENT B0, `(.L_x_3729) ;  /* 0x0000011000007945 */ /* 0x000fe80003800200 */
[----:B------:R-:W-:Y:S05]  /*3a60*/  @!P5 BRA `(.L_x_3730) ;  /* 0x00000000003cd947 */ /* 0x000fea0003800000 */
        /* <DEDUP_REMOVED lines=15> */
.L_x_3730:
[----:B------:R-:W-:Y:S05]  /*3b60*/  BSYNC.RECONVERGENT B0 ;  /* 0x0000000000007941 */ /* 0x000fea0003800200 */
.L_x_3729:
        /* <DEDUP_REMOVED lines=17> */
.L_x_3732:
[----:B------:R-:W-:Y:S05]  /*3c80*/  BSYNC.RECONVERGENT B0 ;  /* 0x0000000000007941 */ /* 0x000fea0003800200 */
.L_x_3731:
[----:B------:R-:W-:Y:S01]  /*3c90*/  MOV R15, RZ ;  /* 0x000000ff000f7202 */ /* 0x000fe20000000f00 */
[----:B------:R-:W-:Y:S05]  /*3ca0*/  @!P3 BRA `(.L_x_3733) ;  /* 0x000000a00054b947 */ /* 0x000fea0003800000 */
[----:B-1----:R-:W3:Y:S01]  /*3cb0*/  LDC.64 R2, c[0x0][0x4a8] ;  /* 0x00012a00ff027b82 */ /* 0x002ee20000000a00 */
[----:B------:R-:W-:Y:S02]  /*3cc0*/  ISETP.GE.AND P0, PT, R10, UR16, PT ;  /* 0x000000100a007c0c */ /* 0x000fe4000bf06270 */
[----:B------:R-:W-:Y:S01]  /*3cd0*/  MOV R79, R75 ;  /* 0x0000004b004f7202 */ /* 0x000fe20000000f00 */
        /* <DEDUP_REMOVED lines=15> */
.L_x_3718:
        /* <DEDUP_REMOVED lines=12> */
[----:B-1-34-:R-:W3:Y:S01]  /*3e90*/  LDG.E.128 R20, desc[UR6][R12.64] ;  /* 0x000000060c147981 */ /* 0x01aee2000c1e1d00 */
[----:B------:R-:W-:Y:S11]  /*3ea0*/  MOV R79, R75 ;  /* 0x0000004b004f7202 */ /* 0x000ff60000000f00 */
[----:B------:R-:W4:Y:S06]  /*3eb0*/  @!P0 LDG.E.64 R32, desc[UR6][R52.64] ;  /* 0x0000000634208981 */ /* 0x000f2c000c1e1b00 */
[----:B--2---:R-:W2:Y:S01]  /*3ec0*/  @!P0 LDG.E.64 R6, desc[UR6][R16.64] ;  /* 0x0000000610068981 */ /* 0x004ea2000c1e1b00 */
[--C-:B----4-:R-:W-:Y:S01]  /*3ed0*/  @!P0 HADD2.F32 R27, -RZ, R32.reuse.H0_H0 ;  /* 0x20000020ff1b8230 */ /* 0x110fe20000004100 */
[----:B---3--:R-:W-:Y:S01]  /*3ee0*/  @!P0 MOV R19, R20 ;  /* 0x0000001400138202 */ /* 0x008fe20000000f00 */
[----:B------:R-:W-:Y:S01]  /*3ef0*/  @!P0 HADD2.F32 R26, -RZ, R33.H0_H0 ;  /* 0x20000021ff1a8230 */ /* 0x000fe20000004100 */
[----:B------:R-:W-:Y:S01]  /*3f00*/  @!P0 MOV R8, R21 ;  /* 0x0000001500088202 */ /* 0x000fe20000000f00 */
[----:B------:R-:W-:Y:S02]  /*3f10*/  @!P0 HADD2.F32 R31, -RZ, R32.H1_H1 ;  /* 0x30000020ff1f8230 */ /* 0x000fe40000004100 */
[--C-:B------:R-:W-:Y:S02]  /*3f20*/  @!P0 HADD2.F32 R25, -RZ, R19.reuse.H1_H1 ;  /* 0x30000013ff198230 */ /* 0x100fe40000004100 */
[--C-:B--2---:R-:W-:Y:S02]  /*3f30*/  @!P0 HADD2.F32 R18, -RZ, R6.reuse.H0_H0 ;  /* 0x20000006ff128230 */ /* 0x104fe40000004100 */
        /* <DEDUP_REMOVED lines=38> */
.L_x_3738:
[----:B------:R-:W-:Y:S05]  /*41a0*/  BSYNC.RECONVERGENT B0 ;  /* 0x0000000000007941 */ /* 0x000fea0003800200 */
.L_x_3737:
[----:B------:R-:W-:Y:S11]  /*41b0*/  ISETP.GE.AND P0, PT, R9, R34, PT ;  /* 0x000000220900720c */ /* 0x000ff60003f06270 */
        /* <DEDUP_REMOVED lines=52> */
.L_x_3736:
[----:B------:R-:W-:Y:S05]  /*4500*/  BSYNC.RECONVERGENT B1 ;  /* 0x0000000000017941 */ /* 0x000fea0003800200 */
.L_x_3735:
        /* <DEDUP_REMOVED lines=68> */
.L_x_3742:
[----:B------:R-:W-:Y:S05]  /*4950*/  BSYNC.RECONVERGENT B0 ;  /* 0x0000000000007941 */ /* 0x000fea0003800200 */
.L_x_3741:
        /* <DEDUP_REMOVED lines=53> */
.L_x_3740:
[----:B------:R-:W-:Y:S05]  /*4cb0*/  BSYNC.RECONVERGENT B1 ;  /* 0x0000000000017941 */ /* 0x000fea0003800200 */
.L_x_3739:
        /* <DEDUP_REMOVED lines=69> */
.L_x_3746:
[----:B------:R-:W-:Y:S05]  /*5110*/  BSYNC.RECONVERGENT B0 ;  /* 0x0000000000007941 */ /* 0x000fea0003800200 */
.L_x_3745:
        /* <DEDUP_REMOVED lines=53> */
.L_x_3744:
[----:B------:R-:W-:Y:S05]  /*5470*/  BSYNC.RECONVERGENT B1 ;  /* 0x0000000000017941 */ /* 0x000fea0003800200 */
.L_x_3743:
[----:B------:R-:W-:Y:S01]  /*5480*/  ISETP.NE.AND P0, PT, R121, RZ, PT ;  /* 0x000000ff7900720c */ /* 0x000fe20003f05270 */
[----:B------:R-:W-:Y:S11]  /*5490*/  BSSY.RECONVERGENT B1, `(.L_x_3747) ;  /* 0x000007b000017945 */ /* 0x000ff60003800200 */
[----:B------:R-:W-:Y:S01]  /*54a0*/  @!UPT UIADD3 URZ, UPT, UPT, URZ, URZ, URZ ;  /* 0x000000fffffff290 */ /* 0x000fe2000fffe0ff */
[----:B------:R-:W-:Y:S05]  /*54b0*/  @P0 BRA `(.L_x_3748) ;  /* 0x0000000400e00947 */ /* 0x000fea0003800000 */
[----:B------:R-:W-:Y:S01]  /*54c0*/  IMAD.MOV.U32 R79, RZ, RZ, R75 ;  /* 0x000000ffff4f7224 */ /* 0x000fe200078e004b */
        /* <DEDUP_REMOVED lines=12> */
[----:B---34-:R-:W-:Y:S03]  /*5590*/  IMAD.WIDE.U32 R42, R2, 0x60, R78 ;  /* 0x00000060022a7825 */ /* 0x018fe600078e004e */
[----:B------:R-:W-:Y:S01]  /*55a0*/  IADD3 R49, PT, PT, R49, R5, RZ ;  /* 0x0000000531317210 */ /* 0x000fe20007ffe0ff */
[----:B------:R-:W-:Y:S04]  /*55b0*/  IMAD R3, R3, 0x60, RZ ;  /* 0x0000006003037824 */ /* 0x000fe800078e02ff */
        /* <DEDUP_REMOVED lines=52> */
.L_x_3750:
[----:B------:R-:W-:Y:S05]  /*5900*/  BSYNC.RECONVERGENT B0 ;  /* 0x0000000000007941 */ /* 0x000fea0003800200 */
.L_x_3749:
        /* <DEDUP_REMOVED lines=51> */
.L_x_3748:
[----:B------:R-:W-:Y:S05]  /*5c40*/  BSYNC.RECONVERGENT B1 ;  /* 0x0000000000017941 */ /* 0x000fea0003800200 */
.L_x_3747:
        /* <DEDUP_REMOVED lines=65> */
.L_x_3754:
[----:B------:R-:W-:Y:S05]  /*6060*/  BSYNC.RECONVERGENT B0 ;  /* 0x0000000000007941 */ /* 0x000fea0003800200 */
.L_x_3753:
        /* <DEDUP_REMOVED lines=51> */
.L_x_3752:
[----:B------:R-:W-:Y:S05]  /*63a0*/  BSYNC.RECONVERGENT B1 ;  /* 0x0000000000017941 */ /* 0x000fea0003800200 */
.L_x_3751:
[----:B------:R-:W-:Y:S04]  /*63b0*/  BSSY.RECONVERGENT B1, `(.L_x_3755) ;  /* 0x000007a000017945 */ /* 0x000fe80003800200 */
[----:B------:R-:W-:Y:S05]  /*63c0*/  @!P5 BRA `(.L_x_3756) ;  /* 0x0000000400e0d947 */ /* 0x000fea0003800000 */
[----:B------:R-:W-:Y:S01]  /*63d0*/  IMAD.MOV.U32 R79, RZ, RZ, R75 ;  /* 0x000000ffff4f7224 */ /* 0x000fe200078e004b */
        /* <DEDUP_REMOVED lines=12> */
[----:B-1-34-:R-:W-:Y:S03]  /*64a0*/  IMAD.WIDE.U32 R42, R2, 0xa0, R78 ;  /* 0x000000a0022a7825 */ /* 0x01afe600078e004e */
[----:B------:R-:W-:Y:S01]  /*64b0*/  IADD3 R49, PT, PT, R49, R5, RZ ;  /* 0x0000000531317210 */ /* 0x000fe20007ffe0ff */
[----:B------:R-:W-:Y:S04]  /*64c0*/  IMAD R3, R3, 0xa0, RZ ;  /* 0x000000a003037824 */ /* 0x000fe800078e02ff */
        /* <DEDUP_REMOVED lines=52> */
.L_x_3758:
[----:B------:R-:W-:Y:S05]  /*6810*/  BSYNC.RECONVERGENT B0 ;  /* 0x0000000000007941 */ /* 0x000fea0003800200 */
.L_x_3757:
        /* <DEDUP_REMOVED lines=51> */
.L_x_3756:
[----:B------:R-:W-:Y:S05]  /*6b50*/  BSYNC.RECONVERGENT B1 ;  /* 0x0000000000017941 */ /* 0x000fea0003800200 */
.L_x_3755:
[----:B------:R-:W-:Y:S04]  /*6b60*/  BSSY.RECONVERGENT B1, `(.L_x_3759) ;  /* 0x0000078000017945 */ /* 0x000fe80003800200 */
[----:B------:R-:W-:Y:S05]  /*6b70*/  @!P4 BRA `(.L_x_3760) ;  /* 0x0000000400d8c947 */ /* 0x000fea0003800000 */
[C---:B------:R-:W-:Y:S01]  /*6b80*/  IMAD.WIDE R24, R14.reuse, 0xa0, R6 ;  /* 0x000000a00e187825 */ /* 0x040fe200078e0206 */
[----:B------:R-:W5:Y:S01]  /*6b90*/  LDC R0, c[0x0][0x440] ;  /* 0x00011000ff007b82 */ /* 0x000f620000000800 */
[----:B------:R-:W-:Y:S01]  /*6ba0*/  BSSY.RECONVERGENT B0, `(.L_x_3761) ;  /* 0x0000040000007945 */ /* 0x000fe20003800200 */
[----:B------:R-:W-:Y:S01]  /*6bb0*/  MOV R79, R75 ;  /* 0x0000004b004f7202 */ /* 0x000fe20000000f00 */
        /* <DEDUP_REMOVED lines=62> */
.L_x_3762:
[----:B------:R-:W-:Y:S05]  /*6fa0*/  BSYNC.RECONVERGENT B0 ;  /* 0x0000000000007941 */ /* 0x000fea0003800200 */
.L_x_3761:
        /* <DEDUP_REMOVED lines=51> */
.L_x_3760:
[----:B------:R-:W-:Y:S05]  /*72e0*/  BSYNC.RECONVERGENT B1 ;  /* 0x0000000000017941 */ /* 0x000fea0003800200 */
.L_x_3759:
[----:B------:R-:W-:Y:S04]  /*72f0*/  BSSY.RECONVERGENT B1, `(.L_x_3763) ;  /* 0x0000078000017945 */ /* 0x000fe80003800200 */
[----:B------:R-:W-:Y:S05]  /*7300*/  @!P3 BRA `(.L_x_3764) ;  /* 0x0000000400d8b947 */ /* 0x000fea0003800000 */
[C---:B------:R-:W-:Y:S01]  /*7310*/  IMAD.WIDE R6, R14.reuse, 0xc0, R6 ;  /* 0x000000c00e067825 */ /* 0x040fe200078e0206 */
[----:B------:R-:W5:Y:S01]  /*7320*/  LDC R0, c[0x0][0x440] ;  /* 0x00011000ff007b82 */ /* 0x000f620000000800 */
[----:B------:R-:W-:Y:S01]  /*7330*/  BSSY.RECONVERGENT B0, `(.L_x_3765) ;  /* 0x0000040000007945 */ /* 0x000fe20003800200 */
[----:B------:R-:W-:Y:S01]  /*7340*/  MOV R79, R75 ;  /* 0x0000004b004f7202 */ /* 0x000fe20000000f00 */
        /* <DEDUP_REMOVED lines=62> */
.L_x_3766:
[----:B------:R-:W-:Y:S05]  /*7730*/  BSYNC.RECONVERGENT B0 ;  /* 0x0000000000007941 */ /* 0x000fea0003800200 */
.L_x_3765:
        /* <DEDUP_REMOVED lines=51> */
.L_x_3764:
[----:B------:R-:W-:Y:S05]  /*7a70*/  BSYNC.RECONVERGENT B1 ;  /* 0x0000000000017941 */ /* 0x000fea0003800200 */
.L_x_3763:
        /* <DEDUP_REMOVED lines=8> */
.L_x_3734:
[----:B-1-3--:R-:W-:Y:S01]  /*7b00*/  LEA.HI R19, R15, R15, RZ, 0x1 ;  /* 0x0000000f0f137211 */ /* 0x00afe200078f08ff */
[----:B------:R-:W-:Y:S01]  /*7b10*/  BSSY.RECONVERGENT B1, `(.L_x_3767) ;  /* 0x00000c1000017945 */ /* 0x000fe20003800200 */
[----:B------:R-:W-:Y:S02]  /*7b20*/  SHF.R.U32.HI R18, RZ, 0x1, R15 ;  /* 0x00000001ff127819 */ /* 0x000fe4000001160f */
[----:B------:R-:W-:Y:S05]  /*7b30*/  SHF.R.S32.HI R19, RZ, 0x1, R19 ;  /* 0x00000001ff137819 */ /* 0x000fea0000011413 */
[----:B------:R-:W-:Y:S05]  /*7b40*/  IMAD.MOV R19, RZ, RZ, -R19 ;  /* 0x000000ffff137224 */ /* 0x000fea00078e0a13 */
[----:B--2---:R-:W-:Y:S01]  /*7b50*/  SHF.R.S32.HI R77, RZ, 0x1f, R19 ;  /* 0x0000001fff4d7819 */ /* 0x004fe20000011413 */
        /* <DEDUP_REMOVED lines=19> */
[----:B------:R-:W3:Y:S01]  /*7c90*/  @!P0 LDG.E.128 R20, desc[UR6][R38.64] ;  /* 0x0000000626148981 */ /* 0x000ee2000c1e1d00 */
[----:B------:R-:W-:Y:S02]  /*7ca0*/  MOV R79, R75 ;  /* 0x0000004b004f7202 */ /* 0x000fe40000000f00 */
        /* <DEDUP_REMOVED lines=73> */
.L_x_3770:
[----:B------:R-:W-:Y:S05]  /*8140*/  BSYNC.RECONVERGENT B0 ;  /* 0x0000000000007941 */ /* 0x000fea0003800200 */
.L_x_3769:
        /* <DEDUP_REMOVED lines=93> */
.L_x_3768:
[----:B------:R-:W-:Y:S05]  /*8720*/  BSYNC.RECONVERGENT B1 ;  /* 0x0000000000017941 */ /* 0x000fea0003800200 */
.L_x_3767:
[----:B------:R-:W-:Y:S01]  /*8730*/  ISETP.NE.AND P0, PT, R55, RZ, PT ;  /* 0x000000ff3700720c */ /* 0x000fe20003f05270 */
[----:B------:R-:W-:Y:S11]  /*8740*/  BSSY.RECONVERGENT B1, `(.L_x_3771) ;  /* 0x00000c2000017945 */ /* 0x000ff60003800200 */
[----:B------:R-:W-:Y:S01]  /*8750*/  @!UPT UIADD3 URZ, UPT, UPT, URZ, URZ, URZ ;  /* 0x000000fffffff290 */ /* 0x000fe2000fffe0ff */
[----:B------:R-:W-:Y:S05]  /*8760*/  @!P0 BRA `(.L_x_3772) ;  /* 0x0000000800fc8947 */ /* 0x000fea0003800000 */
[C---:B----4-:R-:W-:Y:S01]  /*8770*/  LEA R24, P0, R91.reuse, R12, 0x1 ;  /* 0x0000000c5b187211 */ /* 0x050fe200078008ff */
[----:B-12---:R-:W1:Y:S01]  /*8780*/  LDC R79, c[0x0][0x440] ;  /* 0x00011000ff4f7b82 */ /* 0x006e620000000800 */
[----:B------:R-:W-:Y:S02]  /*8790*/  BSSY.RECONVERGENT B0, `(.L_x_3773) ;  /* 0x0000060000007945 */ /* 0x000fe40003800200 */
[----:B------:R-:W-:Y:S02]  /*87a0*/  LEA.HI.X R25, R91, R13, R90, 0x1, P0 ;  /* 0x0000000d5b197211 */ /* 0x000fe400000f0c5a */
[C---:B------:R-:W-:Y:S04]  /*87b0*/  LEA R136, P0, R69.reuse, R78, 0x1 ;  /* 0x0000004e45887211 */ /* 0x040fe800078008ff */
[----:B------:R-:W-:Y:S02]  /*87c0*/  LEA.HI.X R137, R69, R75, R72, 0x1, P0 ;  /* 0x0000004b45897211 */ /* 0x000fe400000f0c48 */
        /* <DEDUP_REMOVED lines=92> */
.L_x_3774:
[----:B------:R-:W-:Y:S05]  /*8d90*/  BSYNC.RECONVERGENT B0 ;  /* 0x0000000000007941 */ /* 0x000fea0003800200 */
.L_x_3773:
[----:B------:R-:W-:Y:S11]  /*8da0*/  ISETP.GE.AND P0, PT, R9, R79, PT ;  /* 0x0000004f0900720c */ /* 0x000ff60003f06270 */
[----:B------:R-:W-:Y:S02]  /*8db0*/  @!UPT UIADD3 URZ, UPT, UPT, URZ, URZ, URZ ;  /* 0x000000fffffff290 */ /* 0x000fe4000fffe0ff */
[----:B------:R-:W-:Y:S05]  /*8dc0*/  @P0 BRA `(.L_x_3772) ;  /* 0x0000000400640947 */ /* 0x000fea0003800000 */
[C---:B------:R-:W-:Y:S01]  /*8dd0*/  ISETP.GE.AND P0, PT, R9.reuse, R15, PT ;  /* 0x0000000f0900720c */ /* 0x040fe20003f06270 */
[----:B-1----:R-:W2:Y:S11]  /*8de0*/  LDG.E.128 R56, desc[UR6][R24.64+0x80] ;  /* 0x0000800618387981 */ /* 0x002eb6000c1e1d00 */
        /* <DEDUP_REMOVED lines=87> */
.L_x_3772:
[----:B------:R-:W-:Y:S05]  /*9360*/  BSYNC.RECONVERGENT B1 ;  /* 0x0000000000017941 */ /* 0x000fea0003800200 */
.L_x_3771:
[----:B------:R-:W-:Y:S01]  /*9370*/  ISETP.NE.AND P0, PT, R123, RZ, PT ;  /* 0x000000ff7b00720c */ /* 0x000fe20003f05270 */
[----:B------:R-:W-:Y:S11]  /*9380*/  BSSY.RECONVERGENT B1, `(.L_x_3775) ;  /* 0x00000c4000017945 */ /* 0x000ff60003800200 */
[----:B------:R-:W-:Y:S01]  /*9390*/  @!UPT UIADD3 URZ, UPT, UPT, URZ, URZ, URZ ;  /* 0x000000fffffff290 */ /* 0x000fe2000fffe0ff */
[----:B------:R-:W-:Y:S05]  /*93a0*/  @P0 BRA `(.L_x_3776) ;  /* 0x0000000c00040947 */ /* 0x000fea0003800000 */
[----:B----4-:R-:W4:Y:S01]  /*93b0*/  LDC.64 R4, c[0x0][0x4a8] ;  /* 0x00012a00ff047b82 */ /* 0x010f220000000a00 */
[----:B------:R-:W-:Y:S07]  /*93c0*/  BSSY.RECONVERGENT B0, `(.L_x_3777) ;  /* 0x0000063000007945 */ /* 0x000fee0003800200 */
[----:B------:R-:W3:Y:S08]  /*93d0*/  LDC.64 R2, c[0x0][0x3b8] ;  /* 0x0000ee00ff027b82 */ /* 0x000ef00000000a00 */
[----:B-12---:R-:W1:Y:S01]  /*93e0*/  LDC R79, c[0x0][0x440] ;  /* 0x00011000ff4f7b82 */ /* 0x006e620000000800 */
[C---:B----4-:R-:W-:Y:S04]  /*93f0*/  LEA R24, P0, R4.reuse, R12, 0x6 ;  /* 0x0000000c04187211 */ /* 0x050fe800078030ff */
[----:B------:R-:W-:Y:S02]  /*9400*/  LEA.HI.X R25, R4, R13, R5, 0x6, P0 ;  /* 0x0000000d04197211 */ /* 0x000fe400000f3405 */
[C---:B---3--:R-:W-:Y:S04]  /*9410*/  LEA R136, P0, R2.reuse, R78, 0x6 ;  /* 0x0000004e02887211 */ /* 0x048fe800078030ff */
        /* <DEDUP_REMOVED lines=93> */
.L_x_3778:
[----:B------:R-:W-:Y:S05]  /*99f0*/  BSYNC.RECONVERGENT B0 ;  /* 0x0000000000007941 */ /* 0x000fea0003800200 */
.L_x_3777:
        /* <DEDUP_REMOVED lines=92> */
.L_x_3776:
[----:B------:R-:W-:Y:S05]  /*9fc0*/  BSYNC.RECONVERGENT B1 ;  /* 0x0000000000017941 */ /* 0x000fea0003800200 */
.L_x_3775:
[----:B------:R-:W-:Y:S01]  /*9fd0*/  ISETP.NE.AND P0, PT, R121, RZ, PT ;  /* 0x000000ff7900720c */ /* 0x000fe20003f05270 */
[----:B------:R-:W-:Y:S11]  /*9fe0*/  BSSY.RECONVERGENT B1, `(.L_x_3779) ;  /* 0x00000c6000017945 */ /* 0x000ff60003800200 */
[----:B------:R-:W-:Y:S01]  /*9ff0*/  @!UPT UIADD3 URZ, UPT, UPT, URZ, URZ, URZ ;  /* 0x000000fffffff290 */ /* 0x000fe2000fffe0ff */
[----:B------:R-:W-:Y:S05]  /*a000*/  @P0 BRA `(.L_x_3780) ;  /* 0x0000000c000c0947 */ /* 0x000fea0003800000 */
[----:B------:R-:W5:Y:S01]  /*a010*/  LDC R55, c[0x0][0x440] ;  /* 0x00011000ff377b82 */ /* 0x000f620000000800 */
[----:B-12---:R-:W-:Y:S01]  /*a020*/  MOV R79, R75 ;  /* 0x0000004b004f7202 */ /* 0x006fe20000000f00 */
[----:B------:R-:W-:Y:S06]  /*a030*/  BSSY.RECONVERGENT B0, `(.L_x_3781) ;  /* 0x0000064000007945 */ /* 0x000fec0003800200 */
[----:B----4-:R-:W1:Y:S08]  /*a040*/  LDC.64 R4, c[0x0][0x4a8] ;  /* 0x00012a00ff047b82 */ /* 0x010e700000000a00 */
[----:B------:R-:W3:Y:S01]  /*a050*/  LDC.64 R2, c[0x0][0x3b8] ;  /* 0x0000ee00ff027b82 */ /* 0x000ee20000000a00 */
[----:B-1----:R-:W-:Y:S01]  /*a060*/  IMAD.WIDE.U32 R24, R4, 0x60, R12 ;  /* 0x0000006004187825 */ /* 0x002fe200078e000c */
        /* <DEDUP_REMOVED lines=96> */
.L_x_3782:
[----:B------:R-:W-:Y:S05]  /*a670*/  BSYNC.RECONVERGENT B0 ;  /* 0x0000000000007941 */ /* 0x000fea0003800200 */
.L_x_3781:
[----:B------:R-:W-:Y:S11]  /*a680*/  ISETP.GE.AND P0, PT, R9, R55, PT ;  /* 0x000000370900720c */ /* 0x000ff60003f06270 */
[----:B------:R-:W-:Y:S02]  /*a690*/  @!UPT UIADD3 URZ, UPT, UPT, URZ, URZ, URZ ;  /* 0x000000fffffff290 */ /* 0x000fe4000fffe0ff */
[----:B------:R-:W-:Y:S05]  /*a6a0*/  @P0 BRA `(.L_x_3780) ;  /* 0x0000000400640947 */ /* 0x000fea0003800000 */
[C---:B------:R-:W-:Y:S01]  /*a6b0*/  ISETP.GE.AND P0, PT, R9.reuse, R15, PT ;  /* 0x0000000f0900720c */ /* 0x040fe20003f06270 */
[----:B------:R-:W2:Y:S11]  /*a6c0*/  LDG.E.128 R48, desc[UR6][R24.64+0x80] ;  /* 0x0000800618307981 */ /* 0x000eb6000c1e1d00 */
[----:B------:R-:W-:Y:S01]  /*a6d0*/  @!UPT UIADD3 URZ, UPT, UPT, URZ, URZ, URZ ;  /* 0x000000fffffff290 */ /* 0x000fe2000fffe0ff */
[----:B------:R-:W-:Y:S04]  /*a6e0*/  @!P0 ISETP.GE.U32.AND P1, PT, R9, R18, PT ;  /* 0x000000120900820c */ /* 0x000fe80003f26070 */
[----:B-1----:R-:W-:Y:S02]  /*a6f0*/  @!P0 SEL R56, R19, RZ, P1 ;  /* 0x000000ff13388207 */ /* 0x002fe40000800000 */
        /* <DEDUP_REMOVED lines=84> */
.L_x_3780:
[----:B------:R-:W-:Y:S05]  /*ac40*/  BSYNC.RECONVERGENT B1 ;  /* 0x0000000000017941 */ /* 0x000fea0003800200 */
.L_x_3779:
        /* <DEDUP_REMOVED lines=101> */
.L_x_3786:
[----:B------:R-:W-:Y:S05]  /*b2a0*/  BSYNC.RECONVERGENT B0 ;  /* 0x0000000000007941 */ /* 0x000fea0003800200 */
.L_x_3785:
        /* <DEDUP_REMOVED lines=92> */
.L_x_3784:
[----:B------:R-:W-:Y:S05]  /*b870*/  BSYNC.RECONVERGENT B1 ;  /* 0x0000000000017941 */ /* 0x000fea0003800200 */
.L_x_3783:
[----:B------:R-:W-:Y:S04]  /*b880*/  BSSY.RECONVERGENT B1, `(.L_x_3787) ;  /* 0x00000c5000017945 */ /* 0x000fe80003800200 */
[----:B------:R-:W-:Y:S05]  /*b890*/  @!P5 BRA `(.L_x_3788) ;  /* 0x0000000c000cd947 */ /* 0x000fea0003800000 */
        /* <DEDUP_REMOVED lines=102> */
.L_x_3790:
[----:B------:R-:W-:Y:S05]  /*bf00*/  BSYNC.RECONVERGENT B0 ;  /* 0x0000000000007941 */ /* 0x000fea0003800200 */
.L_x_3789:
[----:B------:R-:W-:Y:S11]  /*bf10*/  ISETP.GE.AND P0, PT, R9, R55, PT ;  /* 0x000000370900720c */ /* 0x000ff60003f06270 */
        /* <DEDUP_REMOVED lines=22> */
[--C-:B---3--:R-:W-:Y:S01]  /*c080*/  @!P0 HADD2.F32 R26, -RZ, R20.reuse.H1_H1 ;  /* 0x30000014ff1a8230 */ /* 0x108fe20000004100 */
[----:B--2---:R-:W-:Y:S01]  /*c090*/  @!P0 MOV R28, R40 ;  /* 0x00000028001c8202 */ /* 0x004fe20000000f00 */
[----:B------:R-:W-:Y:S01]  /*c0a0*/  @!P0 HADD2.F32 R27, -RZ, R20.H0_H0 ;  /* 0x20000014ff1b8230 */ /* 0x000fe20000004100 */
[----:B------:R-:W-:Y:S01]  /*c0b0*/  @!P0 MOV R44, R41 ;  /* 0x00000029002c8202 */ /* 0x000fe20000000f00 */
[--C-:B------:R-:W-:Y:S01]  /*c0c0*/  @!P0 HADD2.F32 R3, -RZ, R21.reuse.H0_H0 ;  /* 0x20000015ff038230 */ /* 0x100fe20000004100 */
[----:B------:R-:W-:Y:S01]  /*c0d0*/  @!P0 MOV R45, R43 ;  /* 0x0000002b002d8202 */ /* 0x000fe20000000f00 */
[----:B------:R-:W-:Y:S02]  /*c0e0*/  @!P0 HADD2.F32 R4, -RZ, R21.H1_H1 ;  /* 0x30000015ff048230 */ /* 0x000fe40000004100 */
[--C-:B----4-:R-:W-:Y:S02]  /*c0f0*/  @!P0 HADD2.F32 R29, -RZ, R32.reuse.H1_H1 ;  /* 0x30000020ff1d8230 */ /* 0x110fe40000004100 */
        /* <DEDUP_REMOVED lines=11> */
[----:B-----5:R-:W-:Y:S02]  /*c1b0*/  @!P0 HADD2.F32 R31, -RZ, R28.H1_H1 ;  /* 0x3000001cff1f8230 */ /* 0x020fe40000004100 */
        /* <DEDUP_REMOVED lines=49> */
.L_x_3788:
[----:B------:R-:W-:Y:S05]  /*c4d0*/  BSYNC.RECONVERGENT B1 ;  /* 0x0000000000017941 */ /* 0x000fea0003800200 */
.L_x_3787:
[----:B------:R-:W-:Y:S04]  /*c4e0*/  BSSY.RECONVERGENT B1, `(.L_x_3791) ;  /* 0x00000c5000017945 */ /* 0x000fe80003800200 */
[----:B------:R-:W-:Y:S05]  /*c4f0*/  @!P4 BRA `(.L_x_3792) ;  /* 0x0000000c000cc947 */ /* 0x000fea0003800000 */
[----:B------:R-:W5:Y:S01]  /*c500*/  LDC R46, c[0x0][0x440] ;  /* 0x00011000ff2e7b82 */ /* 0x000f620000000800 */
[----:B-12---:R-:W-:Y:S01]  /*c510*/  MOV R79, R75 ;  /* 0x0000004b004f7202 */ /* 0x006fe20000000f00 */
[----:B------:R-:W-:Y:S06]  /*c520*/  BSSY.RECONVERGENT B0, `(.L_x_3793) ;  /* 0x0000064000007945 */ /* 0x000fec0003800200 */
[----:B----4-:R-:W1:Y:S08]  /*c530*/  LDC.64 R4, c[0x0][0x4a8] ;  /* 0x00012a00ff047b82 */ /* 0x010e700000000a00 */
[----:B------:R-:W2:Y:S01]  /*c540*/  LDC.64 R2, c[0x0][0x3b8] ;  /* 0x0000ee00ff027b82 */ /* 0x000ea20000000a00 */
[----:B-1----:R-:W-:Y:S01]  /*c550*/  IMAD.WIDE.U32 R20, R4, 0xc0, R12 ;  /* 0x000000c004147825 */ /* 0x002fe200078e000c */
[----:B-----5:R-:W-:Y:S03]  /*c560*/  ISETP.GE.AND P0, PT, R10, R46, PT ;  /* 0x0000002e0a00720c */ /* 0x020fe60003f06270 */
[----:B------:R-:W-:Y:S02]  /*c570*/  IMAD R5, R5, 0xc0, RZ ;  /* 0x000000c005057824 */ /* 0x000fe400078e02ff */
[----:B--2---:R-:W-:Y:S03]  /*c580*/  IMAD.WIDE.U32 R44, R2, 0xc0, R78 ;  /* 0x000000c0022c7825 */ /* 0x004fe600078e004e */
        /* <DEDUP_REMOVED lines=17> */
[----:B------:R-:W4:Y:S01]  /*c6a0*/  @!P0 LDG.E.128 R4, desc[UR6][R4.64] ;  /* 0x0000000604048981 */ /* 0x000f22000c1e1d00 */
[C---:B------:R-:W-:Y:S02]  /*c6b0*/  @!P0 IADD3.X R41, PT, PT, R0.reuse, R83, RZ, P1, !PT ;  /* 0x0000005300298210 */ /* 0x040fe40000ffe4ff */
[----:B------:R-:W-:Y:S04]  /*c6c0*/  @!P0 IADD3 R24, P1, PT, R23, R84, RZ ;  /* 0x0000005417188210 */ /* 0x000fe80007f3e0ff */
[----:B------:R-:W-:Y:S01]  /*c6d0*/  @!P0 IADD3.X R25, PT, PT, R0, R85, RZ, P1, !PT ;  /* 0x0000005500198210 */ /* 0x000fe20000ffe4ff */
[----:B------:R-:W5:Y:S01]  /*c6e0*/  @!P0 LDG.E.128 R40, desc[UR6][R40.64] ;  /* 0x0000000628288981 */ /* 0x000f62000c1e1d00 */
[----:B------:R-:W-:Y:S07]  /*c6f0*/  ISETP.GE.U32.OR P1, PT, R10, R18, P0 ;  /* 0x000000120a00720c */ /* 0x000fee0000726470 */
[----:B------:R5:W3:Y:S01]  /*c700*/  @!P0 LDG.E.128 R32, desc[UR6][R24.64] ;  /* 0x0000000618208981 */ /* 0x000ae2000c1e1d00 */
[--C-:B----4-:R-:W-:Y:S02]  /*c710*/  @!P0 HADD2.F32 R0, -RZ, R4.reuse.H0_H0 ;  /* 0x20000004ff008230 */ /* 0x110fe40000004100 */
[----:B------:R-:W-:Y:S02]  /*c720*/  @!P0 HADD2.F32 R2, -RZ, R4.H1_H1 ;  /* 0x30000004ff028230 */ /* 0x000fe40000004100 */
[--C-:B------:R-:W-:Y:S02]  /*c730*/  @!P0 HADD2.F32 R3, -RZ, R5.reuse.H0_H0 ;  /* 0x20000005ff038230 */ /* 0x100fe40000004100 */
[----:B------:R-:W-:Y:S02]  /*c740*/  @!P0 HADD2.F32 R4, -RZ, R5.H1_H1 ;  /* 0x30000005ff048230 */ /* 0x000fe40000004100 */
[----:B-----5:R-:W-:Y:S02]  /*c750*/  @!P0 HADD2.F32 R24, -RZ, R42.H0_H0 ;  /* 0x2000002aff188230 */ /* 0x020fe40000004100 */
        /* <DEDUP_REMOVED lines=20> */
[----:B---3--:R-:W-:Y:S02]  /*c8a0*/  @!P0 HADD2.F32 R22, -RZ, R32.H0_H0 ;  /* 0x20000020ff168230 */ /* 0x008fe40000004100 */
        /* <DEDUP_REMOVED lines=43> */
.L_x_3794:
[----:B------:R-:W-:Y:S05]  /*cb60*/  BSYNC.RECONVERGENT B0 ;  /* 0x0000000000007941 */ /* 0x000fea0003800200 */
.L_x_3793:
        /* <DEDUP_REMOVED lines=23> */
[--C-:B----4-:R-:W-:Y:S01]  /*cce0*/  @!P0 HADD2.F32 R0, -RZ, R4.reuse.H0_H0 ;  /* 0x20000004ff008230 */ /* 0x110fe20000004100 */
[----:B--2---:R-:W-:Y:S01]  /*ccf0*/  @!P0 MOV R31, R37 ;  /* 0x00000025001f8202 */ /* 0x004fe20000000f00 */
[----:B------:R-:W-:Y:S02]  /*cd00*/  @!P0 HADD2.F32 R2, -RZ, R4.H1_H1 ;  /* 0x30000004ff028230 */ /* 0x000fe40000004100 */
[--C-:B------:R-:W-:Y:S02]  /*cd10*/  @!P0 HADD2.F32 R3, -RZ, R5.reuse.H0_H0 ;  /* 0x20000005ff038230 */ /* 0x100fe40000004100 */
[----:B------:R-:W-:Y:S02]  /*cd20*/  @!P0 HADD2.F32 R4, -RZ, R5.H1_H1 ;  /* 0x30000005ff048230 */ /* 0x000fe40000004100 */
[----:B-----5:R-:W-:Y:S02]  /*cd30*/  @!P0 HADD2.F32 R20, -RZ, R42.H0_H0 ;  /* 0x2000002aff148230 */ /* 0x020fe40000004100 */
        /* <DEDUP_REMOVED lines=14> */
[--C-:B-1----:R-:W-:Y:S02]  /*ce20*/  @!P0 HADD2.F32 R25, -RZ, R41.reuse.H1_H1 ;  /* 0x30000029ff198230 */ /* 0x102fe40000004100 */
        /* <DEDUP_REMOVED lines=9> */
[--C-:B---3--:R-:W-:Y:S02]  /*cec0*/  @!P0 HADD2.F32 R20, -RZ, R32.reuse.H0_H0 ;  /* 0x20000020ff148230 */ /* 0x108fe40000004100 */
        /* <DEDUP_REMOVED lines=38> */
.L_x_3792:
[----:B------:R-:W-:Y:S05]  /*d130*/  BSYNC.RECONVERGENT B1 ;  /* 0x0000000000017941 */ /* 0x000fea0003800200 */
.L_x_3791:
        /* <DEDUP_REMOVED lines=105> */
.L_x_3798:
[----:B------:R-:W-:Y:S05]  /*d7d0*/  BSYNC.RECONVERGENT B0 ;  /* 0x0000000000007941 */ /* 0x000fea0003800200 */
.L_x_3797:
        /* <DEDUP_REMOVED lines=13> */
[C---:B-1----:R-:W-:Y:S03]  /*d8b0*/  @!P0 IADD3 R36, P1, PT, R3.reuse, R82, RZ ;  /* 0x0000005203248210 */ /* 0x042fe60007f3e0ff */
[----:B------:R-:W5:Y:S01]  /*d8c0*/  @!P0 LDG.E.128 R4, desc[UR6][R4.64+0x80] ;  /* 0x0000800604048981 */ /* 0x000f62000c1e1d00 */
[C---:B------:R-:W-:Y:S02]  /*d8d0*/  @!P0 IADD3.X R37, PT, PT, R0.reuse, R83, RZ, P1, !PT ;  /* 0x0000005300258210 */ /* 0x040fe40000ffe4ff */
[----:B------:R-:W-:Y:S04]  /*d8e0*/  @!P0 IADD3 R22, P1, PT, R3, R84, RZ ;  /* 0x0000005403168210 */ /* 0x000fe80007f3e0ff */
[----:B------:R-:W-:Y:S01]  /*d8f0*/  @!P0 IADD3.X R23, PT, PT, R0, R85, RZ, P1, !PT ;  /* 0x0000005500178210 */ /* 0x000fe20000ffe4ff */
[----:B------:R-:W2:Y:S01]  /*d900*/  @!P0 LDG.E.128 R36, desc[UR6][R36.64+0x80] ;  /* 0x0000800624248981 */ /* 0x000ea2000c1e1d00 */
[----:B------:R-:W-:Y:S07]  /*d910*/  ISETP.GE.U32.OR P1, PT, R9, R18, P0 ;  /* 0x000000120900720c */ /* 0x000fee0000726470 */
[----:B------:R1:W3:Y:S01]  /*d920*/  @!P0 LDG.E.128 R28, desc[UR6][R22.64+0x80] ;  /* 0x00008006161c8981 */ /* 0x0002e2000c1e1d00 */
[--C-:B-----5:R-:W-:Y:S02]  /*d930*/  @!P0 HADD2.F32 R0, -RZ, R4.reuse.H0_H0 ;  /* 0x20000004ff008230 */ /* 0x120fe40000004100 */
[----:B------:R-:W-:Y:S02]  /*d940*/  @!P0 HADD2.F32 R2, -RZ, R4.H1_H1 ;  /* 0x30000004ff028230 */ /* 0x000fe40000004100 */
[--C-:B------:R-:W-:Y:S02]  /*d950*/  @!P0 HADD2.F32 R3, -RZ, R5.reuse.H0_H0 ;  /* 0x20000005ff038230 */ /* 0x100fe40000004100 */
[----:B------:R-:W-:Y:S02]  /*d960*/  @!P0 HADD2.F32 R4, -RZ, R5.H1_H1 ;  /* 0x30000005ff048230 */ /* 0x000fe40000004100 */
[----:B--2---:R-:W-:Y:S02]  /*d970*/  @!P0 HADD2.F32 R20, -RZ, R38.H0_H0 ;  /* 0x20000026ff148230 */ /* 0x004fe40000004100 */
        /* <DEDUP_REMOVED lines=8> */
[--C-:B-1----:R-:W-:Y:S02]  /*da00*/  @!P0 HADD2.F32 R23, -RZ, R36.reuse.H1_H1 ;  /* 0x30000024ff178230 */ /* 0x102fe40000004100 */
        /* <DEDUP_REMOVED lines=9> */
[----:B---3--:R-:W-:Y:S02]  /*daa0*/  @!P0 HADD2.F32 R24, -RZ, R29.H1_H1 ;  /* 0x3000001dff188230 */ /* 0x008fe40000004100 */
        /* <DEDUP_REMOVED lines=45> */
.L_x_3796:
[----:B------:R-:W-:Y:S05]  /*dd80*/  BSYNC.RECONVERGENT B1 ;  /* 0x0000000000017941 */ /* 0x000fea0003800200 */
.L_x_3795:
[----:B------:R-:W5:Y:S08]  /*dd90*/  LDC R3, c[0x0][0x450] ;  /* 0x00011400ff037b82 */ /* 0x000f700000000800 */
[----:B------:R-:W1:Y:S01]  /*dda0*/  LDC R15, c[0x0][0x450] ;  /* 0x00011400ff0f7b82 */ /* 0x000e620000000800 */
[----:B-----5:R-:W-:Y:S05]  /*ddb0*/  IMAD.U32 R3, R3, -0x40, RZ ;  /* 0xffffffc003037824 */ /* 0x020fea00078e00ff */
[C---:B------:R-:W-:Y:S02]  /*ddc0*/  LEA R84, P1, R3.reuse, R84, 0x1 ;  /* 0x0000005403547211 */ /* 0x040fe400078208ff */
[C---:B------:R-:W-:Y:S02]  /*ddd0*/  LEA R82, P0, R3.reuse, R82, 0x1 ;  /* 0x0000005203527211 */ /* 0x040fe400078008ff */
[C---:B------:R-:W-:Y:S02]  /*dde0*/  LEA.HI.X.SX32 R85, R3.reuse, R85, 0x1, P1 ;  /* 0x0000005503557211 */ /* 0x040fe400008f0eff */
[----:B-1----:R-:W-:Y:S09]  /*ddf0*/  LEA.HI.X.SX32 R83, R3, R83, 0x1, P0 ;  /* 0x0000005303537211 */ /* 0x002ff200000f0eff */
.L_x_3733:
[----:B------:R-:W-:Y:S05]  /*de00*/  BSYNC.RECONVERGENT B2 ;  /* 0x0000000000027941 */ /* 0x000fea0003800200 */
.L_x_3717:
        /* <DEDUP_REMOVED lines=90> */
.L_x_3799:
[----:B------:R-:W-:Y:S02]  /*e3b0*/  IADD3 R80, P1, PT, R80, R87, RZ ;  /* 0x0000005750507210 */ /* 0x000fe40007f3e0ff */
[----:B------:R-:W-:Y:S03]  /*e3c0*/  IADD3 R12, P0, PT, R12, R89, RZ ;  /* 0x000000590c0c7210 */ /* 0x000fe60007f1e0ff */
[----:B------:R-:W-:Y:S02]  /*e3d0*/  IMAD.X R81, R81, 0x1, R86, P1 ;  /* 0x0000000151517824 */ /* 0x000fe400008e0656 */
[----:B------:R-:W-:Y:S01]  /*e3e0*/  IMAD.X R13, R13, 0x1, R88, P0 ;  /* 0x000000010d0d7824 */ /* 0x000fe200000e0658 */
[----:B------:R-:W-:Y:S07]  /*e3f0*/  @P2 BRA `(.L_x_3800) ;  /* 0xffffff4400c42947 */ /* 0x000fee000383ffff */
.L_x_3700:
        /* <DEDUP_REMOVED lines=43> */
.L_x_3804:
[----:B------:R-:W-:Y:S05]  /*e6b0*/  BSYNC.RECONVERGENT B0 ;  /* 0x0000000000007941 */ /* 0x000fea0003800200 */
.L_x_3803:
        /* <DEDUP_REMOVED lines=17> */
.L_x_3806:
[----:B------:R-:W-:Y:S05]  /*e7d0*/  BSYNC.RECONVERGENT B0 ;  /* 0x0000000000007941 */ /* 0x000fea0003800200 */
.L_x_3805:
        /* <DEDUP_REMOVED lines=17> */
.L_x_3808:
[----:B------:R-:W-:Y:S05]  /*e8f0*/  BSYNC.RECONVERGENT B0 ;  /* 0x0000000000007941 */ /* 0x000fea0003800200 */
.L_x_3807:
        /* <DEDUP_REMOVED lines=17> */
.L_x_3802:
        /* <DEDUP_REMOVED lines=80> */
.L_x_3816:
[----:B------:R-:W-:Y:S05]  /*ef10*/  BSYNC.RECONVERGENT B0 ;  /* 0x0000000000007941 */ /* 0x000fea0003800200 */
.L_x_3815:
[----:B-----5:R-:W-:Y:S01]  /*ef20*/  IMAD.MOV.U32 R6, RZ, RZ, R18 ;  /* 0x000000ffff067224 */ /* 0x020fe200078e0012 */
[----:B------:R-:W-:Y:S01]  /*ef30*/  MOV R4, R16 ;  /* 0x0000001000047202 */ /* 0x000fe20000000f00 */
[----:B------:R-:W-:Y:S01]  /*ef40*/  IMAD.MOV.U32 R7, RZ, RZ, R19 ;  /* 0x000000ffff077224 */ /* 0x000fe200078e0013 */
[----:B------:R-:W-:Y:S02]  /*ef50*/  MOV R5, R17 ;  /* 0x0000001100057202 */ /* 0x000fe40000000f00 */
.L_x_3814:
[----:B------:R-:W-:Y:S05]  /*ef60*/  BSYNC.RECONVERGENT B1 ;  /* 0x0000000000017941 */ /* 0x000fea0003800200 */
.L_x_3813:
        /* <DEDUP_REMOVED lines=49> */
.L_x_3818:
[----:B------:R-:W-:Y:S05]  /*f280*/  BSYNC.RECONVERGENT B0 ;  /* 0x0000000000007941 */ /* 0x000fea0003800200 */
.L_x_3817:
[----:B-----5:R3:W-:Y:S02]  /*f290*/  STS.128 [R60+0x2000], R16 ;  /* 0x002000103c007388 */ /* 0x0207e40000000c00 */
.L_x_3812:
[----:B------:R-:W-:Y:S05]  /*f2a0*/  BSYNC.RECONVERGENT B2 ;  /* 0x0000000000027941 */ /* 0x000fea0003800200 */
.L_x_3811:
        /* <DEDUP_REMOVED lines=64> */
.L_x_3824:
[----:B------:R-:W-:Y:S05]  /*f6b0*/  BSYNC.RECONVERGENT B0 ;  /* 0x0000000000007941 */ /* 0x000fea0003800200 */
.L_x_3823:
[----:B-----5:R1:W-:Y:S02]  /*f6c0*/  STS.128 [R60+0x800], R16 ;  /* 0x000800103c007388 */ /* 0x0203e40000000c00 */
.L_x_3822:
[----:B------:R-:W-:Y:S05]  /*f6d0*/  BSYNC.RECONVERGENT B1 ;  /* 0x0000000000017941 */ /* 0x000fea0003800200 */
.L_x_3821:
        /* <DEDUP_REMOVED lines=56> */
.L_x_3826:
[----:B------:R-:W-:Y:S05]  /*fa60*/  BSYNC.RECONVERGENT B0 ;  /* 0x0000000000007941 */ /* 0x000fea0003800200 */
.L_x_3825:
[----:B-----5:R3:W-:Y:S02]  /*fa70*/  STS.128 [R60+0x2800], R16 ;  /* 0x002800103c007388 */ /* 0x0207e40000000c00 */
.L_x_3820:
[----:B------:R-:W-:Y:S05]  /*fa80*/  BSYNC.RECONVERGENT B2 ;  /* 0x0000000000027941 */ /* 0x000fea0003800200 */
.L_x_3819:
        /* <DEDUP_REMOVED lines=67> */
.L_x_3832:
[----:B------:R-:W-:Y:S05]  /*fec0*/  BSYNC.RECONVERGENT B0 ;  /* 0x0000000000007941 */ /* 0x000fea0003800200 */
.L_x_3831:
[----:B-----5:R1:W-:Y:S02]  /*fed0*/  STS.128 [R60+0x1000], R16 ;  /* 0x001000103c007388 */ /* 0x0203e40000000c00 */
.L_x_3830:
[----:B------:R-:W-:Y:S05]  /*fee0*/  BSYNC.RECONVERGENT B1 ;  /* 0x0000000000017941 */ /* 0x000fea0003800200 */
.L_x_3829:
        /* <DEDUP_REMOVED lines=56> */
.L_x_3834:
[----:B------:R-:W-:Y:S05]  /*10270*/  BSYNC.RECONVERGENT B0 ;  /* 0x0000000000007941 */ /* 0x000fea0003800200 */
.L_x_3833:
[----:B-----5:R1:W-:Y:S02]  /*10280*/  STS.128 [R60+0x3000], R16 ;  /* 0x003000103c007388 */ /* 0x0203e40000000c00 */
.L_x_3828:
[----:B------:R-:W-:Y:S05]  /*10290*/  BSYNC.RECONVERGENT B2 ;  /* 0x0000000000027941 */ /* 0x000fea0003800200 */
.L_x_3827:
        /* <DEDUP_REMOVED lines=65> */
.L_x_3838:
[----:B------:R-:W-:Y:S05]  /*106b0*/  BSYNC.RECONVERGENT B0 ;  /* 0x0000000000007941 */ /* 0x000fea0003800200 */
.L_x_3837:
[----:B-----5:R3:W-:Y:S02]  /*106c0*/  STS.128 [R60+0x1800], R16 ;  /* 0x001800103c007388 */ /* 0x0207e40000000c00 */
.L_x_3836:
[----:B------:R-:W-:Y:S05]  /*106d0*/  BSYNC.RECONVERGENT B1 ;  /* 0x0000000000017941 */ /* 0x000fea0003800200 */
.L_x_3835:
        /* <DEDUP_REMOVED lines=57> */
.L_x_3840:
[----:B------:R-:W-:Y:S05]  /*10a70*/  BSYNC.RECONVERGENT B0 ;  /* 0x0000000000007941 */ /* 0x000fea0003800200 */
.L_x_3839:
[----:B-----5:R3:W-:Y:S01]  /*10a80*/  STS.128 [R60+0x3800], R16 ;  /* 0x003800103c007388 */ /* 0x0207e20000000c00 */
[----:B------:R-:W-:Y:S05]  /*10a90*/  BRA `(.L_x_3809) ;  /* 0x0000002c00d47947 */ /* 0x000fea0003800000 */
.L_x_3810:
        /* <DEDUP_REMOVED lines=99> */
.L_x_3846:
[----:B------:R-:W-:Y:S05]  /*110d0*/  BSYNC.RECONVERGENT B0 ;  /* 0x0000000000007941 */ /* 0x000fea0003800200 */
.L_x_3845:
[----:B-----5:R-:W-:Y:S01]  /*110e0*/  IMAD.MOV.U32 R6, RZ, RZ, R34 ;  /* 0x000000ffff067224 */ /* 0x020fe200078e0022 */
[----:B------:R-:W-:Y:S01]  /*110f0*/  MOV R4, R32 ;  /* 0x0000002000047202 */ /* 0x000fe20000000f00 */
[----:B------:R-:W-:Y:S01]  /*11100*/  IMAD.MOV.U32 R7, RZ, RZ, R35 ;  /* 0x000000ffff077224 */ /* 0x000fe200078e0023 */
[----:B------:R-:W-:Y:S02]  /*11110*/  MOV R5, R33 ;  /* 0x0000002100057202 */ /* 0x000fe40000000f00 */
.L_x_3844:
[----:B------:R-:W-:Y:S05]  /*11120*/  BSYNC.RECONVERGENT B1 ;  /* 0x0000000000017941 */ /* 0x000fea0003800200 */
.L_x_3843:
        /* <DEDUP_REMOVED lines=88> */
.L_x_3848:
[----:B------:R-:W-:Y:S05]  /*116b0*/  BSYNC.RECONVERGENT B0 ;  /* 0x0000000000007941 */ /* 0x000fea0003800200 */
.L_x_3847:
[----:B-----5:R3:W-:Y:S02]  /*116c0*/  STS.128 [R60+0x2000], R32 ;  /* 0x002000203c007388 */ /* 0x0207e40000000c00 */
.L_x_3842:
[----:B------:R-:W-:Y:S05]  /*116d0*/  BSYNC.RECONVERGENT B2 ;  /* 0x0000000000027941 */ /* 0x000fea0003800200 */
.L_x_3841:
        /* <DEDUP_REMOVED lines=94> */
.L_x_3854:
[----:B------:R-:W-:Y:S05]  /*11cc0*/  BSYNC.RECONVERGENT B0 ;  /* 0x0000000000007941 */ /* 0x000fea0003800200 */
.L_x_3853:
[----:B-----5:R1:W-:Y:S02]  /*11cd0*/  STS.128 [R60+0x800], R32 ;  /* 0x000800203c007388 */ /* 0x0203e40000000c00 */
.L_x_3852:
[----:B------:R-:W-:Y:S05]  /*11ce0*/  BSYNC.RECONVERGENT B1 ;  /* 0x0000000000017941 */ /* 0x000fea0003800200 */
.L_x_3851:
        /* <DEDUP_REMOVED lines=86> */
.L_x_3856:
[----:B------:R-:W-:Y:S05]  /*12250*/  BSYNC.RECONVERGENT B0 ;  /* 0x0000000000007941 */ /* 0x000fea0003800200 */
.L_x_3855:
[----:B-----5:R3:W-:Y:S02]  /*12260*/  STS.128 [R60+0x2800], R32 ;  /* 0x002800203c007388 */ /* 0x0207e40000000c00 */
.L_x_3850:
[----:B------:R-:W-:Y:S05]  /*12270*/  BSYNC.RECONVERGENT B2 ;  /* 0x0000000000027941 */ /* 0x000fea0003800200 */
.L_x_3849:
        /* <DEDUP_REMOVED lines=96> */
.L_x_3862:
[----:B------:R-:W-:Y:S05]  /*12880*/  BSYNC.RECONVERGENT B0 ;  /* 0x0000000000007941 */ /* 0x000fea0003800200 */
.L_x_3861:
[----:B-----5:R3:W-:Y:S02]  /*12890*/  STS.128 [R60+0x1000], R32 ;  /* 0x001000203c007388 */ /* 0x0207e40000000c00 */
.L_x_3860:
[----:B------:R-:W-:Y:S05]  /*128a0*/  BSYNC.RECONVERGENT B1 ;  /* 0x0000000000017941 */ /* 0x000fea0003800200 */
.L_x_3859:
        /* <DEDUP_REMOVED lines=86> */
.L_x_3864:
[----:B------:R-:W-:Y:S05]  /*12e10*/  BSYNC.RECONVERGENT B0 ;  /* 0x0000000000007941 */ /* 0x000fea0003800200 */
.L_x_3863:
[----:B-----5:R3:W-:Y:S02]  /*12e20*/  STS.128 [R60+0x3000], R32 ;  /* 0x003000203c007388 */ /* 0x0207e40000000c00 */
.L_x_3858:
[----:B------:R-:W-:Y:S05]  /*12e30*/  BSYNC.RECONVERGENT B2 ;  /* 0x0000000000027941 */ /* 0x000fea0003800200 */
.L_x_3857:
        /* <DEDUP_REMOVED lines=96> */
.L_x_3868:
[----:B------:R-:W-:Y:S05]  /*13440*/  BSYNC.RECONVERGENT B0 ;  /* 0x0000000000007941 */ /* 0x000fea0003800200 */
.L_x_3867:
[----:B-----5:R1:W-:Y:S02]  /*13450*/  STS.128 [R60+0x1800], R32 ;  /* 0x001800203c007388 */ /* 0x0203e40000000c00 */
.L_x_3866:
[----:B------:R-:W-:Y:S05]  /*13460*/  BSYNC.RECONVERGENT B1 ;  /* 0x0000000000017941 */ /* 0x000fea0003800200 */
.L_x_3865:
        /* <DEDUP_REMOVED lines=86> */
.L_x_3870:
[----:B------:R-:W-:Y:S05]  /*139d0*/  BSYNC.RECONVERGENT B0 ;  /* 0x0000000000007941 */ /* 0x000fea0003800200 */
.L_x_3869:
[----:B-----5:R3:W-:Y:S02]  /*139e0*/  STS.128 [R60+0x3800], R32 ;  /* 0x003800203c007388 */ /* 0x0207e40000000c00 */
.L_x_3809:
[----:B------:R-:W-:Y:S05]  /*139f0*/  BSYNC.RECONVERGENT B3 ;  /* 0x0000000000037941 */ /* 0x000fea0003800200 */
.L_x_3801:
[----:B-1-3--:R-:W1:Y:S01]  /*13a00*/  LDC.64 R2, c[0x0][0x3b8] ;  /* 0x0000ee00ff027b82 */ /* 0x00ae620000000a00 */
[----:B--2---:R-:W-:Y:S01]  /*13a10*/  IMAD R6, R63, -0x80, R62 ;  /* 0xffffff803f067824 */ /* 0x004fe200078e023e */
[----:B------:R-:W-:Y:S01]  /*13a20*/  BSSY.RECONVERGENT B0, `(.L_x_3871) ;  /* 0x0000019000007945 */ /* 0x000fe20003800200 */
[C---:B------:R-:W-:Y:S02]  /*13a30*/  VIADD R15, R128.reuse, 0x40 ;  /* 0x00000040800f7836 */ /* 0x040fe40000000000 */
[C---:B------:R-:W-:Y:S01]  /*13a40*/  VIADD R13, R128.reuse, 0x50 ;  /* 0x00000050800d7836 */ /* 0x040fe20000000000 */
[-C--:B------:R-:W-:Y:S02]  /*13a50*/  ISETP.GE.AND P6, PT, R128, R6.reuse, PT ;  /* 0x000000068000720c */ /* 0x080fe40003fc6270 */
[----:B------:R-:W2:Y:S01]  /*13a60*/  LDC.64 R4, c[0x0][0x538] ;  /* 0x00014e00ff047b82 */ /* 0x000ea20000000a00 */
        /* <DEDUP_REMOVED lines=20> */
.L_x_3872:
[----:B------:R-:W-:Y:S05]  /*13bb0*/  BSYNC.RECONVERGENT B0 ;  /* 0x0000000000007941 */ /* 0x000fea0003800200 */
.L_x_3871:
        /* <DEDUP_REMOVED lines=19> */
.L_x_3874:
[----:B------:R-:W-:Y:S05]  /*13cf0*/  BSYNC.RECONVERGENT B0 ;  /* 0x0000000000007941 */ /* 0x000fea0003800200 */
.L_x_3873:
[----:B------:R-:W-:Y:S04]  /*13d00*/  BSSY.RECONVERGENT B0, `(.L_x_3875) ;  /* 0x0000013000007945 */ /* 0x000fe80003800200 */
        /* <DEDUP_REMOVED lines=18> */
.L_x_3876:
[----:B------:R-:W-:Y:S05]  /*13e30*/  BSYNC.RECONVERGENT B0 ;  /* 0x0000000000007941 */ /* 0x000fea0003800200 */
.L_x_3875:
[----:B------:R-:W-:Y:S01]  /*13e40*/  BSSY.RECONVERGENT B0, `(.L_x_3877) ;  /* 0x0000013000007945 */ /* 0x000fe20003800200 */
[----:B------:R-:W-:Y:S02]  /*13e50*/  ISETP.GE.AND P0, PT, R7, R6, PT ;  /* 0x000000060700720c */ /* 0x000fe40003f06270 */
[----:B------:R-:W-:Y:S01]  /*13e60*/  IADD3 R129, PT, PT, R128, 0x70, RZ ;  /* 0x0000007080817810 */ /* 0x000fe20007ffe0ff */
        /* <DEDUP_REMOVED lines=16> */
.L_x_3878:
[----:B------:R-:W-:Y:S05]  /*13f70*/  BSYNC.RECONVERGENT B0 ;  /* 0x0000000000007941 */ /* 0x000fea0003800200 */
.L_x_3877:
        /* <DEDUP_REMOVED lines=21> */
.L_x_3880:
[----:B------:R-:W-:Y:S05]  /*140d0*/  BSYNC.RECONVERGENT B0 ;  /* 0x0000000000007941 */ /* 0x000fea0003800200 */
.L_x_3879:
        /* <DEDUP_REMOVED lines=17> */
.L_x_3882:
[----:B------:R-:W-:Y:S05]  /*141f0*/  BSYNC.RECONVERGENT B0 ;  /* 0x0000000000007941 */ /* 0x000fea0003800200 */
.L_x_3881:
        /* <DEDUP_REMOVED lines=20> */
.L_x_3884:
[----:B------:R-:W-:Y:S05]  /*14340*/  BSYNC.RECONVERGENT B0 ;  /* 0x0000000000007941 */ /* 0x000fea0003800200 */
.L_x_3883:
        /* <DEDUP_REMOVED lines=18> */
.L_x_3886:
[----:B------:R-:W-:Y:S05]  /*14470*/  BSYNC.RECONVERGENT B0 ;  /* 0x0000000000007941 */ /* 0x000fea0003800200 */
.L_x_3885:
[----:B------:R-:W5:Y:S01]  /*14480*/  LDCU.64 UR8, c[0x0][0x540] ;  /* 0x0000a800ff0877ac */ /* 0x000f620008000a00 */
[----:B------:R-:W0:Y:S01]  /*14490*/  LDGDEPBAR ;  /* 0x00000000000079af */ /* 0x000e220000000000 */
[----:B------:R-:W-:Y:S01]  /*144a0*/  SHF.R.U32.HI R206, RZ, 0x1, R66 ;  /* 0x00000001ffce7819 */ /* 0x000fe20000011642 */
[----:B------:R-:W4:Y:S01]  /*144b0*/  LDCU UR4, c[0x0][0x508] ;  /* 0x0000a100ff0477ac */ /* 0x000f220008000800 */
[C---:B-----5:R-:W-:Y:S01]  /*144c0*/  IMAD.WIDE.U32 R126, R217.reuse, UR8, R126 ;  /* 0x00000008d97e7c25 */ /* 0x060fe2000f8e007e */
[----:B------:R-:W5:Y:S03]  /*144d0*/  LDCU UR8, c[0x0][0x458] ;  /* 0x00008b00ff0877ac */ /* 0x000f660008000800 */
[----:B------:R-:W-:Y:S01]  /*144e0*/  IMAD R0, R217, UR9, R127 ;  /* 0x00000009d9007c24 */ /* 0x000fe2000f8e027f */
[----:B-123--:R-:W-:Y:S01]  /*144f0*/  LEA R16, P0, R126, R4, 0x2 ;  /* 0x000000047e107211 */ /* 0x00efe200078010ff */
[----:B------:R-:W-:Y:S01]  /*14500*/  BSSY.RECONVERGENT B0, `(.L_x_3887) ;  /* 0x0000020000007945 */ /* 0x000fe20003800200 */
[----:B------:R-:W-:-:S04]  /*14510*/  DEPBAR.LE SB0, 0x0 ;  /* 0x000080000000791a */ /* 0x000fc80000000000 */
[----:B------:R-:W-:-:S05]  /*14520*/  LEA.HI.X R17, R126, R5, R0, 0x2, P0 ;  /* 0x000000057e117211 */ /* 0x000fca00000f1400 */
[----:B------:R-:W2:Y:S01]  /*14530*/  LDG.E R5, desc[UR6][R16.64] ;  /* 0x0000000610057981 */ /* 0x000ea2000c1e1900 */
[----:B------:R-:W-:Y:S01]  /*14540*/  LOP3.LUT R4, R206, 0x1f0, RZ, 0xc0, !PT ;  /* 0x000001f0ce047812 */ /* 0x000fe200078ec0ff */
[----:B-----5:R-:W2:Y:S01]  /*14550*/  MUFU.RCP R0, UR8 ;  /* 0x0000000800007d08 */ /* 0x020ea20008001000 */
        /* <DEDUP_REMOVED lines=24> */
.L_x_3888:
[----:B------:R2:W-:Y:S04]  /*146e0*/  STS.128 [R60+0xc000], RZ ;  /* 0x00c000ff3c007388 */ /* 0x0005e80000000c00 */
[----:B------:R2:W-:Y:S02]  /*146f0*/  STS.128 [R60+0x10000], RZ ;  /* 0x010000ff3c007388 */ /* 0x0005e40000000c00 */
.L_x_3889:
[----:B------:R-:W-:Y:S05]  /*14700*/  BSYNC.RECONVERGENT B0 ;  /* 0x0000000000007941 */ /* 0x000fea0003800200 */
.L_x_3887:
[----:B------:R-:W3:Y:S01]  /*14710*/  S2R R205, SR_TID.X ;  /* 0x0000000000cd7919 */ /* 0x000ee20000002100 */
[-C--:B------:R-:W-:Y:S01]  /*14720*/  ISETP.GE.AND P2, PT, R23, R6.reuse, PT ;  /* 0x000000061700720c */ /* 0x080fe20003f46270 */
[----:B------:R-:W-:Y:S01]  /*14730*/  BSSY.RECONVERGENT B0, `(.L_x_3890) ;  /* 0x0000023000007945 */ /* 0x000fe20003800200 */
[-C--:B------:R-:W-:Y:S02]  /*14740*/  ISETP.GE.AND P3, PT, R29, R6.reuse, PT ;  /* 0x000000061d00720c */ /* 0x080fe40003f66270 */
[----:B------:R-:W4:Y:S01]  /*14750*/  LDC.64 R28, c[0x0][0x3c0] ;  /* 0x0000f000ff1c7b82 */ /* 0x000f220000000a00 */
[-C--:B------:R-:W-:Y:S02]  /*14760*/  ISETP.GE.AND P5, PT, R13, R6.reuse, PT ;  /* 0x000000060d00720c */ /* 0x080fe40003fa6270 */
[----:B------:R-:W-:Y:S02]  /*14770*/  ISETP.GE.AND P4, PT, R7, R6, PT ;  /* 0x000000060700720c */ /* 0x000fe40003f86270 */
[----:B-1----:R-:W-:-:S02]  /*14780*/  LEA R4, P1, R65, R220, 0x1 ;  /* 0x000000dc41047211 */ /* 0x002fc400078208ff */
[-C--:B------:R-:W-:Y:S02]  /*14790*/  ISETP.GE.AND P0, PT, R39, R6.reuse, PT ;  /* 0x000000062700720c */ /* 0x080fe40003f06270 */
[----:B------:R1:W-:Y:S01]  /*147a0*/  @P2 STS.128 [R60+0xc800], RZ ;  /* 0x00c800ff3c002388 */ /* 0x0003e20000000c00 */
[----:B------:R-:W-:Y:S02]  /*147b0*/  ISETP.GE.AND P6, PT, R15, R6, PT ;  /* 0x000000060f00720c */ /* 0x000fe40003fc6270 */
[----:B------:R-:W-:Y:S01]  /*147c0*/  LEA.HI.X R5, R65, R221, R64, 0x1, P1 ;  /* 0x000000dd41057211 */ /* 0x000fe200008f0c40 */
[----:B------:R1:W-:Y:S01]  /*147d0*/  @P2 STS.128 [R60+0x10800], RZ ;  /* 0x010800ff3c002388 */ /* 0x0003e20000000c00 */
[C---:B---3--:R-:W-:Y:S01]  /*147e0*/  IMAD.SHL.U32 R30, R205.reuse, 0x40, RZ ;  /* 0x00000040cd1e7824 */ /* 0x048fe200078e00ff */
[C---:B------:R-:W-:Y:S01]  /*147f0*/  LOP3.LUT R13, R205.reuse, 0x8, RZ, 0xc0, !PT ;  /* 0x00000008cd0d7812 */ /* 0x040fe200078ec0ff */
[C---:B------:R-:W-:Y:S02]  /*14800*/  IMAD.SHL.U32 R207, R205.reuse, 0x20, RZ ;  /* 0x00000020cdcf7824 */ /* 0x040fe400078e00ff */
[----:B------:R-:W-:Y:S01]  /*14810*/  IMAD.SHL.U32 R204, R205, 0x8, RZ ;  /* 0x00000008cdcc7824 */ /* 0x000fe200078e00ff */
[----:B------:R-:W-:-:S02]  /*14820*/  LOP3.LUT R7, R30, 0x1c0, RZ, 0xc0, !PT ;  /* 0x000001c01e077812 */ /* 0x000fc400078ec0ff */
[----:B------:R-:W-:Y:S02]  /*14830*/  LOP3.LUT R13, R13, 0x1c0, R30, 0xf8, !PT ;  /* 0x000001c00d0d7812 */ /* 0x000fe400078ef81e */
[----:B------:R-:W-:Y:S02]  /*14840*/  LOP3.LUT R207, R207, 0x7c00, RZ, 0xc0, !PT ;  /* 0x00007c00cfcf7812 */ /* 0x000fe400078ec0ff */
        /* <DEDUP_REMOVED lines=17> */
.L_x_3891:
[----:B------:R-:W-:Y:S05]  /*14960*/  BSYNC.RECONVERGENT B0 ;  /* 0x0000000000007941 */ /* 0x000fea0003800200 */
.L_x_3890:
        /* <DEDUP_REMOVED lines=23> */
.L_x_3893:
[----:B------:R-:W-:Y:S05]  /*14ae0*/  BSYNC.RECONVERGENT B0 ;  /* 0x0000000000007941 */ /* 0x000fea0003800200 */
.L_x_3892:
        /* <DEDUP_REMOVED lines=25> */
.L_x_3895:
[----:B------:R-:W-:Y:S05]  /*14c80*/  BSYNC.RECONVERGENT B0 ;  /* 0x0000000000007941 */ /* 0x000fea0003800200 */
.L_x_3894:
        /* <DEDUP_REMOVED lines=22> */
.L_x_3897:
[----:B------:R-:W-:Y:S05]  /*14df0*/  BSYNC.RECONVERGENT B0 ;  /* 0x0000000000007941 */ /* 0x000fea0003800200 */
.L_x_3896:
        /* <DEDUP_REMOVED lines=19> */
.L_x_3899:
[----:B------:R-:W-:Y:S05]  /*14f30*/  BSYNC.RECONVERGENT B0 ;  /* 0x0000000000007941 */ /* 0x000fea0003800200 */
.L_x_3898:
        /* <DEDUP_REMOVED lines=22> */
.L_x_3901:
[----:B------:R-:W-:Y:S05]  /*150a0*/  BSYNC.RECONVERGENT B0 ;  /* 0x0000000000007941 */ /* 0x000fea0003800200 */
.L_x_3900:
        /* <DEDUP_REMOVED lines=22> */
.L_x_3903:
[----:B------:R-:W-:Y:S05]  /*15210*/  BSYNC.RECONVERGENT B0 ;  /* 0x0000000000007941 */ /* 0x000fea0003800200 */
.L_x_3902:
        /* <DEDUP_REMOVED lines=8> */
[----:B----4-:R-:W4:Y:S01]  /*152a0*/  LDSM.16.M88.4 R16, [R199+UR5+0x5000] ;  /* 0x00500005c710783b */ /* 0x010f220008000200 */
[C---:B------:R-:W-:Y:S01]  /*152b0*/  LOP3.LUT P0, RZ, R205.reuse, 0x4, RZ, 0xc0, !PT ;  /* 0x00000004cdff7812 */ /* 0x040fe2000780c0ff */
[----:B------:R-:W-:Y:S01]  /*152c0*/  IMAD.SHL.U32 R140, R205, 0x2, RZ ;  /* 0x00000002cd8c7824 */ /* 0x000fe200078e00ff */
[----:B------:R-:W-:Y:S01]  /*152d0*/  VIMNMX R196, PT, PT, R31, R62, PT ;  /* 0x0000003e1fc47248 */ /* 0x000fe20003fe0100 */
[--C-:B------:R-:W-:Y:S01]  /*152e0*/  IMAD.IADD R126, R127, 0x1, R10.reuse ;  /* 0x000000017f7e7824 */ /* 0x100fe200078e020a */
[----:B------:R-:W3:Y:S01]  /*152f0*/  LDSM.16.M88.4 R24, [R199+UR5+0x4800] ;  /* 0x00480005c718783b */ /* 0x000ee20008000200 */
        /* <DEDUP_REMOVED lines=19> */
[C---:B----4-:R-:W-:Y:S03]  /*15430*/  HMMA.16816.F32 R20, R68.reuse, R16, RZ ;  /* 0x000000104414723c */ /* 0x050fe600000018ff */
[----:B------:R-:W-:Y:S04]  /*15440*/  LDSM.16.M88.4 R104, [R124+0x7000] ;  /* 0x007000007c68783b */ /* 0x000fe80000000200 */
[----:B------:R-:W-:Y:S01]  /*15450*/  LDSM.16.M88.4 R100, [R124+0x7800] ;  /* 0x007800007c64783b */ /* 0x000fe20000000200 */
[C---:B------:R-:W-:Y:S03]  /*15460*/  HMMA.16816.F32 R16, R68.reuse, R18, RZ ;  /* 0x000000124410723c */ /* 0x040fe600000018ff */
[----:B------:R-:W-:Y:S04]  /*15470*/  LDSM.16.M88.4 R112, [R124+0x6000] ;  /* 0x006000007c70783b */ /* 0x000fe80000000200 */
[----:B------:R-:W-:Y:S01]  /*15480*/  LDSM.16.M88.4 R108, [R124+0x6800] ;  /* 0x006800007c6c783b */ /* 0x000fe20000000200 */
[----:B---3--:R-:W-:Y:S03]  /*15490*/  HMMA.16816.F32 R32, R68, R24, RZ ;  /* 0x000000184420723c */ /* 0x008fe600000018ff */
        /* <DEDUP_REMOVED lines=84> */
[----:B------:R-:W-:Y:S07]  /*159e0*/  LDSM.16.M88.4 R64, [R126+0x2000] ;  /* 0x002000007e40783b */ /* 0x000fee0000000200 */
        /* <DEDUP_REMOVED lines=20> */
[----:B------:R-:W-:Y:S01]  /*15b30*/  HMMA.16816.F32 R4, R112, R118, R4 ;  /* 0x000000767004723c */ /* 0x000fe20000001804 */
[----:B------:R-:W-:Y:S07]  /*15b40*/  LDSM.16.M88.4 R116, [R11+0x9800] ;  /* 0x009800000b74783b */ /* 0x000fee0000000200 */
        /* <DEDUP_REMOVED lines=32> */
[C---:B--2---:R-:W-:Y:S08]  /*15d50*/  HMMA.16816.F32 R20, R104.reuse, R52, R20 ;  /* 0x000000346814723c */ /* 0x044ff00000001814 */
[C---:B------:R-:W-:Y:S01]  /*15d60*/  HMMA.16816.F32 R16, R104.reuse, R54, R16 ;  /* 0x000000366810723c */ /* 0x040fe20000001810 */
[----:B------:R-:W2:Y:S07]  /*15d70*/  LDSM.16.M88.4 R52, [R11+0xa800] ;  /* 0x00a800000b34783b */ /* 0x000eae0000000200 */
[C---:B-1----:R-:W-:Y:S08]  /*15d80*/  HMMA.16816.F32 R24, R104.reuse, R58, R24 ;  /* 0x0000003a6818723c */ /* 0x042ff00000001818 */
[C---:B---3--:R-:W-:Y:S08]  /*15d90*/  HMMA.16816.F32 R112, R104.reuse, R44, R112 ;  /* 0x0000002c6870723c */ /* 0x048ff00000001870 */
[C---:B------:R-:W-:Y:S01]  /*15da0*/  HMMA.16816.F32 R92, R104.reuse, R46, R92 ;  /* 0x0000002e685c723c */ /* 0x040fe2000000185c */
[----:B------:R-:W1:Y:S07]  /*15db0*/  LDSM.16.M88.4 R44, [R120+0x9000] ;  /* 0x00900000782c783b */ /* 0x000e6e0000000200 */
[----:B-----5:R-:W-:Y:S08]  /*15dc0*/  HMMA.16816.F32 R36, R104, R102, R36 ;  /* 0x000000666824723c */ /* 0x020ff00000001824 */
[----:B----4-:R-:W-:Y:S08]  /*15dd0*/  HMMA.16816.F32 R24, R96, R50, R24 ;  /* 0x000000326018723c */ /* 0x010ff00000001818 */
[----:B------:R-:W-:Y:S08]  /*15de0*/  HMMA.16816.F32 R40, R104, R100, R40 ;  /* 0x000000646828723c */ /* 0x000ff00000001828 */
[----:B------:R-:W-:Y:S03]  /*15df0*/  HMMA.16816.F32 R36, R96, R110, R36 ;  /* 0x0000006e6024723c */ /* 0x000fe60000001824 */
[----:B------:R-:W-:-:S05]  /*15e00*/  FMUL.FTZ R24, R24, UR4 ;  /* 0x0000000418187c20 */ /* 0x000fca0008410000 */
[C---:B------:R-:W-:Y:S01]  /*15e10*/  HMMA.16816.F32 R32, R104.reuse, R56, R32 ;  /* 0x000000386820723c */ /* 0x040fe20000001820 */
[----:B------:R-:W3:Y:S07]  /*15e20*/  LDSM.16.M88.4 R56, [R11+0xb000] ;  /* 0x00b000000b38783b */ /* 0x000eee0000000200 */
[----:B--2---:R-:W-:Y:S03]  /*15e30*/  HMMA.16816.F32 R88, R104, R52, R88 ;  /* 0x000000346858723c */ /* 0x004fe60000001858 */
[----:B------:R-:W-:Y:S01]  /*15e40*/  FMUL.FTZ R36, R36, UR4 ;  /* 0x0000000424247c20 */ /* 0x000fe20008410000 */
[----:B------:R-:W-:Y:S01]  /*15e50*/  FMUL.FTZ R37, R37, UR4 ;  /* 0x0000000425257c20 */ /* 0x000fe20008410000 */
[----:B------:R-:W-:-:S02]  /*15e60*/  FMUL.FTZ R111, R38, UR4 ;  /* 0x00000004266f7c20 */ /* 0x000fc40008410000 */
[----:B------:R-:W-:Y:S01]  /*15e70*/  MUFU.TANH R103, R36 ;  /* 0x0000002400677308 */ /* 0x000fe20000002400 */
[C---:B------:R-:W-:Y:S01]  /*15e80*/  HMMA.16816.F32 R84, R104.reuse, R54, R84 ;  /* 0x000000366854723c */ /* 0x040fe20000001854 */
[----:B------:R-:W2:Y:S06]  /*15e90*/  LDSM.16.M88.4 R52, [R120+0xb800] ;  /* 0x00b800007834783b */ /* 0x000eac0000000200 */
[----:B------:R-:W-:Y:S01]  /*15ea0*/  MUFU.TANH R111, R111 ;  /* 0x0000006f006f7308 */ /* 0x000fe20000002400 */
[----:B------:R-:W-:Y:S07]  /*15eb0*/  HMMA.16816.F32 R72, R104, R64, R72 ;  /* 0x000000406848723c */ /* 0x000fee0000001848 */
[----:B------:R4:W-:Y:S01]  /*15ec0*/  MUFU.TANH R65, R24 ;  /* 0x0000001800417308 */ /* 0x0009e20000002400 */
[----:B-1----:R-:W-:Y:S01]  /*15ed0*/  HMMA.16816.F32 R20, R96, R44, R20 ;  /* 0x0000002c6014723c */ /* 0x002fe20000001814 */
[----:B------:R-:W-:-:S06]  /*15ee0*/  FMUL.FTZ R45, R25, UR4 ;  /* 0x00000004192d7c20 */ /* 0x000fcc0008410000 */
[----:B------:R-:W-:Y:S01]  /*15ef0*/  MUFU.TANH R45, R45 ;  /* 0x0000002d002d7308 */ /* 0x000fe20000002400 */
[----:B------:R-:W-:Y:S01]  /*15f00*/  HMMA.16816.F32 R68, R104, R66, R68 ;  /* 0x000000426844723c */ /* 0x000fe20000001844 */
[----:B------:R-:W-:-:S06]  /*15f10*/  FMUL.FTZ R67, R26, UR4 ;  /* 0x000000041a437c20 */ /* 0x000fcc0008410000 */
[----:B------:R-:W-:Y:S01]  /*15f20*/  MUFU.TANH R67, R67 ;  /* 0x0000004300437308 */ /* 0x000fe20000002400 */
[C---:B------:R-:W-:Y:S01]  /*15f30*/  HMMA.16816.F32 R16, R96.reuse, R46, R16 ;  /* 0x0000002e6010723c */ /* 0x040fe20000001810 */
[----:B------:R-:W-:Y:S02]  /*15f40*/  FMUL.FTZ R47, R27, UR4 ;  /* 0x000000041b2f7c20 */ /* 0x000fe40008410000 */
[----:B----4-:R-:W1:Y:S01]  /*15f50*/  LDSM.16.M88.4 R24, [R120+0xb000] ;  /* 0x00b000007818783b */ /* 0x010e620000000200 */
[----:B------:R-:W-:Y:S01]  /*15f60*/  FMUL.FTZ R23, R23, UR4 ;  /* 0x0000000417177c20 */ /* 0x000fe20008410000 */
[----:B------:R-:W-:Y:S01]  /*15f70*/  FMUL.FTZ R20, R20, UR4 ;  /* 0x0000000414147c20 */ /* 0x000fe20008410000 */
[----:B------:R-:W-:Y:S01]  /*15f80*/  FMUL.FTZ R22, R22, UR4 ;  /* 0x0000000416167c20 */ /* 0x000fe20008410000 */
[----:B------:R-:W-:Y:S01]  /*15f90*/  MUFU.TANH R47, R47 ;  /* 0x0000002f002f7308 */ /* 0x000fe20000002400 */
[----:B------:R-:W-:Y:S01]  /*15fa0*/  HMMA.16816.F32 R40, R96, R108, R40 ;  /* 0x0000006c6028723c */ /* 0x000fe20000001828 */
[----:B------:R-:W-:-:S06]  /*15fb0*/  FMUL.FTZ R21, R21, UR4 ;  /* 0x0000000415157c20 */ /* 0x000fcc0008410000 */
[----:B------:R4:W-:Y:S01]  /*15fc0*/  MUFU.TANH R109, R37 ;  /* 0x00000025006d7308 */ /* 0x0009e20000002400 */
[----:B------:R-:W-:Y:S01]  /*15fd0*/  HMMA.16816.F32 R12, R104, R116, R12 ;  /* 0x00000074680c723c */ /* 0x000fe2000000180c */
[----:B------:R-:W-:Y:S02]  /*15fe0*/  FMUL.FTZ R117, R39, UR4 ;  /* 0x0000000427757c20 */ /* 0x000fe40008410000 */
[----:B------:R-:W-:Y:S01]  /*15ff0*/  FMUL.FTZ R17, R17, UR4 ;  /* 0x0000000411117c20 */ /* 0x000fe20008410000 */
[----:B------:R-:W-:Y:S01]  /*16000*/  FMUL.FTZ R19, R19, UR4 ;  /* 0x0000000413137c20 */ /* 0x000fe20008410000 */
[----:B------:R-:W-:Y:S01]  /*16010*/  FMUL.FTZ R18, R18, UR4 ;  /* 0x0000000412127c20 */ /* 0x000fe20008410000 */
[----:B------:R-:W-:Y:S01]  /*16020*/  FMUL.FTZ R16, R16, UR4 ;  /* 0x0000000410107c20 */ /* 0x000fe20008410000 */
[----:B------:R-:W-:Y:S01]  /*16030*/  MUFU.TANH R117, R117 ;  /* 0x0000007500757308 */ /* 0x000fe20000002400 */
[----:B------:R-:W-:Y:S01]  /*16040*/  HMMA.16816.F32 R32, R96, R48, R32 ;  /* 0x000000306020723c */ /* 0x000fe20000001820 */
[----:B------:R-:W-:Y:S02]  /*16050*/  LDSM.16.M88.4 R48, [R120+0xa800] ;  /* 0x00a800007830783b */ /* 0x000fe40000000200 */
[----:B------:R-:W-:Y:S01]  /*16060*/  FMUL.FTZ R40, R40, UR4 ;  /* 0x0000000428287c20 */ /* 0x000fe20008410000 */
[----:B------:R-:W-:Y:S01]  /*16070*/  FMUL.FTZ R41, R41, UR4 ;  /* 0x0000000429297c20 */ /* 0x000fe20008410000 */
[----:B------:R-:W-:-:S02]  /*16080*/  FMUL.FTZ R43, R43, UR4 ;  /* 0x000000042b2b7c20 */ /* 0x000fc40008410000 */
[----:B------:R5:W-:Y:S01]  /*16090*/  MUFU.TANH R101, R40 ;  /* 0x0000002800657308 */ /* 0x000be20000002400 */
[----:B----4-:R-:W4:Y:S01]  /*160a0*/  LDSM.16.M88.4 R36, [R120+0x9800] ;  /* 0x009800007824783b */ /* 0x010f220000000200 */
[C---:B---3--:R-:W-:Y:S06]  /*160b0*/  HMMA.16816.F32 R76, R104.reuse, R58, R76 ;  /* 0x0000003a684c723c */ /* 0x048fec000000184c */
[----:B------:R-:W-:Y:S02]  /*160c0*/  MUFU.TANH R41, R41 ;  /* 0x0000002900297308 */ /* 0x000fe40000002400 */
[----:B------:R-:W-:Y:S02]  /*160d0*/  HMMA.16816.F32 R4, R104, R118, R4 ;  /* 0x000000766804723c */ /* 0x000fe40000001804 */
[----:B------:R-:W-:Y:S01]  /*160e0*/  FMUL.FTZ R119, R33, UR4 ;  /* 0x0000000421777c20 */ /* 0x000fe20008410000 */
[----:B------:R-:W-:-:S03]  /*160f0*/  FMUL.FTZ R59, R35, UR4 ;  /* 0x00000004233b7c20 */ /* 0x000fc60008410000 */
[----:B------:R-:W-:Y:S01]  /*16100*/  MUFU.TANH R43, R43 ;  /* 0x0000002b002b7308 */ /* 0x000fe20000002400 */
[----:B-----5:R-:W-:Y:S01]  /*16110*/  FMUL.FTZ R40, R32, UR4 ;  /* 0x0000000420287c20 */ /* 0x020fe20008410000 */
[----:B------:R-:W-:Y:S01]  /*16120*/  HMMA.16816.F32 R80, R104, R56, R80 ;  /* 0x000000386850723c */ /* 0x000fe20000001850 */
[----:B------:R-:W-:Y:S02]  /*16130*/  FMUL.FTZ R57, R34, UR4 ;  /* 0x0000000422397c20 */ /* 0x000fe40008410000 */
[----:B------:R-:W3:Y:S01]  /*16140*/  LDSM.16.M88.4 R32, [R120+0xa000] ;  /* 0x00a000007820783b */ /* 0x000ee20000000200 */
[----:B------:R-:W-:-:S04]  /*16150*/  DEPBAR.LE SB0, 0x0 ;  /* 0x000080000000791a */ /* 0x000fc80000000000 */
[C---:B--2---:R-:W-:Y:S01]  /*16160*/  HMMA.16816.F32 R68, R96.reuse, R54, R68 ;  /* 0x000000366044723c */ /* 0x044fe20000001844 */
[----:B------:R-:W-:Y:S07]  /*16170*/  MUFU.TANH R55, R17 ;  /* 0x0000001100377308 */ /* 0x000fee0000002400 */
[C---:B-1----:R-:W-:Y:S01]  /*16180*/  HMMA.16816.F32 R76, R96.reuse, R26, R76 ;  /* 0x0000001a604c723c */ /* 0x042fe2000000184c */
[----:B------:R-:W-:Y:S07]  /*16190*/  MUFU.TANH R105, R19 ;  /* 0x0000001300697308 */ /* 0x000fee0000002400 */
[----:B----4-:R-:W-:Y:S01]  /*161a0*/  HMMA.16816.F32 R12, R96, R36, R12 ;  /* 0x00000024600c723c */ /* 0x010fe2000000180c */
[----:B------:R-:W-:Y:S02]  /*161b0*/  MUFU.TANH R11, R40 ;  /* 0x00000028000b7308 */ /* 0x000fe40000002400 */
[----:B------:R-:W-:Y:S01]  /*161c0*/  FMUL.FTZ R27, R70, UR4 ;  /* 0x00000004461b7c20 */ /* 0x000fe20008410000 */
[----:B------:R-:W-:Y:S01]  /*161d0*/  FMUL.FTZ R68, R68, UR4 ;  /* 0x0000000444447c20 */ /* 0x000fe20008410000 */
[----:B------:R-:W-:Y:S01]  /*161e0*/  FMUL.FTZ R69, R69, UR4 ;  /* 0x0000000445457c20 */ /* 0x000fe20008410000 */
[----:B------:R-:W-:-:S02]  /*161f0*/  FMUL.FTZ R71, R71, UR4 ;  /* 0x0000000447477c20 */ /* 0x000fc40008410000 */
[C---:B------:R-:W-:Y:S01]  /*16200*/  HMMA.16816.F32 R4, R96.reuse, R38, R4 ;  /* 0x000000266004723c */ /* 0x040fe20000001804 */
[----:B------:R1:W-:Y:S02]  /*16210*/  MUFU.TANH R39, R23 ;  /* 0x0000001700277308 */ /* 0x0003e40000002400 */
[----:B------:R-:W-:Y:S01]  /*16220*/  FMUL.FTZ R76, R76, UR4 ;  /* 0x000000044c4c7c20 */ /* 0x000fe20008410000 */
[----:B------:R-:W-:Y:S01]  /*16230*/  FMUL.FTZ R78, R78, UR4 ;  /* 0x000000044e4e7c20 */ /* 0x000fe20008410000 */
[----:B------:R-:W-:Y:S01]  /*16240*/  FMUL.FTZ R77, R77, UR4 ;  /* 0x000000044d4d7c20 */ /* 0x000fe20008410000 */
[----:B------:R-:W-:Y:S02]  /*16250*/  FMUL.FTZ R79, R79, UR4 ;  /* 0x000000044f4f7c20 */ /* 0x000fe40008410000 */
[----:B------:R-:W-:Y:S01]  /*16260*/  HMMA.16816.F32 R80, R96, R24, R80 ;  /* 0x000000186050723c */ /* 0x000fe20000001850 */
[----:B------:R-:W2:Y:S02]  /*16270*/  MUFU.TANH R17, R68 ;  /* 0x0000004400117308 */ /* 0x000ea40000002400 */
[----:B------:R-:W-:Y:S01]  /*16280*/  FMUL.FTZ R14, R14, UR4 ;  /* 0x000000040e0e7c20 */ /* 0x000fe20008410000 */
[----:B------:R-:W-:-:S04]  /*16290*/  FMUL.FTZ R15, R15, UR4 ;  /* 0x000000040f0f7c20 */ /* 0x000fc80008410000 */
[C---:B------:R-:W-:Y:S01]  /*162a0*/  HMMA.16816.F32 R72, R96.reuse, R52, R72 ;  /* 0x000000346048723c */ /* 0x040fe20000001848 */
[----:B------:R-:W4:Y:S01]  /*162b0*/  MUFU.TANH R27, R27 ;  /* 0x0000001b001b7308 */ /* 0x000f220000002400 */
[----:B-1----:R-:W-:Y:S02]  /*162c0*/  IMAD.SHL.U32 R23, R63, 0x80, RZ ;  /* 0x000000803f177824 */ /* 0x002fe400078e00ff */
[----:B------:R-:W-:Y:S01]  /*162d0*/  FMUL.FTZ R53, R12, UR4 ;  /* 0x000000040c357c20 */ /* 0x000fe20008410000 */
[----:B------:R-:W-:Y:S01]  /*162e0*/  FMUL.FTZ R12, R5, UR4 ;  /* 0x00000004050c7c20 */ /* 0x000fe20008410000 */
[----:B------:R-:W-:Y:S01]  /*162f0*/  FMUL.FTZ R6, R6, UR4 ;  /* 0x0000000406067c20 */ /* 0x000fe20008410000 */
[----:B------:R-:W-:Y:S01]  /*16300*/  LOP3.LUT R25, R23, R140, RZ, 0xfc, !PT ;  /* 0x0000008c17197212 */ /* 0x000fe200078efcff */
[C---:B---3--:R-:W-:Y:S01]  /*16310*/  HMMA.16816.F32 R92, R96.reuse, R34, R92 ;  /* 0x00000022605c723c */ /* 0x048fe2000000185c */
[----:B------:R1:W-:Y:S02]  /*16320*/  MUFU.TANH R37, R20 ;  /* 0x0000001400257308 */ /* 0x0003e40000002400 */
[C---:B------:R-:W-:Y:S01]  /*16330*/  LOP3.LUT R19, R25.reuse, 0x78, RZ, 0xfc, !PT ;  /* 0x0000007819137812 */ /* 0x040fe200078efcff */
[----:B------:R-:W-:Y:S01]  /*16340*/  FMUL.FTZ R80, R80, UR4 ;  /* 0x0000000450507c20 */ /* 0x000fe20008410000 */
[----:B------:R-:W-:Y:S01]  /*16350*/  LOP3.LUT R31, R25, 0x1, RZ, 0xfc, !PT ;  /* 0x00000001191f7812 */ /* 0x000fe200078efcff */
[----:B------:R-:W-:Y:S01]  /*16360*/  FMUL.FTZ R82, R82, UR4 ;  /* 0x0000000452527c20 */ /* 0x000fe20008410000 */
[C---:B------:R-:W-:Y:S01]  /*16370*/  ISETP.GE.AND P5, PT, R19.reuse, R196, PT ;  /* 0x000000c41300720c */ /* 0x040fe20003fa6270 */
[C---:B------:R-:W-:Y:S01]  /*16380*/  HMMA.16816.F32 R112, R96.reuse, R32, R112 ;  /* 0x000000206070723c */ /* 0x040fe20000001870 */
[----:B------:R-:W-:Y:S01]  /*16390*/  ISETP.GE.AND P3, PT, R19, R62, PT ;  /* 0x0000003e1300720c */ /* 0x000fe20003f66270 */
[----:B------:R-:W-:Y:S01]  /*163a0*/  MUFU.TANH R119, R119 ;  /* 0x0000007700777308 */ /* 0x000fe20000002400 */
[----:B------:R-:W-:Y:S01]  /*163b0*/  I2FP.F32.S32 R19, R19 ;  /* 0x0000001300137245 */ /* 0x000fe20000201400 */
[----:B------:R-:W-:Y:S01]  /*163c0*/  FMUL.FTZ R81, R81, UR4 ;  /* 0x0000000451517c20 */ /* 0x000fe20008410000 */
[----:B------:R-:W-:Y:S01]  /*163d0*/  LOP3.LUT R5, R25, 0x8, RZ, 0xfc, !PT ;  /* 0x0000000819057812 */ /* 0x000fe200078efcff */
[----:B------:R-:W-:Y:S01]  /*163e0*/  FMUL.FTZ R83, R83, UR4 ;  /* 0x0000000453537c20 */ /* 0x000fe20008410000 */
[C---:B------:R-:W-:Y:S01]  /*163f0*/  ISETP.GE.AND P4, PT, R31.reuse, R196, PT ;  /* 0x000000c41f00720c */ /* 0x040fe20003f86270 */
[C---:B--2---:R-:W-:Y:S01]  /*16400*/  FFMA.FTZ R17, R0.reuse, R19, R17 ;  /* 0x0000001300117223 */ /* 0x044fe20000010011 */
[----:B------:R-:W-:Y:S01]  /*16410*/  ISETP.GE.AND P2, PT, R31, R62, PT ;  /* 0x0000003e1f00720c */ /* 0x000fe20003f46270 */
[----:B------:R-:W2:Y:S01]  /*16420*/  MUFU.TANH R57, R57 ;  /* 0x0000003900397308 */ /* 0x000ea20000002400 */
[----:B-1----:R-:W-:Y:S01]  /*16430*/  I2FP.F32.S32 R20, R31 ;  /* 0x0000001f00147245 */ /* 0x002fe20000201400 */
[----:B----4-:R-:W-:Y:S01]  /*16440*/  FFMA.FTZ R27, R0, R19, R27 ;  /* 0x00000013001b7223 */ /* 0x010fe2000001001b */
[C---:B------:R-:W-:Y:S01]  /*16450*/  HMMA.16816.F32 R88, R96.reuse, R48, R88 ;  /* 0x000000306058723c */ /* 0x040fe20000001858 */
[----:B------:R-:W-:Y:S01]  /*16460*/  LOP3.LUT R31, R25, 0x9, RZ, 0xfc, !PT ;  /* 0x00000009191f7812 */ /* 0x000fe200078efcff */
[----:B------:R-:W-:Y:S01]  /*16470*/  FMUL.FTZ R24, R93, UR4 ;  /* 0x000000045d187c20 */ /* 0x000fe20008410000 */
[----:B------:R-:W-:Y:S01]  /*16480*/  LOP3.LUT R19, R25, 0x10, RZ, 0xfc, !PT ;  /* 0x0000001019137812 */ /* 0x000fe200078efcff */
[----:B------:R-:W-:Y:S01]  /*16490*/  FMUL.FTZ R92, R92, UR4 ;  /* 0x000000045c5c7c20 */ /* 0x000fe20008410000 */
[----:B------:R-:W1:Y:S01]  /*164a0*/  MUFU.TANH R59, R59 ;  /* 0x0000003b003b7308 */ /* 0x000e620000002400 */
[----:B------:R-:W-:Y:S01]  /*164b0*/  FSEL R146, R17, -INF , !P5 ;  /* 0xff80000011927808 */ /* 0x000fe20006800000 */
[----:B------:R-:W-:Y:S01]  /*164c0*/  FMUL.FTZ R115, R115, UR4 ;  /* 0x0000000473737c20 */ /* 0x000fe20008410000 */
[----:B------:R-:W-:Y:S01]  /*164d0*/  HMMA.16816.F32 R84, R96, R50, R84 ;  /* 0x000000326054723c */ /* 0x000fe20000001854 */
[----:B------:R-:W-:Y:S01]  /*164e0*/  FMUL.FTZ R97, R13, UR4 ;  /* 0x000000040d617c20 */ /* 0x000fe20008410000 */
[----:B------:R-:W-:Y:S01]  /*164f0*/  FMUL.FTZ R13, R4, UR4 ;  /* 0x00000004040d7c20 */ /* 0x000fe20008410000 */
[----:B------:R-:W-:Y:S01]  /*16500*/  FMUL.FTZ R4, R7, UR4 ;  /* 0x0000000407047c20 */ /* 0x000fe20008410000 */
[----:B------:R-:W-:Y:S01]  /*16510*/  FFMA.FTZ R7, R0, R20, R43 ;  /* 0x0000001400077223 */ /* 0x000fe2000001002b */
[----:B------:R3:W-:Y:S01]  /*16520*/  MUFU.TANH R51, R18 ;  /* 0x0000001200337308 */ /* 0x0007e20000002400 */
[----:B------:R-:W-:Y:S01]  /*16530*/  I2FP.F32.S32 R26, R19 ;  /* 0x00000013001a7245 */ /* 0x000fe20000201400 */
[----:B------:R-:W-:Y:S01]  /*16540*/  FMUL.FTZ R113, R113, UR4 ;  /* 0x0000000471717c20 */ /* 0x000fe20008410000 */
[C---:B------:R-:W-:Y:S01]  /*16550*/  ISETP.GE.AND P1, PT, R5.reuse, R196, PT ;  /* 0x000000c40500720c */ /* 0x040fe20003f26270 */
[----:B------:R-:W-:Y:S01]  /*16560*/  FMUL.FTZ R114, R114, UR4 ;  /* 0x0000000472727c20 */ /* 0x000fe20008410000 */
[----:B------:R-:W-:Y:S01]  /*16570*/  ISETP.GE.AND P5, PT, R5, R62, PT ;  /* 0x0000003e0500720c */ /* 0x000fe20003fa6270 */
[----:B------:R-:W-:Y:S01]  /*16580*/  FFMA.FTZ R11, R0, R26, R11 ;  /* 0x0000001a000b7223 */ /* 0x000fe2000001000b */
[----:B------:R-:W-:Y:S01]  /*16590*/  LOP3.LUT R17, R25, 0x11, RZ, 0xfc, !PT ;  /* 0x0000001119117812 */ /* 0x000fe200078efcff */
[----:B------:R4:W5:Y:S01]  /*165a0*/  MUFU.TANH R33, R22 ;  /* 0x0000001600217308 */ /* 0x0009620000002400 */
[----:B------:R-:W-:Y:S01]  /*165b0*/  FSEL R145, R27, -INF , !P3 ;  /* 0xff8000001b917808 */ /* 0x000fe20005800000 */
[----:B------:R-:W-:Y:S01]  /*165c0*/  FMUL.FTZ R112, R112, UR4 ;  /* 0x0000000470707c20 */ /* 0x000fe20008410000 */
[----:B------:R-:W-:Y:S01]  /*165d0*/  FSEL R7, R7, -INF , !P2 ;  /* 0xff80000007077808 */ /* 0x000fe20005000000 */
[----:B------:R-:W-:Y:S01]  /*165e0*/  FMUL.FTZ R95, R95, UR4 ;  /* 0x000000045f5f7c20 */ /* 0x000fe20008410000 */
[-C--:B------:R-:W-:Y:S01]  /*165f0*/  ISETP.GE.AND P3, PT, R31, R196.reuse, PT ;  /* 0x000000c41f00720c */ /* 0x080fe20003f66270 */
[----:B------:R-:W-:Y:S01]  /*16600*/  FMUL.FTZ R88, R88, UR4 ;  /* 0x0000000458587c20 */ /* 0x000fe20008410000 */
[----:B------:R-:W-:Y:S01]  /*16610*/  ISETP.GE.AND P2, PT, R19, R196, PT ;  /* 0x000000c41300720c */ /* 0x000fe20003f46270 */
[----:B------:R2:W-:Y:S01]  /*16620*/  MUFU.TANH R99, R14 ;  /* 0x0000000e00637308 */ /* 0x0005e20000002400 */
[----:B---3--:R-:W-:Y:S01]  /*16630*/  I2FP.F32.S32 R18, R5 ;  /* 0x0000000500127245 */ /* 0x008fe20000201400 */
[----:B------:R-:W-:Y:S01]  /*16640*/  FMUL.FTZ R90, R90, UR4 ;  /* 0x000000045a5a7c20 */ /* 0x000fe20008410000 */
[----:B------:R-:W-:Y:S01]  /*16650*/  I2FP.F32.S32 R32, R17 ;  /* 0x0000001100207245 */ /* 0x000fe20000201400 */
[----:B------:R-:W-:Y:S01]  /*16660*/  FMUL.FTZ R94, R94, UR4 ;  /* 0x000000045e5e7c20 */ /* 0x000fe20008410000 */
[----:B------:R-:W-:Y:S01]  /*16670*/  LOP3.LUT R35, R25, 0x28, RZ, 0xfc, !PT ;  /* 0x0000002819237812 */ /* 0x000fe200078efcff */
[----:B------:R-:W-:Y:S01]  /*16680*/  FFMA.FTZ R5, R0, R18, R111 ;  /* 0x0000001200057223 */ /* 0x000fe2000001006f */
[----:B------:R-:W-:Y:S01]  /*16690*/  FMUL.FTZ R86, R86, UR4 ;  /* 0x0000000456567c20 */ /* 0x000fe20008410000 */
[----:B------:R-:W3:Y:S01]  /*166a0*/  MUFU.TANH R21, R21 ;  /* 0x0000001500157308 */ /* 0x000ee20000002400 */
[C---:B----4-:R-:W-:Y:S01]  /*166b0*/  FFMA.FTZ R22, R0.reuse, R20, R41 ;  /* 0x0000001400167223 */ /* 0x050fe20000010029 */
[----:B------:R-:W-:Y:S01]  /*166c0*/  FFMA.FTZ R20, R0, R18, R103 ;  /* 0x0000001200147223 */ /* 0x000fe20000010067 */
[----:B------:R-:W-:Y:S01]  /*166d0*/  FSEL R5, R5, -INF , !P5 ;  /* 0xff80000005057808 */ /* 0x000fe20006800000 */
[----:B------:R-:W-:Y:S01]  /*166e0*/  FMUL.FTZ R85, R85, UR4 ;  /* 0x0000000455557c20 */ /* 0x000fe20008410000 */
[----:B------:R-:W-:Y:S01]  /*166f0*/  ISETP.GE.AND P5, PT, R17, R196, PT ;  /* 0x000000c41100720c */ /* 0x000fe20003fa6270 */
[----:B------:R-:W-:Y:S01]  /*16700*/  FMUL.FTZ R91, R91, UR4 ;  /* 0x000000045b5b7c20 */ /* 0x000fe20008410000 */
[----:B------:R-:W-:Y:S01]  /*16710*/  FSEL R22, R22, -INF , !P4 ;  /* 0xff80000016167808 */ /* 0x000fe20006000000 */
[----:B------:R4:W-:Y:S01]  /*16720*/  MUFU.TANH R103, R15 ;  /* 0x0000000f00677308 */ /* 0x0009e20000002400 */
[----:B--2---:R-:W-:Y:S01]  /*16730*/  I2FP.F32.S32 R14, R31 ;  /* 0x0000001f000e7245 */ /* 0x004fe20000201400 */
[----:B------:R-:W-:Y:S01]  /*16740*/  FMUL.FTZ R84, R84, UR4 ;  /* 0x0000000454547c20 */ /* 0x000fe20008410000 */
[----:B------:R-:W-:Y:S01]  /*16750*/  ISETP.GE.AND P4, PT, R31, R62, PT ;  /* 0x0000003e1f00720c */ /* 0x000fe20003f86270 */
[----:B------:R-:W-:Y:S01]  /*16760*/  FMUL.FTZ R87, R87, UR4 ;  /* 0x0000000457577c20 */ /* 0x000fe20008410000 */
[----:B------:R-:W-:Y:S01]  /*16770*/  LOP3.LUT R31, R25, 0x18, RZ, 0xfc, !PT ;  /* 0x00000018191f7812 */ /* 0x000fe200078efcff */
[CC--:B------:R-:W-:Y:S01]  /*16780*/  FFMA.FTZ R18, R0.reuse, R14.reuse, R109 ;  /* 0x0000000e00127223 */ /* 0x0c0fe2000001006d */
[----:B------:R-:W-:Y:S01]  /*16790*/  FFMA.FTZ R27, R0, R14, R117 ;  /* 0x0000000e001b7223 */ /* 0x000fe20000010075 */
[----:B------:R-:W-:Y:S01]  /*167a0*/  FSEL R20, R20, -INF , !P1 ;  /* 0xff80000014147808 */ /* 0x000fe20004800000 */
[----:B------:R2:W-:Y:S01]  /*167b0*/  MUFU.TANH R41, R12 ;  /* 0x0000000c00297308 */ /* 0x0005e20000002400 */
[----:B------:R-:W-:Y:S01]  /*167c0*/  FSEL R14, R11, -INF , !P2 ;  /* 0xff8000000b0e7808 */ /* 0x000fe20005000000 */
[----:B------:R-:W-:Y:S01]  /*167d0*/  FMUL.FTZ R75, R75, UR4 ;  /* 0x000000044b4b7c20 */ /* 0x000fe20008410000 */
[----:B------:R-:W-:Y:S01]  /*167e0*/  FSEL R18, R18, -INF , !P3 ;  /* 0xff80000012127808 */ /* 0x000fe20005800000 */
[----:B------:R-:W-:Y:S01]  /*167f0*/  FMUL.FTZ R72, R72, UR4 ;  /* 0x0000000448487c20 */ /* 0x000fe20008410000 */
[----:B------:R-:W-:Y:S01]  /*16800*/  ISETP.GE.AND P1, PT, R19, R62, PT ;  /* 0x0000003e1300720c */ /* 0x000fe20003f26270 */
[C---:B------:R-:W-:Y:S01]  /*16810*/  FFMA.FTZ R19, R0.reuse, R26, R57 ;  /* 0x0000001a00137223 */ /* 0x040fe20000010039 */
[----:B------:R-:W-:Y:S01]  /*16820*/  ISETP.GE.AND P3, PT, R17, R62, PT ;  /* 0x0000003e1100720c */ /* 0x000fe20003f66270 */
[----:B-1----:R-:W-:Y:S01]  /*16830*/  FFMA.FTZ R17, R0, R32, R59 ;  /* 0x0000002000117223 */ /* 0x002fe2000001003b */
[----:B----4-:R-:W-:Y:S01]  /*16840*/  LOP3.LUT R15, R25, 0x19, RZ, 0xfc, !PT ;  /* 0x00000019190f7812 */ /* 0x010fe200078efcff */
[----:B------:R1:W-:Y:S01]  /*16850*/  MUFU.TANH R59, R4 ;  /* 0x00000004003b7308 */ /* 0x0003e20000002400 */
[----:B------:R-:W-:Y:S01]  /*16860*/  I2FP.F32.S32 R11, R31 ;  /* 0x0000001f000b7245 */ /* 0x000fe20000201400 */
[----:B------:R-:W-:Y:S01]  /*16870*/  FMUL.FTZ R26, R89, UR4 ;  /* 0x00000004591a7c20 */ /* 0x000fe20008410000 */
[----:B------:R-:W-:Y:S01]  /*16880*/  FSEL R27, R27, -INF , !P4 ;  /* 0xff8000001b1b7808 */ /* 0x000fe20006000000 */
[----:B------:R-:W-:Y:S01]  /*16890*/  FMUL.FTZ R73, R73, UR4 ;  /* 0x0000000449497c20 */ /* 0x000fe20008410000 */
[----:B------:R-:W-:Y:S01]  /*168a0*/  ISETP.GE.AND P4, PT, R31, R196, PT ;  /* 0x000000c41f00720c */ /* 0x000fe20003f86270 */
[----:B------:R-:W-:Y:S01]  /*168b0*/  FMUL.FTZ R74, R74, UR4 ;  /* 0x000000044a4a7c20 */ /* 0x000fe20008410000 */
[----:B--2---:R-:W-:Y:S01]  /*168c0*/  FFMA.FTZ R12, R0, R32, R119 ;  /* 0x00000020000c7223 */ /* 0x004fe20000010077 */
[----:B------:R2:W-:Y:S01]  /*168d0*/  MUFU.TANH R93, R6 ;  /* 0x00000006005d7308 */ /* 0x0005e20000002400 */
[----:B------:R-:W-:-:S02]  /*168e0*/  FSEL R19, R19, -INF , !P1 ;  /* 0xff80000013137808 */ /* 0x000fc40004800000 */
[C---:B------:R-:W-:Y:S02]  /*168f0*/  ISETP.GE.AND P1, PT, R15.reuse, R196, PT ;  /* 0x000000c40f00720c */ /* 0x040fe40003f26270 */
[----:B------:R-:W-:Y:S02]  /*16900*/  FSEL R12, R12, -INF , !P5 ;  /* 0xff8000000c0c7808 */ /* 0x000fe40006800000 */
[-C--:B------:R-:W-:Y:S01]  /*16910*/  ISETP.GE.AND P5, PT, R15, R62.reuse, PT ;  /* 0x0000003e0f00720c */ /* 0x080fe20003fa6270 */
[----:B------:R4:W-:Y:S01]  /*16920*/  MUFU.TANH R43, R13 ;  /* 0x0000000d002b7308 */ /* 0x0009e20000002400 */
[----:B-1----:R-:W-:Y:S01]  /*16930*/  I2FP.F32.S32 R4, R15 ;  /* 0x0000000f00047245 */ /* 0x002fe20000201400 */
[CC--:B------:R-:W-:Y:S01]  /*16940*/  FFMA.FTZ R15, R0.reuse, R11.reuse, R67 ;  /* 0x0000000b000f7223 */ /* 0x0c0fe20000010043 */
[----:B------:R-:W-:Y:S02]  /*16950*/  ISETP.GE.AND P2, PT, R31, R62, PT ;  /* 0x0000003e1f00720c */ /* 0x000fe40003f46270 */
[----:B------:R-:W-:Y:S01]  /*16960*/  FSEL R17, R17, -INF , !P3 ;  /* 0xff80000011117808 */ /* 0x000fe20005800000 */
[C---:B------:R-:W-:Y:S01]  /*16970*/  FFMA.FTZ R45, R0.reuse, R4, R45 ;  /* 0x00000004002d7223 */ /* 0x040fe2000001002d */
[----:B------:R-:W-:Y:S01]  /*16980*/  FSEL R15, R15, -INF , !P2 ;  /* 0xff8000000f0f7808 */ /* 0x000fe20005000000 */
[----:B------:R1:W3:Y:S01]  /*16990*/  MUFU.TANH R49, R16 ;  /* 0x0000001000317308 */ /* 0x0002e20000002400 */
[----:B--2---:R-:W-:Y:S01]  /*169a0*/  FFMA.FTZ R6, R0, R11, R65 ;  /* 0x0000000b00067223 */ /* 0x004fe20000010041 */
[----:B------:R-:W-:-:S02]  /*169b0*/  LOP3.LUT R11, R25, 0x21, RZ, 0xfc, !PT ;  /* 0x00000021190b7812 */ /* 0x000fc400078efcff */
[----:B------:R-:W-:Y:S02]  /*169c0*/  LOP3.LUT R31, R25, 0x29, RZ, 0xfc, !PT ;  /* 0x00000029191f7812 */ /* 0x000fe400078efcff */
[----:B------:R-:W-:Y:S02]  /*169d0*/  FSEL R6, R6, -INF , !P4 ;  /* 0xff80000006067808 */ /* 0x000fe40006000000 */
[-C--:B------:R-:W-:Y:S01]  /*169e0*/  ISETP.GE.AND P2, PT, R11, R196.reuse, PT ;  /* 0x000000c40b00720c */ /* 0x080fe20003f46270 */
[----:B------:R-:W-:Y:S01]  /*169f0*/  MUFU.TANH R53, R53 ;  /* 0x0000003500357308 */ /* 0x000fe20000002400 */
[----:B----4-:R-:W-:Y:S02]  /*16a00*/  LOP3.LUT R13, R25, 0x20, RZ, 0xfc, !PT ;  /* 0x00000020190d7812 */ /* 0x010fe400078efcff */
[----:B------:R-:W-:Y:S02]  /*16a10*/  I2FP.F32.S32 R34, R31 ;  /* 0x0000001f00227245 */ /* 0x000fe40000201400 */
[----:B------:R-:W-:-:S02]  /*16a20*/  ISETP.GE.AND P3, PT, R13, R196, PT ;  /* 0x000000c40d00720c */ /* 0x000fc40003f66270 */
[----:B------:R-:W-:Y:S01]  /*16a30*/  ISETP.GE.AND P4, PT, R13, R62, PT ;  /* 0x0000003e0d00720c */ /* 0x000fe20003f86270 */
[----:B------:R-:W2:Y:S01]  /*16a40*/  MUFU.TANH R97, R97 ;  /* 0x0000006100617308 */ /* 0x000ea20000002400 */
[----:B------:R-:W-:Y:S01]  /*16a50*/  I2FP.F32.S32 R32, R13 ;  /* 0x0000000d00207245 */ /* 0x000fe20000201400 */
[----:B------:R-:W-:Y:S01]  /*16a60*/  FFMA.FTZ R13, R0, R4, R47 ;  /* 0x00000004000d7223 */ /* 0x000fe2000001002f */
[----:B------:R-:W-:Y:S01]  /*16a70*/  FSEL R4, R45, -INF , !P1 ;  /* 0xff8000002d047808 */ /* 0x000fe20004800000 */
[----:B-1----:R-:W-:Y:S01]  /*16a80*/  FMUL.FTZ R16, R42, UR4 ;  /* 0x000000042a107c20 */ /* 0x002fe20008410000 */
[----:B------:R-:W-:Y:S01]  /*16a90*/  ISETP.GE.AND P1, PT, R11, R62, PT ;  /* 0x0000003e0b00720c */ /* 0x000fe20003f26270 */
[CC--:B------:R-:W-:Y:S01]  /*16aa0*/  FFMA.FTZ R38, R0.reuse, R32.reuse, R37 ;  /* 0x0000002000267223 */ /* 0x0c0fe20000010025 */
[----:B------:R-:W-:Y:S01]  /*16ab0*/  I2FP.F32.S32 R11, R11 ;  /* 0x0000000b000b7245 */ /* 0x000fe20000201400 */
[C---:B-----5:R-:W-:Y:S01]  /*16ac0*/  FFMA.FTZ R33, R0.reuse, R32, R33 ;  /* 0x0000002000217223 */ /* 0x060fe20000010021 */
[----:B------:R-:W-:Y:S01]  /*16ad0*/  I2FP.F32.S32 R32, R35 ;  /* 0x0000002300207245 */ /* 0x000fe20000201400 */
[----:B------:R-:W1:Y:S01]  /*16ae0*/  MUFU.TANH R65, R113 ;  /* 0x0000007100417308 */ /* 0x000e620000002400 */
[----:B------:R-:W-:Y:S01]  /*16af0*/  FSEL R13, R13, -INF , !P5 ;  /* 0xff8000000d0d7808 */ /* 0x000fe20006800000 */
[----:B---3--:R-:W-:Y:S01]  /*16b00*/  FFMA.FTZ R36, R0, R11, R21 ;  /* 0x0000000b00247223 */ /* 0x008fe20000010015 */
[----:B------:R-:W-:-:S02]  /*16b10*/  FSEL R38, R38, -INF , !P3 ;  /* 0xff80000026267808 */ /* 0x000fc40005800000 */
[C---:B------:R-:W-:Y:S02]  /*16b20*/  ISETP.GE.AND P5, PT, R35.reuse, R196, PT ;  /* 0x000000c42300720c */ /* 0x040fe40003fa6270 */
[----:B------:R-:W-:Y:S01]  /*16b30*/  ISETP.GE.AND P3, PT, R35, R62, PT ;  /* 0x0000003e2300720c */ /* 0x000fe20003f66270 */
[----:B------:R3:W-:Y:S01]  /*16b40*/  MUFU.TANH R21, R24 ;  /* 0x0000001800157308 */ /* 0x0007e20000002400 */
[----:B------:R-:W-:Y:S01]  /*16b50*/  FSEL R35, R33, -INF , !P4 ;  /* 0xff80000021237808 */ /* 0x000fe20006000000 */
[----:B------:R-:W-:Y:S01]  /*16b60*/  FFMA.FTZ R33, R0, R11, R39 ;  /* 0x0000000b00217223 */ /* 0x000fe20000010027 */
[----:B------:R-:W-:Y:S01]  /*16b70*/  FSEL R36, R36, -INF , !P2 ;  /* 0xff80000024247808 */ /* 0x000fe20005000000 */
[C---:B------:R-:W-:Y:S01]  /*16b80*/  FFMA.FTZ R11, R0.reuse, R34, R105 ;  /* 0x00000022000b7223 */ /* 0x040fe20000010069 */
[C---:B------:R-:W-:Y:S02]  /*16b90*/  ISETP.GE.AND P4, PT, R31.reuse, R196, PT ;  /* 0x000000c41f00720c */ /* 0x040fe40003f86270 */
[----:B------:R-:W-:Y:S01]  /*16ba0*/  ISETP.GE.AND P2, PT, R31, R62, PT ;  /* 0x0000003e1f00720c */ /* 0x000fe20003f46270 */
[----:B------:R-:W-:Y:S01]  /*16bb0*/  FFMA.FTZ R31, R0, R32, R51 ;  /* 0x00000020001f7223 */ /* 0x000fe20000010033 */
[C---:B------:R-:W-:Y:S01]  /*16bc0*/  LOP3.LUT R51, R25.reuse, 0x30, RZ, 0xfc, !PT ;  /* 0x0000003019337812 */ /* 0x040fe200078efcff */
[----:B------:R-:W-:Y:S01]  /*16bd0*/  MUFU.TANH R89, R114 ;  /* 0x0000007200597308 */ /* 0x000fe20000002400 */
[----:B------:R-:W-:-:S02]  /*16be0*/  LOP3.LUT R39, R25, 0x31, RZ, 0xfc, !PT ;  /* 0x0000003119277812 */ /* 0x000fc400078efcff */
[----:B------:R-:W-:Y:S02]  /*16bf0*/  FSEL R33, R33, -INF , !P1 ;  /* 0xff80000021217808 */ /* 0x000fe40004800000 */
[----:B------:R-:W-:Y:S01]  /*16c00*/  I2FP.F32.S32 R40, R39 ;  /* 0x0000002700287245 */ /* 0x000fe20000201400 */
[C---:B---3--:R-:W-:Y:S01]  /*16c10*/  FFMA.FTZ R24, R0.reuse, R32, R49 ;  /* 0x0000002000187223 */ /* 0x048fe20000010031 */
[C---:B------:R-:W-:Y:S01]  /*16c20*/  FFMA.FTZ R32, R0.reuse, R34, R55 ;  /* 0x0000002200207223 */ /* 0x040fe20000010037 */
[----:B------:R-:W3:Y:S01]  /*16c30*/  MUFU.TANH R115, R115 ;  /* 0x0000007300737308 */ /* 0x000ee20000002400 */
[----:B------:R-:W-:Y:S01]  /*16c40*/  LOP3.LUT R55, R25, 0x39, RZ, 0xfc, !PT ;  /* 0x0000003919377812 */ /* 0x000fe200078efcff */
[-C--:B--2---:R-:W-:Y:S01]  /*16c50*/  FFMA.FTZ R97, R0, R40.reuse, R97 ;  /* 0x0000002800617223 */ /* 0x084fe20000010061 */
[----:B------:R-:W-:Y:S01]  /*16c60*/  FSEL R34, R24, -INF , !P5 ;  /* 0xff80000018227808 */ /* 0x000fe20006800000 */
[----:B------:R-:W-:Y:S01]  /*16c70*/  FFMA.FTZ R103, R0, R40, R103 ;  /* 0x0000002800677223 */ /* 0x000fe20000010067 */
[----:B------:R-:W-:-:S02]  /*16c80*/  I2FP.F32.S32 R24, R51 ;  /* 0x0000003300187245 */ /* 0x000fc40000201400 */
[----:B------:R-:W-:Y:S01]  /*16c90*/  LOP3.LUT R49, R25, 0x38, RZ, 0xfc, !PT ;  /* 0x0000003819317812 */ /* 0x000fe200078efcff */
[----:B------:R-:W2:Y:S01]  /*16ca0*/  MUFU.TANH R37, R92 ;  /* 0x0000005c00257308 */ /* 0x000ea20000002400 */
[C---:B------:R-:W-:Y:S01]  /*16cb0*/  ISETP.GE.AND P1, PT, R51.reuse, R196, PT ;  /* 0x000000c43300720c */ /* 0x040fe20003f26270 */
[CC--:B------:R-:W-:Y:S01]  /*16cc0*/  FFMA.FTZ R42, R0.reuse, R24.reuse, R53 ;  /* 0x00000018002a7223 */ /* 0x0c0fe20000010035 */
[C---:B------:R-:W-:Y:S01]  /*16cd0*/  FFMA.FTZ R99, R0.reuse, R24, R99 ;  /* 0x0000001800637223 */ /* 0x040fe20000010063 */
[----:B------:R-:W-:Y:S02]  /*16ce0*/  I2FP.F32.S32 R24, R55 ;  /* 0x0000003700187245 */ /* 0x000fe40000201400 */
[----:B------:R-:W-:Y:S02]  /*16cf0*/  ISETP.GE.AND P5, PT, R51, R62, PT ;  /* 0x0000003e3300720c */ /* 0x000fe40003fa6270 */
[----:B------:R-:W-:Y:S01]  /*16d00*/  MUFU.TANH R57, R112 ;  /* 0x0000007000397308 */ /* 0x000fe20000002400 */
[----:B------:R-:W-:Y:S01]  /*16d10*/  I2FP.F32.S32 R44, R49 ;  /* 0x00000031002c7245 */ /* 0x000fe20000201400 */
[CC--:B------:R-:W-:Y:S01]  /*16d20*/  FFMA.FTZ R41, R0.reuse, R24.reuse, R41 ;  /* 0x0000001800297223 */ /* 0x0c0fe20000010029 */
[----:B------:R-:W-:Y:S01]  /*16d30*/  FSEL R31, R31, -INF , !P3 ;  /* 0xff8000001f1f7808 */ /* 0x000fe20005800000 */
[C---:B------:R-:W-:Y:S01]  /*16d40*/  FFMA.FTZ R59, R0.reuse, R24, R59 ;  /* 0x00000018003b7223 */ /* 0x040fe2000001003b */
[----:B------:R-:W-:Y:S01]  /*16d50*/  ISETP.GE.AND P3, PT, R39, R196, PT ;  /* 0x000000c42700720c */ /* 0x000fe20003f66270 */
[-C--:B------:R-:W-:Y:S01]  /*16d60*/  FFMA.FTZ R40, R0, R44.reuse, R43 ;  /* 0x0000002c00287223 */ /* 0x080fe2000001002b */
[----:B------:R-:W-:Y:S01]  /*16d70*/  FSEL R11, R11, -INF , !P2 ;  /* 0xff8000000b0b7808 */ /* 0x000fe20005000000 */
[----:B------:R-:W-:Y:S01]  /*16d80*/  MUFU.TANH R95, R95 ;  /* 0x0000005f005f7308 */ /* 0x000fe20000002400 */
[----:B------:R-:W-:Y:S01]  /*16d90*/  FSEL R42, R42, -INF , !P1 ;  /* 0xff8000002a2a7808 */ /* 0x000fe20004800000 */
[----:B------:R-:W-:Y:S01]  /*16da0*/  FFMA.FTZ R93, R0, R44, R93 ;  /* 0x0000002c005d7223 */ /* 0x000fe2000001005d */
[----:B------:R-:W-:-:S02]  /*16db0*/  LOP3.LUT R53, R25, 0x40, RZ, 0xfc, !PT ;  /* 0x0000004019357812 */ /* 0x000fc400078efcff */
[C---:B------:R-:W-:Y:S02]  /*16dc0*/  LOP3.LUT R51, R25.reuse, 0x41, RZ, 0xfc, !PT ;  /* 0x0000004119337812 */ /* 0x040fe400078efcff */
[----:B------:R-:W-:Y:S01]  /*16dd0*/  LOP3.LUT R67, R25, 0x48, RZ, 0xfc, !PT ;  /* 0x0000004819437812 */ /* 0x000fe200078efcff */
[----:B------:R-:W-:Y:S01]  /*16de0*/  MUFU.TANH R47, R88 ;  /* 0x00000058002f7308 */ /* 0x000fe20000002400 */
[----:B------:R-:W-:Y:S02]  /*16df0*/  FSEL R32, R32, -INF , !P4 ;  /* 0xff80000020207808 */ /* 0x000fe40006000000 */
[C---:B------:R-:W-:Y:S02]  /*16e00*/  ISETP.GE.AND P2, PT, R49.reuse, R196, PT ;  /* 0x000000c43100720c */ /* 0x040fe40003f46270 */
[-C--:B------:R-:W-:Y:S02]  /*16e10*/  ISETP.GE.AND P1, PT, R49, R62.reuse, PT ;  /* 0x0000003e3100720c */ /* 0x080fe40003f26270 */
[----:B------:R-:W-:Y:S01]  /*16e20*/  ISETP.GE.AND P4, PT, R39, R62, PT ;  /* 0x0000003e2700720c */ /* 0x000fe20003f86270 */
[----:B------:R-:W-:Y:S01]  /*16e30*/  MUFU.TANH R49, R90 ;  /* 0x0000005a00317308 */ /* 0x000fe20000002400 */
[----:B------:R-:W-:-:S02]  /*16e40*/  FSEL R187, R99, -INF , !P5 ;  /* 0xff80000063bb7808 */ /* 0x000fc40006800000 */
[----:B------:R-:W-:Y:S02]  /*16e50*/  ISETP.GE.AND P5, PT, R55, R196, PT ;  /* 0x000000c43700720c */ /* 0x000fe40003fa6270 */
[----:B------:R-:W-:Y:S02]  /*16e60*/  FSEL R184, R97, -INF , !P3 ;  /* 0xff80000061b87808 */ /* 0x000fe40005800000 */
[----:B------:R-:W-:Y:S01]  /*16e70*/  I2FP.F32.S32 R44, R51 ;  /* 0x00000033002c7245 */ /* 0x000fe20000201400 */
[----:B------:R-:W4:Y:S01]  /*16e80*/  MUFU.TANH R45, R94 ;  /* 0x0000005e002d7308 */ /* 0x000f220000002400 */
[----:B------:R-:W-:Y:S02]  /*16e90*/  I2FP.F32.S32 R24, R67 ;  /* 0x0000004300187245 */ /* 0x000fe40000201400 */
[----:B------:R-:W-:Y:S01]  /*16ea0*/  ISETP.GE.AND P3, PT, R55, R62, PT ;  /* 0x0000003e3700720c */ /* 0x000fe20003f66270 */
[CC--:B-1----:R-:W-:Y:S01]  /*16eb0*/  FFMA.FTZ R65, R0.reuse, R44.reuse, R65 ;  /* 0x0000002c00417223 */ /* 0x0c2fe20000010041 */
[----:B------:R-:W-:Y:S01]  /*16ec0*/  FSEL R150, R41, -INF , !P5 ;  /* 0xff80000029967808 */ /* 0x000fe20006800000 */
[----:B---3--:R-:W-:Y:S01]  /*16ed0*/  FFMA.FTZ R115, R0, R44, R115 ;  /* 0x0000002c00737223 */ /* 0x008fe20000010073 */
[----:B------:R-:W-:Y:S01]  /*16ee0*/  FSEL R185, R103, -INF , !P4 ;  /* 0xff80000067b97808 */ /* 0x000fe20006000000 */
[----:B------:R1:W3:Y:S01]  /*16ef0*/  MUFU.TANH R39, R26 ;  /* 0x0000001a00277308 */ /* 0x0002e20000002400 */
[----:B------:R-:W-:Y:S01]  /*16f00*/  FSEL R40, R40, -INF , !P2 ;  /* 0xff80000028287808 */ /* 0x000fe20005000000 */
[----:B--2---:R-:W-:Y:S01]  /*16f10*/  FFMA.FTZ R37, R0, R24, R37 ;  /* 0x0000001800257223 */ /* 0x004fe20000010025 */
[----:B------:R-:W-:-:S02]  /*16f20*/  ISETP.GE.AND P4, PT, R53, R196, PT ;  /* 0x000000c43500720c */ /* 0x000fc40003f86270 */
[----:B------:R-:W-:Y:S02]  /*16f30*/  ISETP.GE.AND P2, PT, R53, R62, PT ;  /* 0x0000003e3500720c */ /* 0x000fe40003f46270 */
[----:B------:R-:W-:Y:S01]  /*16f40*/  FSEL R167, R93, -INF , !P1 ;  /* 0xff8000005da77808 */ /* 0x000fe20004800000 */
[----:B------:R-:W2:Y:S01]  /*16f50*/  MUFU.TANH R41, R86 ;  /* 0x0000005600297308 */ /* 0x000ea20000002400 */
[----:B------:R-:W-:Y:S01]  /*16f60*/  FSEL R165, R59, -INF , !P3 ;  /* 0xff8000003ba57808 */ /* 0x000fe20005800000 */
[----:B----4-:R-:W-:Y:S01]  /*16f70*/  FFMA.FTZ R181, R0, R24, R45 ;  /* 0x0000001800b57223 */ /* 0x010fe2000001002d */
[C---:B------:R-:W-:Y:S02]  /*16f80*/  ISETP.GE.AND P1, PT, R51.reuse, R196, PT ;  /* 0x000000c43300720c */ /* 0x040fe40003f26270 */
[----:B------:R-:W-:Y:S02]  /*16f90*/  ISETP.GE.AND P5, PT, R51, R62, PT ;  /* 0x0000003e3300720c */ /* 0x000fe40003fa6270 */
[----:B------:R-:W-:Y:S01]  /*16fa0*/  LOP3.LUT R55, R25, 0x49, RZ, 0xfc, !PT ;  /* 0x0000004919377812 */ /* 0x000fe200078efcff */
[----:B------:R-:W-:Y:S01]  /*16fb0*/  MUFU.TANH R85, R85 ;  /* 0x0000005500557308 */ /* 0x000fe20000002400 */
[----:B-1----:R-:W-:-:S02]  /*16fc0*/  I2FP.F32.S32 R26, R53 ;  /* 0x00000035001a7245 */ /* 0x002fc40000201400 */
[----:B------:R-:W-:Y:S02]  /*16fd0*/  LOP3.LUT R53, R25, 0x50, RZ, 0xfc, !PT ;  /* 0x0000005019357812 */ /* 0x000fe400078efcff */
[----:B------:R-:W-:Y:S01]  /*16fe0*/  ISETP.GE.AND P3, PT, R67, R196, PT ;  /* 0x000000c44300720c */ /* 0x000fe20003f66270 */
[CC--:B------:R-:W-:Y:S01]  /*16ff0*/  FFMA.FTZ R89, R0.reuse, R26.reuse, R89 ;  /* 0x0000001a00597223 */ /* 0x0c0fe20000010059 */
[C---:B------:R-:W-:Y:S01]  /*17000*/  FFMA.FTZ R57, R0.reuse, R26, R57 ;  /* 0x0000001a00397223 */ /* 0x040fe20000010039 */
[----:B------:R-:W-:Y:S01]  /*17010*/  FSEL R170, R65, -INF , !P1 ;  /* 0xff80000041aa7808 */ /* 0x000fe20004800000 */
[----:B------:R-:W1:Y:S01]  /*17020*/  MUFU.TANH R91, R91 ;  /* 0x0000005b005b7308 */ /* 0x000e620000002400 */
[----:B------:R-:W-:Y:S02]  /*17030*/  I2FP.F32.S32 R26, R55 ;  /* 0x00000037001a7245 */ /* 0x000fe40000201400 */
[----:B------:R-:W-:Y:S02]  /*17040*/  FSEL R183, R89, -INF , !P2 ;  /* 0xff80000059b77808 */ /* 0x000fe40005000000 */
[----:B------:R-:W-:Y:S01]  /*17050*/  FSEL R175, R115, -INF , !P5 ;  /* 0xff80000073af7808 */ /* 0x000fe20006800000 */
[CC--:B------:R-:W-:Y:S01]  /*17060*/  FFMA.FTZ R21, R0.reuse, R26.reuse, R21 ;  /* 0x0000001a00157223 */ /* 0x0c0fe20000010015 */
[----:B------:R-:W-:Y:S01]  /*17070*/  FSEL R166, R37, -INF , !P3 ;  /* 0xff80000025a67808 */ /* 0x000fe20005800000 */
[----:B------:R-:W4:Y:S01]  /*17080*/  MUFU.TANH R43, R84 ;  /* 0x00000054002b7308 */ /* 0x000f220000002400 */
[----:B------:R-:W-:Y:S01]  /*17090*/  I2FP.F32.S32 R44, R53 ;  /* 0x00000035002c7245 */ /* 0x000fe20000201400 */
[----:B------:R-:W-:Y:S01]  /*170a0*/  FFMA.FTZ R95, R0, R26, R95 ;  /* 0x0000001a005f7223 */ /* 0x000fe2000001005f */
[----:B------:R-:W-:-:S02]  /*170b0*/  ISETP.GE.AND P2, PT, R55, R196, PT ;  /* 0x000000c43700720c */ /* 0x000fc40003f46270 */
[----:B------:R-:W-:Y:S01]  /*170c0*/  ISETP.GE.AND P1, PT, R55, R62, PT ;  /* 0x0000003e3700720c */ /* 0x000fe20003f26270 */
[C---:B------:R-:W-:Y:S01]  /*170d0*/  FFMA.FTZ R47, R0.reuse, R44, R47 ;  /* 0x0000002c002f7223 */ /* 0x040fe2000001002f */
[C---:B------:R-:W-:Y:S01]  /*170e0*/  ISETP.GE.AND P5, PT, R53.reuse, R196, PT ;  /* 0x000000c43500720c */ /* 0x040fe20003fa6270 */
[----:B------:R-:W5:Y:S01]  /*170f0*/  MUFU.TANH R87, R87 ;  /* 0x0000005700577308 */ /* 0x000f620000002400 */
[----:B------:R-:W-:Y:S01]  /*17100*/  ISETP.GE.AND P3, PT, R53, R62, PT ;  /* 0x0000003e3500720c */ /* 0x000fe20003f66270 */
[----:B------:R-:W-:Y:S01]  /*17110*/  FFMA.FTZ R49, R0, R44, R49 ;  /* 0x0000002c00317223 */ /* 0x000fe20000010031 */
[C---:B------:R-:W-:Y:S02]  /*17120*/  LOP3.LUT R55, R25.reuse, 0x51, RZ, 0xfc, !PT ;  /* 0x0000005119377812 */ /* 0x040fe400078efcff */
[----:B------:R-:W-:Y:S02]  /*17130*/  LOP3.LUT R53, R25, 0x58, RZ, 0xfc, !PT ;  /* 0x0000005819357812 */ /* 0x000fe400078efcff */
[----:B------:R-:W-:Y:S01]  /*17140*/  FSEL R182, R57, -INF , !P4 ;  /* 0xff80000039b67808 */ /* 0x000fe20006000000 */
[----:B------:R-:W5:Y:S01]  /*17150*/  MUFU.TANH R51, R80 ;  /* 0x0000005000337308 */ /* 0x000f620000002400 */
[----:B------:R-:W-:-:S02]  /*17160*/  I2FP.F32.S32 R44, R55 ;  /* 0x00000037002c7245 */ /* 0x000fc40000201400 */
[----:B------:R-:W-:Y:S02]  /*17170*/  I2FP.F32.S32 R26, R53 ;  /* 0x00000035001a7245 */ /* 0x000fe40000201400 */
[----:B------:R-:W-:Y:S01]  /*17180*/  ISETP.GE.AND P4, PT, R67, R62, PT ;  /* 0x0000003e4300720c */ /* 0x000fe20003f86270 */
[C---:B---3--:R-:W-:Y:S01]  /*17190*/  FFMA.FTZ R39, R0.reuse, R44, R39 ;  /* 0x0000002c00277223 */ /* 0x048fe20000010027 */
[----:B------:R-:W-:Y:S01]  /*171a0*/  LOP3.LUT R45, R25, 0x59, RZ, 0xfc, !PT ;  /* 0x00000059192d7812 */ /* 0x000fe200078efcff */
[----:B------:R-:W3:Y:S01]  /*171b0*/  MUFU.TANH R37, R82 ;  /* 0x0000005200257308 */ /* 0x000ee20000002400 */
[----:B------:R-:W-:Y:S01]  /*171c0*/  FSEL R168, R21, -INF , !P2 ;  /* 0xff80000015a87808 */ /* 0x000fe20005000000 */
[C---:B--2---:R-:W-:Y:S01]  /*171d0*/  FFMA.FTZ R171, R0.reuse, R26, R41 ;  /* 0x0000001a00ab7223 */ /* 0x044fe20000010029 */
[----:B------:R-:W-:Y:S01]  /*171e0*/  FSEL R181, R181, -INF , !P4 ;  /* 0xff800000b5b57808 */ /* 0x000fe20006000000 */
[C---:B-1----:R-:W-:Y:S01]  /*171f0*/  FFMA.FTZ R91, R0.reuse, R44, R91 ;  /* 0x0000002c005b7223 */ /* 0x042fe2000001005b */
[----:B------:R-:W-:Y:S01]  /*17200*/  ISETP.GE.AND P4, PT, R55, R196, PT ;  /* 0x000000c43700720c */ /* 0x000fe20003f86270 */
[----:B----4-:R-:W-:Y:S01]  /*17210*/  FFMA.FTZ R174, R0, R26, R43 ;  /* 0x0000001a00ae7223 */ /* 0x010fe2000001002b */
[----:B------:R-:W-:Y:S01]  /*17220*/  I2FP.F32.S32 R24, R45 ;  /* 0x0000002d00187245 */ /* 0x000fe20000201400 */
[----:B------:R-:W-:Y:S01]  /*17230*/  MUFU.TANH R21, R76 ;  /* 0x0000004c00157308 */ /* 0x000fe20000002400 */
[----:B------:R-:W-:-:S02]  /*17240*/  FSEL R178, R39, -INF , !P4 ;  /* 0xff80000027b27808 */ /* 0x000fc40006000000 */
[----:B------:R-:W-:Y:S01]  /*17250*/  FSEL R180, R47, -INF , !P5 ;  /* 0xff8000002fb47808 */ /* 0x000fe20006800000 */
[CC--:B------:R-:W-:Y:S01]  /*17260*/  FFMA.FTZ R85, R0.reuse, R24.reuse, R85 ;  /* 0x0000001800557223 */ /* 0x0c0fe20000010055 */
[----:B------:R-:W-:Y:S01]  /*17270*/  FSEL R177, R49, -INF , !P3 ;  /* 0xff80000031b17808 */ /* 0x000fe20005800000 */
[----:B-----5:R-:W-:Y:S01]  /*17280*/  FFMA.FTZ R87, R0, R24, R87 ;  /* 0x0000001800577223 */ /* 0x020fe20000010057 */
[----:B------:R-:W-:Y:S01]  /*17290*/  LOP3.LUT R39, R25, 0x60, RZ, 0xfc, !PT ;  /* 0x0000006019277812 */ /* 0x000fe200078efcff */
[----:B------:R-:W-:Y:S01]  /*172a0*/  MUFU.TANH R41, R78 ;  /* 0x0000004e00297308 */ /* 0x000fe20000002400 */
[----:B------:R-:W-:Y:S02]  /*172b0*/  FSEL R179, R95, -INF , !P1 ;  /* 0xff8000005fb37808 */ /* 0x000fe40004800000 */
[----:B------:R-:W-:Y:S02]  /*172c0*/  ISETP.GE.AND P5, PT, R53, R62, PT ;  /* 0x0000003e3500720c */ /* 0x000fe40003fa6270 */
[----:B------:R-:W-:-:S02]  /*172d0*/  ISETP.GE.AND P3, PT, R45, R196, PT ;  /* 0x000000c42d00720c */ /* 0x000fc40003f66270 */
[-C--:B------:R-:W-:Y:S01]  /*172e0*/  ISETP.GE.AND P4, PT, R45, R62.reuse, PT ;  /* 0x0000003e2d00720c */ /* 0x080fe20003f86270 */
[----:B------:R-:W-:Y:S01]  /*172f0*/  MUFU.TANH R77, R77 ;  /* 0x0000004d004d7308 */ /* 0x000fe20000002400 */
[----:B------:R-:W-:Y:S02]  /*17300*/  ISETP.GE.AND P2, PT, R55, R62, PT ;  /* 0x0000003e3700720c */ /* 0x000fe40003f46270 */
[----:B------:R-:W-:Y:S02]  /*17310*/  ISETP.GE.AND P1, PT, R53, R196, PT ;  /* 0x000000c43500720c */ /* 0x000fe40003f26270 */
[C---:B------:R-:W-:Y:S02]  /*17320*/  LOP3.LUT R45, R25.reuse, 0x61, RZ, 0xfc, !PT ;  /* 0x00000061192d7812 */ /* 0x040fe400078efcff */
[----:B------:R-:W-:Y:S01]  /*17330*/  LOP3.LUT R43, R25, 0x68, RZ, 0xfc, !PT ;  /* 0x00000068192b7812 */ /* 0x000fe200078efcff */
[----:B------:R-:W1:Y:S01]  /*17340*/  MUFU.TANH R81, R81 ;  /* 0x0000005100517308 */ /* 0x000e620000002400 */
[----:B------:R-:W-:-:S02]  /*17350*/  I2FP.F32.S32 R24, R39 ;  /* 0x0000002700187245 */ /* 0x000fc40000201400 */
[----:B------:R-:W-:Y:S02]  /*17360*/  FSEL R171, R171, -INF , !P5 ;  /* 0xff800000abab7808 */ /* 0x000fe40006800000 */
[----:B------:R-:W-:Y:S01]  /*17370*/  FSEL R172, R85, -INF , !P3 ;  /* 0xff80000055ac7808 */ /* 0x000fe20005800000 */
[-C--:B------:R-:W-:Y:S01]  /*17380*/  FFMA.FTZ R51, R0, R24.reuse, R51 ;  /* 0x0000001800337223 */ /* 0x080fe20000010033 */
[----:B------:R-:W-:Y:S01]  /*17390*/  FSEL R173, R91, -INF , !P2 ;  /* 0xff8000005bad7808 */ /* 0x000fe20005000000 */
[----:B------:R-:W2:Y:S01]  /*173a0*/  MUFU.TANH R83, R83 ;  /* 0x0000005300537308 */ /* 0x000ea20000002400 */
[----:B------:R-:W-:Y:S01]  /*173b0*/  FSEL R174, R174, -INF , !P1 ;  /* 0xff800000aeae7808 */ /* 0x000fe20004800000 */
[----:B---3--:R-:W-:Y:S01]  /*173c0*/  FFMA.FTZ R37, R0, R24, R37 ;  /* 0x0000001800257223 */ /* 0x008fe20000010025 */
[C---:B------:R-:W-:Y:S02]  /*173d0*/  ISETP.GE.AND P5, PT, R45.reuse, R196, PT ;  /* 0x000000c42d00720c */ /* 0x040fe40003fa6270 */
[----:B------:R-:W-:-:S02]  /*173e0*/  ISETP.GE.AND P3, PT, R45, R62, PT ;  /* 0x0000003e2d00720c */ /* 0x000fc40003f66270 */
[----:B------:R-:W-:Y:S01]  /*173f0*/  I2FP.F32.S32 R26, R45 ;  /* 0x0000002d001a7245 */ /* 0x000fe20000201400 */
[----:B------:R-:W-:Y:S01]  /*17400*/  MUFU.TANH R75, R75 ;  /* 0x0000004b004b7308 */ /* 0x000fe20000002400 */
[----:B------:R-:W-:Y:S02]  /*17410*/  I2FP.F32.S32 R44, R43 ;  /* 0x0000002b002c7245 */ /* 0x000fe40000201400 */
[C---:B------:R-:W-:Y:S01]  /*17420*/  ISETP.GE.AND P2, PT, R39.reuse, R196, PT ;  /* 0x000000c42700720c */ /* 0x040fe20003f46270 */
[C---:B-1----:R-:W-:Y:S01]  /*17430*/  FFMA.FTZ R81, R0.reuse, R26, R81 ;  /* 0x0000001a00517223 */ /* 0x042fe20000010051 */
[----:B------:R-:W-:Y:S01]  /*17440*/  ISETP.GE.AND P1, PT, R39, R62, PT ;  /* 0x0000003e2700720c */ /* 0x000fe20003f26270 */
[CC--:B------:R-:W-:Y:S01]  /*17450*/  FFMA.FTZ R160, R0.reuse, R44.reuse, R21 ;  /* 0x0000002c00a07223 */ /* 0x0c0fe20000010015 */
[C---:B------:R-:W-:Y:S01]  /*17460*/  LOP3.LUT R45, R25.reuse, 0x69, RZ, 0xfc, !PT ;  /* 0x00000069192d7812 */ /* 0x040fe200078efcff */
[----:B------:R-:W1:Y:S01]  /*17470*/  MUFU.TANH R79, R79 ;  /* 0x0000004f004f7308 */ /* 0x000e620000002400 */
[C---:B------:R-:W-:Y:S01]  /*17480*/  FFMA.FTZ R159, R0.reuse, R44, R41 ;  /* 0x0000002c009f7223 */ /* 0x040fe20000010029 */
[----:B------:R-:W-:Y:S01]  /*17490*/  LOP3.LUT R21, R25, 0x71, RZ, 0xfc, !PT ;  /* 0x0000007119157812 */ /* 0x000fe200078efcff */
[----:B--2---:R-:W-:Y:S01]  /*174a0*/  FFMA.FTZ R83, R0, R26, R83 ;  /* 0x0000001a00537223 */ /* 0x004fe20000010053 */
[----:B------:R-:W-:-:S02]  /*174b0*/  I2FP.F32.S32 R24, R45 ;  /* 0x0000002d00187245 */ /* 0x000fc40000201400 */
[----:B------:R-:W-:Y:S02]  /*174c0*/  FSEL R169, R87, -INF , !P4 ;  /* 0xff80000057a97808 */ /* 0x000fe40006000000 */
[----:B------:R-:W2:Y:S01]  /*174d0*/  MUFU.TANH R39, R72 ;  /* 0x0000004800277308 */ /* 0x000ea20000002400 */
[----:B------:R-:W-:Y:S01]  /*174e0*/  FSEL R164, R51, -INF , !P2 ;  /* 0xff80000033a47808 */ /* 0x000fe20005000000 */
[C---:B------:R-:W-:Y:S01]  /*174f0*/  FFMA.FTZ R77, R0.reuse, R24, R77 ;  /* 0x00000018004d7223 */ /* 0x040fe2000001004d */
[C---:B------:R-:W-:Y:S02]  /*17500*/  ISETP.GE.AND P4, PT, R43.reuse, R196, PT ;  /* 0x000000c42b00720c */ /* 0x040fe40003f86270 */
[----:B------:R-:W-:Y:S02]  /*17510*/  ISETP.GE.AND P2, PT, R43, R62, PT ;  /* 0x0000003e2b00720c */ /* 0x000fe40003f46270 */
[----:B------:R-:W-:Y:S01]  /*17520*/  LOP3.LUT R43, R25, 0x70, RZ, 0xfc, !PT ;  /* 0x00000070192b7812 */ /* 0x000fe200078efcff */
[----:B------:R-:W3:Y:S01]  /*17530*/  MUFU.TANH R73, R73 ;  /* 0x0000004900497308 */ /* 0x000ee20000002400 */
[----:B------:R-:W-:Y:S01]  /*17540*/  FSEL R163, R37, -INF , !P1 ;  /* 0xff80000025a37808 */ /* 0x000fe20004800000 */
[----:B-1----:R-:W-:Y:S01]  /*17550*/  FFMA.FTZ R79, R0, R24, R79 ;  /* 0x00000018004f7223 */ /* 0x002fe2000001004f */
[----:B------:R-:W-:-:S02]  /*17560*/  I2FP.F32.S32 R44, R21 ;  /* 0x00000015002c7245 */ /* 0x000fc40000201400 */
[----:B------:R-:W-:Y:S02]  /*17570*/  ISETP.GE.AND P1, PT, R45, R196, PT ;  /* 0x000000c42d00720c */ /* 0x000fe40003f26270 */
[----:B------:R-:W-:Y:S01]  /*17580*/  I2FP.F32.S32 R26, R43 ;  /* 0x0000002b001a7245 */ /* 0x000fe20000201400 */
[----:B------:R-:W1:Y:S01]  /*17590*/  MUFU.TANH R41, R74 ;  /* 0x0000004a00297308 */ /* 0x000e620000002400 */
[----:B------:R-:W-:Y:S01]  /*175a0*/  FSEL R158, R77, -INF , !P1 ;  /* 0xff8000004d9e7808 */ /* 0x000fe20004800000 */
[C---:B------:R-:W-:Y:S01]  /*175b0*/  FFMA.FTZ R75, R0.reuse, R44, R75 ;  /* 0x0000002c004b7223 */ /* 0x040fe2000001004b */
[----:B------:R-:W-:Y:S01]  /*175c0*/  ISETP.GE.AND P1, PT, R21, R62, PT ;  /* 0x0000003e1500720c */ /* 0x000fe20003f26270 */
[C---:B--2---:R-:W-:Y:S01]  /*175d0*/  FFMA.FTZ R39, R0.reuse, R26, R39 ;  /* 0x0000001a00277223 */ /* 0x044fe20000010027 */
[----:B------:R-:W-:Y:S02]  /*175e0*/  FSEL R162, R81, -INF , !P5 ;  /* 0xff80000051a27808 */ /* 0x000fe40006800000 */
[----:B------:R-:W-:Y:S01]  /*175f0*/  FSEL R161, R83, -INF , !P3 ;  /* 0xff80000053a17808 */ /* 0x000fe20005800000 */
[----:B------:R2:W-:Y:S01]  /*17600*/  MUFU.TANH R37, R16 ;  /* 0x0000001000257308 */ /* 0x0005e20000002400 */
[----:B------:R-:W-:Y:S01]  /*17610*/  ISETP.GE.AND P5, PT, R45, R62, PT ;  /* 0x0000003e2d00720c */ /* 0x000fe20003fa6270 */
[----:B---3--:R-:W-:Y:S01]  /*17620*/  FFMA.FTZ R73, R0, R44, R73 ;  /* 0x0000002c00497223 */ /* 0x008fe20000010049 */
[----:B------:R-:W-:-:S02]  /*17630*/  ISETP.GE.AND P3, PT, R43, R196, PT ;  /* 0x000000c42b00720c */ /* 0x000fc40003f66270 */
[----:B------:R-:W-:Y:S02]  /*17640*/  FSEL R159, R159, -INF , !P2 ;  /* 0xff8000009f9f7808 */ /* 0x000fe40005000000 */
[----:B------:R-:W-:Y:S01]  /*17650*/  FSEL R147, R75, -INF , !P1 ;  /* 0xff8000004b937808 */ /* 0x000fe20004800000 */
[----:B------:R-:W3:Y:S01]  /*17660*/  MUFU.TANH R69, R69 ;  /* 0x0000004500457308 */ /* 0x000ee20000002400 */
[----:B------:R-:W-:Y:S01]  /*17670*/  BAR.SYNC.DEFER_BLOCKING 0x0 ;  /* 0x0000000000007b1d */ /* 0x000fe20000010000 */
[----:B------:R-:W-:Y:S01]  /*17680*/  ISETP.GE.AND P2, PT, R21, R196, PT ;  /* 0x000000c41500720c */ /* 0x000fe20003f46270 */
[----:B-1----:R-:W-:Y:S01]  /*17690*/  FFMA.FTZ R41, R0, R26, R41 ;  /* 0x0000001a00297223 */ /* 0x002fe20000010029 */
[----:B------:R-:W-:Y:S02]  /*176a0*/  ISETP.GT.AND P1, PT, R63, R214, PT ;  /* 0x000000d63f00720c */ /* 0x000fe40003f24270 */
[----:B------:R-:W-:Y:S02]  /*176b0*/  LOP3.LUT R21, R25, 0x79, RZ, 0xfc, !PT ;  /* 0x0000007919157812 */ /* 0x000fe400078efcff */
[----:B------:R-:W1:Y:S01]  /*176c0*/  MUFU.TANH R71, R71 ;  /* 0x0000004700477308 */ /* 0x000e620000002400 */
[----:B------:R-:W-:-:S02]  /*176d0*/  FSEL R160, R160, -INF , !P4 ;  /* 0xff800000a0a07808 */ /* 0x000fc40006000000 */
[----:B------:R-:W-:Y:S02]  /*176e0*/  FSEL R157, R79, -INF , !P5 ;  /* 0xff8000004f9d7808 */ /* 0x000fe40006800000 */
[----:B------:R-:W-:Y:S02]  /*176f0*/  FSEL R156, R39, -INF , !P3 ;  /* 0xff800000279c7808 */ /* 0x000fe40005800000 */
[----:B------:R-:W-:Y:S02]  /*17700*/  ISETP.GE.AND P4, PT, R43, R62, PT ;  /* 0x0000003e2b00720c */ /* 0x000fe40003f86270 */
[C---:B------:R-:W-:Y:S02]  /*17710*/  ISETP.GE.AND P5, PT, R25.reuse, R196, PT ;  /* 0x000000c41900720c */ /* 0x040fe40003fa6270 */
[----:B------:R-:W-:Y:S02]  /*17720*/  ISETP.GE.AND P3, PT, R25, R62, PT ;  /* 0x0000003e1900720c */ /* 0x000fe40003f66270 */
[----:B------:R-:W-:-:S02]  /*17730*/  I2FP.F32.S32 R25, R25 ;  /* 0x0000001900197245 */ /* 0x000fc40000201400 */
[----:B--2---:R-:W-:Y:S02]  /*17740*/  I2FP.F32.S32 R16, R21 ;  /* 0x0000001500107245 */ /* 0x004fe40000201400 */
[----:B------:R-:W-:Y:S01]  /*17750*/  FSEL R149, R41, -INF , !P4 ;  /* 0xff80000029957808 */ /* 0x000fe20006000000 */
[CC--:B------:R-:W-:Y:S01]  /*17760*/  FFMA.FTZ R101, R0.reuse, R25.reuse, R101 ;  /* 0x0000001900657223 */ /* 0x0c0fe20000010065 */
[----:B------:R-:W-:Y:S01]  /*17770*/  FSEL R148, R73, -INF , !P2 ;  /* 0xff80000049947808 */ /* 0x000fe20005000000 */
[C---:B---3--:R-:W-:Y:S01]  /*17780*/  FFMA.FTZ R69, R0.reuse, R16, R69 ;  /* 0x0000001000457223 */ /* 0x048fe20000010045 */
[C---:B------:R-:W-:Y:S01]  /*17790*/  ISETP.GE.AND P4, PT, R21.reuse, R196, PT ;  /* 0x000000c41500720c */ /* 0x040fe20003f86270 */
[C---:B-1----:R-:W-:Y:S01]  /*177a0*/  FFMA.FTZ R71, R0.reuse, R16, R71 ;  /* 0x0000001000477223 */ /* 0x042fe20000010047 */
        /* <DEDUP_REMOVED lines=18> */
.L_x_3905:
[----:B------:R-:W1:Y:S01]  /*178d0*/  LDC R26, c[0x0][0x4f0] ;  /* 0x00013c00ff1a7b82 */ /* 0x000e620000000800 */
[----:B------:R-:W-:Y:S01]  /*178e0*/  LEA R45, R61, 0xffffff00, 0x7 ;  /* 0xffffff003d2d7811 */ /* 0x000fe200078e38ff */
[----:B------:R-:W2:Y:S01]  /*178f0*/  LDCU.64 UR8, c[0x0][0x3a0] ;  /* 0x00007400ff0877ac */ /* 0x000ea20008000a00 */
[----:B------:R-:W-:Y:S02]  /*17900*/  IABS R41, R23 ;  /* 0x0000001700297213 */ /* 0x000fe40000000000 */
[----:B------:R-:W-:Y:S02]  /*17910*/  IABS R37, R45 ;  /* 0x0000002d00257213 */ /* 0x000fe40000000000 */
[-C--:B-1----:R-:W-:Y:S02]  /*17920*/  IABS R24, R26.reuse ;  /* 0x0000001a00187213 */ /* 0x082fe40000000000 */
[-C--:B------:R-:W-:Y:S02]  /*17930*/  LOP3.LUT R45, R45, R26.reuse, RZ, 0x3c, !PT ;  /* 0x0000001a2d2d7212 */ /* 0x080fe400078e3cff */
[----:B------:R-:W1:Y:S01]  /*17940*/  I2F.RP R39, R24 ;  /* 0x0000001800277306 */ /* 0x000e620000209400 */
[----:B------:R-:W-:-:S04]  /*17950*/  LOP3.LUT R23, R23, R26, RZ, 0x3c, !PT ;  /* 0x0000001a17177212 */ /* 0x000fc800078e3cff */
[----:B------:R-:W-:Y:S02]  /*17960*/  ISETP.GE.AND P3, PT, R23, RZ, PT ;  /* 0x000000ff1700720c */ /* 0x000fe40003f66270 */
[----:B------:R-:W-:Y:S01]  /*17970*/  LOP3.LUT R23, RZ, R26, RZ, 0x33, !PT ;  /* 0x0000001aff177212 */ /* 0x000fe200078e33ff */
        /* <DEDUP_REMOVED lines=21> */
[----:B------:R-:W-:Y:S02]  /*17ad0*/  ISETP.GE.AND P1, PT, R45, RZ, PT ;  /* 0x000000ff2d00720c */ /* 0x000fe40003f26270 */
[----:B------:R-:W-:-:S07]  /*17ae0*/  ISETP.NE.AND P2, PT, R26, RZ, PT ;  /* 0x000000ff1a00720c */ /* 0x000fce0003f45270 */
        /* <DEDUP_REMOVED lines=25> */
.L_x_3906:
        /* <DEDUP_REMOVED lines=108> */
.L_x_3904:
        /* <DEDUP_REMOVED lines=80> */
[----:B------:R-:W3:Y:S01]  /*18840*/  LDSM.16.MT88.4 R12, [R139+0xc800] ;  /* 0x00c800008b0c783b */ /* 0x000ee20000004200 */
        /* <DEDUP_REMOVED lines=11> */
[----:B------:R-:W-:Y:S01]  /*18900*/  LDSM.16.MT88.4 R36, [R45+0x10800] ;  /* 0x010800002d24783b */ /* 0x000fe20000004200 */
[--C-:B------:R-:W-:Y:S01]  /*18910*/  FFMA.FTZ R11, R150, UR4, -R151.reuse ;  /* 0x00000004960b7c23 */ /* 0x100fe20008010897 */
[----:B------:R-:W4:Y:S01]  /*18920*/  MUFU.EX2 R65, R65 ;  /* 0x0000004100417308 */ /* 0x000f220000000800 */
        /* <DEDUP_REMOVED lines=16> */
[----:B----4-:R-:W-:Y:S01]  /*18a30*/  F2FP.F16.F32.PACK_AB R70, R65, R66 ;  /* 0x000000424146723e */ /* 0x010fe200000000ff */
[--C-:B------:R-:W-:Y:S01]  /*18a40*/  FFMA.FTZ R159, R159, UR4, -R142.reuse ;  /* 0x000000049f9f7c23 */ /* 0x100fe2000801088e */
[----:B------:R-:W-:Y:S01]  /*18a50*/  FADD.FTZ R137, R138, R137 ;  /* 0x000000898a897221 */ /* 0x000fe20000010000 */
[--C-:B------:R-:W-:Y:S01]  /*18a60*/  FFMA.FTZ R147, R147, UR4, -R142.reuse ;  /* 0x0000000493937c23 */ /* 0x100fe2000801088e */
[----:B------:R-:W-:Y:S01]  /*18a70*/  FFMA.FTZ R145, R145, UR4, -R142 ;  /* 0x0000000491917c23 */ /* 0x000fe2000801088e */
[----:B------:R-:W-:Y:S01]  /*18a80*/  ISETP.GT.AND P1, PT, R63, R214, PT ;  /* 0x000000d63f00720c */ /* 0x000fe20003f24270 */
[----:B------:R-:W-:Y:S01]  /*18a90*/  FADD.FTZ R66, R66, R137 ;  /* 0x0000008942427221 */ /* 0x000fe20000010000 */
[----:B------:R-:W-:Y:S03]  /*18aa0*/  MUFU.EX2 R64, R64 ;  /* 0x0000004000407308 */ /* 0x000fe60000000800 */
[----:B------:R-:W-:-:S05]  /*18ab0*/  FADD.FTZ R65, R65, R66 ;  /* 0x0000004241417221 */ /* 0x000fca0000010000 */
[----:B------:R-:W4:Y:S01]  /*18ac0*/  MUFU.EX2 R59, R59 ;  /* 0x0000003b003b7308 */ /* 0x000f220000000800 */
[----:B--2---:R-:W-:Y:S01]  /*18ad0*/  F2FP.F16.F32.PACK_AB R69, R67, R136 ;  /* 0x000000884345723e */ /* 0x004fe200000000ff */
[----:B------:R-:W-:-:S06]  /*18ae0*/  FADD.FTZ R67, R136, R67 ;  /* 0x0000004388437221 */ /* 0x000fcc0000010000 */
[----:B------:R-:W-:Y:S08]  /*18af0*/  MUFU.EX2 R58, R58 ;  /* 0x0000003a003a7308 */ /* 0x000ff00000000800 */
[----:B------:R-:W2:Y:S01]  /*18b00*/  MUFU.EX2 R57, R57 ;  /* 0x0000003900397308 */ /* 0x000ea20000000800 */
        /* <DEDUP_REMOVED lines=33> */
[----:B--2---:R-:W-:Y:S01]  /*18d20*/  F2FP.F16.F32.PACK_AB R4, R57, R58 ;  /* 0x0000003a3904723e */ /* 0x004fe200000000ff */
        /* <DEDUP_REMOVED lines=55> */
[----:B------:R-:W1:Y:S03]  /*190a0*/  MUFU.EX2 R153, R153 ;  /* 0x0000009900997308 */ /* 0x000e660000000800 */
[C---:B------:R-:W-:Y:S05]  /*190b0*/  HMMA.16816.F32 R80, R4.reuse, R36, R80 ;  /* 0x000000240450723c */ /* 0x040fea0000001850 */
[----:B------:R-:W-:Y:S03]  /*190c0*/  MUFU.EX2 R152, R152 ;  /* 0x0000009800987308 */ /* 0x000fe60000000800 */
[----:B------:R-:W-:Y:S01]  /*190d0*/  HMMA.16816.F32 R76, R4, R38, R76 ;  /* 0x00000026044c723c */ /* 0x000fe2000000184c */
[----:B------:R-:W-:Y:S01]  /*190e0*/  F2FP.F16.F32.PACK_AB R4, R49, R50 ;  /* 0x000000323104723e */ /* 0x000fe200000000ff */
[----:B------:R-:W-:Y:S01]  /*190f0*/  LDSM.16.MT88.4 R36, [R45+0x11000] ;  /* 0x011000002d24783b */ /* 0x000fe20000004200 */
[----:B-----5:R-:W-:Y:S01]  /*19100*/  F2FP.F16.F32.PACK_AB R5, R47, R48 ;  /* 0x000000302f05723e */ /* 0x020fe200000000ff */
[----:B------:R-:W-:Y:S01]  /*19110*/  FADD.FTZ R50, R50, R53 ;  /* 0x0000003532327221 */ /* 0x000fe20000010000 */
[----:B------:R-:W-:Y:S01]  /*19120*/  F2FP.F16.F32.PACK_AB R6, R43, R46 ;  /* 0x0000002e2b06723e */ /* 0x000fe200000000ff */
[----:B------:R-:W5:Y:S01]  /*19130*/  MUFU.EX2 R155, R155 ;  /* 0x0000009b009b7308 */ /* 0x000f620000000800 */
        /* <DEDUP_REMOVED lines=42> */
[----:B-----5:R-:W-:Y:S01]  /*193e0*/  F2FP.F16.F32.PACK_AB R7, R155, R152 ;  /* 0x000000989b07723e */ /* 0x020fe200000000ff */
        /* <DEDUP_REMOVED lines=76> */
[----:B------:R-:W-:Y:S01]  /*198b0*/  HMMA.16816.F32 R84, R4, R34, R84 ;  /* 0x000000220454723c */ /* 0x000fe20000001854 */
[----:B------:R-:W5:Y:S06]  /*198c0*/  LDSM.16.MT88.4 R32, [R143+0xe800] ;  /* 0x00e800008f20783b */ /* 0x000f6c0000004200 */
[----:B------:R-:W3:Y:S08]  /*198d0*/  MUFU.EX2 R39, R39 ;  /* 0x0000002700277308 */ /* 0x000ef00000000800 */
[----:B------:R-:W1:Y:S01]  /*198e0*/  MUFU.EX2 R172, R172 ;  /* 0x000000ac00ac7308 */ /* 0x000e620000000800 */
[----:B----4-:R-:W-:Y:S01]  /*198f0*/  F2FP.F16.F32.PACK_AB R4, R37, R36 ;  /* 0x000000242504723e */ /* 0x010fe200000000ff */
[----:B------:R-:W-:-:S04]  /*19900*/  FADD.FTZ R36, R36, R167 ;  /* 0x000000a724247221 */ /* 0x000fc80000010000 */
[----:B------:R-:W-:Y:S02]  /*19910*/  FADD.FTZ R37, R37, R36 ;  /* 0x0000002425257221 */ /* 0x000fe40000010000 */
[----:B------:R-:W4:Y:S01]  /*19920*/  MUFU.EX2 R174, R174 ;  /* 0x000000ae00ae7308 */ /* 0x000f220000000800 */
[----:B---3--:R-:W-:Y:S01]  /*19930*/  F2FP.F16.F32.PACK_AB R6, R39, R38 ;  /* 0x000000262706723e */ /* 0x008fe200000000ff */
[----:B------:R-:W-:-:S04]  /*19940*/  FADD.FTZ R38, R38, R37 ;  /* 0x0000002526267221 */ /* 0x000fc80000010000 */
[----:B------:R-:W-:Y:S02]  /*19950*/  FADD.FTZ R39, R39, R38 ;  /* 0x0000002627277221 */ /* 0x000fe40000010000 */
[----:B------:R-:W3:Y:S01]  /*19960*/  MUFU.EX2 R169, R169 ;  /* 0x000000a900a97308 */ /* 0x000ee20000000800 */
[----:B-1----:R-:W-:-:S07]  /*19970*/  F2FP.F16.F32.PACK_AB R5, R173, R172 ;  /* 0x000000acad05723e */ /* 0x002fce00000000ff */
        /* <DEDUP_REMOVED lines=10> */
[C---:B------:R-:W-:Y:S08]  /*19a20*/  HMMA.16816.F32 R112, R4.reuse, R12, R112 ;  /* 0x0000000c0470723c */ /* 0x040ff00000001870 */
        /* <DEDUP_REMOVED lines=14> */
[C---:B-1----:R-:W-:Y:S08]  /*19b10*/  HMMA.16816.F32 R72, R4.reuse, R12, R72 ;  /* 0x0000000c0448723c */ /* 0x042ff00000001848 */
[----:B------:R-:W-:Y:S01]  /*19b20*/  HMMA.16816.F32 R68, R4, R14, R68 ;  /* 0x0000000e0444723c */ /* 0x000fe20000001844 */
[----:B------:R-:W-:Y:S01]  /*19b30*/  F2FP.F16.F32.PACK_AB R4, R169, R164 ;  /* 0x000000a4a904723e */ /* 0x000fe200000000ff */
[----:B------:R-:W1:Y:S01]  /*19b40*/  LDSM.16.MT88.4 R12, [R10+0xf000] ;  /* 0x00f000000a0c783b */ /* 0x000e620000004200 */
        /* <DEDUP_REMOVED lines=32> */
[C---:B----4-:R-:W-:Y:S07]  /*19d50*/  HMMA.16816.F32 R80, R4.reuse, R16, R80 ;  /* 0x000000100450723c */ /* 0x050fee0000001850 */
[----:B------:R-:W4:Y:S01]  /*19d60*/  MUFU.EX2 R33, R33 ;  /* 0x0000002100217308 */ /* 0x000f220000000800 */
[C---:B------:R-:W-:Y:S01]  /*19d70*/  HMMA.16816.F32 R76, R4.reuse, R18, R76 ;  /* 0x00000012044c723c */ /* 0x040fe2000000184c */
[----:B------:R-:W5:Y:S06]  /*19d80*/  LDSM.16.MT88.4 R16, [R139+0xf800] ;  /* 0x00f800008b10783b */ /* 0x000f6c0000004200 */
[----:B------:R-:W1:Y:S01]  /*19d90*/  MUFU.EX2 R34, R34 ;  /* 0x0000002200227308 */ /* 0x000e620000000800 */
[C---:B---3--:R-:W-:Y:S07]  /*19da0*/  HMMA.16816.F32 R72, R4.reuse, R24, R72 ;  /* 0x000000180448723c */ /* 0x048fee0000001848 */
[----:B------:R-:W3:Y:S01]  /*19db0*/  MUFU.EX2 R144, R144 ;  /* 0x0000009000907308 */ /* 0x000ee20000000800 */
[----:B------:R-:W-:Y:S01]  /*19dc0*/  HMMA.16816.F32 R68, R4, R26, R68 ;  /* 0x0000001a0444723c */ /* 0x000fe20000001844 */
[----:B----4-:R-:W-:Y:S01]  /*19dd0*/  F2FP.F16.F32.PACK_AB R4, R33, R32 ;  /* 0x000000202104723e */ /* 0x010fe200000000ff */
[----:B------:R-:W-:-:S04]  /*19de0*/  FADD.FTZ R32, R32, R177 ;  /* 0x000000b120207221 */ /* 0x000fc80000010000 */
[----:B------:R-:W-:Y:S01]  /*19df0*/  FADD.FTZ R33, R33, R32 ;  /* 0x0000002021217221 */ /* 0x000fe20000010000 */
[----:B------:R-:W4:Y:S01]  /*19e00*/  MUFU.EX2 R142, R142 ;  /* 0x0000008e008e7308 */ /* 0x000f220000000800 */
[----:B-1----:R-:W-:Y:S02]  /*19e10*/  F2FP.F16.F32.PACK_AB R6, R35, R34 ;  /* 0x000000222306723e */ /* 0x002fe400000000ff */
[----:B------:R-:W-:-:S04]  /*19e20*/  FADD.FTZ R34, R34, R33 ;  /* 0x0000002122227221 */ /* 0x000fc80000010000 */
[----:B------:R-:W-:Y:S01]  /*19e30*/  FADD.FTZ R230, R35, R34 ;  /* 0x0000002223e67221 */ /* 0x000fe20000010000 */
[----:B---3--:R-:W-:Y:S02]  /*19e40*/  F2FP.F16.F32.PACK_AB R5, R147, R144 ;  /* 0x000000909305723e */ /* 0x008fe400000000ff */
[----:B----4-:R-:W-:-:S07]  /*19e50*/  F2FP.F16.F32.PACK_AB R7, R142, R145 ;  /* 0x000000918e07723e */ /* 0x010fce00000000ff */
        /* <DEDUP_REMOVED lines=101> */
.L_x_3908:
[----:B------:R-:W-:Y:S01]  /*1a4b0*/  UMOV UR4, URZ ;  /* 0x000000ff00047c82 */ /* 0x000fe20008000000 */
[----:B------:R-:W-:Y:S01]  /*1a4c0*/  IMAD.SHL.U32 R4, R28, 0x80, RZ ;  /* 0x000000801c047824 */ /* 0x000fe200078e00ff */
[----:B------:R-:W-:-:S05]  /*1a4d0*/  IADD3 R5, P1, PT, RZ, -UR4, RZ ;  /* 0x80000004ff057c10 */ /* 0x000fca000ff3e0ff */
[----:B------:R-:W-:-:S05]  /*1a4e0*/  IMAD.X R4, RZ, RZ, ~R4, P1 ;  /* 0x000000ffff047224 */ /* 0x000fca00008e0e04 */
[----:B------:R-:W-:-:S04]  /*1a4f0*/  SHF.R.S64 R5, R5, 0x1f, R4 ;  /* 0x0000001f05057819 */ /* 0x000fc80000001004 */
[----:B------:R-:W-:-:S04]  /*1a500*/  IADD3 R220, P1, PT, R5, R220, RZ ;  /* 0x000000dc05dc7210 */ /* 0x000fc80007f3e0ff */
[----:B------:R-:W-:-:S09]  /*1a510*/  LEA.HI.X.SX32 R221, R4, R221, 0x1, P1 ;  /* 0x000000dd04dd7211 */ /* 0x000fd200008f0eff */
.L_x_3909:
[----:B------:R-:W1:Y:S01]  /*1a520*/  LDCU UR4, c[0x0][0x440] ;  /* 0x00008800ff0477ac */ /* 0x000e620008000800 */
[C---:B------:R-:W-:Y:S01]  /*1a530*/  IMAD.SHL.U32 R5, R28.reuse, 0x20, RZ ;  /* 0x000000201c057824 */ /* 0x040fe200078e00ff */
[----:B------:R-:W-:Y:S01]  /*1a540*/  SHF.R.U32.HI R206, RZ, 0x1, R205 ;  /* 0x00000001ffce7819 */ /* 0x000fe200000116cd */
[----:B------:R-:W-:Y:S01]  /*1a550*/  IMAD.SHL.U32 R207, R205, 0x20, RZ ;  /* 0x00000020cdcf7824 */ /* 0x000fe200078e00ff */
[----:B------:R-:W-:Y:S01]  /*1a560*/  SHF.L.U64.HI R28, R28, 0x5, R29 ;  /* 0x000000051c1c7819 */ /* 0x000fe2000001021d */
[----:B------:R-:W-:Y:S01]  /*1a570*/  VIADD R197, R199, UR5 ;  /* 0x00000005c7c57c36 */ /* 0x000fe20008000000 */
[----:B------:R-:W-:Y:S02]  /*1a580*/  IADD3 R12, P1, PT, R5, R220, RZ ;  /* 0x000000dc050c7210 */ /* 0x000fe40007f3e0ff */
[----:B------:R-:W-:Y:S02]  /*1a590*/  LOP3.LUT R7, R206, 0x8, RZ, 0xc0, !PT ;  /* 0x00000008ce077812 */ /* 0x000fe400078ec0ff */
[----:B------:R-:W-:Y:S01]  /*1a5a0*/  LOP3.LUT R135, R30, 0x200, RZ, 0xc0, !PT ;  /* 0x000002001e877812 */ /* 0x000fe200078ec0ff */
[----:B------:R-:W-:Y:S01]  /*1a5b0*/  IMAD.X R13, R28, 0x1, R221, P1 ;  /* 0x000000011c0d7824 */ /* 0x000fe200008e06dd */
[----:B------:R-:W-:-:S02]  /*1a5c0*/  LOP3.LUT R7, R7, 0x1c0, R30, 0xf8, !PT ;  /* 0x000001c007077812 */ /* 0x000fc400078ef81e */
[-C--:B------:R-:W-:Y:S02]  /*1a5d0*/  IADD3 R6, P1, PT, R12, R5.reuse, RZ ;  /* 0x000000050c067210 */ /* 0x080fe40007f3e0ff */
[----:B------:R-:W-:Y:S02]  /*1a5e0*/  LOP3.LUT R134, R7, R8, RZ, 0x3c, !PT ;  /* 0x0000000807867212 */ /* 0x000fe400078e3cff */
[----:B-1----:R-:W-:Y:S01]  /*1a5f0*/  ISETP.GE.AND P3, PT, R8, UR4, PT ;  /* 0x0000000408007c0c */ /* 0x002fe2000bf66270 */
[----:B------:R-:W-:Y:S01]  /*1a600*/  IMAD.X R7, R13, 0x1, R28, P1 ;  /* 0x000000010d077824 */ /* 0x000fe200008e061c */
[----:B------:R-:W-:Y:S01]  /*1a610*/  ISETP.GE.AND P2, PT, R9, UR4, PT ;  /* 0x0000000409007c0c */ /* 0x000fe2000bf46270 */
[----:B------:R-:W1:Y:S01]  /*1a620*/  LDCU UR4, c[0x0][0x50c] ;  /* 0x0000a180ff0477ac */ /* 0x000e620008000800 */
[----:B------:R-:W-:Y:S02]  /*1a630*/  IADD3 R10, P1, PT, R6, R5, RZ ;  /* 0x00000005060a7210 */ /* 0x000fe40007f3e0ff */
[----:B------:R-:W-:-:S02]  /*1a640*/  LOP3.LUT R207, R207, 0x7c00, RZ, 0xc0, !PT ;  /* 0x00007c00cfcf7812 */ /* 0x000fc400078ec0ff */
        /* <DEDUP_REMOVED lines=11> */
[----:B------:R-:W-:Y:S01]  /*1a700*/  LOP3.LUT R201, R201, R134, RZ, 0xfc, !PT ;  /* 0x00000086c9c97212 */ /* 0x000fe200078efcff */
[----:B------:R-:W-:-:S02]  /*1a710*/  IMAD.IADD R197, R197, 0x1, R176 ;  /* 0x00000001c5c57824 */ /* 0x000fc400078e02b0 */
[----:B------:R-:W-:Y:S01]  /*1a720*/  @!PT LDS RZ, [RZ] ;  /* 0x00000000fffff984 */ /* 0x000fe20000000800 */
[----:B------:R-:W-:Y:S01]  /*1a730*/  @!PT LDS RZ, [RZ] ;  /* 0x00000000fffff984 */ /* 0x000fe20000000800 */
[----:B------:R-:W-:Y:S01]  /*1a740*/  @!PT LDS RZ, [RZ] ;  /* 0x00000000fffff984 */ /* 0x000fe20000000800 */
[----:B------:R-:W-:Y:S01]  /*1a750*/  @!P2 LDGSTS.E.BYPASS.LTC128B.128 [R60+0x10000], desc[UR6][R220.64+0x80] ;  /* 0x10000080dc3cafae */ /* 0x000fe2000b981a06 */
[----:B------:R-:W-:-:S03]  /*1a760*/  LEA R201, R201, UR5, 0x1 ;  /* 0x00000005c9c97c11 */ /* 0x000fc6000f8e08ff */
[----:B------:R-:W-:Y:S02]  /*1a770*/  @P2 STS.128 [R60+0x10000], RZ ;  /* 0x010000ff3c002388 */ /* 0x000fe40000000c00 */
[C---:B------:R-:W-:Y:S02]  /*1a780*/  IMAD.IADD R200, R201.reuse, 0x1, R198 ;  /* 0x00000001c9c87824 */ /* 0x040fe400078e02c6 */
[----:B------:R-:W-:Y:S01]  /*1a790*/  @!PT LDS RZ, [RZ] ;  /* 0x00000000fffff984 */ /* 0x000fe20000000800 */
[----:B------:R-:W-:Y:S01]  /*1a7a0*/  @!PT LDS RZ, [RZ] ;  /* 0x00000000fffff984 */ /* 0x000fe20000000800 */
[----:B------:R-:W-:Y:S01]  /*1a7b0*/  @!PT LDS RZ, [RZ] ;  /* 0x00000000fffff984 */ /* 0x000fe20000000800 */
[----:B------:R-:W-:Y:S01]  /*1a7c0*/  @!P3 LDGSTS.E.BYPASS.LTC128B.128 [R60+0xc800], desc[UR6][R12.64] ;  /* 0x0c8000000c3cbfae */ /* 0x000fe2000b981a06 */
[----:B------:R-:W-:-:S03]  /*1a7d0*/  IMAD.IADD R203, R201, 0x1, R176 ;  /* 0x00000001c9cb7824 */ /* 0x000fc600078e02b0 */
        /* <DEDUP_REMOVED lines=45> */
[----:B---3--:R-:W-:Y:S01]  /*1aab0*/  IADD3 R10, P1, PT, R4, R5, RZ ;  /* 0x00000005040a7210 */ /* 0x008fe20007f3e0ff */
        /* <DEDUP_REMOVED lines=184> */
[----:B------:R-:W-:Y:S01]  /*1b640*/  HMMA.16816.F32 R36, R8, R6, R36 ;  /* 0x000000060824723c */ /* 0x000fe20000001824 */
[----:B------:R-:W3:Y:S07]  /*1b650*/  LDSM.16.M88.4 R4, [R63+0xa000] ;  /* 0x00a000003f04783b */ /* 0x000eee0000000200 */
[----:B------:R-:W-:Y:S08]  /*1b660*/  HMMA.16816.F32 R152, R184, R182, R152 ;  /* 0x000000b6b898723c */ /* 0x000ff00000001898 */
[----:B------:R-:W-:Y:S03]  /*1b670*/  HMMA.16816.F32 R160, R44, R170, R160 ;  /* 0x000000aa2ca0723c */ /* 0x000fe600000018a0 */
[----:B------:R-:W-:Y:S01]  /*1b680*/  FMUL.FTZ R36, R36, UR4 ;  /* 0x0000000424247c20 */ /* 0x000fe20008410000 */
[----:B------:R-:W-:Y:S01]  /*1b690*/  FMUL.FTZ R37, R37, UR4 ;  /* 0x0000000425257c20 */ /* 0x000fe20008410000 */
[----:B------:R-:W-:Y:S01]  /*1b6a0*/  FMUL.FTZ R38, R38, UR4 ;  /* 0x0000000426267c20 */ /* 0x000fe20008410000 */
[----:B------:R-:W-:Y:S01]  /*1b6b0*/  FMUL.FTZ R39, R39, UR4 ;  /* 0x0000000427277c20 */ /* 0x000fe20008410000 */
[----:B------:R-:W-:Y:S01]  /*1b6c0*/  MUFU.TANH R53, R36 ;  /* 0x0000002400357308 */ /* 0x000fe20000002400 */
[C---:B-1----:R-:W-:Y:S07]  /*1b6d0*/  HMMA.16816.F32 R32, R8.reuse, R28, R32 ;  /* 0x0000001c0820723c */ /* 0x042fee0000001820 */
        /* <DEDUP_REMOVED lines=17> */
[----:B------:R-:W-:Y:S01]  /*1b7f0*/  MUFU.TANH R199, R40 ;  /* 0x0000002800c77308 */ /* 0x000fe20000002400 */
[----:B------:R-:W-:Y:S01]  /*1b800*/  HMMA.16816.F32 R160, R20, R14, R160 ;  /* 0x0000000e14a0723c */ /* 0x000fe200000018a0 */
[----:B------:R-:W2:Y:S06]  /*1b810*/  LDSM.16.M88.4 R12, [R198+0xb800] ;  /* 0x00b80000c60c783b */ /* 0x000eac0000000200 */
[----:B------:R-:W-:Y:S01]  /*1b820*/  MUFU.TANH R191, R41 ;  /* 0x0000002900bf7308 */ /* 0x000fe20000002400 */
[C---:B-----5:R-:W-:Y:S01]  /*1b830*/  HMMA.16816.F32 R48, R44.reuse, R166, R48 ;  /* 0x000000a62c30723c */ /* 0x060fe20000001830 */
[----:B---3--:R-:W-:Y:S06]  /*1b840*/  LDSM.16.M88.4 R36, [R197+0x9800] ;  /* 0x00980000c524783b */ /* 0x008fec0000000200 */
[----:B------:R-:W-:Y:S01]  /*1b850*/  MUFU.TANH R193, R42 ;  /* 0x0000002a00c17308 */ /* 0x000fe20000002400 */
[----:B------:R-:W-:Y:S01]  /*1b860*/  HMMA.16816.F32 R148, R44, R4, R148 ;  /* 0x000000042c94723c */ /* 0x000fe20000001894 */
[----:B------:R-:W-:-:S02]  /*1b870*/  FMUL.FTZ R4, R35, UR4 ;  /* 0x0000000423047c20 */ /* 0x000fc40008410000 */
[----:B------:R-:W3:Y:S04]  /*1b880*/  LDSM.16.M88.4 R32, [R63+0xa800] ;  /* 0x00a800003f20783b */ /* 0x000ee80000000200 */
[----:B------:R5:W-:Y:S01]  /*1b890*/  MUFU.TANH R167, R4 ;  /* 0x0000000400a77308 */ /* 0x000be20000002400 */
[----:B------:R-:W-:Y:S07]  /*1b8a0*/  HMMA.16816.F32 R144, R44, R6, R144 ;  /* 0x000000062c90723c */ /* 0x000fee0000001890 */
[----:B------:R-:W-:Y:S01]  /*1b8b0*/  MUFU.TANH R187, R187 ;  /* 0x000000bb00bb7308 */ /* 0x000fe20000002400 */
[----:B-1----:R-:W-:Y:S07]  /*1b8c0*/  HMMA.16816.F32 R48, R20, R30, R48 ;  /* 0x0000001e1430723c */ /* 0x002fee0000001830 */
[----:B------:R-:W-:Y:S01]  /*1b8d0*/  MUFU.TANH R189, R189 ;  /* 0x000000bd00bd7308 */ /* 0x000fe20000002400 */
[----:B-----5:R-:W1:Y:S01]  /*1b8e0*/  LDSM.16.M88.4 R4, [R63+0xb000] ;  /* 0x00b000003f04783b */ /* 0x020e620000000200 */
[C---:B----4-:R-:W-:Y:S06]  /*1b8f0*/  HMMA.16816.F32 R24, R8.reuse, R16, R24 ;  /* 0x000000100818723c */ /* 0x050fec0000001818 */
[----:B------:R-:W-:Y:S02]  /*1b900*/  MUFU.TANH R195, R195 ;  /* 0x000000c300c37308 */ /* 0x000fe40000002400 */
[C---:B------:R-:W-:Y:S01]  /*1b910*/  HMMA.16816.F32 R160, R8.reuse, R18, R160 ;  /* 0x0000001208a0723c */ /* 0x040fe200000018a0 */
[----:B------:R-:W4:Y:S07]  /*1b920*/  LDSM.16.M88.4 R16, [R198+0x9800] ;  /* 0x00980000c610783b */ /* 0x000f2e0000000200 */
[----:B--2---:R-:W-:Y:S03]  /*1b930*/  HMMA.16816.F32 R48, R8, R14, R48 ;  /* 0x0000000e0830723c */ /* 0x004fe60000001830 */
[----:B------:R-:W-:Y:S01]  /*1b940*/  FMUL.FTZ R25, R25, UR4 ;  /* 0x0000000419197c20 */ /* 0x000fe20008410000 */
[----:B------:R-:W-:Y:S01]  /*1b950*/  FMUL.FTZ R24, R24, UR4 ;  /* 0x0000000418187c20 */ /* 0x000fe20008410000 */
[----:B------:R-:W-:Y:S01]  /*1b960*/  FMUL.FTZ R26, R26, UR4 ;  /* 0x000000041a1a7c20 */ /* 0x000fe20008410000 */
[----:B------:R-:W-:Y:S01]  /*1b970*/  FMUL.FTZ R27, R27, UR4 ;  /* 0x000000041b1b7c20 */ /* 0x000fe20008410000 */
[----:B------:R2:W-:Y:S01]  /*1b980*/  MUFU.TANH R213, R25 ;  /* 0x0000001900d57308 */ /* 0x0005e20000002400 */
[----:B---3--:R-:W-:Y:S01]  /*1b990*/  HMMA.16816.F32 R40, R44, R32, R140 ;  /* 0x000000202c28723c */ /* 0x008fe2000000188c */
[----:B------:R-:W-:-:S02]  /*1b9a0*/  IMAD.SHL.U32 R140, R205, 0x2, RZ ;  /* 0x00000002cd8c7824 */ /* 0x000fc400078e00ff */
[----:B------:R-:W-:-:S03]  /*1b9b0*/  FMUL.FTZ R160, R160, UR4 ;  /* 0x00000004a0a07c20 */ /* 0x000fc60008410000 */
[----:B------:R-:W-:Y:S01]  /*1b9c0*/  LOP3.LUT R140, R140, 0x6, RZ, 0xc0, !PT ;  /* 0x000000068c8c7812 */ /* 0x000fe200078ec0ff */
[----:B------:R-:W-:Y:S01]  /*1b9d0*/  MUFU.TANH R215, R24 ;  /* 0x0000001800d77308 */ /* 0x000fe20000002400 */
[----:B------:R-:W-:Y:S03]  /*1b9e0*/  HMMA.16816.F32 R156, R20, R36, R156 ;  /* 0x00000024149c723c */ /* 0x000fe6000000189c */
[----:B------:R-:W-:Y:S02]  /*1b9f0*/  IMAD R14, R61, 0x80, R140 ;  /* 0x000000803d0e7824 */ /* 0x000fe400078e028c */
[----:B------:R-:W-:Y:S01]  /*1ba00*/  FMUL.FTZ R31, R50, UR4 ;  /* 0x00000004321f7c20 */ /* 0x000fe20008410000 */
[----:B------:R-:W-:Y:S01]  /*1ba10*/  FMUL.FTZ R48, R48, UR4 ;  /* 0x0000000430307c20 */ /* 0x000fe20008410000 */
[----:B------:R-:W-:Y:S01]  /*1ba20*/  FMUL.FTZ R51, R51, UR4 ;  /* 0x0000000433337c20 */ /* 0x000fe20008410000 */
[C---:B------:R-:W-:Y:S01]  /*1ba30*/  VIADD R15, R14.reuse, 0xffffff00 ;  /* 0xffffff000e0f7836 */ /* 0x040fe20000000000 */
[----:B-1----:R-:W-:Y:S01]  /*1ba40*/  HMMA.16816.F32 R64, R44, R4, R64 ;  /* 0x000000042c40723c */ /* 0x002fe20000001840 */
[----:B------:R-:W1:Y:S01]  /*1ba50*/  MUFU.TANH R5, R48 ;  /* 0x0000003000057308 */ /* 0x000e620000002400 */
[----:B--2---:R-:W-:-:S02]  /*1ba60*/  VIADD R25, R14, 0xffffff78 ;  /* 0xffffff780e197836 */ /* 0x004fc40000000000 */
[----:B------:R-:W-:Y:S01]  /*1ba70*/  FMUL.FTZ R49, R49, UR4 ;  /* 0x0000000431317c20 */ /* 0x000fe20008410000 */
[----:B------:R-:W-:Y:S01]  /*1ba80*/  I2FP.F32.S32 R30, R15 ;  /* 0x0000000f001e7245 */ /* 0x000fe20000201400 */
[----:B------:R-:W-:Y:S01]  /*1ba90*/  VIADD R37, R14, 0xffffff01 ;  /* 0xffffff010e257836 */ /* 0x000fe20000000000 */
[C---:B------:R-:W-:Y:S02]  /*1baa0*/  ISETP.GE.AND P4, PT, R15.reuse, R196, PT ;  /* 0x000000c40f00720c */ /* 0x040fe40003f86270 */
[----:B------:R-:W-:Y:S01]  /*1bab0*/  ISETP.GE.AND P1, PT, R15, R62, PT ;  /* 0x0000003e0f00720c */ /* 0x000fe20003f26270 */
[----:B------:R-:W2:Y:S01]  /*1bac0*/  MUFU.TANH R31, R31 ;  /* 0x0000001f001f7308 */ /* 0x000ea20000002400 */
[C---:B------:R-:W-:Y:S01]  /*1bad0*/  FFMA.FTZ R177, R0.reuse, R30, R177 ;  /* 0x0000001e00b17223 */ /* 0x040fe200000100b1 */
[----:B------:R-:W-:Y:S01]  /*1bae0*/  ISETP.GE.AND P5, PT, R25, R196, PT ;  /* 0x000000c41900720c */ /* 0x000fe20003fa6270 */
[----:B----4-:R-:W-:Y:S01]  /*1baf0*/  HMMA.16816.F32 R156, R8, R16, R156 ;  /* 0x00000010089c723c */ /* 0x010fe2000000189c */
[----:B------:R-:W-:Y:S01]  /*1bb00*/  I2FP.F32.S32 R17, R25 ;  /* 0x0000001900117245 */ /* 0x000fe20000201400 */
[----:B------:R-:W-:Y:S01]  /*1bb10*/  FFMA.FTZ R30, R0, R30, R181 ;  /* 0x0000001e001e7223 */ /* 0x000fe200000100b5 */
[----:B------:R-:W-:-:S02]  /*1bb20*/  FSEL R15, R177, -INF , !P4 ;  /* 0xff800000b10f7808 */ /* 0x000fc40006000000 */
[----:B------:R-:W3:Y:S01]  /*1bb30*/  MUFU.TANH R141, R26 ;  /* 0x0000001a008d7308 */ /* 0x000ee20000002400 */
[----:B------:R-:W-:Y:S01]  /*1bb40*/  ISETP.GE.AND P4, PT, R25, R62, PT ;  /* 0x0000003e1900720c */ /* 0x000fe20003f86270 */
[----:B-1----:R-:W-:Y:S01]  /*1bb50*/  FFMA.FTZ R5, R0, R17, R5 ;  /* 0x0000001100057223 */ /* 0x002fe20000010005 */
[----:B------:R-:W-:Y:S01]  /*1bb60*/  HMMA.16816.F32 R152, R20, R38, R152 ;  /* 0x000000261498723c */ /* 0x000fe20000001898 */
[----:B------:R-:W-:Y:S02]  /*1bb70*/  I2FP.F32.S32 R48, R37 ;  /* 0x0000002500307245 */ /* 0x000fe40000201400 */
[----:B------:R-:W-:Y:S02]  /*1bb80*/  FSEL R30, R30, -INF , !P1 ;  /* 0xff8000001e1e7808 */ /* 0x000fe40004800000 */
[----:B------:R1:W4:Y:S01]  /*1bb90*/  MUFU.TANH R143, R27 ;  /* 0x0000001b008f7308 */ /* 0x0003220000002400 */
[----:B--2---:R-:W-:Y:S01]  /*1bba0*/  FFMA.FTZ R31, R0, R17, R31 ;  /* 0x00000011001f7223 */ /* 0x004fe2000001001f */
[----:B------:R-:W-:-:S02]  /*1bbb0*/  VIADD R17, R14, 0xffffff08 ;  /* 0xffffff080e117836 */ /* 0x000fc40000000000 */
[C---:B------:R-:W-:Y:S01]  /*1bbc0*/  FFMA.FTZ R169, R0.reuse, R48, R169 ;  /* 0x0000003000a97223 */ /* 0x040fe200000100a9 */
[----:B------:R-:W-:Y:S01]  /*1bbd0*/  ISETP.GE.AND P1, PT, R37, R196, PT ;  /* 0x000000c42500720c */ /* 0x000fe20003f26270 */
[----:B------:R-:W-:Y:S01]  /*1bbe0*/  HMMA.16816.F32 R32, R44, R34, R136 ;  /* 0x000000222c20723c */ /* 0x000fe20000001888 */
[----:B------:R-:W-:Y:S01]  /*1bbf0*/  FSEL R63, R31, -INF , !P4 ;  /* 0xff8000001f3f7808 */ /* 0x000fe20006000000 */
[----:B------:R-:W-:Y:S01]  /*1bc00*/  FFMA.FTZ R48, R0, R48, R179 ;  /* 0x0000003000307223 */ /* 0x000fe200000100b3 */
[----:B------:R-:W-:Y:S01]  /*1bc10*/  I2FP.F32.S32 R4, R17 ;  /* 0x0000001100047245 */ /* 0x000fe20000201400 */
[----:B------:R-:W-:Y:S01]  /*1bc20*/  MUFU.TANH R225, R160 ;  /* 0x000000a000e17308 */ /* 0x000fe20000002400 */
[----:B------:R-:W-:Y:S01]  /*1bc30*/  FSEL R31, R169, -INF , !P1 ;  /* 0xff800000a91f7808 */ /* 0x000fe20004800000 */
[----:B------:R-:W-:Y:S01]  /*1bc40*/  VIADD R169, R14, 0xffffff10 ;  /* 0xffffff100ea97836 */ /* 0x000fe20000000000 */
[----:B------:R-:W-:Y:S01]  /*1bc50*/  FSEL R136, R5, -INF , !P5 ;  /* 0xff80000005887808 */ /* 0x000fe20006800000 */
[----:B------:R-:W-:Y:S01]  /*1bc60*/  FFMA.FTZ R53, R0, R4, R53 ;  /* 0x0000000400357223 */ /* 0x000fe20000010035 */
[C---:B------:R-:W-:Y:S01]  /*1bc70*/  ISETP.GE.AND P4, PT, R17.reuse, R196, PT ;  /* 0x000000c41100720c */ /* 0x040fe20003f86270 */
[----:B------:R-:W-:Y:S01]  /*1bc80*/  HMMA.16816.F32 R152, R8, R18, R152 ;  /* 0x000000120898723c */ /* 0x000fe20000001898 */
[-C--:B------:R-:W-:Y:S01]  /*1bc90*/  ISETP.GE.AND P1, PT, R17, R62.reuse, PT ;  /* 0x0000003e1100720c */ /* 0x080fe20003f26270 */
[----:B-1----:R-:W1:Y:S01]  /*1bca0*/  LDSM.16.M88.4 R24, [R197+0xa000] ;  /* 0x00a00000c518783b */ /* 0x002e620000000200 */
[----:B------:R-:W-:Y:S01]  /*1bcb0*/  ISETP.GE.AND P5, PT, R37, R62, PT ;  /* 0x0000003e2500720c */ /* 0x000fe20003fa6270 */
[----:B------:R-:W-:Y:S01]  /*1bcc0*/  VIADD R17, R14, 0xffffff09 ;  /* 0xffffff090e117836 */ /* 0x000fe20000000000 */
[----:B------:R-:W-:Y:S01]  /*1bcd0*/  FSEL R53, R53, -INF , !P4 ;  /* 0xff80000035357808 */ /* 0x000fe20006000000 */
[----:B------:R-:W-:Y:S01]  /*1bce0*/  FFMA.FTZ R50, R0, R4, R55 ;  /* 0x0000000400327223 */ /* 0x000fe20000010037 */
[----:B------:R-:W-:Y:S01]  /*1bcf0*/  FSEL R48, R48, -INF , !P5 ;  /* 0xff80000030307808 */ /* 0x000fe20006800000 */
[----:B------:R-:W-:Y:S01]  /*1bd00*/  LDSM.16.M88.4 R36, [R198+0xa000] ;  /* 0x00a00000c624783b */ /* 0x000fe20000000200 */
[----:B------:R-:W-:Y:S01]  /*1bd10*/  ISETP.GE.AND P5, PT, R17, R196, PT ;  /* 0x000000c41100720c */ /* 0x000fe20003fa6270 */
[----:B------:R-:W-:Y:S01]  /*1bd20*/  FMUL.FTZ R137, R161, UR4 ;  /* 0x00000004a1897c20 */ /* 0x000fe20008410000 */
[----:B------:R-:W-:Y:S01]  /*1bd30*/  ISETP.GE.AND P4, PT, R17, R62, PT ;  /* 0x0000003e1100720c */ /* 0x000fe20003f86270 */
[----:B------:R-:W-:Y:S01]  /*1bd40*/  FMUL.FTZ R139, R162, UR4 ;  /* 0x00000004a28b7c20 */ /* 0x000fe20008410000 */
[----:B------:R-:W-:Y:S01]  /*1bd50*/  I2FP.F32.S32 R52, R17 ;  /* 0x0000001100347245 */ /* 0x000fe20000201400 */
[----:B------:R-:W-:Y:S01]  /*1bd60*/  HMMA.16816.F32 R56, R44, R6, R56 ;  /* 0x000000062c38723c */ /* 0x000fe20000001838 */
[----:B------:R-:W2:Y:S01]  /*1bd70*/  LDSM.16.M88.4 R16, [R197+0xa800] ;  /* 0x00a80000c510783b */ /* 0x000ea20000000200 */
[----:B------:R-:W-:Y:S01]  /*1bd80*/  FSEL R50, R50, -INF , !P1 ;  /* 0xff80000032327808 */ /* 0x000fe20004800000 */
[----:B------:R-:W-:-:S02]  /*1bd90*/  VIADD R7, R14, 0xffffff28 ;  /* 0xffffff280e077836 */ /* 0x000fc40000000000 */
[C---:B------:R-:W-:Y:S01]  /*1bda0*/  FFMA.FTZ R55, R0.reuse, R52, R171 ;  /* 0x0000003400377223 */ /* 0x040fe200000100ab */
[----:B------:R-:W-:Y:S01]  /*1bdb0*/  ISETP.GE.AND P1, PT, R169, R196, PT ;  /* 0x000000c4a900720c */ /* 0x000fe20003f26270 */
[----:B------:R-:W-:Y:S01]  /*1bdc0*/  FFMA.FTZ R52, R0, R52, R183 ;  /* 0x0000003400347223 */ /* 0x000fe200000100b7 */
[----:B------:R-:W-:Y:S01]  /*1bdd0*/  MUFU.TANH R137, R137 ;  /* 0x0000008900897308 */ /* 0x000fe20000002400 */
[----:B------:R-:W-:Y:S01]  /*1bde0*/  FMUL.FTZ R161, R163, UR4 ;  /* 0x00000004a3a17c20 */ /* 0x000fe20008410000 */
[----:B------:R-:W-:Y:S01]  /*1bdf0*/  FSEL R55, R55, -INF , !P5 ;  /* 0xff80000037377808 */ /* 0x000fe20006800000 */
[----:B------:R-:W-:Y:S01]  /*1be00*/  FMUL.FTZ R5, R156, UR4 ;  /* 0x000000049c057c20 */ /* 0x000fe20008410000 */
[----:B------:R-:W-:Y:S01]  /*1be10*/  ISETP.GE.AND P5, PT, R169, R62, PT ;  /* 0x0000003ea900720c */ /* 0x000fe20003fa6270 */
[----:B------:R-:W-:Y:S01]  /*1be20*/  FMUL.FTZ R157, R157, UR4 ;  /* 0x000000049d9d7c20 */ /* 0x000fe20008410000 */
[----:B------:R-:W-:Y:S01]  /*1be30*/  I2FP.F32.S32 R169, R169 ;  /* 0x000000a900a97245 */ /* 0x000fe20000201400 */
[----:B------:R-:W-:Y:S01]  /*1be40*/  FMUL.FTZ R158, R158, UR4 ;  /* 0x000000049e9e7c20 */ /* 0x000fe20008410000 */
[----:B------:R-:W-:Y:S01]  /*1be50*/  FSEL R52, R52, -INF , !P4 ;  /* 0xff80000034347808 */ /* 0x000fe20006000000 */
[----:B------:R-:W5:Y:S01]  /*1be60*/  MUFU.TANH R139, R139 ;  /* 0x0000008b008b7308 */ /* 0x000f620000002400 */
[----:B------:R-:W-:Y:S01]  /*1be70*/  FMUL.FTZ R159, R159, UR4 ;  /* 0x000000049f9f7c20 */ /* 0x000fe20008410000 */
[CC--:B------:R-:W-:Y:S01]  /*1be80*/  FFMA.FTZ R185, R0.reuse, R169.reuse, R185 ;  /* 0x000000a900b97223 */ /* 0x0c0fe200000100b9 */
[----:B------:R-:W-:Y:S01]  /*1be90*/  FFMA.FTZ R189, R0, R169, R189 ;  /* 0x000000a900bd7223 */ /* 0x000fe200000100bd */
[----:B------:R-:W-:Y:S01]  /*1bea0*/  FMUL.FTZ R152, R152, UR4 ;  /* 0x0000000498987c20 */ /* 0x000fe20008410000 */
[----:B------:R-:W-:Y:S01]  /*1beb0*/  FMUL.FTZ R154, R154, UR4 ;  /* 0x000000049a9a7c20 */ /* 0x000fe20008410000 */
[----:B------:R-:W-:Y:S01]  /*1bec0*/  FMUL.FTZ R153, R153, UR4 ;  /* 0x0000000499997c20 */ /* 0x000fe20008410000 */
[----:B------:R-:W-:Y:S01]  /*1bed0*/  FSEL R211, R185, -INF , !P1 ;  /* 0xff800000b9d37808 */ /* 0x000fe20004800000 */
[----:B------:R-:W5:Y:S01]  /*1bee0*/  MUFU.TANH R161, R161 ;  /* 0x000000a100a17308 */ /* 0x000f620000002400 */
[----:B------:R-:W-:Y:S01]  /*1bef0*/  FSEL R212, R189, -INF , !P5 ;  /* 0xff800000bdd47808 */ /* 0x000fe20006800000 */
[----:B------:R-:W-:Y:S01]  /*1bf00*/  FMUL.FTZ R155, R155, UR4 ;  /* 0x000000049b9b7c20 */ /* 0x000fe20008410000 */
[----:B------:R-:W-:Y:S05]  /*1bf10*/  HMMA.16816.F32 R44, R44, R164, R172 ;  /* 0x000000a42c2c723c */ /* 0x000fea00000018ac */
[----:B------:R-:W5:Y:S03]  /*1bf20*/  MUFU.TANH R5, R5 ;  /* 0x0000000500057308 */ /* 0x000f660000002400 */
[----:B-1----:R-:W-:Y:S01]  /*1bf30*/  HMMA.16816.F32 R148, R20, R24, R148 ;  /* 0x000000181494723c */ /* 0x002fe20000001894 */
[----:B------:R-:W-:-:S04]  /*1bf40*/  VIADD R25, R14, 0xffffff11 ;  /* 0xffffff110e197836 */ /* 0x000fc80000000000 */
[----:B------:R-:W-:Y:S01]  /*1bf50*/  MUFU.TANH R157, R157 ;  /* 0x0000009d009d7308 */ /* 0x000fe20000002400 */
[----:B------:R-:W-:Y:S02]  /*1bf60*/  I2FP.F32.S32 R24, R25 ;  /* 0x0000001900187245 */ /* 0x000fe40000201400 */
[C---:B------:R-:W-:Y:S01]  /*1bf70*/  ISETP.GE.AND P4, PT, R25.reuse, R196, PT ;  /* 0x000000c41900720c */ /* 0x040fe20003f86270 */
[C---:B------:R-:W-:Y:S01]  /*1bf80*/  HMMA.16816.F32 R144, R20.reuse, R26, R144 ;  /* 0x0000001a1490723c */ /* 0x040fe20000001890 */
[----:B------:R-:W-:Y:S01]  /*1bf90*/  ISETP.GE.AND P1, PT, R25, R62, PT ;  /* 0x0000003e1900720c */ /* 0x000fe20003f26270 */
[-C--:B------:R-:W-:Y:S01]  /*1bfa0*/  FFMA.FTZ R187, R0, R24.reuse, R187 ;  /* 0x0000001800bb7223 */ /* 0x080fe200000100bb */
[----:B------:R-:W-:Y:S02]  /*1bfb0*/  VIADD R25, R14, 0xffffff18 ;  /* 0xffffff180e197836 */ /* 0x000fe40000000000 */
[----:B------:R-:W-:Y:S01]  /*1bfc0*/  FFMA.FTZ R167, R0, R24, R167 ;  /* 0x0000001800a77223 */ /* 0x000fe200000100a7 */
[----:B------:R-:W1:Y:S01]  /*1bfd0*/  MUFU.TANH R163, R158 ;  /* 0x0000009e00a37308 */ /* 0x000e620000002400 */
[----:B------:R-:W-:Y:S01]  /*1bfe0*/  FSEL R203, R187, -INF , !P4 ;  /* 0xff800000bbcb7808 */ /* 0x000fe20006000000 */
[----:B--2---:R-:W-:Y:S01]  /*1bff0*/  HMMA.16816.F32 R40, R20, R16, R40 ;  /* 0x000000101428723c */ /* 0x004fe20000001828 */
[C---:B------:R-:W-:Y:S01]  /*1c000*/  ISETP.GE.AND P5, PT, R25.reuse, R196, PT ;  /* 0x000000c41900720c */ /* 0x040fe20003fa6270 */
[----:B------:R-:W-:Y:S01]  /*1c010*/  VIADD R17, R14, 0xffffff20 ;  /* 0xffffff200e117836 */ /* 0x000fe20000000000 */
[----:B------:R-:W-:-:S02]  /*1c020*/  ISETP.GE.AND P4, PT, R25, R62, PT ;  /* 0x0000003e1900720c */ /* 0x000fc40003f86270 */
[----:B------:R-:W-:Y:S01]  /*1c030*/  I2FP.F32.S32 R4, R25 ;  /* 0x0000001900047245 */ /* 0x000fe20000201400 */
[C---:B------:R-:W-:Y:S01]  /*1c040*/  VIADD R25, R14.reuse, 0xffffff19 ;  /* 0xffffff190e197836 */ /* 0x040fe20000000000 */
[----:B------:R-:W-:Y:S01]  /*1c050*/  FSEL R224, R167, -INF , !P1 ;  /* 0xff800000a7e07808 */ /* 0x000fe20004800000 */
[----:B------:R-:W-:Y:S01]  /*1c060*/  VIADD R167, R14, 0xffffff21 ;  /* 0xffffff210ea77836 */ /* 0x000fe20000000000 */
[C---:B------:R-:W-:Y:S01]  /*1c070*/  HMMA.16816.F32 R148, R8.reuse, R36, R148 ;  /* 0x000000240894723c */ /* 0x040fe20000001894 */
[CC--:B------:R-:W-:Y:S01]  /*1c080*/  FFMA.FTZ R199, R0.reuse, R4.reuse, R199 ;  /* 0x0000000400c77223 */ /* 0x0c0fe200000100c7 */
[----:B------:R-:W-:Y:S01]  /*1c090*/  I2FP.F32.S32 R16, R25 ;  /* 0x0000001900107245 */ /* 0x000fe20000201400 */
[C---:B------:R-:W-:Y:S01]  /*1c0a0*/  FFMA.FTZ R193, R0.reuse, R4, R193 ;  /* 0x0000000400c17223 */ /* 0x040fe200000100c1 */
[----:B------:R-:W-:Y:S01]  /*1c0b0*/  I2FP.F32.S32 R4, R17 ;  /* 0x0000001100047245 */ /* 0x000fe20000201400 */
[----:B------:R-:W2:Y:S01]  /*1c0c0*/  MUFU.TANH R159, R159 ;  /* 0x0000009f009f7308 */ /* 0x000ea20000002400 */
[----:B------:R-:W-:Y:S01]  /*1c0d0*/  FSEL R201, R199, -INF , !P5 ;  /* 0xff800000c7c97808 */ /* 0x000fe20006800000 */
[CC--:B------:R-:W-:Y:S01]  /*1c0e0*/  FFMA.FTZ R191, R0.reuse, R16.reuse, R191 ;  /* 0x0000001000bf7223 */ /* 0x0c0fe200000100bf */
[C---:B------:R-:W-:Y:S01]  /*1c0f0*/  FFMA.FTZ R202, R0.reuse, R16, R195 ;  /* 0x0000001000ca7223 */ /* 0x040fe200000100c3 */
[----:B------:R-:W-:Y:S01]  /*1c100*/  I2FP.F32.S32 R16, R167 ;  /* 0x000000a700107245 */ /* 0x000fe20000201400 */
[C---:B------:R-:W-:Y:S01]  /*1c110*/  FFMA.FTZ R195, R0.reuse, R4, R215 ;  /* 0x0000000400c37223 */ /* 0x040fe200000100d7 */
[C---:B------:R-:W-:Y:S01]  /*1c120*/  ISETP.GE.AND P1, PT, R25.reuse, R196, PT ;  /* 0x000000c41900720c */ /* 0x040fe20003f26270 */
[C---:B---3--:R-:W-:Y:S01]  /*1c130*/  FFMA.FTZ R141, R0.reuse, R4, R141 ;  /* 0x00000004008d7223 */ /* 0x048fe2000001008d */
[----:B------:R-:W-:Y:S01]  /*1c140*/  ISETP.GE.AND P5, PT, R25, R62, PT ;  /* 0x0000003e1900720c */ /* 0x000fe20003fa6270 */
[----:B------:R-:W-:Y:S01]  /*1c150*/  HMMA.16816.F32 R144, R8, R38, R144 ;  /* 0x000000260890723c */ /* 0x000fe20000001890 */
[----:B------:R-:W-:Y:S01]  /*1c160*/  FSEL R210, R193, -INF , !P4 ;  /* 0xff800000c1d27808 */ /* 0x000fe20006000000 */
[-C--:B------:R-:W-:Y:S01]  /*1c170*/  FFMA.FTZ R193, R0, R16.reuse, R213 ;  /* 0x0000001000c17223 */ /* 0x080fe200000100d5 */
[----:B------:R-:W-:Y:S01]  /*1c180*/  FSEL R199, R191, -INF , !P1 ;  /* 0xff800000bfc77808 */ /* 0x000fe20004800000 */
[----:B------:R3:W1:Y:S01]  /*1c190*/  LDSM.16.M88.4 R36, [R197+0xb000] ;  /* 0x00b00000c524783b */ /* 0x0006620000000200 */
[----:B------:R-:W-:Y:S01]  /*1c1a0*/  FSEL R202, R202, -INF , !P5 ;  /* 0xff800000caca7808 */ /* 0x000fe20006800000 */
[----:B----4-:R-:W-:Y:S01]  /*1c1b0*/  FFMA.FTZ R143, R0, R16, R143 ;  /* 0x00000010008f7223 */ /* 0x010fe2000001008f */
[----:B------:R-:W-:Y:S01]  /*1c1c0*/  ISETP.GE.AND P1, PT, R17, R62, PT ;  /* 0x0000003e1100720c */ /* 0x000fe20003f26270 */
[----:B------:R-:W4:Y:S01]  /*1c1d0*/  LDSM.16.M88.4 R24, [R198+0xa800] ;  /* 0x00a80000c618783b */ /* 0x000f220000000200 */
[-C--:B------:R-:W-:Y:S01]  /*1c1e0*/  ISETP.GE.AND P5, PT, R167, R196.reuse, PT ;  /* 0x000000c4a700720c */ /* 0x080fe20003fa6270 */
[C---:B------:R-:W-:Y:S01]  /*1c1f0*/  HMMA.16816.F32 R32, R20.reuse, R18, R32 ;  /* 0x000000121420723c */ /* 0x040fe20000001820 */
[----:B------:R-:W-:Y:S01]  /*1c200*/  I2FP.F32.S32 R4, R7 ;  /* 0x0000000700047245 */ /* 0x000fe20000201400 */
[----:B------:R-:W2:Y:S01]  /*1c210*/  MUFU.TANH R171, R152 ;  /* 0x0000009800ab7308 */ /* 0x000ea20000002400 */
[----:B------:R-:W-:Y:S01]  /*1c220*/  ISETP.GE.AND P4, PT, R17, R196, PT ;  /* 0x000000c41100720c */ /* 0x000fe20003f86270 */
[----:B------:R-:W-:Y:S01]  /*1c230*/  FMUL.FTZ R148, R148, UR4 ;  /* 0x0000000494947c20 */ /* 0x000fe20008410000 */
[----:B------:R-:W-:Y:S01]  /*1c240*/  FSEL R194, R141, -INF , !P1 ;  /* 0xff8000008dc27808 */ /* 0x000fe20004800000 */
[----:B-----5:R-:W-:Y:S01]  /*1c250*/  FFMA.FTZ R139, R0, R4, R139 ;  /* 0x00000004008b7223 */ /* 0x020fe2000001008b */
[----:B------:R-:W-:Y:S01]  /*1c260*/  FSEL R193, R193, -INF , !P5 ;  /* 0xff800000c1c17808 */ /* 0x000fe20006800000 */
[----:B------:R-:W-:Y:S01]  /*1c270*/  FMUL.FTZ R151, R151, UR4 ;  /* 0x0000000497977c20 */ /* 0x000fe20008410000 */
[----:B------:R-:W-:Y:S01]  /*1c280*/  FSEL R195, R195, -INF , !P4 ;  /* 0xff800000c3c37808 */ /* 0x000fe20006000000 */
[----:B------:R-:W5:Y:S01]  /*1c290*/  MUFU.TANH R177, R154 ;  /* 0x0000009a00b17308 */ /* 0x000f620000002400 */
[----:B------:R-:W-:Y:S01]  /*1c2a0*/  ISETP.GE.AND P1, PT, R7, R196, PT ;  /* 0x000000c40700720c */ /* 0x000fe20003f26270 */
[----:B------:R-:W-:Y:S01]  /*1c2b0*/  FMUL.FTZ R54, R149, UR4 ;  /* 0x0000000495367c20 */ /* 0x000fe20008410000 */
[-C--:B------:R-:W-:Y:S01]  /*1c2c0*/  ISETP.GE.AND P5, PT, R7, R62.reuse, PT ;  /* 0x0000003e0700720c */ /* 0x080fe20003fa6270 */
[----:B------:R-:W-:Y:S01]  /*1c2d0*/  VIADD R7, R14, 0xffffff29 ;  /* 0xffffff290e077836 */ /* 0x000fe20000000000 */
[----:B------:R-:W-:Y:S01]  /*1c2e0*/  ISETP.GE.AND P4, PT, R167, R62, PT ;  /* 0x0000003ea700720c */ /* 0x000fe20003f86270 */
[----:B------:R-:W-:Y:S01]  /*1c2f0*/  FMUL.FTZ R149, R150, UR4 ;  /* 0x0000000496957c20 */ /* 0x000fe20008410000 */
[----:B---3--:R-:W-:Y:S01]  /*1c300*/  FFMA.FTZ R197, R0, R4, R225 ;  /* 0x0000000400c57223 */ /* 0x008fe200000100e1 */
[----:B------:R-:W-:Y:S01]  /*1c310*/  FSEL R200, R139, -INF , !P5 ;  /* 0xff8000008bc87808 */ /* 0x000fe20006800000 */
[C---:B------:R-:W-:Y:S01]  /*1c320*/  VIADD R139, R14.reuse, 0xffffff38 ;  /* 0xffffff380e8b7836 */ /* 0x040fe20000000000 */
[----:B------:R-:W-:Y:S01]  /*1c330*/  FSEL R166, R143, -INF , !P4 ;  /* 0xff8000008fa67808 */ /* 0x000fe20006000000 */
[----:B------:R-:W3:Y:S01]  /*1c340*/  MUFU.TANH R153, R153 ;  /* 0x0000009900997308 */ /* 0x000ee20000002400 */
[----:B------:R-:W-:Y:S01]  /*1c350*/  FSEL R197, R197, -INF , !P1 ;  /* 0xff800000c5c57808 */ /* 0x000fe20004800000 */
[----:B------:R-:W-:Y:S01]  /*1c360*/  VIADD R143, R14, 0xffffff39 ;  /* 0xffffff390e8f7836 */ /* 0x000fe20000000000 */
[C---:B------:R-:W-:Y:S01]  /*1c370*/  ISETP.GE.AND P4, PT, R7.reuse, R196, PT ;  /* 0x000000c40700720c */ /* 0x040fe20003f86270 */
[----:B------:R-:W-:Y:S01]  /*1c380*/  FMUL.FTZ R141, R144, UR4 ;  /* 0x00000004908d7c20 */ /* 0x000fe20008410000 */
[----:B------:R-:W-:Y:S01]  /*1c390*/  ISETP.GE.AND P1, PT, R7, R62, PT ;  /* 0x0000003e0700720c */ /* 0x000fe20003f26270 */
[C---:B------:R-:W-:Y:S01]  /*1c3a0*/  HMMA.16816.F32 R44, R20.reuse, R28, R44 ;  /* 0x0000001c142c723c */ /* 0x040fe2000000182c */
[----:B------:R-:W-:Y:S01]  /*1c3b0*/  I2FP.F32.S32 R6, R7 ;  /* 0x0000000700067245 */ /* 0x000fe20000201400 */
[----:B------:R-:W-:Y:S01]  /*1c3c0*/  VIADD R7, R14, 0xffffff30 ;  /* 0xffffff300e077836 */ /* 0x000fe20000000000 */
[----:B------:R-:W3:Y:S01]  /*1c3d0*/  MUFU.TANH R155, R155 ;  /* 0x0000009b009b7308 */ /* 0x000ee20000002400 */
[----:B------:R-:W-:Y:S01]  /*1c3e0*/  FMUL.FTZ R146, R146, UR4 ;  /* 0x0000000492927c20 */ /* 0x000fe20008410000 */
[----:B------:R-:W-:Y:S01]  /*1c3f0*/  FMUL.FTZ R147, R147, UR4 ;  /* 0x0000000493937c20 */ /* 0x000fe20008410000 */
[CC--:B------:R-:W-:Y:S01]  /*1c400*/  FFMA.FTZ R137, R0.reuse, R6.reuse, R137 ;  /* 0x0000000600897223 */ /* 0x0c0fe20000010089 */
[----:B------:R-:W-:Y:S01]  /*1c410*/  I2FP.F32.S32 R16, R7 ;  /* 0x0000000700107245 */ /* 0x000fe20000201400 */
[C---:B------:R-:W-:Y:S01]  /*1c420*/  FFMA.FTZ R161, R0.reuse, R6, R161 ;  /* 0x0000000600a17223 */ /* 0x040fe200000100a1 */
[----:B------:R-:W-:Y:S01]  /*1c430*/  ISETP.GE.AND P5, PT, R7, R196, PT ;  /* 0x000000c40700720c */ /* 0x000fe20003fa6270 */
[----:B-1----:R-:W-:Y:S01]  /*1c440*/  HMMA.16816.F32 R64, R20, R36, R64 ;  /* 0x000000241440723c */ /* 0x002fe20000001840 */
[----:B------:R-:W-:Y:S01]  /*1c450*/  FSEL R191, R137, -INF , !P4 ;  /* 0xff80000089bf7808 */ /* 0x000fe20006000000 */
[----:B------:R-:W-:Y:S01]  /*1c460*/  FFMA.FTZ R5, R0, R16, R5 ;  /* 0x0000001000057223 */ /* 0x000fe20000010005 */
[----:B------:R-:W-:Y:S01]  /*1c470*/  ISETP.GE.AND P4, PT, R7, R62, PT ;  /* 0x0000003e0700720c */ /* 0x000fe20003f86270 */
[----:B------:R-:W-:Y:S01]  /*1c480*/  VIADD R7, R14, 0xffffff31 ;  /* 0xffffff310e077836 */ /* 0x000fe20000000000 */
[----:B------:R-:W-:Y:S01]  /*1c490*/  FSEL R168, R161, -INF , !P1 ;  /* 0xff800000a1a87808 */ /* 0x000fe20004800000 */
[----:B------:R-:W-:Y:S01]  /*1c4a0*/  FFMA.FTZ R163, R0, R16, R163 ;  /* 0x0000001000a37223 */ /* 0x000fe200000100a3 */
[----:B------:R-:W-:Y:S01]  /*1c4b0*/  FSEL R189, R5, -INF , !P5 ;  /* 0xff80000005bd7808 */ /* 0x000fe20006800000 */
[----:B----4-:R-:W-:Y:S01]  /*1c4c0*/  HMMA.16816.F32 R32, R8, R26, R32 ;  /* 0x0000001a0820723c */ /* 0x010fe20000001820 */
[C---:B------:R-:W-:Y:S01]  /*1c4d0*/  ISETP.GE.AND P1, PT, R7.reuse, R196, PT ;  /* 0x000000c40700720c */ /* 0x040fe20003f26270 */
[----:B------:R-:W1:Y:S01]  /*1c4e0*/  MUFU.TANH R179, R148 ;  /* 0x0000009400b37308 */ /* 0x000e620000002400 */
[----:B------:R-:W-:Y:S01]  /*1c4f0*/  ISETP.GE.AND P5, PT, R7, R62, PT ;  /* 0x0000003e0700720c */ /* 0x000fe20003fa6270 */
[----:B------:R-:W-:Y:S01]  /*1c500*/  VIADD R29, R14, 0xffffff58 ;  /* 0xffffff580e1d7836 */ /* 0x000fe20000000000 */
[----:B------:R-:W-:-:S02]  /*1c510*/  I2FP.F32.S32 R18, R7 ;  /* 0x0000000700127245 */ /* 0x000fc40000201400 */
[----:B------:R-:W4:Y:S01]  /*1c520*/  LDSM.16.M88.4 R4, [R198+0xb000] ;  /* 0x00b00000c604783b */ /* 0x000f220000000200 */
[----:B------:R-:W-:Y:S01]  /*1c530*/  FSEL R192, R163, -INF , !P4 ;  /* 0xff800000a3c07808 */ /* 0x000fe20006000000 */
[----:B------:R-:W-:Y:S01]  /*1c540*/  HMMA.16816.F32 R40, R8, R24, R40 ;  /* 0x000000180828723c */ /* 0x000fe20000001828 */
[C---:B------:R-:W-:Y:S01]  /*1c550*/  FFMA.FTZ R157, R0.reuse, R18, R157 ;  /* 0x00000012009d7223 */ /* 0x040fe2000001009d */
[----:B------:R-:W-:Y:S01]  /*1c560*/  ISETP.GE.AND P4, PT, R139, R196, PT ;  /* 0x000000c48b00720c */ /* 0x000fe20003f86270 */
[----:B------:R-:W-:Y:S01]  /*1c570*/  FMUL.FTZ R25, R145, UR4 ;  /* 0x0000000491197c20 */ /* 0x000fe20008410000 */
[----:B------:R-:W4:Y:S01]  /*1c580*/  MUFU.TANH R151, R151 ;  /* 0x0000009700977308 */ /* 0x000f220000002400 */
[----:B--2---:R-:W-:Y:S01]  /*1c590*/  FFMA.FTZ R159, R0, R18, R159 ;  /* 0x00000012009f7223 */ /* 0x004fe2000001009f */
[----:B------:R-:W-:Y:S01]  /*1c5a0*/  FSEL R169, R157, -INF , !P1 ;  /* 0xff8000009da97808 */ /* 0x000fe20004800000 */
[----:B------:R-:W-:-:S04]  /*1c5b0*/  DEPBAR.LE SB0, 0x0 ;  /* 0x000080000000791a */ /* 0x000fc80000000000 */
[----:B------:R-:W-:Y:S01]  /*1c5c0*/  ISETP.GE.AND P1, PT, R139, R62, PT ;  /* 0x0000003e8b00720c */ /* 0x000fe20003f26270 */
[----:B------:R-:W2:Y:S01]  /*1c5d0*/  MUFU.TANH R17, R54 ;  /* 0x0000003600117308 */ /* 0x000ea20000002400 */
[----:B------:R-:W-:Y:S01]  /*1c5e0*/  I2FP.F32.S32 R139, R139 ;  /* 0x0000008b008b7245 */ /* 0x000fe20000201400 */
[----:B------:R-:W-:Y:S01]  /*1c5f0*/  HMMA.16816.F32 R56, R20, R38, R56 ;  /* 0x000000261438723c */ /* 0x000fe20000001838 */
[----:B------:R-:W-:Y:S01]  /*1c600*/  FSEL R170, R159, -INF , !P5 ;  /* 0xff8000009faa7808 */ /* 0x000fe20006800000 */
[----:B------:R-:W-:Y:S01]  /*1c610*/  VIADD R23, R14, 0xffffff49 ;  /* 0xffffff490e177836 */ /* 0x000fe20000000000 */
[----:B------:R-:W-:Y:S01]  /*1c620*/  ISETP.GE.AND P5, PT, R143, R196, PT ;  /* 0x000000c48f00720c */ /* 0x000fe20003fa6270 */
[CC--:B------:R-:W-:Y:S01]  /*1c630*/  FFMA.FTZ R171, R0.reuse, R139.reuse, R171 ;  /* 0x0000008b00ab7223 */ /* 0x0c0fe200000100ab */
[----:B-----5:R-:W-:Y:S01]  /*1c640*/  FFMA.FTZ R177, R0, R139, R177 ;  /* 0x0000008b00b17223 */ /* 0x020fe200000100b1 */
[C---:B------:R-:W-:Y:S01]  /*1c650*/  VIADD R139, R14.reuse, 0xffffff40 ;  /* 0xffffff400e8b7836 */ /* 0x040fe20000000000 */
[----:B------:R-:W-:Y:S01]  /*1c660*/  MUFU.TANH R25, R25 ;  /* 0x0000001900197308 */ /* 0x000fe20000002400 */
[----:B------:R-:W-:Y:S01]  /*1c670*/  I2FP.F32.S32 R16, R143 ;  /* 0x0000008f00107245 */ /* 0x000fe20000201400 */
[----:B------:R-:W-:Y:S01]  /*1c680*/  FMUL.FTZ R41, R41, UR4 ;  /* 0x0000000429297c20 */ /* 0x000fe20008410000 */
[----:B------:R-:W-:Y:S01]  /*1c690*/  FSEL R171, R171, -INF , !P4 ;  /* 0xff800000abab7808 */ /* 0x000fe20006000000 */
[C---:B------:R-:W-:Y:S01]  /*1c6a0*/  VIADD R39, R14.reuse, 0xffffff48 ;  /* 0xffffff480e277836 */ /* 0x040fe20000000000 */
[----:B------:R-:W-:Y:S01]  /*1c6b0*/  ISETP.GE.AND P4, PT, R143, R62, PT ;  /* 0x0000003e8f00720c */ /* 0x000fe20003f86270 */
[----:B------:R-:W-:Y:S01]  /*1c6c0*/  VIADD R143, R14, 0xffffff41 ;  /* 0xffffff410e8f7836 */ /* 0x000fe20000000000 */
[----:B------:R-:W-:Y:S01]  /*1c6d0*/  I2FP.F32.S32 R18, R139 ;  /* 0x0000008b00127245 */ /* 0x000fe20000201400 */
[----:B------:R-:W5:Y:S01]  /*1c6e0*/  MUFU.TANH R149, R149 ;  /* 0x0000009500957308 */ /* 0x000f620000002400 */
[CC--:B---3--:R-:W-:Y:S01]  /*1c6f0*/  FFMA.FTZ R153, R0.reuse, R16.reuse, R153 ;  /* 0x0000001000997223 */ /* 0x0c8fe20000010099 */
[C---:B------:R-:W-:Y:S01]  /*1c700*/  FFMA.FTZ R155, R0.reuse, R16, R155 ;  /* 0x00000010009b7223 */ /* 0x040fe2000001009b */
[----:B------:R-:W-:Y:S01]  /*1c710*/  FSEL R190, R177, -INF , !P1 ;  /* 0xff800000b1be7808 */ /* 0x000fe20004800000 */
[----:B------:R-:W-:Y:S01]  /*1c720*/  FMUL.FTZ R16, R33, UR4 ;  /* 0x0000000421107c20 */ /* 0x000fe20008410000 */
[----:B-1----:R-:W-:Y:S01]  /*1c730*/  FFMA.FTZ R179, R0, R18, R179 ;  /* 0x0000001200b37223 */ /* 0x002fe200000100b3 */
[----:B------:R-:W-:Y:S01]  /*1c740*/  ISETP.GE.AND P1, PT, R139, R196, PT ;  /* 0x000000c48b00720c */ /* 0x000fe20003f26270 */
[----:B------:R-:W-:Y:S01]  /*1c750*/  FMUL.FTZ R40, R40, UR4 ;  /* 0x0000000428287c20 */ /* 0x000fe20008410000 */
[----:B------:R-:W1:Y:S01]  /*1c760*/  MUFU.TANH R141, R141 ;  /* 0x0000008d008d7308 */ /* 0x000e620000002400 */
[C---:B----4-:R-:W-:Y:S01]  /*1c770*/  HMMA.16816.F32 R64, R8.reuse, R4, R64 ;  /* 0x000000040840723c */ /* 0x050fe20000001840 */
[----:B------:R-:W-:Y:S01]  /*1c780*/  I2FP.F32.S32 R4, R143 ;  /* 0x0000008f00047245 */ /* 0x000fe20000201400 */
[----:B------:R-:W-:Y:S01]  /*1c790*/  FMUL.FTZ R42, R42, UR4 ;  /* 0x000000042a2a7c20 */ /* 0x000fe20008410000 */
[----:B------:R-:W-:Y:S01]  /*1c7a0*/  FSEL R185, R179, -INF , !P1 ;  /* 0xff800000b3b97808 */ /* 0x000fe20004800000 */
[----:B------:R-:W-:Y:S01]  /*1c7b0*/  FMUL.FTZ R24, R43, UR4 ;  /* 0x000000042b187c20 */ /* 0x000fe20008410000 */
[----:B------:R-:W-:Y:S01]  /*1c7c0*/  ISETP.GE.AND P1, PT, R143, R62, PT ;  /* 0x0000003e8f00720c */ /* 0x000fe20003f26270 */
[CC--:B------:R-:W-:Y:S01]  /*1c7d0*/  FFMA.FTZ R151, R0.reuse, R4.reuse, R151 ;  /* 0x0000000400977223 */ /* 0x0c0fe20000010097 */
[----:B------:R-:W3:Y:S01]  /*1c7e0*/  MUFU.TANH R19, R146 ;  /* 0x0000009200137308 */ /* 0x000ee20000002400 */
[C---:B--2---:R-:W-:Y:S01]  /*1c7f0*/  FFMA.FTZ R183, R0.reuse, R4, R17 ;  /* 0x0000000400b77223 */ /* 0x044fe20000010011 */
[----:B------:R-:W-:Y:S01]  /*1c800*/  FSEL R167, R153, -INF , !P5 ;  /* 0xff80000099a77808 */ /* 0x000fe20006800000 */
[----:B-----5:R-:W-:Y:S01]  /*1c810*/  FFMA.FTZ R149, R0, R18, R149 ;  /* 0x0000001200957223 */ /* 0x020fe20000010095 */
[----:B------:R-:W-:Y:S01]  /*1c820*/  FSEL R186, R151, -INF , !P1 ;  /* 0xff80000097ba7808 */ /* 0x000fe20004800000 */
[----:B------:R-:W-:Y:S01]  /*1c830*/  FMUL.FTZ R33, R34, UR4 ;  /* 0x0000000422217c20 */ /* 0x000fe20008410000 */
[----:B------:R-:W-:Y:S01]  /*1c840*/  I2FP.F32.S32 R4, R39 ;  /* 0x0000002700047245 */ /* 0x000fe20000201400 */
[C---:B------:R-:W-:Y:S01]  /*1c850*/  HMMA.16816.F32 R56, R8.reuse, R6, R56 ;  /* 0x000000060838723c */ /* 0x040fe20000001838 */
[----:B------:R-:W2:Y:S01]  /*1c860*/  MUFU.TANH R37, R147 ;  /* 0x0000009300257308 */ /* 0x000ea20000002400 */
[----:B------:R-:W-:Y:S01]  /*1c870*/  ISETP.GE.AND P1, PT, R23, R196, PT ;  /* 0x000000c41700720c */ /* 0x000fe20003f26270 */
[----:B------:R-:W-:Y:S01]  /*1c880*/  FMUL.FTZ R17, R35, UR4 ;  /* 0x0000000423117c20 */ /* 0x000fe20008410000 */
[----:B------:R-:W-:Y:S01]  /*1c890*/  ISETP.GE.AND P5, PT, R139, R62, PT ;  /* 0x0000003e8b00720c */ /* 0x000fe20003fa6270 */
[----:B-1----:R-:W-:Y:S01]  /*1c8a0*/  FFMA.FTZ R141, R0, R4, R141 ;  /* 0x00000004008d7223 */ /* 0x002fe2000001008d */
[----:B------:R-:W-:Y:S01]  /*1c8b0*/  FSEL R172, R155, -INF , !P4 ;  /* 0xff8000009bac7808 */ /* 0x000fe20006000000 */
[----:B------:R-:W-:Y:S01]  /*1c8c0*/  FMUL.FTZ R32, R32, UR4 ;  /* 0x0000000420207c20 */ /* 0x000fe20008410000 */
[----:B------:R-:W-:Y:S01]  /*1c8d0*/  FSEL R188, R149, -INF , !P5 ;  /* 0xff80000095bc7808 */ /* 0x000fe20006800000 */
[----:B------:R1:W-:Y:S01]  /*1c8e0*/  MUFU.TANH R5, R16 ;  /* 0x0000001000057308 */ /* 0x0003e20000002400 */
[----:B------:R-:W-:Y:S01]  /*1c8f0*/  ISETP.GE.AND P5, PT, R39, R196, PT ;  /* 0x000000c42700720c */ /* 0x000fe20003fa6270 */
[----:B---3--:R-:W-:Y:S01]  /*1c900*/  FFMA.FTZ R184, R0, R4, R19 ;  /* 0x0000000400b87223 */ /* 0x008fe20000010013 */
[----:B------:R-:W-:Y:S01]  /*1c910*/  VIADD R19, R14, 0xffffff50 ;  /* 0xffffff500e137836 */ /* 0x000fe20000000000 */
[----:B------:R-:W-:Y:S01]  /*1c920*/  ISETP.GE.AND P4, PT, R143, R196, PT ;  /* 0x000000c48f00720c */ /* 0x000fe20003f86270 */
[----:B------:R-:W-:Y:S01]  /*1c930*/  FMUL.FTZ R21, R64, UR4 ;  /* 0x0000000440157c20 */ /* 0x000fe20008410000 */
[----:B------:R-:W-:Y:S01]  /*1c940*/  FSEL R187, R141, -INF , !P5 ;  /* 0xff8000008dbb7808 */ /* 0x000fe20006800000 */
[----:B------:R-:W-:Y:S01]  /*1c950*/  FMUL.FTZ R65, R65, UR4 ;  /* 0x0000000441417c20 */ /* 0x000fe20008410000 */
[----:B------:R-:W-:Y:S01]  /*1c960*/  MUFU.TANH R27, R41 ;  /* 0x00000029001b7308 */ /* 0x000fe20000002400 */
[-C--:B------:R-:W-:Y:S01]  /*1c970*/  ISETP.GE.AND P5, PT, R23, R62.reuse, PT ;  /* 0x0000003e1700720c */ /* 0x080fe20003fa6270 */
[----:B------:R-:W-:Y:S01]  /*1c980*/  FMUL.FTZ R66, R66, UR4 ;  /* 0x0000000442427c20 */ /* 0x000fe20008410000 */
[----:B------:R-:W-:Y:S01]  /*1c990*/  FSEL R183, R183, -INF , !P4 ;  /* 0xff800000b7b77808 */ /* 0x000fe20006000000 */
[----:B------:R-:W-:Y:S01]  /*1c9a0*/  HMMA.16816.F32 R44, R8, R12, R44 ;  /* 0x0000000c082c723c */ /* 0x000fe2000000182c */
[----:B------:R-:W-:Y:S01]  /*1c9b0*/  I2FP.F32.S32 R4, R19 ;  /* 0x0000001300047245 */ /* 0x000fe20000201400 */
[----:B------:R-:W-:Y:S01]  /*1c9c0*/  VIADD R11, R14, 0xffffff60 ;  /* 0xffffff600e0b7836 */ /* 0x000fe20000000000 */
[----:B------:R-:W-:Y:S01]  /*1c9d0*/  ISETP.GE.AND P4, PT, R39, R62, PT ;  /* 0x0000003e2700720c */ /* 0x000fe20003f86270 */
[----:B------:R-:W3:Y:S01]  /*1c9e0*/  MUFU.TANH R137, R40 ;  /* 0x0000002800897308 */ /* 0x000ee20000002400 */
[----:B-1----:R-:W-:Y:S01]  /*1c9f0*/  I2FP.F32.S32 R16, R23 ;  /* 0x0000001700107245 */ /* 0x002fe20000201400 */
[----:B------:R-:W-:Y:S01]  /*1ca00*/  FMUL.FTZ R23, R67, UR4 ;  /* 0x0000000443177c20 */ /* 0x000fe20008410000 */
[----:B------:R-:W-:Y:S01]  /*1ca10*/  FSEL R184, R184, -INF , !P4 ;  /* 0xff800000b8b87808 */ /* 0x000fe20006000000 */
[----:B------:R-:W-:Y:S01]  /*1ca20*/  FMUL.FTZ R9, R58, UR4 ;  /* 0x000000043a097c20 */ /* 0x000fe20008410000 */
[----:B------:R-:W-:Y:S01]  /*1ca30*/  ISETP.GE.AND P4, PT, R19, R196, PT ;  /* 0x000000c41300720c */ /* 0x000fe20003f86270 */
[CC--:B------:R-:W-:Y:S01]  /*1ca40*/  FFMA.FTZ R25, R0.reuse, R16.reuse, R25 ;  /* 0x0000001000197223 */ /* 0x0c0fe20000010019 */
[----:B--2---:R-:W-:Y:S01]  /*1ca50*/  FFMA.FTZ R37, R0, R16, R37 ;  /* 0x0000001000257223 */ /* 0x004fe20000010025 */
[----:B------:R-:W1:Y:S01]  /*1ca60*/  MUFU.TANH R43, R42 ;  /* 0x0000002a002b7308 */ /* 0x000e620000002400 */
[----:B------:R-:W-:Y:S01]  /*1ca70*/  FMUL.FTZ R57, R57, UR4 ;  /* 0x0000000439397c20 */ /* 0x000fe20008410000 */
[C---:B------:R-:W-:Y:S01]  /*1ca80*/  VIADD R13, R14.reuse, 0xffffff68 ;  /* 0xffffff680e0d7836 */ /* 0x040fe20000000000 */
[----:B------:R-:W-:Y:S01]  /*1ca90*/  FSEL R181, R25, -INF , !P1 ;  /* 0xff80000019b57808 */ /* 0x000fe20004800000 */
[----:B------:R-:W-:Y:S01]  /*1caa0*/  VIADD R25, R14, 0xffffff51 ;  /* 0xffffff510e197836 */ /* 0x000fe20000000000 */
[----:B------:R-:W-:Y:S01]  /*1cab0*/  FSEL R182, R37, -INF , !P5 ;  /* 0xff80000025b67808 */ /* 0x000fe20006800000 */
[----:B------:R-:W-:Y:S01]  /*1cac0*/  FMUL.FTZ R59, R59, UR4 ;  /* 0x000000043b3b7c20 */ /* 0x000fe20008410000 */
[----:B------:R-:W-:Y:S01]  /*1cad0*/  ISETP.GE.AND P1, PT, R19, R62, PT ;  /* 0x0000003e1300720c */ /* 0x000fe20003f26270 */
[----:B------:R-:W2:Y:S01]  /*1cae0*/  MUFU.TANH R41, R24 ;  /* 0x0000001800297308 */ /* 0x000ea20000002400 */
[----:B------:R-:W-:Y:S01]  /*1caf0*/  I2FP.F32.S32 R6, R25 ;  /* 0x0000001900067245 */ /* 0x000fe20000201400 */
[----:B---3--:R-:W-:Y:S01]  /*1cb00*/  FFMA.FTZ R137, R0, R4, R137 ;  /* 0x0000000400897223 */ /* 0x008fe20000010089 */
[----:B------:R-:W-:Y:S01]  /*1cb10*/  ISETP.GE.AND P5, PT, R25, R196, PT ;  /* 0x000000c41900720c */ /* 0x000fe20003fa6270 */
[----:B------:R-:W-:Y:S01]  /*1cb20*/  FMUL.FTZ R44, R44, UR4 ;  /* 0x000000042c2c7c20 */ /* 0x000fe20008410000 */
[----:B------:R-:W-:Y:S01]  /*1cb30*/  FMUL.FTZ R47, R47, UR4 ;  /* 0x000000042f2f7c20 */ /* 0x000fe20008410000 */
[C---:B------:R-:W-:Y:S01]  /*1cb40*/  FFMA.FTZ R27, R0.reuse, R6, R27 ;  /* 0x00000006001b7223 */ /* 0x040fe2000001001b */
[----:B------:R-:W-:Y:S01]  /*1cb50*/  FSEL R179, R137, -INF , !P4 ;  /* 0xff80000089b37808 */ /* 0x000fe20006000000 */
[----:B------:R-:W3:Y:S01]  /*1cb60*/  MUFU.TANH R33, R33 ;  /* 0x0000002100217308 */ /* 0x000ee20000002400 */
[----:B-1----:R-:W-:Y:S01]  /*1cb70*/  FFMA.FTZ R43, R0, R4, R43 ;  /* 0x00000004002b7223 */ /* 0x002fe2000001002b */
[----:B------:R-:W-:-:S02]  /*1cb80*/  I2FP.F32.S32 R4, R29 ;  /* 0x0000001d00047245 */ /* 0x000fc40000201400 */
[----:B------:R-:W-:Y:S01]  /*1cb90*/  FSEL R175, R27, -INF , !P5 ;  /* 0xff8000001baf7808 */ /* 0x000fe20006800000 */
[----:B------:R-:W-:Y:S01]  /*1cba0*/  VIADD R27, R14, 0xffffff59 ;  /* 0xffffff590e1b7836 */ /* 0x000fe20000000000 */
[----:B------:R-:W-:Y:S01]  /*1cbb0*/  ISETP.GE.AND P4, PT, R25, R62, PT ;  /* 0x0000003e1900720c */ /* 0x000fe20003f86270 */
[----:B------:R-:W-:Y:S01]  /*1cbc0*/  FMUL.FTZ R25, R56, UR4 ;  /* 0x0000000438197c20 */ /* 0x000fe20008410000 */
[----:B------:R-:W1:Y:S01]  /*1cbd0*/  MUFU.TANH R17, R17 ;  /* 0x0000001100117308 */ /* 0x000e620000002400 */
[C---:B--2---:R-:W-:Y:S01]  /*1cbe0*/  FFMA.FTZ R41, R0.reuse, R6, R41 ;  /* 0x0000000600297223 */ /* 0x044fe20000010029 */
[----:B------:R-:W-:Y:S02]  /*1cbf0*/  I2FP.F32.S32 R6, R27 ;  /* 0x0000001b00067245 */ /* 0x000fe40000201400 */
[----:B------:R-:W-:Y:S02]  /*1cc00*/  ISETP.GE.AND P5, PT, R29, R62, PT ;  /* 0x0000003e1d00720c */ /* 0x000fe40003fa6270 */
[----:B------:R-:W-:Y:S01]  /*1cc10*/  FSEL R178, R41, -INF , !P4 ;  /* 0xff80000029b27808 */ /* 0x000fe20006000000 */
[C---:B------:R-:W-:Y:S01]  /*1cc20*/  FFMA.FTZ R5, R0.reuse, R6, R5 ;  /* 0x0000000600057223 */ /* 0x040fe20000010005 */
[----:B------:R-:W2:Y:S01]  /*1cc30*/  MUFU.TANH R139, R32 ;  /* 0x00000020008b7308 */ /* 0x000ea20000002400 */
[----:B---3--:R-:W-:Y:S01]  /*1cc40*/  FFMA.FTZ R33, R0, R4, R33 ;  /* 0x0000000400217223 */ /* 0x008fe20000010021 */
[----:B------:R-:W-:-:S02]  /*1cc50*/  ISETP.GE.AND P4, PT, R27, R196, PT ;  /* 0x000000c41b00720c */ /* 0x000fc40003f86270 */
[----:B------:R-:W-:Y:S02]  /*1cc60*/  FSEL R180, R43, -INF , !P1 ;  /* 0xff8000002bb47808 */ /* 0x000fe40004800000 */
[----:B------:R-:W-:Y:S02]  /*1cc70*/  FSEL R176, R33, -INF , !P5 ;  /* 0xff80000021b07808 */ /* 0x000fe40006800000 */
[----:B------:R-:W3:Y:S01]  /*1cc80*/  MUFU.TANH R21, R21 ;  /* 0x0000001500157308 */ /* 0x000ee20000002400 */
[----:B-1----:R-:W-:Y:S01]  /*1cc90*/  FFMA.FTZ R17, R0, R6, R17 ;  /* 0x0000000600117223 */ /* 0x002fe20000010011 */
[----:B------:R-:W-:Y:S02]  /*1cca0*/  FSEL R173, R5, -INF , !P4 ;  /* 0xff80000005ad7808 */ /* 0x000fe40006000000 */
[----:B------:R-:W-:Y:S02]  /*1ccb0*/  ISETP.GE.AND P5, PT, R11, R196, PT ;  /* 0x000000c40b00720c */ /* 0x000fe40003fa6270 */
[----:B------:R-:W-:-:S02]  /*1ccc0*/  I2FP.F32.S32 R6, R11 ;  /* 0x0000000b00067245 */ /* 0x000fc40000201400 */
[----:B------:R-:W1:Y:S01]  /*1ccd0*/  MUFU.TANH R7, R65 ;  /* 0x0000004100077308 */ /* 0x000e620000002400 */
[----:B------:R-:W-:Y:S01]  /*1cce0*/  ISETP.GE.AND P4, PT, R11, R62, PT ;  /* 0x0000003e0b00720c */ /* 0x000fe20003f86270 */
[----:B------:R-:W-:Y:S02]  /*1ccf0*/  VIADD R11, R14, 0xffffff61 ;  /* 0xffffff610e0b7836 */ /* 0x000fe40000000000 */
[C---:B--2---:R-:W-:Y:S01]  /*1cd00*/  FFMA.FTZ R139, R0.reuse, R4, R139 ;  /* 0x00000004008b7223 */ /* 0x044fe2000001008b */
[----:B------:R-:W-:Y:S02]  /*1cd10*/  ISETP.GE.AND P1, PT, R29, R196, PT ;  /* 0x000000c41d00720c */ /* 0x000fe40003f26270 */
[----:B------:R-:W-:Y:S01]  /*1cd20*/  I2FP.F32.S32 R4, R11 ;  /* 0x0000000b00047245 */ /* 0x000fe20000201400 */
[----:B------:R-:W2:Y:S01]  /*1cd30*/  MUFU.TANH R23, R23 ;  /* 0x0000001700177308 */ /* 0x000ea20000002400 */
[----:B------:R-:W-:Y:S01]  /*1cd40*/  FSEL R177, R139, -INF , !P1 ;  /* 0xff8000008bb17808 */ /* 0x000fe20004800000 */
[----:B---3--:R-:W-:Y:S01]  /*1cd50*/  FFMA.FTZ R21, R0, R6, R21 ;  /* 0x0000000600157223 */ /* 0x008fe20000010015 */
[----:B------:R-:W-:Y:S01]  /*1cd60*/  ISETP.GE.AND P1, PT, R27, R62, PT ;  /* 0x0000003e1b00720c */ /* 0x000fe20003f26270 */
[----:B------:R-:W-:-:S03]  /*1cd70*/  VIADD R139, R61, 0xfffffffe ;  /* 0xfffffffe3d8b7836 */ /* 0x000fc60000000000 */
[----:B------:R-:W-:Y:S01]  /*1cd80*/  FSEL R174, R17, -INF , !P1 ;  /* 0xff80000011ae7808 */ /* 0x000fe20004800000 */
[----:B------:R-:W3:Y:S01]  /*1cd90*/  MUFU.TANH R19, R66 ;  /* 0x0000004200137308 */ /* 0x000ee20000002400 */
[----:B-1----:R-:W-:Y:S01]  /*1cda0*/  FFMA.FTZ R161, R0, R4, R7 ;  /* 0x0000000400a17223 */ /* 0x002fe20000010007 */
[----:B------:R-:W-:Y:S01]  /*1cdb0*/  FSEL R163, R21, -INF , !P5 ;  /* 0xff80000015a37808 */ /* 0x000fe20006800000 */
[----:B------:R-:W-:Y:S01]  /*1cdc0*/  VIADD R17, R14, 0xffffff69 ;  /* 0xffffff690e117836 */ /* 0x000fe20000000000 */
[----:B------:R-:W-:Y:S01]  /*1cdd0*/  ISETP.GE.AND P1, PT, R11, R196, PT ;  /* 0x000000c40b00720c */ /* 0x000fe20003f26270 */
[----:B------:R-:W-:Y:S01]  /*1cde0*/  FMUL.FTZ R7, R45, UR4 ;  /* 0x000000042d077c20 */ /* 0x000fe20008410000 */
[----:B------:R-:W-:Y:S02]  /*1cdf0*/  ISETP.GE.AND P5, PT, R11, R62, PT ;  /* 0x0000003e0b00720c */ /* 0x000fe40003fa6270 */
[----:B------:R-:W1:Y:S01]  /*1ce00*/  MUFU.TANH R25, R25 ;  /* 0x0000001900197308 */ /* 0x000e620000002400 */
[----:B--2---:R-:W-:Y:S01]  /*1ce10*/  FFMA.FTZ R23, R0, R4, R23 ;  /* 0x0000000400177223 */ /* 0x004fe20000010017 */
[----:B------:R-:W-:-:S02]  /*1ce20*/  I2FP.F32.S32 R4, R13 ;  /* 0x0000000d00047245 */ /* 0x000fc40000201400 */
[----:B------:R-:W-:Y:S02]  /*1ce30*/  FSEL R161, R161, -INF , !P1 ;  /* 0xff800000a1a17808 */ /* 0x000fe40004800000 */
[----:B------:R-:W-:Y:S02]  /*1ce40*/  FSEL R162, R23, -INF , !P5 ;  /* 0xff80000017a27808 */ /* 0x000fe40006800000 */
[----:B------:R-:W2:Y:S01]  /*1ce50*/  MUFU.TANH R9, R9 ;  /* 0x0000000900097308 */ /* 0x000ea20000002400 */
[----:B---3--:R-:W-:Y:S01]  /*1ce60*/  FFMA.FTZ R19, R0, R6, R19 ;  /* 0x0000000600137223 */ /* 0x008fe20000010013 */
[----:B------:R-:W-:Y:S02]  /*1ce70*/  ISETP.GE.AND P5, PT, R17, R196, PT ;  /* 0x000000c41100720c */ /* 0x000fe40003fa6270 */
[----:B------:R-:W-:Y:S02]  /*1ce80*/  I2FP.F32.S32 R6, R17 ;  /* 0x0000001100067245 */ /* 0x000fe40000201400 */
[----:B------:R-:W-:-:S02]  /*1ce90*/  FSEL R164, R19, -INF , !P4 ;  /* 0xff80000013a47808 */ /* 0x000fc40006000000 */
[----:B------:R-:W3:Y:S01]  /*1cea0*/  MUFU.TANH R57, R57 ;  /* 0x0000003900397308 */ /* 0x000ee20000002400 */
[----:B-1----:R-:W-:Y:S01]  /*1ceb0*/  FFMA.FTZ R25, R0, R4, R25 ;  /* 0x0000000400197223 */ /* 0x002fe20000010019 */
[C---:B------:R-:W-:Y:S02]  /*1cec0*/  ISETP.GE.AND P4, PT, R13.reuse, R196, PT ;  /* 0x000000c40d00720c */ /* 0x040fe40003f86270 */
[-C--:B------:R-:W-:Y:S01]  /*1ced0*/  ISETP.GE.AND P1, PT, R13, R62.reuse, PT ;  /* 0x0000003e0d00720c */ /* 0x080fe20003f26270 */
[----:B------:R-:W-:Y:S01]  /*1cee0*/  FMUL.FTZ R13, R46, UR4 ;  /* 0x000000042e0d7c20 */ /* 0x000fe20008410000 */
[----:B------:R-:W-:Y:S02]  /*1cef0*/  FSEL R159, R25, -INF , !P4 ;  /* 0xff800000199f7808 */ /* 0x000fe40006000000 */
[----:B------:R-:W1:Y:S01]  /*1cf00*/  MUFU.TANH R5, R59 ;  /* 0x0000003b00057308 */ /* 0x000e620000002400 */
[----:B------:R-:W-:Y:S01]  /*1cf10*/  ISETP.GE.AND P4, PT, R17, R62, PT ;  /* 0x0000003e1100720c */ /* 0x000fe20003f86270 */
[----:B--2---:R-:W-:Y:S01]  /*1cf20*/  FFMA.FTZ R9, R0, R4, R9 ;  /* 0x0000000400097223 */ /* 0x004fe20000010009 */
[----:B------:R-:W-:-:S04]  /*1cf30*/  VIADD R17, R14, 0xffffff70 ;  /* 0xffffff700e117836 */ /* 0x000fc80000000000 */
[----:B------:R-:W-:Y:S01]  /*1cf40*/  FSEL R160, R9, -INF , !P1 ;  /* 0xff80000009a07808 */ /* 0x000fe20004800000 */
[----:B------:R-:W2:Y:S01]  /*1cf50*/  MUFU.TANH R11, R44 ;  /* 0x0000002c000b7308 */ /* 0x000ea20000002400 */
[C---:B---3--:R-:W-:Y:S01]  /*1cf60*/  FFMA.FTZ R57, R0.reuse, R6, R57 ;  /* 0x0000000600397223 */ /* 0x048fe20000010039 */
[----:B------:R-:W-:Y:S02]  /*1cf70*/  I2FP.F32.S32 R4, R17 ;  /* 0x0000001100047245 */ /* 0x000fe40000201400 */
[----:B------:R-:W-:Y:S02]  /*1cf80*/  ISETP.GE.AND P1, PT, R17, R196, PT ;  /* 0x000000c41100720c */ /* 0x000fe40003f26270 */
[----:B------:R-:W-:Y:S02]  /*1cf90*/  FSEL R157, R57, -INF , !P5 ;  /* 0xff800000399d7808 */ /* 0x000fe40006800000 */
[----:B------:R-:W3:Y:S01]  /*1cfa0*/  MUFU.TANH R9, R47 ;  /* 0x0000002f00097308 */ /* 0x000ee20000002400 */
[----:B------:R-:W-:Y:S01]  /*1cfb0*/  BAR.SYNC.DEFER_BLOCKING 0x0 ;  /* 0x0000000000007b1d */ /* 0x000fe20000010000 */
[----:B------:R-:W-:Y:S01]  /*1cfc0*/  ISETP.GE.AND P5, PT, R17, R62, PT ;  /* 0x0000003e1100720c */ /* 0x000fe20003fa6270 */
[----:B-1----:R-:W-:Y:S01]  /*1cfd0*/  FFMA.FTZ R158, R0, R6, R5 ;  /* 0x00000006009e7223 */ /* 0x002fe20000010005 */
[----:B------:R-:W-:-:S04]  /*1cfe0*/  VIADD R17, R14, 0xffffff71 ;  /* 0xffffff710e117836 */ /* 0x000fc80000000000 */
[----:B------:R-:W1:Y:S01]  /*1cff0*/  MUFU.TANH R13, R13 ;  /* 0x0000000d000d7308 */ /* 0x000e620000002400 */
[----:B--2---:R-:W-:Y:S01]  /*1d000*/  FFMA.FTZ R138, R0, R4, R11 ;  /* 0x00000004008a7223 */ /* 0x004fe2000001000b */
[----:B------:R-:W-:Y:S01]  /*1d010*/  FSEL R158, R158, -INF , !P4 ;  /* 0xff8000009e9e7808 */ /* 0x000fe20006000000 */
[----:B------:R-:W-:Y:S01]  /*1d020*/  VIADD R11, R14, 0xffffff79 ;  /* 0xffffff790e0b7836 */ /* 0x000fe20000000000 */
[C---:B------:R-:W-:Y:S02]  /*1d030*/  ISETP.GE.AND P4, PT, R17.reuse, R196, PT ;  /* 0x000000c41100720c */ /* 0x040fe40003f86270 */
[----:B------:R-:W-:Y:S02]  /*1d040*/  FSEL R138, R138, -INF , !P1 ;  /* 0xff8000008a8a7808 */ /* 0x000fe40004800000 */
[----:B------:R-:W2:Y:S01]  /*1d050*/  MUFU.TANH R7, R7 ;  /* 0x0000000700077308 */ /* 0x000ea20000002400 */
[----:B------:R-:W-:Y:S02]  /*1d060*/  ISETP.GE.AND P1, PT, R17, R62, PT ;  /* 0x0000003e1100720c */ /* 0x000fe40003f26270 */
[----:B------:R-:W-:-:S05]  /*1d070*/  I2FP.F32.S32 R17, R17 ;  /* 0x0000001100117245 */ /* 0x000fca0000201400 */
[----:B------:R-:W4:Y:S01]  /*1d080*/  MUFU.TANH R5, R49 ;  /* 0x0000003100057308 */ /* 0x000f220000002400 */
[C---:B---3--:R-:W-:Y:S01]  /*1d090*/  FFMA.FTZ R9, R0.reuse, R17, R9 ;  /* 0x0000001100097223 */ /* 0x048fe20000010009 */
[----:B-1----:R-:W-:Y:S01]  /*1d0a0*/  FFMA.FTZ R13, R0, R4, R13 ;  /* 0x00000004000d7223 */ /* 0x002fe2000001000d */
[----:B------:R-:W-:-:S03]  /*1d0b0*/  I2FP.F32.S32 R4, R11 ;  /* 0x0000000b00047245 */ /* 0x000fc60000201400 */
[----:B------:R-:W-:Y:S02]  /*1d0c0*/  FSEL R142, R9, -INF , !P1 ;  /* 0xff800000098e7808 */ /* 0x000fe40004800000 */
[----:B------:R-:W1:Y:S01]  /*1d0d0*/  MUFU.TANH R51, R51 ;  /* 0x0000003300337308 */ /* 0x000e620000002400 */
[----:B------:R-:W-:Y:S01]  /*1d0e0*/  ISETP.GT.AND P1, PT, R139, R214, PT ;  /* 0x000000d68b00720c */ /* 0x000fe20003f24270 */
[C---:B--2---:R-:W-:Y:S01]  /*1d0f0*/  FFMA.FTZ R7, R0.reuse, R17, R7 ;  /* 0x0000001100077223 */ /* 0x044fe20000010007 */
[----:B------:R-:W-:Y:S02]  /*1d100*/  FSEL R137, R13, -INF , !P5 ;  /* 0xff8000000d897808 */ /* 0x000fe40006800000 */
[----:B------:R-:W-:Y:S02]  /*1d110*/  ISETP.GE.AND P5, PT, R11, R196, PT ;  /* 0x000000c40b00720c */ /* 0x000fe40003fa6270 */
[----:B------:R-:W-:Y:S01]  /*1d120*/  FSEL R141, R7, -INF , !P4 ;  /* 0xff800000078d7808 */ /* 0x000fe20006000000 */
[----:B----4-:R-:W-:Y:S01]  /*1d130*/  FFMA.FTZ R5, R0, R4, R5 ;  /* 0x0000000400057223 */ /* 0x010fe20000010005 */
[----:B------:R-:W-:-:S04]  /*1d140*/  ISETP.GE.AND P4, PT, R11, R62, PT ;  /* 0x0000003e0b00720c */ /* 0x000fc80003f86270 */
[----:B------:R-:W-:Y:S01]  /*1d150*/  FSEL R143, R5, -INF , !P5 ;  /* 0xff800000058f7808 */ /* 0x000fe20006800000 */
[----:B-1----:R-:W-:-:S05]  /*1d160*/  FFMA.FTZ R51, R0, R4, R51 ;  /* 0x0000000400337223 */ /* 0x002fca0000010033 */
[----:B------:R-:W-:Y:S01]  /*1d170*/  FSEL R62, R51, -INF , !P4 ;  /* 0xff800000333e7808 */ /* 0x000fe20006000000 */
[----:B------:R-:W-:Y:S06]  /*1d180*/  @!P1 BRA `(.L_x_3910) ;  /* 0x0000000800b09947 */ /* 0x000fec0003800000 */
        /* <DEDUP_REMOVED lines=62> */
.L_x_3911:
[----:B------:R-:W-:Y:S01]  /*1d570*/  UMOV UR4, URZ ;  /* 0x000000ff00047c82 */ /* 0x000fe20008000000 */
[----:B------:R-:W-:Y:S01]  /*1d580*/  IMAD.SHL.U32 R4, R2, 0x80, RZ ;  /* 0x0000008002047824 */ /* 0x000fe200078e00ff */
[----:B------:R-:W-:-:S05]  /*1d590*/  IADD3 R5, P1, PT, RZ, -UR4, RZ ;  /* 0x80000004ff057c10 */ /* 0x000fca000ff3e0ff */
[----:B------:R-:W-:-:S05]  /*1d5a0*/  IMAD.X R4, RZ, RZ, ~R4, P1 ;  /* 0x000000ffff047224 */ /* 0x000fca00008e0e04 */
[----:B------:R-:W-:-:S04]  /*1d5b0*/  SHF.R.S64 R5, R5, 0x1f, R4 ;  /* 0x0000001f05057819 */ /* 0x000fc80000001004 */
[----:B------:R-:W-:-:S04]  /*1d5c0*/  IADD3 R218, P1, PT, R5, R218, RZ ;  /* 0x000000da05da7210 */ /* 0x000fc80007f3e0ff */
[----:B------:R-:W-:-:S09]  /*1d5d0*/  LEA.HI.X.SX32 R219, R4, R219, 0x1, P1 ;  /* 0x000000db04db7211 */ /* 0x000fd200008f0eff */
.L_x_3912:
        /* <DEDUP_REMOVED lines=103> */
.L_x_3910:
        /* <DEDUP_REMOVED lines=35> */
[----:B------:R-:W-:Y:S02]  /*1de80*/  SEL R155, R209, 0xffffffe0, !P6 ;  /* 0xffffffe0d19b7807 */ /* 0x000fe40007000000 */
        /* <DEDUP_REMOVED lines=40> */
[----:B------:R-:W1:Y:S01]  /*1e110*/  LDSM.16.MT88.4 R36, [R155] ;  /* 0x000000009b24783b */ /* 0x000e620000004200 */
[--C-:B------:R-:W-:Y:S01]  /*1e120*/  FFMA.FTZ R172, R172, UR4, -R145.reuse ;  /* 0x00000004acac7c23 */ /* 0x100fe20008010891 */
[--C-:B------:R-:W-:Y:S01]  /*1e130*/  FFMA.FTZ R185, R185, UR4, -R150.reuse ;  /* 0x00000004b9b97c23 */ /* 0x100fe20008010896 */
[----:B------:R-:W2:Y:S01]  /*1e140*/  MUFU.EX2 R149, R149 ;  /* 0x0000009500957308 */ /* 0x000ea20000000800 */
[----:B------:R-:W3:Y:S01]  /*1e150*/  LDSM.16.MT88.4 R28, [R156] ;  /* 0x000000009c1c783b */ /* 0x000ee20000004200 */
[--C-:B------:R-:W-:Y:S01]  /*1e160*/  FFMA.FTZ R181, R181, UR4, -R150.reuse ;  /* 0x00000004b5b57c23 */ /* 0x100fe20008010896 */
[--C-:B------:R-:W-:Y:S01]  /*1e170*/  FFMA.FTZ R186, R186, UR4, -R145.reuse ;  /* 0x00000004baba7c23 */ /* 0x100fe20008010891 */
[--C-:B------:R-:W-:Y:S01]  /*1e180*/  FFMA.FTZ R184, R184, UR4, -R145.reuse ;  /* 0x00000004b8b87c23 */ /* 0x100fe20008010891 */
[----:B------:R-:W4:Y:S01]  /*1e190*/  LDSM.16.MT88.4 R20, [R132+0xc000] ;  /* 0x00c000008414783b */ /* 0x000f220000004200 */
[--C-:B------:R-:W-:Y:S01]  /*1e1a0*/  FFMA.FTZ R179, R179, UR4, -R150.reuse ;  /* 0x00000004b3b37c23 */ /* 0x100fe20008010896 */
[--C-:B------:R-:W-:Y:S01]  /*1e1b0*/  FFMA.FTZ R173, R173, UR4, -R150.reuse ;  /* 0x00000004adad7c23 */ /* 0x100fe20008010896 */
[----:B------:R-:W-:Y:S01]  /*1e1c0*/  MUFU.EX2 R148, R148 ;  /* 0x0000009400947308 */ /* 0x000fe20000000800 */
[----:B------:R-:W5:Y:S01]  /*1e1d0*/  LDSM.16.MT88.4 R52, [R132+0x10000] ;  /* 0x010000008434783b */ /* 0x000f620000004200 */
        /* <DEDUP_REMOVED lines=18> */
[----:B------:R-:W2:Y:S01]  /*1e300*/  MUFU.EX2 R144, R144 ;  /* 0x0000009000907308 */ /* 0x000ea20000000800 */
[----:B-1----:R-:W-:-:S07]  /*1e310*/  F2FP.F16.F32.PACK_AB R6, R147, R148 ;  /* 0x000000949306723e */ /* 0x002fce00000000ff */
[----:B------:R-:W-:Y:S01]  /*1e320*/  MUFU.EX2 R60, R60 ;  /* 0x0000003c003c7308 */ /* 0x000fe20000000800 */
[----:B------:R-:W-:-:S07]  /*1e330*/  @P1 IADD3 R61, PT, PT, R61, -0x3, RZ ;  /* 0xfffffffd3d3d1810 */ /* 0x000fce0007ffe0ff */
[----:B------:R-:W1:Y:S01]  /*1e340*/  MUFU.EX2 R133, R133 ;  /* 0x0000008500857308 */ /* 0x000e620000000800 */
[----:B--2---:R-:W-:-:S07]  /*1e350*/  F2FP.F16.F32.PACK_AB R5, R144, R146 ;  /* 0x000000929005723e */ /* 0x004fce00000000ff */
[----:B------:R-:W2:Y:S08]  /*1e360*/  MUFU.EX2 R154, R154 ;  /* 0x0000009a009a7308 */ /* 0x000eb00000000800 */
[----:B------:R-:W3:Y:S01]  /*1e370*/  MUFU.EX2 R153, R153 ;  /* 0x0000009900997308 */ /* 0x000ee20000000800 */
[----:B-1----:R-:W-:-:S07]  /*1e380*/  F2FP.F16.F32.PACK_AB R7, R133, R60 ;  /* 0x0000003c8507723e */ /* 0x002fce00000000ff */
        /* <DEDUP_REMOVED lines=22> */
[----:B------:R-:W-:Y:S01]  /*1e4f0*/  LDSM.16.MT88.4 R88, [R152+0xc800] ;  /* 0x00c800009858783b */ /* 0x000fe20000004200 */
        /* <DEDUP_REMOVED lines=17> */
[-C--:B------:R-:W-:Y:S01]  /*1e610*/  FMUL.FTZ R10, R130, R153.reuse ;  /* 0x00000099820a7220 */ /* 0x080fe20000410000 */
[C---:B------:R-:W-:Y:S01]  /*1e620*/  HMMA.16816.F32 R64, R4.reuse, R66, R76 ;  /* 0x000000420440723c */ /* 0x040fe2000000184c */
[----:B------:R-:W2:Y:S01]  /*1e630*/  LDSM.16.MT88.4 R76, [R156+0x800] ;  /* 0x000800009c4c783b */ /* 0x000ea20000004200 */
        /* <DEDUP_REMOVED lines=29> */
[----:B------:R-:W3:Y:S01]  /*1e810*/  MUFU.EX2 R100, R100 ;  /* 0x0000006400647308 */ /* 0x000ee20000000800 */
        /* <DEDUP_REMOVED lines=15> */
[----:B------:R-:W2:Y:S01]  /*1e910*/  MUFU.EX2 R102, R102 ;  /* 0x0000006600667308 */ /* 0x000ea20000000800 */
[-C--:B------:R-:W-:Y:S01]  /*1e920*/  FMUL.FTZ R71, R71, R153.reuse ;  /* 0x0000009947477220 */ /* 0x080fe20000410000 */
[C---:B------:R-:W-:Y:S01]  /*1e930*/  HMMA.16816.F32 R24, R4.reuse, R28, R24 ;  /* 0x0000001c0418723c */ /* 0x040fe20000001818 */
[----:B------:R-:W-:Y:S01]  /*1e940*/  LDSM.16.MT88.4 R80, [R155+0x800] ;  /* 0x000800009b50783b */ /* 0x000fe20000004200 */
[--C-:B------:R-:W-:Y:S01]  /*1e950*/  FFMA.FTZ R113, R194, UR4, -R145.reuse ;  /* 0x00000004c2717c23 */ /* 0x100fe20008010891 */
[--C-:B------:R-:W-:Y:S01]  /*1e960*/  FFMA.FTZ R112, R166, UR4, -R145.reuse ;  /* 0x00000004a6707c23 */ /* 0x100fe20008010891 */
[--C-:B------:R-:W-:Y:S01]  /*1e970*/  FFMA.FTZ R115, R200, UR4, -R145.reuse ;  /* 0x00000004c8737c23 */ /* 0x100fe20008010891 */
[----:B------:R-:W-:Y:S01]  /*1e980*/  LDSM.16.MT88.4 R96, [R132+0x10800] ;  /* 0x010800008460783b */ /* 0x000fe20000004200 */
        /* <DEDUP_REMOVED lines=8> */
[----:B------:R-:W2:Y:S01]  /*1ea10*/  MUFU.EX2 R104, R104 ;  /* 0x0000006800687308 */ /* 0x000ea20000000800 */
[--C-:B------:R-:W-:Y:S01]  /*1ea20*/  FFMA.FTZ R168, R171, UR4, -R150.reuse ;  /* 0x00000004aba87c23 */ /* 0x100fe20008010896 */
[C---:B----4-:R-:W-:Y:S01]  /*1ea30*/  HMMA.16816.F32 R16, R4.reuse, R20, R16 ;  /* 0x000000140410723c */ /* 0x050fe20000001810 */
[--C-:B------:R-:W-:Y:S01]  /*1ea40*/  FFMA.FTZ R169, R192, UR4, -R145.reuse ;  /* 0x00000004c0a97c23 */ /* 0x100fe20008010891 */
[--C-:B------:R-:W-:Y:S01]  /*1ea50*/  FFMA.FTZ R171, R190, UR4, -R145.reuse ;  /* 0x00000004beab7c23 */ /* 0x100fe20008010891 */
[--C-:B------:R-:W-:Y:S01]  /*1ea60*/  FFMA.FTZ R190, R183, UR4, -R150.reuse ;  /* 0x00000004b7be7c23 */ /* 0x100fe20008010896 */
[--C-:B------:R-:W-:Y:S01]  /*1ea70*/  FFMA.FTZ R192, R187, UR4, -R150.reuse ;  /* 0x00000004bbc07c23 */ /* 0x100fe20008010896 */
[--C-:B------:R-:W-:Y:S01]  /*1ea80*/  FFMA.FTZ R183, R188, UR4, -R145.reuse ;  /* 0x00000004bcb77c23 */ /* 0x100fe20008010891 */
[----:B------:R-:W-:Y:S01]  /*1ea90*/  MUFU.EX2 R110, R110 ;  /* 0x0000006e006e7308 */ /* 0x000fe20000000800 */
[--C-:B------:R-:W-:Y:S01]  /*1eaa0*/  FFMA.FTZ R187, R182, UR4, -R145.reuse ;  /* 0x00000004b6bb7c23 */ /* 0x100fe20008010891 */
[C---:B-----5:R-:W-:Y:S01]  /*1eab0*/  HMMA.16816.F32 R48, R4.reuse, R52, R48 ;  /* 0x000000340430723c */ /* 0x060fe20000001830 */
[--C-:B------:R-:W-:Y:S01]  /*1eac0*/  FFMA.FTZ R182, R175, UR4, -R150.reuse ;  /* 0x00000004afb67c23 */ /* 0x100fe20008010896 */
[--C-:B------:R-:W-:Y:S01]  /*1ead0*/  FFMA.FTZ R188, R177, UR4, -R150.reuse ;  /* 0x00000004b1bc7c23 */ /* 0x100fe20008010896 */
[--C-:B------:R-:W-:Y:S01]  /*1eae0*/  FFMA.FTZ R175, R180, UR4, -R145.reuse ;  /* 0x00000004b4af7c23 */ /* 0x100fe20008010891 */
[--C-:B------:R-:W-:Y:S01]  /*1eaf0*/  FFMA.FTZ R177, R174, UR4, -R145.reuse ;  /* 0x00000004aeb17c23 */ /* 0x100fe20008010891 */
[--C-:B------:R-:W-:Y:S01]  /*1eb00*/  FFMA.FTZ R174, R161, UR4, -R150.reuse ;  /* 0x00000004a1ae7c23 */ /* 0x100fe20008010896 */
[----:B------:R-:W4:Y:S01]  /*1eb10*/  MUFU.EX2 R109, R109 ;  /* 0x0000006d006d7308 */ /* 0x000f220000000800 */
[----:B------:R-:W-:Y:S01]  /*1eb20*/  FFMA.FTZ R180, R159, UR4, -R150 ;  /* 0x000000049fb47c23 */ /* 0x000fe20008010896 */
[C---:B------:R-:W-:Y:S01]  /*1eb30*/  HMMA.16816.F32 R20, R4.reuse, R22, R116 ;  /* 0x000000160414723c */ /* 0x040fe20000001874 */
[----:B------:R-:W-:Y:S01]  /*1eb40*/  FFMA.FTZ R153, R231, R153, R146 ;  /* 0x00000099e7997223 */ /* 0x000fe20000010092 */
[--C-:B------:R-:W-:Y:S01]  /*1eb50*/  FFMA.FTZ R159, R164, UR4, -R145.reuse ;  /* 0x00000004a49f7c23 */ /* 0x100fe20008010891 */
[----:B------:R-:W-:Y:S01]  /*1eb60*/  FFMA.FTZ R161, R158, UR4, -R145 ;  /* 0x000000049ea17c23 */ /* 0x000fe20008010891 */
[----:B------:R-:W-:Y:S01]  /*1eb70*/  FFMA.FTZ R154, R230, R154, R151 ;  /* 0x0000009ae69a7223 */ /* 0x000fe20000010097 */
[----:B------:R-:W-:Y:S01]  /*1eb80*/  FADD.FTZ R153, R144, R153 ;  /* 0x0000009990997221 */ /* 0x000fe20000010000 */
[----:B------:R-:W-:Y:S01]  /*1eb90*/  MUFU.EX2 R111, R111 ;  /* 0x0000006f006f7308 */ /* 0x000fe20000000800 */
[----:B------:R-:W-:Y:S01]  /*1eba0*/  LDSM.16.MT88.4 R124, [R152+0xf800] ;  /* 0x00f80000987c783b */ /* 0x000fe20000004200 */
[C---:B------:R-:W-:Y:S01]  /*1ebb0*/  HMMA.16816.F32 R52, R4.reuse, R54, R84 ;  /* 0x000000360434723c */ /* 0x040fe20000001854 */
[----:B------:R-:W-:Y:S01]  /*1ebc0*/  FADD.FTZ R149, R149, R154 ;  /* 0x0000009a95957221 */ /* 0x000fe20000010000 */
[----:B------:R-:W-:Y:S01]  /*1ebd0*/  FADD.FTZ R60, R60, R153 ;  /* 0x000000993c3c7221 */ /* 0x000fe20000010000 */
[----:B------:R-:W5:Y:S02]  /*1ebe0*/  LDSM.16.MT88.4 R84, [R132+0xc800] ;  /* 0x00c800008454783b */ /* 0x000f640000004200 */
[----:B------:R-:W-:Y:S01]  /*1ebf0*/  FADD.FTZ R148, R148, R149 ;  /* 0x0000009594947221 */ /* 0x000fe20000010000 */
[----:B------:R-:W-:Y:S01]  /*1ec00*/  MUFU.EX2 R108, R108 ;  /* 0x0000006c006c7308 */ /* 0x000fe20000000800 */
[----:B------:R-:W-:Y:S01]  /*1ec10*/  FADD.FTZ R60, R133, R60 ;  /* 0x0000003c853c7221 */ /* 0x000fe20000010000 */
[----:B-1----:R-:W-:Y:S01]  /*1ec20*/  HMMA.16816.F32 R72, R4, R92, R72 ;  /* 0x0000005c0448723c */ /* 0x002fe20000001848 */
[----:B------:R-:W-:Y:S01]  /*1ec30*/  FADD.FTZ R148, R147, R148 ;  /* 0x0000009493947221 */ /* 0x000fe20000010000 */
[----:B------:R-:W-:Y:S01]  /*1ec40*/  LDSM.16.MT88.4 R116, [R132+0xf800] ;  /* 0x00f800008474783b */ /* 0x000fe20000004200 */
[----:B------:R-:W-:-:S02]  /*1ec50*/  MOV R133, R3 ;  /* 0x0000000300857202 */ /* 0x000fc40000000f00 */
[----:B------:R-:W-:Y:S01]  /*1ec60*/  @P1 MOV R133, R3 ;  /* 0x0000000300851202 */ /* 0x000fe20000000f00 */
[----:B------:R-:W-:Y:S02]  /*1ec70*/  MUFU.EX2 R113, R113 ;  /* 0x0000007100717308 */ /* 0x000fe40000000800 */
[----:B------:R-:W-:Y:S01]  /*1ec80*/  HMMA.16816.F32 R4, R4, R94, R68 ;  /* 0x0000005e0404723c */ /* 0x000fe20000001844 */
[----:B---3--:R-:W-:Y:S01]  /*1ec90*/  F2FP.F16.F32.PACK_AB R68, R100, R101 ;  /* 0x000000656444723e */ /* 0x008fe200000000ff */
[----:B------:R-:W-:Y:S01]  /*1eca0*/  LDSM.16.MT88.4 R92, [R156+0x4800] ;  /* 0x004800009c5c783b */ /* 0x000fe20000004200 */
[----:B------:R-:W-:Y:S01]  /*1ecb0*/  F2FP.F16.F32.PACK_AB R69, R106, R107 ;  /* 0x0000006b6a45723e */ /* 0x000fe200000000ff */
[----:B------:R-:W-:Y:S01]  /*1ecc0*/  FADD.FTZ R107, R107, R60 ;  /* 0x0000003c6b6b7221 */ /* 0x000fe20000010000 */
[----:B--2---:R-:W-:Y:S01]  /*1ecd0*/  F2FP.F16.F32.PACK_AB R70, R102, R103 ;  /* 0x000000676646723e */ /* 0x004fe200000000ff */
[----:B------:R-:W1:Y:S01]  /*1ece0*/  MUFU.EX2 R112, R112 ;  /* 0x0000007000707308 */ /* 0x000e620000000800 */
[----:B------:R-:W-:Y:S01]  /*1ecf0*/  F2FP.F16.F32.PACK_AB R71, R104, R105 ;  /* 0x000000696847723e */ /* 0x000fe200000000ff */
        /* <DEDUP_REMOVED lines=11> */
[----:B------:R-:W3:Y:S06]  /*1edb0*/  MUFU.EX2 R114, R114 ;  /* 0x0000007200727308 */ /* 0x000eec0000000800 */
[C---:B------:R-:W-:Y:S02]  /*1edc0*/  HMMA.16816.F32 R24, R68.reuse, R76, R24 ;  /* 0x0000004c4418723c */ /* 0x040fe40000001818 */
[----:B------:R-:W3:Y:S06]  /*1edd0*/  MUFU.EX2 R166, R166 ;  /* 0x000000a600a67308 */ /* 0x000eec0000000800 */
        /* <DEDUP_REMOVED lines=13> */
[C---:B--2---:R-:W-:Y:S02]  /*1eeb0*/  HMMA.16816.F32 R40, R68.reuse, R88, R40 ;  /* 0x000000584428723c */ /* 0x044fe40000001828 */
[----:B------:R-:W2:Y:S06]  /*1eec0*/  MUFU.EX2 R172, R172 ;  /* 0x000000ac00ac7308 */ /* 0x000eac0000000800 */
[C---:B------:R-:W-:Y:S01]  /*1eed0*/  HMMA.16816.F32 R44, R68.reuse, R90, R44 ;  /* 0x0000005a442c723c */ /* 0x040fe2000000182c */
[----:B------:R-:W2:Y:S01]  /*1eee0*/  LDSM.16.MT88.4 R88, [R156+0x1000] ;  /* 0x001000009c58783b */ /* 0x000ea20000004200 */
[----:B------:R-:W-:Y:S06]  /*1eef0*/  MUFU.EX2 R185, R185 ;  /* 0x000000b900b97308 */ /* 0x000fec0000000800 */
[C---:B----4-:R-:W-:Y:S02]  /*1ef00*/  HMMA.16816.F32 R72, R68.reuse, R76, R72 ;  /* 0x0000004c4448723c */ /* 0x050fe40000001848 */
[----:B------:R-:W4:Y:S06]  /*1ef10*/  MUFU.EX2 R190, R190 ;  /* 0x000000be00be7308 */ /* 0x000f2c0000000800 */
        /* <DEDUP_REMOVED lines=8> */
[C---:B------:R-:W-:Y:S02]  /*1efa0*/  HMMA.16816.F32 R56, R68.reuse, R92, R56 ;  /* 0x0000005c4438723c */ /* 0x040fe40000001838 */
[----:B------:R-:W4:Y:S06]  /*1efb0*/  MUFU.EX2 R186, R186 ;  /* 0x000000ba00ba7308 */ /* 0x000f2c0000000800 */
[----:B------:R-:W-:Y:S01]  /*1efc0*/  HMMA.16816.F32 R64, R68, R94, R64 ;  /* 0x0000005e4440723c */ /* 0x000fe20000001840 */
[----:B------:R-:W4:Y:S01]  /*1efd0*/  LDSM.16.MT88.4 R92, [R155+0x1000] ;  /* 0x001000009b5c783b */ /* 0x000f220000004200 */
[----:B------:R-:W-:Y:S01]  /*1efe0*/  F2FP.F16.F32.PACK_AB R68, R109, R110 ;  /* 0x0000006e6d44723e */ /* 0x000fe200000000ff */
[----:B------:R-:W-:Y:S01]  /*1eff0*/  MUFU.EX2 R184, R184 ;  /* 0x000000b800b87308 */ /* 0x000fe20000000800 */
[----:B-1----:R-:W-:Y:S01]  /*1f000*/  F2FP.F16.F32.PACK_AB R69, R112, R113 ;  /* 0x000000717045723e */ /* 0x002fe200000000ff */
[----:B------:R-:W-:Y:S01]  /*1f010*/  FADD.FTZ R113, R113, R104 ;  /* 0x0000006871717221 */ /* 0x000fe20000010000 */
[----:B------:R-:W-:Y:S01]  /*1f020*/  F2FP.F16.F32.PACK_AB R70, R108, R111 ;  /* 0x0000006f6c46723e */ /* 0x000fe200000000ff */
[----:B------:R-:W-:Y:S01]  /*1f030*/  FADD.FTZ R110, R110, R103 ;  /* 0x000000676e6e7221 */ /* 0x000fe20000010000 */
[----:B---3--:R-:W-:Y:S01]  /*1f040*/  F2FP.F16.F32.PACK_AB R71, R114, R115 ;  /* 0x000000737247723e */ /* 0x008fe200000000ff */
[----:B------:R-:W-:Y:S01]  /*1f050*/  FADD.FTZ R112, R112, R113 ;  /* 0x0000007170707221 */ /* 0x000fe20000010000 */
[----:B------:R-:W-:Y:S01]  /*1f060*/  LDSM.16.MT88.4 R100, [R155+0x3800] ;  /* 0x003800009b64783b */ /* 0x000fe20000004200 */
[----:B------:R-:W1:Y:S01]  /*1f070*/  MUFU.EX2 R187, R187 ;  /* 0x000000bb00bb7308 */ /* 0x000e620000000800 */
        /* <DEDUP_REMOVED lines=9> */
[----:B------:R-:W3:Y:S04]  /*1f110*/  MUFU.EX2 R182, R182 ;  /* 0x000000b600b67308 */ /* 0x000ee80000000800 */
[C---:B------:R-:W-:Y:S04]  /*1f120*/  HMMA.16816.F32 R16, R68.reuse, R80, R16 ;  /* 0x000000504410723c */ /* 0x040fe80000001810 */
[----:B------:R-:W-:Y:S04]  /*1f130*/  MUFU.EX2 R188, R188 ;  /* 0x000000bc00bc7308 */ /* 0x000fe80000000800 */
[C---:B------:R-:W-:Y:S01]  /*1f140*/  HMMA.16816.F32 R20, R68.reuse, R82, R20 ;  /* 0x000000524414723c */ /* 0x040fe20000001814 */
[----:B------:R-:W5:Y:S03]  /*1f150*/  LDSM.16.MT88.4 R80, [R132+0x11000] ;  /* 0x011000008450783b */ /* 0x000f660000004200 */
[----:B------:R-:W-:Y:S04]  /*1f160*/  MUFU.EX2 R173, R173 ;  /* 0x000000ad00ad7308 */ /* 0x000fe80000000800 */
[C---:B--2---:R-:W-:Y:S04]  /*1f170*/  HMMA.16816.F32 R24, R68.reuse, R88, R24 ;  /* 0x000000584418723c */ /* 0x044fe80000001818 */
[----:B------:R-:W-:Y:S04]  /*1f180*/  MUFU.EX2 R175, R175 ;  /* 0x000000af00af7308 */ /* 0x000fe80000000800 */
[C---:B------:R-:W-:Y:S01]  /*1f190*/  HMMA.16816.F32 R28, R68.reuse, R90, R28 ;  /* 0x0000005a441c723c */ /* 0x040fe2000000181c */
[----:B------:R-:W2:Y:S03]  /*1f1a0*/  LDSM.16.MT88.4 R88, [R156+0x5000] ;  /* 0x005000009c58783b */ /* 0x000ea60000004200 */
[----:B------:R-:W3:Y:S04]  /*1f1b0*/  MUFU.EX2 R178, R178 ;  /* 0x000000b200b27308 */ /* 0x000ee80000000800 */
[C---:B----4-:R-:W-:Y:S04]  /*1f1c0*/  HMMA.16816.F32 R40, R68.reuse, R76, R40 ;  /* 0x0000004c4428723c */ /* 0x050fe80000001828 */
[----:B------:R-:W-:Y:S04]  /*1f1d0*/  MUFU.EX2 R176, R176 ;  /* 0x000000b000b07308 */ /* 0x000fe80000000800 */
[C---:B------:R-:W-:Y:S01]  /*1f1e0*/  HMMA.16816.F32 R44, R68.reuse, R78, R44 ;  /* 0x0000004e442c723c */ /* 0x040fe2000000182c */
[----:B------:R-:W4:Y:S03]  /*1f1f0*/  LDSM.16.MT88.4 R76, [R156+0x1800] ;  /* 0x001800009c4c783b */ /* 0x000f260000004200 */
[----:B------:R-:W3:Y:S04]  /*1f200*/  MUFU.EX2 R177, R177 ;  /* 0x000000b100b17308 */ /* 0x000ee80000000800 */
[C---:B------:R-:W-:Y:S04]  /*1f210*/  HMMA.16816.F32 R32, R68.reuse, R92, R32 ;  /* 0x0000005c4420723c */ /* 0x040fe80000001820 */
[----:B------:R-:W-:Y:S04]  /*1f220*/  MUFU.EX2 R163, R163 ;  /* 0x000000a300a37308 */ /* 0x000fe80000000800 */
[C---:B------:R-:W-:Y:S01]  /*1f230*/  HMMA.16816.F32 R36, R68.reuse, R94, R36 ;  /* 0x0000005e4424723c */ /* 0x040fe20000001824 */
[----:B------:R-:W1:Y:S03]  /*1f240*/  LDSM.16.MT88.4 R92, [R132+0xd800] ;  /* 0x00d80000845c783b */ /* 0x000e660000004200 */
[----:B------:R-:W3:Y:S04]  /*1f250*/  MUFU.EX2 R174, R174 ;  /* 0x000000ae00ae7308 */ /* 0x000ee80000000800 */
[C---:B-----5:R-:W-:Y:S04]  /*1f260*/  HMMA.16816.F32 R48, R68.reuse, R80, R48 ;  /* 0x000000504430723c */ /* 0x060fe80000001830 */
[----:B------:R-:W-:Y:S04]  /*1f270*/  MUFU.EX2 R180, R180 ;  /* 0x000000b400b47308 */ /* 0x000fe80000000800 */
[C---:B------:R-:W-:Y:S01]  /*1f280*/  HMMA.16816.F32 R52, R68.reuse, R82, R52 ;  /* 0x000000524434723c */ /* 0x040fe20000001834 */
[----:B------:R-:W5:Y:S03]  /*1f290*/  LDSM.16.MT88.4 R80, [R155+0x1800] ;  /* 0x001800009b50783b */ /* 0x000f660000004200 */
[----:B------:R-:W-:Y:S04]  /*1f2a0*/  MUFU.EX2 R157, R157 ;  /* 0x0000009d009d7308 */ /* 0x000fe80000000800 */
[C---:B--2---:R-:W-:Y:S04]  /*1f2b0*/  HMMA.16816.F32 R56, R68.reuse, R88, R56 ;  /* 0x000000584438723c */ /* 0x044fe80000001838 */
[----:B------:R-:W-:Y:S04]  /*1f2c0*/  MUFU.EX2 R159, R159 ;  /* 0x0000009f009f7308 */ /* 0x000fe80000000800 */
[C---:B------:R-:W-:Y:S01]  /*1f2d0*/  HMMA.16816.F32 R64, R68.reuse, R90, R64 ;  /* 0x0000005a4440723c */ /* 0x040fe20000001840 */
[----:B------:R-:W-:Y:S03]  /*1f2e0*/  LDSM.16.MT88.4 R88, [R155+0x5800] ;  /* 0x005800009b58783b */ /* 0x000fe60000004200 */
[----:B------:R-:W2:Y:S04]  /*1f2f0*/  MUFU.EX2 R162, R162 ;  /* 0x000000a200a27308 */ /* 0x000ea80000000800 */
[C---:B------:R-:W-:Y:S04]  /*1f300*/  HMMA.16816.F32 R72, R68.reuse, R84, R72 ;  /* 0x000000544448723c */ /* 0x040fe80000001848 */
[----:B------:R-:W-:Y:S04]  /*1f310*/  MUFU.EX2 R160, R160 ;  /* 0x000000a000a07308 */ /* 0x000fe80000000800 */
[----:B------:R-:W-:Y:S01]  /*1f320*/  HMMA.16816.F32 R4, R68, R86, R4 ;  /* 0x000000564404723c */ /* 0x000fe20000001804 */
[----:B------:R-:W-:Y:S01]  /*1f330*/  F2FP.F16.F32.PACK_AB R68, R166, R165 ;  /* 0x000000a5a644723e */ /* 0x000fe200000000ff */
[----:B------:R-:W3:Y:S01]  /*1f340*/  LDSM.16.MT88.4 R84, [R152+0x11800] ;  /* 0x011800009854783b */ /* 0x000ee20000004200 */
[----:B------:R-:W-:Y:S01]  /*1f350*/  F2FP.F16.F32.PACK_AB R69, R170, R169 ;  /* 0x000000a9aa45723e */ /* 0x000fe200000000ff */
[----:B------:R-:W2:Y:S01]  /*1f360*/  MUFU.EX2 R161, R161 ;  /* 0x000000a100a17308 */ /* 0x000ea20000000800 */
[----:B------:R-:W-:Y:S01]  /*1f370*/  F2FP.F16.F32.PACK_AB R70, R167, R168 ;  /* 0x000000a8a746723e */ /* 0x000fe200000000ff */
[----:B------:R-:W-:Y:S01]  /*1f380*/  FADD.FTZ R169, R169, R114 ;  /* 0x00000072a9a97221 */ /* 0x000fe20000010000 */
[----:B------:R-:W-:Y:S01]  /*1f390*/  F2FP.F16.F32.PACK_AB R71, R172, R171 ;  /* 0x000000abac47723e */ /* 0x000fe200000000ff */
[----:B------:R-:W-:-:S02]  /*1f3a0*/  FADD.FTZ R165, R165, R108 ;  /* 0x0000006ca5a57221 */ /* 0x000fc40000010000 */
[----:B------:R-:W-:Y:S02]  /*1f3b0*/  FADD.FTZ R170, R170, R169 ;  /* 0x000000a9aaaa7221 */ /* 0x000fe40000010000 */
[----:B------:R-:W-:Y:S01]  /*1f3c0*/  FADD.FTZ R165, R166, R165 ;  /* 0x000000a5a6a57221 */ /* 0x000fe20000010000 */
[----:B------:R-:W-:Y:S01]  /*1f3d0*/  MUFU.EX2 R138, R138 ;  /* 0x0000008a008a7308 */ /* 0x000fe20000000800 */
[----:B----4-:R-:W-:Y:S01]  /*1f3e0*/  HMMA.16816.F32 R24, R68, R76, R24 ;  /* 0x0000004c4418723c */ /* 0x010fe20000001818 */
[----:B------:R-:W-:Y:S01]  /*1f3f0*/  FADD.FTZ R171, R171, R170 ;  /* 0x000000aaabab7221 */ /* 0x000fe20000010000 */
[----:B------:R-:W-:-:S03]  /*1f400*/  FADD.FTZ R168, R168, R165 ;  /* 0x000000a5a8a87221 */ /* 0x000fc60000010000 */
[----:B------:R-:W-:Y:S01]  /*1f410*/  FADD.FTZ R172, R172, R171 ;  /* 0x000000abacac7221 */ /* 0x000fe20000010000 */
[----:B------:R-:W-:Y:S01]  /*1f420*/  FADD.FTZ R168, R167, R168 ;  /* 0x000000a8a7a87221 */ /* 0x000fe20000010000 */
[----:B------:R-:W4:Y:S01]  /*1f430*/  MUFU.EX2 R141, R141 ;  /* 0x0000008d008d7308 */ /* 0x000f220000000800 */
[C---:B------:R-:W-:Y:S01]  /*1f440*/  HMMA.16816.F32 R28, R68.reuse, R78, R28 ;  /* 0x0000004e441c723c */ /* 0x040fe2000000181c */
[----:B------:R-:W2:Y:S06]  /*1f450*/  LDSM.16.MT88.4 R76, [R132+0x11800] ;  /* 0x01180000844c783b */ /* 0x000eac0000004200 */
[----:B------:R-:W-:Y:S01]  /*1f460*/  MUFU.EX2 R136, R136 ;  /* 0x0000008800887308 */ /* 0x000fe20000000800 */
[C---:B-1----:R-:W-:Y:S07]  /*1f470*/  HMMA.16816.F32 R16, R68.reuse, R92, R16 ;  /* 0x0000005c4410723c */ /* 0x042fee0000001810 */
[----:B------:R-:W-:Y:S01]  /*1f480*/  MUFU.EX2 R143, R143 ;  /* 0x0000008f008f7308 */ /* 0x000fe20000000800 */
[C---:B------:R-:W-:Y:S01]  /*1f490*/  HMMA.16816.F32 R20, R68.reuse, R94, R20 ;  /* 0x0000005e4414723c */ /* 0x040fe20000001814 */
[----:B------:R-:W1:Y:S06]  /*1f4a0*/  LDSM.16.MT88.4 R92, [R156+0x5800] ;  /* 0x005800009c5c783b */ /* 0x000e6c0000004200 */
[----:B------:R-:W-:Y:S01]  /*1f4b0*/  MUFU.EX2 R137, R137 ;  /* 0x0000008900897308 */ /* 0x000fe20000000800 */
[C---:B-----5:R-:W-:Y:S07]  /*1f4c0*/  HMMA.16816.F32 R32, R68.reuse, R80, R32 ;  /* 0x000000504420723c */ /* 0x060fee0000001820 */
[----:B------:R-:W5:Y:S01]  /*1f4d0*/  MUFU.EX2 R142, R142 ;  /* 0x0000008e008e7308 */ /* 0x000f620000000800 */
[C---:B------:R-:W-:Y:S01]  /*1f4e0*/  HMMA.16816.F32 R36, R68.reuse, R82, R36 ;  /* 0x000000524424723c */ /* 0x040fe20000001824 */
[----:B------:R-:W4:Y:S06]  /*1f4f0*/  LDSM.16.MT88.4 R80, [R132+0xe000] ;  /* 0x00e000008450783b */ /* 0x000f2c0000004200 */
[----:B------:R-:W-:Y:S01]  /*1f500*/  MUFU.EX2 R63, R63 ;  /* 0x0000003f003f7308 */ /* 0x000fe20000000800 */
[C---:B---3--:R-:W-:Y:S07]  /*1f510*/  HMMA.16816.F32 R40, R68.reuse, R84, R40 ;  /* 0x000000544428723c */ /* 0x048fee0000001828 */
[----:B------:R-:W3:Y:S01]  /*1f520*/  MUFU.EX2 R62, R62 ;  /* 0x0000003e003e7308 */ /* 0x000ee20000000800 */
[C---:B------:R-:W-:Y:S01]  /*1f530*/  HMMA.16816.F32 R44, R68.reuse, R86, R44 ;  /* 0x00000056442c723c */ /* 0x040fe2000000182c */
[----:B------:R-:W5:Y:S07]  /*1f540*/  LDSM.16.MT88.4 R84, [R156+0x2000] ;  /* 0x002000009c54783b */ /* 0x000f6e0000004200 */
[C---:B--2---:R-:W-:Y:S08]  /*1f550*/  HMMA.16816.F32 R48, R68.reuse, R76, R48 ;  /* 0x0000004c4430723c */ /* 0x044ff00000001830 */
[C---:B------:R-:W-:Y:S01]  /*1f560*/  HMMA.16816.F32 R52, R68.reuse, R78, R52 ;  /* 0x0000004e4434723c */ /* 0x040fe20000001834 */
[----:B------:R-:W2:Y:S07]  /*1f570*/  LDSM.16.MT88.4 R76, [R155+0x2000] ;  /* 0x002000009b4c783b */ /* 0x000eae0000004200 */
[C---:B------:R-:W-:Y:S08]  /*1f580*/  HMMA.16816.F32 R8, R68.reuse, R96, R8 ;  /* 0x000000604408723c */ /* 0x040ff00000001808 */
[C---:B------:R-:W-:Y:S01]  /*1f590*/  HMMA.16816.F32 R12, R68.reuse, R98, R12 ;  /* 0x00000062440c723c */ /* 0x040fe2000000180c */
[----:B------:R-:W3:Y:S07]  /*1f5a0*/  LDSM.16.MT88.4 R96, [R152+0xe000] ;  /* 0x00e000009860783b */ /* 0x000eee0000004200 */
[C---:B-1----:R-:W-:Y:S08]  /*1f5b0*/  HMMA.16816.F32 R56, R68.reuse, R92, R56 ;  /* 0x0000005c4438723c */ /* 0x042ff00000001838 */
        /* <DEDUP_REMOVED lines=9> */
[----:B------:R-:W-:Y:S01]  /*1f650*/  FADD.FTZ R185, R185, R168 ;  /* 0x000000a8b9b97221 */ /* 0x000fe20000010000 */
[----:B------:R-:W-:Y:S01]  /*1f660*/  F2FP.F16.F32.PACK_AB R71, R187, R184 ;  /* 0x000000b8bb47723e */ /* 0x000fe200000000ff */
[----:B------:R-:W-:-:S02]  /*1f670*/  FADD.FTZ R183, R186, R183 ;  /* 0x000000b7bab77221 */ /* 0x000fc40000010000 */
[----:B------:R-:W-:Y:S02]  /*1f680*/  FADD.FTZ R185, R190, R185 ;  /* 0x000000b9beb97221 */ /* 0x000fe40000010000 */
[----:B------:R-:W-:Y:S02]  /*1f690*/  FADD.FTZ R184, R184, R183 ;  /* 0x000000b7b8b87221 */ /* 0x000fe40000010000 */
[----:B----4-:R-:W-:Y:S01]  /*1f6a0*/  HMMA.16816.F32 R16, R68, R80, R16 ;  /* 0x000000504410723c */ /* 0x010fe20000001810 */
[----:B------:R-:W-:Y:S01]  /*1f6b0*/  FADD.FTZ R192, R192, R185 ;  /* 0x000000b9c0c07221 */ /* 0x000fe20000010000 */
[----:B------:R-:W-:-:S03]  /*1f6c0*/  FADD.FTZ R184, R187, R184 ;  /* 0x000000b8bbb87221 */ /* 0x000fc60000010000 */
[----:B------:R-:W-:-:S03]  /*1f6d0*/  FADD.FTZ R192, R181, R192 ;  /* 0x000000c0b5c07221 */ /* 0x000fc60000010000 */
[C---:B------:R-:W-:Y:S01]  /*1f6e0*/  HMMA.16816.F32 R20, R68.reuse, R82, R20 ;  /* 0x000000524414723c */ /* 0x040fe20000001814 */
[----:B------:R-:W1:Y:S07]  /*1f6f0*/  LDSM.16.MT88.4 R80, [R152+0x12000] ;  /* 0x012000009850783b */ /* 0x000e6e0000004200 */
[C---:B-----5:R-:W-:Y:S08]  /*1f700*/  HMMA.16816.F32 R24, R68.reuse, R84, R24 ;  /* 0x000000544418723c */ /* 0x060ff00000001818 */
[C---:B------:R-:W-:Y:S01]  /*1f710*/  HMMA.16816.F32 R28, R68.reuse, R86, R28 ;  /* 0x00000056441c723c */ /* 0x040fe2000000181c */
[----:B------:R-:W4:Y:S07]  /*1f720*/  LDSM.16.MT88.4 R84, [R132+0x12000] ;  /* 0x012000008454783b */ /* 0x000f2e0000004200 */
[C---:B--2---:R-:W-:Y:S08]  /*1f730*/  HMMA.16816.F32 R32, R68.reuse, R76, R32 ;  /* 0x0000004c4420723c */ /* 0x044ff00000001820 */
[C---:B------:R-:W-:Y:S01]  /*1f740*/  HMMA.16816.F32 R36, R68.reuse, R78, R36 ;  /* 0x0000004e4424723c */ /* 0x040fe20000001824 */
[----:B------:R-:W2:Y:S07]  /*1f750*/  LDSM.16.MT88.4 R76, [R132+0xe800] ;  /* 0x00e80000844c783b */ /* 0x000eae0000004200 */
[C---:B---3--:R-:W-:Y:S08]  /*1f760*/  HMMA.16816.F32 R8, R68.reuse, R96, R8 ;  /* 0x000000604408723c */ /* 0x048ff00000001808 */
[C---:B------:R-:W-:Y:S01]  /*1f770*/  HMMA.16816.F32 R12, R68.reuse, R98, R12 ;  /* 0x00000062440c723c */ /* 0x040fe2000000180c */
[----:B------:R-:W-:Y:S07]  /*1f780*/  LDSM.16.MT88.4 R96, [R152+0xe800] ;  /* 0x00e800009860783b */ /* 0x000fee0000004200 */
[C---:B-1----:R-:W-:Y:S08]  /*1f790*/  HMMA.16816.F32 R40, R68.reuse, R80, R40 ;  /* 0x000000504428723c */ /* 0x042ff00000001828 */
[C---:B------:R-:W-:Y:S01]  /*1f7a0*/  HMMA.16816.F32 R44, R68.reuse, R82, R44 ;  /* 0x00000052442c723c */ /* 0x040fe2000000182c */
[----:B------:R-:W1:Y:S07]  /*1f7b0*/  LDSM.16.MT88.4 R80, [R156+0x2800] ;  /* 0x002800009c50783b */ /* 0x000e6e0000004200 */
        /* <DEDUP_REMOVED lines=63> */
[C---:B----4-:R-:W-:Y:S08]  /*1fbb0*/  HMMA.16816.F32 R8, R68.reuse, R96, R8 ;  /* 0x000000604408723c */ /* 0x050ff00000001808 */
[C---:B------:R-:W-:Y:S08]  /*1fbc0*/  HMMA.16816.F32 R12, R68.reuse, R98, R12 ;  /* 0x00000062440c723c */ /* 0x040ff0000000180c */
[C---:B-1----:R-:W-:Y:S08]  /*1fbd0*/  HMMA.16816.F32 R32, R68.reuse, R80, R32 ;  /* 0x000000504420723c */ /* 0x042ff00000001820 */
[C---:B------:R-:W-:Y:S08]  /*1fbe0*/  HMMA.16816.F32 R36, R68.reuse, R82, R36 ;  /* 0x000000524424723c */ /* 0x040ff00000001824 */
[C---:B-----5:R-:W-:Y:S08]  /*1fbf0*/  HMMA.16816.F32 R40, R68.reuse, R92, R40 ;  /* 0x0000005c4428723c */ /* 0x060ff00000001828 */
[C---:B------:R-:W-:Y:S01]  /*1fc00*/  HMMA.16816.F32 R44, R68.reuse, R94, R44 ;  /* 0x0000005e442c723c */ /* 0x040fe2000000182c */
[----:B------:R-:W1:Y:S04]  /*1fc10*/  LDSM.16.MT88.4 R92, [R152+0x13800] ;  /* 0x01380000985c783b */ /* 0x000e680000004200 */
[----:B------:R-:W-:Y:S03]  /*1fc20*/  LDSM.16.MT88.4 R152, [R155+0x7800] ;  /* 0x007800009b98783b */ /* 0x000fe60000004200 */
[C---:B------:R-:W-:Y:S08]  /*1fc30*/  HMMA.16816.F32 R48, R68.reuse, R88, R48 ;  /* 0x000000584430723c */ /* 0x040ff00000001830 */
[C---:B------:R-:W-:Y:S08]  /*1fc40*/  HMMA.16816.F32 R52, R68.reuse, R90, R52 ;  /* 0x0000005a4434723c */ /* 0x040ff00000001834 */
[C---:B---3--:R-:W-:Y:S08]  /*1fc50*/  HMMA.16816.F32 R56, R68.reuse, R84, R56 ;  /* 0x000000544438723c */ /* 0x048ff00000001838 */
[C---:B------:R-:W-:Y:S01]  /*1fc60*/  HMMA.16816.F32 R64, R68.reuse, R86, R64 ;  /* 0x000000564440723c */ /* 0x040fe20000001840 */
[----:B------:R3:W4:Y:S07]  /*1fc70*/  LDSM.16.MT88.4 R84, [R132+0x13800] ;  /* 0x013800008454783b */ /* 0x00072e0000004200 */
[C---:B--2---:R-:W-:Y:S08]  /*1fc80*/  HMMA.16816.F32 R72, R68.reuse, R76, R72 ;  /* 0x0000004c4448723c */ /* 0x044ff00000001848 */
[----:B------:R-:W-:Y:S01]  /*1fc90*/  HMMA.16816.F32 R4, R68, R78, R4 ;  /* 0x0000004e4404723c */ /* 0x000fe20000001804 */
[----:B------:R-:W-:Y:S01]  /*1fca0*/  F2FP.F16.F32.PACK_AB R68, R141, R138 ;  /* 0x0000008a8d44723e */ /* 0x000fe200000000ff */
[----:B------:R-:W2:Y:S01]  /*1fcb0*/  LDSM.16.MT88.4 R76, [R156+0x7800] ;  /* 0x007800009c4c783b */ /* 0x000ea20000004200 */
        /* <DEDUP_REMOVED lines=10> */
[C---:B------:R-:W-:Y:S01]  /*1fd60*/  HMMA.16816.F32 R128, R68.reuse, R124, R8 ;  /* 0x0000007c4480723c */ /* 0x040fe20000001808 */
[----:B------:R-:W3:Y:S01]  /*1fd70*/  LDSM.16.MT88.4 R8, [R156+0x3800] ;  /* 0x003800009c08783b */ /* 0x000ee20000004200 */
[----:B------:R-:W-:Y:S01]  /*1fd80*/  FADD.FTZ R136, R136, R141 ;  /* 0x0000008d88887221 */ /* 0x000fe20000010000 */
[----:B------:R-:W-:Y:S01]  /*1fd90*/  FADD.FTZ R231, R62, R63 ;  /* 0x0000003f3ee77221 */ /* 0x000fe20000010000 */
[----:B------:R-:W-:Y:S02]  /*1fda0*/  MOV R63, R139 ;  /* 0x0000008b003f7202 */ /* 0x000fe40000000f00 */
[----:B------:R-:W-:Y:S02]  /*1fdb0*/  FADD.FTZ R230, R143, R136 ;  /* 0x000000888fe67221 */ /* 0x000fe40000010000 */
[C---:B-1----:R-:W-:Y:S08]  /*1fdc0*/  HMMA.16816.F32 R96, R68.reuse, R92, R40 ;  /* 0x0000005c4460723c */ /* 0x042ff00000001828 */
[C---:B------:R-:W-:Y:S08]  /*1fdd0*/  HMMA.16816.F32 R120, R68.reuse, R116, R16 ;  /* 0x000000744478723c */ /* 0x040ff00000001810 */
[C---:B----4-:R-:W-:Y:S08]  /*1fde0*/  HMMA.16816.F32 R88, R68.reuse, R84, R48 ;  /* 0x000000544458723c */ /* 0x050ff00000001830 */
[C---:B--2---:R-:W-:Y:S08]  /*1fdf0*/  HMMA.16816.F32 R80, R68.reuse, R76, R56 ;  /* 0x0000004c4450723c */ /* 0x044ff00000001838 */
        /* <DEDUP_REMOVED lines=13> */
.L_x_3907:
[----:B------:R-:W-:-:S07]  /*1fed0*/  IADD3 R61, PT, PT, R63, -0x1, RZ ;  /* 0xffffffff3f3d7810 */ /* 0x000fce0007ffe0ff */
.L_x_3913:
[----:B------:R-:W-:-:S13]  /*1fee0*/  ISETP.GE.AND P1, PT, R61, R214, PT ;  /* 0x000000d63d00720c */ /* 0x000fda0003f26270 */
        /* <DEDUP_REMOVED lines=12> */
[----:B------:R-:W-:Y:S01]  /*1ffb0*/  LOP3.LUT R226, R227, 0x40, R140, 0xfe, !PT ;  /* 0x00000040e3e27812 */ /* 0x000fe200078efe8c */
[----:B------:R-:W-:Y:S01]  /*1ffc0*/  VIADD R225, R61, 0x1 ;  /* 0x000000013de17836 */ /* 0x000fe20000000000 */
[----:B------:R-:W-:Y:S01]  /*1ffd0*/  PLOP3.LUT P3, PT, PT, PT, UP0, 0x80, 0x8 ;  /* 0x000000000008781c */ /* 0x000fe20003f6f008 */
        /* <DEDUP_REMOVED lines=13> */
.L_x_3918:
[----:B------:R-:W-:Y:S01]  /*200b0*/  @!P3 IADD3 R11, P0, PT, RZ, -R224, RZ ;  /* 0x800000e0ff0bb210 */ /* 0x000fe20007f1e0ff */
[----:B------:R-:W2:Y:S01]  /*200c0*/  S2R R205, SR_TID.X ;  /* 0x0000000000cd7919 */ /* 0x000ea20000002100 */
[----:B------:R-:W3:Y:S01]  /*200d0*/  @!P3 LDC R10, c[0x0][0x3c0] ;  /* 0x0000f000ff0abb82 */ /* 0x000ee20000000800 */
[----:B------:R-:W-:Y:S07]  /*200e0*/  DEPBAR.LE SB0, 0x0 ;  /* 0x000080000000791a */ /* 0x000fee0000000000 */
[----:B------:R-:W4:Y:S08]  /*200f0*/  LDC R9, c[0x0][0x3c4] ;  /* 0x0000f100ff097b82 */ /* 0x000f300000000800 */
[----:B------:R-:W-:Y:S01]  /*20100*/  BAR.SYNC.DEFER_BLOCKING 0x0 ;  /* 0x0000000000007b1d */ /* 0x000fe20000010000 */
[--C-:B--2---:R-:W-:Y:S01]  /*20110*/  SHF.R.U32.HI R206, RZ, 0x1, R205.reuse ;  /* 0x00000001ffce7819 */ /* 0x104fe200000116cd */
[C---:B------:R-:W-:Y:S01]  /*20120*/  IMAD.SHL.U32 R204, R205.reuse, 0x8, RZ ;  /* 0x00000008cdcc7824 */ /* 0x040fe200078e00ff */
[C---:B------:R-:W-:Y:S01]  /*20130*/  LOP3.LUT R4, R205.reuse, 0x38, RZ, 0xc0, !PT ;  /* 0x00000038cd047812 */ /* 0x040fe200078ec0ff */
[C---:B------:R-:W-:Y:S01]  /*20140*/  IMAD.SHL.U32 R207, R205.reuse, 0x20, RZ ;  /* 0x00000020cdcf7824 */ /* 0x040fe200078e00ff */
[----:B------:R-:W-:Y:S01]  /*20150*/  LOP3.LUT R7, R206, 0x8, RZ, 0xc0, !PT ;  /* 0x00000008ce077812 */ /* 0x000fe200078ec0ff */
[----:B---3--:R-:W-:Y:S01]  /*20160*/  @!P3 IMAD.SHL.U32 R12, R10, 0x80, RZ ;  /* 0x000000800a0cb824 */ /* 0x008fe200078e00ff */
        /* <DEDUP_REMOVED lines=16> */
[----:B------:R-:W-:Y:S02]  /*20270*/  ISETP.GE.AND P2, PT, R5, UR13, PT ;  /* 0x0000000d05007c0c */ /* 0x000fe4000bf46270 */
[----:B------:R-:W-:Y:S01]  /*20280*/  LOP3.LUT R4, R4, R5, RZ, 0x3c, !PT ;  /* 0x0000000504047212 */ /* 0x000fe200078e3cff */
[----:B------:R-:W-:Y:S01]  /*20290*/  IMAD.MOV.U32 R5, RZ, RZ, R221 ;  /* 0x000000ffff057224 */ /* 0x000fe200078e00dd */
[----:B------:R-:W-:Y:S02]  /*202a0*/  ISETP.GE.AND P1, PT, R8, UR13, PT ;  /* 0x0000000d08007c0c */ /* 0x000fe4000bf26270 */
[----:B------:R-:W-:Y:S01]  /*202b0*/  @!P3 LEA.HI.X.SX32 R221, R12, R221, 0x1, P0 ;  /* 0x000000dd0cddb211 */ /* 0x000fe200000f0eff */
[----:B----4-:R-:W-:Y:S10]  /*202c0*/  @!P3 BRA `(.L_x_3915) ;  /* 0x0000000000f4b947 */ /* 0x010ff40003800000 */
[----:B------:R-:W2:Y:S01]  /*202d0*/  LDC R8, c[0x0][0x4f0] ;  /* 0x00013c00ff087b82 */ /* 0x000ea20000000800 */
[----:B------:R-:W-:Y:S02]  /*202e0*/  IABS R14, R227 ;  /* 0x000000e3000e7213 */ /* 0x000fe40000000000 */
        /* <DEDUP_REMOVED lines=39> */
[----:B------:R-:W-:Y:S02]  /*20560*/  LEA R18, P0, R17, R222, 0x2 ;  /* 0x000000de11127211 */ /* 0x000fe400078010ff */
[-C--:B------:R-:W-:Y:S01]  /*20570*/  LEA.HI.X.SX32 R21, R15, R223.reuse, 0x2, P4 ;  /* 0x000000df0f157211 */ /* 0x080fe200020f16ff */
[C---:B------:R-:W-:Y:S01]  /*20580*/  IMAD.IADD R15, R17.reuse, 0x1, -R15 ;  /* 0x00000001110f7824 */ /* 0x040fe200078e0a0f */
[----:B------:R-:W-:Y:S03]  /*20590*/  LEA.HI.X.SX32 R19, R17, R223, 0x2, P0 ;  /* 0x000000df11137211 */ /* 0x000fe600000f16ff */
[----:B------:R-:W-:Y:S01]  /*205a0*/  IMAD R15, R15, R8, -0x80 ;  /* 0xffffff800f0f7424 */ /* 0x000fe200078e0208 */
[----:B------:R-:W3:Y:S04]  /*205b0*/  LDG.E R13, desc[UR6][R20.64] ;  /* 0x00000006140d7981 */ /* 0x000ee8000c1e1900 */
[----:B------:R-:W3:Y:S01]  /*205c0*/  LDG.E R12, desc[UR6][R18.64] ;  /* 0x00000006120c7981 */ /* 0x000ee2000c1e1900 */
[----:B------:R-:W-:Y:S05]  /*205d0*/  SHF.R.S32.HI R17, RZ, 0x1f, R15 ;  /* 0x0000001fff117819 */ /* 0x000fea000001140f */
        /* <DEDUP_REMOVED lines=12> */
.L_x_3915:
[----:B------:R-:W-:Y:S01]  /*206a0*/  UMOV UR5, UR15 ;  /* 0x0000000f00057c82 */ /* 0x000fe20008000000 */
[----:B------:R-:W-:Y:S02]  /*206b0*/  SHF.L.U32 R5, R10, 0x5, RZ ;  /* 0x000000050a057819 */ /* 0x000fe400000006ff */
[----:B------:R-:W-:Y:S02]  /*206c0*/  LEA R233, R233, UR5, 0x1 ;  /* 0x00000005e9e97c11 */ /* 0x000fe4000f8e08ff */
[----:B------:R-:W-:Y:S02]  /*206d0*/  LOP3.LUT R177, R6, 0x400, RZ, 0xc0, !PT ;  /* 0x0000040006b17812 */ /* 0x000fe400078ec0ff */
[----:B------:R-:W-:Y:S01]  /*206e0*/  SHF.L.U64.HI R10, R10, 0x5, R9 ;  /* 0x000000050a0a7819 */ /* 0x000fe20000010209 */
[----:B------:R-:W-:Y:S01]  /*206f0*/  @!PT LDS RZ, [RZ] ;  /* 0x00000000fffff984 */ /* 0x000fe20000000800 */
[----:B------:R-:W-:Y:S01]  /*20700*/  @!PT LDS RZ, [RZ] ;  /* 0x00000000fffff984 */ /* 0x000fe20000000800 */
[----:B------:R-:W-:Y:S01]  /*20710*/  @!PT LDS RZ, [RZ] ;  /* 0x00000000fffff984 */ /* 0x000fe20000000800 */
[----:B------:R-:W-:Y:S01]  /*20720*/  @!P2 LDGSTS.E.BYPASS.LTC128B.128 [R233+0xc000], desc[UR6][R220.64] ;  /* 0x0c000000dce9afae */ /* 0x000fe2000b981a06 */
[----:B------:R-:W-:Y:S02]  /*20730*/  IADD3 R6, P0, PT, R5, R220, RZ ;  /* 0x000000dc05067210 */ /* 0x000fe40007f1e0ff */
[----:B------:R-:W-:Y:S03]  /*20740*/  LEA R177, R4, R177, 0x1 ;  /* 0x000000b104b17211 */ /* 0x000fe600078e08ff */
[----:B------:R-:W-:Y:S01]  /*20750*/  @P2 STS.128 [R233+0xc000], RZ ;  /* 0x00c000ffe9002388 */ /* 0x000fe20000000c00 */
[----:B------:R-:W-:Y:S02]  /*20760*/  IADD3.X R7, PT, PT, R10, R221, RZ, P0, !PT ;  /* 0x000000dd0a077210 */ /* 0x000fe400007fe4ff */
[-C--:B------:R-:W-:Y:S03]  /*20770*/  IADD3 R8, P0, PT, R6, R5.reuse, RZ ;  /* 0x0000000506087210 */ /* 0x080fe60007f1e0ff */
[----:B------:R-:W-:Y:S01]  /*20780*/  @!PT LDS RZ, [RZ] ;  /* 0x00000000fffff984 */ /* 0x000fe20000000800 */
[----:B------:R-:W-:Y:S01]  /*20790*/  @!PT LDS RZ, [RZ] ;  /* 0x00000000fffff984 */ /* 0x000fe20000000800 */
[----:B------:R-:W-:Y:S01]  /*207a0*/  @!PT LDS RZ, [RZ] ;  /* 0x00000000fffff984 */ /* 0x000fe20000000800 */
[----:B------:R-:W-:Y:S01]  /*207b0*/  @!P1 LDGSTS.E.BYPASS.LTC128B.128 [R233+0x10000], desc[UR6][R220.64+0x80] ;  /* 0x10000080dce99fae */ /* 0x000fe2000b981a06 */
[----:B------:R-:W-:Y:S02]  /*207c0*/  LEA R179, R179, UR5, 0x1 ;  /* 0x00000005b3b37c11 */ /* 0x000fe4000f8e08ff */
[-C--:B------:R-:W-:Y:S03]  /*207d0*/  IADD3.X R9, PT, PT, R7, R10.reuse, RZ, P0, !PT ;  /* 0x0000000a07097210 */ /* 0x080fe600007fe4ff */
[----:B------:R-:W-:Y:S01]  /*207e0*/  @P1 STS.128 [R233+0x10000], RZ ;  /* 0x010000ffe9001388 */ /* 0x000fe20000000c00 */
[-C--:B------:R-:W-:Y:S02]  /*207f0*/  IADD3 R12, P0, PT, R8, R5.reuse, RZ ;  /* 0x00000005080c7210 */ /* 0x080fe40007f1e0ff */
[----:B------:R-:W-:Y:S03]  /*20800*/  IADD3 R215, PT, PT, R177, UR5, RZ ;  /* 0x00000005b1d77c10 */ /* 0x000fe6000fffe0ff */
[----:B------:R-:W-:Y:S01]  /*20810*/  @!PT LDS RZ, [RZ] ;  /* 0x00000000fffff984 */ /* 0x000fe20000000800 */
[----:B------:R-:W-:Y:S01]  /*20820*/  @!PT LDS RZ, [RZ] ;  /* 0x00000000fffff984 */ /* 0x000fe20000000800 */
[----:B------:R-:W-:Y:S01]  /*20830*/  @!PT LDS RZ, [RZ] ;  /* 0x00000000fffff984 */ /* 0x000fe20000000800 */
[----:B------:R-:W-:Y:S01]  /*20840*/  @!P2 LDGSTS.E.BYPASS.LTC128B.128 [R233+0xc800], desc[UR6][R6.64] ;  /* 0x0c80000006e9afae */ /* 0x000fe2000b981a06 */
[-C--:B------:R-:W-:Y:S02]  /*20850*/  IADD3.X R13, PT, PT, R9, R10.reuse, RZ, P0, !PT ;  /* 0x0000000a090d7210 */ /* 0x080fe400007fe4ff */
[-C--:B------:R-:W-:Y:S03]  /*20860*/  IADD3 R14, P0, PT, R12, R5.reuse, RZ ;  /* 0x000000050c0e7210 */ /* 0x080fe60007f1e0ff */
[----:B------:R-:W-:Y:S01]  /*20870*/  @P2 STS.128 [R233+0xc800], RZ ;  /* 0x00c800ffe9002388 */ /* 0x000fe20000000c00 */
[----:B------:R-:W-:Y:S02]  /*20880*/  IADD3 R225, PT, PT, R225, -0x1, RZ ;  /* 0xffffffffe1e17810 */ /* 0x000fe40007ffe0ff */
[----:B------:R-:W-:Y:S03]  /*20890*/  IADD3.X R15, PT, PT, R13, R10, RZ, P0, !PT ;  /* 0x0000000a0d0f7210 */ /* 0x000fe600007fe4ff */
[----:B------:R-:W-:Y:S01]  /*208a0*/  @!PT LDS RZ, [RZ] ;  /* 0x00000000fffff984 */ /* 0x000fe20000000800 */
[----:B------:R-:W-:Y:S01]  /*208b0*/  @!PT LDS RZ, [RZ] ;  /* 0x00000000fffff984 */ /* 0x000fe20000000800 */
[----:B------:R-:W-:Y:S01]  /*208c0*/  @!PT LDS RZ, [RZ] ;  /* 0x00000000fffff984 */ /* 0x000fe20000000800 */
[----:B------:R2:W-:Y:S01]  /*208d0*/  @!P1 LDGSTS.E.BYPASS.LTC128B.128 [R233+0x10800], desc[UR6][R6.64+0x80] ;  /* 0x1080008006e99fae */ /* 0x0005e2000b981a06 */
[----:B------:R-:W-:Y:S05]  /*208e0*/  ISETP.GT.AND P4, PT, R225, R214, PT ;  /* 0x000000d6e100720c */ /* 0x000fea0003f84270 */
        /* <DEDUP_REMOVED lines=281> */
[----:B------:R2:W2:Y:S01]  /*21a80*/  MUFU.TANH R133, R136 ;  /* 0x0000008800857308 */ /* 0x0004a20000002400 */
        /* <DEDUP_REMOVED lines=203> */
.L_x_3917:
        /* <DEDUP_REMOVED lines=97> */
.L_x_3916:
[----:B--2---:R-:W-:Y:S01]  /*22d50*/  I2FP.F32.S32 R5, R226 ;  /* 0x000000e200057245 */ /* 0x004fe20000201400 */
[----:B-1--4-:R-:W-:Y:S01]  /*22d60*/  LDSM.16.MT88.4 R20, [R210+0xc000] ;  /* 0x00c00000d214783b */ /* 0x012fe20000004200 */
[C---:B------:R-:W-:Y:S02]  /*22d70*/  IADD3 R6, PT, PT, R226.reuse, -0x38, RZ ;  /* 0xffffffc8e2067810 */ /* 0x040fe40007ffe0ff */
[----:B------:R-:W-:Y:S01]  /*22d80*/  IADD3 R4, PT, PT, R226, -0x40, RZ ;  /* 0xffffffc0e2047810 */ /* 0x000fe20007ffe0ff */
[CC--:B------:R-:W-:Y:S01]  /*22d90*/  FFMA.FTZ R193, R0.reuse, R5.reuse, R193 ;  /* 0x0000000500c17223 */ /* 0x0c0fe200000100c1 */
[----:B------:R-:W-:Y:S01]  /*22da0*/  FFMA.FTZ R192, R0, R5, R192 ;  /* 0x0000000500c07223 */ /* 0x000fe200000100c0 */
        /* <DEDUP_REMOVED lines=46> */
[CC--:B------:R-:W-:Y:S01]  /*23090*/  FFMA.FTZ R191, R0.reuse, R6.reuse, R191 ;  /* 0x0000000600bf7223 */ /* 0x0c0fe200000100bf */
[----:B------:R-:W-:Y:S01]  /*230a0*/  I2FP.F32.S32 R5, R5 ;  /* 0x0000000500057245 */ /* 0x000fe20000201400 */
[----:B------:R-:W-:Y:S01]  /*230b0*/  FFMA.FTZ R188, R0, R6, R188 ;  /* 0x0000000600bc7223 */ /* 0x000fe200000100bc */
[----:B------:R-:W-:Y:S01]  /*230c0*/  IADD3 R56, PT, PT, R226, -0x2f, RZ ;  /* 0xffffffd1e2387810 */ /* 0x000fe20007ffe0ff */
[----:B------:R-:W-:Y:S01]  /*230d0*/  FFMA.FTZ R141, R0, R8, R141 ;  /* 0x00000008008d7223 */ /* 0x000fe2000001008d */
[----:B------:R-:W-:Y:S01]  /*230e0*/  IADD3 R58, PT, PT, R226, -0x30, RZ ;  /* 0xffffffd0e23a7810 */ /* 0x000fe20007ffe0ff */
[-C--:B------:R-:W-:Y:S01]  /*230f0*/  FFMA.FTZ R175, R0, R5.reuse, R175 ;  /* 0x0000000500af7223 */ /* 0x080fe200000100af */
[----:B------:R-:W-:Y:S01]  /*23100*/  IADD3 R6, PT, PT, R226, 0x10, RZ ;  /* 0x00000010e2067810 */ /* 0x000fe20007ffe0ff */
[C---:B------:R-:W-:Y:S01]  /*23110*/  FFMA.FTZ R172, R0.reuse, R5, R172 ;  /* 0x0000000500ac7223 */ /* 0x040fe200000100ac */
[----:B------:R-:W-:Y:S01]  /*23120*/  I2FP.F32.S32 R4, R4 ;  /* 0x0000000400047245 */ /* 0x000fe20000201400 */
[C---:B------:R-:W-:Y:S01]  /*23130*/  FFMA.FTZ R8, R0.reuse, R8, R145 ;  /* 0x0000000800087223 */ /* 0x040fe20000010091 */
[----:B------:R-:W-:Y:S02]  /*23140*/  I2FP.F32.S32 R56, R56 ;  /* 0x0000003800387245 */ /* 0x000fe40000201400 */
[----:B------:R-:W-:Y:S01]  /*23150*/  I2FP.F32.S32 R58, R58 ;  /* 0x0000003a003a7245 */ /* 0x000fe20000201400 */
[-C--:B------:R-:W-:Y:S01]  /*23160*/  FFMA.FTZ R181, R0, R4.reuse, R181 ;  /* 0x0000000400b57223 */ /* 0x080fe200000100b5 */
[----:B------:R-:W-:Y:S01]  /*23170*/  IADD3 R66, PT, PT, R226, -0x28, RZ ;  /* 0xffffffd8e2427810 */ /* 0x000fe20007ffe0ff */
[----:B------:R-:W-:Y:S01]  /*23180*/  FFMA.FTZ R180, R0, R4, R180 ;  /* 0x0000000400b47223 */ /* 0x000fe200000100b4 */
[----:B------:R-:W-:Y:S01]  /*23190*/  IADD3 R64, PT, PT, R226, -0x27, RZ ;  /* 0xffffffd9e2407810 */ /* 0x000fe20007ffe0ff */
[C---:B------:R-:W-:Y:S01]  /*231a0*/  FFMA.FTZ R51, R0.reuse, R58, R203 ;  /* 0x0000003a00337223 */ /* 0x040fe200000100cb */
[----:B------:R-:W-:Y:S01]  /*231b0*/  I2FP.F32.S32 R6, R6 ;  /* 0x0000000600067245 */ /* 0x000fe20000201400 */
[-C--:B------:R-:W-:Y:S01]  /*231c0*/  FFMA.FTZ R49, R0, R56.reuse, R13 ;  /* 0x0000003800317223 */ /* 0x080fe2000001000d */
[----:B------:R-:W-:Y:S01]  /*231d0*/  IADD3 R5, PT, PT, R226, 0x20, RZ ;  /* 0x00000020e2057810 */ /* 0x000fe20007ffe0ff */
[----:B------:R-:W-:Y:S01]  /*231e0*/  FFMA.FTZ R56, R0, R56, R15 ;  /* 0x0000003800387223 */ /* 0x000fe2000001000f */
[----:B------:R-:W-:Y:S01]  /*231f0*/  FMNMX3.FTZ R10, R2, R139, R141, !PT ;  /* 0x0000008b020a7276 */ /* 0x000fe2000781008d */
[C---:B------:R-:W-:Y:S01]  /*23200*/  FFMA.FTZ R177, R0.reuse, R6, R177 ;  /* 0x0000000600b17223 */ /* 0x040fe200000100b1 */
[----:B------:R-:W-:Y:S01]  /*23210*/  I2FP.F32.S32 R66, R66 ;  /* 0x0000004200427245 */ /* 0x000fe20000201400 */
[C---:B------:R-:W-:Y:S01]  /*23220*/  FFMA.FTZ R174, R0.reuse, R6, R174 ;  /* 0x0000000600ae7223 */ /* 0x040fe200000100ae */
[----:B------:R-:W-:Y:S01]  /*23230*/  I2FP.F32.S32 R64, R64 ;  /* 0x0000004000407245 */ /* 0x000fe20000201400 */
[----:B------:R-:W-:Y:S01]  /*23240*/  FFMA.FTZ R58, R0, R58, R215 ;  /* 0x0000003a003a7223 */ /* 0x000fe200000100d7 */
[----:B------:R-:W-:Y:S01]  /*23250*/  IADD3 R4, PT, PT, R226, -0x7, RZ ;  /* 0xfffffff9e2047810 */ /* 0x000fe20007ffe0ff */
[----:B------:R-:W-:Y:S01]  /*23260*/  FFMA.FTZ R59, R0, R66, R235 ;  /* 0x00000042003b7223 */ /* 0x000fe200000100eb */
[----:B------:R-:W-:Y:S01]  /*23270*/  IADD3 R7, PT, PT, R226, 0x19, RZ ;  /* 0x00000019e2077810 */ /* 0x000fe20007ffe0ff */
[CC--:B------:R-:W-:Y:S01]  /*23280*/  FFMA.FTZ R57, R0.reuse, R64.reuse, R17 ;  /* 0x0000004000397223 */ /* 0x0c0fe20000010011 */
[----:B------:R-:W-:Y:S01]  /*23290*/  I2FP.F32.S32 R5, R5 ;  /* 0x0000000500057245 */ /* 0x000fe20000201400 */
[----:B------:R-:W-:Y:S01]  /*232a0*/  FFMA.FTZ R64, R0, R64, R19 ;  /* 0x0000004000407223 */ /* 0x000fe20000010013 */
[----:B------:R-:W-:Y:S01]  /*232b0*/  FMNMX3.FTZ R10, R10, R11, R9, !PT ;  /* 0x0000000b0a0a7276 */ /* 0x000fe20007810009 */
[C---:B------:R-:W-:Y:S01]  /*232c0*/  FFMA.FTZ R66, R0.reuse, R66, R237 ;  /* 0x0000004200427223 */ /* 0x040fe200000100ed */
[----:B------:R-:W-:Y:S01]  /*232d0*/  FMNMX3.FTZ R6, R3, R143, R8, !PT ;  /* 0x0000008f03067276 */ /* 0x000fe20007810008 */
[CC--:B------:R-:W-:Y:S01]  /*232e0*/  FFMA.FTZ R158, R0.reuse, R5.reuse, R158 ;  /* 0x00000005009e7223 */ /* 0x0c0fe2000001009e */
[----:B------:R-:W-:Y:S01]  /*232f0*/  I2FP.F32.S32 R4, R4 ;  /* 0x0000000400047245 */ /* 0x000fe20000201400 */
[----:B------:R-:W-:Y:S01]  /*23300*/  FFMA.FTZ R161, R0, R5, R161 ;  /* 0x0000000500a17223 */ /* 0x000fe200000100a1 */
[----:B------:R-:W-:Y:S02]  /*23310*/  I2FP.F32.S32 R7, R7 ;  /* 0x0000000700077245 */ /* 0x000fe40000201400 */
        /* <DEDUP_REMOVED lines=26> */
[----:B------:R-:W-:Y:S02]  /*234c0*/  IADD3 R4, PT, PT, R226, 0x21, RZ ;  /* 0x00000021e2047810 */ /* 0x000fe40007ffe0ff */
[----:B------:R-:W-:Y:S01]  /*234d0*/  FMNMX3.FTZ R6, R6, R193, R191, !PT ;  /* 0x000000c106067276 */ /* 0x000fe200078100bf */
        /* <DEDUP_REMOVED lines=19> */
[C---:B------:R-:W-:Y:S02]  /*23610*/  IADD3 R6, PT, PT, R226.reuse, 0x38, RZ ;  /* 0x00000038e2067810 */ /* 0x040fe40007ffe0ff */
[----:B------:R-:W-:Y:S01]  /*23620*/  IADD3 R5, PT, PT, R226, 0x39, RZ ;  /* 0x00000039e2057810 */ /* 0x000fe20007ffe0ff */
[CC--:B------:R-:W-:Y:S01]  /*23630*/  FFMA.FTZ R153, R0.reuse, R4.reuse, R153 ;  /* 0x0000000400997223 */ /* 0x0c0fe20000010099 */
[----:B------:R-:W-:Y:S01]  /*23640*/  I2FP.F32.S32 R7, R7 ;  /* 0x0000000700077245 */ /* 0x000fe20000201400 */
[----:B------:R-:W-:Y:S01]  /*23650*/  FFMA.FTZ R137, R0, R4, R137 ;  /* 0x0000000400897223 */ /* 0x000fe20000010089 */
[----:B------:R-:W-:Y:S02]  /*23660*/  FMNMX3.FTZ R10, R10, R161, R159, !PT ;  /* 0x000000a10a0a7276 */ /* 0x000fe4000781009f */
[----:B------:R-:W-:Y:S01]  /*23670*/  FMNMX3.FTZ R13, R13, R170, R168, !PT ;  /* 0x000000aa0d0d7276 */ /* 0x000fe200078100a8 */
[CC--:B------:R-:W-:Y:S01]  /*23680*/  FFMA.FTZ R151, R0.reuse, R7.reuse, R151 ;  /* 0x0000000700977223 */ /* 0x0c0fe20000010097 */
[----:B------:R-:W-:Y:S01]  /*23690*/  I2FP.F32.S32 R6, R6 ;  /* 0x0000000600067245 */ /* 0x000fe20000201400 */
[----:B------:R-:W-:Y:S01]  /*236a0*/  FFMA.FTZ R136, R0, R7, R136 ;  /* 0x0000000700887223 */ /* 0x000fe20000010088 */
        /* <DEDUP_REMOVED lines=18> */
[----:B------:R-:W-:Y:S08]  /*237d0*/  LDSM.16.MT88.4 R12, [R211+0xc000] ;  /* 0x00c00000d30c783b */ /* 0x000ff00000004200 */
        /* <DEDUP_REMOVED lines=16> */
[----:B------:R-:W-:Y:S01]  /*238e0*/  FMUL.FTZ R6, R2, UR4 ;  /* 0x0000000402067c20 */ /* 0x000fe20008410000 */
[----:B------:R-:W1:Y:S01]  /*238f0*/  MUFU.EX2 R3, R4 ;  /* 0x0000000400037308 */ /* 0x000e620000000800 */
[--C-:B------:R-:W-:Y:S01]  /*23900*/  FFMA.FTZ R145, R143, UR4, -R149.reuse ;  /* 0x000000048f917c23 */ /* 0x100fe20008010895 */
[--C-:B------:R-:W-:Y:S01]  /*23910*/  FFMA.FTZ R142, R8, UR4, -R149.reuse ;  /* 0x00000004088e7c23 */ /* 0x100fe20008010895 */
[--C-:B------:R-:W-:Y:S01]  /*23920*/  FFMA.FTZ R143, R11, UR4, -R150.reuse ;  /* 0x000000040b8f7c23 */ /* 0x100fe20008010896 */
[--C-:B------:R-:W-:Y:S01]  /*23930*/  FFMA.FTZ R138, R201, UR4, -R149.reuse ;  /* 0x00000004c98a7c23 */ /* 0x100fe20008010895 */
[--C-:B------:R-:W-:Y:S01]  /*23940*/  FFMA.FTZ R141, R195, UR4, -R149.reuse ;  /* 0x00000004c38d7c23 */ /* 0x100fe20008010895 */
[----:B------:R-:W-:Y:S01]  /*23950*/  MOV R139, R228 ;  /* 0x000000e4008b7202 */ /* 0x000fe20000000f00 */
[--C-:B------:R-:W-:Y:S03]  /*23960*/  FFMA.FTZ R160, R165, UR4, -R150.reuse ;  /* 0x00000004a5a07c23 */ /* 0x100fe60008010896 */
[----:B------:R-:W2:Y:S01]  /*23970*/  MUFU.EX2 R2, R6 ;  /* 0x0000000600027308 */ /* 0x000ea20000000800 */
[----:B------:R-:W-:Y:S01]  /*23980*/  @P0 IADD3 R139, PT, PT, R229, -0x40, RZ ;  /* 0xffffffc0e58b0810 */ /* 0x000fe20007ffe0ff */
[--C-:B------:R-:W-:Y:S01]  /*23990*/  FFMA.FTZ R165, R164, UR4, -R149.reuse ;  /* 0x00000004a4a57c23 */ /* 0x100fe20008010895 */
[--C-:B------:R-:W-:Y:S01]  /*239a0*/  FFMA.FTZ R164, R162, UR4, -R149.reuse ;  /* 0x00000004a2a47c23 */ /* 0x100fe20008010895 */
[--C-:B------:R-:W-:Y:S01]  /*239b0*/  FFMA.FTZ R162, R169, UR4, -R150.reuse ;  /* 0x00000004a9a27c23 */ /* 0x100fe20008010896 */
[----:B------:R-:W-:Y:S01]  /*239c0*/  IADD3 R212, PT, PT, R212, R139, RZ ;  /* 0x0000008bd4d47210 */ /* 0x000fe20007ffe0ff */
[----:B------:R-:W3:Y:S01]  /*239d0*/  LDSM.16.MT88.4 R28, [R139] ;  /* 0x000000008b1c783b */ /* 0x000ee20000004200 */
[--C-:B------:R-:W-:Y:S03]  /*239e0*/  FFMA.FTZ R163, R163, UR4, -R150.reuse ;  /* 0x00000004a3a37c23 */ /* 0x100fe60008010896 */
[----:B------:R-:W-:Y:S01]  /*239f0*/  MUFU.EX2 R138, R138 ;  /* 0x0000008a008a7308 */ /* 0x000fe20000000800 */
[C---:B-1----:R-:W-:Y:S01]  /*23a00*/  FMUL.FTZ R4, R3.reuse, R128 ;  /* 0x0000008003047220 */ /* 0x042fe20000410000 */
[C---:B------:R-:W-:Y:S01]  /*23a10*/  FMUL.FTZ R5, R3.reuse, R129 ;  /* 0x0000008103057220 */ /* 0x040fe20000410000 */
[C---:B------:R-:W-:Y:S01]  /*23a20*/  FMUL.FTZ R8, R3.reuse, R124 ;  /* 0x0000007c03087220 */ /* 0x040fe20000410000 */
[C---:B------:R-:W-:Y:S01]  /*23a30*/  FMUL.FTZ R9, R3.reuse, R125 ;  /* 0x0000007d03097220 */ /* 0x040fe20000410000 */
[C---:B------:R-:W-:Y:S01]  /*23a40*/  FMUL.FTZ R16, R3.reuse, R116 ;  /* 0x0000007403107220 */ /* 0x040fe20000410000 */
[----:B------:R-:W1:Y:S01]  /*23a50*/  LDSM.16.MT88.4 R36, [R212] ;  /* 0x00000000d424783b */ /* 0x000e620000004200 */
        /* <DEDUP_REMOVED lines=8> */
[----:B------:R-:W2:Y:S03]  /*23ae0*/  LDSM.16.MT88.4 R60, [R139+0x4000] ;  /* 0x004000008b3c783b */ /* 0x000ea60000004200 */
[----:B------:R-:W4:Y:S01]  /*23af0*/  MUFU.EX2 R144, R144 ;  /* 0x0000009000907308 */ /* 0x000f220000000800 */
        /* <DEDUP_REMOVED lines=15> */
[----:B------:R-:W5:Y:S01]  /*23bf0*/  MUFU.EX2 R142, R142 ;  /* 0x0000008e008e7308 */ /* 0x000f620000000800 */
[----:B----4-:R-:W-:Y:S01]  /*23c00*/  F2FP.F16.F32.PACK_AB R128, R144, R146 ;  /* 0x000000929080723e */ /* 0x010fe200000000ff */
[C---:B------:R-:W-:Y:S01]  /*23c10*/  FMUL.FTZ R48, R3.reuse, R84 ;  /* 0x0000005403307220 */ /* 0x040fe20000410000 */
[C---:B------:R-:W-:Y:S01]  /*23c20*/  FMUL.FTZ R50, R2.reuse, R86 ;  /* 0x0000005602327220 */ /* 0x040fe20000410000 */
[----:B------:R-:W-:Y:S01]  /*23c30*/  FMUL.FTZ R65, R3, R69 ;  /* 0x0000004503417220 */ /* 0x000fe20000410000 */
[----:B------:R-:W-:Y:S01]  /*23c40*/  FMUL.FTZ R67, R2, R71 ;  /* 0x0000004702437220 */ /* 0x000fe20000410000 */
        /* <DEDUP_REMOVED lines=10> */
[----:B------:R-:W4:Y:S01]  /*23cf0*/  MUFU.EX2 R140, R140 ;  /* 0x0000008c008c7308 */ /* 0x000f220000000800 */
[----:B-----5:R-:W-:Y:S01]  /*23d00*/  F2FP.F16.F32.PACK_AB R129, R142, R145 ;  /* 0x000000918e81723e */ /* 0x020fe200000000ff */
[--C-:B------:R-:W-:Y:S01]  /*23d10*/  FFMA.FTZ R179, R179, UR4, -R150.reuse ;  /* 0x00000004b3b37c23 */ /* 0x100fe20008010896 */
[--C-:B------:R-:W-:Y:S01]  /*23d20*/  FFMA.FTZ R183, R183, UR4, -R150.reuse ;  /* 0x00000004b7b77c23 */ /* 0x100fe20008010896 */
[--C-:B------:R-:W-:Y:S01]  /*23d30*/  FFMA.FTZ R182, R182, UR4, -R149.reuse ;  /* 0x00000004b6b67c23 */ /* 0x100fe20008010895 */
[--C-:B------:R-:W-:Y:S01]  /*23d40*/  FFMA.FTZ R185, R190, UR4, -R149.reuse ;  /* 0x00000004beb97c23 */ /* 0x100fe20008010895 */
[--C-:B------:R-:W-:Y:S01]  /*23d50*/  FFMA.FTZ R190, R193, UR4, -R150.reuse ;  /* 0x00000004c1be7c23 */ /* 0x100fe20008010896 */
[----:B------:R-:W-:Y:S03]  /*23d60*/  LDSM.16.MT88.4 R100, [R212+0x3800] ;  /* 0x00380000d464783b */ /* 0x000fe60000004200 */
[----:B------:R-:W5:Y:S01]  /*23d70*/  MUFU.EX2 R141, R141 ;  /* 0x0000008d008d7308 */ /* 0x000f620000000800 */
        /* <DEDUP_REMOVED lines=12> */
[--C-:B------:R-:W-:Y:S01]  /*23e40*/  FFMA.FTZ R177, R177, UR4, -R150.reuse ;  /* 0x00000004b1b17c23 */ /* 0x100fe20008010896 */
[--C-:B------:R-:W-:Y:S01]  /*23e50*/  FFMA.FTZ R174, R174, UR4, -R149.reuse ;  /* 0x00000004aeae7c23 */ /* 0x100fe20008010895 */
[--C-:B------:R-:W-:Y:S03]  /*23e60*/  FFMA.FTZ R171, R171, UR4, -R150.reuse ;  /* 0x00000004abab7c23 */ /* 0x100fe60008010896 */
[----:B------:R-:W-:Y:S01]  /*23e70*/  MUFU.EX2 R163, R163 ;  /* 0x000000a300a37308 */ /* 0x000fe20000000800 */
[----:B-----5:R-:W-:Y:S01]  /*23e80*/  F2FP.F16.F32.PACK_AB R131, R138, R141 ;  /* 0x0000008d8a83723e */ /* 0x020fe200000000ff */
[--C-:B------:R-:W-:Y:S01]  /*23e90*/  FFMA.FTZ R170, R170, UR4, -R149.reuse ;  /* 0x00000004aaaa7c23 */ /* 0x100fe20008010895 */
[--C-:B------:R-:W-:Y:S01]  /*23ea0*/  FFMA.FTZ R173, R168, UR4, -R149.reuse ;  /* 0x00000004a8ad7c23 */ /* 0x100fe20008010895 */
[--C-:B------:R-:W-:Y:S01]  /*23eb0*/  FFMA.FTZ R168, R159, UR4, -R150.reuse ;  /* 0x000000049fa87c23 */ /* 0x100fe20008010896 */
[--C-:B------:R-:W-:Y:S01]  /*23ec0*/  FFMA.FTZ R159, R156, UR4, -R149.reuse ;  /* 0x000000049c9f7c23 */ /* 0x100fe20008010895 */
[--C-:B------:R-:W-:Y:S01]  /*23ed0*/  FFMA.FTZ R156, R157, UR4, -R150.reuse ;  /* 0x000000049d9c7c23 */ /* 0x100fe20008010896 */
[--C-:B------:R-:W-:Y:S01]  /*23ee0*/  FFMA.FTZ R161, R161, UR4, -R150.reuse ;  /* 0x00000004a1a17c23 */ /* 0x100fe20008010896 */
        /* <DEDUP_REMOVED lines=12> */
[--C-:B------:R-:W-:Y:S04]  /*23fb0*/  FFMA.FTZ R152, R153, UR4, -R150.reuse ;  /* 0x0000000499987c23 */ /* 0x100fe80008010896 */
[----:B------:R-:W-:Y:S01]  /*23fc0*/  MUFU.EX2 R162, R162 ;  /* 0x000000a200a27308 */ /* 0x000fe20000000800 */
[--C-:B------:R-:W-:Y:S01]  /*23fd0*/  FFMA.FTZ R151, R151, UR4, -R150.reuse ;  /* 0x0000000497977c23 */ /* 0x100fe20008010896 */
[C---:B------:R-:W-:Y:S03]  /*23fe0*/  HMMA.16816.F32 R12, R128.reuse, R20, R12 ;  /* 0x00000014800c723c */ /* 0x040fe6000000180c */
[C---:B------:R-:W-:Y:S01]  /*23ff0*/  FMUL.FTZ R20, R3.reuse, R112 ;  /* 0x0000007003147220 */ /* 0x040fe20000410000 */
[----:B------:R-:W-:Y:S01]  /*24000*/  FMUL.FTZ R21, R3, R113 ;  /* 0x0000007103157220 */ /* 0x000fe20000410000 */
[--C-:B------:R-:W-:Y:S03]  /*24010*/  FFMA.FTZ R137, R137, UR4, -R149.reuse ;  /* 0x0000000489897c23 */ /* 0x100fe60008010895 */
[----:B------:R-:W-:Y:S01]  /*24020*/  MUFU.EX2 R167, R167 ;  /* 0x000000a700a77308 */ /* 0x000fe20000000800 */
[--C-:B------:R-:W-:Y:S01]  /*24030*/  FFMA.FTZ R136, R136, UR4, -R149.reuse ;  /* 0x0000000488887c23 */ /* 0x100fe20008010895 */
[C---:B------:R-:W-:Y:S03]  /*24040*/  HMMA.16816.F32 R16, R128.reuse, R22, R16 ;  /* 0x000000168010723c */ /* 0x040fe60000001810 */
[C---:B------:R-:W-:Y:S01]  /*24050*/  FMUL.FTZ R22, R2.reuse, R114 ;  /* 0x0000007202167220 */ /* 0x040fe20000410000 */
[----:B------:R-:W-:Y:S01]  /*24060*/  FMUL.FTZ R23, R2, R115 ;  /* 0x0000007302177220 */ /* 0x000fe20000410000 */
[----:B------:R-:W-:Y:S03]  /*24070*/  FFMA.FTZ R148, R148, UR4, -R150 ;  /* 0x0000000494947c23 */ /* 0x000fe60008010896 */
[----:B------:R-:W-:Y:S01]  /*24080*/  MUFU.EX2 R166, R166 ;  /* 0x000000a600a67308 */ /* 0x000fe20000000800 */
[----:B------:R-:W-:Y:S01]  /*24090*/  FFMA.FTZ R135, R135, UR4, -R149 ;  /* 0x0000000487877c23 */ /* 0x000fe20008010895 */
[----:B------:R-:W-:Y:S01]  /*240a0*/  FFMA.FTZ R145, R2, R231, R145 ;  /* 0x000000e702917223 */ /* 0x000fe20000010091 */
[----:B------:R-:W-:Y:S01]  /*240b0*/  FFMA.FTZ R146, R3, R230, R146 ;  /* 0x000000e603927223 */ /* 0x000fe20000010092 */
[----:B------:R-:W-:Y:S01]  /*240c0*/  ISETP.GT.AND P1, PT, R225, R214, PT ;  /* 0x000000d6e100720c */ /* 0x000fe20003f24270 */
[C---:B---3--:R-:W-:Y:S03]  /*240d0*/  HMMA.16816.F32 R20, R128.reuse, R28, R20 ;  /* 0x0000001c8014723c */ /* 0x048fe60000001814 */
        /* <DEDUP_REMOVED lines=15> */
[C---:B-1----:R-:W-:Y:S03]  /*241d0*/  HMMA.16816.F32 R28, R128.reuse, R36, R28 ;  /* 0x00000024801c723c */ /* 0x042fe6000000181c */
        /* <DEDUP_REMOVED lines=10> */
[----:B------:R-:W-:Y:S01]  /*24280*/  FFMA.FTZ R98, R58, UR4, -R149 ;  /* 0x000000043a627c23 */ /* 0x000fe20008010895 */
[----:B------:R-:W1:Y:S01]  /*24290*/  LDSM.16.MT88.4 R84, [R212+0x4000] ;  /* 0x00400000d454783b */ /* 0x000e620000004200 */
[C---:B------:R-:W-:Y:S01]  /*242a0*/  FMUL.FTZ R58, R2.reuse, R78 ;  /* 0x0000004e023a7220 */ /* 0x040fe20000410000 */
[--C-:B------:R-:W-:Y:S01]  /*242b0*/  FFMA.FTZ R99, R59, UR4, -R150.reuse ;  /* 0x000000043b637c23 */ /* 0x100fe20008010896 */
[----:B------:R-:W-:Y:S01]  /*242c0*/  FMUL.FTZ R59, R2, R79 ;  /* 0x0000004f023b7220 */ /* 0x000fe20000410000 */
[C---:B------:R-:W-:Y:S01]  /*242d0*/  HMMA.16816.F32 R36, R128.reuse, R44, R36 ;  /* 0x0000002c8024723c */ /* 0x040fe20000001824 */
[----:B------:R-:W3:Y:S02]  /*242e0*/  MUFU.EX2 R98, R98 ;  /* 0x0000006200627308 */ /* 0x000ee40000000800 */
[C---:B------:R-:W-:Y:S01]  /*242f0*/  FMUL.FTZ R44, R3.reuse, R88 ;  /* 0x00000058032c7220 */ /* 0x040fe20000410000 */
[----:B------:R-:W4:Y:S01]  /*24300*/  LDSM.16.MT88.4 R76, [R211+0xc800] ;  /* 0x00c80000d34c783b */ /* 0x000f220000004200 */
[----:B------:R-:W-:Y:S01]  /*24310*/  FMUL.FTZ R45, R3, R89 ;  /* 0x00000059032d7220 */ /* 0x000fe20000410000 */
[----:B------:R-:W-:Y:S01]  /*24320*/  FADD.FTZ R142, R142, R145 ;  /* 0x000000918e8e7221 */ /* 0x000fe20000010000 */
[----:B------:R-:W-:Y:S01]  /*24330*/  FFMA.FTZ R150, R147, UR4, -R150 ;  /* 0x0000000493967c23 */ /* 0x000fe20008010896 */
[C---:B------:R-:W-:Y:S03]  /*24340*/  HMMA.16816.F32 R40, R128.reuse, R46, R40 ;  /* 0x0000002e8028723c */ /* 0x040fe60000001828 */
[----:B------:R-:W-:Y:S01]  /*24350*/  MUFU.EX2 R96, R96 ;  /* 0x0000006000607308 */ /* 0x000fe20000000800 */
[C---:B------:R-:W-:Y:S01]  /*24360*/  FMUL.FTZ R46, R2.reuse, R90 ;  /* 0x0000005a022e7220 */ /* 0x040fe20000410000 */
[----:B------:R-:W-:Y:S01]  /*24370*/  FMUL.FTZ R47, R2, R91 ;  /* 0x0000005b022f7220 */ /* 0x000fe20000410000 */
[----:B------:R-:W-:Y:S01]  /*24380*/  FFMA.FTZ R149, R134, UR4, -R149 ;  /* 0x0000000486957c23 */ /* 0x000fe20008010895 */
[----:B------:R-:W-:Y:S01]  /*24390*/  LDSM.16.MT88.4 R88, [R139+0x800] ;  /* 0x000800008b58783b */ /* 0x000fe20000004200 */
[----:B------:R-:W-:Y:S05]  /*243a0*/  FADD.FTZ R146, R144, R146 ;  /* 0x0000009290927221 */ /* 0x000fea0000010000 */
[----:B------:R-:W5:Y:S01]  /*243b0*/  MUFU.EX2 R97, R97 ;  /* 0x0000006100617308 */ /* 0x000f620000000800 */
[----:B---3--:R-:W-:Y:S01]  /*243c0*/  F2FP.F16.F32.PACK_AB R69, R105, R98 ;  /* 0x000000626945723e */ /* 0x008fe200000000ff */
[C---:B------:R-:W-:Y:S03]  /*243d0*/  HMMA.16816.F32 R44, R128.reuse, R52, R44 ;  /* 0x00000034802c723c */ /* 0x040fe6000000182c */
[C---:B------:R-:W-:Y:S01]  /*243e0*/  FMUL.FTZ R52, R3.reuse, R80 ;  /* 0x0000005003347220 */ /* 0x040fe20000410000 */
[----:B------:R-:W-:Y:S04]  /*243f0*/  FMUL.FTZ R53, R3, R81 ;  /* 0x0000005103357220 */ /* 0x000fe80000410000 */
[----:B------:R-:W3:Y:S01]  /*24400*/  MUFU.EX2 R99, R99 ;  /* 0x0000006300637308 */ /* 0x000ee20000000800 */
[C---:B------:R-:W-:Y:S03]  /*24410*/  HMMA.16816.F32 R48, R128.reuse, R54, R48 ;  /* 0x000000368030723c */ /* 0x040fe60000001830 */
[C---:B------:R-:W-:Y:S01]  /*24420*/  FMUL.FTZ R54, R2.reuse, R82 ;  /* 0x0000005202367220 */ /* 0x040fe20000410000 */
[----:B------:R-:W-:Y:S02]  /*24430*/  FMUL.FTZ R55, R2, R83 ;  /* 0x0000005302377220 */ /* 0x000fe40000410000 */
[----:B------:R-:W4:Y:S01]  /*24440*/  LDSM.16.MT88.4 R80, [R210+0xc800] ;  /* 0x00c80000d250783b */ /* 0x000f220000004200 */
[----:B-----5:R-:W-:Y:S02]  /*24450*/  F2FP.F16.F32.PACK_AB R68, R97, R96 ;  /* 0x000000606144723e */ /* 0x020fe400000000ff */
[----:B------:R-:W-:Y:S02]  /*24460*/  MUFU.EX2 R106, R106 ;  /* 0x0000006a006a7308 */ /* 0x000fe40000000800 */
[C---:B--2---:R-:W-:Y:S03]  /*24470*/  HMMA.16816.F32 R52, R128.reuse, R60, R52 ;  /* 0x0000003c8034723c */ /* 0x044fe60000001834 */
[C---:B------:R-:W-:Y:S01]  /*24480*/  FMUL.FTZ R60, R3.reuse, R72 ;  /* 0x00000048033c7220 */ /* 0x040fe20000410000 */
[----:B------:R-:W-:Y:S01]  /*24490*/  FMUL.FTZ R61, R3, R73 ;  /* 0x00000049033d7220 */ /* 0x000fe20000410000 */
[----:B---3--:R-:W-:Y:S03]  /*244a0*/  F2FP.F16.F32.PACK_AB R70, R104, R99 ;  /* 0x000000636846723e */ /* 0x008fe600000000ff */
[----:B------:R-:W2:Y:S01]  /*244b0*/  MUFU.EX2 R107, R107 ;  /* 0x0000006b006b7308 */ /* 0x000ea20000000800 */
[----:B------:R-:W-:Y:S01]  /*244c0*/  FADD.FTZ R3, R143, R146 ;  /* 0x000000928f037221 */ /* 0x000fe20000010000 */
[C---:B------:R-:W-:Y:S03]  /*244d0*/  HMMA.16816.F32 R56, R128.reuse, R62, R56 ;  /* 0x0000003e8038723c */ /* 0x040fe60000001838 */
[C---:B------:R-:W-:Y:S01]  /*244e0*/  FMUL.FTZ R62, R2.reuse, R74 ;  /* 0x0000004a023e7220 */ /* 0x040fe20000410000 */
[----:B------:R-:W-:Y:S01]  /*244f0*/  FMUL.FTZ R63, R2, R75 ;  /* 0x0000004b023f7220 */ /* 0x000fe20000410000 */
[----:B------:R-:W-:Y:S01]  /*24500*/  FADD.FTZ R3, R140, R3 ;  /* 0x000000038c037221 */ /* 0x000fe20000010000 */
[----:B------:R-:W3:Y:S02]  /*24510*/  LDSM.16.MT88.4 R72, [R212+0x800] ;  /* 0x00080000d448783b */ /* 0x000ee40000004200 */
        /* <DEDUP_REMOVED lines=11> */
[C---:B----4-:R-:W-:Y:S09]  /*245d0*/  HMMA.16816.F32 R4, R68.reuse, R76, R4 ;  /* 0x0000004c4404723c */ /* 0x050ff20000001804 */
[----:B------:R-:W2:Y:S01]  /*245e0*/  MUFU.EX2 R180, R180 ;  /* 0x000000b400b47308 */ /* 0x000ea20000000800 */
[C---:B------:R-:W-:Y:S01]  /*245f0*/  HMMA.16816.F32 R8, R68.reuse, R78, R8 ;  /* 0x0000004e4408723c */ /* 0x040fe20000001808 */
[----:B------:R-:W4:Y:S08]  /*24600*/  LDSM.16.MT88.4 R76, [R211+0x10800] ;  /* 0x01080000d34c783b */ /* 0x000f300000004200 */
[----:B------:R-:W-:Y:S01]  /*24610*/  MUFU.EX2 R178, R178 ;  /* 0x000000b200b27308 */ /* 0x000fe20000000800 */
[C---:B------:R-:W-:Y:S09]  /*24620*/  HMMA.16816.F32 R12, R68.reuse, R80, R12 ;  /* 0x00000050440c723c */ /* 0x040ff2000000180c */
        /* <DEDUP_REMOVED lines=53> */
[C---:B---3--:R-:W-:Y:S09]  /*24980*/  HMMA.16816.F32 R20, R68.reuse, R76, R20 ;  /* 0x0000004c4414723c */ /* 0x048ff20000001814 */
[----:B------:R-:W-:Y:S01]  /*24990*/  MUFU.EX2 R161, R161 ;  /* 0x000000a100a17308 */ /* 0x000fe20000000800 */
[C---:B------:R-:W-:Y:S01]  /*249a0*/  HMMA.16816.F32 R24, R68.reuse, R78, R24 ;  /* 0x0000004e4418723c */ /* 0x040fe20000001818 */
[----:B------:R-:W3:Y:S08]  /*249b0*/  LDSM.16.MT88.4 R76, [R210+0x11000] ;  /* 0x01100000d24c783b */ /* 0x000ef00000004200 */
[----:B------:R-:W2:Y:S01]  /*249c0*/  MUFU.EX2 R168, R168 ;  /* 0x000000a800a87308 */ /* 0x000ea20000000800 */
[C---:B----4-:R-:W-:Y:S09]  /*249d0*/  HMMA.16816.F32 R28, R68.reuse, R80, R28 ;  /* 0x00000050441c723c */ /* 0x050ff2000000181c */
[----:B------:R-:W-:Y:S01]  /*249e0*/  MUFU.EX2 R158, R158 ;  /* 0x0000009e009e7308 */ /* 0x000fe20000000800 */
[C---:B------:R-:W-:Y:S01]  /*249f0*/  HMMA.16816.F32 R32, R68.reuse, R82, R32 ;  /* 0x000000524420723c */ /* 0x040fe20000001820 */
[----:B------:R-:W4:Y:S08]  /*24a00*/  LDSM.16.MT88.4 R80, [R211+0xd800] ;  /* 0x00d80000d350783b */ /* 0x000f300000004200 */
[----:B------:R-:W2:Y:S01]  /*24a10*/  MUFU.EX2 R159, R159 ;  /* 0x0000009f009f7308 */ /* 0x000ea20000000800 */
[C---:B-----5:R-:W-:Y:S09]  /*24a20*/  HMMA.16816.F32 R36, R68.reuse, R72, R36 ;  /* 0x000000484424723c */ /* 0x060ff20000001824 */
[----:B------:R-:W-:Y:S01]  /*24a30*/  MUFU.EX2 R156, R156 ;  /* 0x0000009c009c7308 */ /* 0x000fe20000000800 */
[C---:B------:R-:W-:Y:S01]  /*24a40*/  HMMA.16816.F32 R40, R68.reuse, R74, R40 ;  /* 0x0000004a4428723c */ /* 0x040fe20000001828 */
[----:B------:R-:W5:Y:S08]  /*24a50*/  LDSM.16.MT88.4 R72, [R139+0x1800] ;  /* 0x001800008b48783b */ /* 0x000f700000004200 */
[----:B------:R-:W2:Y:S01]  /*24a60*/  MUFU.EX2 R155, R155 ;  /* 0x0000009b009b7308 */ /* 0x000ea20000000800 */
[C---:B---3--:R-:W-:Y:S09]  /*24a70*/  HMMA.16816.F32 R44, R68.reuse, R76, R44 ;  /* 0x0000004c442c723c */ /* 0x048ff2000000182c */
[----:B------:R-:W-:Y:S01]  /*24a80*/  MUFU.EX2 R154, R154 ;  /* 0x0000009a009a7308 */ /* 0x000fe20000000800 */
[C---:B------:R-:W-:Y:S01]  /*24a90*/  HMMA.16816.F32 R48, R68.reuse, R78, R48 ;  /* 0x0000004e4430723c */ /* 0x040fe20000001830 */
[----:B------:R-:W3:Y:S08]  /*24aa0*/  LDSM.16.MT88.4 R76, [R212+0x1800] ;  /* 0x00180000d44c783b */ /* 0x000ef00000004200 */
        /* <DEDUP_REMOVED lines=19> */
[C---:B----4-:R-:W-:Y:S03]  /*24be0*/  HMMA.16816.F32 R4, R68.reuse, R80, R4 ;  /* 0x000000504404723c */ /* 0x050fe60000001804 */
[----:B------:R-:W-:Y:S06]  /*24bf0*/  FADD.FTZ R183, R183, R178 ;  /* 0x000000b2b7b77221 */ /* 0x000fec0000010000 */
[----:B------:R-:W4:Y:S01]  /*24c00*/  MUFU.EX2 R147, R150 ;  /* 0x0000009600937308 */ /* 0x000f220000000800 */
[C---:B------:R-:W-:Y:S01]  /*24c10*/  HMMA.16816.F32 R8, R68.reuse, R82, R8 ;  /* 0x000000524408723c */ /* 0x040fe20000001808 */
[----:B------:R-:W1:Y:S08]  /*24c20*/  LDSM.16.MT88.4 R80, [R211+0x11800] ;  /* 0x01180000d350783b */ /* 0x000e700000004200 */
[----:B------:R-:W-:Y:S01]  /*24c30*/  MUFU.EX2 R135, R135 ;  /* 0x0000008700877308 */ /* 0x000fe20000000800 */
[C---:B------:R-:W-:Y:S09]  /*24c40*/  HMMA.16816.F32 R12, R68.reuse, R92, R12 ;  /* 0x0000005c440c723c */ /* 0x040ff2000000180c */
[----:B------:R-:W4:Y:S01]  /*24c50*/  MUFU.EX2 R134, R149 ;  /* 0x0000009500867308 */ /* 0x000f220000000800 */
[C---:B------:R-:W-:Y:S01]  /*24c60*/  HMMA.16816.F32 R16, R68.reuse, R94, R16 ;  /* 0x0000005e4410723c */ /* 0x040fe20000001810 */
[----:B------:R-:W-:Y:S07]  /*24c70*/  LDSM.16.MT88.4 R92, [R210+0xe000] ;  /* 0x00e00000d25c783b */ /* 0x000fee0000004200 */
[C---:B-----5:R-:W-:Y:S08]  /*24c80*/  HMMA.16816.F32 R20, R68.reuse, R72, R20 ;  /* 0x000000484414723c */ /* 0x060ff00000001814 */
[C---:B------:R-:W-:Y:S01]  /*24c90*/  HMMA.16816.F32 R24, R68.reuse, R74, R24 ;  /* 0x0000004a4418723c */ /* 0x040fe20000001818 */
[----:B------:R-:W5:Y:S07]  /*24ca0*/  LDSM.16.MT88.4 R72, [R210+0x11800] ;  /* 0x01180000d248783b */ /* 0x000f6e0000004200 */
[C---:B---3--:R-:W-:Y:S08]  /*24cb0*/  HMMA.16816.F32 R28, R68.reuse, R76, R28 ;  /* 0x0000004c441c723c */ /* 0x048ff0000000181c */
[C---:B------:R-:W-:Y:S01]  /*24cc0*/  HMMA.16816.F32 R32, R68.reuse, R78, R32 ;  /* 0x0000004e4420723c */ /* 0x040fe20000001820 */
[----:B------:R-:W3:Y:S07]  /*24cd0*/  LDSM.16.MT88.4 R76, [R211+0xe000] ;  /* 0x00e00000d34c783b */ /* 0x000eee0000004200 */
        /* <DEDUP_REMOVED lines=18> */
[C---:B---3--:R-:W-:Y:S08]  /*24e00*/  HMMA.16816.F32 R4, R68.reuse, R76, R4 ;  /* 0x0000004c4404723c */ /* 0x048ff00000001804 */
        /* <DEDUP_REMOVED lines=78> */
[----:B----4-:R-:W-:Y:S02]  /*252f0*/  F2FP.F16.F32.PACK_AB R70, R147, R148 ;  /* 0x000000949346723e */ /* 0x010fe400000000ff */
        /* <DEDUP_REMOVED lines=65> */
.L_x_3914:
        /* <DEDUP_REMOVED lines=13> */
[--C-:B------:R-:W-:Y:S01]  /*257e0*/  SHF.R.U32.HI R0, RZ, 0x2, R205.reuse ;  /* 0x00000002ff007819 */ /* 0x100fe200000116cd */
[----:B------:R-:W3:Y:S01]  /*257f0*/  S2UR UR9, SR_CTAID.Z ;  /* 0x00000000000979c3 */ /* 0x000ee20000002700 */
[----:B------:R-:W-:Y:S02]  /*25800*/  LOP3.LUT P6, RZ, R205, 0x3, RZ, 0xc0, !PT ;  /* 0x00000003cdff7812 */ /* 0x000fe400078cc0ff */
[----:B------:R-:W-:Y:S02]  /*25810*/  SHF.R.U32.HI R205, RZ, 0x4, R205 ;  /* 0x00000004ffcd7819 */ /* 0x000fe400000116cd */
[----:B------:R-:W-:Y:S01]  /*25820*/  LOP3.LUT R11, R206, 0x30, RZ, 0xc0, !PT ;  /* 0x00000030ce0b7812 */ /* 0x000fe200078ec0ff */
[----:B-1----:R-:W-:Y:S01]  /*25830*/  FADD.FTZ R7, R7, R230 ;  /* 0x000000e607077221 */ /* 0x002fe20000010000 */
[----:B--2---:R-:W-:Y:S01]  /*25840*/  USHF.L.U32 UR8, UR8, 0x6, URZ ;  /* 0x0000000608087899 */ /* 0x004fe200080006ff */
[----:B------:R-:W-:Y:S01]  /*25850*/  LOP3.LUT R8, R207, R8, RZ, 0xfc, !PT ;  /* 0x00000008cf087212 */ /* 0x000fe200078efcff */
[----:B----4-:R-:W-:-:S02]  /*25860*/  FADD.FTZ R6, R6, R231 ;  /* 0x000000e706067221 */ /* 0x010fc40000010000 */
[----:B------:R-:W1:Y:S01]  /*25870*/  SHFL.BFLY PT, R4, R7, 0x1, 0x1f ;  /* 0x0c201f0007047f89 */ /* 0x000e6200000e0000 */
[----:B------:R-:W-:Y:S02]  /*25880*/  LEA R8, R8, UR5, 0x2 ;  /* 0x0000000508087c11 */ /* 0x000fe4000f8e10ff */
[----:B------:R-:W-:Y:S01]  /*25890*/  IADD3 R134, PT, PT, R216, -UR8, RZ ;  /* 0x80000008d8867c10 */ /* 0x000fe2000fffe0ff */
[----:B------:R-:W2:Y:S01]  /*258a0*/  SHFL.BFLY PT, R5, R6, 0x1, 0x1f ;  /* 0x0c201f0006057f89 */ /* 0x000ea200000e0000 */
[----:B------:R-:W-:Y:S02]  /*258b0*/  SEL R209, R209, 0xffffffe0, !P0 ;  /* 0xffffffe0d1d17807 */ /* 0x000fe40004000000 */
        /* <DEDUP_REMOVED lines=113> */
[----:B------:R-:W4:Y:S01]  /*25fd0*/  @P4 LDC R18, c[0x0][0x458] ;  /* 0x00011600ff124b82 */ /* 0x000f220000000800 */
[----:B-1----:R-:W-:-:S02]  /*25fe0*/  @P4 FMUL.FTZ R4, R4, 0.69314718246459960938 ;  /* 0x3f31721804044820 */ /* 0x002fc40000410000 */
[----:B------:R-:W-:Y:S04]  /*25ff0*/  STS.64 [R16+0x800], R106 ;  /* 0x0008006a10007388 */ /* 0x000fe80000000a00 */
[----:B------:R-:W-:Y:S01]  /*26000*/  STS.64 [R209], R100 ;  /* 0x00000064d1007388 */ /* 0x000fe20000000a00 */
[----:B------:R-:W1:Y:S01]  /*26010*/  @P3 LDC R15, c[0x0][0x458] ;  /* 0x00011600ff0f3b82 */ /* 0x000e620000000800 */
[----:B-----5:R-:W-:Y:S02]  /*26020*/  IMAD R10, R10, UR10, R217 ;  /* 0x0000000a0a0a7c24 */ /* 0x020fe4000f8e02d9 */
[----:B--2---:R-:W-:Y:S01]  /*26030*/  @P3 FMUL.FTZ R5, R5, 0.69314718246459960938 ;  /* 0x3f31721805053820 */ /* 0x004fe20000410000 */
        /* <DEDUP_REMOVED lines=12> */
[----:B---3--:R-:W-:-:S03]  /*26100*/  IMAD R8, R7, R8, UR9 ;  /* 0x0000000907087e24 */ /* 0x008fc6000f8e0208 */
        /* <DEDUP_REMOVED lines=8> */
[----:B----4-:R-:W-:Y:S01]  /*26190*/  @P4 FFMA.FTZ R80, R133, R18, R4 ;  /* 0x0000001285504223 */ /* 0x010fe20000010004 */
[----:B------:R-:W-:Y:S01]  /*261a0*/  BAR.SYNC.DEFER_BLOCKING 0x0 ;  /* 0x0000000000007b1d */ /* 0x000fe20000010000 */
[----:B---3--:R-:W-:Y:S01]  /*261b0*/  MOV R76, 0xff800000 ;  /* 0xff800000004c7802 */ /* 0x008fe20000000f00 */
[----:B------:R-:W-:Y:S02]  /*261c0*/  IMAD R77, R8, R11, UR8 ;  /* 0x00000008084d7e24 */ /* 0x000fe4000f8e020b */
[----:B-1----:R-:W-:Y:S01]  /*261d0*/  @P3 FFMA.FTZ R76, R132, R15, R5 ;  /* 0x0000000f844c3223 */ /* 0x002fe20000010005 */
[----:B-----5:R-:W-:Y:S01]  /*261e0*/  LOP3.LUT R73, R204, 0x1f80, RZ, 0xc0, !PT ;  /* 0x00001f80cc497812 */ /* 0x020fe200078ec0ff */
[----:B------:R-:W-:Y:S01]  /*261f0*/  IMAD R68, R77, UR4, RZ ;  /* 0x000000044d447c24 */ /* 0x000fe2000f8e02ff */
        /* <DEDUP_REMOVED lines=19> */
[----:B--2---:R-:W-:Y:S01]  /*26330*/  VIADD R3, R216, -UR8 ;  /* 0x80000008d8037c36 */ /* 0x004fe20008000000 */
        /* <DEDUP_REMOVED lines=9> */
.L_x_3920:
[----:B------:R-:W-:Y:S05]  /*263d0*/  BSYNC.RECONVERGENT B0 ;  /* 0x0000000000007941 */ /* 0x000fea0003800200 */
.L_x_3919:
[-C--:B------:R-:W-:Y:S01]  /*263e0*/  ISETP.GE.AND P6, PT, R205, R134.reuse, PT ;  /* 0x00000086cd00720c */ /* 0x080fe20003fc6270 */
[----:B------:R-:W-:Y:S01]  /*263f0*/  BSSY.RECONVERGENT B0, `(.L_x_3921) ;  /* 0x0000011000007945 */ /* 0x000fe20003800200 */
[----:B------:R-:W-:Y:S01]  /*26400*/  LOP3.LUT R73, R73, 0x3c, R2, 0xf8, !PT ;  /* 0x0000003c49497812 */ /* 0x000fe200078ef802 */
[----:B--2---:R-:W-:Y:S01]  /*26410*/  VIADD R3, R205, 0x30 ;  /* 0x00000030cd037836 */ /* 0x004fe20000000000 */
[----:B------:R-:W-:Y:S02]  /*26420*/  ISETP.GE.AND P4, PT, R69, R134, PT ;  /* 0x000000864500720c */ /* 0x000fe40003f86270 */
[----:B------:R-:W-:Y:S02]  /*26430*/  LOP3.LUT R70, R2, 0x3c, RZ, 0xc0, !PT ;  /* 0x0000003c02467812 */ /* 0x000fe400078ec0ff */
[----:B------:R-:W-:Y:S02]  /*26440*/  IADD3 R69, P3, PT, R68, R73, RZ ;  /* 0x0000004944457210 */ /* 0x000fe40007f7e0ff */
        /* <DEDUP_REMOVED lines=11> */
.L_x_3922:
[----:B------:R-:W-:Y:S05]  /*26500*/  BSYNC.RECONVERGENT B0 ;  /* 0x0000000000007941 */ /* 0x000fea0003800200 */
.L_x_3921:
[----:B------:R-:W-:Y:S01]  /*26510*/  BSSY.RECONVERGENT B0, `(.L_x_3923) ;  /* 0x0000011000007945 */ /* 0x000fe20003800200 */
[----:B------:R-:W-:Y:S02]  /*26520*/  ISETP.GE.AND P3, PT, R3, R134, PT ;  /* 0x000000860300720c */ /* 0x000fe40003f66270 */
[----:B------:R-:W-:Y:S01]  /*26530*/  IADD3 R205, PT, PT, R205, 0x38, RZ ;  /* 0x00000038cdcd7810 */ /* 0x000fe20007ffe0ff */
[----:B------:R-:W-:Y:S10]  /*26540*/  @P2 BRA `(.L_x_3924) ;  /* 0x0000000000342947 */ /* 0x000ff40003800000 */
        /* <DEDUP_REMOVED lines=13> */
.L_x_3924:
[----:B------:R-:W-:Y:S05]  /*26620*/  BSYNC.RECONVERGENT B0 ;  /* 0x0000000000007941 */ /* 0x000fea0003800200 */
.L_x_3923:
        /* <DEDUP_REMOVED lines=16> */
.L_x_3926:
[----:B------:R-:W-:Y:S05]  /*26730*/  BSYNC.RECONVERGENT B0 ;  /* 0x0000000000007941 */ /* 0x000fea0003800200 */
.L_x_3925:
        /* <DEDUP_REMOVED lines=13> */
.L_x_3928:
[----:B------:R-:W-:Y:S05]  /*26810*/  BSYNC.RECONVERGENT B0 ;  /* 0x0000000000007941 */ /* 0x000fea0003800200 */
.L_x_3927:
        /* <DEDUP_REMOVED lines=13> */
.L_x_3930:
[----:B------:R-:W-:Y:S05]  /*268f0*/  BSYNC.RECONVERGENT B0 ;  /* 0x0000000000007941 */ /* 0x000fea0003800200 */
.L_x_3929:
        /* <DEDUP_REMOVED lines=13> */
.L_x_3932:
[----:B------:R-:W-:Y:S05]  /*269d0*/  BSYNC.RECONVERGENT B0 ;  /* 0x0000000000007941 */ /* 0x000fea0003800200 */
.L_x_3931:
        /* <DEDUP_REMOVED lines=13> */
.L_x_3934:
[----:B------:R-:W-:Y:S05]  /*26ab0*/  BSYNC.RECONVERGENT B0 ;  /* 0x0000000000007941 */ /* 0x000fea0003800200 */
.L_x_3933:
        /* <DEDUP_REMOVED lines=14> */
.L_x_3935:
        /* <DEDUP_REMOVED lines=14> */
.L_x_7237:


//--------------------- .text._ZN5flash32flash_fwd_splitkv_combine_kernelI23Flash_fwd_kernel_traitsILi128ELi64ELi64ELi4ELb0ELb0EN7cutlass6half_tE19Flash_kernel_traitsILi128ELi64ELi64ELi4ES3_EELi4ELi7ELb0EEEvNS_16Flash_fwd_paramsE --------------------------
	.section	.text._ZN5flash32flash_fwd_splitkv_combine_kernelI23Flash_fwd_kernel_traitsILi128ELi64ELi64ELi4ELb0ELb0EN7cutlass6half_tE19Flash_kernel_traitsILi128ELi64ELi64ELi4ES3_EELi4ELi7ELb0EEEvNS_16Flash_fwd_paramsE,"ax",@progbits
	.align	128
        .global         _ZN5flash32flash_fwd_splitkv_combine_kernelI23Flash_fwd_kernel_traitsILi128ELi64ELi64ELi4ELb0ELb0EN7cutlass6half_tE19Flash_kernel_traitsILi128ELi64ELi64ELi4ES3_EELi4ELi7ELb0EEEvNS_16Flash_fwd_paramsE
        .type           _ZN5flash32flash_fwd_splitkv_combine_kernelI23Flash_fwd_kernel_traitsILi128ELi64ELi64ELi4ELb0ELb0EN7cutlass6half_tE19Flash_kernel_traitsILi128ELi64ELi64ELi4ES3_EELi4ELi7ELb0EEEvNS_16Flash_fwd_paramsE,@function
        .size           _ZN5flash32flash_fwd_splitkv_combine_kernelI23Flash_fwd_kernel_traitsILi128ELi64ELi64ELi4ELb0ELb0EN7cutlass6half_tE19Flash_kernel_traitsILi128ELi64ELi64ELi4ES3_EELi4ELi7ELb0EEEvNS_16Flash_fwd_paramsE,(.L_x_7182 - _ZN5flash32flash_fwd_splitkv_combine_kernelI23Flash_fwd_kernel_traitsILi128ELi64ELi64ELi4ELb0ELb0EN7cutlass6half_tE19Flash_kernel_traitsILi128ELi64ELi64ELi4ES3_EELi4ELi7ELb0EEEvNS_16Flash_fwd_paramsE)
        .other          _ZN5flash32flash_fwd_splitkv_combine_kernelI23Flash_fwd_kernel_traitsILi128ELi64ELi64ELi4ELb0ELb0EN7cutlass6half_tE19Flash_kernel_traitsILi128ELi64ELi64ELi4ES3_EELi4ELi7ELb0EEEvNS_16Flash_fwd_paramsE,@"STO_CUDA_ENTRY STV_DEFAULT"
_ZN5flash32flash_fwd_splitkv_combine_kernelI23Flash_fwd_kernel_traitsILi128ELi64ELi64ELi4ELb0ELb0EN7cutlass6half_tE19Flash_kernel_traitsILi128ELi64ELi64ELi4ES3_EELi4ELi7ELb0EEEvNS_16Flash_fwd_paramsE:
.text._ZN5flash32flash_fwd_splitkv_combine_kernelI23Flash_fwd_kernel_traitsILi128ELi64ELi64ELi4ELb0ELb0EN7cutlass6half_tE19Flash_kernel_traitsILi128ELi64ELi64ELi4ES3_EELi4ELi7ELb0EEEvNS_16Flash_fwd_paramsE:
        /* <DEDUP_REMOVED lines=38> */
.L_x_3936:
[----:B------:R-:W-:Y:S01]  /*0260*/  IMAD.U32 R20, RZ, RZ, UR20 ;  /* 0x00000014ff147e24 */ /* 0x000fe2000f8e00ff */
[----:B------:R-:W-:Y:S01]  /*0270*/  MOV R18, UR18 ;  /* 0x0000001200127c02 */ /* 0x000fe20008000f00 */
[----:B------:R-:W-:Y:S01]  /*0280*/  IMAD.U32 R17, RZ, RZ, UR14 ;  /* 0x0000000eff117e24 */ /* 0x000fe2000f8e00ff */
[----:B------:R-:W-:Y:S02]  /*0290*/  MOV R15, UR5 ;  /* 0x00000005000f7c02 */ /* 0x000fe40008000f00 */
[----:B------:R-:W-:Y:S02]  /*02a0*/  MOV R16, 0x2c0 ;  /* 0x000002c000107802 */ /* 0x000fe40000000f00 */
[----:B------:R-:W-:Y:S05]  /*02b0*/  CALL.REL.NOINC `($__internal_14_$__cuda_sm20_div_s64) ;  /* 0x0000004000d47944 */ /* 0x000fea0003c00000 */
[----:B------:R-:W-:-:S07]  /*02c0*/  MOV R16, R0 ;  /* 0x0000000000107202 */ /* 0x000fce0000000f00 */
.L_x_3937:
        /* <DEDUP_REMOVED lines=30> */
.L_x_3939:
[----:B------:R-:W-:Y:S02]  /*04b0*/  MOV R20, R16 ;  /* 0x0000001000147202 */ /* 0x000fe40000000f00 */
[----:B------:R-:W-:Y:S02]  /*04c0*/  MOV R16, 0x4e0 ;  /* 0x000004e000107802 */ /* 0x000fe40000000f00 */
[----:B------:R-:W-:Y:S05]  /*04d0*/  CALL.REL.NOINC `($__internal_14_$__cuda_sm20_div_s64) ;  /* 0x00000040004c7944 */ /* 0x000fea0003c00000 */
[----:B------:R-:W-:Y:S02]  /*04e0*/  MOV R6, R0 ;  /* 0x0000000000067202 */ /* 0x000fe40000000f00 */
[----:B------:R-:W-:Y:S02]  /*04f0*/  MOV R7, R17 ;  /* 0x0000001100077202 */ /* 0x000fe40000000f00 */
.L_x_3940:
[----:B------:R-:W-:Y:S05]  /*0500*/  BSYNC.RECONVERGENT B0 ;  /* 0x0000000000007941 */ /* 0x000fea0003800200 */
.L_x_3938:
        /* <DEDUP_REMOVED lines=58> */
.L_x_3942:
[----:B------:R-:W-:Y:S01]  /*08b0*/  IMAD.MOV.U32 R20, RZ, RZ, R18 ;  /* 0x000000ffff147224 */ /* 0x000fe200078e0012 */
[----:B------:R-:W-:Y:S01]  /*08c0*/  MOV R18, R12 ;  /* 0x0000000c00127202 */ /* 0x000fe20000000f00 */
[----:B------:R-:W-:Y:S01]  /*08d0*/  IMAD.MOV.U32 R17, RZ, RZ, R15 ;  /* 0x000000ffff117224 */ /* 0x000fe200078e000f */
[----:B------:R-:W-:Y:S02]  /*08e0*/  MOV R15, R30 ;  /* 0x0000001e000f7202 */ /* 0x000fe40000000f00 */
[----:B------:R-:W-:Y:S02]  /*08f0*/  MOV R16, 0x910 ;  /* 0x0000091000107802 */ /* 0x000fe40000000f00 */
[----:B------:R-:W-:Y:S05]  /*0900*/  CALL.REL.NOINC `($__internal_14_$__cuda_sm20_div_s64) ;  /* 0x0000003c00407944 */ /* 0x000fea0003c00000 */
[----:B------:R-:W-:Y:S02]  /*0910*/  MOV R16, R0 ;  /* 0x0000000000107202 */ /* 0x000fe40000000f00 */
.L_x_3943:
[----:B------:R-:W-:Y:S05]  /*0920*/  BSYNC.RECONVERGENT B0 ;  /* 0x0000000000007941 */ /* 0x000fea0003800200 */
.L_x_3941:
        /* <DEDUP_REMOVED lines=125> */
.L_x_3945:
[----:B------:R-:W-:Y:S01]  /*1100*/  IMAD.MOV.U32 R20, RZ, RZ, R16 ;  /* 0x000000ffff147224 */ /* 0x000fe200078e0010 */
[----:B------:R-:W-:Y:S01]  /*1110*/  MOV R18, R11 ;  /* 0x0000000b00127202 */ /* 0x000fe20000000f00 */
[----:B------:R-:W-:Y:S01]  /*1120*/  IMAD.MOV.U32 R15, RZ, RZ, R3 ;  /* 0x000000ffff0f7224 */ /* 0x000fe200078e0003 */
[----:B------:R-:W-:Y:S02]  /*1130*/  MOV R16, 0x1150 ;  /* 0x0000115000107802 */ /* 0x000fe40000000f00 */
[----:B------:R-:W-:Y:S05]  /*1140*/  CALL.REL.NOINC `($__internal_14_$__cuda_sm20_div_s64) ;  /* 0x0000003400307944 */ /* 0x000fea0003c00000 */
[----:B------:R-:W-:Y:S02]  /*1150*/  MOV R34, R0 ;  /* 0x0000000000227202 */ /* 0x000fe40000000f00 */
[----:B------:R-:W-:Y:S02]  /*1160*/  MOV R35, R17 ;  /* 0x0000001100237202 */ /* 0x000fe40000000f00 */
.L_x_3946:
[----:B------:R-:W-:Y:S05]  /*1170*/  BSYNC.RECONVERGENT B0 ;  /* 0x0000000000007941 */ /* 0x000fea0003800200 */
.L_x_3944:
        /* <DEDUP_REMOVED lines=57> */
.L_x_3948:
[----:B------:R-:W-:Y:S01]  /*1510*/  IMAD.MOV.U32 R20, RZ, RZ, R6 ;  /* 0x000000ffff147224 */ /* 0x000fe200078e0006 */
[----:B------:R-:W-:Y:S01]  /*1520*/  MOV R17, R7 ;  /* 0x0000000700117202 */ /* 0x000fe20000000f00 */
[----:B------:R-:W-:Y:S01]  /*1530*/  IMAD.MOV.U32 R18, RZ, RZ, R10 ;  /* 0x000000ffff127224 */ /* 0x000fe200078e000a */
[----:B------:R-:W-:Y:S02]  /*1540*/  MOV R16, 0x1560 ;  /* 0x0000156000107802 */ /* 0x000fe40000000f00 */
[----:B------:R-:W-:Y:S05]  /*1550*/  CALL.REL.NOINC `($__internal_14_$__cuda_sm20_div_s64) ;  /* 0x00000030002c7944 */ /* 0x000fea0003c00000 */
[----:B------:R-:W-:Y:S02]  /*1560*/  MOV R18, R0 ;  /* 0x0000000000127202 */ /* 0x000fe40000000f00 */
[----:B------:R-:W-:Y:S02]  /*1570*/  MOV R19, R17 ;  /* 0x0000001100137202 */ /* 0x000fe40000000f00 */
.L_x_3949:
[----:B------:R-:W-:Y:S05]  /*1580*/  BSYNC.RECONVERGENT B0 ;  /* 0x0000000000007941 */ /* 0x000fea0003800200 */
.L_x_3947:
        /* <DEDUP_REMOVED lines=292> */
.L_x_3953:
[----:B------:R-:W-:Y:S01]  /*27d0*/  IMAD.MOV.U32 R17, RZ, RZ, RZ ;  /* 0x000000ffff117224 */ /* 0x000fe200078e00ff */
[----:B------:R-:W-:Y:S02]  /*27e0*/  MOV R18, R32 ;  /* 0x0000002000127202 */ /* 0x000fe40000000f00 */
[----:B------:R-:W-:Y:S02]  /*27f0*/  MOV R16, 0x2810 ;  /* 0x0000281000107802 */ /* 0x000fe40000000f00 */
[----:B------:R-:W-:Y:S05]  /*2800*/  CALL.REL.NOINC `($__internal_14_$__cuda_sm20_div_s64) ;  /* 0x0000001c00807944 */ /* 0x000fea0003c00000 */
[----:B------:R-:W-:Y:S02]  /*2810*/  IADD3 R5, PT, PT, -R0, RZ, RZ ;  /* 0x000000ff00057210 */ /* 0x000fe40007ffe1ff */
[----:B------:R-:W-:-:S03]  /*2820*/  MOV R33, R17 ;  /* 0x0000001100217202 */ /* 0x000fc60000000f00 */
[----:B------:R-:W-:Y:S01]  /*2830*/  IMAD R20, R32, R5, R20 ;  /* 0x0000000520147224 */ /* 0x000fe200078e0214 */
[----:B------:R-:W-:-:S07]  /*2840*/  MOV R32, R0 ;  /* 0x0000000000207202 */ /* 0x000fce0000000f00 */
.L_x_3954:
        /* <DEDUP_REMOVED lines=59> */
.L_x_3956:
[----:B------:R-:W-:Y:S01]  /*2c00*/  IMAD.MOV.U32 R20, RZ, RZ, R32 ;  /* 0x000000ffff147224 */ /* 0x000fe200078e0020 */
[----:B------:R-:W-:Y:S01]  /*2c10*/  MOV R17, R33 ;  /* 0x0000002100117202 */ /* 0x000fe20000000f00 */
[----:B------:R-:W-:Y:S01]  /*2c20*/  IMAD.MOV.U32 R18, RZ, RZ, R30 ;  /* 0x000000ffff127224 */ /* 0x000fe200078e001e */
[----:B------:R-:W-:Y:S02]  /*2c30*/  MOV R16, 0x2c50 ;  /* 0x00002c5000107802 */ /* 0x000fe40000000f00 */
[----:B------:R-:W-:Y:S05]  /*2c40*/  CALL.REL.NOINC `($__internal_14_$__cuda_sm20_div_s64) ;  /* 0x0000001800707944 */ /* 0x000fea0003c00000 */
[----:B------:R-:W-:-:S05]  /*2c50*/  IADD3 R31, PT, PT, -R0, RZ, RZ ;  /* 0x000000ff001f7210 */ /* 0x000fca0007ffe1ff */
[----:B------:R-:W-:Y:S02]  /*2c60*/  IMAD R31, R31, R30, R32 ;  /* 0x0000001e1f1f7224 */ /* 0x000fe400078e0220 */
.L_x_3957:
[----:B------:R-:W-:Y:S05]  /*2c70*/  BSYNC.RECONVERGENT B0 ;  /* 0x0000000000007941 */ /* 0x000fea0003800200 */
.L_x_3955:
        /* <DEDUP_REMOVED lines=161> */
.L_x_3952:
[----:B------:R-:W0:Y:S01]  /*3690*/  LDC.64 R2, c[0x0][0x420] ;  /* 0x00010800ff027b82 */ /* 0x000e220000000a00 */
[----:B------:R-:W-:-:S05]  /*36a0*/  IADD3 R0, PT, PT, R13, UR19, RZ ;  /* 0x000000130d007c10 */ /* 0x000fca000fffe0ff */
[----:B0-----:R-:W-:-:S05]  /*36b0*/  IMAD.WIDE.U32 R2, R0, 0x4, R2 ;  /* 0x0000000400027825 */ /* 0x001fca00078e0002 */
[----:B------:R1:W-:Y:S02]  /*36c0*/  STG.E desc[UR8][R2.64], R22 ;  /* 0x0000001602007986 */ /* 0x0003e4000c101908 */
.L_x_3951:
[----:B------:R-:W-:Y:S05]  /*36d0*/  BSYNC.RECONVERGENT B1 ;  /* 0x0000000000017941 */ /* 0x000fea0003800200 */
.L_x_3950:
        /* <DEDUP_REMOVED lines=71> */
.L_x_3968:
        /* <DEDUP_REMOVED lines=9> */
.L_x_3961:
[----:B------:R-:W-:Y:S05]  /*3be0*/  BSYNC.RECONVERGENT B0 ;  /* 0x0000000000007941 */ /* 0x000fea0003800200 */
.L_x_3960:
        /* <DEDUP_REMOVED lines=12> */
.L_x_3963:
[----:B------:R-:W-:Y:S05]  /*3cb0*/  BSYNC.RECONVERGENT B0 ;  /* 0x0000000000007941 */ /* 0x000fea0003800200 */
.L_x_3962:
        /* <DEDUP_REMOVED lines=12> */
.L_x_3965:
[----:B------:R-:W-:Y:S05]  /*3d80*/  BSYNC.RECONVERGENT B0 ;  /* 0x0000000000007941 */ /* 0x000fea0003800200 */
.L_x_3964:
        /* <DEDUP_REMOVED lines=12> */
.L_x_3967:
[----:B------:R-:W-:Y:S05]  /*3e50*/  BSYNC.RECONVERGENT B0 ;  /* 0x0000000000007941 */ /* 0x000fea0003800200 */
.L_x_3966:
        /* <DEDUP_REMOVED lines=11> */
.L_x_3959:
        /* <DEDUP_REMOVED lines=11> */
.L_x_3971:
        /* <DEDUP_REMOVED lines=8> */
.L_x_3970:
[----:B------:R-:W-:Y:S05]  /*4040*/  BSYNC.RECONVERGENT B0 ;  /* 0x0000000000007941 */ /* 0x000fea0003800200 */
.L_x_3969:
        /* <DEDUP_REMOVED lines=9> */
.L_x_3958:
        /* <DEDUP_REMOVED lines=83> */
        .weak           $__internal_14_$__cuda_sm20_div_s64
        .type           $__internal_14_$__cuda_sm20_div_s64,@function
        .size           $__internal_14_$__cuda_sm20_div_s64,(.L_x_7182 - $__internal_14_$__cuda_sm20_div_s64)
$__internal_14_$__cuda_sm20_div_s64:
        /* <DEDUP_REMOVED lines=83> */
[----:B------:R-:W-:Y:S06]  /*4b40*/  RET.REL.NODEC R28 `(_ZN5flash32flash_fwd_splitkv_combine_kernelI23Flash_fwd_kernel_traitsILi128ELi64ELi64ELi4ELb0ELb0EN7cutlass6half_tE19Flash_kernel_traitsILi128ELi64ELi64ELi4ES3_EELi4ELi7ELb0EEEvNS_16Flash_fwd_paramsE) ;  /* 0xffffffb41c2c7950 */ /* 0x000fec0003c3ffff */
.L_x_3972:
        /* <DEDUP_REMOVED lines=11> */
.L_x_7182:


//--------------------- .text._ZN5flash32flash_fwd_splitkv_combine_kernelI23Flash_fwd_kernel_traitsILi128ELi64ELi64ELi4ELb0ELb0EN7cutlass6half_tE19Flash_kernel_traitsILi128ELi64ELi64ELi4ES3_EELi4ELi6ELb0EEEvNS_16Flash_fwd_paramsE --------------------------
	.section	.text._ZN5flash32flash_fwd_splitkv_combine_kernelI23Flash_fwd_kernel_traitsILi128ELi64ELi64ELi4ELb0ELb0EN7cutlass6half_tE19Flash_kernel_traitsILi128ELi64ELi64ELi4ES3_EELi4ELi6ELb0EEEvNS_16Flash_fwd_paramsE,"ax",@progbits
	.align	128
        .global         _ZN5flash32flash_fwd_splitkv_combine_kernelI23Flash_fwd_kernel_traitsILi128ELi64ELi64ELi4ELb0ELb0EN7cutlass6half_tE19Flash_kernel_traitsILi128ELi64ELi64ELi4ES3_EELi4ELi6ELb0EEEvNS_16Flash_fwd_paramsE
        .type           _ZN5flash32flash_fwd_splitkv_combine_kernelI23Flash_fwd_kernel_traitsILi128ELi64ELi64ELi4ELb0ELb0EN7cutlass6half_tE19Flash_kernel_traitsILi128ELi64ELi64ELi4ES3_EELi4ELi6ELb0EEEvNS_16Flash_fwd_paramsE,@function
        .size           _ZN5flash32flash_fwd_splitkv_combine_kernelI23Flash_fwd_kernel_traitsILi128ELi64ELi64ELi4ELb0ELb0EN7cutlass6half_tE19Flash_kernel_traitsILi128ELi64ELi64ELi4ES3_EELi4ELi6ELb0EEEvNS_16Flash_fwd_paramsE,(.L_x_7183 - _ZN5flash32flash_fwd_splitkv_combine_kernelI23Flash_fwd_kernel_traitsILi128ELi64ELi64ELi4ELb0ELb0EN7cutlass6half_tE19Flash_kernel_traitsILi128ELi64ELi64ELi4ES3_EELi4ELi6ELb0EEEvNS_16Flash_fwd_paramsE)
        .other          _ZN5flash32flash_fwd_splitkv_combine_kernelI23Flash_fwd_kernel_traitsILi128ELi64ELi64ELi4ELb0ELb0EN7cutlass6half_tE19Flash_kernel_traitsILi128ELi64ELi64ELi4ES3_EELi4ELi6ELb0EEEvNS_16Flash_fwd_paramsE,@"STO_CUDA_ENTRY STV_DEFAULT"
_ZN5flash32flash_fwd_splitkv_combine_kernelI23Flash_fwd_kernel_traitsILi128ELi64ELi64ELi4ELb0ELb0EN7cutlass6half_tE19Flash_kernel_traitsILi128ELi64ELi64ELi4ES3_EELi4ELi6ELb0EEEvNS_16Flash_fwd_paramsE:
.text._ZN5flash32flash_fwd_splitkv_combine_kernelI23Flash_fwd_kernel_traitsILi128ELi64ELi64ELi4ELb0ELb0EN7cutlass6half_tE19Flash_kernel_traitsILi128ELi64ELi64ELi4ES3_EELi4ELi6ELb0EEEvNS_16Flash_fwd_paramsE:
        /* <DEDUP_REMOVED lines=38> */
.L_x_3973:
[----:B------:R-:W-:Y:S01]  /*0260*/  IMAD.U32 R14, RZ, RZ, UR21 ;  /* 0x00000015ff0e7e24 */ /* 0x000fe2000f8e00ff */
[----:B------:R-:W-:Y:S01]  /*0270*/  MOV R20, UR19 ;  /* 0x0000001300147c02 */ /* 0x000fe20008000f00 */
[----:B------:R-:W-:Y:S01]  /*0280*/  IMAD.U32 R19, RZ, RZ, UR15 ;  /* 0x0000000fff137e24 */ /* 0x000fe2000f8e00ff */
[----:B------:R-:W-:Y:S02]  /*0290*/  MOV R18, UR14 ;  /* 0x0000000e00127c02 */ /* 0x000fe40008000f00 */
[----:B------:R-:W-:Y:S02]  /*02a0*/  MOV R16, 0x2c0 ;  /* 0x000002c000107802 */ /* 0x000fe40000000f00 */
[----:B------:R-:W-:Y:S05]  /*02b0*/  CALL.REL.NOINC `($__internal_15_$__cuda_sm20_div_s64) ;  /* 0x0000003c00cc7944 */ /* 0x000fea0003c00000 */
[----:B------:R-:W-:-:S07]  /*02c0*/  MOV R13, R11 ;  /* 0x0000000b000d7202 */ /* 0x000fce0000000f00 */
.L_x_3974:
        /* <DEDUP_REMOVED lines=30> */
.L_x_3976:
[----:B------:R-:W-:Y:S01]  /*04b0*/  IMAD.MOV.U32 R14, RZ, RZ, R12 ;  /* 0x000000ffff0e7224 */ /* 0x000fe200078e000c */
[----:B------:R-:W-:Y:S02]  /*04c0*/  MOV R19, R13 ;  /* 0x0000000d00137202 */ /* 0x000fe40000000f00 */
[----:B------:R-:W-:Y:S02]  /*04d0*/  MOV R16, 0x4f0 ;  /* 0x000004f000107802 */ /* 0x000fe40000000f00 */
[----:B------:R-:W-:Y:S05]  /*04e0*/  CALL.REL.NOINC `($__internal_15_$__cuda_sm20_div_s64) ;  /* 0x0000003c00407944 */ /* 0x000fea0003c00000 */
[----:B------:R-:W-:Y:S02]  /*04f0*/  MOV R4, R12 ;  /* 0x0000000c00047202 */ /* 0x000fe40000000f00 */
[----:B------:R-:W-:Y:S02]  /*0500*/  MOV R5, R11 ;  /* 0x0000000b00057202 */ /* 0x000fe40000000f00 */
.L_x_3977:
[----:B------:R-:W-:Y:S05]  /*0510*/  BSYNC.RECONVERGENT B0 ;  /* 0x0000000000007941 */ /* 0x000fea0003800200 */
.L_x_3975:
        /* <DEDUP_REMOVED lines=57> */
.L_x_3979:
[----:B------:R-:W-:Y:S01]  /*08b0*/  IMAD.MOV.U32 R14, RZ, RZ, R20 ;  /* 0x000000ffff0e7224 */ /* 0x000fe200078e0014 */
[----:B------:R-:W-:Y:S01]  /*08c0*/  MOV R20, R9 ;  /* 0x0000000900147202 */ /* 0x000fe20000000f00 */
[----:B------:R-:W-:Y:S01]  /*08d0*/  IMAD.MOV.U32 R19, RZ, RZ, R18 ;  /* 0x000000ffff137224 */ /* 0x000fe200078e0012 */
[----:B------:R-:W-:Y:S02]  /*08e0*/  MOV R18, R29 ;  /* 0x0000001d00127202 */ /* 0x000fe40000000f00 */
[----:B------:R-:W-:Y:S02]  /*08f0*/  MOV R16, 0x910 ;  /* 0x0000091000107802 */ /* 0x000fe40000000f00 */
[----:B------:R-:W-:Y:S05]  /*0900*/  CALL.REL.NOINC `($__internal_15_$__cuda_sm20_div_s64) ;  /* 0x0000003800387944 */ /* 0x000fea0003c00000 */
[----:B------:R-:W-:Y:S02]  /*0910*/  MOV R10, R12 ;  /* 0x0000000c000a7202 */ /* 0x000fe40000000f00 */
.L_x_3980:
[----:B------:R-:W-:Y:S05]  /*0920*/  BSYNC.RECONVERGENT B0 ;  /* 0x0000000000007941 */ /* 0x000fea0003800200 */
.L_x_3978:
        /* <DEDUP_REMOVED lines=124> */
.L_x_3982:
[----:B------:R-:W-:Y:S01]  /*10f0*/  IMAD.MOV.U32 R14, RZ, RZ, R10 ;  /* 0x000000ffff0e7224 */ /* 0x000fe200078e000a */
[----:B------:R-:W-:Y:S01]  /*1100*/  MOV R20, R8 ;  /* 0x0000000800147202 */ /* 0x000fe20000000f00 */
[----:B------:R-:W-:Y:S01]  /*1110*/  IMAD.MOV.U32 R19, RZ, RZ, R11 ;  /* 0x000000ffff137224 */ /* 0x000fe200078e000b */
[----:B------:R-:W-:Y:S02]  /*1120*/  MOV R18, R0 ;  /* 0x0000000000127202 */ /* 0x000fe40000000f00 */
[----:B------:R-:W-:Y:S02]  /*1130*/  MOV R16, 0x1150 ;  /* 0x0000115000107802 */ /* 0x000fe40000000f00 */
[----:B------:R-:W-:Y:S05]  /*1140*/  CALL.REL.NOINC `($__internal_15_$__cuda_sm20_div_s64) ;  /* 0x0000003000287944 */ /* 0x000fea0003c00000 */
[----:B------:R-:W-:Y:S02]  /*1150*/  MOV R32, R12 ;  /* 0x0000000c00207202 */ /* 0x000fe40000000f00 */
[----:B------:R-:W-:Y:S02]  /*1160*/  MOV R33, R11 ;  /* 0x0000000b00217202 */ /* 0x000fe40000000f00 */
.L_x_3983:
[----:B------:R-:W-:Y:S05]  /*1170*/  BSYNC.RECONVERGENT B0 ;  /* 0x0000000000007941 */ /* 0x000fea0003800200 */
.L_x_3981:
        /* <DEDUP_REMOVED lines=57> */
.L_x_3985:
[----:B------:R-:W-:Y:S01]  /*1510*/  IMAD.MOV.U32 R14, RZ, RZ, R4 ;  /* 0x000000ffff0e7224 */ /* 0x000fe200078e0004 */
[----:B------:R-:W-:Y:S01]  /*1520*/  MOV R19, R5 ;  /* 0x0000000500137202 */ /* 0x000fe20000000f00 */
[----:B------:R-:W-:Y:S01]  /*1530*/  IMAD.MOV.U32 R20, RZ, RZ, R7 ;  /* 0x000000ffff147224 */ /* 0x000fe200078e0007 */
[----:B------:R-:W-:Y:S02]  /*1540*/  MOV R16, 0x1560 ;  /* 0x0000156000107802 */ /* 0x000fe40000000f00 */
[----:B------:R-:W-:Y:S05]  /*1550*/  CALL.REL.NOINC `($__internal_15_$__cuda_sm20_div_s64) ;  /* 0x0000002c00247944 */ /* 0x000fea0003c00000 */
[----:B------:R-:W-:Y:S02]  /*1560*/  MOV R14, R12 ;  /* 0x0000000c000e7202 */ /* 0x000fe40000000f00 */
[----:B------:R-:W-:Y:S02]  /*1570*/  MOV R15, R11 ;  /* 0x0000000b000f7202 */ /* 0x000fe40000000f00 */
.L_x_3986:
[----:B------:R-:W-:Y:S05]  /*1580*/  BSYNC.RECONVERGENT B0 ;  /* 0x0000000000007941 */ /* 0x000fea0003800200 */
.L_x_3984:
        /* <DEDUP_REMOVED lines=237> */
.L_x_3990:
[----:B------:R-:W-:Y:S01]  /*2460*/  IMAD.MOV.U32 R14, RZ, RZ, R2 ;  /* 0x000000ffff0e7224 */ /* 0x000fe200078e0002 */
[----:B------:R-:W-:Y:S01]  /*2470*/  MOV R19, RZ ;  /* 0x000000ff00137202 */ /* 0x000fe20000000f00 */
[----:B------:R-:W-:Y:S01]  /*2480*/  IMAD.MOV.U32 R20, RZ, RZ, R30 ;  /* 0x000000ffff147224 */ /* 0x000fe200078e001e */
[----:B------:R-:W-:Y:S02]  /*2490*/  MOV R16, 0x24b0 ;  /* 0x000024b000107802 */ /* 0x000fe40000000f00 */
[----:B------:R-:W-:Y:S05]  /*24a0*/  CALL.REL.NOINC `($__internal_15_$__cuda_sm20_div_s64) ;  /* 0x0000001c00507944 */ /* 0x000fea0003c00000 */
[----:B------:R-:W-:Y:S02]  /*24b0*/  IADD3 R15, PT, PT, -R12, RZ, RZ ;  /* 0x000000ff0c0f7210 */ /* 0x000fe40007ffe1ff */
[----:B------:R-:W-:-:S03]  /*24c0*/  MOV R31, R11 ;  /* 0x0000000b001f7202 */ /* 0x000fc60000000f00 */
[----:B------:R-:W-:Y:S01]  /*24d0*/  IMAD R10, R30, R15, R2 ;  /* 0x0000000f1e0a7224 */ /* 0x000fe200078e0202 */
[----:B------:R-:W-:-:S07]  /*24e0*/  MOV R30, R12 ;  /* 0x0000000c001e7202 */ /* 0x000fce0000000f00 */
.L_x_3991:
        /* <DEDUP_REMOVED lines=59> */
.L_x_3993:
[----:B------:R-:W-:Y:S01]  /*28a0*/  IMAD.MOV.U32 R14, RZ, RZ, R30 ;  /* 0x000000ffff0e7224 */ /* 0x000fe200078e001e */
[----:B------:R-:W-:Y:S01]  /*28b0*/  MOV R19, R31 ;  /* 0x0000001f00137202 */ /* 0x000fe20000000f00 */
[----:B------:R-:W-:Y:S01]  /*28c0*/  IMAD.MOV.U32 R20, RZ, RZ, R28 ;  /* 0x000000ffff147224 */ /* 0x000fe200078e001c */
[----:B------:R-:W-:Y:S02]  /*28d0*/  MOV R16, 0x28f0 ;  /* 0x000028f000107802 */ /* 0x000fe40000000f00 */
[----:B------:R-:W-:Y:S05]  /*28e0*/  CALL.REL.NOINC `($__internal_15_$__cuda_sm20_div_s64) ;  /* 0x0000001800407944 */ /* 0x000fea0003c00000 */
[----:B------:R-:W-:-:S05]  /*28f0*/  IADD3 R11, PT, PT, -R12, RZ, RZ ;  /* 0x000000ff0c0b7210 */ /* 0x000fca0007ffe1ff */
[----:B------:R-:W-:Y:S02]  /*2900*/  IMAD R28, R11, R28, R30 ;  /* 0x0000001c0b1c7224 */ /* 0x000fe400078e021e */
.L_x_3994:
[----:B------:R-:W-:Y:S05]  /*2910*/  BSYNC.RECONVERGENT B0 ;  /* 0x0000000000007941 */ /* 0x000fea0003800200 */
.L_x_3992:
        /* <DEDUP_REMOVED lines=160> */
.L_x_3989:
[----:B------:R-:W0:Y:S01]  /*3320*/  LDC.64 R2, c[0x0][0x420] ;  /* 0x00010800ff027b82 */ /* 0x000e220000000a00 */
[----:B------:R-:W-:-:S05]  /*3330*/  IADD3 R0, PT, PT, R13, UR20, RZ ;  /* 0x000000140d007c10 */ /* 0x000fca000fffe0ff */
[----:B0-----:R-:W-:-:S05]  /*3340*/  IMAD.WIDE.U32 R2, R0, 0x4, R2 ;  /* 0x0000000400027825 */ /* 0x001fca00078e0002 */
[----:B------:R1:W-:Y:S02]  /*3350*/  STG.E desc[UR10][R2.64], R22 ;  /* 0x0000001602007986 */ /* 0x0003e4000c10190a */
.L_x_3988:
[----:B------:R-:W-:Y:S05]  /*3360*/  BSYNC.RECONVERGENT B1 ;  /* 0x0000000000017941 */ /* 0x000fea0003800200 */
.L_x_3987:
        /* <DEDUP_REMOVED lines=60> */
.L_x_4005:
        /* <DEDUP_REMOVED lines=9> */
.L_x_3998:
[----:B0-----:R-:W-:Y:S05]  /*37c0*/  BSYNC.RECONVERGENT B0 ;  /* 0x0000000000007941 */ /* 0x001fea0003800200 */
.L_x_3997:
        /* <DEDUP_REMOVED lines=12> */
.L_x_4000:
[----:B------:R-:W-:Y:S05]  /*3890*/  BSYNC.RECONVERGENT B0 ;  /* 0x0000000000007941 */ /* 0x000fea0003800200 */
.L_x_3999:
        /* <DEDUP_REMOVED lines=12> */
.L_x_4002:
[----:B------:R-:W-:Y:S05]  /*3960*/  BSYNC.RECONVERGENT B0 ;  /* 0x0000000000007941 */ /* 0x000fea0003800200 */
.L_x_4001:
        /* <DEDUP_REMOVED lines=12> */
.L_x_4004:
[----:B------:R-:W-:Y:S05]  /*3a30*/  BSYNC.RECONVERGENT B0 ;  /* 0x0000000000007941 */ /* 0x000fea0003800200 */
.L_x_4003:
        /* <DEDUP_REMOVED lines=11> */
.L_x_3996:
        /* <DEDUP_REMOVED lines=11> */
.L_x_4008:
        /* <DEDUP_REMOVED lines=8> */
.L_x_4007:
[----:B------:R-:W-:Y:S05]  /*3c20*/  BSYNC.RECONVERGENT B0 ;  /* 0x0000000000007941 */ /* 0x000fea0003800200 */
.L_x_4006:
        /* <DEDUP_REMOVED lines=9> */
.L_x_3995:
        /* <DEDUP_REMOVED lines=83> */
        .weak           $__internal_15_$__cuda_sm20_div_s64
        .type           $__internal_15_$__cuda_sm20_div_s64,@function
        .size           $__internal_15_$__cuda_sm20_div_s64,(.L_x_7183 - $__internal_15_$__cuda_sm20_div_s64)
$__internal_15_$__cuda_sm20_div_s64:
        /* <DEDUP_REMOVED lines=83> */
[----:B------:R-:W-:Y:S06]  /*4720*/  RET.REL.NODEC R14 `(_ZN5flash32flash_fwd_splitkv_combine_kernelI23Flash_fwd_kernel_traitsILi128ELi64ELi64ELi4ELb0ELb0EN7cutlass6half_tE19Flash_kernel_traitsILi128ELi64ELi64ELi4ES3_EELi4ELi6ELb0EEEvNS_16Flash_fwd_paramsE) ;  /* 0xffffffb80e347950 */ /* 0x000fec0003c3ffff */
.L_x_4009:
        /* <DEDUP_REMOVED lines=13> */
.L_x_7183:


//--------------------- .text._ZN5flash32flash_fwd_splitkv_combine_kernelI23Flash_fwd_kernel_traitsILi128ELi64ELi64ELi4ELb0ELb0EN7cutlass6half_tE19Flash_kernel_traitsILi128ELi64ELi64ELi4ES3_EELi4ELi5ELb0EEEvNS_16Flash_fwd_paramsE --------------------------
	.section	.text._ZN5flash32flash_fwd_splitkv_combine_kernelI23Flash_fwd_kernel_traitsILi128ELi64ELi64ELi4ELb0ELb0EN7cutlass6half_tE19Flash_kernel_traitsILi128ELi64ELi64ELi4ES3_EELi4ELi5ELb0EEEvNS_16Flash_fwd_paramsE,"ax",@progbits
	.align	128
        .global         _ZN5flash32flash_fwd_splitkv_combine_kernelI23Flash_fwd_kernel_traitsILi128ELi64ELi64ELi4ELb0ELb0EN7cutlass6half_tE19Flash_kernel_traitsILi128ELi64ELi64ELi4ES3_EELi4ELi5ELb0EEEvNS_16Flash_fwd_paramsE
        .type           _ZN5flash32flash_fwd_splitkv_combine_kernelI23Flash_fwd_kernel_traitsILi128ELi64ELi64ELi4ELb0ELb0EN7cutlass6half_tE19Flash_kernel_traitsILi128ELi64ELi64ELi4ES3_EELi4ELi5ELb0EEEvNS_16Flash_fwd_paramsE,@function
        .size           _ZN5flash32flash_fwd_splitkv_combine_kernelI23Flash_fwd_kernel_traitsILi128ELi64ELi64ELi4ELb0ELb0EN7cutlass6half_tE19Flash_kernel_traitsILi128ELi64ELi64ELi4ES3_EELi4ELi5ELb0EEEvNS_16Flash_fwd_paramsE,(.L_x_7184 - _ZN5flash32flash_fwd_splitkv_combine_kernelI23Flash_fwd_kernel_traitsILi128ELi64ELi64ELi4ELb0ELb0EN7cutlass6half_tE19Flash_kernel_traitsILi128ELi64ELi64ELi4ES3_EELi4ELi5ELb0EEEvNS_16Flash_fwd_paramsE)
        .other          _ZN5flash32flash_fwd_splitkv_combine_kernelI23Flash_fwd_kernel_traitsILi128ELi64ELi64ELi4ELb0ELb0EN7cutlass6half_tE19Flash_kernel_traitsILi128ELi64ELi64ELi4ES3_EELi4ELi5ELb0EEEvNS_16Flash_fwd_paramsE,@"STO_CUDA_ENTRY STV_DEFAULT"
_ZN5flash32flash_fwd_splitkv_combine_kernelI23Flash_fwd_kernel_traitsILi128ELi64ELi64ELi4ELb0ELb0EN7cutlass6half_tE19Flash_kernel_traitsILi128ELi64ELi64ELi4ES3_EELi4ELi5ELb0EEEvNS_16Flash_fwd_paramsE:
.text._ZN5flash32flash_fwd_splitkv_combine_kernelI23Flash_fwd_kernel_traitsILi128ELi64ELi64ELi4ELb0ELb0EN7cutlass6half_tE19Flash_kernel_traitsILi128ELi64ELi64ELi4ES3_EELi4ELi5ELb0EEEvNS_16Flash_fwd_paramsE:
        /* <DEDUP_REMOVED lines=38> */
.L_x_4010:
[----:B------:R-:W-:Y:S01]  /*0260*/  IMAD.U32 R22, RZ, RZ, UR13 ;  /* 0x0000000dff167e24 */ /* 0x000fe2000f8e00ff */
[----:B------:R-:W-:Y:S01]  /*0270*/  MOV R20, UR11 ;  /* 0x0000000b00147c02 */ /* 0x000fe20008000f00 */
[----:B------:R-:W-:Y:S01]  /*0280*/  IMAD.U32 R21, RZ, RZ, UR15 ;  /* 0x0000000fff157e24 */ /* 0x000fe2000f8e00ff */
[----:B------:R-:W-:Y:S02]  /*0290*/  MOV R19, UR7 ;  /* 0x0000000700137c02 */ /* 0x000fe40008000f00 */
[----:B------:R-:W-:Y:S02]  /*02a0*/  MOV R18, 0x2c0 ;  /* 0x000002c000127802 */ /* 0x000fe40000000f00 */
[----:B------:R-:W-:Y:S05]  /*02b0*/  CALL.REL.NOINC `($__internal_16_$__cuda_sm20_div_s64) ;  /* 0x0000003c00707944 */ /* 0x000fea0003c00000 */
[----:B------:R-:W-:-:S07]  /*02c0*/  MOV R13, R11 ;  /* 0x0000000b000d7202 */ /* 0x000fce0000000f00 */
.L_x_4011:
        /* <DEDUP_REMOVED lines=30> */
.L_x_4013:
[----:B------:R-:W-:Y:S01]  /*04b0*/  IMAD.MOV.U32 R22, RZ, RZ, R12 ;  /* 0x000000ffff167224 */ /* 0x000fe200078e000c */
[----:B------:R-:W-:Y:S02]  /*04c0*/  MOV R21, R13 ;  /* 0x0000000d00157202 */ /* 0x000fe40000000f00 */
[----:B------:R-:W-:Y:S02]  /*04d0*/  MOV R18, 0x4f0 ;  /* 0x000004f000127802 */ /* 0x000fe40000000f00 */
[----:B------:R-:W-:Y:S05]  /*04e0*/  CALL.REL.NOINC `($__internal_16_$__cuda_sm20_div_s64) ;  /* 0x0000003800e47944 */ /* 0x000fea0003c00000 */
[----:B------:R-:W-:Y:S02]  /*04f0*/  MOV R4, R12 ;  /* 0x0000000c00047202 */ /* 0x000fe40000000f00 */
[----:B------:R-:W-:Y:S02]  /*0500*/  MOV R5, R11 ;  /* 0x0000000b00057202 */ /* 0x000fe40000000f00 */
.L_x_4014:
[----:B------:R-:W-:Y:S05]  /*0510*/  BSYNC.RECONVERGENT B0 ;  /* 0x0000000000007941 */ /* 0x000fea0003800200 */
.L_x_4012:
        /* <DEDUP_REMOVED lines=58> */
.L_x_4016:
[----:B------:R-:W-:Y:S01]  /*08c0*/  IMAD.MOV.U32 R22, RZ, RZ, R20 ;  /* 0x000000ffff167224 */ /* 0x000fe200078e0014 */
[----:B------:R-:W-:Y:S01]  /*08d0*/  MOV R20, R10 ;  /* 0x0000000a00147202 */ /* 0x000fe20000000f00 */
[----:B------:R-:W-:Y:S01]  /*08e0*/  IMAD.MOV.U32 R21, RZ, RZ, R19 ;  /* 0x000000ffff157224 */ /* 0x000fe200078e0013 */
[----:B------:R-:W-:Y:S02]  /*08f0*/  MOV R19, R0 ;  /* 0x0000000000137202 */ /* 0x000fe40000000f00 */
[----:B------:R-:W-:Y:S02]  /*0900*/  MOV R18, 0x920 ;  /* 0x0000092000127802 */ /* 0x000fe40000000f00 */
[----:B------:R-:W-:Y:S05]  /*0910*/  CALL.REL.NOINC `($__internal_16_$__cuda_sm20_div_s64) ;  /* 0x0000003400d87944 */ /* 0x000fea0003c00000 */
[----:B------:R-:W-:Y:S02]  /*0920*/  MOV R13, R11 ;  /* 0x0000000b000d7202 */ /* 0x000fe40000000f00 */
.L_x_4017:
[----:B------:R-:W-:Y:S05]  /*0930*/  BSYNC.RECONVERGENT B0 ;  /* 0x0000000000007941 */ /* 0x000fea0003800200 */
.L_x_4015:
        /* <DEDUP_REMOVED lines=124> */
.L_x_4019:
[----:B------:R-:W-:Y:S01]  /*1100*/  IMAD.MOV.U32 R22, RZ, RZ, R12 ;  /* 0x000000ffff167224 */ /* 0x000fe200078e000c */
[----:B------:R-:W-:Y:S01]  /*1110*/  MOV R20, R9 ;  /* 0x0000000900147202 */ /* 0x000fe20000000f00 */
[----:B------:R-:W-:Y:S01]  /*1120*/  IMAD.MOV.U32 R21, RZ, RZ, R13 ;  /* 0x000000ffff157224 */ /* 0x000fe200078e000d */
[----:B------:R-:W-:Y:S02]  /*1130*/  MOV R19, R29 ;  /* 0x0000001d00137202 */ /* 0x000fe40000000f00 */
[----:B------:R-:W-:Y:S02]  /*1140*/  MOV R18, 0x1160 ;  /* 0x0000116000127802 */ /* 0x000fe40000000f00 */
[----:B------:R-:W-:Y:S05]  /*1150*/  CALL.REL.NOINC `($__internal_16_$__cuda_sm20_div_s64) ;  /* 0x0000002c00c87944 */ /* 0x000fea0003c00000 */
[----:B------:R-:W-:Y:S02]  /*1160*/  MOV R34, R12 ;  /* 0x0000000c00227202 */ /* 0x000fe40000000f00 */
[----:B------:R-:W-:Y:S02]  /*1170*/  MOV R35, R11 ;  /* 0x0000000b00237202 */ /* 0x000fe40000000f00 */
.L_x_4020:
[----:B------:R-:W-:Y:S05]  /*1180*/  BSYNC.RECONVERGENT B0 ;  /* 0x0000000000007941 */ /* 0x000fea0003800200 */
.L_x_4018:
        /* <DEDUP_REMOVED lines=57> */
.L_x_4022:
[----:B------:R-:W-:Y:S01]  /*1520*/  IMAD.MOV.U32 R22, RZ, RZ, R4 ;  /* 0x000000ffff167224 */ /* 0x000fe200078e0004 */
[----:B------:R-:W-:Y:S01]  /*1530*/  MOV R21, R5 ;  /* 0x0000000500157202 */ /* 0x000fe20000000f00 */
[----:B------:R-:W-:Y:S01]  /*1540*/  IMAD.MOV.U32 R20, RZ, RZ, R8 ;  /* 0x000000ffff147224 */ /* 0x000fe200078e0008 */
[----:B------:R-:W-:Y:S02]  /*1550*/  MOV R18, 0x1570 ;  /* 0x0000157000127802 */ /* 0x000fe40000000f00 */
[----:B------:R-:W-:Y:S05]  /*1560*/  CALL.REL.NOINC `($__internal_16_$__cuda_sm20_div_s64) ;  /* 0x0000002800c47944 */ /* 0x000fea0003c00000 */
[----:B------:R-:W-:Y:S02]  /*1570*/  MOV R14, R12 ;  /* 0x0000000c000e7202 */ /* 0x000fe40000000f00 */
[----:B------:R-:W-:Y:S02]  /*1580*/  MOV R15, R11 ;  /* 0x0000000b000f7202 */ /* 0x000fe40000000f00 */
.L_x_4023:
[----:B------:R-:W-:Y:S05]  /*1590*/  BSYNC.RECONVERGENT B0 ;  /* 0x0000000000007941 */ /* 0x000fea0003800200 */
.L_x_4021:
        /* <DEDUP_REMOVED lines=71> */
.L_x_4025:
[----:B0-----:R-:W-:Y:S05]  /*1a10*/  BSYNC.RECONVERGENT B0 ;  /* 0x0000000000007941 */ /* 0x001fea0003800200 */
.L_x_4024:
        /* <DEDUP_REMOVED lines=143> */
.L_x_4029:
[----:B------:R-:W-:Y:S01]  /*2310*/  IMAD.MOV.U32 R22, RZ, RZ, R2 ;  /* 0x000000ffff167224 */ /* 0x000fe200078e0002 */
[----:B------:R-:W-:Y:S01]  /*2320*/  MOV R21, RZ ;  /* 0x000000ff00157202 */ /* 0x000fe20000000f00 */
[----:B------:R-:W-:Y:S01]  /*2330*/  IMAD.MOV.U32 R20, RZ, RZ, R32 ;  /* 0x000000ffff147224 */ /* 0x000fe200078e0020 */
[----:B------:R-:W-:Y:S02]  /*2340*/  MOV R18, 0x2360 ;  /* 0x0000236000127802 */ /* 0x000fe40000000f00 */
[----:B------:R-:W-:Y:S05]  /*2350*/  CALL.REL.NOINC `($__internal_16_$__cuda_sm20_div_s64) ;  /* 0x0000001c00487944 */ /* 0x000fea0003c00000 */
[----:B------:R-:W-:Y:S02]  /*2360*/  IADD3 R15, PT, PT, -R12, RZ, RZ ;  /* 0x000000ff0c0f7210 */ /* 0x000fe40007ffe1ff */
[----:B------:R-:W-:-:S03]  /*2370*/  MOV R33, R11 ;  /* 0x0000000b00217202 */ /* 0x000fc60000000f00 */
[----:B------:R-:W-:Y:S01]  /*2380*/  IMAD R14, R32, R15, R2 ;  /* 0x0000000f200e7224 */ /* 0x000fe200078e0202 */
[----:B------:R-:W-:-:S07]  /*2390*/  MOV R32, R12 ;  /* 0x0000000c00207202 */ /* 0x000fce0000000f00 */
.L_x_4030:
        /* <DEDUP_REMOVED lines=59> */
.L_x_4032:
[----:B------:R-:W-:Y:S01]  /*2750*/  IMAD.MOV.U32 R22, RZ, RZ, R32 ;  /* 0x000000ffff167224 */ /* 0x000fe200078e0020 */
[----:B------:R-:W-:Y:S01]  /*2760*/  MOV R21, R33 ;  /* 0x0000002100157202 */ /* 0x000fe20000000f00 */
[----:B------:R-:W-:Y:S01]  /*2770*/  IMAD.MOV.U32 R20, RZ, RZ, R28 ;  /* 0x000000ffff147224 */ /* 0x000fe200078e001c */
[----:B------:R-:W-:Y:S02]  /*2780*/  MOV R18, 0x27a0 ;  /* 0x000027a000127802 */ /* 0x000fe40000000f00 */
[----:B------:R-:W-:Y:S05]  /*2790*/  CALL.REL.NOINC `($__internal_16_$__cuda_sm20_div_s64) ;  /* 0x0000001800387944 */ /* 0x000fea0003c00000 */
[----:B------:R-:W-:-:S05]  /*27a0*/  IADD3 R29, PT, PT, -R12, RZ, RZ ;  /* 0x000000ff0c1d7210 */ /* 0x000fca0007ffe1ff */
[----:B------:R-:W-:Y:S02]  /*27b0*/  IMAD R29, R29, R28, R32 ;  /* 0x0000001c1d1d7224 */ /* 0x000fe400078e0220 */
.L_x_4033:
[----:B------:R-:W-:Y:S05]  /*27c0*/  BSYNC.RECONVERGENT B0 ;  /* 0x0000000000007941 */ /* 0x000fea0003800200 */
.L_x_4031:
        /* <DEDUP_REMOVED lines=160> */
.L_x_4028:
[----:B------:R-:W0:Y:S01]  /*31d0*/  LDC.64 R2, c[0x0][0x420] ;  /* 0x00010800ff027b82 */ /* 0x000e220000000a00 */
[----:B------:R-:W-:-:S05]  /*31e0*/  IADD3 R0, PT, PT, R13, UR12, RZ ;  /* 0x0000000c0d007c10 */ /* 0x000fca000fffe0ff */
[----:B0-----:R-:W-:-:S05]  /*31f0*/  IMAD.WIDE.U32 R2, R0, 0x4, R2 ;  /* 0x0000000400027825 */ /* 0x001fca00078e0002 */
[----:B------:R1:W-:Y:S02]  /*3200*/  STG.E desc[UR8][R2.64], R24 ;  /* 0x0000001802007986 */ /* 0x0003e4000c101908 */
.L_x_4027:
[----:B------:R-:W-:Y:S05]  /*3210*/  BSYNC.RECONVERGENT B1 ;  /* 0x0000000000017941 */ /* 0x000fea0003800200 */
.L_x_4026:
        /* <DEDUP_REMOVED lines=14> */
.L_x_4035:
[----:B------:R-:W-:Y:S05]  /*3300*/  BSYNC.RECONVERGENT B0 ;  /* 0x0000000000007941 */ /* 0x000fea0003800200 */
.L_x_4034:
        /* <DEDUP_REMOVED lines=43> */
.L_x_4046:
        /* <DEDUP_REMOVED lines=9> */
.L_x_4039:
[----:B------:R-:W-:Y:S05]  /*3650*/  BSYNC.RECONVERGENT B0 ;  /* 0x0000000000007941 */ /* 0x000fea0003800200 */
.L_x_4038:
        /* <DEDUP_REMOVED lines=12> */
.L_x_4041:
[----:B------:R-:W-:Y:S05]  /*3720*/  BSYNC.RECONVERGENT B0 ;  /* 0x0000000000007941 */ /* 0x000fea0003800200 */
.L_x_4040:
        /* <DEDUP_REMOVED lines=12> */
.L_x_4043:
[----:B------:R-:W-:Y:S05]  /*37f0*/  BSYNC.RECONVERGENT B0 ;  /* 0x0000000000007941 */ /* 0x000fea0003800200 */
.L_x_4042:
        /* <DEDUP_REMOVED lines=12> */
.L_x_4045:
[----:B------:R-:W-:Y:S05]  /*38c0*/  BSYNC.RECONVERGENT B0 ;  /* 0x0000000000007941 */ /* 0x000fea0003800200 */
.L_x_4044:
        /* <DEDUP_REMOVED lines=11> */
.L_x_4037:
        /* <DEDUP_REMOVED lines=11> */
.L_x_4049:
        /* <DEDUP_REMOVED lines=8> */
.L_x_4048:
[----:B------:R-:W-:Y:S05]  /*3ab0*/  BSYNC.RECONVERGENT B0 ;  /* 0x0000000000007941 */ /* 0x000fea0003800200 */
.L_x_4047:
        /* <DEDUP_REMOVED lines=9> */
.L_x_4036:
        /* <DEDUP_REMOVED lines=83> */
        .weak           $__internal_16_$__cuda_sm20_div_s64
        .type           $__internal_16_$__cuda_sm20_div_s64,@function
        .size           $__internal_16_$__cuda_sm20_div_s64,(.L_x_7184 - $__internal_16_$__cuda_sm20_div_s64)
$__internal_16_$__cuda_sm20_div_s64:
        /* <DEDUP_REMOVED lines=83> */
[----:B------:R-:W-:Y:S05]  /*45b0*/  RET.REL.NODEC R14 `(_ZN5flash32flash_fwd_splitkv_combine_kernelI23Flash_fwd_kernel_traitsILi128ELi64ELi64ELi4ELb0ELb0EN7cutlass6half_tE19Flash_kernel_traitsILi128ELi64ELi64ELi4ES3_EELi4ELi5ELb0EEEvNS_16Flash_fwd_paramsE) ;  /* 0xffffffb80e907950 */ /* 0x000fea0003c3ffff */
.L_x_4050:
        /* <DEDUP_REMOVED lines=12> */
.L_x_7184:


//--------------------- .text._ZN5flash32flash_fwd_splitkv_combine_kernelI23Flash_fwd_kernel_traitsILi128ELi64ELi64ELi4ELb0ELb0EN7cutlass6half_tE19Flash_kernel_traitsILi128ELi64ELi64ELi4ES3_EELi4ELi4ELb0EEEvNS_16Flash_fwd_paramsE --------------------------
	.section	.text._ZN5flash32flash_fwd_splitkv_combine_kernelI23Flash_fwd_kernel_traitsILi128ELi64ELi64ELi4ELb0ELb0EN7cutlass6half_tE19Flash_kernel_traitsILi128ELi64ELi64ELi4ES3_EELi4ELi4ELb0EEEvNS_16Flash_fwd_paramsE,"ax",@progbits
	.align	128
        .global         _ZN5flash32flash_fwd_splitkv_combine_kernelI23Flash_fwd_kernel_traitsILi128ELi64ELi64ELi4ELb0ELb0EN7cutlass6half_tE19Flash_kernel_traitsILi128ELi64ELi64ELi4ES3_EELi4ELi4ELb0EEEvNS_16Flash_fwd_paramsE
        .type           _ZN5flash32flash_fwd_splitkv_combine_kernelI23Flash_fwd_kernel_traitsILi128ELi64ELi64ELi4ELb0ELb0EN7cutlass6half_tE19Flash_kernel_traitsILi128ELi64ELi64ELi4ES3_EELi4ELi4ELb0EEEvNS_16Flash_fwd_paramsE,@function
        .size           _ZN5flash32flash_fwd_splitkv_combine_kernelI23Flash_fwd_kernel_traitsILi128ELi64ELi64ELi4ELb0ELb0EN7cutlass6half_tE19Flash_kernel_traitsILi128ELi64ELi64ELi4ES3_EELi4ELi4ELb0EEEvNS_16Flash_fwd_paramsE,(.L_x_7185 - _ZN5flash32flash_fwd_splitkv_combine_kernelI23Flash_fwd_kernel_traitsILi128ELi64ELi64ELi4ELb0ELb0EN7cutlass6half_tE19Flash_kernel_traitsILi128ELi64ELi64ELi4ES3_EELi4ELi4ELb0EEEvNS_16Flash_fwd_paramsE)
        .other          _ZN5flash32flash_fwd_splitkv_combine_kernelI23Flash_fwd_kernel_traitsILi128ELi64ELi64ELi4ELb0ELb0EN7cutlass6half_tE19Flash_kernel_traitsILi128ELi64ELi64ELi4ES3_EELi4ELi4ELb0EEEvNS_16Flash_fwd_paramsE,@"STO_CUDA_ENTRY STV_DEFAULT"
_ZN5flash32flash_fwd_splitkv_combine_kernelI23Flash_fwd_kernel_traitsILi128ELi64ELi64ELi4ELb0ELb0EN7cutlass6half_tE19Flash_kernel_traitsILi128ELi64ELi64ELi4ES3_EELi4ELi4ELb0EEEvNS_16Flash_fwd_paramsE:
.text._ZN5flash32flash_fwd_splitkv_combine_kernelI23Flash_fwd_kernel_traitsILi128ELi64ELi64ELi4ELb0ELb0EN7cutlass6half_tE19Flash_kernel_traitsILi128ELi64ELi64ELi4ES3_EELi4ELi4ELb0EEEvNS_16Flash_fwd_paramsE:
        /* <DEDUP_REMOVED lines=38> */
.L_x_4051:
[----:B------:R-:W-:Y:S01]  /*0260*/  IMAD.U32 R22, RZ, RZ, UR15 ;  /* 0x0000000fff167e24 */ /* 0x000fe2000f8e00ff */
[----:B------:R-:W-:Y:S01]  /*0270*/  MOV R18, UR13 ;  /* 0x0000000d00127c02 */ /* 0x000fe20008000f00 */
[----:B------:R-:W-:Y:S01]  /*0280*/  IMAD.U32 R17, RZ, RZ, UR17 ;  /* 0x00000011ff117e24 */ /* 0x000fe2000f8e00ff */
[----:B------:R-:W-:Y:S02]  /*0290*/  MOV R16, UR10 ;  /* 0x0000000a00107c02 */ /* 0x000fe40008000f00 */
[----:B------:R-:W-:Y:S02]  /*02a0*/  MOV R14, 0x2c0 ;  /* 0x000002c0000e7802 */ /* 0x000fe40000000f00 */
[----:B------:R-:W-:Y:S05]  /*02b0*/  CALL.REL.NOINC `($__internal_17_$__cuda_sm20_div_s64) ;  /* 0x0000003c00647944 */ /* 0x000fea0003c00000 */
.L_x_4052:
        /* <DEDUP_REMOVED lines=30> */
.L_x_4054:
[----:B------:R-:W-:Y:S01]  /*04a0*/  IMAD.MOV.U32 R22, RZ, RZ, R10 ;  /* 0x000000ffff167224 */ /* 0x000fe200078e000a */
[----:B------:R-:W-:Y:S02]  /*04b0*/  MOV R17, R11 ;  /* 0x0000000b00117202 */ /* 0x000fe40000000f00 */
[----:B------:R-:W-:Y:S02]  /*04c0*/  MOV R14, 0x4e0 ;  /* 0x000004e0000e7802 */ /* 0x000fe40000000f00 */
[----:B------:R-:W-:Y:S05]  /*04d0*/  CALL.REL.NOINC `($__internal_17_$__cuda_sm20_div_s64) ;  /* 0x0000003800dc7944 */ /* 0x000fea0003c00000 */
[----:B------:R-:W-:Y:S02]  /*04e0*/  MOV R4, R10 ;  /* 0x0000000a00047202 */ /* 0x000fe40000000f00 */
[----:B------:R-:W-:Y:S02]  /*04f0*/  MOV R5, R11 ;  /* 0x0000000b00057202 */ /* 0x000fe40000000f00 */
.L_x_4055:
[----:B------:R-:W-:Y:S05]  /*0500*/  BSYNC.RECONVERGENT B0 ;  /* 0x0000000000007941 */ /* 0x000fea0003800200 */
.L_x_4053:
        /* <DEDUP_REMOVED lines=58> */
.L_x_4057:
[----:B------:R-:W-:Y:S01]  /*08b0*/  IMAD.MOV.U32 R22, RZ, RZ, R18 ;  /* 0x000000ffff167224 */ /* 0x000fe200078e0012 */
[----:B------:R-:W-:Y:S01]  /*08c0*/  MOV R18, R8 ;  /* 0x0000000800127202 */ /* 0x000fe20000000f00 */
[----:B------:R-:W-:Y:S01]  /*08d0*/  IMAD.MOV.U32 R17, RZ, RZ, R16 ;  /* 0x000000ffff117224 */ /* 0x000fe200078e0010 */
[----:B------:R-:W-:Y:S02]  /*08e0*/  MOV R16, R0 ;  /* 0x0000000000107202 */ /* 0x000fe40000000f00 */
[----:B------:R-:W-:Y:S02]  /*08f0*/  MOV R14, 0x910 ;  /* 0x00000910000e7802 */ /* 0x000fe40000000f00 */
[----:B------:R-:W-:Y:S05]  /*0900*/  CALL.REL.NOINC `($__internal_17_$__cuda_sm20_div_s64) ;  /* 0x0000003400d07944 */ /* 0x000fea0003c00000 */
.L_x_4058:
[----:B------:R-:W-:Y:S05]  /*0910*/  BSYNC.RECONVERGENT B0 ;  /* 0x0000000000007941 */ /* 0x000fea0003800200 */
.L_x_4056:
        /* <DEDUP_REMOVED lines=124> */
.L_x_4060:
[----:B------:R-:W-:Y:S01]  /*10e0*/  IMAD.MOV.U32 R22, RZ, RZ, R10 ;  /* 0x000000ffff167224 */ /* 0x000fe200078e000a */
[----:B------:R-:W-:Y:S01]  /*10f0*/  MOV R18, R7 ;  /* 0x0000000700127202 */ /* 0x000fe20000000f00 */
[----:B------:R-:W-:Y:S01]  /*1100*/  IMAD.MOV.U32 R17, RZ, RZ, R11 ;  /* 0x000000ffff117224 */ /* 0x000fe200078e000b */
[----:B------:R-:W-:Y:S02]  /*1110*/  MOV R16, R25 ;  /* 0x0000001900107202 */ /* 0x000fe40000000f00 */
[----:B------:R-:W-:Y:S02]  /*1120*/  MOV R14, 0x1140 ;  /* 0x00001140000e7802 */ /* 0x000fe40000000f00 */
[----:B------:R-:W-:Y:S05]  /*1130*/  CALL.REL.NOINC `($__internal_17_$__cuda_sm20_div_s64) ;  /* 0x0000002c00c47944 */ /* 0x000fea0003c00000 */
[----:B------:R-:W-:Y:S02]  /*1140*/  MOV R32, R10 ;  /* 0x0000000a00207202 */ /* 0x000fe40000000f00 */
[----:B------:R-:W-:Y:S02]  /*1150*/  MOV R33, R11 ;  /* 0x0000000b00217202 */ /* 0x000fe40000000f00 */
.L_x_4061:
[----:B------:R-:W-:Y:S05]  /*1160*/  BSYNC.RECONVERGENT B0 ;  /* 0x0000000000007941 */ /* 0x000fea0003800200 */
.L_x_4059:
        /* <DEDUP_REMOVED lines=57> */
.L_x_4063:
[----:B------:R-:W-:Y:S01]  /*1500*/  IMAD.MOV.U32 R22, RZ, RZ, R4 ;  /* 0x000000ffff167224 */ /* 0x000fe200078e0004 */
[----:B------:R-:W-:Y:S01]  /*1510*/  MOV R17, R5 ;  /* 0x0000000500117202 */ /* 0x000fe20000000f00 */
[----:B------:R-:W-:Y:S01]  /*1520*/  IMAD.MOV.U32 R18, RZ, RZ, R6 ;  /* 0x000000ffff127224 */ /* 0x000fe200078e0006 */
[----:B------:R-:W-:Y:S02]  /*1530*/  MOV R14, 0x1550 ;  /* 0x00001550000e7802 */ /* 0x000fe40000000f00 */
[----:B------:R-:W-:Y:S05]  /*1540*/  CALL.REL.NOINC `($__internal_17_$__cuda_sm20_div_s64) ;  /* 0x0000002800c07944 */ /* 0x000fea0003c00000 */
[----:B------:R-:W-:Y:S02]  /*1550*/  MOV R26, R10 ;  /* 0x0000000a001a7202 */ /* 0x000fe40000000f00 */
[----:B------:R-:W-:Y:S02]  /*1560*/  MOV R27, R11 ;  /* 0x0000000b001b7202 */ /* 0x000fe40000000f00 */
.L_x_4064:
[----:B------:R-:W-:Y:S05]  /*1570*/  BSYNC.RECONVERGENT B0 ;  /* 0x0000000000007941 */ /* 0x000fea0003800200 */
.L_x_4062:
        /* <DEDUP_REMOVED lines=72> */
.L_x_4066:
[----:B0-----:R-:W-:Y:S05]  /*1a00*/  BSYNC.RECONVERGENT B0 ;  /* 0x0000000000007941 */ /* 0x001fea0003800200 */
.L_x_4065:
        /* <DEDUP_REMOVED lines=140> */
.L_x_4070:
[----:B------:R-:W-:Y:S01]  /*22d0*/  LEA.HI R2, R19, UR14, RZ, 0x1c ;  /* 0x0000000e13027c11 */ /* 0x000fe2000f8fe0ff */
[----:B------:R-:W-:Y:S01]  /*22e0*/  IMAD.MOV.U32 R17, RZ, RZ, RZ ;  /* 0x000000ffff117224 */ /* 0x000fe200078e00ff */
[----:B------:R-:W-:Y:S02]  /*22f0*/  MOV R18, R30 ;  /* 0x0000001e00127202 */ /* 0x000fe40000000f00 */
[----:B------:R-:W-:Y:S01]  /*2300*/  MOV R14, 0x2330 ;  /* 0x00002330000e7802 */ /* 0x000fe20000000f00 */
[----:B------:R-:W-:Y:S02]  /*2310*/  IMAD.MOV.U32 R22, RZ, RZ, R2 ;  /* 0x000000ffff167224 */ /* 0x000fe400078e0002 */
[----:B------:R-:W-:Y:S05]  /*2320*/  CALL.REL.NOINC `($__internal_17_$__cuda_sm20_div_s64) ;  /* 0x0000001c00487944 */ /* 0x000fea0003c00000 */
[----:B------:R-:W-:Y:S02]  /*2330*/  IADD3 R9, PT, PT, -R10, RZ, RZ ;  /* 0x000000ff0a097210 */ /* 0x000fe40007ffe1ff */
[----:B------:R-:W-:-:S03]  /*2340*/  MOV R31, R11 ;  /* 0x0000000b001f7202 */ /* 0x000fc60000000f00 */
[----:B------:R-:W-:Y:S01]  /*2350*/  IMAD R9, R30, R9, R2 ;  /* 0x000000091e097224 */ /* 0x000fe200078e0202 */
[----:B------:R-:W-:-:S07]  /*2360*/  MOV R30, R10 ;  /* 0x0000000a001e7202 */ /* 0x000fce0000000f00 */
.L_x_4071:
        /* <DEDUP_REMOVED lines=59> */
.L_x_4073:
[----:B------:R-:W-:Y:S01]  /*2720*/  IMAD.MOV.U32 R22, RZ, RZ, R30 ;  /* 0x000000ffff167224 */ /* 0x000fe200078e001e */
[----:B------:R-:W-:Y:S01]  /*2730*/  MOV R17, R31 ;  /* 0x0000001f00117202 */ /* 0x000fe20000000f00 */
[----:B------:R-:W-:Y:S01]  /*2740*/  IMAD.MOV.U32 R18, RZ, RZ, R34 ;  /* 0x000000ffff127224 */ /* 0x000fe200078e0022 */
[----:B------:R-:W-:Y:S02]  /*2750*/  MOV R14, 0x2770 ;  /* 0x00002770000e7802 */ /* 0x000fe40000000f00 */
[----:B------:R-:W-:Y:S05]  /*2760*/  CALL.REL.NOINC `($__internal_17_$__cuda_sm20_div_s64) ;  /* 0x0000001800387944 */ /* 0x000fea0003c00000 */
[----:B------:R-:W-:-:S05]  /*2770*/  IADD3 R31, PT, PT, -R10, RZ, RZ ;  /* 0x000000ff0a1f7210 */ /* 0x000fca0007ffe1ff */
[----:B------:R-:W-:Y:S02]  /*2780*/  IMAD R31, R31, R34, R30 ;  /* 0x000000221f1f7224 */ /* 0x000fe400078e021e */
.L_x_4074:
[----:B------:R-:W-:Y:S05]  /*2790*/  BSYNC.RECONVERGENT B0 ;  /* 0x0000000000007941 */ /* 0x000fea0003800200 */
.L_x_4072:
        /* <DEDUP_REMOVED lines=157> */
.L_x_4069:
[----:B------:R-:W0:Y:S01]  /*3170*/  LDC.64 R4, c[0x0][0x420] ;  /* 0x00010800ff047b82 */ /* 0x000e220000000a00 */
[----:B------:R-:W-:-:S05]  /*3180*/  IADD3 R2, PT, PT, R2, UR14, RZ ;  /* 0x0000000e02027c10 */ /* 0x000fca000fffe0ff */
[----:B0-----:R-:W-:-:S05]  /*3190*/  IMAD.WIDE.U32 R2, R2, 0x4, R4 ;  /* 0x0000000402027825 */ /* 0x001fca00078e0004 */
[----:B------:R1:W-:Y:S02]  /*31a0*/  STG.E desc[UR8][R2.64], R21 ;  /* 0x0000001502007986 */ /* 0x0003e4000c101908 */
.L_x_4068:
[----:B------:R-:W-:Y:S05]  /*31b0*/  BSYNC.RECONVERGENT B1 ;  /* 0x0000000000017941 */ /* 0x000fea0003800200 */
.L_x_4067:
        /* <DEDUP_REMOVED lines=17> */
.L_x_4076:
[----:B------:R-:W-:Y:S05]  /*32d0*/  BSYNC.RECONVERGENT B0 ;  /* 0x0000000000007941 */ /* 0x000fea0003800200 */
.L_x_4075:
        /* <DEDUP_REMOVED lines=43> */
.L_x_4087:
        /* <DEDUP_REMOVED lines=9> */
.L_x_4080:
[----:B------:R-:W-:Y:S05]  /*3620*/  BSYNC.RECONVERGENT B0 ;  /* 0x0000000000007941 */ /* 0x000fea0003800200 */
.L_x_4079:
        /* <DEDUP_REMOVED lines=12> */
.L_x_4082:
[----:B------:R-:W-:Y:S05]  /*36f0*/  BSYNC.RECONVERGENT B0 ;  /* 0x0000000000007941 */ /* 0x000fea0003800200 */
.L_x_4081:
        /* <DEDUP_REMOVED lines=12> */
.L_x_4084:
[----:B------:R-:W-:Y:S05]  /*37c0*/  BSYNC.RECONVERGENT B0 ;  /* 0x0000000000007941 */ /* 0x000fea0003800200 */
.L_x_4083:
        /* <DEDUP_REMOVED lines=12> */
.L_x_4086:
[----:B------:R-:W-:Y:S05]  /*3890*/  BSYNC.RECONVERGENT B0 ;  /* 0x0000000000007941 */ /* 0x000fea0003800200 */
.L_x_4085:
        /* <DEDUP_REMOVED lines=11> */
.L_x_4078:
        /* <DEDUP_REMOVED lines=11> */
.L_x_4090:
        /* <DEDUP_REMOVED lines=8> */
.L_x_4089:
[----:B------:R-:W-:Y:S05]  /*3a80*/  BSYNC.RECONVERGENT B0 ;  /* 0x0000000000007941 */ /* 0x000fea0003800200 */
.L_x_4088:
        /* <DEDUP_REMOVED lines=9> */
.L_x_4077:
        /* <DEDUP_REMOVED lines=83> */
        .weak           $__internal_17_$__cuda_sm20_div_s64
        .type           $__internal_17_$__cuda_sm20_div_s64,@function
        .size           $__internal_17_$__cuda_sm20_div_s64,(.L_x_7185 - $__internal_17_$__cuda_sm20_div_s64)
$__internal_17_$__cuda_sm20_div_s64:
        /* <DEDUP_REMOVED lines=83> */
[----:B------:R-:W-:Y:S06]  /*4580*/  RET.REL.NODEC R12 `(_ZN5flash32flash_fwd_splitkv_combine_kernelI23Flash_fwd_kernel_traitsILi128ELi64ELi64ELi4ELb0ELb0EN7cutlass6half_tE19Flash_kernel_traitsILi128ELi64ELi64ELi4ES3_EELi4ELi4ELb0EEEvNS_16Flash_fwd_paramsE) ;  /* 0xffffffb80c9c7950 */ /* 0x000fec0003c3ffff */
.L_x_4091:
        /* <DEDUP_REMOVED lines=15> */
.L_x_7185:


//--------------------- .text._ZN5flash32flash_fwd_splitkv_combine_kernelI23Flash_fwd_kernel_traitsILi128ELi64ELi64ELi4ELb0ELb0EN7cutlass6half_tE19Flash_kernel_traitsILi128ELi64ELi64ELi4ES3_EELi4ELi3ELb0EEEvNS_16Flash_fwd_paramsE --------------------------
	.section	.text._ZN5flash32flash_fwd_splitkv_combine_kernelI23Flash_fwd_kernel_traitsILi128ELi64ELi64ELi4ELb0ELb0EN7cutlass6half_tE19Flash_kernel_traitsILi128ELi64ELi64ELi4ES3_EELi4ELi3ELb0EEEvNS_16Flash_fwd_paramsE,"ax",@progbits
	.align	128
        .global         _ZN5flash32flash_fwd_splitkv_combine_kernelI23Flash_fwd_kernel_traitsILi128ELi64ELi64ELi4ELb0ELb0EN7cutlass6half_tE19Flash_kernel_traitsILi128ELi64ELi64ELi4ES3_EELi4ELi3ELb0EEEvNS_16Flash_fwd_paramsE
        .type           _ZN5flash32flash_fwd_splitkv_combine_kernelI23Flash_fwd_kernel_traitsILi128ELi64ELi64ELi4ELb0ELb0EN7cutlass6half_tE19Flash_kernel_traitsILi128ELi64ELi64ELi4ES3_EELi4ELi3ELb0EEEvNS_16Flash_fwd_paramsE,@function
        .size           _ZN5flash32flash_fwd_splitkv_combine_kernelI23Flash_fwd_kernel_traitsILi128ELi64ELi64ELi4ELb0ELb0EN7cutlass6half_tE19Flash_kernel_traitsILi128ELi64ELi64ELi4ES3_EELi4ELi3ELb0EEEvNS_16Flash_fwd_paramsE,(.L_x_7186 - _ZN5flash32flash_fwd_splitkv_combine_kernelI23Flash_fwd_kernel_traitsILi128ELi64ELi64ELi4ELb0ELb0EN7cutlass6half_tE19Flash_kernel_traitsILi128ELi64ELi64ELi4ES3_EELi4ELi3ELb0EEEvNS_16Flash_fwd_paramsE)
        .other          _ZN5flash32flash_fwd_splitkv_combine_kernelI23Flash_fwd_kernel_traitsILi128ELi64ELi64ELi4ELb0ELb0EN7cutlass6half_tE19Flash_kernel_traitsILi128ELi64ELi64ELi4ES3_EELi4ELi3ELb0EEEvNS_16Flash_fwd_paramsE,@"STO_CUDA_ENTRY STV_DEFAULT"
_ZN5flash32flash_fwd_splitkv_combine_kernelI23Flash_fwd_kernel_traitsILi128ELi64ELi64ELi4ELb0ELb0EN7cutlass6half_tE19Flash_kernel_traitsILi128ELi64ELi64ELi4ES3_EELi4ELi3ELb0EEEvNS_16Flash_fwd_paramsE:
.text._ZN5flash32flash_fwd_splitkv_combine_kernelI23Flash_fwd_kernel_traitsILi128ELi64ELi64ELi4ELb0ELb0EN7cutlass6half_tE19Flash_kernel_traitsILi128ELi64ELi64ELi4ES3_EELi4ELi3ELb0EEEvNS_16Flash_fwd_paramsE:
        /* <DEDUP_REMOVED lines=38> */
.L_x_4092:
[----:B------:R-:W-:Y:S01]  /*0260*/  IMAD.U32 R22, RZ, RZ, UR15 ;  /* 0x0000000fff167e24 */ /* 0x000fe2000f8e00ff */
[----:B------:R-:W-:Y:S01]  /*0270*/  MOV R18, UR13 ;  /* 0x0000000d00127c02 */ /* 0x000fe20008000f00 */
[----:B------:R-:W-:Y:S01]  /*0280*/  IMAD.U32 R17, RZ, RZ, UR17 ;  /* 0x00000011ff117e24 */ /* 0x000fe2000f8e00ff */
[----:B------:R-:W-:Y:S02]  /*0290*/  MOV R16, UR10 ;  /* 0x0000000a00107c02 */ /* 0x000fe40008000f00 */
[----:B------:R-:W-:Y:S02]  /*02a0*/  MOV R14, 0x2c0 ;  /* 0x000002c0000e7802 */ /* 0x000fe40000000f00 */
[----:B------:R-:W-:Y:S05]  /*02b0*/  CALL.REL.NOINC `($__internal_18_$__cuda_sm20_div_s64) ;  /* 0x0000003c00547944 */ /* 0x000fea0003c00000 */
.L_x_4093:
        /* <DEDUP_REMOVED lines=30> */
.L_x_4095:
[----:B------:R-:W-:Y:S01]  /*04a0*/  IMAD.MOV.U32 R22, RZ, RZ, R10 ;  /* 0x000000ffff167224 */ /* 0x000fe200078e000a */
[----:B------:R-:W-:Y:S02]  /*04b0*/  MOV R17, R11 ;  /* 0x0000000b00117202 */ /* 0x000fe40000000f00 */
[----:B------:R-:W-:Y:S02]  /*04c0*/  MOV R14, 0x4e0 ;  /* 0x000004e0000e7802 */ /* 0x000fe40000000f00 */
[----:B------:R-:W-:Y:S05]  /*04d0*/  CALL.REL.NOINC `($__internal_18_$__cuda_sm20_div_s64) ;  /* 0x0000003800cc7944 */ /* 0x000fea0003c00000 */
[----:B------:R-:W-:Y:S02]  /*04e0*/  MOV R4, R10 ;  /* 0x0000000a00047202 */ /* 0x000fe40000000f00 */
[----:B------:R-:W-:Y:S02]  /*04f0*/  MOV R5, R11 ;  /* 0x0000000b00057202 */ /* 0x000fe40000000f00 */
.L_x_4096:
[----:B------:R-:W-:Y:S05]  /*0500*/  BSYNC.RECONVERGENT B0 ;  /* 0x0000000000007941 */ /* 0x000fea0003800200 */
.L_x_4094:
        /* <DEDUP_REMOVED lines=58> */
.L_x_4098:
[----:B------:R-:W-:Y:S01]  /*08b0*/  IMAD.MOV.U32 R22, RZ, RZ, R18 ;  /* 0x000000ffff167224 */ /* 0x000fe200078e0012 */
[----:B------:R-:W-:Y:S01]  /*08c0*/  MOV R18, R8 ;  /* 0x0000000800127202 */ /* 0x000fe20000000f00 */
[----:B------:R-:W-:Y:S01]  /*08d0*/  IMAD.MOV.U32 R17, RZ, RZ, R16 ;  /* 0x000000ffff117224 */ /* 0x000fe200078e0010 */
[----:B------:R-:W-:Y:S02]  /*08e0*/  MOV R16, R0 ;  /* 0x0000000000107202 */ /* 0x000fe40000000f00 */
[----:B------:R-:W-:Y:S02]  /*08f0*/  MOV R14, 0x910 ;  /* 0x00000910000e7802 */ /* 0x000fe40000000f00 */
[----:B------:R-:W-:Y:S05]  /*0900*/  CALL.REL.NOINC `($__internal_18_$__cuda_sm20_div_s64) ;  /* 0x0000003400c07944 */ /* 0x000fea0003c00000 */
.L_x_4099:
[----:B------:R-:W-:Y:S05]  /*0910*/  BSYNC.RECONVERGENT B0 ;  /* 0x0000000000007941 */ /* 0x000fea0003800200 */
.L_x_4097:
        /* <DEDUP_REMOVED lines=124> */
.L_x_4101:
[----:B------:R-:W-:Y:S01]  /*10e0*/  IMAD.MOV.U32 R22, RZ, RZ, R10 ;  /* 0x000000ffff167224 */ /* 0x000fe200078e000a */
[----:B------:R-:W-:Y:S01]  /*10f0*/  MOV R18, R7 ;  /* 0x0000000700127202 */ /* 0x000fe20000000f00 */
[----:B------:R-:W-:Y:S01]  /*1100*/  IMAD.MOV.U32 R17, RZ, RZ, R11 ;  /* 0x000000ffff117224 */ /* 0x000fe200078e000b */
[----:B------:R-:W-:Y:S02]  /*1110*/  MOV R16, R25 ;  /* 0x0000001900107202 */ /* 0x000fe40000000f00 */
[----:B------:R-:W-:Y:S02]  /*1120*/  MOV R14, 0x1140 ;  /* 0x00001140000e7802 */ /* 0x000fe40000000f00 */
[----:B------:R-:W-:Y:S05]  /*1130*/  CALL.REL.NOINC `($__internal_18_$__cuda_sm20_div_s64) ;  /* 0x0000002c00b47944 */ /* 0x000fea0003c00000 */
[----:B------:R-:W-:Y:S02]  /*1140*/  MOV R32, R10 ;  /* 0x0000000a00207202 */ /* 0x000fe40000000f00 */
[----:B------:R-:W-:Y:S02]  /*1150*/  MOV R33, R11 ;  /* 0x0000000b00217202 */ /* 0x000fe40000000f00 */
.L_x_4102:
[----:B------:R-:W-:Y:S05]  /*1160*/  BSYNC.RECONVERGENT B0 ;  /* 0x0000000000007941 */ /* 0x000fea0003800200 */
.L_x_4100:
        /* <DEDUP_REMOVED lines=57> */
.L_x_4104:
[----:B------:R-:W-:Y:S01]  /*1500*/  IMAD.MOV.U32 R22, RZ, RZ, R4 ;  /* 0x000000ffff167224 */ /* 0x000fe200078e0004 */
[----:B------:R-:W-:Y:S01]  /*1510*/  MOV R17, R5 ;  /* 0x0000000500117202 */ /* 0x000fe20000000f00 */
[----:B------:R-:W-:Y:S01]  /*1520*/  IMAD.MOV.U32 R18, RZ, RZ, R6 ;  /* 0x000000ffff127224 */ /* 0x000fe200078e0006 */
[----:B------:R-:W-:Y:S02]  /*1530*/  MOV R14, 0x1550 ;  /* 0x00001550000e7802 */ /* 0x000fe40000000f00 */
[----:B------:R-:W-:Y:S05]  /*1540*/  CALL.REL.NOINC `($__internal_18_$__cuda_sm20_div_s64) ;  /* 0x0000002800b07944 */ /* 0x000fea0003c00000 */
[----:B------:R-:W-:Y:S02]  /*1550*/  MOV R26, R10 ;  /* 0x0000000a001a7202 */ /* 0x000fe40000000f00 */
[----:B------:R-:W-:Y:S02]  /*1560*/  MOV R27, R11 ;  /* 0x0000000b001b7202 */ /* 0x000fe40000000f00 */
.L_x_4105:
[----:B------:R-:W-:Y:S05]  /*1570*/  BSYNC.RECONVERGENT B0 ;  /* 0x0000000000007941 */ /* 0x000fea0003800200 */
.L_x_4103:
        /* <DEDUP_REMOVED lines=72> */
.L_x_4107:
[----:B0-----:R-:W-:Y:S05]  /*1a00*/  BSYNC.RECONVERGENT B0 ;  /* 0x0000000000007941 */ /* 0x001fea0003800200 */
.L_x_4106:
        /* <DEDUP_REMOVED lines=136> */
.L_x_4111:
[----:B------:R-:W-:Y:S01]  /*2290*/  LEA.HI R2, R19, UR14, RZ, 0x1d ;  /* 0x0000000e13027c11 */ /* 0x000fe2000f8fe8ff */
[----:B------:R-:W-:Y:S01]  /*22a0*/  IMAD.MOV.U32 R17, RZ, RZ, RZ ;  /* 0x000000ffff117224 */ /* 0x000fe200078e00ff */
[----:B------:R-:W-:Y:S02]  /*22b0*/  MOV R18, R30 ;  /* 0x0000001e00127202 */ /* 0x000fe40000000f00 */
[----:B------:R-:W-:Y:S01]  /*22c0*/  MOV R14, 0x22f0 ;  /* 0x000022f0000e7802 */ /* 0x000fe20000000f00 */
[----:B------:R-:W-:Y:S02]  /*22d0*/  IMAD.MOV.U32 R22, RZ, RZ, R2 ;  /* 0x000000ffff167224 */ /* 0x000fe400078e0002 */
[----:B------:R-:W-:Y:S05]  /*22e0*/  CALL.REL.NOINC `($__internal_18_$__cuda_sm20_div_s64) ;  /* 0x0000001c00487944 */ /* 0x000fea0003c00000 */
[----:B------:R-:W-:Y:S02]  /*22f0*/  IADD3 R9, PT, PT, -R10, RZ, RZ ;  /* 0x000000ff0a097210 */ /* 0x000fe40007ffe1ff */
[----:B------:R-:W-:-:S03]  /*2300*/  MOV R31, R11 ;  /* 0x0000000b001f7202 */ /* 0x000fc60000000f00 */
[----:B------:R-:W-:Y:S01]  /*2310*/  IMAD R9, R30, R9, R2 ;  /* 0x000000091e097224 */ /* 0x000fe200078e0202 */
[----:B------:R-:W-:-:S07]  /*2320*/  MOV R30, R10 ;  /* 0x0000000a001e7202 */ /* 0x000fce0000000f00 */
.L_x_4112:
        /* <DEDUP_REMOVED lines=59> */
.L_x_4114:
[----:B------:R-:W-:Y:S01]  /*26e0*/  IMAD.MOV.U32 R22, RZ, RZ, R30 ;  /* 0x000000ffff167224 */ /* 0x000fe200078e001e */
[----:B------:R-:W-:Y:S01]  /*26f0*/  MOV R17, R31 ;  /* 0x0000001f00117202 */ /* 0x000fe20000000f00 */
[----:B------:R-:W-:Y:S01]  /*2700*/  IMAD.MOV.U32 R18, RZ, RZ, R34 ;  /* 0x000000ffff127224 */ /* 0x000fe200078e0022 */
[----:B------:R-:W-:Y:S02]  /*2710*/  MOV R14, 0x2730 ;  /* 0x00002730000e7802 */ /* 0x000fe40000000f00 */
[----:B------:R-:W-:Y:S05]  /*2720*/  CALL.REL.NOINC `($__internal_18_$__cuda_sm20_div_s64) ;  /* 0x0000001800387944 */ /* 0x000fea0003c00000 */
[----:B------:R-:W-:-:S05]  /*2730*/  IADD3 R31, PT, PT, -R10, RZ, RZ ;  /* 0x000000ff0a1f7210 */ /* 0x000fca0007ffe1ff */
[----:B------:R-:W-:Y:S02]  /*2740*/  IMAD R31, R31, R34, R30 ;  /* 0x000000221f1f7224 */ /* 0x000fe400078e021e */
.L_x_4115:
[----:B------:R-:W-:Y:S05]  /*2750*/  BSYNC.RECONVERGENT B0 ;  /* 0x0000000000007941 */ /* 0x000fea0003800200 */
.L_x_4113:
        /* <DEDUP_REMOVED lines=157> */
.L_x_4110:
[----:B------:R-:W0:Y:S01]  /*3130*/  LDC.64 R4, c[0x0][0x420] ;  /* 0x00010800ff047b82 */ /* 0x000e220000000a00 */
[----:B------:R-:W-:-:S05]  /*3140*/  IADD3 R2, PT, PT, R2, UR14, RZ ;  /* 0x0000000e02027c10 */ /* 0x000fca000fffe0ff */
[----:B0-----:R-:W-:-:S05]  /*3150*/  IMAD.WIDE.U32 R2, R2, 0x4, R4 ;  /* 0x0000000402027825 */ /* 0x001fca00078e0004 */
[----:B------:R1:W-:Y:S02]  /*3160*/  STG.E desc[UR8][R2.64], R21 ;  /* 0x0000001502007986 */ /* 0x0003e4000c101908 */
.L_x_4109:
[----:B------:R-:W-:Y:S05]  /*3170*/  BSYNC.RECONVERGENT B1 ;  /* 0x0000000000017941 */ /* 0x000fea0003800200 */
.L_x_4108:
        /* <DEDUP_REMOVED lines=17> */
.L_x_4117:
[----:B------:R-:W-:Y:S05]  /*3290*/  BSYNC.RECONVERGENT B0 ;  /* 0x0000000000007941 */ /* 0x000fea0003800200 */
.L_x_4116:
        /* <DEDUP_REMOVED lines=43> */
.L_x_4128:
        /* <DEDUP_REMOVED lines=9> */
.L_x_4121:
[----:B------:R-:W-:Y:S05]  /*35e0*/  BSYNC.RECONVERGENT B0 ;  /* 0x0000000000007941 */ /* 0x000fea0003800200 */
.L_x_4120:
        /* <DEDUP_REMOVED lines=12> */
.L_x_4123:
[----:B------:R-:W-:Y:S05]  /*36b0*/  BSYNC.RECONVERGENT B0 ;  /* 0x0000000000007941 */ /* 0x000fea0003800200 */
.L_x_4122:
        /* <DEDUP_REMOVED lines=12> */
.L_x_4125:
[----:B------:R-:W-:Y:S05]  /*3780*/  BSYNC.RECONVERGENT B0 ;  /* 0x0000000000007941 */ /* 0x000fea0003800200 */
.L_x_4124:
        /* <DEDUP_REMOVED lines=12> */
.L_x_4127:
[----:B------:R-:W-:Y:S05]  /*3850*/  BSYNC.RECONVERGENT B0 ;  /* 0x0000000000007941 */ /* 0x000fea0003800200 */
.L_x_4126:
        /* <DEDUP_REMOVED lines=11> */
.L_x_4119:
        /* <DEDUP_REMOVED lines=11> */
.L_x_4131:
        /* <DEDUP_REMOVED lines=8> */
.L_x_4130:
[----:B------:R-:W-:Y:S05]  /*3a40*/  BSYNC.RECONVERGENT B0 ;  /* 0x0000000000007941 */ /* 0x000fea0003800200 */
.L_x_4129:
        /* <DEDUP_REMOVED lines=9> */
.L_x_4118:
        /* <DEDUP_REMOVED lines=83> */
        .weak           $__internal_18_$__cuda_sm20_div_s64
        .type           $__internal_18_$__cuda_sm20_div_s64,@function
        .size           $__internal_18_$__cuda_sm20_div_s64,(.L_x_7186 - $__internal_18_$__cuda_sm20_div_s64)
$__internal_18_$__cuda_sm20_div_s64:
        /* <DEDUP_REMOVED lines=83> */
[----:B------:R-:W-:Y:S06]  /*4540*/  RET.REL.NODEC R12 `(_ZN5flash32flash_fwd_splitkv_combine_kernelI23Flash_fwd_kernel_traitsILi128ELi64ELi64ELi4ELb0ELb0EN7cutlass6half_tE19Flash_kernel_traitsILi128ELi64ELi64ELi4ES3_EELi4ELi3ELb0EEEvNS_16Flash_fwd_paramsE) ;  /* 0xffffffb80cac7950 */ /* 0x000fec0003c3ffff */
.L_x_4132:
        /* <DEDUP_REMOVED lines=11> */
.L_x_7186:


//--------------------- .text._ZN5flash32flash_fwd_splitkv_combine_kernelI23Flash_fwd_kernel_traitsILi128ELi64ELi64ELi4ELb0ELb0EN7cutlass6half_tE19Flash_kernel_traitsILi128ELi64ELi64ELi4ES3_EELi4ELi2ELb0EEEvNS_16Flash_fwd_paramsE --------------------------
	.section	.text._ZN5flash32flash_fwd_splitkv_combine_kernelI23Flash_fwd_kernel_traitsILi128ELi64ELi64ELi4ELb0ELb0EN7cutlass6half_tE19Flash_kernel_traitsILi128ELi64ELi64ELi4ES3_EELi4ELi2ELb0EEEvNS_16Flash_fwd_paramsE,"ax",@progbits
	.align	128
        .global         _ZN5flash32flash_fwd_splitkv_combine_kernelI23Flash_fwd_kernel_traitsILi128ELi64ELi64ELi4ELb0ELb0EN7cutlass6half_tE19Flash_kernel_traitsILi128ELi64ELi64ELi4ES3_EELi4ELi2ELb0EEEvNS_16Flash_fwd_paramsE
        .type           _ZN5flash32flash_fwd_splitkv_combine_kernelI23Flash_fwd_kernel_traitsILi128ELi64ELi64ELi4ELb0ELb0EN7cutlass6half_tE19Flash_kernel_traitsILi128ELi64ELi64ELi4ES3_EELi4ELi2ELb0EEEvNS_16Flash_fwd_paramsE,@function
        .size           _ZN5flash32flash_fwd_splitkv_combine_kernelI23Flash_fwd_kernel_traitsILi128ELi64ELi64ELi4ELb0ELb0EN7cutlass6half_tE19Flash_kernel_traitsILi128ELi64ELi64ELi4ES3_EELi4ELi2ELb0EEEvNS_16Flash_fwd_paramsE,(.L_x_7187 - _ZN5flash32flash_fwd_splitkv_combine_kernelI23Flash_fwd_kernel_traitsILi128ELi64ELi64ELi4ELb0ELb0EN7cutlass6half_tE19Flash_kernel_traitsILi128ELi64ELi64ELi4ES3_EELi4ELi2ELb0EEEvNS_16Flash_fwd_paramsE)
        .other          _ZN5flash32flash_fwd_splitkv_combine_kernelI23Flash_fwd_kernel_traitsILi128ELi64ELi64ELi4ELb0ELb0EN7cutlass6half_tE19Flash_kernel_traitsILi128ELi64ELi64ELi4ES3_EELi4ELi2ELb0EEEvNS_16Flash_fwd_paramsE,@"STO_CUDA_ENTRY STV_DEFAULT"
_ZN5flash32flash_fwd_splitkv_combine_kernelI23Flash_fwd_kernel_traitsILi128ELi64ELi64ELi4ELb0ELb0EN7cutlass6half_tE19Flash_kernel_traitsILi128ELi64ELi64ELi4ES3_EELi4ELi2ELb0EEEvNS_16Flash_fwd_paramsE:
.text._ZN5flash32flash_fwd_splitkv_combine_kernelI23Flash_fwd_kernel_traitsILi128ELi64ELi64ELi4ELb0ELb0EN7cutlass6half_tE19Flash_kernel_traitsILi128ELi64ELi64ELi4ES3_EELi4ELi2ELb0EEEvNS_16Flash_fwd_paramsE:
        /* <DEDUP_REMOVED lines=38> */
.L_x_4133:
[----:B------:R-:W-:Y:S01]  /*0260*/  IMAD.U32 R24, RZ, RZ, UR21 ;  /* 0x00000015ff187e24 */ /* 0x000fe2000f8e00ff */
[----:B------:R-:W-:Y:S01]  /*0270*/  MOV R16, UR19 ;  /* 0x0000001300107c02 */ /* 0x000fe20008000f00 */
[----:B------:R-:W-:Y:S01]  /*0280*/  IMAD.U32 R15, RZ, RZ, UR15 ;  /* 0x0000000fff0f7e24 */ /* 0x000fe2000f8e00ff */
[----:B------:R-:W-:Y:S02]  /*0290*/  MOV R13, UR14 ;  /* 0x0000000e000d7c02 */ /* 0x000fe40008000f00 */
[----:B------:R-:W-:Y:S02]  /*02a0*/  MOV R14, 0x2c0 ;  /* 0x000002c0000e7802 */ /* 0x000fe40000000f00 */
[----:B------:R-:W-:Y:S05]  /*02b0*/  CALL.REL.NOINC `($__internal_19_$__cuda_sm20_div_s64) ;  /* 0x0000003c00487944 */ /* 0x000fea0003c00000 */
[----:B------:R-:W-:-:S07]  /*02c0*/  MOV R10, R0 ;  /* 0x00000000000a7202 */ /* 0x000fce0000000f00 */
.L_x_4134:
        /* <DEDUP_REMOVED lines=30> */
.L_x_4136:
[----:B------:R-:W-:Y:S01]  /*04b0*/  IMAD.MOV.U32 R24, RZ, RZ, R10 ;  /* 0x000000ffff187224 */ /* 0x000fe200078e000a */
[----:B------:R-:W-:Y:S02]  /*04c0*/  MOV R15, R11 ;  /* 0x0000000b000f7202 */ /* 0x000fe40000000f00 */
[----:B------:R-:W-:Y:S02]  /*04d0*/  MOV R14, 0x4f0 ;  /* 0x000004f0000e7802 */ /* 0x000fe40000000f00 */
[----:B------:R-:W-:Y:S05]  /*04e0*/  CALL.REL.NOINC `($__internal_19_$__cuda_sm20_div_s64) ;  /* 0x0000003800bc7944 */ /* 0x000fea0003c00000 */
[----:B------:R-:W-:Y:S02]  /*04f0*/  MOV R6, R0 ;  /* 0x0000000000067202 */ /* 0x000fe40000000f00 */
[----:B------:R-:W-:Y:S02]  /*0500*/  MOV R7, R11 ;  /* 0x0000000b00077202 */ /* 0x000fe40000000f00 */
.L_x_4137:
[----:B------:R-:W-:Y:S05]  /*0510*/  BSYNC.RECONVERGENT B0 ;  /* 0x0000000000007941 */ /* 0x000fea0003800200 */
.L_x_4135:
        /* <DEDUP_REMOVED lines=58> */
.L_x_4139:
[----:B------:R-:W-:Y:S01]  /*08c0*/  IMAD.MOV.U32 R24, RZ, RZ, R16 ;  /* 0x000000ffff187224 */ /* 0x000fe200078e0010 */
[----:B------:R-:W-:Y:S01]  /*08d0*/  MOV R16, R10 ;  /* 0x0000000a00107202 */ /* 0x000fe20000000f00 */
[----:B------:R-:W-:Y:S01]  /*08e0*/  IMAD.MOV.U32 R15, RZ, RZ, R13 ;  /* 0x000000ffff0f7224 */ /* 0x000fe200078e000d */
[----:B------:R-:W-:Y:S02]  /*08f0*/  MOV R13, R4 ;  /* 0x00000004000d7202 */ /* 0x000fe40000000f00 */
[----:B------:R-:W-:Y:S02]  /*0900*/  MOV R14, 0x920 ;  /* 0x00000920000e7802 */ /* 0x000fe40000000f00 */
[----:B------:R-:W-:Y:S05]  /*0910*/  CALL.REL.NOINC `($__internal_19_$__cuda_sm20_div_s64) ;  /* 0x0000003400b07944 */ /* 0x000fea0003c00000 */
[----:B------:R-:W-:Y:S02]  /*0920*/  MOV R14, R0 ;  /* 0x00000000000e7202 */ /* 0x000fe40000000f00 */
[----:B------:R-:W-:Y:S02]  /*0930*/  MOV R15, R11 ;  /* 0x0000000b000f7202 */ /* 0x000fe40000000f00 */
.L_x_4140:
[----:B------:R-:W-:Y:S05]  /*0940*/  BSYNC.RECONVERGENT B0 ;  /* 0x0000000000007941 */ /* 0x000fea0003800200 */
.L_x_4138:
        /* <DEDUP_REMOVED lines=124> */
.L_x_4142:
[----:B------:R-:W-:Y:S01]  /*1110*/  IMAD.MOV.U32 R24, RZ, RZ, R14 ;  /* 0x000000ffff187224 */ /* 0x000fe200078e000e */
[----:B------:R-:W-:Y:S01]  /*1120*/  MOV R16, R9 ;  /* 0x0000000900107202 */ /* 0x000fe20000000f00 */
[----:B------:R-:W-:Y:S01]  /*1130*/  IMAD.MOV.U32 R13, RZ, RZ, R3 ;  /* 0x000000ffff0d7224 */ /* 0x000fe200078e0003 */
[----:B------:R-:W-:Y:S02]  /*1140*/  MOV R14, 0x1160 ;  /* 0x00001160000e7802 */ /* 0x000fe40000000f00 */
[----:B------:R-:W-:Y:S05]  /*1150*/  CALL.REL.NOINC `($__internal_19_$__cuda_sm20_div_s64) ;  /* 0x0000002c00a07944 */ /* 0x000fea0003c00000 */
[----:B------:R-:W-:Y:S02]  /*1160*/  MOV R30, R0 ;  /* 0x00000000001e7202 */ /* 0x000fe40000000f00 */
[----:B------:R-:W-:Y:S02]  /*1170*/  MOV R31, R11 ;  /* 0x0000000b001f7202 */ /* 0x000fe40000000f00 */
.L_x_4143:
[----:B------:R-:W-:Y:S05]  /*1180*/  BSYNC.RECONVERGENT B0 ;  /* 0x0000000000007941 */ /* 0x000fea0003800200 */
.L_x_4141:
        /* <DEDUP_REMOVED lines=57> */
.L_x_4145:
[----:B------:R-:W-:Y:S01]  /*1520*/  IMAD.MOV.U32 R24, RZ, RZ, R6 ;  /* 0x000000ffff187224 */ /* 0x000fe200078e0006 */
[----:B------:R-:W-:Y:S01]  /*1530*/  MOV R15, R7 ;  /* 0x00000007000f7202 */ /* 0x000fe20000000f00 */
[----:B------:R-:W-:Y:S01]  /*1540*/  IMAD.MOV.U32 R16, RZ, RZ, R8 ;  /* 0x000000ffff107224 */ /* 0x000fe200078e0008 */
[----:B------:R-:W-:Y:S02]  /*1550*/  MOV R14, 0x1570 ;  /* 0x00001570000e7802 */ /* 0x000fe40000000f00 */
[----:B------:R-:W-:Y:S05]  /*1560*/  CALL.REL.NOINC `($__internal_19_$__cuda_sm20_div_s64) ;  /* 0x00000028009c7944 */ /* 0x000fea0003c00000 */
[----:B------:R-:W-:Y:S02]  /*1570*/  MOV R22, R0 ;  /* 0x0000000000167202 */ /* 0x000fe40000000f00 */
[----:B------:R-:W-:Y:S02]  /*1580*/  MOV R23, R11 ;  /* 0x0000000b00177202 */ /* 0x000fe40000000f00 */
.L_x_4146:
[----:B------:R-:W-:Y:S05]  /*1590*/  BSYNC.RECONVERGENT B0 ;  /* 0x0000000000007941 */ /* 0x000fea0003800200 */
.L_x_4144:
        /* <DEDUP_REMOVED lines=81> */
.L_x_4148:
[----:B------:R-:W-:Y:S05]  /*1ab0*/  BSYNC.RECONVERGENT B0 ;  /* 0x0000000000007941 */ /* 0x000fea0003800200 */
.L_x_4147:
        /* <DEDUP_REMOVED lines=118> */
.L_x_4152:
[----:B------:R-:W-:Y:S01]  /*2220*/  LEA.HI R24, R17, UR20, RZ, 0x1e ;  /* 0x0000001411187c11 */ /* 0x000fe2000f8ff0ff */
[----:B------:R-:W-:Y:S01]  /*2230*/  IMAD.MOV.U32 R15, RZ, RZ, RZ ;  /* 0x000000ffff0f7224 */ /* 0x000fe200078e00ff */
[----:B------:R-:W-:Y:S01]  /*2240*/  MOV R14, 0x2270 ;  /* 0x00002270000e7802 */ /* 0x000fe20000000f00 */
[----:B------:R-:W-:Y:S02]  /*2250*/  IMAD.MOV.U32 R16, RZ, RZ, R26 ;  /* 0x000000ffff107224 */ /* 0x000fe400078e001a */
[----:B------:R-:W-:Y:S05]  /*2260*/  CALL.REL.NOINC `($__internal_19_$__cuda_sm20_div_s64) ;  /* 0x0000001c005c7944 */ /* 0x000fea0003c00000 */
[----:B------:R-:W-:Y:S02]  /*2270*/  IADD3 R13, PT, PT, -R0, RZ, RZ ;  /* 0x000000ff000d7210 */ /* 0x000fe40007ffe1ff */
[----:B------:R-:W-:-:S03]  /*2280*/  MOV R27, R11 ;  /* 0x0000000b001b7202 */ /* 0x000fc60000000f00 */
[----:B------:R-:W-:Y:S01]  /*2290*/  IMAD R24, R26, R13, R24 ;  /* 0x0000000d1a187224 */ /* 0x000fe200078e0218 */
[----:B------:R-:W-:-:S07]  /*22a0*/  MOV R26, R0 ;  /* 0x00000000001a7202 */ /* 0x000fce0000000f00 */
.L_x_4153:
        /* <DEDUP_REMOVED lines=60> */
.L_x_4155:
[----:B------:R-:W-:Y:S01]  /*2670*/  IMAD.MOV.U32 R24, RZ, RZ, R26 ;  /* 0x000000ffff187224 */ /* 0x000fe200078e001a */
[----:B------:R-:W-:Y:S01]  /*2680*/  MOV R15, R27 ;  /* 0x0000001b000f7202 */ /* 0x000fe20000000f00 */
[----:B------:R-:W-:Y:S01]  /*2690*/  IMAD.MOV.U32 R16, RZ, RZ, R32 ;  /* 0x000000ffff107224 */ /* 0x000fe200078e0020 */
[----:B------:R-:W-:Y:S02]  /*26a0*/  MOV R14, 0x26c0 ;  /* 0x000026c0000e7802 */ /* 0x000fe40000000f00 */
[----:B------:R-:W-:Y:S05]  /*26b0*/  CALL.REL.NOINC `($__internal_19_$__cuda_sm20_div_s64) ;  /* 0x0000001800487944 */ /* 0x000fea0003c00000 */
[----:B------:R-:W-:-:S05]  /*26c0*/  IADD3 R27, PT, PT, -R0, RZ, RZ ;  /* 0x000000ff001b7210 */ /* 0x000fca0007ffe1ff */
[----:B------:R-:W-:Y:S02]  /*26d0*/  IMAD R27, R27, R32, R26 ;  /* 0x000000201b1b7224 */ /* 0x000fe400078e021a */
.L_x_4156:
[----:B------:R-:W-:Y:S05]  /*26e0*/  BSYNC.RECONVERGENT B0 ;  /* 0x0000000000007941 */ /* 0x000fea0003800200 */
.L_x_4154:
        /* <DEDUP_REMOVED lines=162> */
.L_x_4151:
[----:B------:R-:W0:Y:S01]  /*3110*/  LDC.64 R2, c[0x0][0x420] ;  /* 0x00010800ff027b82 */ /* 0x000e220000000a00 */
[----:B------:R-:W-:-:S05]  /*3120*/  IADD3 R11, PT, PT, R11, UR20, RZ ;  /* 0x000000140b0b7c10 */ /* 0x000fca000fffe0ff */
[----:B0-----:R-:W-:-:S05]  /*3130*/  IMAD.WIDE.U32 R2, R11, 0x4, R2 ;  /* 0x000000040b027825 */ /* 0x001fca00078e0002 */
[----:B------:R1:W-:Y:S02]  /*3140*/  STG.E desc[UR10][R2.64], R20 ;  /* 0x0000001402007986 */ /* 0x0003e4000c10190a */
.L_x_4150:
[----:B------:R-:W-:Y:S05]  /*3150*/  BSYNC.RECONVERGENT B1 ;  /* 0x0000000000017941 */ /* 0x000fea0003800200 */
.L_x_4149:
        /* <DEDUP_REMOVED lines=16> */
.L_x_4158:
[----:B------:R-:W-:Y:S05]  /*3260*/  BSYNC.RECONVERGENT B0 ;  /* 0x0000000000007941 */ /* 0x000fea0003800200 */
.L_x_4157:
        /* <DEDUP_REMOVED lines=43> */
.L_x_4169:
        /* <DEDUP_REMOVED lines=9> */
.L_x_4162:
[----:B------:R-:W-:Y:S05]  /*35b0*/  BSYNC.RECONVERGENT B0 ;  /* 0x0000000000007941 */ /* 0x000fea0003800200 */
.L_x_4161:
        /* <DEDUP_REMOVED lines=12> */
.L_x_4164:
[----:B------:R-:W-:Y:S05]  /*3680*/  BSYNC.RECONVERGENT B0 ;  /* 0x0000000000007941 */ /* 0x000fea0003800200 */
.L_x_4163:
        /* <DEDUP_REMOVED lines=12> */
.L_x_4166:
[----:B------:R-:W-:Y:S05]  /*3750*/  BSYNC.RECONVERGENT B0 ;  /* 0x0000000000007941 */ /* 0x000fea0003800200 */
.L_x_4165:
        /* <DEDUP_REMOVED lines=12> */
.L_x_4168:
[----:B------:R-:W-:Y:S05]  /*3820*/  BSYNC.RECONVERGENT B0 ;  /* 0x0000000000007941 */ /* 0x000fea0003800200 */
.L_x_4167:
        /* <DEDUP_REMOVED lines=11> */
.L_x_4160:
        /* <DEDUP_REMOVED lines=11> */
.L_x_4172:
        /* <DEDUP_REMOVED lines=8> */
.L_x_4171:
[----:B------:R-:W-:Y:S05]  /*3a10*/  BSYNC.RECONVERGENT B0 ;  /* 0x0000000000007941 */ /* 0x000fea0003800200 */
.L_x_4170:
        /* <DEDUP_REMOVED lines=9> */
.L_x_4159:
        /* <DEDUP_REMOVED lines=83> */
        .weak           $__internal_19_$__cuda_sm20_div_s64
        .type           $__internal_19_$__cuda_sm20_div_s64,@function
        .size           $__internal_19_$__cuda_sm20_div_s64,(.L_x_7187 - $__internal_19_$__cuda_sm20_div_s64)
$__internal_19_$__cuda_sm20_div_s64:
        /* <DEDUP_REMOVED lines=82> */
[----:B------:R-:W-:Y:S06]  /*4500*/  RET.REL.NODEC R14 `(_ZN5flash32flash_fwd_splitkv_combine_kernelI23Flash_fwd_kernel_traitsILi128ELi64ELi64ELi4ELb0ELb0EN7cutlass6half_tE19Flash_kernel_traitsILi128ELi64ELi64ELi4ES3_EELi4ELi2ELb0EEEvNS_16Flash_fwd_paramsE) ;  /* 0xffffffb80ebc7950 */ /* 0x000fec0003c3ffff */
.L_x_4173:
        /* <DEDUP_REMOVED lines=15> */
.L_x_7187:


//--------------------- .text._ZN5flash32flash_fwd_splitkv_combine_kernelI23Flash_fwd_kernel_traitsILi128ELi64ELi64ELi4ELb0ELb0EN7cutlass6half_tE19Flash_kernel_traitsILi128ELi64ELi64ELi4ES3_EELi4ELi1ELb0EEEvNS_16Flash_fwd_paramsE --------------------------
	.section	.text._ZN5flash32flash_fwd_splitkv_combine_kernelI23Flash_fwd_kernel_traitsILi128ELi64ELi64ELi4ELb0ELb0EN7cutlass6half_tE19Flash_kernel_traitsILi128ELi64ELi64ELi4ES3_EELi4ELi1ELb0EEEvNS_16Flash_fwd_paramsE,"ax",@progbits
	.align	128
        .global         _ZN5flash32flash_fwd_splitkv_combine_kernelI23Flash_fwd_kernel_traitsILi128ELi64ELi64ELi4ELb0ELb0EN7cutlass6half_tE19Flash_kernel_traitsILi128ELi64ELi64ELi4ES3_EELi4ELi1ELb0EEEvNS_16Flash_fwd_paramsE
        .type           _ZN5flash32flash_fwd_splitkv_combine_kernelI23Flash_fwd_kernel_traitsILi128ELi64ELi64ELi4ELb0ELb0EN7cutlass6half_tE19Flash_kernel_traitsILi128ELi64ELi64ELi4ES3_EELi4ELi1ELb0EEEvNS_16Flash_fwd_paramsE,@function
        .size           _ZN5flash32flash_fwd_splitkv_combine_kernelI23Flash_fwd_kernel_traitsILi128ELi64ELi64ELi4ELb0ELb0EN7cutlass6half_tE19Flash_kernel_traitsILi128ELi64ELi64ELi4ES3_EELi4ELi1ELb0EEEvNS_16Flash_fwd_paramsE,(.L_x_7188 - _ZN5flash32flash_fwd_splitkv_combine_kernelI23Flash_fwd_kernel_traitsILi128ELi64ELi64ELi4ELb0ELb0EN7cutlass6half_tE19Flash_kernel_traitsILi128ELi64ELi64ELi4ES3_EELi4ELi1ELb0EEEvNS_16Flash_fwd_paramsE)
        .other          _ZN5flash32flash_fwd_splitkv_combine_kernelI23Flash_fwd_kernel_traitsILi128ELi64ELi64ELi4ELb0ELb0EN7cutlass6half_tE19Flash_kernel_traitsILi128ELi64ELi64ELi4ES3_EELi4ELi1ELb0EEEvNS_16Flash_fwd_paramsE,@"STO_CUDA_ENTRY STV_DEFAULT"
_ZN5flash32flash_fwd_splitkv_combine_kernelI23Flash_fwd_kernel_traitsILi128ELi64ELi64ELi4ELb0ELb0EN7cutlass6half_tE19Flash_kernel_traitsILi128ELi64ELi64ELi4ES3_EELi4ELi1ELb0EEEvNS_16Flash_fwd_paramsE:
.text._ZN5flash32flash_fwd_splitkv_combine_kernelI23Flash_fwd_kernel_traitsILi128ELi64ELi64ELi4ELb0ELb0EN7cutlass6half_tE19Flash_kernel_traitsILi128ELi64ELi64ELi4ES3_EELi4ELi1ELb0EEEvNS_16Flash_fwd_paramsE:
        /* <DEDUP_REMOVED lines=38> */
.L_x_4174:
[----:B------:R-:W-:Y:S01]  /*0260*/  IMAD.U32 R22, RZ, RZ, UR15 ;  /* 0x0000000fff167e24 */ /* 0x000fe2000f8e00ff */
[----:B------:R-:W-:Y:S01]  /*0270*/  MOV R18, UR13 ;  /* 0x0000000d00127c02 */ /* 0x000fe20008000f00 */
[----:B------:R-:W-:Y:S01]  /*0280*/  IMAD.U32 R17, RZ, RZ, UR17 ;  /* 0x00000011ff117e24 */ /* 0x000fe2000f8e00ff */
[----:B------:R-:W-:Y:S02]  /*0290*/  MOV R16, UR10 ;  /* 0x0000000a00107c02 */ /* 0x000fe40008000f00 */
[----:B------:R-:W-:Y:S02]  /*02a0*/  MOV R14, 0x2c0 ;  /* 0x000002c0000e7802 */ /* 0x000fe40000000f00 */
[----:B------:R-:W-:Y:S05]  /*02b0*/  CALL.REL.NOINC `($__internal_20_$__cuda_sm20_div_s64) ;  /* 0x0000003c00307944 */ /* 0x000fea0003c00000 */
.L_x_4175:
        /* <DEDUP_REMOVED lines=30> */
.L_x_4177:
[----:B------:R-:W-:Y:S01]  /*04a0*/  IMAD.MOV.U32 R22, RZ, RZ, R10 ;  /* 0x000000ffff167224 */ /* 0x000fe200078e000a */
[----:B------:R-:W-:Y:S02]  /*04b0*/  MOV R17, R11 ;  /* 0x0000000b00117202 */ /* 0x000fe40000000f00 */
[----:B------:R-:W-:Y:S02]  /*04c0*/  MOV R14, 0x4e0 ;  /* 0x000004e0000e7802 */ /* 0x000fe40000000f00 */
[----:B------:R-:W-:Y:S05]  /*04d0*/  CALL.REL.NOINC `($__internal_20_$__cuda_sm20_div_s64) ;  /* 0x0000003800a87944 */ /* 0x000fea0003c00000 */
[----:B------:R-:W-:Y:S02]  /*04e0*/  MOV R4, R10 ;  /* 0x0000000a00047202 */ /* 0x000fe40000000f00 */
[----:B------:R-:W-:Y:S02]  /*04f0*/  MOV R5, R11 ;  /* 0x0000000b00057202 */ /* 0x000fe40000000f00 */
.L_x_4178:
[----:B------:R-:W-:Y:S05]  /*0500*/  BSYNC.RECONVERGENT B0 ;  /* 0x0000000000007941 */ /* 0x000fea0003800200 */
.L_x_4176:
        /* <DEDUP_REMOVED lines=58> */
.L_x_4180:
[----:B------:R-:W-:Y:S01]  /*08b0*/  IMAD.MOV.U32 R22, RZ, RZ, R18 ;  /* 0x000000ffff167224 */ /* 0x000fe200078e0012 */
[----:B------:R-:W-:Y:S01]  /*08c0*/  MOV R18, R8 ;  /* 0x0000000800127202 */ /* 0x000fe20000000f00 */
[----:B------:R-:W-:Y:S01]  /*08d0*/  IMAD.MOV.U32 R17, RZ, RZ, R16 ;  /* 0x000000ffff117224 */ /* 0x000fe200078e0010 */
[----:B------:R-:W-:Y:S02]  /*08e0*/  MOV R16, R0 ;  /* 0x0000000000107202 */ /* 0x000fe40000000f00 */
[----:B------:R-:W-:Y:S02]  /*08f0*/  MOV R14, 0x910 ;  /* 0x00000910000e7802 */ /* 0x000fe40000000f00 */
[----:B------:R-:W-:Y:S05]  /*0900*/  CALL.REL.NOINC `($__internal_20_$__cuda_sm20_div_s64) ;  /* 0x00000034009c7944 */ /* 0x000fea0003c00000 */
.L_x_4181:
[----:B------:R-:W-:Y:S05]  /*0910*/  BSYNC.RECONVERGENT B0 ;  /* 0x0000000000007941 */ /* 0x000fea0003800200 */
.L_x_4179:
        /* <DEDUP_REMOVED lines=124> */
.L_x_4183:
[----:B------:R-:W-:Y:S01]  /*10e0*/  IMAD.MOV.U32 R22, RZ, RZ, R10 ;  /* 0x000000ffff167224 */ /* 0x000fe200078e000a */
[----:B------:R-:W-:Y:S01]  /*10f0*/  MOV R18, R7 ;  /* 0x0000000700127202 */ /* 0x000fe20000000f00 */
[----:B------:R-:W-:Y:S01]  /*1100*/  IMAD.MOV.U32 R17, RZ, RZ, R11 ;  /* 0x000000ffff117224 */ /* 0x000fe200078e000b */
[----:B------:R-:W-:Y:S02]  /*1110*/  MOV R16, R25 ;  /* 0x0000001900107202 */ /* 0x000fe40000000f00 */
[----:B------:R-:W-:Y:S02]  /*1120*/  MOV R14, 0x1140 ;  /* 0x00001140000e7802 */ /* 0x000fe40000000f00 */
[----:B------:R-:W-:Y:S05]  /*1130*/  CALL.REL.NOINC `($__internal_20_$__cuda_sm20_div_s64) ;  /* 0x0000002c00907944 */ /* 0x000fea0003c00000 */
[----:B------:R-:W-:Y:S02]  /*1140*/  MOV R32, R10 ;  /* 0x0000000a00207202 */ /* 0x000fe40000000f00 */
[----:B------:R-:W-:Y:S02]  /*1150*/  MOV R33, R11 ;  /* 0x0000000b00217202 */ /* 0x000fe40000000f00 */
.L_x_4184:
[----:B------:R-:W-:Y:S05]  /*1160*/  BSYNC.RECONVERGENT B0 ;  /* 0x0000000000007941 */ /* 0x000fea0003800200 */
.L_x_4182:
        /* <DEDUP_REMOVED lines=57> */
.L_x_4186:
[----:B------:R-:W-:Y:S01]  /*1500*/  IMAD.MOV.U32 R22, RZ, RZ, R4 ;  /* 0x000000ffff167224 */ /* 0x000fe200078e0004 */
[----:B------:R-:W-:Y:S01]  /*1510*/  MOV R17, R5 ;  /* 0x0000000500117202 */ /* 0x000fe20000000f00 */
[----:B------:R-:W-:Y:S01]  /*1520*/  IMAD.MOV.U32 R18, RZ, RZ, R6 ;  /* 0x000000ffff127224 */ /* 0x000fe200078e0006 */
[----:B------:R-:W-:Y:S02]  /*1530*/  MOV R14, 0x1550 ;  /* 0x00001550000e7802 */ /* 0x000fe40000000f00 */
[----:B------:R-:W-:Y:S05]  /*1540*/  CALL.REL.NOINC `($__internal_20_$__cuda_sm20_div_s64) ;  /* 0x00000028008c7944 */ /* 0x000fea0003c00000 */
[----:B------:R-:W-:Y:S02]  /*1550*/  MOV R26, R10 ;  /* 0x0000000a001a7202 */ /* 0x000fe40000000f00 */
[----:B------:R-:W-:Y:S02]  /*1560*/  MOV R27, R11 ;  /* 0x0000000b001b7202 */ /* 0x000fe40000000f00 */
.L_x_4187:
[----:B------:R-:W-:Y:S05]  /*1570*/  BSYNC.RECONVERGENT B0 ;  /* 0x0000000000007941 */ /* 0x000fea0003800200 */
.L_x_4185:
        /* <DEDUP_REMOVED lines=73> */
.L_x_4189:
[----:B0-----:R-:W-:Y:S05]  /*1a10*/  BSYNC.RECONVERGENT B0 ;  /* 0x0000000000007941 */ /* 0x001fea0003800200 */
.L_x_4188:
        /* <DEDUP_REMOVED lines=126> */
.L_x_4193:
[----:B------:R-:W-:Y:S01]  /*2200*/  LEA.HI R2, R19, UR14, RZ, 0x1f ;  /* 0x0000000e13027c11 */ /* 0x000fe2000f8ff8ff */
[----:B------:R-:W-:Y:S01]  /*2210*/  IMAD.MOV.U32 R17, RZ, RZ, RZ ;  /* 0x000000ffff117224 */ /* 0x000fe200078e00ff */
[----:B------:R-:W-:Y:S02]  /*2220*/  MOV R18, R30 ;  /* 0x0000001e00127202 */ /* 0x000fe40000000f00 */
[----:B------:R-:W-:Y:S01]  /*2230*/  MOV R14, 0x2260 ;  /* 0x00002260000e7802 */ /* 0x000fe20000000f00 */
[----:B------:R-:W-:Y:S02]  /*2240*/  IMAD.MOV.U32 R22, RZ, RZ, R2 ;  /* 0x000000ffff167224 */ /* 0x000fe400078e0002 */
[----:B------:R-:W-:Y:S05]  /*2250*/  CALL.REL.NOINC `($__internal_20_$__cuda_sm20_div_s64) ;  /* 0x0000001c00487944 */ /* 0x000fea0003c00000 */
[----:B------:R-:W-:Y:S02]  /*2260*/  IADD3 R9, PT, PT, -R10, RZ, RZ ;  /* 0x000000ff0a097210 */ /* 0x000fe40007ffe1ff */
[----:B------:R-:W-:-:S03]  /*2270*/  MOV R31, R11 ;  /* 0x0000000b001f7202 */ /* 0x000fc60000000f00 */
[----:B------:R-:W-:Y:S01]  /*2280*/  IMAD R9, R30, R9, R2 ;  /* 0x000000091e097224 */ /* 0x000fe200078e0202 */
[----:B------:R-:W-:-:S07]  /*2290*/  MOV R30, R10 ;  /* 0x0000000a001e7202 */ /* 0x000fce0000000f00 */
.L_x_4194:
        /* <DEDUP_REMOVED lines=59> */
.L_x_4196:
[----:B------:R-:W-:Y:S01]  /*2650*/  IMAD.MOV.U32 R22, RZ, RZ, R30 ;  /* 0x000000ffff167224 */ /* 0x000fe200078e001e */
[----:B------:R-:W-:Y:S01]  /*2660*/  MOV R17, R31 ;  /* 0x0000001f00117202 */ /* 0x000fe20000000f00 */
[----:B------:R-:W-:Y:S01]  /*2670*/  IMAD.MOV.U32 R18, RZ, RZ, R34 ;  /* 0x000000ffff127224 */ /* 0x000fe200078e0022 */
[----:B------:R-:W-:Y:S02]  /*2680*/  MOV R14, 0x26a0 ;  /* 0x000026a0000e7802 */ /* 0x000fe40000000f00 */
[----:B------:R-:W-:Y:S05]  /*2690*/  CALL.REL.NOINC `($__internal_20_$__cuda_sm20_div_s64) ;  /* 0x0000001800387944 */ /* 0x000fea0003c00000 */
[----:B------:R-:W-:-:S05]  /*26a0*/  IADD3 R31, PT, PT, -R10, RZ, RZ ;  /* 0x000000ff0a1f7210 */ /* 0x000fca0007ffe1ff */
[----:B------:R-:W-:Y:S02]  /*26b0*/  IMAD R31, R31, R34, R30 ;  /* 0x000000221f1f7224 */ /* 0x000fe400078e021e */
.L_x_4197:
[----:B------:R-:W-:Y:S05]  /*26c0*/  BSYNC.RECONVERGENT B0 ;  /* 0x0000000000007941 */ /* 0x000fea0003800200 */
.L_x_4195:
        /* <DEDUP_REMOVED lines=157> */
.L_x_4192:
[----:B------:R-:W0:Y:S01]  /*30a0*/  LDC.64 R4, c[0x0][0x420] ;  /* 0x00010800ff047b82 */ /* 0x000e220000000a00 */
[----:B------:R-:W-:-:S05]  /*30b0*/  IADD3 R2, PT, PT, R2, UR14, RZ ;  /* 0x0000000e02027c10 */ /* 0x000fca000fffe0ff */
[----:B0-----:R-:W-:-:S05]  /*30c0*/  IMAD.WIDE.U32 R2, R2, 0x4, R4 ;  /* 0x0000000402027825 */ /* 0x001fca00078e0004 */
[----:B------:R1:W-:Y:S02]  /*30d0*/  STG.E desc[UR8][R2.64], R21 ;  /* 0x0000001502007986 */ /* 0x0003e4000c101908 */
.L_x_4191:
[----:B------:R-:W-:Y:S05]  /*30e0*/  BSYNC.RECONVERGENT B1 ;  /* 0x0000000000017941 */ /* 0x000fea0003800200 */
.L_x_4190:
        /* <DEDUP_REMOVED lines=17> */
.L_x_4199:
[----:B------:R-:W-:Y:S05]  /*3200*/  BSYNC.RECONVERGENT B0 ;  /* 0x0000000000007941 */ /* 0x000fea0003800200 */
.L_x_4198:
        /* <DEDUP_REMOVED lines=43> */
.L_x_4210:
        /* <DEDUP_REMOVED lines=9> */
.L_x_4203:
[----:B------:R-:W-:Y:S05]  /*3550*/  BSYNC.RECONVERGENT B0 ;  /* 0x0000000000007941 */ /* 0x000fea0003800200 */
.L_x_4202:
        /* <DEDUP_REMOVED lines=12> */
.L_x_4205:
[----:B------:R-:W-:Y:S05]  /*3620*/  BSYNC.RECONVERGENT B0 ;  /* 0x0000000000007941 */ /* 0x000fea0003800200 */
.L_x_4204:
        /* <DEDUP_REMOVED lines=12> */
.L_x_4207:
[----:B------:R-:W-:Y:S05]  /*36f0*/  BSYNC.RECONVERGENT B0 ;  /* 0x0000000000007941 */ /* 0x000fea0003800200 */
.L_x_4206:
        /* <DEDUP_REMOVED lines=12> */
.L_x_4209:
[----:B------:R-:W-:Y:S05]  /*37c0*/  BSYNC.RECONVERGENT B0 ;  /* 0x0000000000007941 */ /* 0x000fea0003800200 */
.L_x_4208:
        /* <DEDUP_REMOVED lines=11> */
.L_x_4201:
        /* <DEDUP_REMOVED lines=11> */
.L_x_4213:
        /* <DEDUP_REMOVED lines=8> */
.L_x_4212:
[----:B------:R-:W-:Y:S05]  /*39b0*/  BSYNC.RECONVERGENT B0 ;  /* 0x0000000000007941 */ /* 0x000fea0003800200 */
.L_x_4211:
        /* <DEDUP_REMOVED lines=9> */
.L_x_4200:
        /* <DEDUP_REMOVED lines=83> */
        .weak           $__internal_20_$__cuda_sm20_div_s64
        .type           $__internal_20_$__cuda_sm20_div_s64,@function
        .size           $__internal_20_$__cuda_sm20_div_s64,(.L_x_7188 - $__internal_20_$__cuda_sm20_div_s64)
$__internal_20_$__cuda_sm20_div_s64:
        /* <DEDUP_REMOVED lines=83> */
[----:B------:R-:W-:Y:S06]  /*44b0*/  RET.REL.NODEC R12 `(_ZN5flash32flash_fwd_splitkv_combine_kernelI23Flash_fwd_kernel_traitsILi128ELi64ELi64ELi4ELb0ELb0EN7cutlass6half_tE19Flash_kernel_traitsILi128ELi64ELi64ELi4ES3_EELi4ELi1ELb0EEEvNS_16Flash_fwd_paramsE) ;  /* 0xffffffb80cd07950 */ /* 0x000fec0003c3ffff */
.L_x_4214:
        /* <DEDUP_REMOVED lines=12> */
.L_x_7188:


//--------------------- .text._ZN5flash32flash_fwd_splitkv_combine_kernelI23Flash_fwd_kernel_traitsILi128ELi64ELi64ELi4ELb0ELb0EN7cutlass6half_tE19Flash_kernel_traitsILi128ELi64ELi64ELi4ES3_EELi4ELi7ELb1EEEvNS_16Flash_fwd_paramsE --------------------------
	.section	.text._ZN5flash32flash_fwd_splitkv_combine_kernelI23Flash_fwd_kernel_traitsILi128ELi64ELi64ELi4ELb0ELb0EN7cutlass6half_tE19Flash_kernel_traitsILi128ELi64ELi64ELi4ES3_EELi4ELi7ELb1EEEvNS_16Flash_fwd_paramsE,"ax",@progbits
	.align	128
        .global         _ZN5flash32flash_fwd_splitkv_combine_kernelI23Flash_fwd_kernel_traitsILi128ELi64ELi64ELi4ELb0ELb0EN7cutlass6half_tE19Flash_kernel_traitsILi128ELi64ELi64ELi4ES3_EELi4ELi7ELb1EEEvNS_16Flash_fwd_paramsE
        .type           _ZN5flash32flash_fwd_splitkv_combine_kernelI23Flash_fwd_kernel_traitsILi128ELi64ELi64ELi4ELb0ELb0EN7cutlass6half_tE19Flash_kernel_traitsILi128ELi64ELi64ELi4ES3_EELi4ELi7ELb1EEEvNS_16Flash_fwd_paramsE,@function
        .size           _ZN5flash32flash_fwd_splitkv_combine_kernelI23Flash_fwd_kernel_traitsILi128ELi64ELi64ELi4ELb0ELb0EN7cutlass6half_tE19Flash_kernel_traitsILi128ELi64ELi64ELi4ES3_EELi4ELi7ELb1EEEvNS_16Flash_fwd_paramsE,(.L_x_7189 - _ZN5flash32flash_fwd_splitkv_combine_kernelI23Flash_fwd_kernel_traitsILi128ELi64ELi64ELi4ELb0ELb0EN7cutlass6half_tE19Flash_kernel_traitsILi128ELi64ELi64ELi4ES3_EELi4ELi7ELb1EEEvNS_16Flash_fwd_paramsE)
        .other          _ZN5flash32flash_fwd_splitkv_combine_kernelI23Flash_fwd_kernel_traitsILi128ELi64ELi64ELi4ELb0ELb0EN7cutlass6half_tE19Flash_kernel_traitsILi128ELi64ELi64ELi4ES3_EELi4ELi7ELb1EEEvNS_16Flash_fwd_paramsE,@"STO_CUDA_ENTRY STV_DEFAULT"
_ZN5flash32flash_fwd_splitkv_combine_kernelI23Flash_fwd_kernel_traitsILi128ELi64ELi64ELi4ELb0ELb0EN7cutlass6half_tE19Flash_kernel_traitsILi128ELi64ELi64ELi4ES3_EELi4ELi7ELb1EEEvNS_16Flash_fwd_paramsE:
.text._ZN5flash32flash_fwd_splitkv_combine_kernelI23Flash_fwd_kernel_traitsILi128ELi64ELi64ELi4ELb0ELb0EN7cutlass6half_tE19Flash_kernel_traitsILi128ELi64ELi64ELi4ES3_EELi4ELi7ELb1EEEvNS_16Flash_fwd_paramsE:
        /* <DEDUP_REMOVED lines=38> */
.L_x_4215:
[----:B------:R-:W-:Y:S01]  /*0260*/  IMAD.U32 R22, RZ, RZ, UR20 ;  /* 0x00000014ff167e24 */ /* 0x000fe2000f8e00ff */
[----:B------:R-:W-:Y:S01]  /*0270*/  MOV R20, UR18 ;  /* 0x0000001200147c02 */ /* 0x000fe20008000f00 */
[----:B------:R-:W-:Y:S01]  /*0280*/  IMAD.U32 R15, RZ, RZ, UR14 ;  /* 0x0000000eff0f7e24 */ /* 0x000fe2000f8e00ff */
[----:B------:R-:W-:Y:S02]  /*0290*/  MOV R13, UR5 ;  /* 0x00000005000d7c02 */ /* 0x000fe40008000f00 */
[----:B------:R-:W-:Y:S02]  /*02a0*/  MOV R18, 0x2c0 ;  /* 0x000002c000127802 */ /* 0x000fe40000000f00 */
[----:B------:R-:W-:Y:S05]  /*02b0*/  CALL.REL.NOINC `($__internal_21_$__cuda_sm20_div_s64) ;  /* 0x0000004c00807944 */ /* 0x000fea0003c00000 */
[----:B------:R-:W-:-:S07]  /*02c0*/  MOV R14, R0 ;  /* 0x00000000000e7202 */ /* 0x000fce0000000f00 */
.L_x_4216:
        /* <DEDUP_REMOVED lines=30> */
.L_x_4218:
[----:B------:R-:W-:Y:S02]  /*04b0*/  MOV R22, R14 ;  /* 0x0000000e00167202 */ /* 0x000fe40000000f00 */
[----:B------:R-:W-:Y:S02]  /*04c0*/  MOV R18, 0x4e0 ;  /* 0x000004e000127802 */ /* 0x000fe40000000f00 */
[----:B------:R-:W-:Y:S05]  /*04d0*/  CALL.REL.NOINC `($__internal_21_$__cuda_sm20_div_s64) ;  /* 0x0000004800f87944 */ /* 0x000fea0003c00000 */
[----:B------:R-:W-:Y:S02]  /*04e0*/  MOV R6, R0 ;  /* 0x0000000000067202 */ /* 0x000fe40000000f00 */
[----:B------:R-:W-:Y:S02]  /*04f0*/  MOV R7, R15 ;  /* 0x0000000f00077202 */ /* 0x000fe40000000f00 */
.L_x_4219:
[----:B------:R-:W-:Y:S05]  /*0500*/  BSYNC.RECONVERGENT B0 ;  /* 0x0000000000007941 */ /* 0x000fea0003800200 */
.L_x_4217:
        /* <DEDUP_REMOVED lines=58> */
.L_x_4221:
[----:B------:R-:W-:Y:S01]  /*08b0*/  IMAD.MOV.U32 R22, RZ, RZ, R20 ;  /* 0x000000ffff167224 */ /* 0x000fe200078e0014 */
[----:B------:R-:W-:Y:S01]  /*08c0*/  MOV R20, R14 ;  /* 0x0000000e00147202 */ /* 0x000fe20000000f00 */
[----:B------:R-:W-:Y:S01]  /*08d0*/  IMAD.MOV.U32 R15, RZ, RZ, R13 ;  /* 0x000000ffff0f7224 */ /* 0x000fe200078e000d */
[----:B------:R-:W-:Y:S02]  /*08e0*/  MOV R13, R32 ;  /* 0x00000020000d7202 */ /* 0x000fe40000000f00 */
[----:B------:R-:W-:Y:S02]  /*08f0*/  MOV R18, 0x910 ;  /* 0x0000091000127802 */ /* 0x000fe40000000f00 */
[----:B------:R-:W-:Y:S05]  /*0900*/  CALL.REL.NOINC `($__internal_21_$__cuda_sm20_div_s64) ;  /* 0x0000004400ec7944 */ /* 0x000fea0003c00000 */
[----:B------:R-:W-:Y:S02]  /*0910*/  MOV R22, R0 ;  /* 0x0000000000167202 */ /* 0x000fe40000000f00 */
[----:B------:R-:W-:Y:S02]  /*0920*/  MOV R23, R15 ;  /* 0x0000000f00177202 */ /* 0x000fe40000000f00 */
.L_x_4222:
[----:B------:R-:W-:Y:S05]  /*0930*/  BSYNC.RECONVERGENT B0 ;  /* 0x0000000000007941 */ /* 0x000fea0003800200 */
.L_x_4220:
        /* <DEDUP_REMOVED lines=125> */
.L_x_4224:
[----:B------:R-:W-:Y:S01]  /*1110*/  IMAD.MOV.U32 R15, RZ, RZ, R23 ;  /* 0x000000ffff0f7224 */ /* 0x000fe200078e0017 */
[----:B------:R-:W-:Y:S01]  /*1120*/  MOV R20, R11 ;  /* 0x0000000b00147202 */ /* 0x000fe20000000f00 */
[----:B------:R-:W-:Y:S01]  /*1130*/  IMAD.MOV.U32 R13, RZ, RZ, R3 ;  /* 0x000000ffff0d7224 */ /* 0x000fe200078e0003 */
[----:B------:R-:W-:Y:S02]  /*1140*/  MOV R18, 0x1160 ;  /* 0x0000116000127802 */ /* 0x000fe40000000f00 */
[----:B------:R-:W-:Y:S05]  /*1150*/  CALL.REL.NOINC `($__internal_21_$__cuda_sm20_div_s64) ;  /* 0x0000003c00d87944 */ /* 0x000fea0003c00000 */
[----:B------:R-:W-:Y:S02]  /*1160*/  MOV R36, R0 ;  /* 0x0000000000247202 */ /* 0x000fe40000000f00 */
[----:B------:R-:W-:Y:S02]  /*1170*/  MOV R37, R15 ;  /* 0x0000000f00257202 */ /* 0x000fe40000000f00 */
.L_x_4225:
[----:B------:R-:W-:Y:S05]  /*1180*/  BSYNC.RECONVERGENT B0 ;  /* 0x0000000000007941 */ /* 0x000fea0003800200 */
.L_x_4223:
        /* <DEDUP_REMOVED lines=57> */
.L_x_4227:
[----:B------:R-:W-:Y:S01]  /*1520*/  IMAD.MOV.U32 R22, RZ, RZ, R6 ;  /* 0x000000ffff167224 */ /* 0x000fe200078e0006 */
[----:B------:R-:W-:Y:S01]  /*1530*/  MOV R15, R7 ;  /* 0x00000007000f7202 */ /* 0x000fe20000000f00 */
[----:B------:R-:W-:Y:S01]  /*1540*/  IMAD.MOV.U32 R20, RZ, RZ, R10 ;  /* 0x000000ffff147224 */ /* 0x000fe200078e000a */
[----:B------:R-:W-:Y:S02]  /*1550*/  MOV R18, 0x1570 ;  /* 0x0000157000127802 */ /* 0x000fe40000000f00 */
[----:B------:R-:W-:Y:S05]  /*1560*/  CALL.REL.NOINC `($__internal_21_$__cuda_sm20_div_s64) ;  /* 0x0000003800d47944 */ /* 0x000fea0003c00000 */
[----:B------:R-:W-:Y:S02]  /*1570*/  MOV R18, R0 ;  /* 0x0000000000127202 */ /* 0x000fe40000000f00 */
[----:B------:R-:W-:Y:S02]  /*1580*/  MOV R19, R15 ;  /* 0x0000000f00137202 */ /* 0x000fe40000000f00 */
.L_x_4228:
[----:B------:R-:W-:Y:S05]  /*1590*/  BSYNC.RECONVERGENT B0 ;  /* 0x0000000000007941 */ /* 0x000fea0003800200 */
.L_x_4226:
        /* <DEDUP_REMOVED lines=281> */
.L_x_4232:
[----:B------:R-:W-:Y:S01]  /*2730*/  IMAD.MOV.U32 R15, RZ, RZ, RZ ;  /* 0x000000ffff0f7224 */ /* 0x000fe200078e00ff */
[----:B------:R-:W-:Y:S02]  /*2740*/  MOV R20, R34 ;  /* 0x0000002200147202 */ /* 0x000fe40000000f00 */
[----:B------:R-:W-:Y:S02]  /*2750*/  MOV R18, 0x2770 ;  /* 0x0000277000127802 */ /* 0x000fe40000000f00 */
[----:B------:R-:W-:Y:S05]  /*2760*/  CALL.REL.NOINC `($__internal_21_$__cuda_sm20_div_s64) ;  /* 0x0000002800547944 */ /* 0x000fea0003c00000 */
[----:B------:R-:W-:Y:S02]  /*2770*/  IADD3 R5, PT, PT, -R0, RZ, RZ ;  /* 0x000000ff00057210 */ /* 0x000fe40007ffe1ff */
[----:B------:R-:W-:-:S03]  /*2780*/  MOV R35, R15 ;  /* 0x0000000f00237202 */ /* 0x000fc60000000f00 */
[----:B------:R-:W-:Y:S01]  /*2790*/  IMAD R22, R34, R5, R22 ;  /* 0x0000000522167224 */ /* 0x000fe200078e0216 */
[----:B------:R-:W-:-:S07]  /*27a0*/  MOV R34, R0 ;  /* 0x0000000000227202 */ /* 0x000fce0000000f00 */
.L_x_4233:
        /* <DEDUP_REMOVED lines=59> */
.L_x_4235:
[----:B------:R-:W-:Y:S01]  /*2b60*/  IMAD.MOV.U32 R22, RZ, RZ, R34 ;  /* 0x000000ffff167224 */ /* 0x000fe200078e0022 */
[----:B------:R-:W-:Y:S01]  /*2b70*/  MOV R15, R35 ;  /* 0x00000023000f7202 */ /* 0x000fe20000000f00 */
[----:B------:R-:W-:Y:S01]  /*2b80*/  IMAD.MOV.U32 R20, RZ, RZ, R32 ;  /* 0x000000ffff147224 */ /* 0x000fe200078e0020 */
[----:B------:R-:W-:Y:S02]  /*2b90*/  MOV R18, 0x2bb0 ;  /* 0x00002bb000127802 */ /* 0x000fe40000000f00 */
[----:B------:R-:W-:Y:S05]  /*2ba0*/  CALL.REL.NOINC `($__internal_21_$__cuda_sm20_div_s64) ;  /* 0x0000002400447944 */ /* 0x000fea0003c00000 */
[----:B------:R-:W-:-:S05]  /*2bb0*/  IADD3 R33, PT, PT, -R0, RZ, RZ ;  /* 0x000000ff00217210 */ /* 0x000fca0007ffe1ff */
[----:B------:R-:W-:Y:S02]  /*2bc0*/  IMAD R33, R33, R32, R34 ;  /* 0x0000002021217224 */ /* 0x000fe400078e0222 */
.L_x_4236:
[----:B------:R-:W-:Y:S05]  /*2bd0*/  BSYNC.RECONVERGENT B0 ;  /* 0x0000000000007941 */ /* 0x000fea0003800200 */
.L_x_4234:
        /* <DEDUP_REMOVED lines=160> */
.L_x_4231:
[----:B------:R-:W0:Y:S01]  /*35e0*/  LDC.64 R2, c[0x0][0x420] ;  /* 0x00010800ff027b82 */ /* 0x000e220000000a00 */
[----:B------:R-:W-:-:S05]  /*35f0*/  IADD3 R0, PT, PT, R12, UR19, RZ ;  /* 0x000000130c007c10 */ /* 0x000fca000fffe0ff */
[----:B0-----:R-:W-:-:S05]  /*3600*/  IMAD.WIDE.U32 R2, R0, 0x4, R2 ;  /* 0x0000000400027825 */ /* 0x001fca00078e0002 */
[----:B------:R1:W-:Y:S02]  /*3610*/  STG.E desc[UR10][R2.64], R21 ;  /* 0x0000001502007986 */ /* 0x0003e4000c10190a */
.L_x_4230:
[----:B------:R-:W-:Y:S05]  /*3620*/  BSYNC.RECONVERGENT B1 ;  /* 0x0000000000017941 */ /* 0x000fea0003800200 */
.L_x_4229:
        /* <DEDUP_REMOVED lines=77> */
.L_x_4241:
        /* <DEDUP_REMOVED lines=133> */
.L_x_4240:
        /* <DEDUP_REMOVED lines=73> */
.L_x_4242:
[----:B------:R-:W-:-:S09]  /*47e0*/  UISETP.NE.OR UP1, UPT, UR5, URZ, UP1 ;  /* 0x000000ff0500728c */ /* 0x000fd20008f25670 */
[----:B------:R-:W-:Y:S05]  /*47f0*/  BRA.U !UP1, `(.L_x_4238) ;  /* 0x0000000109947547 */ /* 0x000fea000b800000 */
.L_x_4239:
[----:B------:R-:W-:-:S13]  /*4800*/  ISETP.GE.AND P0, PT, R12, UR9, PT ;  /* 0x000000090c007c0c */ /* 0x000fda000bf06270 */
.L_x_4243:
        /* <DEDUP_REMOVED lines=36> */
.L_x_4238:
        /* <DEDUP_REMOVED lines=10> */
.L_x_4244:
        /* <DEDUP_REMOVED lines=12> */
.L_x_4237:
        /* <DEDUP_REMOVED lines=81> */
        .weak           $__internal_21_$__cuda_sm20_div_s64
        .type           $__internal_21_$__cuda_sm20_div_s64,@function
        .size           $__internal_21_$__cuda_sm20_div_s64,(.L_x_7189 - $__internal_21_$__cuda_sm20_div_s64)
$__internal_21_$__cuda_sm20_div_s64:
        /* <DEDUP_REMOVED lines=82> */
[----:B------:R-:W-:Y:S06]  /*55e0*/  RET.REL.NODEC R18 `(_ZN5flash32flash_fwd_splitkv_combine_kernelI23Flash_fwd_kernel_traitsILi128ELi64ELi64ELi4ELb0ELb0EN7cutlass6half_tE19Flash_kernel_traitsILi128ELi64ELi64ELi4ES3_EELi4ELi7ELb1EEEvNS_16Flash_fwd_paramsE) ;  /* 0xffffffa812847950 */ /* 0x000fec0003c3ffff */
.L_x_4245:
        /* <DEDUP_REMOVED lines=9> */
.L_x_7189:


//--------------------- .text._ZN5flash32flash_fwd_splitkv_combine_kernelI23Flash_fwd_kernel_traitsILi128ELi64ELi64ELi4ELb0ELb0EN7cutlass6half_tE19Flash_kernel_traitsILi128ELi64ELi64ELi4ES3_EELi4ELi6ELb1EEEvNS_16Flash_fwd_paramsE --------------------------
	.section	.text._ZN5flash32flash_fwd_splitkv_combine_kernelI23Flash_fwd_kernel_traitsILi128ELi64ELi64ELi4ELb0ELb0EN7cutlass6half_tE19Flash_kernel_traitsILi128ELi64ELi64ELi4ES3_EELi4ELi6ELb1EEEvNS_16Flash_fwd_paramsE,"ax",@progbits
	.align	128
        .global         _ZN5flash32flash_fwd_splitkv_combine_kernelI23Flash_fwd_kernel_traitsILi128ELi64ELi64ELi4ELb0ELb0EN7cutlass6half_tE19Flash_kernel_traitsILi128ELi64ELi64ELi4ES3_EELi4ELi6ELb1EEEvNS_16Flash_fwd_paramsE
        .type           _ZN5flash32flash_fwd_splitkv_combine_kernelI23Flash_fwd_kernel_traitsILi128ELi64ELi64ELi4ELb0ELb0EN7cutlass6half_tE19Flash_kernel_traitsILi128ELi64ELi64ELi4ES3_EELi4ELi6ELb1EEEvNS_16Flash_fwd_paramsE,@function
        .size           _ZN5flash32flash_fwd_splitkv_combine_kernelI23Flash_fwd_kernel_traitsILi128ELi64ELi64ELi4ELb0ELb0EN7cutlass6half_tE19Flash_kernel_traitsILi128ELi64ELi64ELi4ES3_EELi4ELi6ELb1EEEvNS_16Flash_fwd_paramsE,(.L_x_7190 - _ZN5flash32flash_fwd_splitkv_combine_kernelI23Flash_fwd_kernel_traitsILi128ELi64ELi64ELi4ELb0ELb0EN7cutlass6half_tE19Flash_kernel_traitsILi128ELi64ELi64ELi4ES3_EELi4ELi6ELb1EEEvNS_16Flash_fwd_paramsE)
        .other          _ZN5flash32flash_fwd_splitkv_combine_kernelI23Flash_fwd_kernel_traitsILi128ELi64ELi64ELi4ELb0ELb0EN7cutlass6half_tE19Flash_kernel_traitsILi128ELi64ELi64ELi4ES3_EELi4ELi6ELb1EEEvNS_16Flash_fwd_paramsE,@"STO_CUDA_ENTRY STV_DEFAULT"
_ZN5flash32flash_fwd_splitkv_combine_kernelI23Flash_fwd_kernel_traitsILi128ELi64ELi64ELi4ELb0ELb0EN7cutlass6half_tE19Flash_kernel_traitsILi128ELi64ELi64ELi4ES3_EELi4ELi6ELb1EEEvNS_16Flash_fwd_paramsE:
.text._ZN5flash32flash_fwd_splitkv_combine_kernelI23Flash_fwd_kernel_traitsILi128ELi64ELi64ELi4ELb0ELb0EN7cutlass6half_tE19Flash_kernel_traitsILi128ELi64ELi64ELi4ES3_EELi4ELi6ELb1EEEvNS_16Flash_fwd_paramsE:
        /* <DEDUP_REMOVED lines=38> */
.L_x_4246:
[----:B------:R-:W-:Y:S01]  /*0260*/  IMAD.U32 R22, RZ, RZ, UR21 ;  /* 0x00000015ff167e24 */ /* 0x000fe2000f8e00ff */
[----:B------:R-:W-:Y:S01]  /*0270*/  MOV R20, UR19 ;  /* 0x0000001300147c02 */ /* 0x000fe20008000f00 */
[----:B------:R-:W-:Y:S01]  /*0280*/  IMAD.U32 R19, RZ, RZ, UR15 ;  /* 0x0000000fff137e24 */ /* 0x000fe2000f8e00ff */
[----:B------:R-:W-:Y:S02]  /*0290*/  MOV R18, UR14 ;  /* 0x0000000e00127c02 */ /* 0x000fe40008000f00 */
[----:B------:R-:W-:Y:S02]  /*02a0*/  MOV R16, 0x2c0 ;  /* 0x000002c000107802 */ /* 0x000fe40000000f00 */
[----:B------:R-:W-:Y:S05]  /*02b0*/  CALL.REL.NOINC `($__internal_22_$__cuda_sm20_div_s64) ;  /* 0x0000004800a07944 */ /* 0x000fea0003c00000 */
.L_x_4247:
        /* <DEDUP_REMOVED lines=30> */
.L_x_4249:
[----:B------:R-:W-:Y:S01]  /*04a0*/  IMAD.MOV.U32 R22, RZ, RZ, R10 ;  /* 0x000000ffff167224 */ /* 0x000fe200078e000a */
[----:B------:R-:W-:Y:S02]  /*04b0*/  MOV R19, R11 ;  /* 0x0000000b00137202 */ /* 0x000fe40000000f00 */
[----:B------:R-:W-:Y:S02]  /*04c0*/  MOV R16, 0x4e0 ;  /* 0x000004e000107802 */ /* 0x000fe40000000f00 */
[----:B------:R-:W-:Y:S05]  /*04d0*/  CALL.REL.NOINC `($__internal_22_$__cuda_sm20_div_s64) ;  /* 0x0000004800187944 */ /* 0x000fea0003c00000 */
[----:B------:R-:W-:Y:S02]  /*04e0*/  MOV R4, R10 ;  /* 0x0000000a00047202 */ /* 0x000fe40000000f00 */
[----:B------:R-:W-:Y:S02]  /*04f0*/  MOV R5, R11 ;  /* 0x0000000b00057202 */ /* 0x000fe40000000f00 */
.L_x_4250:
[----:B------:R-:W-:Y:S05]  /*0500*/  BSYNC.RECONVERGENT B0 ;  /* 0x0000000000007941 */ /* 0x000fea0003800200 */
.L_x_4248:
        /* <DEDUP_REMOVED lines=57> */
.L_x_4252:
[----:B------:R-:W-:Y:S01]  /*08a0*/  IMAD.MOV.U32 R22, RZ, RZ, R20 ;  /* 0x000000ffff167224 */ /* 0x000fe200078e0014 */
[----:B------:R-:W-:Y:S01]  /*08b0*/  MOV R20, R9 ;  /* 0x0000000900147202 */ /* 0x000fe20000000f00 */
[----:B------:R-:W-:Y:S01]  /*08c0*/  IMAD.MOV.U32 R19, RZ, RZ, R18 ;  /* 0x000000ffff137224 */ /* 0x000fe200078e0012 */
[----:B------:R-:W-:Y:S02]  /*08d0*/  MOV R18, R29 ;  /* 0x0000001d00127202 */ /* 0x000fe40000000f00 */
[----:B------:R-:W-:Y:S02]  /*08e0*/  MOV R16, 0x900 ;  /* 0x0000090000107802 */ /* 0x000fe40000000f00 */
[----:B------:R-:W-:Y:S05]  /*08f0*/  CALL.REL.NOINC `($__internal_22_$__cuda_sm20_div_s64) ;  /* 0x0000004400107944 */ /* 0x000fea0003c00000 */
.L_x_4253:
[----:B------:R-:W-:Y:S05]  /*0900*/  BSYNC.RECONVERGENT B0 ;  /* 0x0000000000007941 */ /* 0x000fea0003800200 */
.L_x_4251:
        /* <DEDUP_REMOVED lines=124> */
.L_x_4255:
[----:B------:R-:W-:Y:S01]  /*10d0*/  IMAD.MOV.U32 R22, RZ, RZ, R10 ;  /* 0x000000ffff167224 */ /* 0x000fe200078e000a */
[----:B------:R-:W-:Y:S01]  /*10e0*/  MOV R20, R8 ;  /* 0x0000000800147202 */ /* 0x000fe20000000f00 */
[----:B------:R-:W-:Y:S01]  /*10f0*/  IMAD.MOV.U32 R19, RZ, RZ, R11 ;  /* 0x000000ffff137224 */ /* 0x000fe200078e000b */
[----:B------:R-:W-:Y:S02]  /*1100*/  MOV R18, R0 ;  /* 0x0000000000127202 */ /* 0x000fe40000000f00 */
[----:B------:R-:W-:Y:S02]  /*1110*/  MOV R16, 0x1130 ;  /* 0x0000113000107802 */ /* 0x000fe40000000f00 */
[----:B------:R-:W-:Y:S05]  /*1120*/  CALL.REL.NOINC `($__internal_22_$__cuda_sm20_div_s64) ;  /* 0x0000003c00047944 */ /* 0x000fea0003c00000 */
[----:B------:R-:W-:Y:S02]  /*1130*/  MOV R32, R10 ;  /* 0x0000000a00207202 */ /* 0x000fe40000000f00 */
[----:B------:R-:W-:Y:S02]  /*1140*/  MOV R33, R11 ;  /* 0x0000000b00217202 */ /* 0x000fe40000000f00 */
.L_x_4256:
[----:B------:R-:W-:Y:S05]  /*1150*/  BSYNC.RECONVERGENT B0 ;  /* 0x0000000000007941 */ /* 0x000fea0003800200 */
.L_x_4254:
        /* <DEDUP_REMOVED lines=57> */
.L_x_4258:
[----:B------:R-:W-:Y:S01]  /*14f0*/  IMAD.MOV.U32 R22, RZ, RZ, R4 ;  /* 0x000000ffff167224 */ /* 0x000fe200078e0004 */
[----:B------:R-:W-:Y:S01]  /*1500*/  MOV R19, R5 ;  /* 0x0000000500137202 */ /* 0x000fe20000000f00 */
[----:B------:R-:W-:Y:S01]  /*1510*/  IMAD.MOV.U32 R20, RZ, RZ, R7 ;  /* 0x000000ffff147224 */ /* 0x000fe200078e0007 */
[----:B------:R-:W-:Y:S02]  /*1520*/  MOV R16, 0x1540 ;  /* 0x0000154000107802 */ /* 0x000fe40000000f00 */
[----:B------:R-:W-:Y:S05]  /*1530*/  CALL.REL.NOINC `($__internal_22_$__cuda_sm20_div_s64) ;  /* 0x0000003800007944 */ /* 0x000fea0003c00000 */
[----:B------:R-:W-:Y:S02]  /*1540*/  MOV R14, R10 ;  /* 0x0000000a000e7202 */ /* 0x000fe40000000f00 */
[----:B------:R-:W-:Y:S02]  /*1550*/  MOV R15, R11 ;  /* 0x0000000b000f7202 */ /* 0x000fe40000000f00 */
.L_x_4259:
[----:B------:R-:W-:Y:S05]  /*1560*/  BSYNC.RECONVERGENT B0 ;  /* 0x0000000000007941 */ /* 0x000fea0003800200 */
.L_x_4257:
        /* <DEDUP_REMOVED lines=238> */
.L_x_4263:
[----:B------:R-:W-:Y:S01]  /*2450*/  IMAD.MOV.U32 R22, RZ, RZ, R2 ;  /* 0x000000ffff167224 */ /* 0x000fe200078e0002 */
[----:B------:R-:W-:Y:S01]  /*2460*/  MOV R19, RZ ;  /* 0x000000ff00137202 */ /* 0x000fe20000000f00 */
[----:B------:R-:W-:Y:S01]  /*2470*/  IMAD.MOV.U32 R20, RZ, RZ, R30 ;  /* 0x000000ffff147224 */ /* 0x000fe200078e001e */
[----:B------:R-:W-:Y:S02]  /*2480*/  MOV R16, 0x24a0 ;  /* 0x000024a000107802 */ /* 0x000fe40000000f00 */
[----:B------:R-:W-:Y:S05]  /*2490*/  CALL.REL.NOINC `($__internal_22_$__cuda_sm20_div_s64) ;  /* 0x0000002800287944 */ /* 0x000fea0003c00000 */
[----:B------:R-:W-:Y:S02]  /*24a0*/  IADD3 R13, PT, PT, -R10, RZ, RZ ;  /* 0x000000ff0a0d7210 */ /* 0x000fe40007ffe1ff */
[----:B------:R-:W-:-:S03]  /*24b0*/  MOV R31, R11 ;  /* 0x0000000b001f7202 */ /* 0x000fc60000000f00 */
[----:B------:R-:W-:Y:S01]  /*24c0*/  IMAD R13, R30, R13, R2 ;  /* 0x0000000d1e0d7224 */ /* 0x000fe200078e0202 */
[----:B------:R-:W-:-:S07]  /*24d0*/  MOV R30, R10 ;  /* 0x0000000a001e7202 */ /* 0x000fce0000000f00 */
.L_x_4264:
        /* <DEDUP_REMOVED lines=59> */
.L_x_4266:
[----:B------:R-:W-:Y:S01]  /*2890*/  IMAD.MOV.U32 R22, RZ, RZ, R30 ;  /* 0x000000ffff167224 */ /* 0x000fe200078e001e */
[----:B------:R-:W-:Y:S01]  /*28a0*/  MOV R19, R31 ;  /* 0x0000001f00137202 */ /* 0x000fe20000000f00 */
[----:B------:R-:W-:Y:S01]  /*28b0*/  IMAD.MOV.U32 R20, RZ, RZ, R28 ;  /* 0x000000ffff147224 */ /* 0x000fe200078e001c */
[----:B------:R-:W-:Y:S02]  /*28c0*/  MOV R16, 0x28e0 ;  /* 0x000028e000107802 */ /* 0x000fe40000000f00 */
[----:B------:R-:W-:Y:S05]  /*28d0*/  CALL.REL.NOINC `($__internal_22_$__cuda_sm20_div_s64) ;  /* 0x0000002400187944 */ /* 0x000fea0003c00000 */
[----:B------:R-:W-:-:S05]  /*28e0*/  IADD3 R11, PT, PT, -R10, RZ, RZ ;  /* 0x000000ff0a0b7210 */ /* 0x000fca0007ffe1ff */
[----:B------:R-:W-:Y:S02]  /*28f0*/  IMAD R28, R11, R28, R30 ;  /* 0x0000001c0b1c7224 */ /* 0x000fe400078e021e */
.L_x_4267:
[----:B------:R-:W-:Y:S05]  /*2900*/  BSYNC.RECONVERGENT B0 ;  /* 0x0000000000007941 */ /* 0x000fea0003800200 */
.L_x_4265:
        /* <DEDUP_REMOVED lines=160> */
.L_x_4262:
[----:B------:R-:W0:Y:S01]  /*3310*/  LDC.64 R2, c[0x0][0x420] ;  /* 0x00010800ff027b82 */ /* 0x000e220000000a00 */
[----:B------:R-:W-:-:S05]  /*3320*/  IADD3 R0, PT, PT, R12, UR20, RZ ;  /* 0x000000140c007c10 */ /* 0x000fca000fffe0ff */
[----:B0-----:R-:W-:-:S05]  /*3330*/  IMAD.WIDE.U32 R2, R0, 0x4, R2 ;  /* 0x0000000400027825 */ /* 0x001fca00078e0002 */
[----:B------:R0:W-:Y:S02]  /*3340*/  STG.E desc[UR10][R2.64], R23 ;  /* 0x0000001702007986 */ /* 0x0001e4000c10190a */
.L_x_4261:
[----:B------:R-:W-:Y:S05]  /*3350*/  BSYNC.RECONVERGENT B1 ;  /* 0x0000000000017941 */ /* 0x000fea0003800200 */
.L_x_4260:
        /* <DEDUP_REMOVED lines=66> */
.L_x_4272:
        /* <DEDUP_REMOVED lines=133> */
.L_x_4271:
        /* <DEDUP_REMOVED lines=73> */
.L_x_4273:
[----:B------:R-:W-:-:S09]  /*4460*/  UISETP.NE.OR UP1, UPT, UR5, URZ, UP1 ;  /* 0x000000ff0500728c */ /* 0x000fd20008f25670 */
[----:B------:R-:W-:Y:S05]  /*4470*/  BRA.U !UP1, `(.L_x_4269) ;  /* 0x0000000109947547 */ /* 0x000fea000b800000 */
.L_x_4270:
[----:B------:R-:W-:-:S13]  /*4480*/  ISETP.GE.AND P0, PT, R12, UR8, PT ;  /* 0x000000080c007c0c */ /* 0x000fda000bf06270 */
.L_x_4274:
        /* <DEDUP_REMOVED lines=36> */
.L_x_4269:
        /* <DEDUP_REMOVED lines=10> */
.L_x_4275:
        /* <DEDUP_REMOVED lines=12> */
.L_x_4268:
        /* <DEDUP_REMOVED lines=81> */
        .weak           $__internal_22_$__cuda_sm20_div_s64
        .type           $__internal_22_$__cuda_sm20_div_s64,@function
        .size           $__internal_22_$__cuda_sm20_div_s64,(.L_x_7190 - $__internal_22_$__cuda_sm20_div_s64)
$__internal_22_$__cuda_sm20_div_s64:
        /* <DEDUP_REMOVED lines=83> */
[----:B------:R-:W-:Y:S06]  /*5270*/  RET.REL.NODEC R14 `(_ZN5flash32flash_fwd_splitkv_combine_kernelI23Flash_fwd_kernel_traitsILi128ELi64ELi64ELi4ELb0ELb0EN7cutlass6half_tE19Flash_kernel_traitsILi128ELi64ELi64ELi4ES3_EELi4ELi6ELb1EEEvNS_16Flash_fwd_paramsE) ;  /* 0xffffffac0e607950 */ /* 0x000fec0003c3ffff */
.L_x_4276:
        /* <DEDUP_REMOVED lines=16> */
.L_x_7190:


//--------------------- .text._ZN5flash32flash_fwd_splitkv_combine_kernelI23Flash_fwd_kernel_traitsILi128ELi64ELi64ELi4ELb0ELb0EN7cutlass6half_tE19Flash_kernel_traitsILi128ELi64ELi64ELi4ES3_EELi4ELi5ELb1EEEvNS_16Flash_fwd_paramsE --------------------------
	.section	.text._ZN5flash32flash_fwd_splitkv_combine_kernelI23Flash_fwd_kernel_traitsILi128ELi64ELi64ELi4ELb0ELb0EN7cutlass6half_tE19Flash_kernel_traitsILi128ELi64ELi64ELi4ES3_EELi4ELi5ELb1EEEvNS_16Flash_fwd_paramsE,"ax",@progbits
	.align	128
        .global         _ZN5flash32flash_fwd_splitkv_combine_kernelI23Flash_fwd_kernel_traitsILi128ELi64ELi64ELi4ELb0ELb0EN7cutlass6half_tE19Flash_kernel_traitsILi128ELi64ELi64ELi4ES3_EELi4ELi5ELb1EEEvNS_16Flash_fwd_paramsE
        .type           _ZN5flash32flash_fwd_splitkv_combine_kernelI23Flash_fwd_kernel_traitsILi128ELi64ELi64ELi4ELb0ELb0EN7cutlass6half_tE19Flash_kernel_traitsILi128ELi64ELi64ELi4ES3_EELi4ELi5ELb1EEEvNS_16Flash_fwd_paramsE,@function
        .size           _ZN5flash32flash_fwd_splitkv_combine_kernelI23Flash_fwd_kernel_traitsILi128ELi64ELi64ELi4ELb0ELb0EN7cutlass6half_tE19Flash_kernel_traitsILi128ELi64ELi64ELi4ES3_EELi4ELi5ELb1EEEvNS_16Flash_fwd_paramsE,(.L_x_7191 - _ZN5flash32flash_fwd_splitkv_combine_kernelI23Flash_fwd_kernel_traitsILi128ELi64ELi64ELi4ELb0ELb0EN7cutlass6half_tE19Flash_kernel_traitsILi128ELi64ELi64ELi4ES3_EELi4ELi5ELb1EEEvNS_16Flash_fwd_paramsE)
        .other          _ZN5flash32flash_fwd_splitkv_combine_kernelI23Flash_fwd_kernel_traitsILi128ELi64ELi64ELi4ELb0ELb0EN7cutlass6half_tE19Flash_kernel_traitsILi128ELi64ELi64ELi4ES3_EELi4ELi5ELb1EEEvNS_16Flash_fwd_paramsE,@"STO_CUDA_ENTRY STV_DEFAULT"
_ZN5flash32flash_fwd_splitkv_combine_kernelI23Flash_fwd_kernel_traitsILi128ELi64ELi64ELi4ELb0ELb0EN7cutlass6half_tE19Flash_kernel_traitsILi128ELi64ELi64ELi4ES3_EELi4ELi5ELb1EEEvNS_16Flash_fwd_paramsE:
.text._ZN5flash32flash_fwd_splitkv_combine_kernelI23Flash_fwd_kernel_traitsILi128ELi64ELi64ELi4ELb0ELb0EN7cutlass6half_tE19Flash_kernel_traitsILi128ELi64ELi64ELi4ES3_EELi4ELi5ELb1EEEvNS_16Flash_fwd_paramsE:
        /* <DEDUP_REMOVED lines=38> */
.L_x_4277:
[----:B------:R-:W-:Y:S01]  /*0260*/  IMAD.U32 R16, RZ, RZ, UR14 ;  /* 0x0000000eff107e24 */ /* 0x000fe2000f8e00ff */
[----:B------:R-:W-:Y:S01]  /*0270*/  MOV R20, UR12 ;  /* 0x0000000c00147c02 */ /* 0x000fe20008000f00 */
[----:B------:R-:W-:Y:S01]  /*0280*/  IMAD.U32 R21, RZ, RZ, UR15 ;  /* 0x0000000fff157e24 */ /* 0x000fe2000f8e00ff */
[----:B------:R-:W-:Y:S02]  /*0290*/  MOV R19, UR7 ;  /* 0x0000000700137c02 */ /* 0x000fe40008000f00 */
[----:B------:R-:W-:Y:S02]  /*02a0*/  MOV R18, 0x2c0 ;  /* 0x000002c000127802 */ /* 0x000fe40000000f00 */
[----:B------:R-:W-:Y:S05]  /*02b0*/  CALL.REL.NOINC `($__internal_23_$__cuda_sm20_div_s64) ;  /* 0x0000004800407944 */ /* 0x000fea0003c00000 */
[----:B------:R-:W-:-:S07]  /*02c0*/  MOV R11, R13 ;  /* 0x0000000d000b7202 */ /* 0x000fce0000000f00 */
.L_x_4278:
        /* <DEDUP_REMOVED lines=30> */
.L_x_4280:
[----:B------:R-:W-:Y:S01]  /*04b0*/  IMAD.MOV.U32 R16, RZ, RZ, R10 ;  /* 0x000000ffff107224 */ /* 0x000fe200078e000a */
[----:B------:R-:W-:Y:S02]  /*04c0*/  MOV R21, R11 ;  /* 0x0000000b00157202 */ /* 0x000fe40000000f00 */
[----:B------:R-:W-:Y:S02]  /*04d0*/  MOV R18, 0x4f0 ;  /* 0x000004f000127802 */ /* 0x000fe40000000f00 */
[----:B------:R-:W-:Y:S05]  /*04e0*/  CALL.REL.NOINC `($__internal_23_$__cuda_sm20_div_s64) ;  /* 0x0000004400b47944 */ /* 0x000fea0003c00000 */
[----:B------:R-:W-:Y:S02]  /*04f0*/  MOV R4, R10 ;  /* 0x0000000a00047202 */ /* 0x000fe40000000f00 */
[----:B------:R-:W-:Y:S02]  /*0500*/  MOV R5, R13 ;  /* 0x0000000d00057202 */ /* 0x000fe40000000f00 */
.L_x_4281:
[----:B------:R-:W-:Y:S05]  /*0510*/  BSYNC.RECONVERGENT B0 ;  /* 0x0000000000007941 */ /* 0x000fea0003800200 */
.L_x_4279:
        /* <DEDUP_REMOVED lines=57> */
.L_x_4283:
[----:B------:R-:W-:Y:S01]  /*08b0*/  IMAD.MOV.U32 R16, RZ, RZ, R20 ;  /* 0x000000ffff107224 */ /* 0x000fe200078e0014 */
[----:B------:R-:W-:Y:S01]  /*08c0*/  MOV R20, R11 ;  /* 0x0000000b00147202 */ /* 0x000fe20000000f00 */
[----:B------:R-:W-:Y:S01]  /*08d0*/  IMAD.MOV.U32 R21, RZ, RZ, R19 ;  /* 0x000000ffff157224 */ /* 0x000fe200078e0013 */
[----:B------:R-:W-:Y:S02]  /*08e0*/  MOV R19, R29 ;  /* 0x0000001d00137202 */ /* 0x000fe40000000f00 */
[----:B------:R-:W-:Y:S02]  /*08f0*/  MOV R18, 0x910 ;  /* 0x0000091000127802 */ /* 0x000fe40000000f00 */
[----:B------:R-:W-:Y:S05]  /*0900*/  CALL.REL.NOINC `($__internal_23_$__cuda_sm20_div_s64) ;  /* 0x0000004000ac7944 */ /* 0x000fea0003c00000 */
[----:B------:R-:W-:Y:S02]  /*0910*/  MOV R12, R10 ;  /* 0x0000000a000c7202 */ /* 0x000fe40000000f00 */
.L_x_4284:
[----:B------:R-:W-:Y:S05]  /*0920*/  BSYNC.RECONVERGENT B0 ;  /* 0x0000000000007941 */ /* 0x000fea0003800200 */
.L_x_4282:
        /* <DEDUP_REMOVED lines=124> */
.L_x_4286:
[----:B------:R-:W-:Y:S01]  /*10f0*/  IMAD.MOV.U32 R16, RZ, RZ, R12 ;  /* 0x000000ffff107224 */ /* 0x000fe200078e000c */
[----:B------:R-:W-:Y:S01]  /*1100*/  MOV R20, R8 ;  /* 0x0000000800147202 */ /* 0x000fe20000000f00 */
[----:B------:R-:W-:Y:S01]  /*1110*/  IMAD.MOV.U32 R21, RZ, RZ, R13 ;  /* 0x000000ffff157224 */ /* 0x000fe200078e000d */
[----:B------:R-:W-:Y:S02]  /*1120*/  MOV R19, R0 ;  /* 0x0000000000137202 */ /* 0x000fe40000000f00 */
[----:B------:R-:W-:Y:S02]  /*1130*/  MOV R18, 0x1150 ;  /* 0x0000115000127802 */ /* 0x000fe40000000f00 */
[----:B------:R-:W-:Y:S05]  /*1140*/  CALL.REL.NOINC `($__internal_23_$__cuda_sm20_div_s64) ;  /* 0x00000038009c7944 */ /* 0x000fea0003c00000 */
[----:B------:R-:W-:Y:S02]  /*1150*/  MOV R34, R10 ;  /* 0x0000000a00227202 */ /* 0x000fe40000000f00 */
[----:B------:R-:W-:Y:S02]  /*1160*/  MOV R35, R13 ;  /* 0x0000000d00237202 */ /* 0x000fe40000000f00 */
.L_x_4287:
[----:B------:R-:W-:Y:S05]  /*1170*/  BSYNC.RECONVERGENT B0 ;  /* 0x0000000000007941 */ /* 0x000fea0003800200 */
.L_x_4285:
        /* <DEDUP_REMOVED lines=57> */
.L_x_4289:
[----:B------:R-:W-:Y:S01]  /*1510*/  IMAD.MOV.U32 R16, RZ, RZ, R4 ;  /* 0x000000ffff107224 */ /* 0x000fe200078e0004 */
[----:B------:R-:W-:Y:S01]  /*1520*/  MOV R21, R5 ;  /* 0x0000000500157202 */ /* 0x000fe20000000f00 */
[----:B------:R-:W-:Y:S01]  /*1530*/  IMAD.MOV.U32 R20, RZ, RZ, R7 ;  /* 0x000000ffff147224 */ /* 0x000fe200078e0007 */
[----:B------:R-:W-:Y:S02]  /*1540*/  MOV R18, 0x1560 ;  /* 0x0000156000127802 */ /* 0x000fe40000000f00 */
[----:B------:R-:W-:Y:S05]  /*1550*/  CALL.REL.NOINC `($__internal_23_$__cuda_sm20_div_s64) ;  /* 0x0000003400987944 */ /* 0x000fea0003c00000 */
[----:B------:R-:W-:Y:S02]  /*1560*/  MOV R14, R10 ;  /* 0x0000000a000e7202 */ /* 0x000fe40000000f00 */
[----:B------:R-:W-:Y:S02]  /*1570*/  MOV R15, R13 ;  /* 0x0000000d000f7202 */ /* 0x000fe40000000f00 */
.L_x_4290:
[----:B------:R-:W-:Y:S05]  /*1580*/  BSYNC.RECONVERGENT B0 ;  /* 0x0000000000007941 */ /* 0x000fea0003800200 */
.L_x_4288:
        /* <DEDUP_REMOVED lines=70> */
.L_x_4292:
[----:B0-----:R-:W-:Y:S05]  /*19f0*/  BSYNC.RECONVERGENT B0 ;  /* 0x0000000000007941 */ /* 0x001fea0003800200 */
.L_x_4291:
        /* <DEDUP_REMOVED lines=143> */
.L_x_4296:
[----:B------:R-:W-:Y:S01]  /*22f0*/  IMAD.MOV.U32 R16, RZ, RZ, R2 ;  /* 0x000000ffff107224 */ /* 0x000fe200078e0002 */
[----:B------:R-:W-:Y:S01]  /*2300*/  MOV R21, RZ ;  /* 0x000000ff00157202 */ /* 0x000fe20000000f00 */
[----:B------:R-:W-:Y:S01]  /*2310*/  IMAD.MOV.U32 R20, RZ, RZ, R32 ;  /* 0x000000ffff147224 */ /* 0x000fe200078e0020 */
[----:B------:R-:W-:Y:S02]  /*2320*/  MOV R18, 0x2340 ;  /* 0x0000234000127802 */ /* 0x000fe40000000f00 */
[----:B------:R-:W-:Y:S05]  /*2330*/  CALL.REL.NOINC `($__internal_23_$__cuda_sm20_div_s64) ;  /* 0x0000002800207944 */ /* 0x000fea0003c00000 */
[----:B------:R-:W-:Y:S02]  /*2340*/  IADD3 R15, PT, PT, -R10, RZ, RZ ;  /* 0x000000ff0a0f7210 */ /* 0x000fe40007ffe1ff */
[----:B------:R-:W-:-:S03]  /*2350*/  MOV R33, R13 ;  /* 0x0000000d00217202 */ /* 0x000fc60000000f00 */
[----:B------:R-:W-:Y:S01]  /*2360*/  IMAD R14, R32, R15, R2 ;  /* 0x0000000f200e7224 */ /* 0x000fe200078e0202 */
[----:B------:R-:W-:-:S07]  /*2370*/  MOV R32, R10 ;  /* 0x0000000a00207202 */ /* 0x000fce0000000f00 */
.L_x_4297:
        /* <DEDUP_REMOVED lines=59> */
.L_x_4299:
[----:B------:R-:W-:Y:S01]  /*2730*/  IMAD.MOV.U32 R16, RZ, RZ, R32 ;  /* 0x000000ffff107224 */ /* 0x000fe200078e0020 */
[----:B------:R-:W-:Y:S01]  /*2740*/  MOV R21, R33 ;  /* 0x0000002100157202 */ /* 0x000fe20000000f00 */
[----:B------:R-:W-:Y:S01]  /*2750*/  IMAD.MOV.U32 R20, RZ, RZ, R28 ;  /* 0x000000ffff147224 */ /* 0x000fe200078e001c */
[----:B------:R-:W-:Y:S02]  /*2760*/  MOV R18, 0x2780 ;  /* 0x0000278000127802 */ /* 0x000fe40000000f00 */
[----:B------:R-:W-:Y:S05]  /*2770*/  CALL.REL.NOINC `($__internal_23_$__cuda_sm20_div_s64) ;  /* 0x0000002400107944 */ /* 0x000fea0003c00000 */
[----:B------:R-:W-:-:S05]  /*2780*/  IADD3 R13, PT, PT, -R10, RZ, RZ ;  /* 0x000000ff0a0d7210 */ /* 0x000fca0007ffe1ff */
[----:B------:R-:W-:Y:S02]  /*2790*/  IMAD R28, R13, R28, R32 ;  /* 0x0000001c0d1c7224 */ /* 0x000fe400078e0220 */
.L_x_4300:
[----:B------:R-:W-:Y:S05]  /*27a0*/  BSYNC.RECONVERGENT B0 ;  /* 0x0000000000007941 */ /* 0x000fea0003800200 */
.L_x_4298:
        /* <DEDUP_REMOVED lines=160> */
.L_x_4295:
[----:B------:R-:W0:Y:S01]  /*31b0*/  LDC.64 R2, c[0x0][0x420] ;  /* 0x00010800ff027b82 */ /* 0x000e220000000a00 */
[----:B------:R-:W-:-:S05]  /*31c0*/  IADD3 R0, PT, PT, R12, UR13, RZ ;  /* 0x0000000d0c007c10 */ /* 0x000fca000fffe0ff */
[----:B0-----:R-:W-:-:S05]  /*31d0*/  IMAD.WIDE.U32 R2, R0, 0x4, R2 ;  /* 0x0000000400027825 */ /* 0x001fca00078e0002 */
[----:B------:R1:W-:Y:S02]  /*31e0*/  STG.E desc[UR10][R2.64], R24 ;  /* 0x0000001802007986 */ /* 0x0003e4000c10190a */
.L_x_4294:
[----:B------:R-:W-:Y:S05]  /*31f0*/  BSYNC.RECONVERGENT B1 ;  /* 0x0000000000017941 */ /* 0x000fea0003800200 */
.L_x_4293:
        /* <DEDUP_REMOVED lines=14> */
.L_x_4302:
[----:B------:R-:W-:Y:S05]  /*32e0*/  BSYNC.RECONVERGENT B0 ;  /* 0x0000000000007941 */ /* 0x000fea0003800200 */
.L_x_4301:
        /* <DEDUP_REMOVED lines=49> */
.L_x_4307:
        /* <DEDUP_REMOVED lines=133> */
.L_x_4306:
        /* <DEDUP_REMOVED lines=73> */
.L_x_4308:
[----:B------:R-:W-:-:S09]  /*42e0*/  UISETP.NE.OR UP1, UPT, UR5, URZ, UP1 ;  /* 0x000000ff0500728c */ /* 0x000fd20008f25670 */
[----:B------:R-:W-:Y:S05]  /*42f0*/  BRA.U !UP1, `(.L_x_4304) ;  /* 0x0000000109947547 */ /* 0x000fea000b800000 */
.L_x_4305:
[----:B------:R-:W-:-:S13]  /*4300*/  ISETP.GE.AND P0, PT, R12, UR15, PT ;  /* 0x0000000f0c007c0c */ /* 0x000fda000bf06270 */
.L_x_4309:
        /* <DEDUP_REMOVED lines=36> */
.L_x_4304:
        /* <DEDUP_REMOVED lines=10> */
.L_x_4310:
        /* <DEDUP_REMOVED lines=12> */
.L_x_4303:
        /* <DEDUP_REMOVED lines=81> */
        .weak           $__internal_23_$__cuda_sm20_div_s64
        .type           $__internal_23_$__cuda_sm20_div_s64,@function
        .size           $__internal_23_$__cuda_sm20_div_s64,(.L_x_7191 - $__internal_23_$__cuda_sm20_div_s64)
$__internal_23_$__cuda_sm20_div_s64:
        /* <DEDUP_REMOVED lines=83> */
[----:B------:R-:W-:Y:S05]  /*50f0*/  RET.REL.NODEC R14 `(_ZN5flash32flash_fwd_splitkv_combine_kernelI23Flash_fwd_kernel_traitsILi128ELi64ELi64ELi4ELb0ELb0EN7cutlass6half_tE19Flash_kernel_traitsILi128ELi64ELi64ELi4ES3_EELi4ELi5ELb1EEEvNS_16Flash_fwd_paramsE) ;  /* 0xffffffac0ec07950 */ /* 0x000fea0003c3ffff */
.L_x_4311:
        /* <DEDUP_REMOVED lines=16> */
.L_x_7191:


//--------------------- .text._ZN5flash32flash_fwd_splitkv_combine_kernelI23Flash_fwd_kernel_traitsILi128ELi64ELi64ELi4ELb0ELb0EN7cutlass6half_tE19Flash_kernel_traitsILi128ELi64ELi64ELi4ES3_EELi4ELi4ELb1EEEvNS_16Flash_fwd_paramsE --------------------------
	.section	.text._ZN5flash32flash_fwd_splitkv_combine_kernelI23Flash_fwd_kernel_traitsILi128ELi64ELi64ELi4ELb0ELb0EN7cutlass6half_tE19Flash_kernel_traitsILi128ELi64ELi64ELi4ES3_EELi4ELi4ELb1EEEvNS_16Flash_fwd_paramsE,"ax",@progbits
	.align	128
        .global         _ZN5flash32flash_fwd_splitkv_combine_kernelI23Flash_fwd_kernel_traitsILi128ELi64ELi64ELi4ELb0ELb0EN7cutlass6half_tE19Flash_kernel_traitsILi128ELi64ELi64ELi4ES3_EELi4ELi4ELb1EEEvNS_16Flash_fwd_paramsE
        .type           _ZN5flash32flash_fwd_splitkv_combine_kernelI23Flash_fwd_kernel_traitsILi128ELi64ELi64ELi4ELb0ELb0EN7cutlass6half_tE19Flash_kernel_traitsILi128ELi64ELi64ELi4ES3_EELi4ELi4ELb1EEEvNS_16Flash_fwd_paramsE,@function
        .size           _ZN5flash32flash_fwd_splitkv_combine_kernelI23Flash_fwd_kernel_traitsILi128ELi64ELi64ELi4ELb0ELb0EN7cutlass6half_tE19Flash_kernel_traitsILi128ELi64ELi64ELi4ES3_EELi4ELi4ELb1EEEvNS_16Flash_fwd_paramsE,(.L_x_7192 - _ZN5flash32flash_fwd_splitkv_combine_kernelI23Flash_fwd_kernel_traitsILi128ELi64ELi64ELi4ELb0ELb0EN7cutlass6half_tE19Flash_kernel_traitsILi128ELi64ELi64ELi4ES3_EELi4ELi4ELb1EEEvNS_16Flash_fwd_paramsE)
        .other          _ZN5flash32flash_fwd_splitkv_combine_kernelI23Flash_fwd_kernel_traitsILi128ELi64ELi64ELi4ELb0ELb0EN7cutlass6half_tE19Flash_kernel_traitsILi128ELi64ELi64ELi4ES3_EELi4ELi4ELb1EEEvNS_16Flash_fwd_paramsE,@"STO_CUDA_ENTRY STV_DEFAULT"
_ZN5flash32flash_fwd_splitkv_combine_kernelI23Flash_fwd_kernel_traitsILi128ELi64ELi64ELi4ELb0ELb0EN7cutlass6half_tE19Flash_kernel_traitsILi128ELi64ELi64ELi4ES3_EELi4ELi4ELb1EEEvNS_16Flash_fwd_paramsE:
.text._ZN5flash32flash_fwd_splitkv_combine_kernelI23Flash_fwd_kernel_traitsILi128ELi64ELi64ELi4ELb0ELb0EN7cutlass6half_tE19Flash_kernel_traitsILi128ELi64ELi64ELi4ES3_EELi4ELi4ELb1EEEvNS_16Flash_fwd_paramsE:
        /* <DEDUP_REMOVED lines=38> */
.L_x_4312:
[----:B------:R-:W-:Y:S01]  /*0260*/  IMAD.U32 R14, RZ, RZ, UR16 ;  /* 0x00000010ff0e7e24 */ /* 0x000fe2000f8e00ff */
[----:B------:R-:W-:Y:S01]  /*0270*/  MOV R18, UR14 ;  /* 0x0000000e00127c02 */ /* 0x000fe20008000f00 */
[----:B------:R-:W-:Y:S01]  /*0280*/  IMAD.U32 R19, RZ, RZ, UR17 ;  /* 0x00000011ff137e24 */ /* 0x000fe2000f8e00ff */
[----:B------:R-:W-:Y:S02]  /*0290*/  MOV R17, UR9 ;  /* 0x0000000900117c02 */ /* 0x000fe40008000f00 */
[----:B------:R-:W-:Y:S02]  /*02a0*/  MOV R16, 0x2c0 ;  /* 0x000002c000107802 */ /* 0x000fe40000000f00 */
[----:B------:R-:W-:Y:S05]  /*02b0*/  CALL.REL.NOINC `($__internal_24_$__cuda_sm20_div_s64) ;  /* 0x0000004800387944 */ /* 0x000fea0003c00000 */
.L_x_4313:
        /* <DEDUP_REMOVED lines=30> */
.L_x_4315:
[----:B------:R-:W-:Y:S01]  /*04a0*/  IMAD.MOV.U32 R14, RZ, RZ, R10 ;  /* 0x000000ffff0e7224 */ /* 0x000fe200078e000a */
[----:B------:R-:W-:Y:S02]  /*04b0*/  MOV R19, R11 ;  /* 0x0000000b00137202 */ /* 0x000fe40000000f00 */
[----:B------:R-:W-:Y:S02]  /*04c0*/  MOV R16, 0x4e0 ;  /* 0x000004e000107802 */ /* 0x000fe40000000f00 */
[----:B------:R-:W-:Y:S05]  /*04d0*/  CALL.REL.NOINC `($__internal_24_$__cuda_sm20_div_s64) ;  /* 0x0000004400b07944 */ /* 0x000fea0003c00000 */
[----:B------:R-:W-:Y:S02]  /*04e0*/  MOV R4, R10 ;  /* 0x0000000a00047202 */ /* 0x000fe40000000f00 */
[----:B------:R-:W-:Y:S02]  /*04f0*/  MOV R5, R11 ;  /* 0x0000000b00057202 */ /* 0x000fe40000000f00 */
.L_x_4316:
[----:B------:R-:W-:Y:S05]  /*0500*/  BSYNC.RECONVERGENT B0 ;  /* 0x0000000000007941 */ /* 0x000fea0003800200 */
.L_x_4314:
        /* <DEDUP_REMOVED lines=57> */
.L_x_4318:
[----:B------:R-:W-:Y:S01]  /*08a0*/  IMAD.MOV.U32 R14, RZ, RZ, R18 ;  /* 0x000000ffff0e7224 */ /* 0x000fe200078e0012 */
[----:B------:R-:W-:Y:S01]  /*08b0*/  MOV R18, R9 ;  /* 0x0000000900127202 */ /* 0x000fe20000000f00 */
[----:B------:R-:W-:Y:S01]  /*08c0*/  IMAD.MOV.U32 R19, RZ, RZ, R17 ;  /* 0x000000ffff137224 */ /* 0x000fe200078e0011 */
[----:B------:R-:W-:Y:S02]  /*08d0*/  MOV R17, R25 ;  /* 0x0000001900117202 */ /* 0x000fe40000000f00 */
[----:B------:R-:W-:Y:S02]  /*08e0*/  MOV R16, 0x900 ;  /* 0x0000090000107802 */ /* 0x000fe40000000f00 */
[----:B------:R-:W-:Y:S05]  /*08f0*/  CALL.REL.NOINC `($__internal_24_$__cuda_sm20_div_s64) ;  /* 0x0000004000a87944 */ /* 0x000fea0003c00000 */
.L_x_4319:
[----:B------:R-:W-:Y:S05]  /*0900*/  BSYNC.RECONVERGENT B0 ;  /* 0x0000000000007941 */ /* 0x000fea0003800200 */
.L_x_4317:
        /* <DEDUP_REMOVED lines=123> */
.L_x_4321:
[----:B------:R-:W-:Y:S01]  /*10c0*/  IMAD.MOV.U32 R14, RZ, RZ, R10 ;  /* 0x000000ffff0e7224 */ /* 0x000fe200078e000a */
[----:B------:R-:W-:Y:S01]  /*10d0*/  MOV R18, R8 ;  /* 0x0000000800127202 */ /* 0x000fe20000000f00 */
[----:B------:R-:W-:Y:S01]  /*10e0*/  IMAD.MOV.U32 R19, RZ, RZ, R11 ;  /* 0x000000ffff137224 */ /* 0x000fe200078e000b */
[----:B------:R-:W-:Y:S02]  /*10f0*/  MOV R17, R0 ;  /* 0x0000000000117202 */ /* 0x000fe40000000f00 */
[----:B------:R-:W-:Y:S02]  /*1100*/  MOV R16, 0x1120 ;  /* 0x0000112000107802 */ /* 0x000fe40000000f00 */
[----:B------:R-:W-:Y:S05]  /*1110*/  CALL.REL.NOINC `($__internal_24_$__cuda_sm20_div_s64) ;  /* 0x0000003800a07944 */ /* 0x000fea0003c00000 */
[----:B------:R-:W-:Y:S02]  /*1120*/  MOV R32, R10 ;  /* 0x0000000a00207202 */ /* 0x000fe40000000f00 */
[----:B------:R-:W-:Y:S02]  /*1130*/  MOV R33, R11 ;  /* 0x0000000b00217202 */ /* 0x000fe40000000f00 */
.L_x_4322:
[----:B------:R-:W-:Y:S05]  /*1140*/  BSYNC.RECONVERGENT B0 ;  /* 0x0000000000007941 */ /* 0x000fea0003800200 */
.L_x_4320:
        /* <DEDUP_REMOVED lines=57> */
.L_x_4324:
[----:B------:R-:W-:Y:S01]  /*14e0*/  IMAD.MOV.U32 R14, RZ, RZ, R4 ;  /* 0x000000ffff0e7224 */ /* 0x000fe200078e0004 */
[----:B------:R-:W-:Y:S01]  /*14f0*/  MOV R19, R5 ;  /* 0x0000000500137202 */ /* 0x000fe20000000f00 */
[----:B------:R-:W-:Y:S01]  /*1500*/  IMAD.MOV.U32 R18, RZ, RZ, R6 ;  /* 0x000000ffff127224 */ /* 0x000fe200078e0006 */
[----:B------:R-:W-:Y:S02]  /*1510*/  MOV R16, 0x1530 ;  /* 0x0000153000107802 */ /* 0x000fe40000000f00 */
[----:B------:R-:W-:Y:S05]  /*1520*/  CALL.REL.NOINC `($__internal_24_$__cuda_sm20_div_s64) ;  /* 0x00000034009c7944 */ /* 0x000fea0003c00000 */
[----:B------:R-:W-:Y:S02]  /*1530*/  MOV R20, R10 ;  /* 0x0000000a00147202 */ /* 0x000fe40000000f00 */
[----:B------:R-:W-:Y:S02]  /*1540*/  MOV R21, R11 ;  /* 0x0000000b00157202 */ /* 0x000fe40000000f00 */
.L_x_4325:
[----:B------:R-:W-:Y:S05]  /*1550*/  BSYNC.RECONVERGENT B0 ;  /* 0x0000000000007941 */ /* 0x000fea0003800200 */
.L_x_4323:
        /* <DEDUP_REMOVED lines=71> */
.L_x_4327:
[----:B0-----:R-:W-:Y:S05]  /*19d0*/  BSYNC.RECONVERGENT B0 ;  /* 0x0000000000007941 */ /* 0x001fea0003800200 */
.L_x_4326:
        /* <DEDUP_REMOVED lines=140> */
.L_x_4331:
[----:B------:R-:W-:Y:S01]  /*22a0*/  LEA.HI R2, R7, UR15, RZ, 0x1c ;  /* 0x0000000f07027c11 */ /* 0x000fe2000f8fe0ff */
[----:B------:R-:W-:Y:S01]  /*22b0*/  IMAD.MOV.U32 R19, RZ, RZ, RZ ;  /* 0x000000ffff137224 */ /* 0x000fe200078e00ff */
[----:B------:R-:W-:Y:S02]  /*22c0*/  MOV R18, R30 ;  /* 0x0000001e00127202 */ /* 0x000fe40000000f00 */
[----:B------:R-:W-:Y:S01]  /*22d0*/  MOV R16, 0x2300 ;  /* 0x0000230000107802 */ /* 0x000fe20000000f00 */
[----:B------:R-:W-:Y:S02]  /*22e0*/  IMAD.MOV.U32 R14, RZ, RZ, R2 ;  /* 0x000000ffff0e7224 */ /* 0x000fe400078e0002 */
[----:B------:R-:W-:Y:S05]  /*22f0*/  CALL.REL.NOINC `($__internal_24_$__cuda_sm20_div_s64) ;  /* 0x0000002800287944 */ /* 0x000fea0003c00000 */
[----:B------:R-:W-:Y:S02]  /*2300*/  IADD3 R13, PT, PT, -R10, RZ, RZ ;  /* 0x000000ff0a0d7210 */ /* 0x000fe40007ffe1ff */
[----:B------:R-:W-:-:S03]  /*2310*/  MOV R31, R11 ;  /* 0x0000000b001f7202 */ /* 0x000fc60000000f00 */
[----:B------:R-:W-:Y:S01]  /*2320*/  IMAD R12, R30, R13, R2 ;  /* 0x0000000d1e0c7224 */ /* 0x000fe200078e0202 */
[----:B------:R-:W-:-:S07]  /*2330*/  MOV R30, R10 ;  /* 0x0000000a001e7202 */ /* 0x000fce0000000f00 */
.L_x_4332:
        /* <DEDUP_REMOVED lines=59> */
.L_x_4334:
[----:B------:R-:W-:Y:S01]  /*26f0*/  IMAD.MOV.U32 R14, RZ, RZ, R30 ;  /* 0x000000ffff0e7224 */ /* 0x000fe200078e001e */
[----:B------:R-:W-:Y:S01]  /*2700*/  MOV R19, R31 ;  /* 0x0000001f00137202 */ /* 0x000fe20000000f00 */
[----:B------:R-:W-:Y:S01]  /*2710*/  IMAD.MOV.U32 R18, RZ, RZ, R34 ;  /* 0x000000ffff127224 */ /* 0x000fe200078e0022 */
[----:B------:R-:W-:Y:S02]  /*2720*/  MOV R16, 0x2740 ;  /* 0x0000274000107802 */ /* 0x000fe40000000f00 */
[----:B------:R-:W-:Y:S05]  /*2730*/  CALL.REL.NOINC `($__internal_24_$__cuda_sm20_div_s64) ;  /* 0x0000002400187944 */ /* 0x000fea0003c00000 */
[----:B------:R-:W-:-:S05]  /*2740*/  IADD3 R11, PT, PT, -R10, RZ, RZ ;  /* 0x000000ff0a0b7210 */ /* 0x000fca0007ffe1ff */
[----:B------:R-:W-:Y:S02]  /*2750*/  IMAD R30, R11, R34, R30 ;  /* 0x000000220b1e7224 */ /* 0x000fe400078e021e */
.L_x_4335:
[----:B------:R-:W-:Y:S05]  /*2760*/  BSYNC.RECONVERGENT B0 ;  /* 0x0000000000007941 */ /* 0x000fea0003800200 */
.L_x_4333:
        /* <DEDUP_REMOVED lines=159> */
.L_x_4330:
[----:B------:R-:W0:Y:S01]  /*3160*/  LDC.64 R4, c[0x0][0x420] ;  /* 0x00010800ff047b82 */ /* 0x000e220000000a00 */
[----:B------:R-:W-:-:S05]  /*3170*/  IADD3 R2, PT, PT, R2, UR15, RZ ;  /* 0x0000000f02027c10 */ /* 0x000fca000fffe0ff */
[----:B0-----:R-:W-:-:S05]  /*3180*/  IMAD.WIDE.U32 R2, R2, 0x4, R4 ;  /* 0x0000000402027825 */ /* 0x001fca00078e0004 */
[----:B------:R1:W-:Y:S02]  /*3190*/  STG.E desc[UR10][R2.64], R22 ;  /* 0x0000001602007986 */ /* 0x0003e4000c10190a */
.L_x_4329:
[----:B------:R-:W-:Y:S05]  /*31a0*/  BSYNC.RECONVERGENT B1 ;  /* 0x0000000000017941 */ /* 0x000fea0003800200 */
.L_x_4328:
        /* <DEDUP_REMOVED lines=17> */
.L_x_4337:
[----:B------:R-:W-:Y:S05]  /*32c0*/  BSYNC.RECONVERGENT B0 ;  /* 0x0000000000007941 */ /* 0x000fea0003800200 */
.L_x_4336:
        /* <DEDUP_REMOVED lines=49> */
.L_x_4342:
        /* <DEDUP_REMOVED lines=133> */
.L_x_4341:
        /* <DEDUP_REMOVED lines=73> */
.L_x_4343:
[----:B------:R-:W-:-:S09]  /*42c0*/  UISETP.NE.OR UP1, UPT, UR5, URZ, UP1 ;  /* 0x000000ff0500728c */ /* 0x000fd20008f25670 */
[----:B------:R-:W-:Y:S05]  /*42d0*/  BRA.U !UP1, `(.L_x_4339) ;  /* 0x0000000109947547 */ /* 0x000fea000b800000 */
.L_x_4340:
[----:B------:R-:W-:-:S13]  /*42e0*/  ISETP.GE.AND P0, PT, R12, UR13, PT ;  /* 0x0000000d0c007c0c */ /* 0x000fda000bf06270 */
.L_x_4344:
        /* <DEDUP_REMOVED lines=36> */
.L_x_4339:
        /* <DEDUP_REMOVED lines=10> */
.L_x_4345:
        /* <DEDUP_REMOVED lines=12> */
.L_x_4338:
        /* <DEDUP_REMOVED lines=81> */
        .weak           $__internal_24_$__cuda_sm20_div_s64
        .type           $__internal_24_$__cuda_sm20_div_s64,@function
        .size           $__internal_24_$__cuda_sm20_div_s64,(.L_x_7192 - $__internal_24_$__cuda_sm20_div_s64)
$__internal_24_$__cuda_sm20_div_s64:
        /* <DEDUP_REMOVED lines=83> */
[----:B------:R-:W-:Y:S05]  /*50d0*/  RET.REL.NODEC R12 `(_ZN5flash32flash_fwd_splitkv_combine_kernelI23Flash_fwd_kernel_traitsILi128ELi64ELi64ELi4ELb0ELb0EN7cutlass6half_tE19Flash_kernel_traitsILi128ELi64ELi64ELi4ES3_EELi4ELi4ELb1EEEvNS_16Flash_fwd_paramsE) ;  /* 0xffffffac0cc87950 */ /* 0x000fea0003c3ffff */
.L_x_4346:
        /* <DEDUP_REMOVED lines=10> */
.L_x_7192:


//--------------------- .text._ZN5flash32flash_fwd_splitkv_combine_kernelI23Flash_fwd_kernel_traitsILi128ELi64ELi64ELi4ELb0ELb0EN7cutlass6half_tE19Flash_kernel_traitsILi128ELi64ELi64ELi4ES3_EELi4ELi3ELb1EEEvNS_16Flash_fwd_paramsE --------------------------
	.section	.text._ZN5flash32flash_fwd_splitkv_combine_kernelI23Flash_fwd_kernel_traitsILi128ELi64ELi64ELi4ELb0ELb0EN7cutlass6half_tE19Flash_kernel_traitsILi128ELi64ELi64ELi4ES3_EELi4ELi3ELb1EEEvNS_16Flash_fwd_paramsE,"ax",@progbits
	.align	128
        .global         _ZN5flash32flash_fwd_splitkv_combine_kernelI23Flash_fwd_kernel_traitsILi128ELi64ELi64ELi4ELb0ELb0EN7cutlass6half_tE19Flash_kernel_traitsILi128ELi64ELi64ELi4ES3_EELi4ELi3ELb1EEEvNS_16Flash_fwd_paramsE
        .type           _ZN5flash32flash_fwd_splitkv_combine_kernelI23Flash_fwd_kernel_traitsILi128ELi64ELi64ELi4ELb0ELb0EN7cutlass6half_tE19Flash_kernel_traitsILi128ELi64ELi64ELi4ES3_EELi4ELi3ELb1EEEvNS_16Flash_fwd_paramsE,@function
        .size           _ZN5flash32flash_fwd_splitkv_combine_kernelI23Flash_fwd_kernel_traitsILi128ELi64ELi64ELi4ELb0ELb0EN7cutlass6half_tE19Flash_kernel_traitsILi128ELi64ELi64ELi4ES3_EELi4ELi3ELb1EEEvNS_16Flash_fwd_paramsE,(.L_x_7193 - _ZN5flash32flash_fwd_splitkv_combine_kernelI23Flash_fwd_kernel_traitsILi128ELi64ELi64ELi4ELb0ELb0EN7cutlass6half_tE19Flash_kernel_traitsILi128ELi64ELi64ELi4ES3_EELi4ELi3ELb1EEEvNS_16Flash_fwd_paramsE)
        .other          _ZN5flash32flash_fwd_splitkv_combine_kernelI23Flash_fwd_kernel_traitsILi128ELi64ELi64ELi4ELb0ELb0EN7cutlass6half_tE19Flash_kernel_traitsILi128ELi64ELi64ELi4ES3_EELi4ELi3ELb1EEEvNS_16Flash_fwd_paramsE,@"STO_CUDA_ENTRY STV_DEFAULT"
_ZN5flash32flash_fwd_splitkv_combine_kernelI23Flash_fwd_kernel_traitsILi128ELi64ELi64ELi4ELb0ELb0EN7cutlass6half_tE19Flash_kernel_traitsILi128ELi64ELi64ELi4ES3_EELi4ELi3ELb1EEEvNS_16Flash_fwd_paramsE:
.text._ZN5flash32flash_fwd_splitkv_combine_kernelI23Flash_fwd_kernel_traitsILi128ELi64ELi64ELi4ELb0ELb0EN7cutlass6half_tE19Flash_kernel_traitsILi128ELi64ELi64ELi4ES3_EELi4ELi3ELb1EEEvNS_16Flash_fwd_paramsE:
        /* <DEDUP_REMOVED lines=38> */
.L_x_4347:
[----:B------:R-:W-:Y:S01]  /*0260*/  IMAD.U32 R14, RZ, RZ, UR16 ;  /* 0x00000010ff0e7e24 */ /* 0x000fe2000f8e00ff */
[----:B------:R-:W-:Y:S01]  /*0270*/  MOV R18, UR14 ;  /* 0x0000000e00127c02 */ /* 0x000fe20008000f00 */
[----:B------:R-:W-:Y:S01]  /*0280*/  IMAD.U32 R19, RZ, RZ, UR17 ;  /* 0x00000011ff137e24 */ /* 0x000fe2000f8e00ff */
[----:B------:R-:W-:Y:S02]  /*0290*/  MOV R17, UR9 ;  /* 0x0000000900117c02 */ /* 0x000fe40008000f00 */
[----:B------:R-:W-:Y:S02]  /*02a0*/  MOV R16, 0x2c0 ;  /* 0x000002c000107802 */ /* 0x000fe40000000f00 */
[----:B------:R-:W-:Y:S05]  /*02b0*/  CALL.REL.NOINC `($__internal_25_$__cuda_sm20_div_s64) ;  /* 0x0000004800307944 */ /* 0x000fea0003c00000 */
.L_x_4348:
        /* <DEDUP_REMOVED lines=30> */
.L_x_4350:
[----:B------:R-:W-:Y:S01]  /*04a0*/  IMAD.MOV.U32 R14, RZ, RZ, R10 ;  /* 0x000000ffff0e7224 */ /* 0x000fe200078e000a */
[----:B------:R-:W-:Y:S02]  /*04b0*/  MOV R19, R11 ;  /* 0x0000000b00137202 */ /* 0x000fe40000000f00 */
[----:B------:R-:W-:Y:S02]  /*04c0*/  MOV R16, 0x4e0 ;  /* 0x000004e000107802 */ /* 0x000fe40000000f00 */
[----:B------:R-:W-:Y:S05]  /*04d0*/  CALL.REL.NOINC `($__internal_25_$__cuda_sm20_div_s64) ;  /* 0x0000004400a87944 */ /* 0x000fea0003c00000 */
[----:B------:R-:W-:Y:S02]  /*04e0*/  MOV R4, R10 ;  /* 0x0000000a00047202 */ /* 0x000fe40000000f00 */
[----:B------:R-:W-:Y:S02]  /*04f0*/  MOV R5, R11 ;  /* 0x0000000b00057202 */ /* 0x000fe40000000f00 */
.L_x_4351:
[----:B------:R-:W-:Y:S05]  /*0500*/  BSYNC.RECONVERGENT B0 ;  /* 0x0000000000007941 */ /* 0x000fea0003800200 */
.L_x_4349:
        /* <DEDUP_REMOVED lines=57> */
.L_x_4353:
[----:B------:R-:W-:Y:S01]  /*08a0*/  IMAD.MOV.U32 R14, RZ, RZ, R18 ;  /* 0x000000ffff0e7224 */ /* 0x000fe200078e0012 */
[----:B------:R-:W-:Y:S01]  /*08b0*/  MOV R18, R9 ;  /* 0x0000000900127202 */ /* 0x000fe20000000f00 */
[----:B------:R-:W-:Y:S01]  /*08c0*/  IMAD.MOV.U32 R19, RZ, RZ, R17 ;  /* 0x000000ffff137224 */ /* 0x000fe200078e0011 */
[----:B------:R-:W-:Y:S02]  /*08d0*/  MOV R17, R25 ;  /* 0x0000001900117202 */ /* 0x000fe40000000f00 */
[----:B------:R-:W-:Y:S02]  /*08e0*/  MOV R16, 0x900 ;  /* 0x0000090000107802 */ /* 0x000fe40000000f00 */
[----:B------:R-:W-:Y:S05]  /*08f0*/  CALL.REL.NOINC `($__internal_25_$__cuda_sm20_div_s64) ;  /* 0x0000004000a07944 */ /* 0x000fea0003c00000 */
.L_x_4354:
[----:B------:R-:W-:Y:S05]  /*0900*/  BSYNC.RECONVERGENT B0 ;  /* 0x0000000000007941 */ /* 0x000fea0003800200 */
.L_x_4352:
        /* <DEDUP_REMOVED lines=123> */
.L_x_4356:
[----:B------:R-:W-:Y:S01]  /*10c0*/  IMAD.MOV.U32 R14, RZ, RZ, R10 ;  /* 0x000000ffff0e7224 */ /* 0x000fe200078e000a */
[----:B------:R-:W-:Y:S01]  /*10d0*/  MOV R18, R8 ;  /* 0x0000000800127202 */ /* 0x000fe20000000f00 */
[----:B------:R-:W-:Y:S01]  /*10e0*/  IMAD.MOV.U32 R19, RZ, RZ, R11 ;  /* 0x000000ffff137224 */ /* 0x000fe200078e000b */
[----:B------:R-:W-:Y:S02]  /*10f0*/  MOV R17, R0 ;  /* 0x0000000000117202 */ /* 0x000fe40000000f00 */
[----:B------:R-:W-:Y:S02]  /*1100*/  MOV R16, 0x1120 ;  /* 0x0000112000107802 */ /* 0x000fe40000000f00 */
[----:B------:R-:W-:Y:S05]  /*1110*/  CALL.REL.NOINC `($__internal_25_$__cuda_sm20_div_s64) ;  /* 0x0000003800987944 */ /* 0x000fea0003c00000 */
[----:B------:R-:W-:Y:S02]  /*1120*/  MOV R32, R10 ;  /* 0x0000000a00207202 */ /* 0x000fe40000000f00 */
[----:B------:R-:W-:Y:S02]  /*1130*/  MOV R33, R11 ;  /* 0x0000000b00217202 */ /* 0x000fe40000000f00 */
.L_x_4357:
[----:B------:R-:W-:Y:S05]  /*1140*/  BSYNC.RECONVERGENT B0 ;  /* 0x0000000000007941 */ /* 0x000fea0003800200 */
.L_x_4355:
        /* <DEDUP_REMOVED lines=57> */
.L_x_4359:
[----:B------:R-:W-:Y:S01]  /*14e0*/  IMAD.MOV.U32 R14, RZ, RZ, R4 ;  /* 0x000000ffff0e7224 */ /* 0x000fe200078e0004 */
[----:B------:R-:W-:Y:S01]  /*14f0*/  MOV R19, R5 ;  /* 0x0000000500137202 */ /* 0x000fe20000000f00 */
[----:B------:R-:W-:Y:S01]  /*1500*/  IMAD.MOV.U32 R18, RZ, RZ, R6 ;  /* 0x000000ffff127224 */ /* 0x000fe200078e0006 */
[----:B------:R-:W-:Y:S02]  /*1510*/  MOV R16, 0x1530 ;  /* 0x0000153000107802 */ /* 0x000fe40000000f00 */
[----:B------:R-:W-:Y:S05]  /*1520*/  CALL.REL.NOINC `($__internal_25_$__cuda_sm20_div_s64) ;  /* 0x0000003400947944 */ /* 0x000fea0003c00000 */
[----:B------:R-:W-:Y:S02]  /*1530*/  MOV R20, R10 ;  /* 0x0000000a00147202 */ /* 0x000fe40000000f00 */
[----:B------:R-:W-:Y:S02]  /*1540*/  MOV R21, R11 ;  /* 0x0000000b00157202 */ /* 0x000fe40000000f00 */
.L_x_4360:
[----:B------:R-:W-:Y:S05]  /*1550*/  BSYNC.RECONVERGENT B0 ;  /* 0x0000000000007941 */ /* 0x000fea0003800200 */
.L_x_4358:
        /* <DEDUP_REMOVED lines=72> */
.L_x_4362:
[----:B0-----:R-:W-:Y:S05]  /*19e0*/  BSYNC.RECONVERGENT B0 ;  /* 0x0000000000007941 */ /* 0x001fea0003800200 */
.L_x_4361:
        /* <DEDUP_REMOVED lines=137> */
.L_x_4366:
[----:B------:R-:W-:Y:S01]  /*2280*/  LEA.HI R2, R7, UR15, RZ, 0x1d ;  /* 0x0000000f07027c11 */ /* 0x000fe2000f8fe8ff */
[----:B------:R-:W-:Y:S01]  /*2290*/  IMAD.MOV.U32 R19, RZ, RZ, RZ ;  /* 0x000000ffff137224 */ /* 0x000fe200078e00ff */
[----:B------:R-:W-:Y:S02]  /*22a0*/  MOV R18, R30 ;  /* 0x0000001e00127202 */ /* 0x000fe40000000f00 */
[----:B------:R-:W-:Y:S01]  /*22b0*/  MOV R16, 0x22e0 ;  /* 0x000022e000107802 */ /* 0x000fe20000000f00 */
[----:B------:R-:W-:Y:S02]  /*22c0*/  IMAD.MOV.U32 R14, RZ, RZ, R2 ;  /* 0x000000ffff0e7224 */ /* 0x000fe400078e0002 */
[----:B------:R-:W-:Y:S05]  /*22d0*/  CALL.REL.NOINC `($__internal_25_$__cuda_sm20_div_s64) ;  /* 0x0000002800287944 */ /* 0x000fea0003c00000 */
[----:B------:R-:W-:Y:S02]  /*22e0*/  IADD3 R13, PT, PT, -R10, RZ, RZ ;  /* 0x000000ff0a0d7210 */ /* 0x000fe40007ffe1ff */
[----:B------:R-:W-:-:S03]  /*22f0*/  MOV R31, R11 ;  /* 0x0000000b001f7202 */ /* 0x000fc60000000f00 */
[----:B------:R-:W-:Y:S01]  /*2300*/  IMAD R12, R30, R13, R2 ;  /* 0x0000000d1e0c7224 */ /* 0x000fe200078e0202 */
[----:B------:R-:W-:-:S07]  /*2310*/  MOV R30, R10 ;  /* 0x0000000a001e7202 */ /* 0x000fce0000000f00 */
.L_x_4367:
        /* <DEDUP_REMOVED lines=59> */
.L_x_4369:
[----:B------:R-:W-:Y:S01]  /*26d0*/  IMAD.MOV.U32 R14, RZ, RZ, R30 ;  /* 0x000000ffff0e7224 */ /* 0x000fe200078e001e */
[----:B------:R-:W-:Y:S01]  /*26e0*/  MOV R19, R31 ;  /* 0x0000001f00137202 */ /* 0x000fe20000000f00 */
[----:B------:R-:W-:Y:S01]  /*26f0*/  IMAD.MOV.U32 R18, RZ, RZ, R34 ;  /* 0x000000ffff127224 */ /* 0x000fe200078e0022 */
[----:B------:R-:W-:Y:S02]  /*2700*/  MOV R16, 0x2720 ;  /* 0x0000272000107802 */ /* 0x000fe40000000f00 */
[----:B------:R-:W-:Y:S05]  /*2710*/  CALL.REL.NOINC `($__internal_25_$__cuda_sm20_div_s64) ;  /* 0x0000002400187944 */ /* 0x000fea0003c00000 */
[----:B------:R-:W-:-:S05]  /*2720*/  IADD3 R11, PT, PT, -R10, RZ, RZ ;  /* 0x000000ff0a0b7210 */ /* 0x000fca0007ffe1ff */
[----:B------:R-:W-:Y:S02]  /*2730*/  IMAD R30, R11, R34, R30 ;  /* 0x000000220b1e7224 */ /* 0x000fe400078e021e */
.L_x_4370:
[----:B------:R-:W-:Y:S05]  /*2740*/  BSYNC.RECONVERGENT B0 ;  /* 0x0000000000007941 */ /* 0x000fea0003800200 */
.L_x_4368:
        /* <DEDUP_REMOVED lines=159> */
.L_x_4365:
[----:B------:R-:W0:Y:S01]  /*3140*/  LDC.64 R4, c[0x0][0x420] ;  /* 0x00010800ff047b82 */ /* 0x000e220000000a00 */
[----:B------:R-:W-:-:S05]  /*3150*/  IADD3 R2, PT, PT, R2, UR15, RZ ;  /* 0x0000000f02027c10 */ /* 0x000fca000fffe0ff */
[----:B0-----:R-:W-:-:S05]  /*3160*/  IMAD.WIDE.U32 R2, R2, 0x4, R4 ;  /* 0x0000000402027825 */ /* 0x001fca00078e0004 */
[----:B------:R1:W-:Y:S02]  /*3170*/  STG.E desc[UR10][R2.64], R22 ;  /* 0x0000001602007986 */ /* 0x0003e4000c10190a */
.L_x_4364:
[----:B------:R-:W-:Y:S05]  /*3180*/  BSYNC.RECONVERGENT B1 ;  /* 0x0000000000017941 */ /* 0x000fea0003800200 */
.L_x_4363:
        /* <DEDUP_REMOVED lines=17> */
.L_x_4372:
[----:B------:R-:W-:Y:S05]  /*32a0*/  BSYNC.RECONVERGENT B0 ;  /* 0x0000000000007941 */ /* 0x000fea0003800200 */
.L_x_4371:
        /* <DEDUP_REMOVED lines=49> */
.L_x_4377:
        /* <DEDUP_REMOVED lines=133> */
.L_x_4376:
        /* <DEDUP_REMOVED lines=73> */
.L_x_4378:
[----:B------:R-:W-:-:S09]  /*42a0*/  UISETP.NE.OR UP1, UPT, UR5, URZ, UP1 ;  /* 0x000000ff0500728c */ /* 0x000fd20008f25670 */
[----:B------:R-:W-:Y:S05]  /*42b0*/  BRA.U !UP1, `(.L_x_4374) ;  /* 0x0000000109947547 */ /* 0x000fea000b800000 */
.L_x_4375:
[----:B------:R-:W-:-:S13]  /*42c0*/  ISETP.GE.AND P0, PT, R12, UR13, PT ;  /* 0x0000000d0c007c0c */ /* 0x000fda000bf06270 */
.L_x_4379:
        /* <DEDUP_REMOVED lines=36> */
.L_x_4374:
        /* <DEDUP_REMOVED lines=10> */
.L_x_4380:
        /* <DEDUP_REMOVED lines=12> */
.L_x_4373:
        /* <DEDUP_REMOVED lines=81> */
        .weak           $__internal_25_$__cuda_sm20_div_s64
        .type           $__internal_25_$__cuda_sm20_div_s64,@function
        .size           $__internal_25_$__cuda_sm20_div_s64,(.L_x_7193 - $__internal_25_$__cuda_sm20_div_s64)
$__internal_25_$__cuda_sm20_div_s64:
        /* <DEDUP_REMOVED lines=83> */
[----:B------:R-:W-:Y:S05]  /*50b0*/  RET.REL.NODEC R12 `(_ZN5flash32flash_fwd_splitkv_combine_kernelI23Flash_fwd_kernel_traitsILi128ELi64ELi64ELi4ELb0ELb0EN7cutlass6half_tE19Flash_kernel_traitsILi128ELi64ELi64ELi4ES3_EELi4ELi3ELb1EEEvNS_16Flash_fwd_paramsE) ;  /* 0xffffffac0cd07950 */ /* 0x000fea0003c3ffff */
.L_x_4381:
        /* <DEDUP_REMOVED lines=12> */
.L_x_7193:


//--------------------- .text._ZN5flash32flash_fwd_splitkv_combine_kernelI23Flash_fwd_kernel_traitsILi128ELi64ELi64ELi4ELb0ELb0EN7cutlass6half_tE19Flash_kernel_traitsILi128ELi64ELi64ELi4ES3_EELi4ELi2ELb1EEEvNS_16Flash_fwd_paramsE --------------------------
	.section	.text._ZN5flash32flash_fwd_splitkv_combine_kernelI23Flash_fwd_kernel_traitsILi128ELi64ELi64ELi4ELb0ELb0EN7cutlass6half_tE19Flash_kernel_traitsILi128ELi64ELi64ELi4ES3_EELi4ELi2ELb1EEEvNS_16Flash_fwd_paramsE,"ax",@progbits
	.align	128
        .global         _ZN5flash32flash_fwd_splitkv_combine_kernelI23Flash_fwd_kernel_traitsILi128ELi64ELi64ELi4ELb0ELb0EN7cutlass6half_tE19Flash_kernel_traitsILi128ELi64ELi64ELi4ES3_EELi4ELi2ELb1EEEvNS_16Flash_fwd_paramsE
        .type           _ZN5flash32flash_fwd_splitkv_combine_kernelI23Flash_fwd_kernel_traitsILi128ELi64ELi64ELi4ELb0ELb0EN7cutlass6half_tE19Flash_kernel_traitsILi128ELi64ELi64ELi4ES3_EELi4ELi2ELb1EEEvNS_16Flash_fwd_paramsE,@function
        .size           _ZN5flash32flash_fwd_splitkv_combine_kernelI23Flash_fwd_kernel_traitsILi128ELi64ELi64ELi4ELb0ELb0EN7cutlass6half_tE19Flash_kernel_traitsILi128ELi64ELi64ELi4ES3_EELi4ELi2ELb1EEEvNS_16Flash_fwd_paramsE,(.L_x_7194 - _ZN5flash32flash_fwd_splitkv_combine_kernelI23Flash_fwd_kernel_traitsILi128ELi64ELi64ELi4ELb0ELb0EN7cutlass6half_tE19Flash_kernel_traitsILi128ELi64ELi64ELi4ES3_EELi4ELi2ELb1EEEvNS_16Flash_fwd_paramsE)
        .other          _ZN5flash32flash_fwd_splitkv_combine_kernelI23Flash_fwd_kernel_traitsILi128ELi64ELi64ELi4ELb0ELb0EN7cutlass6half_tE19Flash_kernel_traitsILi128ELi64ELi64ELi4ES3_EELi4ELi2ELb1EEEvNS_16Flash_fwd_paramsE,@"STO_CUDA_ENTRY STV_DEFAULT"
_ZN5flash32flash_fwd_splitkv_combine_kernelI23Flash_fwd_kernel_traitsILi128ELi64ELi64ELi4ELb0ELb0EN7cutlass6half_tE19Flash_kernel_traitsILi128ELi64ELi64ELi4ES3_EELi4ELi2ELb1EEEvNS_16Flash_fwd_paramsE:
.text._ZN5flash32flash_fwd_splitkv_combine_kernelI23Flash_fwd_kernel_traitsILi128ELi64ELi64ELi4ELb0ELb0EN7cutlass6half_tE19Flash_kernel_traitsILi128ELi64ELi64ELi4ES3_EELi4ELi2ELb1EEEvNS_16Flash_fwd_paramsE:
        /* <DEDUP_REMOVED lines=38> */
.L_x_4382:
[----:B------:R-:W-:Y:S01]  /*0260*/  IMAD.U32 R24, RZ, RZ, UR21 ;  /* 0x00000015ff187e24 */ /* 0x000fe2000f8e00ff */
[----:B------:R-:W-:Y:S01]  /*0270*/  MOV R16, UR19 ;  /* 0x0000001300107c02 */ /* 0x000fe20008000f00 */
[----:B------:R-:W-:Y:S01]  /*0280*/  IMAD.U32 R17, RZ, RZ, UR15 ;  /* 0x0000000fff117e24 */ /* 0x000fe2000f8e00ff */
[----:B------:R-:W-:Y:S02]  /*0290*/  MOV R15, UR14 ;  /* 0x0000000e000f7c02 */ /* 0x000fe40008000f00 */
[----:B------:R-:W-:Y:S02]  /*02a0*/  MOV R14, 0x2c0 ;  /* 0x000002c0000e7802 */ /* 0x000fe40000000f00 */
[----:B------:R-:W-:Y:S05]  /*02b0*/  CALL.REL.NOINC `($__internal_26_$__cuda_sm20_div_s64) ;  /* 0x00000048001c7944 */ /* 0x000fea0003c00000 */
[----:B------:R-:W-:-:S07]  /*02c0*/  MOV R12, R0 ;  /* 0x00000000000c7202 */ /* 0x000fce0000000f00 */
.L_x_4383:
        /* <DEDUP_REMOVED lines=30> */
.L_x_4385:
[----:B------:R-:W-:Y:S01]  /*04b0*/  IMAD.MOV.U32 R24, RZ, RZ, R12 ;  /* 0x000000ffff187224 */ /* 0x000fe200078e000c */
[----:B------:R-:W-:Y:S02]  /*04c0*/  MOV R17, R13 ;  /* 0x0000000d00117202 */ /* 0x000fe40000000f00 */
[----:B------:R-:W-:Y:S02]  /*04d0*/  MOV R14, 0x4f0 ;  /* 0x000004f0000e7802 */ /* 0x000fe40000000f00 */
[----:B------:R-:W-:Y:S05]  /*04e0*/  CALL.REL.NOINC `($__internal_26_$__cuda_sm20_div_s64) ;  /* 0x0000004400907944 */ /* 0x000fea0003c00000 */
[----:B------:R-:W-:Y:S02]  /*04f0*/  MOV R6, R0 ;  /* 0x0000000000067202 */ /* 0x000fe40000000f00 */
[----:B------:R-:W-:Y:S02]  /*0500*/  MOV R7, R13 ;  /* 0x0000000d00077202 */ /* 0x000fe40000000f00 */
.L_x_4386:
[----:B------:R-:W-:Y:S05]  /*0510*/  BSYNC.RECONVERGENT B0 ;  /* 0x0000000000007941 */ /* 0x000fea0003800200 */
.L_x_4384:
        /* <DEDUP_REMOVED lines=57> */
.L_x_4388:
[----:B------:R-:W-:Y:S01]  /*08b0*/  IMAD.MOV.U32 R24, RZ, RZ, R16 ;  /* 0x000000ffff187224 */ /* 0x000fe200078e0010 */
[----:B------:R-:W-:Y:S01]  /*08c0*/  MOV R16, R11 ;  /* 0x0000000b00107202 */ /* 0x000fe20000000f00 */
[----:B------:R-:W-:Y:S01]  /*08d0*/  IMAD.MOV.U32 R17, RZ, RZ, R15 ;  /* 0x000000ffff117224 */ /* 0x000fe200078e000f */
[----:B------:R-:W-:Y:S02]  /*08e0*/  MOV R15, R3 ;  /* 0x00000003000f7202 */ /* 0x000fe40000000f00 */
[----:B------:R-:W-:Y:S02]  /*08f0*/  MOV R14, 0x910 ;  /* 0x00000910000e7802 */ /* 0x000fe40000000f00 */
[----:B------:R-:W-:Y:S05]  /*0900*/  CALL.REL.NOINC `($__internal_26_$__cuda_sm20_div_s64) ;  /* 0x0000004000887944 */ /* 0x000fea0003c00000 */
[----:B------:R-:W-:Y:S02]  /*0910*/  MOV R12, R0 ;  /* 0x00000000000c7202 */ /* 0x000fe40000000f00 */
.L_x_4389:
[----:B------:R-:W-:Y:S05]  /*0920*/  BSYNC.RECONVERGENT B0 ;  /* 0x0000000000007941 */ /* 0x000fea0003800200 */
.L_x_4387:
        /* <DEDUP_REMOVED lines=124> */
.L_x_4391:
[----:B------:R-:W-:Y:S01]  /*10f0*/  IMAD.MOV.U32 R24, RZ, RZ, R12 ;  /* 0x000000ffff187224 */ /* 0x000fe200078e000c */
[----:B------:R-:W-:Y:S01]  /*1100*/  MOV R16, R10 ;  /* 0x0000000a00107202 */ /* 0x000fe20000000f00 */
[----:B------:R-:W-:Y:S01]  /*1110*/  IMAD.MOV.U32 R17, RZ, RZ, R13 ;  /* 0x000000ffff117224 */ /* 0x000fe200078e000d */
[----:B------:R-:W-:Y:S02]  /*1120*/  MOV R15, R4 ;  /* 0x00000004000f7202 */ /* 0x000fe40000000f00 */
[----:B------:R-:W-:Y:S02]  /*1130*/  MOV R14, 0x1150 ;  /* 0x00001150000e7802 */ /* 0x000fe40000000f00 */
[----:B------:R-:W-:Y:S05]  /*1140*/  CALL.REL.NOINC `($__internal_26_$__cuda_sm20_div_s64) ;  /* 0x0000003800787944 */ /* 0x000fea0003c00000 */
[----:B------:R-:W-:Y:S02]  /*1150*/  MOV R30, R0 ;  /* 0x00000000001e7202 */ /* 0x000fe40000000f00 */
[----:B------:R-:W-:Y:S02]  /*1160*/  MOV R31, R13 ;  /* 0x0000000d001f7202 */ /* 0x000fe40000000f00 */
.L_x_4392:
[----:B------:R-:W-:Y:S05]  /*1170*/  BSYNC.RECONVERGENT B0 ;  /* 0x0000000000007941 */ /* 0x000fea0003800200 */
.L_x_4390:
        /* <DEDUP_REMOVED lines=57> */
.L_x_4394:
[----:B------:R-:W-:Y:S01]  /*1510*/  IMAD.MOV.U32 R24, RZ, RZ, R6 ;  /* 0x000000ffff187224 */ /* 0x000fe200078e0006 */
[----:B------:R-:W-:Y:S01]  /*1520*/  MOV R17, R7 ;  /* 0x0000000700117202 */ /* 0x000fe20000000f00 */
[----:B------:R-:W-:Y:S01]  /*1530*/  IMAD.MOV.U32 R16, RZ, RZ, R9 ;  /* 0x000000ffff107224 */ /* 0x000fe200078e0009 */
[----:B------:R-:W-:Y:S02]  /*1540*/  MOV R14, 0x1560 ;  /* 0x00001560000e7802 */ /* 0x000fe40000000f00 */
[----:B------:R-:W-:Y:S05]  /*1550*/  CALL.REL.NOINC `($__internal_26_$__cuda_sm20_div_s64) ;  /* 0x0000003400747944 */ /* 0x000fea0003c00000 */
[----:B------:R-:W-:Y:S02]  /*1560*/  MOV R22, R0 ;  /* 0x0000000000167202 */ /* 0x000fe40000000f00 */
[----:B------:R-:W-:Y:S02]  /*1570*/  MOV R23, R13 ;  /* 0x0000000d00177202 */ /* 0x000fe40000000f00 */
.L_x_4395:
[----:B------:R-:W-:Y:S05]  /*1580*/  BSYNC.RECONVERGENT B0 ;  /* 0x0000000000007941 */ /* 0x000fea0003800200 */
.L_x_4393:
        /* <DEDUP_REMOVED lines=81> */
.L_x_4397:
[----:B------:R-:W-:Y:S05]  /*1aa0*/  BSYNC.RECONVERGENT B0 ;  /* 0x0000000000007941 */ /* 0x000fea0003800200 */
.L_x_4396:
        /* <DEDUP_REMOVED lines=118> */
.L_x_4401:
[----:B------:R-:W-:Y:S01]  /*2210*/  LEA.HI R24, R7, UR20, RZ, 0x1e ;  /* 0x0000001407187c11 */ /* 0x000fe2000f8ff0ff */
[----:B------:R-:W-:Y:S01]  /*2220*/  IMAD.MOV.U32 R17, RZ, RZ, RZ ;  /* 0x000000ffff117224 */ /* 0x000fe200078e00ff */
[----:B------:R-:W-:Y:S01]  /*2230*/  MOV R14, 0x2260 ;  /* 0x00002260000e7802 */ /* 0x000fe20000000f00 */
[----:B------:R-:W-:Y:S02]  /*2240*/  IMAD.MOV.U32 R16, RZ, RZ, R26 ;  /* 0x000000ffff107224 */ /* 0x000fe400078e001a */
[----:B------:R-:W-:Y:S05]  /*2250*/  CALL.REL.NOINC `($__internal_26_$__cuda_sm20_div_s64) ;  /* 0x0000002800347944 */ /* 0x000fea0003c00000 */
[----:B------:R-:W-:Y:S02]  /*2260*/  IADD3 R15, PT, PT, -R0, RZ, RZ ;  /* 0x000000ff000f7210 */ /* 0x000fe40007ffe1ff */
[----:B------:R-:W-:-:S03]  /*2270*/  MOV R27, R13 ;  /* 0x0000000d001b7202 */ /* 0x000fc60000000f00 */
[----:B------:R-:W-:Y:S01]  /*2280*/  IMAD R24, R26, R15, R24 ;  /* 0x0000000f1a187224 */ /* 0x000fe200078e0218 */
[----:B------:R-:W-:-:S07]  /*2290*/  MOV R26, R0 ;  /* 0x00000000001a7202 */ /* 0x000fce0000000f00 */
.L_x_4402:
        /* <DEDUP_REMOVED lines=60> */
.L_x_4404:
[----:B------:R-:W-:Y:S01]  /*2660*/  IMAD.MOV.U32 R24, RZ, RZ, R26 ;  /* 0x000000ffff187224 */ /* 0x000fe200078e001a */
[----:B------:R-:W-:Y:S01]  /*2670*/  MOV R17, R27 ;  /* 0x0000001b00117202 */ /* 0x000fe20000000f00 */
[----:B------:R-:W-:Y:S01]  /*2680*/  IMAD.MOV.U32 R16, RZ, RZ, R32 ;  /* 0x000000ffff107224 */ /* 0x000fe200078e0020 */
[----:B------:R-:W-:Y:S02]  /*2690*/  MOV R14, 0x26b0 ;  /* 0x000026b0000e7802 */ /* 0x000fe40000000f00 */
[----:B------:R-:W-:Y:S05]  /*26a0*/  CALL.REL.NOINC `($__internal_26_$__cuda_sm20_div_s64) ;  /* 0x0000002400207944 */ /* 0x000fea0003c00000 */
[----:B------:R-:W-:-:S05]  /*26b0*/  IADD3 R13, PT, PT, -R0, RZ, RZ ;  /* 0x000000ff000d7210 */ /* 0x000fca0007ffe1ff */
[----:B------:R-:W-:Y:S02]  /*26c0*/  IMAD R26, R13, R32, R26 ;  /* 0x000000200d1a7224 */ /* 0x000fe400078e021a */
.L_x_4405:
[----:B------:R-:W-:Y:S05]  /*26d0*/  BSYNC.RECONVERGENT B0 ;  /* 0x0000000000007941 */ /* 0x000fea0003800200 */
.L_x_4403:
        /* <DEDUP_REMOVED lines=162> */
.L_x_4400:
[----:B------:R-:W0:Y:S01]  /*3100*/  LDC.64 R2, c[0x0][0x420] ;  /* 0x00010800ff027b82 */ /* 0x000e220000000a00 */
[----:B------:R-:W-:-:S05]  /*3110*/  IADD3 R12, PT, PT, R12, UR20, RZ ;  /* 0x000000140c0c7c10 */ /* 0x000fca000fffe0ff */
[----:B0-----:R-:W-:-:S05]  /*3120*/  IMAD.WIDE.U32 R2, R12, 0x4, R2 ;  /* 0x000000040c027825 */ /* 0x001fca00078e0002 */
[----:B------:R1:W-:Y:S02]  /*3130*/  STG.E desc[UR10][R2.64], R20 ;  /* 0x0000001402007986 */ /* 0x0003e4000c10190a */
.L_x_4399:
[----:B------:R-:W-:Y:S05]  /*3140*/  BSYNC.RECONVERGENT B1 ;  /* 0x0000000000017941 */ /* 0x000fea0003800200 */
.L_x_4398:
        /* <DEDUP_REMOVED lines=16> */
.L_x_4407:
[----:B------:R-:W-:Y:S05]  /*3250*/  BSYNC.RECONVERGENT B0 ;  /* 0x0000000000007941 */ /* 0x000fea0003800200 */
.L_x_4406:
        /* <DEDUP_REMOVED lines=49> */
.L_x_4412:
        /* <DEDUP_REMOVED lines=133> */
.L_x_4411:
        /* <DEDUP_REMOVED lines=73> */
.L_x_4413:
[----:B------:R-:W-:-:S09]  /*4250*/  UISETP.NE.OR UP1, UPT, UR5, URZ, UP1 ;  /* 0x000000ff0500728c */ /* 0x000fd20008f25670 */
[----:B------:R-:W-:Y:S05]  /*4260*/  BRA.U !UP1, `(.L_x_4409) ;  /* 0x0000000109947547 */ /* 0x000fea000b800000 */
.L_x_4410:
[----:B------:R-:W-:-:S13]  /*4270*/  ISETP.GE.AND P0, PT, R12, UR12, PT ;  /* 0x0000000c0c007c0c */ /* 0x000fda000bf06270 */
.L_x_4414:
        /* <DEDUP_REMOVED lines=36> */
.L_x_4409:
        /* <DEDUP_REMOVED lines=10> */
.L_x_4415:
        /* <DEDUP_REMOVED lines=12> */
.L_x_4408:
        /* <DEDUP_REMOVED lines=81> */
        .weak           $__internal_26_$__cuda_sm20_div_s64
        .type           $__internal_26_$__cuda_sm20_div_s64,@function
        .size           $__internal_26_$__cuda_sm20_div_s64,(.L_x_7194 - $__internal_26_$__cuda_sm20_div_s64)
$__internal_26_$__cuda_sm20_div_s64:
        /* <DEDUP_REMOVED lines=83> */
[----:B------:R-:W-:Y:S06]  /*5060*/  RET.REL.NODEC R18 `(_ZN5flash32flash_fwd_splitkv_combine_kernelI23Flash_fwd_kernel_traitsILi128ELi64ELi64ELi4ELb0ELb0EN7cutlass6half_tE19Flash_kernel_traitsILi128ELi64ELi64ELi4ES3_EELi4ELi2ELb1EEEvNS_16Flash_fwd_paramsE) ;  /* 0xffffffac12e47950 */ /* 0x000fec0003c3ffff */
.L_x_4416:
        /* <DEDUP_REMOVED lines=9> */
.L_x_7194:


//--------------------- .text._ZN5flash32flash_fwd_splitkv_combine_kernelI23Flash_fwd_kernel_traitsILi128ELi64ELi64ELi4ELb0ELb0EN7cutlass6half_tE19Flash_kernel_traitsILi128ELi64ELi64ELi4ES3_EELi4ELi1ELb1EEEvNS_16Flash_fwd_paramsE --------------------------
	.section	.text._ZN5flash32flash_fwd_splitkv_combine_kernelI23Flash_fwd_kernel_traitsILi128ELi64ELi64ELi4ELb0ELb0EN7cutlass6half_tE19Flash_kernel_traitsILi128ELi64ELi64ELi4ES3_EELi4ELi1ELb1EEEvNS_16Flash_fwd_paramsE,"ax",@progbits
	.align	128
        .global         _ZN5flash32flash_fwd_splitkv_combine_kernelI23Flash_fwd_kernel_traitsILi128ELi64ELi64ELi4ELb0ELb0EN7cutlass6half_tE19Flash_kernel_traitsILi128ELi64ELi64ELi4ES3_EELi4ELi1ELb1EEEvNS_16Flash_fwd_paramsE
        .type           _ZN5flash32flash_fwd_splitkv_combine_kernelI23Flash_fwd_kernel_traitsILi128ELi64ELi64ELi4ELb0ELb0EN7cutlass6half_tE19Flash_kernel_traitsILi128ELi64ELi64ELi4ES3_EELi4ELi1ELb1EEEvNS_16Flash_fwd_paramsE,@function
        .size           _ZN5flash32flash_fwd_splitkv_combine_kernelI23Flash_fwd_kernel_traitsILi128ELi64ELi64ELi4ELb0ELb0EN7cutlass6half_tE19Flash_kernel_traitsILi128ELi64ELi64ELi4ES3_EELi4ELi1ELb1EEEvNS_16Flash_fwd_paramsE,(.L_x_7195 - _ZN5flash32flash_fwd_splitkv_combine_kernelI23Flash_fwd_kernel_traitsILi128ELi64ELi64ELi4ELb0ELb0EN7cutlass6half_tE19Flash_kernel_traitsILi128ELi64ELi64ELi4ES3_EELi4ELi1ELb1EEEvNS_16Flash_fwd_paramsE)
        .other          _ZN5flash32flash_fwd_splitkv_combine_kernelI23Flash_fwd_kernel_traitsILi128ELi64ELi64ELi4ELb0ELb0EN7cutlass6half_tE19Flash_kernel_traitsILi128ELi64ELi64ELi4ES3_EELi4ELi1ELb1EEEvNS_16Flash_fwd_paramsE,@"STO_CUDA_ENTRY STV_DEFAULT"
_ZN5flash32flash_fwd_splitkv_combine_kernelI23Flash_fwd_kernel_traitsILi128ELi64ELi64ELi4ELb0ELb0EN7cutlass6half_tE19Flash_kernel_traitsILi128ELi64ELi64ELi4ES3_EELi4ELi1ELb1EEEvNS_16Flash_fwd_paramsE:
.text._ZN5flash32flash_fwd_splitkv_combine_kernelI23Flash_fwd_kernel_traitsILi128ELi64ELi64ELi4ELb0ELb0EN7cutlass6half_tE19Flash_kernel_traitsILi128ELi64ELi64ELi4ES3_EELi4ELi1ELb1EEEvNS_16Flash_fwd_paramsE:
        /* <DEDUP_REMOVED lines=38> */
.L_x_4417:
[----:B------:R-:W-:Y:S01]  /*0260*/  IMAD.U32 R14, RZ, RZ, UR16 ;  /* 0x00000010ff0e7e24 */ /* 0x000fe2000f8e00ff */
[----:B------:R-:W-:Y:S01]  /*0270*/  MOV R18, UR14 ;  /* 0x0000000e00127c02 */ /* 0x000fe20008000f00 */
[----:B------:R-:W-:Y:S01]  /*0280*/  IMAD.U32 R19, RZ, RZ, UR17 ;  /* 0x00000011ff137e24 */ /* 0x000fe2000f8e00ff */
[----:B------:R-:W-:Y:S02]  /*0290*/  MOV R17, UR9 ;  /* 0x0000000900117c02 */ /* 0x000fe40008000f00 */
[----:B------:R-:W-:Y:S02]  /*02a0*/  MOV R16, 0x2c0 ;  /* 0x000002c000107802 */ /* 0x000fe40000000f00 */
[----:B------:R-:W-:Y:S05]  /*02b0*/  CALL.REL.NOINC `($__internal_27_$__cuda_sm20_div_s64) ;  /* 0x00000048000c7944 */ /* 0x000fea0003c00000 */
.L_x_4418:
        /* <DEDUP_REMOVED lines=30> */
.L_x_4420:
[----:B------:R-:W-:Y:S01]  /*04a0*/  IMAD.MOV.U32 R14, RZ, RZ, R10 ;  /* 0x000000ffff0e7224 */ /* 0x000fe200078e000a */
[----:B------:R-:W-:Y:S02]  /*04b0*/  MOV R19, R11 ;  /* 0x0000000b00137202 */ /* 0x000fe40000000f00 */
[----:B------:R-:W-:Y:S02]  /*04c0*/  MOV R16, 0x4e0 ;  /* 0x000004e000107802 */ /* 0x000fe40000000f00 */
[----:B------:R-:W-:Y:S05]  /*04d0*/  CALL.REL.NOINC `($__internal_27_$__cuda_sm20_div_s64) ;  /* 0x0000004400847944 */ /* 0x000fea0003c00000 */
[----:B------:R-:W-:Y:S02]  /*04e0*/  MOV R4, R10 ;  /* 0x0000000a00047202 */ /* 0x000fe40000000f00 */
[----:B------:R-:W-:Y:S02]  /*04f0*/  MOV R5, R11 ;  /* 0x0000000b00057202 */ /* 0x000fe40000000f00 */
.L_x_4421:
[----:B------:R-:W-:Y:S05]  /*0500*/  BSYNC.RECONVERGENT B0 ;  /* 0x0000000000007941 */ /* 0x000fea0003800200 */
.L_x_4419:
        /* <DEDUP_REMOVED lines=57> */
.L_x_4423:
[----:B------:R-:W-:Y:S01]  /*08a0*/  IMAD.MOV.U32 R14, RZ, RZ, R18 ;  /* 0x000000ffff0e7224 */ /* 0x000fe200078e0012 */
[----:B------:R-:W-:Y:S01]  /*08b0*/  MOV R18, R9 ;  /* 0x0000000900127202 */ /* 0x000fe20000000f00 */
[----:B------:R-:W-:Y:S01]  /*08c0*/  IMAD.MOV.U32 R19, RZ, RZ, R17 ;  /* 0x000000ffff137224 */ /* 0x000fe200078e0011 */
[----:B------:R-:W-:Y:S02]  /*08d0*/  MOV R17, R25 ;  /* 0x0000001900117202 */ /* 0x000fe40000000f00 */
[----:B------:R-:W-:Y:S02]  /*08e0*/  MOV R16, 0x900 ;  /* 0x0000090000107802 */ /* 0x000fe40000000f00 */
[----:B------:R-:W-:Y:S05]  /*08f0*/  CALL.REL.NOINC `($__internal_27_$__cuda_sm20_div_s64) ;  /* 0x00000040007c7944 */ /* 0x000fea0003c00000 */
.L_x_4424:
[----:B------:R-:W-:Y:S05]  /*0900*/  BSYNC.RECONVERGENT B0 ;  /* 0x0000000000007941 */ /* 0x000fea0003800200 */
.L_x_4422:
        /* <DEDUP_REMOVED lines=123> */
.L_x_4426:
[----:B------:R-:W-:Y:S01]  /*10c0*/  IMAD.MOV.U32 R14, RZ, RZ, R10 ;  /* 0x000000ffff0e7224 */ /* 0x000fe200078e000a */
[----:B------:R-:W-:Y:S01]  /*10d0*/  MOV R18, R8 ;  /* 0x0000000800127202 */ /* 0x000fe20000000f00 */
[----:B------:R-:W-:Y:S01]  /*10e0*/  IMAD.MOV.U32 R19, RZ, RZ, R11 ;  /* 0x000000ffff137224 */ /* 0x000fe200078e000b */
[----:B------:R-:W-:Y:S02]  /*10f0*/  MOV R17, R0 ;  /* 0x0000000000117202 */ /* 0x000fe40000000f00 */
[----:B------:R-:W-:Y:S02]  /*1100*/  MOV R16, 0x1120 ;  /* 0x0000112000107802 */ /* 0x000fe40000000f00 */
[----:B------:R-:W-:Y:S05]  /*1110*/  CALL.REL.NOINC `($__internal_27_$__cuda_sm20_div_s64) ;  /* 0x0000003800747944 */ /* 0x000fea0003c00000 */
[----:B------:R-:W-:Y:S02]  /*1120*/  MOV R32, R10 ;  /* 0x0000000a00207202 */ /* 0x000fe40000000f00 */
[----:B------:R-:W-:Y:S02]  /*1130*/  MOV R33, R11 ;  /* 0x0000000b00217202 */ /* 0x000fe40000000f00 */
.L_x_4427:
[----:B------:R-:W-:Y:S05]  /*1140*/  BSYNC.RECONVERGENT B0 ;  /* 0x0000000000007941 */ /* 0x000fea0003800200 */
.L_x_4425:
        /* <DEDUP_REMOVED lines=57> */
.L_x_4429:
[----:B------:R-:W-:Y:S01]  /*14e0*/  IMAD.MOV.U32 R14, RZ, RZ, R4 ;  /* 0x000000ffff0e7224 */ /* 0x000fe200078e0004 */
[----:B------:R-:W-:Y:S01]  /*14f0*/  MOV R19, R5 ;  /* 0x0000000500137202 */ /* 0x000fe20000000f00 */
[----:B------:R-:W-:Y:S01]  /*1500*/  IMAD.MOV.U32 R18, RZ, RZ, R6 ;  /* 0x000000ffff127224 */ /* 0x000fe200078e0006 */
[----:B------:R-:W-:Y:S02]  /*1510*/  MOV R16, 0x1530 ;  /* 0x0000153000107802 */ /* 0x000fe40000000f00 */
[----:B------:R-:W-:Y:S05]  /*1520*/  CALL.REL.NOINC `($__internal_27_$__cuda_sm20_div_s64) ;  /* 0x0000003400707944 */ /* 0x000fea0003c00000 */
[----:B------:R-:W-:Y:S02]  /*1530*/  MOV R26, R10 ;  /* 0x0000000a001a7202 */ /* 0x000fe40000000f00 */
[----:B------:R-:W-:Y:S02]  /*1540*/  MOV R27, R11 ;  /* 0x0000000b001b7202 */ /* 0x000fe40000000f00 */
.L_x_4430:
[----:B------:R-:W-:Y:S05]  /*1550*/  BSYNC.RECONVERGENT B0 ;  /* 0x0000000000007941 */ /* 0x000fea0003800200 */
.L_x_4428:
        /* <DEDUP_REMOVED lines=73> */
.L_x_4432:
[----:B0-----:R-:W-:Y:S05]  /*19f0*/  BSYNC.RECONVERGENT B0 ;  /* 0x0000000000007941 */ /* 0x001fea0003800200 */
.L_x_4431:
        /* <DEDUP_REMOVED lines=127> */
.L_x_4436:
[----:B------:R-:W-:Y:S01]  /*21f0*/  LEA.HI R2, R7, UR15, RZ, 0x1f ;  /* 0x0000000f07027c11 */ /* 0x000fe2000f8ff8ff */
[----:B------:R-:W-:Y:S01]  /*2200*/  IMAD.MOV.U32 R19, RZ, RZ, RZ ;  /* 0x000000ffff137224 */ /* 0x000fe200078e00ff */
[----:B------:R-:W-:Y:S02]  /*2210*/  MOV R18, R30 ;  /* 0x0000001e00127202 */ /* 0x000fe40000000f00 */
[----:B------:R-:W-:Y:S01]  /*2220*/  MOV R16, 0x2250 ;  /* 0x0000225000107802 */ /* 0x000fe20000000f00 */
[----:B------:R-:W-:Y:S02]  /*2230*/  IMAD.MOV.U32 R14, RZ, RZ, R2 ;  /* 0x000000ffff0e7224 */ /* 0x000fe400078e0002 */
[----:B------:R-:W-:Y:S05]  /*2240*/  CALL.REL.NOINC `($__internal_27_$__cuda_sm20_div_s64) ;  /* 0x0000002800287944 */ /* 0x000fea0003c00000 */
[----:B------:R-:W-:Y:S02]  /*2250*/  IADD3 R13, PT, PT, -R10, RZ, RZ ;  /* 0x000000ff0a0d7210 */ /* 0x000fe40007ffe1ff */
[----:B------:R-:W-:-:S03]  /*2260*/  MOV R31, R11 ;  /* 0x0000000b001f7202 */ /* 0x000fc60000000f00 */
[----:B------:R-:W-:Y:S01]  /*2270*/  IMAD R12, R30, R13, R2 ;  /* 0x0000000d1e0c7224 */ /* 0x000fe200078e0202 */
[----:B------:R-:W-:-:S07]  /*2280*/  MOV R30, R10 ;  /* 0x0000000a001e7202 */ /* 0x000fce0000000f00 */
.L_x_4437:
        /* <DEDUP_REMOVED lines=59> */
.L_x_4439:
[----:B------:R-:W-:Y:S01]  /*2640*/  IMAD.MOV.U32 R14, RZ, RZ, R30 ;  /* 0x000000ffff0e7224 */ /* 0x000fe200078e001e */
[----:B------:R-:W-:Y:S01]  /*2650*/  MOV R19, R31 ;  /* 0x0000001f00137202 */ /* 0x000fe20000000f00 */
[----:B------:R-:W-:Y:S01]  /*2660*/  IMAD.MOV.U32 R18, RZ, RZ, R34 ;  /* 0x000000ffff127224 */ /* 0x000fe200078e0022 */
[----:B------:R-:W-:Y:S02]  /*2670*/  MOV R16, 0x2690 ;  /* 0x0000269000107802 */ /* 0x000fe40000000f00 */
[----:B------:R-:W-:Y:S05]  /*2680*/  CALL.REL.NOINC `($__internal_27_$__cuda_sm20_div_s64) ;  /* 0x0000002400187944 */ /* 0x000fea0003c00000 */
[----:B------:R-:W-:-:S05]  /*2690*/  IADD3 R11, PT, PT, -R10, RZ, RZ ;  /* 0x000000ff0a0b7210 */ /* 0x000fca0007ffe1ff */
[----:B------:R-:W-:Y:S02]  /*26a0*/  IMAD R30, R11, R34, R30 ;  /* 0x000000220b1e7224 */ /* 0x000fe400078e021e */
.L_x_4440:
[----:B------:R-:W-:Y:S05]  /*26b0*/  BSYNC.RECONVERGENT B0 ;  /* 0x0000000000007941 */ /* 0x000fea0003800200 */
.L_x_4438:
        /* <DEDUP_REMOVED lines=159> */
.L_x_4435:
[----:B------:R-:W0:Y:S01]  /*30b0*/  LDC.64 R4, c[0x0][0x420] ;  /* 0x00010800ff047b82 */ /* 0x000e220000000a00 */
[----:B------:R-:W-:-:S05]  /*30c0*/  IADD3 R2, PT, PT, R2, UR15, RZ ;  /* 0x0000000f02027c10 */ /* 0x000fca000fffe0ff */
[----:B0-----:R-:W-:-:S05]  /*30d0*/  IMAD.WIDE.U32 R2, R2, 0x4, R4 ;  /* 0x0000000402027825 */ /* 0x001fca00078e0004 */
[----:B------:R1:W-:Y:S02]  /*30e0*/  STG.E desc[UR10][R2.64], R22 ;  /* 0x0000001602007986 */ /* 0x0003e4000c10190a */
.L_x_4434:
[----:B------:R-:W-:Y:S05]  /*30f0*/  BSYNC.RECONVERGENT B1 ;  /* 0x0000000000017941 */ /* 0x000fea0003800200 */
.L_x_4433:
        /* <DEDUP_REMOVED lines=17> */
.L_x_4442:
[----:B------:R-:W-:Y:S05]  /*3210*/  BSYNC.RECONVERGENT B0 ;  /* 0x0000000000007941 */ /* 0x000fea0003800200 */
.L_x_4441:
        /* <DEDUP_REMOVED lines=49> */
.L_x_4447:
        /* <DEDUP_REMOVED lines=133> */
.L_x_4446:
        /* <DEDUP_REMOVED lines=73> */
.L_x_4448:
[----:B------:R-:W-:-:S09]  /*4210*/  UISETP.NE.OR UP1, UPT, UR5, URZ, UP1 ;  /* 0x000000ff0500728c */ /* 0x000fd20008f25670 */
[----:B------:R-:W-:Y:S05]  /*4220*/  BRA.U !UP1, `(.L_x_4444) ;  /* 0x0000000109947547 */ /* 0x000fea000b800000 */
.L_x_4445:
[----:B------:R-:W-:-:S13]  /*4230*/  ISETP.GE.AND P0, PT, R12, UR13, PT ;  /* 0x0000000d0c007c0c */ /* 0x000fda000bf06270 */
.L_x_4449:
        /* <DEDUP_REMOVED lines=36> */
.L_x_4444:
        /* <DEDUP_REMOVED lines=10> */
.L_x_4450:
        /* <DEDUP_REMOVED lines=12> */
.L_x_4443:
        /* <DEDUP_REMOVED lines=81> */
        .weak           $__internal_27_$__cuda_sm20_div_s64
        .type           $__internal_27_$__cuda_sm20_div_s64,@function
        .size           $__internal_27_$__cuda_sm20_div_s64,(.L_x_7195 - $__internal_27_$__cuda_sm20_div_s64)
$__internal_27_$__cuda_sm20_div_s64:
        /* <DEDUP_REMOVED lines=83> */
[----:B------:R-:W-:Y:S05]  /*5020*/  RET.REL.NODEC R12 `(_ZN5flash32flash_fwd_splitkv_combine_kernelI23Flash_fwd_kernel_traitsILi128ELi64ELi64ELi4ELb0ELb0EN7cutlass6half_tE19Flash_kernel_traitsILi128ELi64ELi64ELi4ES3_EELi4ELi1ELb1EEEvNS_16Flash_fwd_paramsE) ;  /* 0xffffffac0cf47950 */ /* 0x000fea0003c3ffff */
.L_x_4451:
        /* <DEDUP_REMOVED lines=13> */
.L_x_7195:


//--------------------- .text._ZN5flash24flash_fwd_splitkv_kernelI23Flash_fwd_kernel_traitsILi128ELi64ELi64ELi4ELb0ELb0EN7cutlass6half_tE19Flash_kernel_traitsILi128ELi64ELi64ELi4ES3_EELb1ELb0ELb0ELb0ELb0ELb0ELb0ELb0EEEvNS_16Flash_fwd_paramsE --------------------------
	.section	.text._ZN5flash24flash_fwd_splitkv_kernelI23Flash_fwd_kernel_traitsILi128ELi64ELi64ELi4ELb0ELb0EN7cutlass6half_tE19Flash_kernel_traitsILi128ELi64ELi64ELi4ES3_EELb1ELb0ELb0ELb0ELb0ELb0ELb0ELb0EEEvNS_16Flash_fwd_paramsE,"ax",@progbits
	.align	128
        .global         _ZN5flash24flash_fwd_splitkv_kernelI23Flash_fwd_kernel_traitsILi128ELi64ELi64ELi4ELb0ELb0EN7cutlass6half_tE19Flash_kernel_traitsILi128ELi64ELi64ELi4ES3_EELb1ELb0ELb0ELb0ELb0ELb0ELb0ELb0EEEvNS_16Flash_fwd_paramsE
        .type           _ZN5flash24flash_fwd_splitkv_kernelI23Flash_fwd_kernel_traitsILi128ELi64ELi64ELi4ELb0ELb0EN7cutlass6half_tE19Flash_kernel_traitsILi128ELi64ELi64ELi4ES3_EELb1ELb0ELb0ELb0ELb0ELb0ELb0ELb0EEEvNS_16Flash_fwd_paramsE,@function
        .size           _ZN5flash24flash_fwd_splitkv_kernelI23Flash_fwd_kernel_traitsILi128ELi64ELi64ELi4ELb0ELb0EN7cutlass6half_tE19Flash_kernel_traitsILi128ELi64ELi64ELi4ES3_EELb1ELb0ELb0ELb0ELb0ELb0ELb0ELb0EEEvNS_16Flash_fwd_paramsE,(.L_x_7252 - _ZN5flash24flash_fwd_splitkv_kernelI23Flash_fwd_kernel_traitsILi128ELi64ELi64ELi4ELb0ELb0EN7cutlass6half_tE19Flash_kernel_traitsILi128ELi64ELi64ELi4ES3_EELb1ELb0ELb0ELb0ELb0ELb0ELb0ELb0EEEvNS_16Flash_fwd_paramsE)
        .other          _ZN5flash24flash_fwd_splitkv_kernelI23Flash_fwd_kernel_traitsILi128ELi64ELi64ELi4ELb0ELb0EN7cutlass6half_tE19Flash_kernel_traitsILi128ELi64ELi64ELi4ES3_EELb1ELb0ELb0ELb0ELb0ELb0ELb0ELb0EEEvNS_16Flash_fwd_paramsE,@"STO_CUDA_ENTRY STV_DEFAULT"
_ZN5flash24flash_fwd_splitkv_kernelI23Flash_fwd_kernel_traitsILi128ELi64ELi64ELi4ELb0ELb0EN7cutlass6half_tE19Flash_kernel_traitsILi128ELi64ELi64ELi4ES3_EELb1ELb0ELb0ELb0ELb0ELb0ELb0ELb0EEEvNS_16Flash_fwd_paramsE:
.text._ZN5flash24flash_fwd_splitkv_kernelI23Flash_fwd_kernel_traitsILi128ELi64ELi64ELi4ELb0ELb0EN7cutlass6half_tE19Flash_kernel_traitsILi128ELi64ELi64ELi4ES3_EELb1ELb0ELb0ELb0ELb0ELb0ELb0ELb0EEEvNS_16Flash_fwd_paramsE:
        /* <DEDUP_REMOVED lines=26> */
[----:B------:R-:W-:-:S02]  /*01a0*/  @P3 IADD3 R16, P1, PT, R11, UR6, RZ ;  /* 0x000000060b103c10 */ /* 0x000fc4000ff3e0ff */
[C---:B------:R-:W-:Y:S02]  /*01b0*/  @P2 IADD3.X R7, PT, PT, R4.reuse, UR5, RZ, P0, !PT ;  /* 0x0000000504072c10 */ /* 0x040fe400087fe4ff */
[----:B------:R-:W-:Y:S02]  /*01c0*/  IADD3 R12, P0, PT, R11, R8, RZ ;  /* 0x000000080b0c7210 */ /* 0x000fe40007f1e0ff */
[C---:B------:R-:W-:Y:S01]  /*01d0*/  @P3 IADD3.X R17, PT, PT, R4.reuse, UR7, RZ, P1, !PT ;  /* 0x0000000704113c10 */ /* 0x040fe20008ffe4ff */
[----:B------:R-:W2:Y:S01]  /*01e0*/  @!P4 LDC R5, c[0x0][0x434] ;  /* 0x00010d00ff05cb82 */ /* 0x000ea20000000800 */
[----:B------:R2:W5:Y:S01]  /*01f0*/  @P2 LDG.E R95, desc[UR16][R6.64] ;  /* 0x00000010065f2981 */ /* 0x000562000c1e1900 */
[----:B------:R-:W-:Y:S01]  /*0200*/  IMAD.X R13, R4, 0x1, R9, P0 ;  /* 0x00000001040d7824 */ /* 0x000fe200000e0609 */
[----:B------:R-:W-:Y:S02]  /*0210*/  ISETP.NE.U32.AND P0, PT, R8, RZ, PT ;  /* 0x000000ff0800720c */ /* 0x000fe40003f05070 */
[----:B------:R2:W5:Y:S02]  /*0220*/  @P3 LDG.E R0, desc[UR16][R16.64] ;  /* 0x0000001010003981 */ /* 0x000564000c1e1900 */
[----:B------:R-:W-:-:S02]  /*0230*/  ISETP.NE.AND.EX P0, PT, R9, RZ, PT, P0 ;  /* 0x000000ff0900720c */ /* 0x000fc40003f05300 */
[----:B---3--:R-:W-:Y:S02]  /*0240*/  ISETP.NE.AND P1, PT, RZ, UR4, PT ;  /* 0x00000004ff007c0c */ /* 0x008fe4000bf25270 */
[----:B------:R-:W-:Y:S01]  /*0250*/  ISETP.EQ.U32.AND P3, PT, R8, RZ, PT ;  /* 0x000000ff0800720c */ /* 0x000fe20003f62070 */
[----:B-1----:R-:W1:Y:S03]  /*0260*/  @!P2 LDC R2, c[0x0][0x43c] ;  /* 0x00010f00ff02ab82 */ /* 0x002e660000000800 */
[----:B------:R-:W-:-:S05]  /*0270*/  ISETP.EQ.OR.EX P3, PT, R9, RZ, !P1, P3 ;  /* 0x000000ff0900720c */ /* 0x000fca0004f62730 */
[----:B------:R-:W3:Y:S08]  /*0280*/  @!P0 LDC R9, c[0x0][0x438] ;  /* 0x00010e00ff098b82 */ /* 0x000ef00000000800 */
[----:B------:R-:W1:Y:S01]  /*0290*/  @!P2 LDC.64 R6, c[0x0][0x488] ;  /* 0x00012200ff06ab82 */ /* 0x000e620000000a00 */
[----:B------:R-:W-:Y:S02]  /*02a0*/  IMAD.MOV.U32 R3, RZ, RZ, -0x1 ;  /* 0xffffffffff037424 */ /* 0x000fe400078e00ff */
[----:B----4-:R-:W-:-:S04]  /*02b0*/  IMAD.SHL.U32 R164, R19, 0x40, RZ ;  /* 0x0000004013a47824 */ /* 0x010fc800078e00ff */
[----:B------:R4:W5:Y:S01]  /*02c0*/  @!P3 LDG.E R3, desc[UR16][R12.64] ;  /* 0x000000100c03b981 */ /* 0x000962000c1e1900 */
[----:B--2---:R-:W-:-:S05]  /*02d0*/  @P4 IMAD.IADD R5, R15, 0x1, -R162 ;  /* 0x000000010f054824 */ /* 0x004fca00078e0aa2 */
[----:B------:R-:W-:Y:S01]  /*02e0*/  ISETP.GT.AND P3, PT, R5, R164, PT ;  /* 0x000000a40500720c */ /* 0x000fe20003f64270 */
[----:B-1-34-:R-:W-:-:S12]  /*02f0*/  @!P0 BRA `(.L_x_4452) ;  /* 0x00000000000c8947 */ /* 0x01afd80003800000 */
[----:B------:R-:W2:Y:S02]  /*0300*/  @P1 LDG.E R8, desc[UR16][R12.64+0x4] ;  /* 0x000004100c081981 */ /* 0x000ea4000c1e1900 */
[----:B--2--5:R-:W-:-:S06]  /*0310*/  @P1 IADD3 R9, PT, PT, R8, -R3, RZ ;  /* 0x8000000308091210 */ /* 0x024fcc0007ffe0ff */
[----:B------:R1:W5:Y:S02]  /*0320*/  @!P1 LDG.E R9, desc[UR16][R12.64] ;  /* 0x000000100c099981 */ /* 0x000364000c1e1900 */
.L_x_4452:
        /* <DEDUP_REMOVED lines=8> */
[----:B------:R-:W1:Y:S03]  /*03b0*/  S2R R93, SR_TID.X ;  /* 0x00000000005d7919 */ /* 0x000e660000002100 */
[----:B------:R-:W-:Y:S01]  /*03c0*/  @!P2 IADD3 R95, PT, PT, R2, R9, -R0 ;  /* 0x00000009025fa210 */ /* 0x000fe20007ffe800 */
[----:B------:R-:W-:-:S04]  /*03d0*/  VIADD R2, R19, 0x1 ;  /* 0x0000000113027836 */ /* 0x000fc80000000000 */
[----:B------:R-:W-:Y:S02]  /*03e0*/  VIADD R9, R95, 0x3f ;  /* 0x0000003f5f097836 */ /* 0x000fe40000000000 */
        /* <DEDUP_REMOVED lines=34> */
[----:B--2---:R-:W-:Y:S01]  /*0610*/  IMAD R163, R163, UR7, R16 ;  /* 0x00000007a3a37c24 */ /* 0x004fe2000f8e0210 */
[----:B------:R-:W-:Y:S01]  /*0620*/  LOP3.LUT R8, R6, 0x40, RZ, 0xfc, !PT ;  /* 0x0000004006087812 */ /* 0x000fe200078efcff */
[----:B------:R-:W-:Y:S02]  /*0630*/  VIADD R11, R93, 0x10 ;  /* 0x000000105d0b7836 */ /* 0x000fe40000000000 */
[----:B------:R-:W-:Y:S01]  /*0640*/  IMAD.X R13, R0, 0x1, R9, P0 ;  /* 0x00000001000d7824 */ /* 0x000fe200000e0609 */
[----:B------:R-:W-:Y:S01]  /*0650*/  IADD3 R0, PT, PT, -R164, R5, RZ ;  /* 0x00000005a4007210 */ /* 0x000fe20007ffe1ff */
[----:B----4-:R-:W-:Y:S01]  /*0660*/  IMAD R164, R163, UR6, R164 ;  /* 0x00000006a3a47c24 */ /* 0x010fe2000f8e02a4 */
[C---:B------:R-:W-:Y:S01]  /*0670*/  IADD3 R9, PT, PT, R93.reuse, 0x20, RZ ;  /* 0x000000205d097810 */ /* 0x040fe20007ffe0ff */
        /* <DEDUP_REMOVED lines=19> */
.L_x_4455:
[----:B------:R-:W-:Y:S05]  /*07b0*/  BSYNC.RECONVERGENT B0 ;  /* 0x0000000000007941 */ /* 0x000fea0003800200 */
.L_x_4454:
        /* <DEDUP_REMOVED lines=18> */
.L_x_4457:
[----:B------:R-:W-:Y:S05]  /*08e0*/  BSYNC.RECONVERGENT B0 ;  /* 0x0000000000007941 */ /* 0x000fea0003800200 */
.L_x_4456:
        /* <DEDUP_REMOVED lines=18> */
.L_x_4459:
[----:B------:R-:W-:Y:S05]  /*0a10*/  BSYNC.RECONVERGENT B0 ;  /* 0x0000000000007941 */ /* 0x000fea0003800200 */
.L_x_4458:
        /* <DEDUP_REMOVED lines=17> */
.L_x_4461:
[----:B------:R-:W-:Y:S05]  /*0b30*/  BSYNC.RECONVERGENT B0 ;  /* 0x0000000000007941 */ /* 0x000fea0003800200 */
.L_x_4460:
        /* <DEDUP_REMOVED lines=20> */
.L_x_4453:
        /* <DEDUP_REMOVED lines=11> */
.L_x_4462:
[----:B------:R-:W-:Y:S05]  /*0d30*/  BRA.U !UP1, `(.L_x_4463) ;  /* 0x0000000509887547 */ /* 0x000fea000b800000 */
[----:B------:R-:W2:Y:S01]  /*0d40*/  LDC R13, c[0x0][0x4f0] ;  /* 0x00013c00ff0d7b82 */ /* 0x000ea20000000800 */
[----:B------:R-:W-:Y:S01]  /*0d50*/  LEA R0, R101, 0xffffffc0, 0x6 ;  /* 0xffffffc065007811 */ /* 0x000fe200078e30ff */
[----:B------:R-:W3:Y:S03]  /*0d60*/  LDCU.64 UR4, c[0x0][0x4e8] ;  /* 0x00009d00ff0477ac */ /* 0x000ee60008000a00 */
[----:B-----5:R-:W-:Y:S01]  /*0d70*/  IABS R2, R0 ;  /* 0x0000000000027213 */ /* 0x020fe20000000000 */
[----:B------:R-:W4:Y:S01]  /*0d80*/  LDCU.64 UR6, c[0x0][0x3a0] ;  /* 0x00007400ff0677ac */ /* 0x000f220008000a00 */
[----:B------:R-:W4:Y:S01]  /*0d90*/  LDCU.64 UR10, c[0x0][0x3b8] ;  /* 0x00007700ff0a77ac */ /* 0x000f220008000a00 */
[----:B------:R-:W4:Y:S01]  /*0da0*/  LDCU.64 UR8, c[0x0][0x3c0] ;  /* 0x00007800ff0877ac */ /* 0x000f220008000a00 */
[----:B--2---:R-:W-:-:S04]  /*0db0*/  IABS R4, R13 ;  /* 0x0000000d00047213 */ /* 0x004fc80000000000 */
[----:B------:R-:W1:Y:S08]  /*0dc0*/  I2F.RP R8, R4 ;  /* 0x0000000400087306 */ /* 0x000e700000209400 */
        /* <DEDUP_REMOVED lines=77> */
[----:B------:R-:W-:Y:S02]  /*12a0*/  IADD3 R11, PT, PT, R7, R3, RZ ;  /* 0x00000003070b7210 */ /* 0x000fe40007ffe0ff */
[----:B------:R-:W-:Y:S01]  /*12b0*/  MOV R10, R6 ;  /* 0x00000006000a7202 */ /* 0x000fe20000000f00 */
[C---:B-1----:R-:W-:Y:S02]  /*12c0*/  IMAD R7, R0.reuse, UR6, RZ ;  /* 0x0000000600077c24 */ /* 0x042fe4000f8e02ff */
[----:B------:R-:W-:Y:S02]  /*12d0*/  IMAD R3, R0, UR4, RZ ;  /* 0x0000000400037c24 */ /* 0x000fe4000f8e02ff */
[----:B------:R-:W-:-:S04]  /*12e0*/  IMAD.WIDE.U32 R8, R4, UR4, R8 ;  /* 0x0000000404087c25 */ /* 0x000fc8000f8e0008 */
[C---:B------:R-:W-:Y:S02]  /*12f0*/  IMAD R7, R4.reuse, UR7, R7 ;  /* 0x0000000704077c24 */ /* 0x040fe4000f8e0207 */
[----:B------:R-:W-:Y:S01]  /*1300*/  IMAD.WIDE.U32 R12, R4, UR6, R10 ;  /* 0x00000006040c7c25 */ /* 0x000fe2000f8e000a */
[----:B------:R-:W-:-:S03]  /*1310*/  MOV R10, R8 ;  /* 0x00000008000a7202 */ /* 0x000fc60000000f00 */
[----:B------:R-:W-:Y:S01]  /*1320*/  IMAD R3, R4, UR5, R3 ;  /* 0x0000000504037c24 */ /* 0x000fe2000f8e0203 */
[----:B------:R-:W-:-:S03]  /*1330*/  IADD3 R4, PT, PT, R13, R7, RZ ;  /* 0x000000070d047210 */ /* 0x000fc60007ffe0ff */
[----:B------:R-:W-:Y:S01]  /*1340*/  IMAD.IADD R0, R9, 0x1, R3 ;  /* 0x0000000109007824 */ /* 0x000fe200078e0203 */
[----:B------:R-:W-:Y:S06]  /*1350*/  BRA `(.L_x_4464) ;  /* 0x00000004004c7947 */ /* 0x000fec0003800000 */
.L_x_4463:
        /* <DEDUP_REMOVED lines=15> */
.L_x_4465:
[----:B------:R-:W2:Y:S01]  /*1450*/  LDC.64 R102, c[0x0][0x3b8] ;  /* 0x0000ee00ff667b82 */ /* 0x000ea20000000a00 */
[----:B-1----:R-:W-:-:S05]  /*1460*/  IADD3 R6, PT, PT, R0, R3, RZ ;  /* 0x0000000300067210 */ /* 0x002fca0007ffe0ff */
[C---:B--2---:R-:W-:Y:S02]  /*1470*/  IMAD R11, R6.reuse, R103, RZ ;  /* 0x00000067060b7224 */ /* 0x044fe400078e02ff */
[----:B------:R-:W-:-:S05]  /*1480*/  IMAD.WIDE.U32 R6, R6, R102, RZ ;  /* 0x0000006606067225 */ /* 0x000fca00078e00ff */
[----:B------:R-:W-:Y:S02]  /*1490*/  IADD3 R11, PT, PT, R7, R11, RZ ;  /* 0x0000000b070b7210 */ /* 0x000fe40007ffe0ff */
[----:B------:R-:W-:Y:S02]  /*14a0*/  MOV R10, R6 ;  /* 0x00000006000a7202 */ /* 0x000fe40000000f00 */
.L_x_4466:
        /* <DEDUP_REMOVED lines=14> */
.L_x_4467:
[----:B------:R-:W1:Y:S01]  /*1590*/  LDC.64 R28, c[0x0][0x3c0] ;  /* 0x0000f000ff1c7b82 */ /* 0x000e620000000a00 */
[----:B------:R-:W-:-:S05]  /*15a0*/  IADD3 R3, PT, PT, R0, R3, RZ ;  /* 0x0000000300037210 */ /* 0x000fca0007ffe0ff */
[C---:B-1----:R-:W-:Y:S02]  /*15b0*/  IMAD R13, R3.reuse, R29, RZ ;  /* 0x0000001d030d7224 */ /* 0x042fe400078e02ff */
[----:B-----5:R-:W-:-:S05]  /*15c0*/  IMAD.WIDE.U32 R2, R3, R28, RZ ;  /* 0x0000001c03027225 */ /* 0x020fca00078e00ff */
[----:B------:R-:W-:Y:S02]  /*15d0*/  IADD3 R13, PT, PT, R3, R13, RZ ;  /* 0x0000000d030d7210 */ /* 0x000fe40007ffe0ff */
[----:B------:R-:W-:-:S07]  /*15e0*/  MOV R12, R2 ;  /* 0x00000002000c7202 */ /* 0x000fce0000000f00 */
.L_x_4468:
        /* <DEDUP_REMOVED lines=11> */
[----:B------:R-:W-:Y:S02]  /*16a0*/  IMAD.HI.U32 R3, R7, R3, R6 ;  /* 0x0000000307037227 */ /* 0x000fe400078e0006 */
[----:B------:R-:W1:Y:S04]  /*16b0*/  LDC.64 R6, c[0x0][0x3d8] ;  /* 0x0000f600ff067b82 */ /* 0x000e680000000a00 */
        /* <DEDUP_REMOVED lines=11> */
[----:B------:R-:W-:-:S05]  /*1770*/  LEA R0, R101, 0xffffffc0, 0x6 ;  /* 0xffffffc065007811 */ /* 0x000fca00078e30ff */
[----:B------:R-:W-:Y:S01]  /*1780*/  @P2 IADD3 R4, PT, PT, R4, 0x1, RZ ;  /* 0x0000000104042810 */ /* 0x000fe20007ffe0ff */
[----:B------:R-:W-:-:S04]  /*1790*/  IMAD.WIDE.U32 R10, R0, R102, R10 ;  /* 0x00000066000a7225 */ /* 0x000fc800078e000a */
[----:B------:R-:W-:Y:S01]  /*17a0*/  IMAD R11, R0, R103, R11 ;  /* 0x00000067000b7224 */ /* 0x000fe200078e020b */
[----:B------:R-:W-:Y:S02]  /*17b0*/  @!P1 IADD3 R4, PT, PT, -R4, RZ, RZ ;  /* 0x000000ff04049210 */ /* 0x000fe40007ffe1ff */
[----:B------:R-:W-:Y:S01]  /*17c0*/  @!P0 LOP3.LUT R4, RZ, R9, RZ, 0x33, !PT ;  /* 0x00000009ff048212 */ /* 0x000fe200078e33ff */
[----:B------:R-:W-:-:S04]  /*17d0*/  IMAD.WIDE.U32 R8, R0, R28, R12 ;  /* 0x0000001c00087225 */ /* 0x000fc800078e000c */
[----:B------:R-:W-:Y:S01]  /*17e0*/  IMAD R13, R0, R29, R9 ;  /* 0x0000001d000d7224 */ /* 0x000fe200078e0209 */
[----:B------:R-:W-:Y:S01]  /*17f0*/  SHF.R.S32.HI R9, RZ, 0x1f, R4 ;  /* 0x0000001fff097819 */ /* 0x000fe20000011404 */
[----:B------:R-:W-:Y:S02]  /*1800*/  IMAD.MOV.U32 R12, RZ, RZ, R8 ;  /* 0x000000ffff0c7224 */ /* 0x000fe400078e0008 */
[----:B--2---:R-:W-:-:S04]  /*1810*/  IMAD.WIDE.U32 R10, R4, R2, R10 ;  /* 0x00000002040a7225 */ /* 0x004fc800078e000a */
[C---:B-1----:R-:W-:Y:S02]  /*1820*/  IMAD R0, R9.reuse, R6, RZ ;  /* 0x0000000609007224 */ /* 0x042fe400078e02ff */
[----:B------:R-:W-:Y:S02]  /*1830*/  IMAD R9, R9, R2, RZ ;  /* 0x0000000209097224 */ /* 0x000fe400078e02ff */
[----:B------:R-:W-:-:S04]  /*1840*/  IMAD.WIDE.U32 R12, R4, R6, R12 ;  /* 0x00000006040c7225 */ /* 0x000fc800078e000c */
[C---:B------:R-:W-:Y:S02]  /*1850*/  IMAD R0, R4.reuse, R7, R0 ;  /* 0x0000000704007224 */ /* 0x040fe400078e0200 */
[----:B------:R-:W-:-:S03]  /*1860*/  IMAD R3, R4, R3, R9 ;  /* 0x0000000304037224 */ /* 0x000fc600078e0209 */
[----:B------:R-:W-:Y:S02]  /*1870*/  IADD3 R4, PT, PT, R13, R0, RZ ;  /* 0x000000000d047210 */ /* 0x000fe40007ffe0ff */
[----:B------:R-:W-:-:S07]  /*1880*/  IADD3 R0, PT, PT, R11, R3, RZ ;  /* 0x000000030b007210 */ /* 0x000fce0007ffe0ff */
.L_x_4464:
[----:B------:R-:W-:Y:S01]  /*1890*/  ISETP.NE.AND P0, PT, R162, -0x1, PT ;  /* 0xffffffffa200780c */ /* 0x000fe20003f05270 */
[----:B------:R-:W1:Y:S01]  /*18a0*/  S2UR UR5, SR_CgaCtaId ;  /* 0x00000000000579c3 */ /* 0x000e620000008800 */
[----:B------:R-:W2:Y:S01]  /*18b0*/  LDCU.64 UR10, c[0x0][0x388] ;  /* 0x00007100ff0a77ac */ /* 0x000ea20008000a00 */
[----:B------:R-:W-:Y:S01]  /*18c0*/  IMAD.SHL.U32 R30, R101, 0x40, RZ ;  /* 0x00000040651e7824 */ /* 0x000fe200078e00ff */
[----:B------:R-:W-:Y:S01]  /*18d0*/  SHF.R.U32.HI R14, RZ, 0x3, R93 ;  /* 0x00000003ff0e7819 */ /* 0x000fe2000001165d */
[----:B------:R-:W-:Y:S01]  /*18e0*/  IMAD.IADD R156, R5, 0x1, -R164 ;  /* 0x00000001059c7824 */ /* 0x000fe200078e0aa4 */
[----:B------:R-:W3:Y:S01]  /*18f0*/  LDCU.64 UR8, c[0x0][0x390] ;  /* 0x00007200ff0877ac */ /* 0x000ee20008000a00 */
[----:B------:R-:W-:Y:S01]  /*1900*/  IMAD.MOV.U32 R15, RZ, RZ, RZ ;  /* 0x000000ffff0f7224 */ /* 0x000fe200078e00ff */
[C---:B------:R-:W-:Y:S01]  /*1910*/  IADD3 R11, PT, PT, R14.reuse, 0x10, RZ ;  /* 0x000000100e0b7810 */ /* 0x040fe20007ffe0ff */
[----:B------:R-:W-:Y:S01]  /*1920*/  BSSY.RECONVERGENT B0, `(.L_x_4469) ;  /* 0x0000044000007945 */ /* 0x000fe20003800200 */
[----:B------:R-:W4:Y:S01]  /*1930*/  LDCU.64 UR6, c[0x0][0x3c8] ;  /* 0x00007900ff0677ac */ /* 0x000f220008000a00 */
[-C--:B------:R-:W-:Y:S01]  /*1940*/  ISETP.GE.AND P5, PT, R14, R156.reuse, PT ;  /* 0x0000009c0e00720c */ /* 0x080fe20003fa6270 */
[----:B------:R-:W-:Y:S01]  /*1950*/  IMAD.WIDE.U32 R18, R19, 0x40, R14 ;  /* 0x0000004013127825 */ /* 0x000fe200078e000e */
[----:B------:R-:W5:Y:S01]  /*1960*/  @!P0 LDC.64 R6, c[0x0][0x398] ;  /* 0x0000e600ff068b82 */ /* 0x000f620000000a00 */
[----:B------:R-:W-:Y:S01]  /*1970*/  UMOV UR4, 0x400 ;  /* 0x0000040000047882 */ /* 0x000fe20000000000 */
[----:B------:R-:W-:-:S06]  /*1980*/  ISETP.GE.AND P2, PT, R11, R156, PT ;  /* 0x0000009c0b00720c */ /* 0x000fcc0003f46270 */
[----:B------:R-:W2:Y:S01]  /*1990*/  @P0 LDC.64 R2, c[0x0][0x3b0] ;  /* 0x0000ec00ff020b82 */ /* 0x000ea20000000a00 */
[----:B-1----:R-:W-:Y:S01]  /*19a0*/  ULEA UR5, UR5, UR4, 0x18 ;  /* 0x0000000405057291 */ /* 0x002fe2000f8ec0ff */
[----:B-----5:R-:W-:Y:S01]  /*19b0*/  @!P0 IMAD.WIDE.U32 R8, R163, R6, RZ ;  /* 0x00000006a3088225 */ /* 0x020fe200078e00ff */
[----:B------:R-:W-:-:S03]  /*19c0*/  IADD3 R6, PT, PT, R30, -0x40, RZ ;  /* 0xffffffc01e067810 */ /* 0x000fc60007ffe0ff */
[----:B------:R-:W-:Y:S02]  /*19d0*/  @!P0 IMAD R7, R163, R7, R9 ;  /* 0x00000007a3078224 */ /* 0x000fe400078e0209 */
[----:B------:R-:W-:Y:S02]  /*19e0*/  @!P0 IMAD.MOV.U32 R13, RZ, RZ, R8 ;  /* 0x000000ffff0d8224 */ /* 0x000fe400078e0008 */
[----:B--2---:R-:W-:-:S04]  /*19f0*/  @P0 IMAD.WIDE.U32 R8, R162, R2, RZ ;  /* 0x00000002a2080225 */ /* 0x004fc800078e00ff */
[----:B------:R-:W-:Y:S01]  /*1a00*/  @P0 IMAD.MOV.U32 R13, RZ, RZ, R8 ;  /* 0x000000ffff0d0224 */ /* 0x000fe200078e0008 */
[----:B------:R-:W-:Y:S01]  /*1a10*/  SHF.L.U32 R8, R93, 0x3, RZ ;  /* 0x000000035d087819 */ /* 0x000fe200000006ff */
[----:B------:R-:W-:Y:S02]  /*1a20*/  @P0 IMAD R7, R162, R3, R9 ;  /* 0x00000003a2070224 */ /* 0x000fe400078e0209 */
[----:B------:R-:W-:Y:S01]  /*1a30*/  VIADD R9, R14, 0x20 ;  /* 0x000000200e097836 */ /* 0x000fe20000000000 */
[----:B------:R-:W-:Y:S01]  /*1a40*/  LOP3.LUT R166, R8, 0x38, RZ, 0xc0, !PT ;  /* 0x0000003808a67812 */ /* 0x000fe200078ec0ff */
[----:B------:R-:W-:Y:S01]  /*1a50*/  VIADD R3, R14, 0x30 ;  /* 0x000000300e037836 */ /* 0x000fe20000000000 */
[----:B------:R-:W-:Y:S02]  /*1a60*/  LOP3.LUT R2, R8, 0x1f8, RZ, 0xc0, !PT ;  /* 0x000001f808027812 */ /* 0x000fe400078ec0ff */
[C---:B------:R-:W-:Y:S02]  /*1a70*/  IADD3 R20, P1, PT, R166.reuse, R10, RZ ;  /* 0x0000000aa6147210 */ /* 0x040fe40007f3e0ff */
[----:B------:R-:W-:-:S02]  /*1a80*/  IADD3 R24, P0, PT, R166, R12, RZ ;  /* 0x0000000ca6187210 */ /* 0x000fc40007f1e0ff */
[----:B------:R-:W-:Y:S01]  /*1a90*/  IADD3 R22, P3, PT, R166, R13, RZ ;  /* 0x0000000da6167210 */ /* 0x000fe20007f7e0ff */
[----:B------:R-:W-:Y:S01]  /*1aa0*/  IMAD.X R21, RZ, RZ, R0, P1 ;  /* 0x000000ffff157224 */ /* 0x000fe200008e0600 */
[----:B------:R-:W-:Y:S01]  /*1ab0*/  LOP3.LUT R165, R2, 0x38, R93, 0x78, !PT ;  /* 0x0000003802a57812 */ /* 0x000fe200078e785d */
[----:B------:R-:W-:Y:S01]  /*1ac0*/  IMAD.X R25, RZ, RZ, R4, P0 ;  /* 0x000000ffff197224 */ /* 0x000fe200000e0604 */
[----:B------:R-:W-:Y:S01]  /*1ad0*/  IADD3 R2, PT, PT, -R6, R95, RZ ;  /* 0x0000005f06027210 */ /* 0x000fe20007ffe1ff */
[C---:B------:R-:W-:Y:S01]  /*1ae0*/  IMAD.WIDE.U32 R20, R14.reuse, R102, R20 ;  /* 0x000000660e147225 */ /* 0x040fe200078e0014 */
[----:B------:R-:W-:Y:S02]  /*1af0*/  LOP3.LUT R165, R165, 0x1e00, R8, 0xf8, !PT ;  /* 0x00001e00a5a57812 */ /* 0x000fe400078ef808 */
[C---:B------:R-:W-:Y:S01]  /*1b00*/  ISETP.GE.AND P6, PT, R14.reuse, R2, PT ;  /* 0x000000020e00720c */ /* 0x040fe20003fc6270 */
[----:B------:R-:W-:Y:S01]  /*1b10*/  IMAD.WIDE.U32 R12, R14, R28, R24 ;  /* 0x0000001c0e0c7225 */ /* 0x000fe200078e0018 */
[----:B------:R-:W-:-:S02]  /*1b20*/  LEA R158, P4, R20, UR10, 0x1 ;  /* 0x0000000a149e7c11 */ /* 0x000fc4000f8808ff */
[-C--:B------:R-:W-:Y:S01]  /*1b30*/  ISETP.GE.AND P1, PT, R9, R156.reuse, PT ;  /* 0x0000009c0900720c */ /* 0x080fe20003f26270 */
[----:B------:R-:W-:Y:S01]  /*1b40*/  IMAD.X R23, RZ, RZ, R7, P3 ;  /* 0x000000ffff177224 */ /* 0x000fe200018e0607 */
[----:B---3--:R-:W-:Y:S01]  /*1b50*/  LEA R160, P3, R12, UR8, 0x1 ;  /* 0x000000080ca07c11 */ /* 0x008fe2000f8608ff */
[C---:B------:R-:W-:Y:S01]  /*1b60*/  IMAD R159, R14.reuse, R103, R21 ;  /* 0x000000670e9f7224 */ /* 0x040fe200078e0215 */
[----:B------:R-:W-:Y:S01]  /*1b70*/  ISETP.GE.AND P0, PT, R3, R156, PT ;  /* 0x0000009c0300720c */ /* 0x000fe20003f06270 */
[----:B------:R-:W-:Y:S01]  /*1b80*/  IMAD R161, R14, R29, R13 ;  /* 0x0000001d0ea17224 */ /* 0x000fe200078e020d */
[----:B------:R-:W-:Y:S01]  /*1b90*/  LOP3.LUT R157, R166, 0x40, RZ, 0xfc, !PT ;  /* 0x00000040a69d7812 */ /* 0x000fe200078efcff */
[----:B----4-:R-:W-:Y:S01]  /*1ba0*/  IMAD.WIDE.U32 R14, R16, UR6, R22 ;  /* 0x00000006100e7c25 */ /* 0x010fe2000f8e0016 */
[----:B------:R-:W-:Y:S02]  /*1bb0*/  LEA.HI.X R159, R20, UR11, R159, 0x1, P4 ;  /* 0x0000000b149f7c11 */ /* 0x000fe4000a0f0c9f */
[----:B------:R-:W-:Y:S01]  /*1bc0*/  LEA.HI.X R161, R12, UR9, R161, 0x1, P3 ;  /* 0x000000090ca17c11 */ /* 0x000fe200098f0ca1 */
[----:B------:R-:W-:Y:S01]  /*1bd0*/  IMAD R17, R16, UR7, R15 ;  /* 0x0000000710117c24 */ /* 0x000fe2000f8e020f */
[----:B------:R-:W-:Y:S01]  /*1be0*/  LEA R165, R165, UR5, 0x1 ;  /* 0x00000005a5a57c11 */ /* 0x000fe2000f8e08ff */
        /* <DEDUP_REMOVED lines=23> */
.L_x_4470:
[----:B------:R-:W-:Y:S05]  /*1d60*/  BSYNC.RECONVERGENT B0 ;  /* 0x0000000000007941 */ /* 0x000fea0003800200 */
.L_x_4469:
        /* <DEDUP_REMOVED lines=28> */
.L_x_4472:
[----:B------:R-:W-:Y:S05]  /*1f30*/  BSYNC.RECONVERGENT B0 ;  /* 0x0000000000007941 */ /* 0x000fea0003800200 */
.L_x_4471:
[C---:B------:R-:W-:Y:S01]  /*1f40*/  IMAD.SHL.U32 R13, R102.reuse, 0x10, RZ ;  /* 0x00000010660d7824 */ /* 0x040fe200078e00ff */
[----:B------:R-:W-:Y:S01]  /*1f50*/  BSSY.RECONVERGENT B0, `(.L_x_4473) ;  /* 0x000001e000007945 */ /* 0x000fe20003800200 */
[----:B------:R-:W-:Y:S02]  /*1f60*/  ISETP.GE.AND P4, PT, R9, R2, PT ;  /* 0x000000020900720c */ /* 0x000fe40003f86270 */
[----:B------:R-:W-:Y:S01]  /*1f70*/  SHF.L.U64.HI R92, R102, 0x4, R103 ;  /* 0x00000004665c7819 */ /* 0x000fe20000010267 */
[----:B------:R-:W-:Y:S01]  /*1f80*/  IMAD.SHL.U32 R31, R13, 0x2, RZ ;  /* 0x000000020d1f7824 */ /* 0x000fe200078e00ff */
[----:B------:R-:W-:Y:S05]  /*1f90*/  @P1 BRA `(.L_x_4474) ;  /* 0x0000000000641947 */ /* 0x000fea0003800000 */
[----:B------:R-:W3:Y:S01]  /*1fa0*/  LDCU.64 UR8, c[0x0][0x3b0] ;  /* 0x00007600ff0877ac */ /* 0x000ee20008000a00 */
[----:B------:R-:W-:Y:S01]  /*1fb0*/  IADD3 R7, P1, PT, R18, 0x20, RZ ;  /* 0x0000002012077810 */ /* 0x000fe20007f3e0ff */
[----:B-12---:R-:W-:Y:S01]  /*1fc0*/  IMAD.MOV.U32 R20, RZ, RZ, R14 ;  /* 0x000000ffff147224 */ /* 0x006fe200078e000e */
[----:B------:R-:W-:Y:S01]  /*1fd0*/  MOV R21, R17 ;  /* 0x0000001100157202 */ /* 0x000fe20000000f00 */
[----:B------:R-:W1:Y:S02]  /*1fe0*/  LDCU UR4, c[0x0][0x440] ;  /* 0x00008800ff0477ac */ /* 0x000e640008000800 */
[----:B------:R-:W-:Y:S01]  /*1ff0*/  IMAD.X R0, RZ, RZ, R19, P1 ;  /* 0x000000ffff007224 */ /* 0x000fe200008e0613 */
[----:B------:R-:W2:Y:S03]  /*2000*/  LDCU.64 UR6, c[0x0][0x380] ;  /* 0x00007000ff0677ac */ /* 0x000ea60008000a00 */
[----:B---3--:R-:W-:-:S02]  /*2010*/  IMAD R0, R0, UR8, RZ ;  /* 0x0000000800007c24 */ /* 0x008fc4000f8e02ff */
[----:B------:R-:W-:Y:S01]  /*2020*/  IMAD.WIDE.U32 R20, R7, UR8, R20 ;  /* 0x0000000807147c25 */ /* 0x000fe2000f8e0014 */
[----:B-1----:R-:W-:-:S03]  /*2030*/  ISETP.GE.AND P2, PT, R166, UR4, PT ;  /* 0x00000004a6007c0c */ /* 0x002fc6000bf46270 */
        /* <DEDUP_REMOVED lines=15> */
.L_x_4474:
[----:B------:R-:W-:Y:S05]  /*2130*/  BSYNC.RECONVERGENT B0 ;  /* 0x0000000000007941 */ /* 0x000fea0003800200 */
.L_x_4473:
[----:B------:R-:W-:Y:S01]  /*2140*/  SHF.L.U64.HI R92, R13, 0x1, R92 ;  /* 0x000000010d5c7819 */ /* 0x000fe2000001025c */
[----:B------:R-:W-:Y:S01]  /*2150*/  BSSY.RECONVERGENT B0, `(.L_x_4475) ;  /* 0x000001d000007945 */ /* 0x000fe20003800200 */
[----:B------:R-:W-:Y:S02]  /*2160*/  IADD3 R12, P1, PT, R31, R158, RZ ;  /* 0x0000009e1f0c7210 */ /* 0x000fe40007f3e0ff */
[----:B------:R-:W-:-:S03]  /*2170*/  ISETP.GE.AND P3, PT, R3, R2, PT ;  /* 0x000000020300720c */ /* 0x000fc60003f66270 */
[----:B------:R-:W-:Y:S01]  /*2180*/  IMAD.X R13, R92, 0x1, R159, P1 ;  /* 0x000000015c0d7824 */ /* 0x000fe200008e069f */
[----:B------:R-:W-:Y:S09]  /*2190*/  @P0 BRA `(.L_x_4476) ;  /* 0x0000000000600947 */ /* 0x000ff20003800000 */
[----:B------:R-:W4:Y:S01]  /*21a0*/  LDCU.64 UR8, c[0x0][0x3b0] ;  /* 0x00007600ff0877ac */ /* 0x000f220008000a00 */
[----:B------:R-:W-:Y:S02]  /*21b0*/  IADD3 R0, P0, PT, R18, 0x30, RZ ;  /* 0x0000003012007810 */ /* 0x000fe40007f1e0ff */
[----:B------:R-:W-:Y:S01]  /*21c0*/  MOV R15, R17 ;  /* 0x00000011000f7202 */ /* 0x000fe20000000f00 */
[----:B------:R-:W5:Y:S02]  /*21d0*/  LDCU UR4, c[0x0][0x440] ;  /* 0x00008800ff0477ac */ /* 0x000f640008000800 */
[----:B------:R-:W-:Y:S01]  /*21e0*/  IMAD.X R7, RZ, RZ, R19, P0 ;  /* 0x000000ffff077224 */ /* 0x000fe200000e0613 */
[----:B------:R-:W1:Y:S03]  /*21f0*/  LDCU.64 UR6, c[0x0][0x380] ;  /* 0x00007000ff0677ac */ /* 0x000e660008000a00 */
[----:B----4-:R-:W-:-:S02]  /*2200*/  IMAD R7, R7, UR8, RZ ;  /* 0x0000000807077c24 */ /* 0x010fc4000f8e02ff */
[----:B------:R-:W-:Y:S01]  /*2210*/  IMAD.WIDE.U32 R14, R0, UR8, R14 ;  /* 0x00000008000e7c25 */ /* 0x000fe2000f8e000e */
[----:B-----5:R-:W-:-:S03]  /*2220*/  ISETP.GE.AND P1, PT, R166, UR4, PT ;  /* 0x00000004a6007c0c */ /* 0x020fc6000bf26270 */
        /* <DEDUP_REMOVED lines=15> */
.L_x_4476:
[----:B------:R-:W-:Y:S05]  /*2320*/  BSYNC.RECONVERGENT B0 ;  /* 0x0000000000007941 */ /* 0x000fea0003800200 */
.L_x_4475:
[----:B------:R-:W-:Y:S04]  /*2330*/  BSSY.RECONVERGENT B0, `(.L_x_4477) ;  /* 0x0000011000007945 */ /* 0x000fe80003800200 */
[----:B------:R-:W-:Y:S05]  /*2340*/  @P6 BRA `(.L_x_4478) ;  /* 0x00000000003c6947 */ /* 0x000fea0003800000 */
[----:B------:R-:W5:Y:S02]  /*2350*/  LDCU UR4, c[0x0][0x440] ;  /* 0x00008800ff0477ac */ /* 0x000f640008000800 */
[----:B-----5:R-:W-:Y:S02]  /*2360*/  ISETP.GE.AND P1, PT, R166, UR4, PT ;  /* 0x00000004a6007c0c */ /* 0x020fe4000bf26270 */
        /* <DEDUP_REMOVED lines=13> */
.L_x_4478:
[----:B------:R-:W-:Y:S05]  /*2440*/  BSYNC.RECONVERGENT B0 ;  /* 0x0000000000007941 */ /* 0x000fea0003800200 */
.L_x_4477:
[----:B------:R-:W-:Y:S04]  /*2450*/  BSSY.RECONVERGENT B0, `(.L_x_4479) ;  /* 0x000000f000007945 */ /* 0x000fe80003800200 */
[----:B------:R-:W-:Y:S05]  /*2460*/  @P5 BRA `(.L_x_4480) ;  /* 0x0000000000345947 */ /* 0x000fea0003800000 */
        /* <DEDUP_REMOVED lines=13> */
.L_x_4480:
[----:B------:R-:W-:Y:S05]  /*2540*/  BSYNC.RECONVERGENT B0 ;  /* 0x0000000000007941 */ /* 0x000fea0003800200 */
.L_x_4479:
        /* <DEDUP_REMOVED lines=19> */
.L_x_4482:
[----:B------:R-:W-:Y:S05]  /*2680*/  BSYNC.RECONVERGENT B0 ;  /* 0x0000000000007941 */ /* 0x000fea0003800200 */
.L_x_4481:
        /* <DEDUP_REMOVED lines=17> */
.L_x_4484:
[----:B------:R-:W-:Y:S05]  /*27a0*/  BSYNC.RECONVERGENT B0 ;  /* 0x0000000000007941 */ /* 0x000fea0003800200 */
.L_x_4483:
[----:B------:R-:W0:Y:S01]  /*27b0*/  LDGDEPBAR ;  /* 0x00000000000079af */ /* 0x000e220000000000 */
[C---:B------:R-:W-:Y:S01]  /*27c0*/  IMAD.SHL.U32 R154, R93.reuse, 0x40, RZ ;  /* 0x000000405d9a7824 */ /* 0x040fe200078e00ff */
[--C-:B-1----:R-:W-:Y:S01]  /*27d0*/  SHF.R.U32.HI R13, RZ, 0x1, R93.reuse ;  /* 0x00000001ff0d7819 */ /* 0x102fe2000001165d */
[----:B------:R-:W-:Y:S01]  /*27e0*/  IMAD.SHL.U32 R4, R93, 0x20, RZ ;  /* 0x000000205d047824 */ /* 0x000fe200078e00ff */
[----:B------:R-:W-:Y:S01]  /*27f0*/  SHF.R.U32.HI R0, RZ, 0x2, R93 ;  /* 0x00000002ff007819 */ /* 0x000fe2000001165d */
[----:B------:R-:W-:Y:S01]  /*2800*/  BSSY.RECONVERGENT B0, `(.L_x_4485) ;  /* 0x0000023000007945 */ /* 0x000fe20003800200 */
[----:B------:R-:W-:Y:S02]  /*2810*/  LOP3.LUT R7, R154, 0x1c0, RZ, 0xc0, !PT ;  /* 0x000001c09a077812 */ /* 0x000fe400078ec0ff */
[----:B------:R-:W-:Y:S02]  /*2820*/  LOP3.LUT R15, R13, 0x1f0, RZ, 0xc0, !PT ;  /* 0x000001f00d0f7812 */ /* 0x000fe400078ec0ff */
[----:B------:R-:W-:-:S02]  /*2830*/  LOP3.LUT R8, R7, 0x38, R8, 0xf8, !PT ;  /* 0x0000003807087812 */ /* 0x000fc400078ef808 */
[----:B------:R-:W-:Y:S02]  /*2840*/  LOP3.LUT R7, R154, 0x200, RZ, 0xc0, !PT ;  /* 0x000002009a077812 */ /* 0x000fe400078ec0ff */
[----:B------:R-:W-:Y:S02]  /*2850*/  LOP3.LUT R0, R0, 0x7, RZ, 0xc0, !PT ;  /* 0x0000000700007812 */ /* 0x000fe400078ec0ff */
[----:B------:R-:W-:Y:S02]  /*2860*/  IADD3 R94, PT, PT, R15, 0x1, R164 ;  /* 0x000000010f5e7810 */ /* 0x000fe40007ffe0a4 */
[----:B------:R-:W-:Y:S02]  /*2870*/  LOP3.LUT R155, R7, 0x7c00, R4, 0xf8, !PT ;  /* 0x00007c00079b7812 */ /* 0x000fe400078ef804 */
[----:B------:R-:W-:Y:S02]  /*2880*/  LOP3.LUT R4, R8, 0x8, R13, 0x78, !PT ;  /* 0x0000000808047812 */ /* 0x000fe400078e780d */
[----:B------:R-:W-:Y:S01]  /*2890*/  IADD3 R94, PT, PT, -R5, R94, R0 ;  /* 0x0000005e055e7210 */ /* 0x000fe20007ffe100 */
[----:B------:R-:W-:Y:S01]  /*28a0*/  IMAD.SHL.U32 R5, R28, 0x10, RZ ;  /* 0x000000101c057824 */ /* 0x000fe200078e00ff */
[----:B------:R-:W-:-:S04]  /*28b0*/  DEPBAR.LE SB0, 0x0 ;  /* 0x000080000000791a */ /* 0x000fc80000000000 */
[----:B------:R-:W-:Y:S01]  /*28c0*/  SHF.L.U64.HI R0, R28, 0x4, R29 ;  /* 0x000000041c007819 */ /* 0x000fe2000001021d */
[----:B------:R-:W-:Y:S01]  /*28d0*/  IMAD.IADD R155, R4, 0x1, R155 ;  /* 0x00000001049b7824 */ /* 0x000fe200078e029b */
[----:B------:R-:W-:Y:S01]  /*28e0*/  IADD3 R94, PT, PT, R94, UR14, R95 ;  /* 0x0000000e5e5e7c10 */ /* 0x000fe2000fffe05f */
[----:B------:R-:W-:Y:S06]  /*28f0*/  BAR.SYNC.DEFER_BLOCKING 0x0 ;  /* 0x0000000000007b1d */ /* 0x000fec0000010000 */
        /* <DEDUP_REMOVED lines=17> */
.L_x_4486:
[----:B------:R1:W-:Y:S04]  /*2a10*/  STS.128 [R165+0x8000], RZ ;  /* 0x008000ffa5007388 */ /* 0x0003e80000000c00 */
[----:B------:R1:W-:Y:S02]  /*2a20*/  STS.128 [R165+0xa000], RZ ;  /* 0x00a000ffa5007388 */ /* 0x0003e40000000c00 */
.L_x_4487:
[----:B------:R-:W-:Y:S05]  /*2a30*/  BSYNC.RECONVERGENT B0 ;  /* 0x0000000000007941 */ /* 0x000fea0003800200 */
.L_x_4485:
[-C--:B------:R-:W-:Y:S01]  /*2a40*/  ISETP.GE.AND P1, PT, R11, R2.reuse, PT ;  /* 0x000000020b00720c */ /* 0x080fe20003f26270 */
[----:B------:R-:W-:Y:S01]  /*2a50*/  BSSY.RECONVERGENT B0, `(.L_x_4488) ;  /* 0x000001b000007945 */ /* 0x000fe20003800200 */
[----:B------:R-:W-:Y:S02]  /*2a60*/  ISETP.GE.AND P3, PT, R3, R2, PT ;  /* 0x000000020300720c */ /* 0x000fe40003f66270 */
[----:B------:R-:W-:Y:S02]  /*2a70*/  LOP3.LUT R3, R8, 0x8, R93, 0x78, !PT ;  /* 0x0000000808037812 */ /* 0x000fe400078e785d */
[----:B------:R-:W-:Y:S02]  /*2a80*/  LOP3.LUT R154, R154, 0x400, RZ, 0xc0, !PT ;  /* 0x000004009a9a7812 */ /* 0x000fe400078ec0ff */
[----:B------:R-:W-:Y:S02]  /*2a90*/  LEA R8, P0, R5, R160, 0x1 ;  /* 0x000000a005087211 */ /* 0x000fe400078008ff */
[----:B------:R-:W-:Y:S01]  /*2aa0*/  ISETP.GE.AND P2, PT, R9, R2, PT ;  /* 0x000000020900720c */ /* 0x000fe20003f46270 */
[----:B------:R-:W-:Y:S01]  /*2ab0*/  IMAD R154, R3, 0x2, R154 ;  /* 0x00000002039a7824 */ /* 0x000fe200078e029a */
[----:B------:R-:W-:Y:S01]  /*2ac0*/  LEA.HI.X R9, R5, R161, R0, 0x1, P0 ;  /* 0x000000a105097211 */ /* 0x000fe200000f0c00 */
[----:B------:R1:W-:Y:S01]  /*2ad0*/  @P1 STS.128 [R165+0x8800], RZ ;  /* 0x008800ffa5001388 */ /* 0x0003e20000000c00 */
[----:B------:R-:W-:-:S03]  /*2ae0*/  LEA R155, R155, UR5, 0x1 ;  /* 0x000000059b9b7c11 */ /* 0x000fc6000f8e08ff */
[----:B------:R1:W-:Y:S01]  /*2af0*/  @P1 STS.128 [R165+0xa800], RZ ;  /* 0x00a800ffa5001388 */ /* 0x0003e20000000c00 */
[----:B------:R-:W-:Y:S05]  /*2b00*/  @P1 BRA `(.L_x_4489) ;  /* 0x00000000003c1947 */ /* 0x000fea0003800000 */
        /* <DEDUP_REMOVED lines=15> */
.L_x_4489:
[----:B------:R-:W-:Y:S05]  /*2c00*/  BSYNC.RECONVERGENT B0 ;  /* 0x0000000000007941 */ /* 0x000fea0003800200 */
.L_x_4488:
        /* <DEDUP_REMOVED lines=21> */
.L_x_4491:
[----:B------:R-:W-:Y:S05]  /*2d60*/  BSYNC.RECONVERGENT B0 ;  /* 0x0000000000007941 */ /* 0x000fea0003800200 */
.L_x_4490:
        /* <DEDUP_REMOVED lines=19> */
.L_x_4493:
[----:B------:R-:W-:Y:S05]  /*2ea0*/  BSYNC.RECONVERGENT B0 ;  /* 0x0000000000007941 */ /* 0x000fea0003800200 */
.L_x_4492:
[----:B------:R-:W-:Y:S01]  /*2eb0*/  LDSM.16.M88.4 R80, [R155] ;  /* 0x000000009b50783b */ /* 0x000fe20000000200 */
[----:B------:R-:W-:Y:S01]  /*2ec0*/  IMAD.MOV.U32 R5, RZ, RZ, 0x20 ;  /* 0x00000020ff057424 */ /* 0x000fe200078e00ff */
[----:B------:R-:W-:Y:S01]  /*2ed0*/  R2P PR, R93, 0x6 ;  /* 0x000000065d007804 */ /* 0x000fe20000000000 */
[----:B-1----:R-:W-:Y:S01]  /*2ee0*/  VIADD R2, R154, UR5 ;  /* 0x000000059a027c36 */ /* 0x002fe20008000000 */
[----:B------:R-:W1:Y:S01]  /*2ef0*/  LDSM.16.M88.4 R52, [R154+UR5+0x4000] ;  /* 0x004000059a34783b */ /* 0x000e620008000200 */
[----:B------:R-:W-:Y:S01]  /*2f00*/  IMAD.MOV.U32 R0, RZ, RZ, 0x40 ;  /* 0x00000040ff007424 */ /* 0x000fe200078e00ff */
[----:B------:R-:W-:Y:S02]  /*2f10*/  ISETP.NE.AND P6, PT, R101, 0x1, PT ;  /* 0x000000016500780c */ /* 0x000fe40003fc5270 */
[----:B------:R-:W5:Y:S01]  /*2f20*/  LDSM.16.M88.4 R44, [R154+UR5+0x4800] ;  /* 0x004800059a2c783b */ /* 0x000f620008000200 */
[----:B------:R-:W-:Y:S02]  /*2f30*/  SEL R5, R5, 0xffffffe0, !P1 ;  /* 0xffffffe005057807 */ /* 0x000fe40004800000 */
[----:B------:R-:W-:Y:S01]  /*2f40*/  SEL R0, R0, 0xffffffc0, !P2 ;  /* 0xffffffc000007807 */ /* 0x000fe20005000000 */
[----:B------:R-:W5:Y:S01]  /*2f50*/  LDSM.16.M88.4 R36, [R154+UR5+0x5000] ;  /* 0x005000059a24783b */ /* 0x000f620008000200 */
[C---:B------:R-:W-:Y:S01]  /*2f60*/  IADD3 R149, PT, PT, R2.reuse, R5, RZ ;  /* 0x0000000502957210 */ /* 0x040fe20007ffe0ff */
[C---:B------:R-:W-:Y:S01]  /*2f70*/  IMAD.IADD R153, R155.reuse, 0x1, R5 ;  /* 0x000000019b997824 */ /* 0x040fe200078e0205 */
[----:B------:R-:W-:Y:S01]  /*2f80*/  IADD3 R148, PT, PT, R2, R0, RZ ;  /* 0x0000000002947210 */ /* 0x000fe20007ffe0ff */
[----:B----4-:R-:W4:Y:S01]  /*2f90*/  LDSM.16.M88.4 R16, [R154+UR5+0x5800] ;  /* 0x005800059a10783b */ /* 0x010f220008000200 */
[----:B------:R-:W-:Y:S01]  /*2fa0*/  IMAD.IADD R152, R155, 0x1, R0 ;  /* 0x000000019b987824 */ /* 0x000fe200078e0200 */
[----:B------:R-:W-:-:S02]  /*2fb0*/  VIMNMX R132, PT, PT, R94, R95, PT ;  /* 0x0000005f5e847248 */ /* 0x000fc40003fe0100 */
[----:B------:R-:W-:Y:S01]  /*2fc0*/  LDSM.16.M88.4 R12, [R153] ;  /* 0x00000000990c783b */ /* 0x000fe20000000200 */
[C---:B------:R-:W-:Y:S01]  /*2fd0*/  IMAD.IADD R151, R5.reuse, 0x1, R152 ;  /* 0x0000000105977824 */ /* 0x040fe200078e0298 */
[----:B------:R-:W-:Y:S02]  /*2fe0*/  IADD3 R147, PT, PT, R5, R148, RZ ;  /* 0x0000009405937210 */ /* 0x000fe40007ffe0ff */
[----:B------:R-:W4:Y:S01]  /*2ff0*/  LDSM.16.M88.4 R60, [R149+0x4000] ;  /* 0x00400000953c783b */ /* 0x000f220000000200 */
[----:B------:R-:W-:-:S03]  /*3000*/  VIADDMNMX R2, R94, 0x8, R95, PT ;  /* 0x000000085e027846 */ /* 0x000fc6000380015f */
[----:B--23--:R-:W2:Y:S04]  /*3010*/  LDSM.16.M88.4 R20, [R149+0x4800] ;  /* 0x004800009514783b */ /* 0x00cea80000000200 */
[----:B------:R-:W3:Y:S04]  /*3020*/  LDSM.16.M88.4 R8, [R149+0x5000] ;  /* 0x005000009508783b */ /* 0x000ee80000000200 */
[----:B------:R-:W-:Y:S04]  /*3030*/  LDSM.16.M88.4 R24, [R152] ;  /* 0x000000009818783b */ /* 0x000fe80000000200 */
[----:B------:R-:W-:Y:S01]  /*3040*/  LDSM.16.M88.4 R88, [R148+0x4000] ;  /* 0x004000009458783b */ /* 0x000fe20000000200 */
[C---:B-1----:R-:W-:Y:S03]  /*3050*/  HMMA.16816.F32 R56, R80.reuse, R52, RZ ;  /* 0x000000345038723c */ /* 0x042fe600000018ff */
[----:B------:R-:W-:Y:S04]  /*3060*/  LDSM.16.M88.4 R84, [R148+0x4800] ;  /* 0x004800009454783b */ /* 0x000fe80000000200 */
[----:B------:R-:W-:Y:S01]  /*3070*/  LDSM.16.M88.4 R64, [R148+0x5000] ;  /* 0x005000009440783b */ /* 0x000fe20000000200 */
[C---:B-----5:R-:W-:Y:S03]  /*3080*/  HMMA.16816.F32 R48, R80.reuse, R44, RZ ;  /* 0x0000002c5030723c */ /* 0x060fe600000018ff */
[----:B------:R-:W-:Y:S04]  /*3090*/  LDSM.16.M88.4 R76, [R147+0x4000] ;  /* 0x00400000934c783b */ /* 0x000fe80000000200 */
[----:B------:R-:W-:Y:S01]  /*30a0*/  LDSM.16.M88.4 R72, [R147+0x4800] ;  /* 0x004800009348783b */ /* 0x000fe20000000200 */
[C---:B------:R-:W-:Y:S03]  /*30b0*/  HMMA.16816.F32 R40, R80.reuse, R36, RZ ;  /* 0x000000245028723c */ /* 0x040fe600000018ff */
[----:B------:R-:W-:Y:S04]  /*30c0*/  LDSM.16.M88.4 R68, [R154+UR5+0x6000] ;  /* 0x006000059a44783b */ /* 0x000fe80008000200 */
[----:B------:R-:W0:Y:S01]  /*30d0*/  LDGDEPBAR ;  /* 0x00000000000079af */ /* 0x000e220000000000 */
[C---:B------:R-:W-:Y:S08]  /*30e0*/  HMMA.16816.F32 R52, R80.reuse, R54, RZ ;  /* 0x000000365034723c */ /* 0x040ff000000018ff */
[C---:B------:R-:W-:Y:S08]  /*30f0*/  HMMA.16816.F32 R44, R80.reuse, R46, RZ ;  /* 0x0000002e502c723c */ /* 0x040ff000000018ff */
[C---:B------:R-:W-:Y:S08]  /*3100*/  HMMA.16816.F32 R36, R80.reuse, R38, RZ ;  /* 0x000000265024723c */ /* 0x040ff000000018ff */
[C---:B----4-:R-:W-:Y:S08]  /*3110*/  HMMA.16816.F32 R32, R80.reuse, R16, RZ ;  /* 0x000000105020723c */ /* 0x050ff000000018ff */
[----:B------:R-:W-:Y:S01]  /*3120*/  HMMA.16816.F32 R80, R80, R18, RZ ;  /* 0x000000125050723c */ /* 0x000fe200000018ff */
[----:B------:R-:W1:Y:S07]  /*3130*/  LDSM.16.M88.4 R16, [R149+0x5800] ;  /* 0x005800009510783b */ /* 0x000e6e0000000200 */
[C---:B------:R-:W-:Y:S08]  /*3140*/  HMMA.16816.F32 R56, R12.reuse, R60, R56 ;  /* 0x0000003c0c38723c */ /* 0x040ff00000001838 */
[C---:B------:R-:W-:Y:S01]  /*3150*/  HMMA.16816.F32 R52, R12.reuse, R62, R52 ;  /* 0x0000003e0c34723c */ /* 0x040fe20000001834 */
[----:B------:R-:W4:Y:S07]  /*3160*/  LDSM.16.M88.4 R60, [R148+0x5800] ;  /* 0x00580000943c783b */ /* 0x000f2e0000000200 */
[C---:B--2---:R-:W-:Y:S08]  /*3170*/  HMMA.16816.F32 R48, R12.reuse, R20, R48 ;  /* 0x000000140c30723c */ /* 0x044ff00000001830 */
[C---:B------:R-:W-:Y:S01]  /*3180*/  HMMA.16816.F32 R44, R12.reuse, R22, R44 ;  /* 0x000000160c2c723c */ /* 0x040fe2000000182c */
[----:B------:R-:W-:Y:S07]  /*3190*/  LDSM.16.M88.4 R20, [R155+0x2000] ;  /* 0x002000009b14783b */ /* 0x000fee0000000200 */
[C---:B---3--:R-:W-:Y:S08]  /*31a0*/  HMMA.16816.F32 R40, R12.reuse, R8, R40 ;  /* 0x000000080c28723c */ /* 0x048ff00000001828 */
[C---:B------:R-:W-:Y:S01]  /*31b0*/  HMMA.16816.F32 R36, R12.reuse, R10, R36 ;  /* 0x0000000a0c24723c */ /* 0x040fe20000001824 */
[----:B------:R-:W2:Y:S07]  /*31c0*/  LDSM.16.M88.4 R8, [R151] ;  /* 0x000000009708783b */ /* 0x000eae0000000200 */
[C---:B-1----:R-:W-:Y:S08]  /*31d0*/  HMMA.16816.F32 R32, R12.reuse, R16, R32 ;  /* 0x000000100c20723c */ /* 0x042ff00000001820 */
[----:B------:R-:W-:Y:S01]  /*31e0*/  HMMA.16816.F32 R80, R12, R18, R80 ;  /* 0x000000120c50723c */ /* 0x000fe20000001850 */
[----:B------:R-:W1:Y:S04]  /*31f0*/  LDSM.16.M88.4 R16, [R147+0x5000] ;  /* 0x005000009310783b */ /* 0x000e680000000200 */
[----:B------:R-:W3:Y:S03]  /*3200*/  LDSM.16.M88.4 R12, [R147+0x5800] ;  /* 0x00580000930c783b */ /* 0x000ee60000000200 */
        /* <DEDUP_REMOVED lines=8> */
[----:B------:R-:W5:Y:S07]  /*3290*/  LDSM.16.M88.4 R64, [R154+UR5+0x6800] ;  /* 0x006800059a40783b */ /* 0x000f6e0008000200 */
[C---:B----4-:R-:W-:Y:S08]  /*32a0*/  HMMA.16816.F32 R32, R24.reuse, R60, R32 ;  /* 0x0000003c1820723c */ /* 0x050ff00000001820 */
[----:B------:R-:W-:Y:S01]  /*32b0*/  HMMA.16816.F32 R80, R24, R62, R80 ;  /* 0x0000003e1850723c */ /* 0x000fe20000001850 */
[----:B------:R-:W4:Y:S04]  /*32c0*/  LDSM.16.M88.4 R60, [R154+UR5+0x7000] ;  /* 0x007000059a3c783b */ /* 0x000f280008000200 */
[----:B------:R-:W4:Y:S03]  /*32d0*/  LDSM.16.M88.4 R24, [R154+UR5+0x7800] ;  /* 0x007800059a18783b */ /* 0x000f260008000200 */
        /* <DEDUP_REMOVED lines=9> */
[C---:B---3--:R-:W-:Y:S08]  /*3370*/  HMMA.16816.F32 R32, R8.reuse, R12, R32 ;  /* 0x0000000c0820723c */ /* 0x048ff00000001820 */
[----:B------:R-:W-:Y:S01]  /*3380*/  HMMA.16816.F32 R80, R8, R14, R80 ;  /* 0x0000000e0850723c */ /* 0x000fe20000001850 */
[----:B------:R-:W2:Y:S04]  /*3390*/  LDSM.16.M88.4 R12, [R149+0x6800] ;  /* 0x00680000950c783b */ /* 0x000ea80000000200 */
[----:B------:R-:W3:Y:S03]  /*33a0*/  LDSM.16.M88.4 R8, [R149+0x7000] ;  /* 0x007000009508783b */ /* 0x000ee60000000200 */
[C---:B------:R-:W-:Y:S08]  /*33b0*/  HMMA.16816.F32 R56, R20.reuse, R68, R56 ;  /* 0x000000441438723c */ /* 0x040ff00000001838 */
[C---:B------:R-:W-:Y:S01]  /*33c0*/  HMMA.16816.F32 R52, R20.reuse, R70, R52 ;  /* 0x000000461434723c */ /* 0x040fe20000001834 */
[----:B------:R-:W3:Y:S07]  /*33d0*/  LDSM.16.M88.4 R68, [R148+0x6800] ;  /* 0x006800009444783b */ /* 0x000eee0000000200 */
[C---:B-----5:R-:W-:Y:S08]  /*33e0*/  HMMA.16816.F32 R48, R20.reuse, R64, R48 ;  /* 0x000000401430723c */ /* 0x060ff00000001830 */
[C---:B------:R-:W-:Y:S01]  /*33f0*/  HMMA.16816.F32 R44, R20.reuse, R66, R44 ;  /* 0x00000042142c723c */ /* 0x040fe2000000182c */
[----:B------:R-:W5:Y:S07]  /*3400*/  LDSM.16.M88.4 R64, [R148+0x7000] ;  /* 0x007000009440783b */ /* 0x000f6e0000000200 */
[C---:B----4-:R-:W-:Y:S08]  /*3410*/  HMMA.16816.F32 R40, R20.reuse, R60, R40 ;  /* 0x0000003c1428723c */ /* 0x050ff00000001828 */
[C---:B------:R-:W-:Y:S01]  /*3420*/  HMMA.16816.F32 R36, R20.reuse, R62, R36 ;  /* 0x0000003e1424723c */ /* 0x040fe20000001824 */
[----:B------:R-:W4:Y:S07]  /*3430*/  LDSM.16.M88.4 R60, [R148+0x7800] ;  /* 0x00780000943c783b */ /* 0x000f2e0000000200 */
[C---:B------:R-:W-:Y:S08]  /*3440*/  HMMA.16816.F32 R32, R20.reuse, R24, R32 ;  /* 0x000000181420723c */ /* 0x040ff00000001820 */
[----:B------:R-:W-:Y:S01]  /*3450*/  HMMA.16816.F32 R80, R20, R26, R80 ;  /* 0x0000001a1450723c */ /* 0x000fe20000001850 */
[----:B------:R-:W-:Y:S04]  /*3460*/  LDSM.16.M88.4 R24, [R151+0x2000] ;  /* 0x002000009718783b */ /* 0x000fe80000000200 */
[----:B------:R-:W4:Y:S03]  /*3470*/  LDSM.16.M88.4 R20, [R147+0x6000] ;  /* 0x006000009314783b */ /* 0x000f260000000200 */
        /* <DEDUP_REMOVED lines=8> */
[----:B------:R-:W3:Y:S01]  /*3500*/  LDSM.16.M88.4 R8, [R147+0x7800] ;  /* 0x007800009308783b */ /* 0x000ee20000000200 */
[----:B------:R-:W-:-:S06]  /*3510*/  DEPBAR.LE SB0, 0x0 ;  /* 0x000080000000791a */ /* 0x000fcc0000000000 */
[C---:B------:R-:W-:Y:S08]  /*3520*/  HMMA.16816.F32 R32, R84.reuse, R88, R32 ;  /* 0x000000585420723c */ /* 0x040ff00000001820 */
[----:B------:R-:W-:Y:S08]  /*3530*/  HMMA.16816.F32 R80, R84, R90, R80 ;  /* 0x0000005a5450723c */ /* 0x000ff00000001850 */
[C---:B------:R-:W-:Y:S08]  /*3540*/  HMMA.16816.F32 R56, R76.reuse, R72, R56 ;  /* 0x000000484c38723c */ /* 0x040ff00000001838 */
[C---:B------:R-:W-:Y:S08]  /*3550*/  HMMA.16816.F32 R52, R76.reuse, R74, R52 ;  /* 0x0000004a4c34723c */ /* 0x040ff00000001834 */
[C---:B------:R-:W-:Y:S08]  /*3560*/  HMMA.16816.F32 R48, R76.reuse, R68, R48 ;  /* 0x000000444c30723c */ /* 0x040ff00000001830 */
[C---:B------:R-:W-:Y:S08]  /*3570*/  HMMA.16816.F32 R44, R76.reuse, R70, R44 ;  /* 0x000000464c2c723c */ /* 0x040ff0000000182c */
[C---:B-----5:R-:W-:Y:S08]  /*3580*/  HMMA.16816.F32 R40, R76.reuse, R64, R40 ;  /* 0x000000404c28723c */ /* 0x060ff00000001828 */
[C---:B------:R-:W-:Y:S08]  /*3590*/  HMMA.16816.F32 R36, R76.reuse, R66, R36 ;  /* 0x000000424c24723c */ /* 0x040ff00000001824 */
[C---:B----4-:R-:W-:Y:S08]  /*35a0*/  HMMA.16816.F32 R32, R76.reuse, R60, R32 ;  /* 0x0000003c4c20723c */ /* 0x050ff00000001820 */
[----:B------:R-:W-:Y:S08]  /*35b0*/  HMMA.16816.F32 R80, R76, R62, R80 ;  /* 0x0000003e4c50723c */ /* 0x000ff00000001850 */
[C---:B------:R-:W-:Y:S08]  /*35c0*/  HMMA.16816.F32 R56, R24.reuse, R20, R56 ;  /* 0x000000141838723c */ /* 0x040ff00000001838 */
[C---:B------:R-:W-:Y:S08]  /*35d0*/  HMMA.16816.F32 R52, R24.reuse, R22, R52 ;  /* 0x000000161834723c */ /* 0x040ff00000001834 */
[C---:B-1----:R-:W-:Y:S08]  /*35e0*/  HMMA.16816.F32 R48, R24.reuse, R16, R48 ;  /* 0x000000101830723c */ /* 0x042ff00000001830 */
[C---:B------:R-:W-:Y:S08]  /*35f0*/  HMMA.16816.F32 R44, R24.reuse, R18, R44 ;  /* 0x00000012182c723c */ /* 0x040ff0000000182c */
[C---:B--2---:R-:W-:Y:S08]  /*3600*/  HMMA.16816.F32 R40, R24.reuse, R12, R40 ;  /* 0x0000000c1828723c */ /* 0x044ff00000001828 */
        /* <DEDUP_REMOVED lines=16> */
.L_x_4495:
        /* <DEDUP_REMOVED lines=59> */
.L_x_4496:
[----:B------:R-:W1:Y:S01]  /*3ac0*/  LDCU UR4, c[0x0][0x440] ;  /* 0x00008800ff0477ac */ /* 0x000e620008000800 */
[C---:B------:R-:W-:Y:S01]  /*3ad0*/  IMAD.SHL.U32 R6, R102.reuse, 0x20, RZ ;  /* 0x0000002066067824 */ /* 0x040fe200078e00ff */
[----:B------:R-:W-:Y:S02]  /*3ae0*/  IADD3 R10, P0, PT, R31, R158, RZ ;  /* 0x0000009e1f0a7210 */ /* 0x000fe40007f1e0ff */
[----:B------:R-:W-:Y:S02]  /*3af0*/  SHF.L.U64.HI R3, R102, 0x5, R103 ;  /* 0x0000000566037819 */ /* 0x000fe40000010267 */
[----:B------:R-:W-:Y:S01]  /*3b00*/  IADD3 R8, P3, PT, R6, R10, RZ ;  /* 0x0000000a06087210 */ /* 0x000fe20007f7e0ff */
[----:B------:R-:W-:-:S03]  /*3b10*/  IMAD.X R11, R92, 0x1, R159, P0 ;  /* 0x000000015c0b7824 */ /* 0x000fc600000e069f */
[----:B------:R-:W-:Y:S01]  /*3b20*/  IADD3 R12, P0, PT, R8, R6, RZ ;  /* 0x00000006080c7210 */ /* 0x000fe20007f1e0ff */
[----:B------:R-:W-:-:S04]  /*3b30*/  IMAD.X R9, R3, 0x1, R11, P3 ;  /* 0x0000000103097824 */ /* 0x000fc800018e060b */
[----:B------:R-:W-:Y:S01]  /*3b40*/  IMAD.X R13, R9, 0x1, R3, P0 ;  /* 0x00000001090d7824 */ /* 0x000fe200000e0603 */
        /* <DEDUP_REMOVED lines=43> */
.L_x_4494:
[----:B------:R-:W-:Y:S01]  /*3e00*/  IMAD.SHL.U32 R6, R93, 0x2, RZ ;  /* 0x000000025d067824 */ /* 0x000fe200078e00ff */
[----:B------:R-:W2:Y:S01]  /*3e10*/  LDCU UR4, c[0x0][0x45c] ;  /* 0x00008b80ff0477ac */ /* 0x000ea20008000800 */
[----:B------:R-:W-:Y:S02]  /*3e20*/  IMAD.IADD R150, R7, 0x1, R4 ;  /* 0x0000000107967824 */ /* 0x000fe400078e0204 */
[----:B------:R-:W-:Y:S01]  /*3e30*/  IMAD.MOV.U32 R171, RZ, RZ, -0x1 ;  /* 0xffffffffffab7424 */ /* 0x000fe200078e00ff */
[----:B------:R-:W-:Y:S02]  /*3e40*/  LOP3.LUT R6, R6, 0x6, RZ, 0xc0, !PT ;  /* 0x0000000606067812 */ /* 0x000fe400078ec0ff */
[----:B------:R-:W-:-:S03]  /*3e50*/  LEA R150, R150, UR5, 0x1 ;  /* 0x0000000596967c11 */ /* 0x000fc6000f8e08ff */
[----:B------:R-:W-:Y:S02]  /*3e60*/  IMAD R3, R101, 0x40, R6 ;  /* 0x0000004065037824 */ /* 0x000fe400078e0206 */
[--C-:B------:R-:W-:Y:S01]  /*3e70*/  IMAD.IADD R146, R5, 0x1, R150.reuse ;  /* 0x0000000105927824 */ /* 0x100fe200078e0296 */
[----:B------:R-:W-:Y:S01]  /*3e80*/  LDSM.16.MT88.4 R68, [R150+0xa000] ;  /* 0x00a000009644783b */ /* 0x000fe20000004200 */
[C---:B-1----:R-:W-:Y:S02]  /*3e90*/  VIADD R9, R3.reuse, 0xffffffc1 ;  /* 0xffffffc103097836 */ /* 0x042fe40000000000 */
[C---:B------:R-:W-:Y:S01]  /*3ea0*/  VIADD R11, R3.reuse, 0xffffffc0 ;  /* 0xffffffc0030b7836 */ /* 0x040fe20000000000 */
[----:B------:R-:W-:Y:S01]  /*3eb0*/  LDSM.16.MT88.4 R76, [R146+0xa000] ;  /* 0x00a00000924c783b */ /* 0x000fe20000004200 */
        /* <DEDUP_REMOVED lines=11> */
[----:B------:R-:W-:Y:S01]  /*3f70*/  FSEL R21, R58, -INF , !P0 ;  /* 0xff8000003a157808 */ /* 0x000fe20004000000 */
[----:B------:R-:W-:Y:S01]  /*3f80*/  IMAD.IADD R145, R0, 0x1, R150 ;  /* 0x0000000100917824 */ /* 0x000fe200078e0296 */
[----:B------:R-:W-:-:S02]  /*3f90*/  ISETP.GE.AND P1, PT, R9, R132, PT ;  /* 0x000000840900720c */ /* 0x000fc40003f26270 */
[----:B------:R-:W-:Y:S01]  /*3fa0*/  ISETP.GE.AND P0, PT, R9, R2, PT ;  /* 0x000000020900720c */ /* 0x000fe20003f06270 */
[----:B------:R-:W-:Y:S01]  /*3fb0*/  VIADD R9, R3, 0xffffffd1 ;  /* 0xffffffd103097836 */ /* 0x000fe20000000000 */
[----:B------:R-:W-:Y:S01]  /*3fc0*/  ISETP.GE.AND P4, PT, R11, R132, PT ;  /* 0x000000840b00720c */ /* 0x000fe20003f86270 */
[----:B------:R-:W-:Y:S01]  /*3fd0*/  IMAD.IADD R144, R5, 0x1, R145 ;  /* 0x0000000105907824 */ /* 0x000fe200078e0291 */
[----:B------:R-:W-:Y:S01]  /*3fe0*/  ISETP.GE.AND P2, PT, R11, R2, PT ;  /* 0x000000020b00720c */ /* 0x000fe20003f46270 */
[----:B------:R-:W-:Y:S01]  /*3ff0*/  VIADD R11, R3, 0xffffffd0 ;  /* 0xffffffd0030b7836 */ /* 0x000fe20000000000 */
[----:B------:R-:W-:Y:S02]  /*4000*/  FSEL R52, R52, -INF , !P4 ;  /* 0xff80000034347808 */ /* 0x000fe40006000000 */
[----:B------:R-:W-:Y:S01]  /*4010*/  FSEL R19, R54, -INF , !P2 ;  /* 0xff80000036137808 */ /* 0x000fe20005000000 */
[----:B------:R-:W-:Y:S01]  /*4020*/  LDSM.16.MT88.4 R60, [R144+0x8000] ;  /* 0x00800000903c783b */ /* 0x000fe20000004200 */
        /* <DEDUP_REMOVED lines=13> */
[----:B------:R-:W-:Y:S02]  /*4100*/  ISETP.GE.AND P5, PT, R9, R2, PT ;  /* 0x000000020900720c */ /* 0x000fe40003fa6270 */
        /* <DEDUP_REMOVED lines=13> */
[----:B------:R-:W-:Y:S01]  /*41e0*/  FSEL R112, R40, -INF , !P2 ;  /* 0xff80000028707808 */ /* 0x000fe20005000000 */
[----:B------:R-:W-:Y:S01]  /*41f0*/  VIADD R3, R3, 0xfffffff9 ;  /* 0xfffffff903037836 */ /* 0x000fe20000000000 */
[----:B------:R-:W-:Y:S02]  /*4200*/  ISETP.GE.AND P2, PT, R13, R132, PT ;  /* 0x000000840d00720c */ /* 0x000fe40003f46270 */
[----:B------:R-:W-:-:S02]  /*4210*/  FMNMX3.FTZ R31, R56, R12, R52, !PT ;  /* 0x0000000c381f7276 */ /* 0x000fc40007810034 */
[----:B------:R-:W-:Y:S02]  /*4220*/  FSEL R116, R36, -INF , !P2 ;  /* 0xff80000024747808 */ /* 0x000fe40005000000 */
[-C--:B------:R-:W-:Y:S02]  /*4230*/  ISETP.GE.AND P2, PT, R11, R132.reuse, PT ;  /* 0x000000840b00720c */ /* 0x080fe40003f46270 */
[----:B------:R-:W-:Y:S02]  /*4240*/  FSEL R118, R41, -INF , !P1 ;  /* 0xff80000029767808 */ /* 0x000fe40004800000 */
[-C--:B------:R-:W-:Y:S02]  /*4250*/  ISETP.GE.AND P1, PT, R27, R132.reuse, PT ;  /* 0x000000841b00720c */ /* 0x080fe40003f26270 */
[----:B------:R-:W-:Y:S02]  /*4260*/  FSEL R124, R32, -INF , !P2 ;  /* 0xff800000207c7808 */ /* 0x000fe40005000000 */
[----:B------:R-:W-:-:S02]  /*4270*/  ISETP.GE.AND P2, PT, R23, R132, PT ;  /* 0x000000841700720c */ /* 0x000fc40003f46270 */
[----:B------:R-:W-:Y:S02]  /*4280*/  FMNMX3.FTZ R31, R31, R14, R48, !PT ;  /* 0x0000000e1f1f7276 */ /* 0x000fe40007810030 */
[----:B------:R-:W-:Y:S02]  /*4290*/  FMNMX3.FTZ R18, R21, R59, R19, !PT ;  /* 0x0000003b15127276 */ /* 0x000fe40007810013 */
[----:B------:R-:W-:Y:S02]  /*42a0*/  FSEL R114, R37, -INF , !P1 ;  /* 0xff80000025727808 */ /* 0x000fe40004800000 */
[----:B------:R-:W-:Y:S02]  /*42b0*/  ISETP.GE.AND P1, PT, R25, R132, PT ;  /* 0x000000841900720c */ /* 0x000fe40003f26270 */
[----:B------:R-:W-:Y:S02]  /*42c0*/  FSEL R120, R80, -INF , !P2 ;  /* 0xff80000050787808 */ /* 0x000fe40005000000 */
[----:B------:R-:W-:-:S02]  /*42d0*/  FMNMX3.FTZ R31, R31, R6, R10, !PT ;  /* 0x000000061f1f7276 */ /* 0x000fc4000781000a */
[----:B------:R-:W-:Y:S02]  /*42e0*/  ISETP.GE.AND P2, PT, R13, R2, PT ;  /* 0x000000020d00720c */ /* 0x000fe40003f46270 */
[----:B------:R-:W-:Y:S02]  /*42f0*/  FSEL R13, R46, -INF , !P0 ;  /* 0xff8000002e0d7808 */ /* 0x000fe40004000000 */
[----:B------:R-:W-:Y:S02]  /*4300*/  FMNMX3.FTZ R18, R18, R17, R15, !PT ;  /* 0x0000001112127276 */ /* 0x000fe4000781000f */
[----:B------:R-:W-:Y:S02]  /*4310*/  FSEL R122, R33, -INF , !P1 ;  /* 0xff800000217a7808 */ /* 0x000fe40004800000 */
[----:B------:R-:W-:Y:S02]  /*4320*/  FMNMX3.FTZ R31, R31, R8, R112, !PT ;  /* 0x000000081f1f7276 */ /* 0x000fe40007810070 */
[----:B------:R-:W-:-:S02]  /*4330*/  ISETP.GE.AND P1, PT, R3, R132, PT ;  /* 0x000000840300720c */ /* 0x000fc40003f26270 */
[----:B------:R-:W-:Y:S02]  /*4340*/  ISETP.GE.AND P0, PT, R11, R2, PT ;  /* 0x000000020b00720c */ /* 0x000fe40003f06270 */
[----:B------:R-:W-:Y:S02]  /*4350*/  FSEL R11, R47, -INF , !P5 ;  /* 0xff8000002f0b7808 */ /* 0x000fe40006800000 */
[----:B------:R-:W-:Y:S01]  /*4360*/  FSEL R131, R42, -INF , !P4 ;  /* 0xff8000002a837808 */ /* 0x000fe20006000000 */
[----:B------:R-:W-:Y:S01]  /*4370*/  LDSM.16.MT88.4 R44, [R146+0x8000] ;  /* 0x00800000922c783b */ /* 0x000fe20000004200 */
[----:B------:R-:W-:Y:S02]  /*4380*/  FMNMX3.FTZ R18, R18, R9, R13, !PT ;  /* 0x0000000912127276 */ /* 0x000fe4000781000d */
[----:B------:R-:W-:Y:S02]  /*4390*/  FMNMX3.FTZ R31, R31, R118, R116, !PT ;  /* 0x000000761f1f7276 */ /* 0x000fe40007810074 */
[----:B------:R-:W-:-:S02]  /*43a0*/  FSEL R26, R81, -INF , !P1 ;  /* 0xff800000511a7808 */ /* 0x000fc40004800000 */
        /* <DEDUP_REMOVED lines=20> */
[----:B------:R-:W-:Y:S01]  /*44f0*/  FMNMX.FTZ R18, R25, R18, !PT ;  /* 0x0000001219127209 */ /* 0x000fe20007810000 */
[----:B------:R-:W-:Y:S04]  /*4500*/  LDSM.16.MT88.4 R80, [R145+0xa000] ;  /* 0x00a000009150783b */ /* 0x000fe80000004200 */
        /* <DEDUP_REMOVED lines=24> */
[----:B------:R-:W2:Y:S01]  /*4690*/  LDSM.16.MT88.4 R4, [R144+0xa000] ;  /* 0x00a000009004783b */ /* 0x000ea20000004200 */
[--C-:B------:R-:W-:Y:S01]  /*46a0*/  FFMA.FTZ R33, R10, UR4, -R125.reuse ;  /* 0x000000040a217c23 */ /* 0x100fe2000801087d */
[--C-:B------:R-:W-:Y:S01]  /*46b0*/  FFMA.FTZ R30, R8, UR4, -R125.reuse ;  /* 0x00000004081e7c23 */ /* 0x100fe2000801087d */
[----:B------:R-:W3:Y:S01]  /*46c0*/  MUFU.EX2 R108, R108 ;  /* 0x0000006c006c7308 */ /* 0x000ee20000000800 */
[--C-:B------:R-:W-:Y:S01]  /*46d0*/  FFMA.FTZ R32, R9, UR4, -R24.reuse ;  /* 0x0000000409207c23 */ /* 0x100fe20008010818 */
[--C-:B------:R-:W-:Y:S01]  /*46e0*/  FFMA.FTZ R0, R11, UR4, -R24.reuse ;  /* 0x000000040b007c23 */ /* 0x100fe20008010818 */
[--C-:B------:R-:W-:Y:S01]  /*46f0*/  FFMA.FTZ R105, R48, UR4, -R125.reuse ;  /* 0x0000000430697c23 */ /* 0x100fe2000801087d */
[----:B------:R-:W4:Y:S01]  /*4700*/  LDSM.16.MT88.4 R8, [R146+0x8800] ;  /* 0x008800009208783b */ /* 0x000f220000004200 */
[--C-:B------:R-:W-:Y:S01]  /*4710*/  FFMA.FTZ R35, R15, UR4, -R24.reuse ;  /* 0x000000040f237c23 */ /* 0x100fe20008010818 */
[--C-:B------:R-:W-:Y:S01]  /*4720*/  FFMA.FTZ R31, R13, UR4, -R24.reuse ;  /* 0x000000040d1f7c23 */ /* 0x100fe20008010818 */
[--C-:B------:R-:W-:Y:S01]  /*4730*/  FFMA.FTZ R115, R118, UR4, -R125.reuse ;  /* 0x0000000476737c23 */ /* 0x100fe2000801087d */
[----:B------:R-:W-:Y:S01]  /*4740*/  MUFU.EX2 R107, R107 ;  /* 0x0000006b006b7308 */ /* 0x000fe20000000800 */
[----:B------:R-:W5:Y:S01]  /*4750*/  LDSM.16.MT88.4 R12, [R144+0x8800] ;  /* 0x00880000900c783b */ /* 0x000f620000004200 */
[--C-:B------:R-:W-:Y:S01]  /*4760*/  FFMA.FTZ R117, R116, UR4, -R125.reuse ;  /* 0x0000000474757c23 */ /* 0x100fe2000801087d */
[--C-:B------:R-:W-:Y:S01]  /*4770*/  FFMA.FTZ R112, R112, UR4, -R125.reuse ;  /* 0x0000000470707c23 */ /* 0x100fe2000801087d */
[--C-:B------:R-:W-:Y:S01]  /*4780*/  FFMA.FTZ R114, R114, UR4, -R125.reuse ;  /* 0x0000000472727c23 */ /* 0x100fe2000801087d */
[----:B------:R-:W5:Y:S01]  /*4790*/  LDSM.16.MT88.4 R20, [R150+0x8800] ;  /* 0x008800009614783b */ /* 0x000f620000004200 */
[--C-:B------:R-:W-:Y:S01]  /*47a0*/  FFMA.FTZ R116, R131, UR4, -R24.reuse ;  /* 0x0000000483747c23 */ /* 0x100fe20008010818 */
[--C-:B------:R-:W-:Y:S01]  /*47b0*/  FFMA.FTZ R119, R119, UR4, -R24.reuse ;  /* 0x0000000477777c23 */ /* 0x100fe20008010818 */
[----:B------:R-:W1:Y:S01]  /*47c0*/  MUFU.EX2 R104, R104 ;  /* 0x0000006800687308 */ /* 0x000e620000000800 */
[----:B---3--:R-:W-:Y:S01]  /*47d0*/  F2FP.F16.F32.PACK_AB R84, R108, R111 ;  /* 0x0000006f6c54723e */ /* 0x008fe200000000ff */
[----:B------:R-:W3:Y:S01]  /*47e0*/  LDSM.16.MT88.4 R16, [R145+0x8800] ;  /* 0x008800009110783b */ /* 0x000ee20000004200 */
        /* <DEDUP_REMOVED lines=11> */
[----:B------:R-:W-:Y:S01]  /*48a0*/  FADD.FTZ R108, R111, R108 ;  /* 0x0000006c6f6c7221 */ /* 0x000fe20000010000 */
[----:B------:R-:W-:Y:S01]  /*48b0*/  LDSM.16.MT88.4 R24, [R146+0x9800] ;  /* 0x009800009218783b */ /* 0x000fe20000004200 */
[----:B------:R-:W2:Y:S01]  /*48c0*/  MUFU.EX2 R110, R110 ;  /* 0x0000006e006e7308 */ /* 0x000ea20000000800 */
[----:B-1----:R-:W-:Y:S01]  /*48d0*/  F2FP.F16.F32.PACK_AB R86, R104, R107 ;  /* 0x0000006b6856723e */ /* 0x002fe200000000ff */
[----:B------:R-:W-:-:S04]  /*48e0*/  FADD.FTZ R107, R107, R108 ;  /* 0x0000006c6b6b7221 */ /* 0x000fc80000010000 */
[----:B------:R-:W-:Y:S02]  /*48f0*/  FADD.FTZ R104, R104, R107 ;  /* 0x0000006b68687221 */ /* 0x000fe40000010000 */
[----:B------:R-:W-:Y:S08]  /*4900*/  MUFU.EX2 R109, R109 ;  /* 0x0000006d006d7308 */ /* 0x000ff00000000800 */
[----:B------:R-:W1:Y:S01]  /*4910*/  MUFU.EX2 R106, R106 ;  /* 0x0000006a006a7308 */ /* 0x000e620000000800 */
[----:B--2---:R-:W-:Y:S01]  /*4920*/  F2FP.F16.F32.PACK_AB R85, R110, R113 ;  /* 0x000000716e55723e */ /* 0x004fe200000000ff */
[----:B------:R-:W-:-:S06]  /*4930*/  FADD.FTZ R110, R113, R110 ;  /* 0x0000006e716e7221 */ /* 0x000fcc0000010000 */
        /* <DEDUP_REMOVED lines=34> */
[----:B------:R-:W-:Y:S01]  /*4b60*/  HMMA.16816.F32 R88, R84, R4, RZ ;  /* 0x000000045458723c */ /* 0x000fe200000018ff */
[----:B--2---:R-:W-:Y:S01]  /*4b70*/  F2FP.F16.F32.PACK_AB R4, R34, R105 ;  /* 0x000000692204723e */ /* 0x004fe200000000ff */
        /* <DEDUP_REMOVED lines=8> */
[----:B----4-:R-:W-:-:S04]  /*4c00*/  F2FP.F16.F32.PACK_AB R7, R0, R31 ;  /* 0x0000001f0007723e */ /* 0x010fc800000000ff */
[----:B------:R-:W-:Y:S03]  /*4c10*/  MUFU.EX2 R120, R120 ;  /* 0x0000007800787308 */ /* 0x000fe60000000800 */
[C---:B------:R-:W-:Y:S05]  /*4c20*/  HMMA.16816.F32 R40, R4.reuse, R8, R40 ;  /* 0x000000080428723c */ /* 0x040fea0000001828 */
[----:B------:R-:W2:Y:S03]  /*4c30*/  MUFU.EX2 R175, R175 ;  /* 0x000000af00af7308 */ /* 0x000ea60000000800 */
[C---:B------:R-:W-:Y:S01]  /*4c40*/  HMMA.16816.F32 R44, R4.reuse, R10, R44 ;  /* 0x0000000a042c723c */ /* 0x040fe2000000182c */
[----:B------:R-:W4:Y:S04]  /*4c50*/  LDSM.16.MT88.4 R8, [R146+0xa800] ;  /* 0x00a800009208783b */ /* 0x000f280000004200 */
[----:B------:R-:W-:Y:S03]  /*4c60*/  MUFU.EX2 R122, R122 ;  /* 0x0000007a007a7308 */ /* 0x000fe60000000800 */
[C---:B-----5:R-:W-:Y:S05]  /*4c70*/  HMMA.16816.F32 R56, R4.reuse, R12, R56 ;  /* 0x0000000c0438723c */ /* 0x060fea0000001838 */
[----:B------:R-:W5:Y:S03]  /*4c80*/  MUFU.EX2 R123, R123 ;  /* 0x0000007b007b7308 */ /* 0x000f660000000800 */
[C---:B------:R-:W-:Y:S01]  /*4c90*/  HMMA.16816.F32 R60, R4.reuse, R14, R60 ;  /* 0x0000000e043c723c */ /* 0x040fe2000000183c */
[----:B------:R-:W1:Y:S04]  /*4ca0*/  LDSM.16.MT88.4 R12, [R144+0xa800] ;  /* 0x00a80000900c783b */ /* 0x000e680000004200 */
[----:B------:R-:W-:Y:S03]  /*4cb0*/  MUFU.EX2 R125, R125 ;  /* 0x0000007d007d7308 */ /* 0x000fe60000000800 */
[C---:B------:R-:W-:Y:S05]  /*4cc0*/  HMMA.16816.F32 R96, R4.reuse, R20, R96 ;  /* 0x000000140460723c */ /* 0x040fea0000001860 */
[----:B------:R-:W5:Y:S03]  /*4cd0*/  MUFU.EX2 R126, R126 ;  /* 0x0000007e007e7308 */ /* 0x000f660000000800 */
        /* <DEDUP_REMOVED lines=15> */
[----:B------:R-:W-:Y:S01]  /*4dd0*/  HMMA.16816.F32 R80, R4, R18, R80 ;  /* 0x000000120450723c */ /* 0x000fe20000001850 */
[----:B------:R-:W3:Y:S01]  /*4de0*/  LDSM.16.MT88.4 R16, [R145+0x9000] ;  /* 0x009000009110783b */ /* 0x000ee20000004200 */
[----:B------:R-:W-:-:S02]  /*4df0*/  F2FP.F16.F32.PACK_AB R4, R115, R112 ;  /* 0x000000707304723e */ /* 0x000fc400000000ff */
[----:B------:R-:W-:Y:S02]  /*4e00*/  F2FP.F16.F32.PACK_AB R6, R114, R117 ;  /* 0x000000757206723e */ /* 0x000fe400000000ff */
        /* <DEDUP_REMOVED lines=24> */
[----:B------:R-:W-:Y:S01]  /*4f90*/  HMMA.16816.F32 R84, R4, R18, R84 ;  /* 0x000000120454723c */ /* 0x000fe20000001854 */
[----:B------:R-:W-:Y:S01]  /*4fa0*/  F2FP.F16.F32.PACK_AB R4, R129, R124 ;  /* 0x0000007c8104723e */ /* 0x000fe200000000ff */
[----:B------:R-:W2:Y:S01]  /*4fb0*/  LDSM.16.MT88.4 R16, [R146+0xb800] ;  /* 0x00b800009210783b */ /* 0x000ea20000004200 */
[----:B------:R-:W-:-:S02]  /*4fc0*/  F2FP.F16.F32.PACK_AB R6, R175, R120 ;  /* 0x00000078af06723e */ /* 0x000fc400000000ff */
[----:B-----5:R-:W-:Y:S02]  /*4fd0*/  F2FP.F16.F32.PACK_AB R5, R123, R122 ;  /* 0x0000007a7b05723e */ /* 0x020fe400000000ff */
[----:B------:R-:W-:-:S07]  /*4fe0*/  F2FP.F16.F32.PACK_AB R7, R126, R125 ;  /* 0x0000007d7e07723e */ /* 0x000fce00000000ff */
[C---:B----4-:R-:W-:Y:S08]  /*4ff0*/  HMMA.16816.F32 R96, R4.reuse, R8, R96 ;  /* 0x000000080460723c */ /* 0x050ff00000001860 */
        /* <DEDUP_REMOVED lines=21> */
[----:B-1----:R-:W-:Y:S01]  /*5150*/  HMMA.16816.F32 R92, R4, R12, R92 ;  /* 0x0000000c045c723c */ /* 0x002fe2000000185c */
[----:B------:R-:W-:-:S04]  /*5160*/  FADD.FTZ R13, R33, R34 ;  /* 0x00000022210d7221 */ /* 0x000fc80000010000 */
[----:B------:R-:W-:-:S03]  /*5170*/  FADD.FTZ R13, R30, R13 ;  /* 0x0000000d1e0d7221 */ /* 0x000fc60000010000 */
[----:B------:R-:W-:Y:S01]  /*5180*/  HMMA.16816.F32 R56, R4, R20, R56 ;  /* 0x000000140438723c */ /* 0x000fe20000001838 */
[----:B------:R-:W-:-:S04]  /*5190*/  FADD.FTZ R0, R112, R13 ;  /* 0x0000000d70007221 */ /* 0x000fc80000010000 */
[----:B------:R-:W-:-:S03]  /*51a0*/  FADD.FTZ R0, R115, R0 ;  /* 0x0000000073007221 */ /* 0x000fc60000010000 */
[C---:B------:R-:W-:Y:S08]  /*51b0*/  HMMA.16816.F32 R60, R4.reuse, R22, R60 ;  /* 0x00000016043c723c */ /* 0x040ff0000000183c */
[C---:B------:R-:W-:Y:S08]  /*51c0*/  HMMA.16816.F32 R76, R4.reuse, R18, R76 ;  /* 0x00000012044c723c */ /* 0x040ff0000000184c */
[C---:B------:R-:W-:Y:S08]  /*51d0*/  HMMA.16816.F32 R80, R4.reuse, R14, R80 ;  /* 0x0000000e0450723c */ /* 0x040ff00000001850 */
        /* <DEDUP_REMOVED lines=13> */
[----:B------:R-:W-:Y:S01]  /*52b0*/  SHF.L.U32 R0, R101, 0x6, RZ ;  /* 0x0000000665007819 */ /* 0x000fe200000006ff */
[----:B------:R-:W2:Y:S04]  /*52c0*/  LDCU.64 UR6, c[0x0][0x3a8] ;  /* 0x00007500ff0677ac */ /* 0x000ea80008000a00 */
[C---:B------:R-:W-:Y:S02]  /*52d0*/  VIADD R6, R0.reuse, 0xffffff80 ;  /* 0xffffff8000067836 */ /* 0x040fe40000000000 */
[----:B------:R-:W-:-:S03]  /*52e0*/  VIADD R0, R0, 0xffffffc0 ;  /* 0xffffffc000007836 */ /* 0x000fc60000000000 */
[----:B------:R-:W-:Y:S02]  /*52f0*/  IABS R8, R6 ;  /* 0x0000000600087213 */ /* 0x000fe40000000000 */
[----:B------:R-:W-:Y:S02]  /*5300*/  IABS R10, R0 ;  /* 0x00000000000a7213 */ /* 0x000fe40000000000 */
[-C--:B-1----:R-:W-:Y:S02]  /*5310*/  IABS R4, R5.reuse ;  /* 0x0000000500047213 */ /* 0x082fe40000000000 */
[-C--:B------:R-:W-:Y:S02]  /*5320*/  LOP3.LUT R6, R6, R5.reuse, RZ, 0x3c, !PT ;  /* 0x0000000506067212 */ /* 0x080fe400078e3cff */
[----:B------:R-:W1:Y:S01]  /*5330*/  I2F.RP R9, R4 ;  /* 0x0000000400097306 */ /* 0x000e620000209400 */
[----:B------:R-:W-:Y:S02]  /*5340*/  LOP3.LUT R0, R0, R5, RZ, 0x3c, !PT ;  /* 0x0000000500007212 */ /* 0x000fe400078e3cff */
[----:B------:R-:W-:-:S02]  /*5350*/  ISETP.GE.AND P0, PT, R6, RZ, PT ;  /* 0x000000ff0600720c */ /* 0x000fc40003f06270 */
        /* <DEDUP_REMOVED lines=50> */
.L_x_4498:
[----:B------:R-:W-:Y:S01]  /*5680*/  UMOV UR6, URZ ;  /* 0x000000ff00067c82 */ /* 0x000fe20008000000 */
[----:B------:R-:W-:Y:S01]  /*5690*/  IMAD.SHL.U32 R0, R28, 0x40, RZ ;  /* 0x000000401c007824 */ /* 0x000fe200078e00ff */
[----:B------:R-:W-:-:S05]  /*56a0*/  IADD3 R5, P0, PT, RZ, -UR6, RZ ;  /* 0x80000006ff057c10 */ /* 0x000fca000ff1e0ff */
[----:B------:R-:W-:-:S05]  /*56b0*/  IMAD.X R0, RZ, RZ, ~R0, P0 ;  /* 0x000000ffff007224 */ /* 0x000fca00000e0e00 */
[----:B------:R-:W-:-:S04]  /*56c0*/  SHF.R.S64 R5, R5, 0x1f, R0 ;  /* 0x0000001f05057819 */ /* 0x000fc80000001000 */
[----:B------:R-:W-:-:S04]  /*56d0*/  IADD3 R160, P0, PT, R5, R160, RZ ;  /* 0x000000a005a07210 */ /* 0x000fc80007f1e0ff */
[----:B------:R-:W-:-:S09]  /*56e0*/  LEA.HI.X.SX32 R161, R0, R161, 0x1, P0 ;  /* 0x000000a100a17211 */ /* 0x000fd200000f0eff */
.L_x_4499:
[----:B------:R-:W1:Y:S01]  /*56f0*/  LDCU UR6, c[0x0][0x440] ;  /* 0x00008800ff0677ac */ /* 0x000e620008000800 */
[C---:B------:R-:W-:Y:S01]  /*5700*/  IMAD.SHL.U32 R4, R28.reuse, 0x20, RZ ;  /* 0x000000201c047824 */ /* 0x040fe200078e00ff */
[C---:B------:R-:W-:Y:S02]  /*5710*/  LEA R6, P2, R28.reuse, R160, 0x5 ;  /* 0x000000a01c067211 */ /* 0x040fe400078428ff */
[--C-:B------:R-:W-:Y:S02]  /*5720*/  SHF.L.U64.HI R0, R28, 0x5, R29.reuse ;  /* 0x000000051c007819 */ /* 0x100fe4000001021d */
[----:B------:R-:W-:Y:S02]  /*5730*/  IADD3 R8, P3, PT, R4, R6, RZ ;  /* 0x0000000604087210 */ /* 0x000fe40007f7e0ff */
[----:B------:R-:W-:Y:S02]  /*5740*/  LEA.HI.X R7, R28, R161, R29, 0x5, P2 ;  /* 0x000000a11c077211 */ /* 0x000fe400010f2c1d */
[----:B------:R-:W-:-:S03]  /*5750*/  IADD3 R10, P2, PT, R8, R4, RZ ;  /* 0x00000004080a7210 */ /* 0x000fc60007f5e0ff */
[----:B------:R-:W-:-:S04]  /*5760*/  IMAD.X R9, R0, 0x1, R7, P3 ;  /* 0x0000000100097824 */ /* 0x000fc800018e0607 */
[----:B------:R-:W-:Y:S01]  /*5770*/  IMAD.X R11, R9, 0x1, R0, P2 ;  /* 0x00000001090b7824 */ /* 0x000fe200010e0600 */
[----:B-1----:R-:W-:Y:S01]  /*5780*/  ISETP.GE.AND P1, PT, R166, UR6, PT ;  /* 0x00000006a6007c0c */ /* 0x002fe2000bf26270 */
[----:B------:R-:W1:Y:S01]  /*5790*/  S2R R0, SR_TID.X ;  /* 0x0000000000007919 */ /* 0x000e620000002100 */
[----:B------:R-:W-:-:S11]  /*57a0*/  ISETP.GE.AND P0, PT, R157, UR6, PT ;  /* 0x000000069d007c0c */ /* 0x000fd6000bf06270 */
[----:B------:R-:W-:Y:S01]  /*57b0*/  @!PT LDS RZ, [RZ] ;  /* 0x00000000fffff984 */ /* 0x000fe20000000800 */
[----:B------:R-:W-:Y:S01]  /*57c0*/  @!PT LDS RZ, [RZ] ;  /* 0x00000000fffff984 */ /* 0x000fe20000000800 */
[----:B------:R-:W-:Y:S01]  /*57d0*/  @!PT LDS RZ, [RZ] ;  /* 0x00000000fffff984 */ /* 0x000fe20000000800 */
[----:B------:R-:W-:Y:S02]  /*57e0*/  @!P1 LDGSTS.E.BYPASS.LTC128B.128 [R165+0x8000], desc[UR16][R160.64] ;  /* 0x08000000a0a59fae */ /* 0x000fe4000b981a10 */
[----:B------:R-:W-:Y:S02]  /*57f0*/  @!P0 IMAD.MOV.U32 R4, RZ, RZ, R6 ;  /* 0x000000ffff048224 */ /* 0x000fe400078e0006 */
[----:B------:R-:W-:Y:S01]  /*5800*/  @P1 STS.128 [R165+0x8000], RZ ;  /* 0x008000ffa5001388 */ /* 0x000fe20000000c00 */
[----:B------:R-:W-:-:S03]  /*5810*/  @!P0 IMAD.MOV.U32 R5, RZ, RZ, R7 ;  /* 0x000000ffff058224 */ /* 0x000fc600078e0007 */
        /* <DEDUP_REMOVED lines=9> */
[----:B------:R-:W-:Y:S01]  /*58b0*/  @P1 STS.128 [R165+0x8800], RZ ;  /* 0x008800ffa5001388 */ /* 0x000fe20000000c00 */
[----:B-1----:R-:W-:-:S03]  /*58c0*/  IMAD.SHL.U32 R0, R0, 0x2, RZ ;  /* 0x0000000200007824 */ /* 0x002fc600078e00ff */
[----:B------:R-:W-:Y:S01]  /*58d0*/  @!PT LDS RZ, [RZ] ;  /* 0x00000000fffff984 */ /* 0x000fe20000000800 */
[----:B------:R-:W-:Y:S01]  /*58e0*/  @!PT LDS RZ, [RZ] ;  /* 0x00000000fffff984 */ /* 0x000fe20000000800 */
[----:B------:R-:W-:Y:S01]  /*58f0*/  @!PT LDS RZ, [RZ] ;  /* 0x00000000fffff984 */ /* 0x000fe20000000800 */
[----:B------:R1:W-:Y:S02]  /*5900*/  @!P0 LDGSTS.E.BYPASS.LTC128B.128 [R165+0xa800], desc[UR16][R4.64+0x80] ;  /* 0x0a80008004a58fae */ /* 0x0003e4000b981a10 */
[----:B------:R-:W-:Y:S02]  /*5910*/  LOP3.LUT R0, R0, 0x6, RZ, 0xc0, !PT ;  /* 0x0000000600007812 */ /* 0x000fe400078ec0ff */
        /* <DEDUP_REMOVED lines=23> */
[----:B-1----:R-:W2:Y:S04]  /*5a90*/  LDSM.16.M88.4 R4, [R154+UR5+0x4800] ;  /* 0x004800059a04783b */ /* 0x002ea80008000200 */
[----:B------:R-:W1:Y:S04]  /*5aa0*/  LDSM.16.M88.4 R112, [R154+UR5+0x5000] ;  /* 0x005000059a70783b */ /* 0x000e680008000200 */
[----:B------:R-:W4:Y:S04]  /*5ab0*/  LDSM.16.M88.4 R20, [R154+UR5+0x5800] ;  /* 0x005800059a14783b */ /* 0x000f280008000200 */
[----:B------:R-:W-:Y:S04]  /*5ac0*/  LDSM.16.M88.4 R24, [R153] ;  /* 0x000000009918783b */ /* 0x000fe80000000200 */
[----:B------:R-:W5:Y:S04]  /*5ad0*/  LDSM.16.M88.4 R128, [R149+0x4000] ;  /* 0x004000009580783b */ /* 0x000f680000000200 */
[----:B------:R-:W5:Y:S04]  /*5ae0*/  LDSM.16.M88.4 R124, [R149+0x4800] ;  /* 0x00480000957c783b */ /* 0x000f680000000200 */
[----:B------:R-:W5:Y:S04]  /*5af0*/  LDSM.16.M88.4 R120, [R149+0x5000] ;  /* 0x005000009578783b */ /* 0x000f680000000200 */
[----:B------:R-:W5:Y:S04]  /*5b00*/  LDSM.16.M88.4 R32, [R149+0x5800] ;  /* 0x005800009520783b */ /* 0x000f680000000200 */
[----:B------:R-:W-:Y:S01]  /*5b10*/  LDSM.16.M88.4 R28, [R152] ;  /* 0x00000000981c783b */ /* 0x000fe20000000200 */
[C---:B---3--:R-:W-:Y:S03]  /*5b20*/  HMMA.16816.F32 R16, R104.reuse, R12, RZ ;  /* 0x0000000c6810723c */ /* 0x048fe600000018ff */
[----:B------:R-:W0:Y:S05]  /*5b30*/  LDGDEPBAR ;  /* 0x00000000000079af */ /* 0x000e2a0000000000 */
[C---:B--2---:R-:W-:Y:S08]  /*5b40*/  HMMA.16816.F32 R8, R104.reuse, R4, RZ ;  /* 0x000000046808723c */ /* 0x044ff000000018ff */
[C---:B-1----:R-:W-:Y:S08]  /*5b50*/  HMMA.16816.F32 R116, R104.reuse, R112, RZ ;  /* 0x000000706874723c */ /* 0x042ff000000018ff */
[C---:B------:R-:W-:Y:S08]  /*5b60*/  HMMA.16816.F32 R12, R104.reuse, R14, RZ ;  /* 0x0000000e680c723c */ /* 0x040ff000000018ff */
[C---:B------:R-:W-:Y:S08]  /*5b70*/  HMMA.16816.F32 R4, R104.reuse, R6, RZ ;  /* 0x000000066804723c */ /* 0x040ff000000018ff */
[C---:B------:R-:W-:Y:S08]  /*5b80*/  HMMA.16816.F32 R112, R104.reuse, R114, RZ ;  /* 0x000000726870723c */ /* 0x040ff000000018ff */
[C---:B----4-:R-:W-:Y:S08]  /*5b90*/  HMMA.16816.F32 R108, R104.reuse, R20, RZ ;  /* 0x00000014686c723c */ /* 0x050ff000000018ff */
[----:B------:R-:W-:Y:S01]  /*5ba0*/  HMMA.16816.F32 R104, R104, R22, RZ ;  /* 0x000000166868723c */ /* 0x000fe200000018ff */
[----:B------:R-:W1:Y:S07]  /*5bb0*/  LDSM.16.M88.4 R20, [R148+0x4000] ;  /* 0x004000009414783b */ /* 0x000e6e0000000200 */
[C---:B-----5:R-:W-:Y:S08]  /*5bc0*/  HMMA.16816.F32 R16, R24.reuse, R128, R16 ;  /* 0x000000801810723c */ /* 0x060ff00000001810 */
[C---:B------:R-:W-:Y:S01]  /*5bd0*/  HMMA.16816.F32 R12, R24.reuse, R130, R12 ;  /* 0x00000082180c723c */ /* 0x040fe2000000180c */
[----:B------:R-:W-:Y:S07]  /*5be0*/  LDSM.16.M88.4 R128, [R151] ;  /* 0x000000009780783b */ /* 0x000fee0000000200 */
[C---:B------:R-:W-:Y:S08]  /*5bf0*/  HMMA.16816.F32 R8, R24.reuse, R124, R8 ;  /* 0x0000007c1808723c */ /* 0x040ff00000001808 */
[C---:B------:R-:W-:Y:S01]  /*5c00*/  HMMA.16816.F32 R4, R24.reuse, R126, R4 ;  /* 0x0000007e1804723c */ /* 0x040fe20000001804 */
[----:B------:R-:W2:Y:S07]  /*5c10*/  LDSM.16.M88.4 R124, [R148+0x4800] ;  /* 0x00480000947c783b */ /* 0x000eae0000000200 */
[C---:B------:R-:W-:Y:S08]  /*5c20*/  HMMA.16816.F32 R116, R24.reuse, R120, R116 ;  /* 0x000000781874723c */ /* 0x040ff00000001874 */
        /* <DEDUP_REMOVED lines=11> */
[----:B------:R-:W-:Y:S07]  /*5ce0*/  LDSM.16.M88.4 R124, [R147+0x5000] ;  /* 0x00500000937c783b */ /* 0x000fee0000000200 */
[C---:B---3--:R-:W-:Y:S08]  /*5cf0*/  HMMA.16816.F32 R116, R28.reuse, R120, R116 ;  /* 0x000000781c74723c */ /* 0x048ff00000001874 */
[C---:B------:R-:W-:Y:S01]  /*5d00*/  HMMA.16816.F32 R112, R28.reuse, R122, R112 ;  /* 0x0000007a1c70723c */ /* 0x040fe20000001870 */
[----:B------:R-:W2:Y:S07]  /*5d10*/  LDSM.16.M88.4 R120, [R147+0x5800] ;  /* 0x005800009378783b */ /* 0x000eae0000000200 */
[C---:B----4-:R-:W-:Y:S08]  /*5d20*/  HMMA.16816.F32 R108, R28.reuse, R32, R108 ;  /* 0x000000201c6c723c */ /* 0x050ff0000000186c */
[----:B------:R-:W-:Y:S01]  /*5d30*/  HMMA.16816.F32 R104, R28, R34, R104 ;  /* 0x000000221c68723c */ /* 0x000fe20000001868 */
[----:B------:R-:W-:Y:S04]  /*5d40*/  LDSM.16.M88.4 R32, [R155+0x2000] ;  /* 0x002000009b20783b */ /* 0x000fe80000000200 */
[----:B------:R-:W3:Y:S03]  /*5d50*/  LDSM.16.M88.4 R28, [R154+UR5+0x6000] ;  /* 0x006000059a1c783b */ /* 0x000ee60008000200 */
[C---:B-----5:R-:W-:Y:S08]  /*5d60*/  HMMA.16816.F32 R16, R128.reuse, R24, R16 ;  /* 0x000000188010723c */ /* 0x060ff00000001810 */
[C---:B------:R-:W-:Y:S01]  /*5d70*/  HMMA.16816.F32 R12, R128.reuse, R26, R12 ;  /* 0x0000001a800c723c */ /* 0x040fe2000000180c */
[----:B------:R-:W4:Y:S07]  /*5d80*/  LDSM.16.M88.4 R24, [R154+UR5+0x6800] ;  /* 0x006800059a18783b */ /* 0x000f2e0008000200 */
[C---:B-1----:R-:W-:Y:S08]  /*5d90*/  HMMA.16816.F32 R8, R128.reuse, R20, R8 ;  /* 0x000000148008723c */ /* 0x042ff00000001808 */
[C---:B------:R-:W-:Y:S01]  /*5da0*/  HMMA.16816.F32 R4, R128.reuse, R22, R4 ;  /* 0x000000168004723c */ /* 0x040fe20000001804 */
[----:B------:R-:W-:Y:S07]  /*5db0*/  LDSM.16.M88.4 R20, [R154+UR5+0x7000] ;  /* 0x007000059a14783b */ /* 0x000fee0008000200 */
[C---:B--2---:R-:W-:Y:S08]  /*5dc0*/  HMMA.16816.F32 R108, R128.reuse, R120, R108 ;  /* 0x00000078806c723c */ /* 0x044ff0000000186c */
[----:B------:R-:W-:Y:S01]  /*5dd0*/  HMMA.16816.F32 R104, R128, R122, R104 ;  /* 0x0000007a8068723c */ /* 0x000fe20000001868 */
[----:B------:R-:W1:Y:S07]  /*5de0*/  LDSM.16.M88.4 R120, [R154+UR5+0x7800] ;  /* 0x007800059a78783b */ /* 0x000e6e0008000200 */
[C---:B---3--:R-:W-:Y:S08]  /*5df0*/  HMMA.16816.F32 R16, R32.reuse, R28, R16 ;  /* 0x0000001c2010723c */ /* 0x048ff00000001810 */
[C---:B------:R-:W-:Y:S01]  /*5e00*/  HMMA.16816.F32 R12, R32.reuse, R30, R12 ;  /* 0x0000001e200c723c */ /* 0x040fe2000000180c */
[----:B------:R-:W-:Y:S07]  /*5e10*/  LDSM.16.M88.4 R28, [R153+0x2000] ;  /* 0x00200000991c783b */ /* 0x000fee0000000200 */
[C---:B----4-:R-:W-:Y:S08]  /*5e20*/  HMMA.16816.F32 R8, R32.reuse, R24, R8 ;  /* 0x000000182008723c */ /* 0x050ff00000001808 */
[----:B------:R-:W-:Y:S01]  /*5e30*/  HMMA.16816.F32 R4, R32, R26, R4 ;  /* 0x0000001a2004723c */ /* 0x000fe20000001804 */
[----:B------:R-:W2:Y:S07]  /*5e40*/  LDSM.16.M88.4 R24, [R149+0x6000] ;  /* 0x006000009518783b */ /* 0x000eae0000000200 */
[C---:B------:R-:W-:Y:S08]  /*5e50*/  HMMA.16816.F32 R116, R128.reuse, R124, R116 ;  /* 0x0000007c8074723c */ /* 0x040ff00000001874 */
[----:B------:R-:W-:Y:S01]  /*5e60*/  HMMA.16816.F32 R112, R128, R126, R112 ;  /* 0x0000007e8070723c */ /* 0x000fe20000001870 */
[----:B------:R-:W3:Y:S07]  /*5e70*/  LDSM.16.M88.4 R124, [R149+0x6800] ;  /* 0x00680000957c783b */ /* 0x000eee0000000200 */
[C---:B-1----:R-:W-:Y:S08]  /*5e80*/  HMMA.16816.F32 R108, R32.reuse, R120, R108 ;  /* 0x00000078206c723c */ /* 0x042ff0000000186c */
[C---:B------:R-:W-:Y:S08]  /*5e90*/  HMMA.16816.F32 R116, R32.reuse, R20, R116 ;  /* 0x000000142074723c */ /* 0x040ff00000001874 */
[C---:B------:R-:W-:Y:S01]  /*5ea0*/  HMMA.16816.F32 R112, R32.reuse, R22, R112 ;  /* 0x000000162070723c */ /* 0x040fe20000001870 */
[----:B------:R-:W1:Y:S07]  /*5eb0*/  LDSM.16.M88.4 R20, [R149+0x7000] ;  /* 0x007000009514783b */ /* 0x000e6e0000000200 */
[----:B------:R-:W-:Y:S01]  /*5ec0*/  HMMA.16816.F32 R104, R32, R122, R104 ;  /* 0x0000007a2068723c */ /* 0x000fe20000001868 */
[----:B------:R-:W4:Y:S04]  /*5ed0*/  LDSM.16.M88.4 R120, [R149+0x7800] ;  /* 0x007800009578783b */ /* 0x000f280000000200 */
[----:B------:R-:W-:Y:S03]  /*5ee0*/  LDSM.16.M88.4 R32, [R152+0x2000] ;  /* 0x002000009820783b */ /* 0x000fe60000000200 */
        /* <DEDUP_REMOVED lines=10> */
[----:B------:R-:W-:Y:S01]  /*5f90*/  HMMA.16816.F32 R104, R28, R122, R104 ;  /* 0x0000007a1c68723c */ /* 0x000fe20000001868 */
[----:B------:R-:W-:Y:S04]  /*5fa0*/  LDSM.16.M88.4 R28, [R151+0x2000] ;  /* 0x00200000971c783b */ /* 0x000fe80000000200 */
[----:B------:R-:W4:Y:S03]  /*5fb0*/  LDSM.16.M88.4 R120, [R148+0x7800] ;  /* 0x007800009478783b */ /* 0x000f260000000200 */
[C---:B--2---:R-:W-:Y:S08]  /*5fc0*/  HMMA.16816.F32 R16, R32.reuse, R24, R16 ;  /* 0x000000182010723c */ /* 0x044ff00000001810 */
[C---:B------:R-:W-:Y:S01]  /*5fd0*/  HMMA.16816.F32 R12, R32.reuse, R26, R12 ;  /* 0x0000001a200c723c */ /* 0x040fe2000000180c */
[----:B------:R-:W2:Y:S07]  /*5fe0*/  LDSM.16.M88.4 R24, [R147+0x6000] ;  /* 0x006000009318783b */ /* 0x000eae0000000200 */
[----:B---3--:R-:W-:Y:S01]  /*5ff0*/  HMMA.16816.F32 R8, R32, R124, R8 ;  /* 0x0000007c2008723c */ /* 0x008fe20000001808 */
[----:B------:R-:W-:-:S04]  /*6000*/  IMAD R124, R101, 0x40, R0 ;  /* 0x00000040657c7824 */ /* 0x000fc800078e0200 */
[----:B------:R-:W-:-:S03]  /*6010*/  VIADD R125, R124, 0xffffff81 ;  /* 0xffffff817c7d7836 */ /* 0x000fc60000000000 */
[----:B-1----:R-:W-:Y:S02]  /*6020*/  HMMA.16816.F32 R116, R32, R20, R116 ;  /* 0x000000142074723c */ /* 0x002fe40000001874 */
[C---:B------:R-:W-:Y:S02]  /*6030*/  ISETP.GE.AND P2, PT, R125.reuse, R132, PT ;  /* 0x000000847d00720c */ /* 0x040fe40003f46270 */
[----:B------:R-:W-:-:S04]  /*6040*/  ISETP.GE.AND P6, PT, R125, R2, PT ;  /* 0x000000027d00720c */ /* 0x000fc80003fc6270 */
[C---:B------:R-:W-:Y:S01]  /*6050*/  HMMA.16816.F32 R112, R32.reuse, R22, R112 ;  /* 0x000000162070723c */ /* 0x040fe20000001870 */
[----:B------:R-:W1:Y:S07]  /*6060*/  LDSM.16.M88.4 R20, [R147+0x6800] ;  /* 0x006800009314783b */ /* 0x000e6e0000000200 */
[----:B----4-:R-:W-:Y:S01]  /*6070*/  HMMA.16816.F32 R108, R32, R120, R108 ;  /* 0x00000078206c723c */ /* 0x010fe2000000186c */
[----:B------:R-:W-:-:S05]  /*6080*/  VIADD R121, R124, 0xffffff80 ;  /* 0xffffff807c797836 */ /* 0x000fca0000000000 */
[C---:B------:R-:W-:Y:S02]  /*6090*/  ISETP.GE.AND P4, PT, R121.reuse, R132, PT ;  /* 0x000000847900720c */ /* 0x040fe40003f86270 */
[----:B------:R-:W-:Y:S01]  /*60a0*/  ISETP.GE.AND P3, PT, R121, R2, PT ;  /* 0x000000027900720c */ /* 0x000fe20003f66270 */
[C---:B--2---:R-:W-:Y:S08]  /*60b0*/  HMMA.16816.F32 R16, R28.reuse, R24, R16 ;  /* 0x000000181c10723c */ /* 0x044ff00000001810 */
[----:B------:R-:W-:Y:S01]  /*60c0*/  HMMA.16816.F32 R12, R28, R26, R12 ;  /* 0x0000001a1c0c723c */ /* 0x000fe2000000180c */
[----:B------:R-:W2:Y:S07]  /*60d0*/  LDSM.16.M88.4 R24, [R147+0x7000] ;  /* 0x007000009318783b */ /* 0x000eae0000000200 */
[----:B------:R-:W-:Y:S03]  /*60e0*/  HMMA.16816.F32 R4, R32, R126, R4 ;  /* 0x0000007e2004723c */ /* 0x000fe60000001804 */
[----:B------:R-:W-:-:S02]  /*60f0*/  FSEL R133, R16, -INF , !P4 ;  /* 0xff80000010857808 */ /* 0x000fc40006000000 */
[----:B------:R-:W-:Y:S02]  /*6100*/  FSEL R0, R18, -INF , !P3 ;  /* 0xff80000012007808 */ /* 0x000fe40005800000 */
[----:B------:R-:W-:Y:S01]  /*6110*/  FSEL R131, R17, -INF , !P2 ;  /* 0xff80000011837808 */ /* 0x000fe20005000000 */
[----:B-1----:R-:W-:Y:S01]  /*6120*/  HMMA.16816.F32 R8, R28, R20, R8 ;  /* 0x000000141c08723c */ /* 0x002fe20000001808 */
[----:B------:R-:W-:Y:S01]  /*6130*/  FSEL R128, R19, -INF , !P6 ;  /* 0xff80000013807808 */ /* 0x000fe20007000000 */
[----:B------:R-:W-:Y:S01]  /*6140*/  VIADD R21, R124, 0xffffff88 ;  /* 0xffffff887c157836 */ /* 0x000fe20000000000 */
[----:B------:R-:W1:Y:S01]  /*6150*/  LDSM.16.M88.4 R16, [R147+0x7800] ;  /* 0x007800009310783b */ /* 0x000e620000000200 */
[----:B------:R-:W-:-:S04]  /*6160*/  DEPBAR.LE SB0, 0x0 ;  /* 0x000080000000791a */ /* 0x000fc80000000000 */
[----:B------:R-:W-:Y:S01]  /*6170*/  BAR.SYNC.DEFER_BLOCKING 0x0 ;  /* 0x0000000000007b1d */ /* 0x000fe20000010000 */
[C---:B------:R-:W-:Y:S01]  /*6180*/  ISETP.GE.AND P5, PT, R21.reuse, R132, PT ;  /* 0x000000841500720c */ /* 0x040fe20003fa6270 */
[----:B------:R-:W-:Y:S01]  /*6190*/  HMMA.16816.F32 R104, R32, R122, R104 ;  /* 0x0000007a2068723c */ /* 0x000fe20000001868 */
[----:B------:R-:W-:Y:S01]  /*61a0*/  ISETP.GE.AND P4, PT, R21, R2, PT ;  /* 0x000000021500720c */ /* 0x000fe20003f86270 */
[----:B------:R-:W-:Y:S01]  /*61b0*/  VIADD R21, R124, 0xffffff90 ;  /* 0xffffff907c157836 */ /* 0x000fe20000000000 */
[----:B------:R-:W-:Y:S02]  /*61c0*/  FSEL R135, R12, -INF , !P5 ;  /* 0xff8000000c877808 */ /* 0x000fe40006800000 */
[----:B------:R-:W-:Y:S02]  /*61d0*/  FSEL R14, R14, -INF , !P4 ;  /* 0xff8000000e0e7808 */ /* 0x000fe40006000000 */
[C---:B------:R-:W-:Y:S01]  /*61e0*/  ISETP.GE.AND P6, PT, R21.reuse, R132, PT ;  /* 0x000000841500720c */ /* 0x040fe20003fc6270 */
[----:B------:R-:W-:Y:S01]  /*61f0*/  HMMA.16816.F32 R4, R28, R22, R4 ;  /* 0x000000161c04723c */ /* 0x000fe20000001804 */
[C---:B------:R-:W-:Y:S01]  /*6200*/  VIADD R23, R124.reuse, 0xffffff89 ;  /* 0xffffff897c177836 */ /* 0x040fe20000000000 */
[----:B------:R-:W-:Y:S01]  /*6210*/  ISETP.GE.AND P5, PT, R21, R2, PT ;  /* 0x000000021500720c */ /* 0x000fe20003fa6270 */
[----:B------:R-:W-:Y:S01]  /*6220*/  VIADD R21, R124, 0xffffff98 ;  /* 0xffffff987c157836 */ /* 0x000fe20000000000 */
[----:B------:R-:W-:-:S02]  /*6230*/  FSEL R121, R8, -INF , !P6 ;  /* 0xff80000008797808 */ /* 0x000fc40007000000 */
[C---:B------:R-:W-:Y:S02]  /*6240*/  ISETP.GE.AND P3, PT, R23.reuse, R132, PT ;  /* 0x000000841700720c */ /* 0x040fe40003f66270 */
[----:B------:R-:W-:Y:S01]  /*6250*/  ISETP.GE.AND P2, PT, R23, R2, PT ;  /* 0x000000021700720c */ /* 0x000fe20003f46270 */
[C---:B--2---:R-:W-:Y:S01]  /*6260*/  HMMA.16816.F32 R116, R28.reuse, R24, R116 ;  /* 0x000000181c74723c */ /* 0x044fe20000001874 */
[----:B------:R-:W-:Y:S01]  /*6270*/  VIADD R23, R124, 0xffffff91 ;  /* 0xffffff917c177836 */ /* 0x000fe20000000000 */
[----:B------:R-:W-:Y:S02]  /*6280*/  FSEL R22, R10, -INF , !P5 ;  /* 0xff8000000a167808 */ /* 0x000fe40006800000 */
[----:B------:R-:W-:Y:S01]  /*6290*/  FSEL R12, R15, -INF , !P2 ;  /* 0xff8000000f0c7808 */ /* 0x000fe20005000000 */
[----:B------:R-:W-:Y:S01]  /*62a0*/  VIADD R15, R124, 0xffffff99 ;  /* 0xffffff997c0f7836 */ /* 0x000fe20000000000 */
[-C--:B------:R-:W-:Y:S02]  /*62b0*/  ISETP.GE.AND P4, PT, R23, R132.reuse, PT ;  /* 0x000000841700720c */ /* 0x080fe40003f86270 */
[----:B------:R-:W-:Y:S01]  /*62c0*/  HMMA.16816.F32 R112, R28, R26, R112 ;  /* 0x0000001a1c70723c */ /* 0x000fe20000001870 */
[----:B------:R-:W-:-:S02]  /*62d0*/  ISETP.GE.AND P2, PT, R21, R132, PT ;  /* 0x000000841500720c */ /* 0x000fc40003f46270 */
[----:B------:R-:W-:Y:S01]  /*62e0*/  FSEL R25, R9, -INF , !P4 ;  /* 0xff80000009197808 */ /* 0x000fe20006000000 */
[----:B------:R-:W-:Y:S01]  /*62f0*/  VIADD R9, R124, 0xffffffa0 ;  /* 0xffffffa07c097836 */ /* 0x000fe20000000000 */
[----:B------:R-:W-:Y:S02]  /*6300*/  ISETP.GE.AND P5, PT, R15, R132, PT ;  /* 0x000000840f00720c */ /* 0x000fe40003fa6270 */
[----:B------:R-:W-:Y:S01]  /*6310*/  FSEL R13, R13, -INF , !P3 ;  /* 0xff8000000d0d7808 */ /* 0x000fe20005800000 */
[----:B-1----:R-:W-:Y:S01]  /*6320*/  HMMA.16816.F32 R108, R28, R16, R108 ;  /* 0x000000101c6c723c */ /* 0x002fe2000000186c */
[-C--:B------:R-:W-:Y:S02]  /*6330*/  ISETP.GE.AND P3, PT, R23, R2.reuse, PT ;  /* 0x000000021700720c */ /* 0x080fe40003f66270 */
[----:B------:R-:W-:Y:S02]  /*6340*/  ISETP.GE.AND P6, PT, R21, R2, PT ;  /* 0x000000021500720c */ /* 0x000fe40003fc6270 */
[----:B------:R-:W-:-:S02]  /*6350*/  FSEL R23, R4, -INF , !P2 ;  /* 0xff80000004177808 */ /* 0x000fc40005000000 */
[----:B------:R-:W-:Y:S01]  /*6360*/  FSEL R21, R5, -INF , !P5 ;  /* 0xff80000005157808 */ /* 0x000fe20006800000 */
[C---:B------:R-:W-:Y:S01]  /*6370*/  VIADD R5, R124.reuse, 0xffffffa9 ;  /* 0xffffffa97c057836 */ /* 0x040fe20000000000 */
[-C--:B------:R-:W-:Y:S01]  /*6380*/  ISETP.GE.AND P4, PT, R15, R2.reuse, PT ;  /* 0x000000020f00720c */ /* 0x080fe20003f86270 */
[----:B------:R-:W-:Y:S01]  /*6390*/  HMMA.16816.F32 R16, R28, R18, R104 ;  /* 0x000000121c10723c */ /* 0x000fe20000001868 */
[----:B------:R-:W-:Y:S02]  /*63a0*/  ISETP.GE.AND P2, PT, R9, R2, PT ;  /* 0x000000020900720c */ /* 0x000fe40003f46270 */
[----:B------:R-:W-:Y:S01]  /*63b0*/  FSEL R24, R11, -INF , !P3 ;  /* 0xff8000000b187808 */ /* 0x000fe20005800000 */
[C---:B------:R-:W-:Y:S01]  /*63c0*/  VIADD R11, R124.reuse, 0xffffffa1 ;  /* 0xffffffa17c0b7836 */ /* 0x040fe20000000000 */
[----:B------:R-:W-:Y:S01]  /*63d0*/  FSEL R126, R7, -INF , !P4 ;  /* 0xff800000077e7808 */ /* 0x000fe20006000000 */
[----:B------:R-:W-:Y:S01]  /*63e0*/  VIADD R7, R124, 0xffffffb1 ;  /* 0xffffffb17c077836 */ /* 0x000fe20000000000 */
[----:B------:R-:W-:-:S02]  /*63f0*/  FSEL R122, R118, -INF , !P2 ;  /* 0xff800000767a7808 */ /* 0x000fc40005000000 */
[-C--:B------:R-:W-:Y:S02]  /*6400*/  ISETP.GE.AND P2, PT, R5, R132.reuse, PT ;  /* 0x000000840500720c */ /* 0x080fe40003f46270 */
[----:B------:R-:W-:Y:S02]  /*6410*/  FSEL R20, R6, -INF , !P6 ;  /* 0xff80000006147808 */ /* 0x000fe40007000000 */
[-C--:B------:R-:W-:Y:S01]  /*6420*/  ISETP.GE.AND P3, PT, R9, R132.reuse, PT ;  /* 0x000000840900720c */ /* 0x080fe20003f66270 */
[----:B------:R-:W-:Y:S01]  /*6430*/  VIADD R9, R124, 0xffffffa8 ;  /* 0xffffffa87c097836 */ /* 0x000fe20000000000 */
[----:B------:R-:W-:Y:S02]  /*6440*/  ISETP.GE.AND P6, PT, R11, R132, PT ;  /* 0x000000840b00720c */ /* 0x000fe40003fc6270 */
[----:B------:R-:W-:Y:S02]  /*6450*/  FSEL R125, R113, -INF , !P2 ;  /* 0xff800000717d7808 */ /* 0x000fe40005000000 */
[----:B------:R-:W-:-:S02]  /*6460*/  ISETP.GE.AND P2, PT, R7, R2, PT ;  /* 0x000000020700720c */ /* 0x000fc40003f46270 */
[----:B------:R-:W-:Y:S02]  /*6470*/  FSEL R123, R117, -INF , !P6 ;  /* 0xff800000757b7808 */ /* 0x000fe40007000000 */
[----:B------:R-:W-:Y:S02]  /*6480*/  FSEL R127, R116, -INF , !P3 ;  /* 0xff800000747f7808 */ /* 0x000fe40005800000 */
[-C--:B------:R-:W-:Y:S01]  /*6490*/  ISETP.GE.AND P6, PT, R5, R2.reuse, PT ;  /* 0x000000020500720c */ /* 0x080fe20003fc6270 */
[----:B------:R-:W-:Y:S01]  /*64a0*/  VIADD R5, R124, 0xffffffb0 ;  /* 0xffffffb07c057836 */ /* 0x000fe20000000000 */
[----:B------:R-:W-:Y:S02]  /*64b0*/  FSEL R106, R111, -INF , !P2 ;  /* 0xff8000006f6a7808 */ /* 0x000fe40005000000 */
[----:B------:R-:W-:Y:S02]  /*64c0*/  ISETP.GE.AND P5, PT, R11, R2, PT ;  /* 0x000000020b00720c */ /* 0x000fe40003fa6270 */
[----:B------:R-:W-:-:S02]  /*64d0*/  ISETP.GE.AND P4, PT, R9, R132, PT ;  /* 0x000000840900720c */ /* 0x000fc40003f86270 */
[----:B------:R-:W-:Y:S02]  /*64e0*/  ISETP.GE.AND P3, PT, R9, R2, PT ;  /* 0x000000020900720c */ /* 0x000fe40003f66270 */
[----:B------:R-:W-:Y:S02]  /*64f0*/  ISETP.GE.U32.AND P2, PT, R101, 0x3, PT ;  /* 0x000000036500780c */ /* 0x000fe40003f46070 */
[----:B------:R-:W-:Y:S02]  /*6500*/  FSEL R120, R119, -INF , !P5 ;  /* 0xff80000077787808 */ /* 0x000fe40006800000 */
[----:B------:R-:W-:Y:S02]  /*6510*/  FSEL R129, R112, -INF , !P4 ;  /* 0xff80000070817808 */ /* 0x000fe40006000000 */
[----:B------:R-:W-:Y:S02]  /*6520*/  FSEL R118, R114, -INF , !P3 ;  /* 0xff80000072767808 */ /* 0x000fe40005800000 */
[----:B------:R-:W-:-:S02]  /*6530*/  ISETP.GE.AND P5, PT, R5, R132, PT ;  /* 0x000000840500720c */ /* 0x000fc40003fa6270 */
[----:B------:R-:W-:Y:S01]  /*6540*/  ISETP.GE.AND P4, PT, R5, R2, PT ;  /* 0x000000020500720c */ /* 0x000fe20003f86270 */
[C---:B------:R-:W-:Y:S01]  /*6550*/  VIADD R5, R124.reuse, 0xffffffb9 ;  /* 0xffffffb97c057836 */ /* 0x040fe20000000000 */
[----:B------:R-:W-:Y:S01]  /*6560*/  ISETP.GE.AND P3, PT, R7, R132, PT ;  /* 0x000000840700720c */ /* 0x000fe20003f66270 */
[----:B------:R-:W-:Y:S01]  /*6570*/  VIADD R7, R124, 0xffffffb8 ;  /* 0xffffffb87c077836 */ /* 0x000fe20000000000 */
[----:B------:R-:W-:Y:S02]  /*6580*/  FSEL R124, R115, -INF , !P6 ;  /* 0xff800000737c7808 */ /* 0x000fe40007000000 */
[----:B------:R-:W-:Y:S02]  /*6590*/  FSEL R113, R108, -INF , !P5 ;  /* 0xff8000006c717808 */ /* 0x000fe40006800000 */
[----:B------:R-:W-:Y:S02]  /*65a0*/  FSEL R110, R110, -INF , !P4 ;  /* 0xff8000006e6e7808 */ /* 0x000fe40006000000 */
[----:B------:R-:W-:-:S02]  /*65b0*/  FSEL R109, R109, -INF , !P3 ;  /* 0xff8000006d6d7808 */ /* 0x000fc40005800000 */
[-C--:B------:R-:W-:Y:S02]  /*65c0*/  ISETP.GE.AND P6, PT, R7, R132.reuse, PT ;  /* 0x000000840700720c */ /* 0x080fe40003fc6270 */
        /* <DEDUP_REMOVED lines=71> */
.L_x_4501:
[----:B------:R-:W-:Y:S01]  /*6a40*/  UMOV UR6, URZ ;  /* 0x000000ff00067c82 */ /* 0x000fe20008000000 */
[----:B------:R-:W-:Y:S01]  /*6a50*/  IMAD.SHL.U32 R2, R102, 0x40, RZ ;  /* 0x0000004066027824 */ /* 0x000fe200078e00ff */
[----:B------:R-:W-:-:S05]  /*6a60*/  IADD3 R4, P2, PT, RZ, -UR6, RZ ;  /* 0x80000006ff047c10 */ /* 0x000fca000ff5e0ff */
[----:B------:R-:W-:-:S05]  /*6a70*/  IMAD.X R2, RZ, RZ, ~R2, P2 ;  /* 0x000000ffff027224 */ /* 0x000fca00010e0e02 */
[----:B------:R-:W-:-:S04]  /*6a80*/  SHF.R.S64 R5, R4, 0x1f, R2 ;  /* 0x0000001f04057819 */ /* 0x000fc80000001002 */
[----:B------:R-:W-:-:S04]  /*6a90*/  IADD3 R158, P2, PT, R5, R158, RZ ;  /* 0x0000009e059e7210 */ /* 0x000fc80007f5e0ff */
[----:B------:R-:W-:-:S09]  /*6aa0*/  LEA.HI.X.SX32 R159, R2, R159, 0x1, P2 ;  /* 0x0000009f029f7211 */ /* 0x000fd200010f0eff */
.L_x_4502:
[C---:B------:R-:W-:Y:S01]  /*6ab0*/  IMAD.SHL.U32 R2, R102.reuse, 0x20, RZ ;  /* 0x0000002066027824 */ /* 0x040fe200078e00ff */
[C---:B------:R-:W-:Y:S01]  /*6ac0*/  LEA R8, P2, R102.reuse, R158, 0x5 ;  /* 0x0000009e66087211 */ /* 0x040fe200078428ff */
[----:B------:R-:W-:Y:S01]  /*6ad0*/  @!PT LDS RZ, [RZ] ;  /* 0x00000000fffff984 */ /* 0x000fe20000000800 */
[----:B------:R-:W-:Y:S01]  /*6ae0*/  @!PT LDS RZ, [RZ] ;  /* 0x00000000fffff984 */ /* 0x000fe20000000800 */
[----:B------:R-:W-:Y:S01]  /*6af0*/  @!PT LDS RZ, [RZ] ;  /* 0x00000000fffff984 */ /* 0x000fe20000000800 */
[----:B------:R1:W-:Y:S01]  /*6b00*/  @!P1 LDGSTS.E.BYPASS.LTC128B.128 [R165+0x4000], desc[UR16][R158.64] ;  /* 0x040000009ea59fae */ /* 0x0003e2000b981a10 */
[--C-:B------:R-:W-:Y:S02]  /*6b10*/  SHF.L.U64.HI R4, R102, 0x5, R103.reuse ;  /* 0x0000000566047819 */ /* 0x100fe40000010267 */
[-C--:B------:R-:W-:Y:S01]  /*6b20*/  IADD3 R6, P3, PT, R8, R2.reuse, RZ ;  /* 0x0000000208067210 */ /* 0x080fe20007f7e0ff */
[----:B------:R1:W-:Y:S01]  /*6b30*/  @P1 STS.128 [R165+0x4000], RZ ;  /* 0x004000ffa5001388 */ /* 0x0003e20000000c00 */
[----:B------:R-:W-:Y:S02]  /*6b40*/  LEA.HI.X R9, R102, R159, R103, 0x5, P2 ;  /* 0x0000009f66097211 */ /* 0x000fe400010f2c67 */
[----:B------:R-:W-:Y:S01]  /*6b50*/  IADD3 R10, P2, PT, R6, R2, RZ ;  /* 0x00000002060a7210 */ /* 0x000fe20007f5e0ff */
[----:B------:R-:W-:Y:S01]  /*6b60*/  @!PT LDS RZ, [RZ] ;  /* 0x00000000fffff984 */ /* 0x000fe20000000800 */
[----:B------:R-:W-:Y:S01]  /*6b70*/  @!PT LDS RZ, [RZ] ;  /* 0x00000000fffff984 */ /* 0x000fe20000000800 */
[----:B------:R-:W-:Y:S01]  /*6b80*/  @!PT LDS RZ, [RZ] ;  /* 0x00000000fffff984 */ /* 0x000fe20000000800 */
[----:B------:R1:W-:Y:S02]  /*6b90*/  @!P0 LDGSTS.E.BYPASS.LTC128B.128 [R165+0x6000], desc[UR16][R158.64+0x80] ;  /* 0x060000809ea58fae */ /* 0x0003e4000b981a10 */
[----:B------:R-:W-:-:S02]  /*6ba0*/  IMAD.X R7, R9, 0x1, R4, P3 ;  /* 0x0000000109077824 */ /* 0x000fc400018e0604 */
[----:B------:R1:W-:Y:S02]  /*6bb0*/  @P0 STS.128 [R165+0x6000], RZ ;  /* 0x006000ffa5000388 */ /* 0x0003e40000000c00 */
[----:B------:R-:W-:Y:S02]  /*6bc0*/  IMAD.X R11, R7, 0x1, R4, P2 ;  /* 0x00000001070b7824 */ /* 0x000fe400010e0604 */
[----:B------:R-:W-:Y:S01]  /*6bd0*/  @!PT LDS RZ, [RZ] ;  /* 0x00000000fffff984 */ /* 0x000fe20000000800 */
[----:B------:R-:W-:Y:S01]  /*6be0*/  @!PT LDS RZ, [RZ] ;  /* 0x00000000fffff984 */ /* 0x000fe20000000800 */
[----:B------:R-:W-:Y:S01]  /*6bf0*/  @!PT LDS RZ, [RZ] ;  /* 0x00000000fffff984 */ /* 0x000fe20000000800 */
[----:B------:R1:W-:Y:S01]  /*6c00*/  @!P1 LDGSTS.E.BYPASS.LTC128B.128 [R165+0x4800], desc[UR16][R8.64] ;  /* 0x0480000008a59fae */ /* 0x0003e2000b981a10 */
[----:B------:R-:W-:Y:S02]  /*6c10*/  @!P0 IMAD.MOV.U32 R4, RZ, RZ, R6 ;  /* 0x000000ffff048224 */ /* 0x000fe400078e0006 */
[----:B------:R-:W-:Y:S01]  /*6c20*/  @!P0 IMAD.MOV.U32 R5, RZ, RZ, R7 ;  /* 0x000000ffff058224 */ /* 0x000fe200078e0007 */
        /* <DEDUP_REMOVED lines=27> */
.L_x_4500:
[----:B-1----:R-:W-:Y:S01]  /*6de0*/  FMNMX3.FTZ R7, R3, R0, R128, !PT ;  /* 0x0000000003077276 */ /* 0x002fe20007810080 */
[----:B------:R-:W-:Y:S01]  /*6df0*/  LDSM.16.MT88.4 R8, [R150+0x8000] ;  /* 0x008000009608783b */ /* 0x000fe20000004200 */
[----:B------:R-:W-:Y:S02]  /*6e00*/  FMNMX3.FTZ R4, R100, R133, R131, !PT ;  /* 0x0000008564047276 */ /* 0x000fe40007810083 */
[----:B------:R-:W-:Y:S01]  /*6e10*/  FMNMX3.FTZ R7, R7, R14, R12, !PT ;  /* 0x0000000e07077276 */ /* 0x000fe2000781000c */
[----:B------:R-:W-:Y:S01]  /*6e20*/  LDSM.16.MT88.4 R16, [R145+0x8000] ;  /* 0x008000009110783b */ /* 0x000fe20000004200 */
        /* <DEDUP_REMOVED lines=13> */
[----:B------:R-:W-:Y:S01]  /*6f00*/  IADD3 R171, PT, PT, R101, -0x3, RZ ;  /* 0xfffffffd65ab7810 */ /* 0x000fe20007ffe0ff */
[----:B------:R-:W1:Y:S04]  /*6f10*/  SHFL.BFLY PT, R2, R7, 0x2, 0x1f ;  /* 0x0c401f0007027f89 */ /* 0x000e6800000e0000 */
[----:B------:R-:W2:Y:S01]  /*6f20*/  SHFL.BFLY PT, R5, R4, 0x2, 0x1f ;  /* 0x0c401f0004057f89 */ /* 0x000ea200000e0000 */
[----:B-1----:R-:W-:-:S02]  /*6f30*/  FMNMX.FTZ R2, R7, R2, !PT ;  /* 0x0000000207027209 */ /* 0x002fc40007810000 */
[----:B--2---:R-:W-:-:S03]  /*6f40*/  FMNMX.FTZ R5, R4, R5, !PT ;  /* 0x0000000504057209 */ /* 0x004fc60007810000 */
[----:B------:R-:W1:Y:S04]  /*6f50*/  SHFL.BFLY PT, R31, R2, 0x1, 0x1f ;  /* 0x0c201f00021f7f89 */ /* 0x000e6800000e0000 */
[----:B------:R-:W2:Y:S01]  /*6f60*/  SHFL.BFLY PT, R32, R5, 0x1, 0x1f ;  /* 0x0c201f0005207f89 */ /* 0x000ea200000e0000 */
[----:B-1----:R-:W-:Y:S02]  /*6f70*/  FMNMX.FTZ R31, R2, R31, !PT ;  /* 0x0000001f021f7209 */ /* 0x002fe40007810000 */
[----:B--2---:R-:W-:-:S03]  /*6f80*/  FMNMX.FTZ R32, R5, R32, !PT ;  /* 0x0000002005207209 */ /* 0x004fc60007810000 */
[C---:B------:R-:W-:Y:S01]  /*6f90*/  FMUL.FTZ R103, R31.reuse, UR4 ;  /* 0x000000041f677c20 */ /* 0x040fe20008410000 */
        /* <DEDUP_REMOVED lines=8> */
[----:B------:R-:W-:Y:S01]  /*7020*/  FFMA.FTZ R33, R12, UR4, -R103 ;  /* 0x000000040c217c23 */ /* 0x000fe20008010867 */
[----:B------:R-:W-:Y:S01]  /*7030*/  FSEL R6, R31, RZ, P0 ;  /* 0x000000ff1f067208 */ /* 0x000fe20000000000 */
[--C-:B------:R-:W-:Y:S01]  /*7040*/  FFMA.FTZ R28, R13, UR4, -R108.reuse ;  /* 0x000000040d1c7c23 */ /* 0x100fe2000801086c */
[----:B------:R-:W-:Y:S01]  /*7050*/  FADD.FTZ R4, R100, -R5 ;  /* 0x8000000564047221 */ /* 0x000fe20000010000 */
[----:B------:R-:W1:Y:S01]  /*7060*/  LDSM.16.MT88.4 R12, [R146+0x8000] ;  /* 0x00800000920c783b */ /* 0x000e620000004200 */
[----:B------:R-:W-:Y:S01]  /*7070*/  FFMA.FTZ R102, R133, UR4, -R108 ;  /* 0x0000000485667c23 */ /* 0x000fe2000801086c */
[----:B------:R-:W-:Y:S01]  /*7080*/  FADD.FTZ R6, R3, -R6 ;  /* 0x8000000603067221 */ /* 0x000fe20000010000 */
[--C-:B------:R-:W-:Y:S01]  /*7090*/  FFMA.FTZ R30, R131, UR4, -R108.reuse ;  /* 0x00000004831e7c23 */ /* 0x100fe2000801086c */
[--C-:B------:R-:W-:Y:S01]  /*70a0*/  FFMA.FTZ R29, R135, UR4, -R108.reuse ;  /* 0x00000004871d7c23 */ /* 0x100fe2000801086c */
[--C-:B------:R-:W-:Y:S01]  /*70b0*/  FFMA.FTZ R2, R128, UR4, -R103.reuse ;  /* 0x0000000480027c23 */ /* 0x100fe20008010867 */
[----:B------:R-:W-:Y:S01]  /*70c0*/  FMUL.FTZ R35, R4, UR4 ;  /* 0x0000000404237c20 */ /* 0x000fe20008410000 */
[----:B------:R-:W-:Y:S01]  /*70d0*/  FMUL.FTZ R3, R6, UR4 ;  /* 0x0000000406037c20 */ /* 0x000fe20008410000 */
        /* <DEDUP_REMOVED lines=30> */
[----:B------:R-:W-:-:S02]  /*72c0*/  FFMA.FTZ R104, R104, UR4, -R103 ;  /* 0x0000000468687c23 */ /* 0x000fc40008010867 */
[----:B------:R-:W-:Y:S08]  /*72d0*/  MUFU.EX2 R34, R34 ;  /* 0x0000002200227308 */ /* 0x000ff00000000800 */
[----:B------:R-:W2:Y:S01]  /*72e0*/  MUFU.EX2 R2, R2 ;  /* 0x0000000200027308 */ /* 0x000ea20000000800 */
[----:B---3--:R-:W-:-:S07]  /*72f0*/  F2FP.F16.F32.PACK_AB R6, R28, R29 ;  /* 0x0000001d1c06723e */ /* 0x008fce00000000ff */
[----:B------:R-:W-:Y:S08]  /*7300*/  MUFU.EX2 R0, R0 ;  /* 0x0000000000007308 */ /* 0x000ff00000000800 */
[----:B------:R-:W3:Y:S01]  /*7310*/  MUFU.EX2 R33, R33 ;  /* 0x0000002100217308 */ /* 0x000ee20000000800 */
[----:B--2---:R-:W-:-:S07]  /*7320*/  F2FP.F16.F32.PACK_AB R5, R2, R34 ;  /* 0x000000220205723e */ /* 0x004fce00000000ff */
[----:B------:R-:W2:Y:S08]  /*7330*/  MUFU.EX2 R35, R35 ;  /* 0x0000002300237308 */ /* 0x000eb00000000800 */
        /* <DEDUP_REMOVED lines=28> */
[----:B------:R-:W2:Y:S01]  /*7500*/  LDSM.16.MT88.4 R8, [R144+0x8000] ;  /* 0x008000009008783b */ /* 0x000ea20000004200 */
[----:B------:R-:W-:Y:S01]  /*7510*/  FMUL.FTZ R55, R55, R3 ;  /* 0x0000000337377220 */ /* 0x000fe20000410000 */
[-C--:B------:R-:W-:Y:S01]  /*7520*/  FMUL.FTZ R56, R56, R35.reuse ;  /* 0x0000002338387220 */ /* 0x080fe20000410000 */
[----:B------:R-:W-:Y:S01]  /*7530*/  FMUL.FTZ R57, R57, R35 ;  /* 0x0000002339397220 */ /* 0x000fe20000410000 */
[-C--:B------:R-:W-:Y:S01]  /*7540*/  FMUL.FTZ R58, R58, R3.reuse ;  /* 0x000000033a3a7220 */ /* 0x080fe20000410000 */
[----:B------:R-:W-:Y:S01]  /*7550*/  FMUL.FTZ R59, R59, R3 ;  /* 0x000000033b3b7220 */ /* 0x000fe20000410000 */
[-C--:B------:R-:W-:Y:S01]  /*7560*/  FMUL.FTZ R60, R60, R35.reuse ;  /* 0x000000233c3c7220 */ /* 0x080fe20000410000 */
[C---:B-1----:R-:W-:Y:S01]  /*7570*/  HMMA.16816.F32 R40, R4.reuse, R12, R40 ;  /* 0x0000000c0428723c */ /* 0x042fe20000001828 */
        /* <DEDUP_REMOVED lines=8> */
[----:B------:R-:W1:Y:S01]  /*7600*/  LDSM.16.MT88.4 R12, [R150+0xa000] ;  /* 0x00a00000960c783b */ /* 0x000e620000004200 */
[-C--:B------:R-:W-:Y:S01]  /*7610*/  FMUL.FTZ R68, R68, R35.reuse ;  /* 0x0000002344447220 */ /* 0x080fe20000410000 */
[----:B------:R-:W-:Y:S01]  /*7620*/  FMUL.FTZ R69, R69, R35 ;  /* 0x0000002345457220 */ /* 0x000fe20000410000 */
[-C--:B------:R-:W-:Y:S01]  /*7630*/  FMUL.FTZ R70, R70, R3.reuse ;  /* 0x0000000346467220 */ /* 0x080fe20000410000 */
[----:B------:R-:W-:Y:S01]  /*7640*/  FMUL.FTZ R71, R71, R3 ;  /* 0x0000000347477220 */ /* 0x000fe20000410000 */
        /* <DEDUP_REMOVED lines=9> */
[----:B------:R-:W3:Y:S01]  /*76e0*/  MUFU.EX2 R115, R115 ;  /* 0x0000007300737308 */ /* 0x000ee20000000800 */
[C---:B------:R-:W-:Y:S01]  /*76f0*/  HMMA.16816.F32 R52, R4.reuse, R18, R52 ;  /* 0x000000120434723c */ /* 0x040fe20000001834 */
        /* <DEDUP_REMOVED lines=8> */
[C---:B--2---:R-:W-:Y:S01]  /*7780*/  HMMA.16816.F32 R56, R4.reuse, R8, R56 ;  /* 0x000000080438723c */ /* 0x044fe20000001838 */
        /* <DEDUP_REMOVED lines=8> */
[----:B------:R-:W2:Y:S01]  /*7810*/  LDSM.16.MT88.4 R8, [R145+0xa000] ;  /* 0x00a000009108783b */ /* 0x000ea20000004200 */
[-C--:B------:R-:W-:Y:S01]  /*7820*/  FMUL.FTZ R84, R84, R35.reuse ;  /* 0x0000002354547220 */ /* 0x080fe20000410000 */
[----:B------:R-:W-:Y:S01]  /*7830*/  FMUL.FTZ R85, R85, R35 ;  /* 0x0000002355557220 */ /* 0x000fe20000410000 */
[-C--:B------:R-:W-:Y:S01]  /*7840*/  FMUL.FTZ R86, R86, R3.reuse ;  /* 0x0000000356567220 */ /* 0x080fe20000410000 */
[----:B------:R-:W-:Y:S01]  /*7850*/  FMUL.FTZ R87, R87, R3 ;  /* 0x0000000357577220 */ /* 0x000fe20000410000 */
[----:B------:R-:W-:Y:S01]  /*7860*/  MUFU.EX2 R114, R114 ;  /* 0x0000007200727308 */ /* 0x000fe20000000800 */
[----:B------:R-:W-:Y:S01]  /*7870*/  FFMA.FTZ R35, R175, R35, R102 ;  /* 0x00000023af237223 */ /* 0x000fe20000010066 */
[----:B-1----:R-:W-:Y:S01]  /*7880*/  HMMA.16816.F32 R64, R4, R12, R64 ;  /* 0x0000000c0440723c */ /* 0x002fe20000001840 */
[----:B------:R-:W-:-:S02]  /*7890*/  FFMA.FTZ R3, R173, R3, R34 ;  /* 0x00000003ad037223 */ /* 0x000fc40000010022 */
[----:B------:R-:W-:Y:S02]  /*78a0*/  FADD.FTZ R30, R30, R35 ;  /* 0x000000231e1e7221 */ /* 0x000fe40000010000 */
[----:B------:R-:W-:Y:S01]  /*78b0*/  FADD.FTZ R3, R2, R3 ;  /* 0x0000000302037221 */ /* 0x000fe20000010000 */
[----:B------:R-:W1:Y:S01]  /*78c0*/  MUFU.EX2 R119, R119 ;  /* 0x0000007700777308 */ /* 0x000e620000000800 */
[----:B------:R-:W-:Y:S01]  /*78d0*/  FADD.FTZ R29, R29, R30 ;  /* 0x0000001e1d1d7221 */ /* 0x000fe20000010000 */
[C---:B------:R-:W-:Y:S01]  /*78e0*/  HMMA.16816.F32 R68, R4.reuse, R14, R68 ;  /* 0x0000000e0444723c */ /* 0x040fe20000001844 */
[----:B------:R-:W5:Y:S01]  /*78f0*/  LDSM.16.MT88.4 R12, [R144+0xa000] ;  /* 0x00a00000900c783b */ /* 0x000f620000004200 */
[----:B------:R-:W-:Y:S01]  /*7900*/  FADD.FTZ R0, R0, R3 ;  /* 0x0000000300007221 */ /* 0x000fe20000010000 */
[----:B------:R-:W-:Y:S01]  /*7910*/  FADD.FTZ R29, R28, R29 ;  /* 0x0000001d1c1d7221 */ /* 0x000fe20000010000 */
[----:B------:R-:W-:Y:S02]  /*7920*/  MOV R3, R31 ;  /* 0x0000001f00037202 */ /* 0x000fe40000000f00 */
[----:B------:R-:W-:Y:S01]  /*7930*/  MUFU.EX2 R116, R116 ;  /* 0x0000007400747308 */ /* 0x000fe20000000800 */
[----:B------:R-:W-:Y:S01]  /*7940*/  FADD.FTZ R33, R33, R0 ;  /* 0x0000000021217221 */ /* 0x000fe20000010000 */
[C---:B----4-:R-:W-:Y:S06]  /*7950*/  HMMA.16816.F32 R72, R4.reuse, R16, R72 ;  /* 0x000000100448723c */ /* 0x050fec0000001848 */
        /* <DEDUP_REMOVED lines=10> */
[----:B------:R-:W-:Y:S02]  /*7a00*/  MUFU.EX2 R125, R125 ;  /* 0x0000007d007d7308 */ /* 0x000fe40000000800 */
[----:B------:R-:W-:Y:S01]  /*7a10*/  HMMA.16816.F32 R84, R4, R14, R84 ;  /* 0x0000000e0454723c */ /* 0x000fe20000001854 */
[----:B---3--:R-:W-:Y:S01]  /*7a20*/  F2FP.F16.F32.PACK_AB R4, R115, R100 ;  /* 0x000000647304723e */ /* 0x008fe200000000ff */
[----:B------:R-:W3:Y:S01]  /*7a30*/  LDSM.16.MT88.4 R12, [R150+0xa800] ;  /* 0x00a80000960c783b */ /* 0x000ee20000004200 */
[----:B-1----:R-:W-:Y:S01]  /*7a40*/  F2FP.F16.F32.PACK_AB R5, R119, R114 ;  /* 0x000000727705723e */ /* 0x002fe200000000ff */
[----:B------:R-:W-:Y:S01]  /*7a50*/  FADD.FTZ R100, R100, R29 ;  /* 0x0000001d64647221 */ /* 0x000fe20000010000 */
[----:B------:R-:W-:Y:S01]  /*7a60*/  F2FP.F16.F32.PACK_AB R6, R117, R112 ;  /* 0x000000707506723e */ /* 0x000fe200000000ff */
[----:B------:R-:W-:Y:S01]  /*7a70*/  MUFU.EX2 R122, R122 ;  /* 0x0000007a007a7308 */ /* 0x000fe20000000800 */
[----:B----4-:R-:W-:Y:S01]  /*7a80*/  F2FP.F16.F32.PACK_AB R7, R121, R116 ;  /* 0x000000747907723e */ /* 0x010fe200000000ff */
[----:B------:R-:W-:Y:S01]  /*7a90*/  FADD.FTZ R114, R114, R33 ;  /* 0x0000002172727221 */ /* 0x000fe20000010000 */
[----:B------:R-:W-:Y:S01]  /*7aa0*/  FADD.FTZ R115, R115, R100 ;  /* 0x0000006473737221 */ /* 0x000fe20000010000 */
[----:B------:R-:W-:-:S02]  /*7ab0*/  MOV R100, R32 ;  /* 0x0000002000647202 */ /* 0x000fc40000000f00 */
        /* <DEDUP_REMOVED lines=8> */
[----:B------:R-:W4:Y:S01]  /*7b40*/  LDSM.16.MT88.4 R16, [R144+0xa800] ;  /* 0x00a800009010783b */ /* 0x000f220000004200 */
[----:B------:R-:W-:Y:S06]  /*7b50*/  MUFU.EX2 R118, R118 ;  /* 0x0000007600767308 */ /* 0x000fec0000000800 */
[C---:B--2---:R-:W-:Y:S02]  /*7b60*/  HMMA.16816.F32 R40, R4.reuse, R8, R40 ;  /* 0x000000080428723c */ /* 0x044fe40000001828 */
[----:B------:R-:W2:Y:S06]  /*7b70*/  MUFU.EX2 R129, R129 ;  /* 0x0000008100817308 */ /* 0x000eac0000000800 */
[C---:B------:R-:W-:Y:S01]  /*7b80*/  HMMA.16816.F32 R44, R4.reuse, R10, R44 ;  /* 0x0000000a042c723c */ /* 0x040fe2000000182c */
[----:B------:R-:W5:Y:S01]  /*7b90*/  LDSM.16.MT88.4 R8, [R146+0xa800] ;  /* 0x00a800009208783b */ /* 0x000f620000004200 */
[----:B------:R-:W-:Y:S06]  /*7ba0*/  MUFU.EX2 R113, R113 ;  /* 0x0000007100717308 */ /* 0x000fec0000000800 */
[C---:B------:R-:W-:Y:S02]  /*7bb0*/  HMMA.16816.F32 R48, R4.reuse, R20, R48 ;  /* 0x000000140430723c */ /* 0x040fe40000001830 */
[----:B------:R-:W2:Y:S06]  /*7bc0*/  MUFU.EX2 R120, R120 ;  /* 0x0000007800787308 */ /* 0x000eac0000000800 */
        /* <DEDUP_REMOVED lines=8> */
[C---:B----4-:R-:W-:Y:S02]  /*7c50*/  HMMA.16816.F32 R88, R4.reuse, R16, R88 ;  /* 0x000000100458723c */ /* 0x050fe40000001858 */
[----:B------:R-:W4:Y:S06]  /*7c60*/  MUFU.EX2 R106, R106 ;  /* 0x0000006a006a7308 */ /* 0x000f2c0000000800 */
[C---:B------:R-:W-:Y:S01]  /*7c70*/  HMMA.16816.F32 R84, R4.reuse, R18, R84 ;  /* 0x000000120454723c */ /* 0x040fe20000001854 */
[----:B------:R-:W4:Y:S01]  /*7c80*/  LDSM.16.MT88.4 R16, [R144+0x9000] ;  /* 0x009000009010783b */ /* 0x000f220000004200 */
[----:B------:R-:W-:Y:S06]  /*7c90*/  MUFU.EX2 R105, R105 ;  /* 0x0000006900697308 */ /* 0x000fec0000000800 */
[C---:B------:R-:W-:Y:S02]  /*7ca0*/  HMMA.16816.F32 R96, R4.reuse, R24, R96 ;  /* 0x000000180460723c */ /* 0x040fe40000001860 */
[----:B------:R-:W4:Y:S06]  /*7cb0*/  MUFU.EX2 R104, R104 ;  /* 0x0000006800687308 */ /* 0x000f2c0000000800 */
[C---:B------:R-:W-:Y:S01]  /*7cc0*/  HMMA.16816.F32 R36, R4.reuse, R26, R36 ;  /* 0x0000001a0424723c */ /* 0x040fe20000001824 */
[----:B------:R-:W-:Y:S07]  /*7cd0*/  LDSM.16.MT88.4 R24, [R145+0xb000] ;  /* 0x00b000009118783b */ /* 0x000fee0000004200 */
[C---:B-----5:R-:W-:Y:S08]  /*7ce0*/  HMMA.16816.F32 R72, R4.reuse, R8, R72 ;  /* 0x000000080448723c */ /* 0x060ff00000001848 */
[C---:B------:R-:W-:Y:S01]  /*7cf0*/  HMMA.16816.F32 R76, R4.reuse, R10, R76 ;  /* 0x0000000a044c723c */ /* 0x040fe2000000184c */
[----:B------:R-:W-:Y:S07]  /*7d00*/  LDSM.16.MT88.4 R8, [R145+0x9000] ;  /* 0x009000009108783b */ /* 0x000fee0000004200 */
[C---:B-1----:R-:W-:Y:S08]  /*7d10*/  HMMA.16816.F32 R92, R4.reuse, R20, R92 ;  /* 0x00000014045c723c */ /* 0x042ff0000000185c */
[----:B------:R-:W-:Y:S01]  /*7d20*/  HMMA.16816.F32 R80, R4, R22, R80 ;  /* 0x000000160450723c */ /* 0x000fe20000001850 */
[----:B------:R-:W1:Y:S01]  /*7d30*/  LDSM.16.MT88.4 R20, [R146+0x9000] ;  /* 0x009000009214783b */ /* 0x000e620000004200 */
[----:B------:R-:W-:Y:S01]  /*7d40*/  F2FP.F16.F32.PACK_AB R4, R123, R126 ;  /* 0x0000007e7b04723e */ /* 0x000fe200000000ff */
[----:B------:R-:W-:Y:S01]  /*7d50*/  FADD.FTZ R126, R126, R117 ;  /* 0x000000757e7e7221 */ /* 0x000fe20000010000 */
[----:B------:R-:W-:Y:S01]  /*7d60*/  F2FP.F16.F32.PACK_AB R5, R127, R122 ;  /* 0x0000007a7f05723e */ /* 0x000fe200000000ff */
[----:B------:R-:W-:Y:S01]  /*7d70*/  FADD.FTZ R122, R122, R121 ;  /* 0x000000797a7a7221 */ /* 0x000fe20000010000 */
[----:B------:R-:W-:Y:S01]  /*7d80*/  F2FP.F16.F32.PACK_AB R6, R125, R128 ;  /* 0x000000807d06723e */ /* 0x000fe200000000ff */
[----:B------:R-:W-:Y:S01]  /*7d90*/  FADD.FTZ R123, R123, R126 ;  /* 0x0000007e7b7b7221 */ /* 0x000fe20000010000 */
[----:B--2---:R-:W-:Y:S01]  /*7da0*/  F2FP.F16.F32.PACK_AB R7, R129, R118 ;  /* 0x000000768107723e */ /* 0x004fe200000000ff */
[----:B------:R-:W-:-:S02]  /*7db0*/  FADD.FTZ R127, R127, R122 ;  /* 0x0000007a7f7f7221 */ /* 0x000fc40000010000 */
[----:B------:R-:W-:Y:S02]  /*7dc0*/  FADD.FTZ R128, R128, R123 ;  /* 0x0000007b80807221 */ /* 0x000fe40000010000 */
[----:B------:R-:W-:Y:S02]  /*7dd0*/  FADD.FTZ R118, R118, R127 ;  /* 0x0000007f76767221 */ /* 0x000fe40000010000 */
[----:B---3--:R-:W-:Y:S01]  /*7de0*/  HMMA.16816.F32 R96, R4, R12, R96 ;  /* 0x0000000c0460723c */ /* 0x008fe20000001860 */
[----:B------:R-:W-:Y:S01]  /*7df0*/  FADD.FTZ R128, R125, R128 ;  /* 0x000000807d807221 */ /* 0x000fe20000010000 */
[----:B------:R-:W-:-:S06]  /*7e00*/  FADD.FTZ R118, R129, R118 ;  /* 0x0000007681767221 */ /* 0x000fcc0000010000 */
        /* <DEDUP_REMOVED lines=46> */
[C---:B------:R-:W-:Y:S08]  /*80f0*/  HMMA.16816.F32 R56, R4.reuse, R20, R56 ;  /* 0x000000140438723c */ /* 0x040ff00000001838 */
[C---:B------:R-:W-:Y:S08]  /*8100*/  HMMA.16816.F32 R60, R4.reuse, R22, R60 ;  /* 0x00000016043c723c */ /* 0x040ff0000000183c */
[C---:B----4-:R-:W-:Y:S08]  /*8110*/  HMMA.16816.F32 R72, R4.reuse, R8, R72 ;  /* 0x000000080448723c */ /* 0x050ff00000001848 */
[C---:B------:R-:W-:Y:S08]  /*8120*/  HMMA.16816.F32 R76, R4.reuse, R10, R76 ;  /* 0x0000000a044c723c */ /* 0x040ff0000000184c */
[C---:B--2---:R-:W-:Y:S08]  /*8130*/  HMMA.16816.F32 R92, R4.reuse, R12, R92 ;  /* 0x0000000c045c723c */ /* 0x044ff0000000185c */
[C---:B------:R-:W-:Y:S08]  /*8140*/  HMMA.16816.F32 R80, R4.reuse, R14, R80 ;  /* 0x0000000e0450723c */ /* 0x040ff00000001850 */
[C---:B---3--:R-:W-:Y:S08]  /*8150*/  HMMA.16816.F32 R88, R4.reuse, R16, R88 ;  /* 0x000000100458723c */ /* 0x048ff00000001858 */
[----:B------:R-:W-:-:S15]  /*8160*/  HMMA.16816.F32 R84, R4, R18, R84 ;  /* 0x000000120454723c */ /* 0x000fde0000001854 */
[----:B------:R-:W-:-:S05]  /*8170*/  NOP ;  /* 0x0000000000007918 */ /* 0x000fca0000000000 */
.L_x_4497:
[----:B------:R-:W-:-:S13]  /*8180*/  ISETP.GE.AND P0, PT, R171, RZ, PT ;  /* 0x000000ffab00720c */ /* 0x000fda0003f06270 */
[----:B------:R-:W-:Y:S05]  /*8190*/  @!P0 BRA `(.L_x_4503) ;  /* 0x0000002800a48947 */ /* 0x000fea0003800000 */
[----:B------:R-:W-:Y:S01]  /*81a0*/  ISETP.NE.U32.AND P3, PT, RZ, UR12, PT ;  /* 0x0000000cff007c0c */ /* 0x000fe2000bf65070 */
[----:B------:R-:W-:Y:S01]  /*81b0*/  IMAD.MOV.U32 R170, RZ, RZ, RZ ;  /* 0x000000ffffaa7224 */ /* 0x000fe200078e00ff */
[C---:B------:R-:W-:Y:S01]  /*81c0*/  LEA R172, R171.reuse, 0x40, 0x6 ;  /* 0x00000040abac7811 */ /* 0x040fe200078e30ff */
[----:B------:R-:W-:Y:S01]  /*81d0*/  IMAD.MOV.U32 R0, RZ, RZ, R3 ;  /* 0x000000ffff007224 */ /* 0x000fe200078e0003 */
[----:B------:R-:W-:Y:S01]  /*81e0*/  ISETP.NE.AND.EX P3, PT, RZ, UR13, PT, P3 ;  /* 0x0000000dff007c0c */ /* 0x000fe2000bf65330 */
[----:B------:R-:W-:Y:S01]  /*81f0*/  IMAD.MOV.U32 R101, RZ, RZ, R100 ;  /* 0x000000ffff657224 */ /* 0x000fe200078e0064 */
[----:B------:R-:W1:Y:S01]  /*8200*/  LDCU UR10, c[0x0][0x440] ;  /* 0x00008800ff0a77ac */ /* 0x000e620008000800 */
[----:B------:R-:W-:Y:S01]  /*8210*/  VIADD R171, R171, 0x1 ;  /* 0x00000001abab7836 */ /* 0x000fe20000000000 */
[----:B------:R-:W2:Y:S01]  /*8220*/  LDCU UR4, c[0x0][0x45c] ;  /* 0x00008b80ff0477ac */ /* 0x000ea20008000800 */
[----:B------:R-:W3:Y:S08]  /*8230*/  LDCU.64 UR6, c[0x0][0x3a0] ;  /* 0x00007400ff0677ac */ /* 0x000ef00008000a00 */
[----:B------:R-:W-:Y:S01]  /*8240*/  @!P3 IADD3 R170, P4, PT, RZ, -R170, RZ ;  /* 0x800000aaffaab210 */ /* 0x000fe20007f9e0ff */
[----:B------:R-:W4:-:S12]  /*8250*/  LDCU.64 UR8, c[0x0][0x3a8] ;  /* 0x00007500ff0877ac */ /* 0x000f180008000a00 */
.L_x_4507:
[----:B-1----:R-:W-:Y:S01]  /*8260*/  ISETP.GE.AND P2, PT, R166, UR10, PT ;  /* 0x0000000aa6007c0c */ /* 0x002fe2000bf46270 */
[----:B------:R-:W1:Y:S01]  /*8270*/  @!P3 LDC R2, c[0x0][0x3c0] ;  /* 0x0000f000ff02bb82 */ /* 0x000e620000000800 */
[----:B------:R-:W-:Y:S07]  /*8280*/  DEPBAR.LE SB0, 0x0 ;  /* 0x000080000000791a */ /* 0x000fee0000000000 */
[----:B------:R-:W-:Y:S01]  /*8290*/  BAR.SYNC.DEFER_BLOCKING 0x0 ;  /* 0x0000000000007b1d */ /* 0x000fe20000010000 */
[----:B------:R-:W-:Y:S01]  /*82a0*/  ISETP.GE.AND P1, PT, R157, UR10, PT ;  /* 0x0000000a9d007c0c */ /* 0x000fe2000bf26270 */
[----:B------:R-:W-:Y:S02]  /*82b0*/  IMAD.MOV.U32 R5, RZ, RZ, R160 ;  /* 0x000000ffff057224 */ /* 0x000fe400078e00a0 */
[----:B------:R-:W-:Y:S02]  /*82c0*/  IMAD.MOV.U32 R4, RZ, RZ, R161 ;  /* 0x000000ffff047224 */ /* 0x000fe400078e00a1 */
[----:B-1----:R-:W-:Y:S04]  /*82d0*/  @!P3 IMAD.SHL.U32 R3, R2, 0x40, RZ ;  /* 0x000000400203b824 */ /* 0x002fe800078e00ff */
[----:B------:R-:W-:Y:S01]  /*82e0*/  @!P3 IMAD.X R3, RZ, RZ, ~R3, P4 ;  /* 0x000000ffff03b224 */ /* 0x000fe200020e0e03 */
[----:B------:R-:W1:Y:S04]  /*82f0*/  LDC R103, c[0x0][0x3c4] ;  /* 0x0000f100ff677b82 */ /* 0x000e680000000800 */
[----:B------:R-:W-:Y:S04]  /*8300*/  @!P3 SHF.R.S64 R7, R170, 0x1f, R3 ;  /* 0x0000001faa07b819 */ /* 0x000fe80000001003 */
[----:B------:R-:W-:Y:S04]  /*8310*/  @!P3 IADD3 R160, P0, PT, R160, R7, RZ ;  /* 0x00000007a0a0b210 */ /* 0x000fe80007f1e0ff */
[----:B------:R-:W-:Y:S01]  /*8320*/  @!P3 LEA.HI.X.SX32 R161, R3, R161, 0x1, P0 ;  /* 0x000000a103a1b211 */ /* 0x000fe200000f0eff */
[----:B------:R-:W-:Y:S08]  /*8330*/  @!P3 BRA `(.L_x_4504) ;  /* 0x0000000000f4b947 */ /* 0x000ff00003800000 */
[----:B------:R-:W-:Y:S01]  /*8340*/  VIADD R6, R172, 0xffffffc0 ;  /* 0xffffffc0ac067836 */ /* 0x000fe20000000000 */
[----:B------:R-:W5:Y:S01]  /*8350*/  LDC R7, c[0x0][0x4f0] ;  /* 0x00013c00ff077b82 */ /* 0x000f620000000800 */
[----:B------:R-:W-:Y:S03]  /*8360*/  MOV R10, RZ ;  /* 0x000000ff000a7202 */ /* 0x000fe60000000f00 */
[----:B------:R-:W-:Y:S02]  /*8370*/  IABS R9, R6 ;  /* 0x0000000600097213 */ /* 0x000fe40000000000 */
[-C--:B-----5:R-:W-:Y:S02]  /*8380*/  IABS R3, R7.reuse ;  /* 0x0000000700037213 */ /* 0x0a0fe40000000000 */
[----:B------:R-:W-:Y:S02]  /*8390*/  LOP3.LUT R6, R6, R7, RZ, 0x3c, !PT ;  /* 0x0000000706067212 */ /* 0x000fe400078e3cff */
[----:B------:R-:W5:Y:S10]  /*83a0*/  I2F.RP R12, R3 ;  /* 0x00000003000c7306 */ /* 0x000f740000209400 */
[----:B-----5:R-:W5:Y:S02]  /*83b0*/  MUFU.RCP R2, R12 ;  /* 0x0000000c00027308 */ /* 0x020f640000001000 */
[----:B-----5:R-:W-:Y:S08]  /*83c0*/  VIADD R8, R2, 0xffffffe ;  /* 0x0ffffffe02087836 */ /* 0x020ff00000000000 */
[----:B------:R-:W5:Y:S02]  /*83d0*/  F2I.FTZ.U32.TRUNC.NTZ R11, R8 ;  /* 0x00000008000b7305 */ /* 0x000f64000021f000 */
[--C-:B-----5:R-:W-:Y:S04]  /*83e0*/  IMAD.MOV R2, RZ, RZ, -R11.reuse ;  /* 0x000000ffff027224 */ /* 0x120fe800078e0a0b */
[----:B------:R-:W-:Y:S04]  /*83f0*/  IMAD R2, R2, R3, RZ ;  /* 0x0000000302027224 */ /* 0x000fe800078e02ff */
[----:B------:R-:W-:Y:S01]  /*8400*/  IMAD.HI.U32 R2, R11, R2, R10 ;  /* 0x000000020b027227 */ /* 0x000fe200078e000a */
[----:B------:R-:W-:Y:S05]  /*8410*/  IABS R10, R172 ;  /* 0x000000ac000a7213 */ /* 0x000fea0000000000 */
[C---:B------:R-:W-:Y:S04]  /*8420*/  IMAD.HI.U32 R11, R2.reuse, R9, RZ ;  /* 0x00000009020b7227 */ /* 0x040fe800078e00ff */
[----:B------:R-:W-:Y:S02]  /*8430*/  IMAD.MOV R8, RZ, RZ, -R11 ;  /* 0x000000ffff087224 */ /* 0x000fe400078e0a0b */
[----:B------:R-:W-:Y:S04]  /*8440*/  IMAD.HI.U32 R2, R2, R10, RZ ;  /* 0x0000000a02027227 */ /* 0x000fe800078e00ff */
[C---:B------:R-:W-:Y:S02]  /*8450*/  IMAD R9, R3.reuse, R8, R9 ;  /* 0x0000000803097224 */ /* 0x040fe400078e0209 */
[----:B------:R-:W-:Y:S03]  /*8460*/  IMAD.MOV R8, RZ, RZ, -R2 ;  /* 0x000000ffff087224 */ /* 0x000fe600078e0a02 */
[C---:B------:R-:W-:Y:S01]  /*8470*/  ISETP.GT.U32.AND P0, PT, R3.reuse, R9, PT ;  /* 0x000000090300720c */ /* 0x040fe20003f04070 */
[C---:B------:R-:W-:Y:S05]  /*8480*/  IMAD R10, R3.reuse, R8, R10 ;  /* 0x00000008030a7224 */ /* 0x040fea00078e020a */
[----:B------:R-:W-:Y:S07]  /*8490*/  ISETP.GT.U32.AND P5, PT, R3, R10, PT ;  /* 0x0000000a0300720c */ /* 0x000fee0003fa4070 */
[----:B------:R-:W-:Y:S02]  /*84a0*/  @!P0 IMAD.IADD R9, R9, 0x1, -R3 ;  /* 0x0000000109098824 */ /* 0x000fe400078e0a03 */
[----:B------:R-:W-:Y:S03]  /*84b0*/  @!P0 VIADD R11, R11, 0x1 ;  /* 0x000000010b0b8836 */ /* 0x000fe60000000000 */
[-C--:B------:R-:W-:Y:S01]  /*84c0*/  ISETP.GE.U32.AND P6, PT, R9, R3.reuse, PT ;  /* 0x000000030900720c */ /* 0x080fe20003fc6070 */
[----:B------:R-:W-:Y:S01]  /*84d0*/  @!P5 VIADD R2, R2, 0x1 ;  /* 0x000000010202d836 */ /* 0x000fe20000000000 */
[-C--:B------:R-:W-:Y:S02]  /*84e0*/  @!P5 IADD3 R10, PT, PT, R10, -R3.reuse, RZ ;  /* 0x800000030a0ad210 */ /* 0x080fe40007ffe0ff */
[----:B------:R-:W-:Y:S02]  /*84f0*/  ISETP.GE.AND P5, PT, R6, RZ, PT ;  /* 0x000000ff0600720c */ /* 0x000fe40003fa6270 */
[----:B------:R-:W-:Y:S02]  /*8500*/  ISETP.GE.U32.AND P0, PT, R10, R3, PT ;  /* 0x000000030a00720c */ /* 0x000fe40003f06070 */
[-C--:B------:R-:W-:Y:S02]  /*8510*/  LOP3.LUT R3, R172, R7.reuse, RZ, 0x3c, !PT ;  /* 0x00000007ac037212 */ /* 0x080fe400078e3cff */
[----:B------:R-:W-:Y:S03]  /*8520*/  LOP3.LUT R9, RZ, R7, RZ, 0x33, !PT ;  /* 0x00000007ff097212 */ /* 0x000fe600078e33ff */
[----:B------:R-:W-:Y:S02]  /*8530*/  @P6 IADD3 R11, PT, PT, R11, 0x1, RZ ;  /* 0x000000010b0b6810 */ /* 0x000fe40007ffe0ff */
[----:B------:R-:W-:Y:S03]  /*8540*/  ISETP.GE.AND P6, PT, R3, RZ, PT ;  /* 0x000000ff0300720c */ /* 0x000fe60003fc6270 */
[----:B------:R-:W-:Y:S02]  /*8550*/  @!P5 IMAD.MOV R11, RZ, RZ, -R11 ;  /* 0x000000ffff0bd224 */ /* 0x000fe400078e0a0b */
[----:B------:R-:W-:Y:S01]  /*8560*/  @P0 VIADD R2, R2, 0x1 ;  /* 0x0000000102020836 */ /* 0x000fe20000000000 */
[----:B------:R-:W-:Y:S04]  /*8570*/  ISETP.NE.AND P0, PT, R7, RZ, PT ;  /* 0x000000ff0700720c */ /* 0x000fe80003f05270 */
[----:B------:R-:W-:Y:S03]  /*8580*/  SEL R13, R9, R11, !P0 ;  /* 0x0000000b090d7207 */ /* 0x000fe60004000000 */
[----:B------:R-:W-:Y:S02]  /*8590*/  @!P6 IADD3 R2, PT, PT, -R2, RZ, RZ ;  /* 0x000000ff0202e210 */ /* 0x000fe40007ffe1ff */
[----:B------:R-:W-:Y:S02]  /*85a0*/  LEA R16, P5, R13, R168, 0x2 ;  /* 0x000000a80d107211 */ /* 0x000fe400078a10ff */
[----:B------:R-:W-:Y:S02]  /*85b0*/  SEL R9, R9, R2, !P0 ;  /* 0x0000000209097207 */ /* 0x000fe40004000000 */
[-C--:B------:R-:W-:Y:S01]  /*85c0*/  LEA.HI.X.SX32 R17, R13, R169.reuse, 0x2, P5 ;  /* 0x000000a90d117211 */ /* 0x080fe200028f16ff */
[----:B------:R-:W5:Y:S01]  /*85d0*/  LDC.64 R2, c[0x0][0x3c0] ;  /* 0x0000f000ff027b82 */ /* 0x000f620000000a00 */
[C---:B------:R-:W-:Y:S01]  /*85e0*/  LEA R14, P0, R9.reuse, R168, 0x2 ;  /* 0x000000a8090e7211 */ /* 0x040fe200078010ff */
[C---:B------:R-:W-:Y:S02]  /*85f0*/  IMAD.IADD R8, R9.reuse, 0x1, -R13 ;  /* 0x0000000109087824 */ /* 0x040fe400078e0a0d */
[----:B------:R-:W2:Y:S01]  /*8600*/  LDG.E R11, desc[UR16][R16.64] ;  /* 0x00000010100b7981 */ /* 0x000ea2000c1e1900 */
[----:B------:R-:W-:Y:S01]  /*8610*/  LEA.HI.X.SX32 R15, R9, R169, 0x2, P0 ;  /* 0x000000a9090f7211 */ /* 0x000fe200000f16ff */
[----:B------:R-:W-:Y:S04]  /*8620*/  IMAD R7, R8, R7, -0x40 ;  /* 0xffffffc008077424 */ /* 0x000fe800078e0207 */
[----:B------:R-:W2:Y:S01]  /*8630*/  LDG.E R6, desc[UR16][R14.64] ;  /* 0x000000100e067981 */ /* 0x000ea2000c1e1900 */
[----:B------:R-:W-:Y:S05]  /*8640*/  SHF.R.S32.HI R9, RZ, 0x1f, R7 ;  /* 0x0000001fff097819 */ /* 0x000fea0000011407 */
[-C--:B-----5:R-:W-:Y:S02]  /*8650*/  IMAD R8, R9, R2.reuse, RZ ;  /* 0x0000000209087224 */ /* 0x0a0fe400078e02ff */
[C---:B------:R-:W-:Y:S04]  /*8660*/  IMAD.WIDE.U32 R12, R7.reuse, R2, RZ ;  /* 0x00000002070c7225 */ /* 0x040fe800078e00ff */
[----:B------:R-:W-:Y:S05]  /*8670*/  IMAD R8, R7, R3, R8 ;  /* 0x0000000307087224 */ /* 0x000fea00078e0208 */
[----:B------:R-:W-:Y:S01]  /*8680*/  IADD3 R13, PT, PT, R13, R8, RZ ;  /* 0x000000080d0d7210 */ /* 0x000fe20007ffe0ff */
[----:B--2---:R-:W-:Y:S04]  /*8690*/  IMAD.IADD R6, R11, 0x1, -R6 ;  /* 0x000000010b067824 */ /* 0x004fe800078e0a06 */
[----:B----4-:R-:W-:Y:S01]  /*86a0*/  IMAD.WIDE.U32 R12, R6, UR8, R12 ;  /* 0x00000008060c7c25 */ /* 0x010fe2000f8e000c */
[----:B------:R-:W-:Y:S02]  /*86b0*/  SHF.R.S32.HI R3, RZ, 0x1f, R6 ;  /* 0x0000001fff037819 */ /* 0x000fe40000011406 */
[----:B------:R-:W-:Y:S03]  /*86c0*/  LEA R160, P0, R12, R5, 0x1 ;  /* 0x000000050ca07211 */ /* 0x000fe600078008ff */
[----:B------:R-:W-:Y:S04]  /*86d0*/  IMAD R3, R3, UR8, RZ ;  /* 0x0000000803037c24 */ /* 0x000fe8000f8e02ff */
[----:B------:R-:W-:Y:S04]  /*86e0*/  IMAD R3, R6, UR9, R3 ;  /* 0x0000000906037c24 */ /* 0x000fe8000f8e0203 */
[----:B------:R-:W-:Y:S05]  /*86f0*/  IMAD.IADD R3, R13, 0x1, R3 ;  /* 0x000000010d037824 */ /* 0x000fea00078e0203 */
[----:B------:R-:W-:Y:S07]  /*8700*/  LEA.HI.X R161, R12, R4, R3, 0x1, P0 ;  /* 0x000000040ca17211 */ /* 0x000fee00000f0c03 */
.L_x_4504:
[----:B------:R-:W-:Y:S01]  /*8710*/  @!PT LDS RZ, [RZ] ;  /* 0x00000000fffff984 */ /* 0x000fe20000000800 */
[----:B------:R-:W-:Y:S01]  /*8720*/  @!PT LDS RZ, [RZ] ;  /* 0x00000000fffff984 */ /* 0x000fe20000000800 */
[----:B------:R-:W-:Y:S01]  /*8730*/  @!PT LDS RZ, [RZ] ;  /* 0x00000000fffff984 */ /* 0x000fe20000000800 */
[----:B------:R2:W-:Y:S01]  /*8740*/  @!P2 LDGSTS.E.BYPASS.LTC128B.128 [R165+0x8000], desc[UR16][R160.64] ;  /* 0x08000000a0a5afae */ /* 0x0005e2000b981a10 */
[C---:B------:R-:W-:Y:S01]  /*8750*/  LEA R176, P0, R2.reuse, R160, 0x5 ;  /* 0x000000a002b07211 */ /* 0x040fe200078028ff */
[C---:B------:R-:W-:Y:S01]  /*8760*/  IMAD.SHL.U32 R3, R2.reuse, 0x20, RZ ;  /* 0x0000002002037824 */ /* 0x040fe200078e00ff */
[C-C-:B-1----:R-:W-:Y:S01]  /*8770*/  SHF.L.U64.HI R100, R2.reuse, 0x5, R103.reuse ;  /* 0x0000000502647819 */ /* 0x142fe20000010267 */
[----:B------:R-:W-:Y:S01]  /*8780*/  @P2 STS.128 [R165+0x8000], RZ ;  /* 0x008000ffa5002388 */ /* 0x000fe20000000c00 */
[----:B------:R-:W-:Y:S02]  /*8790*/  LEA.HI.X R177, R2, R161, R103, 0x5, P0 ;  /* 0x000000a102b17211 */ /* 0x000fe400000f2c67 */
[-C--:B------:R-:W-:Y:S01]  /*87a0*/  IADD3 R102, P5, PT, R176, R3.reuse, RZ ;  /* 0x00000003b0667210 */ /* 0x080fe20007fbe0ff */
[----:B------:R-:W-:Y:S01]  /*87b0*/  @!PT LDS RZ, [RZ] ;  /* 0x00000000fffff984 */ /* 0x000fe20000000800 */
[----:B------:R-:W-:Y:S01]  /*87c0*/  @!PT LDS RZ, [RZ] ;  /* 0x00000000fffff984 */ /* 0x000fe20000000800 */
[----:B------:R-:W-:Y:S01]  /*87d0*/  @!PT LDS RZ, [RZ] ;  /* 0x00000000fffff984 */ /* 0x000fe20000000800 */
[----:B------:R1:W-:Y:S03]  /*87e0*/  @!P1 LDGSTS.E.BYPASS.LTC128B.128 [R165+0xa000], desc[UR16][R160.64+0x80] ;  /* 0x0a000080a0a59fae */ /* 0x0003e6000b981a10 */
[----:B------:R-:W-:Y:S01]  /*87f0*/  IADD3 R2, P0, PT, R102, R3, RZ ;  /* 0x0000000366027210 */ /* 0x000fe20007f1e0ff */
[----:B------:R-:W-:Y:S01]  /*8800*/  @P1 STS.128 [R165+0xa000], RZ ;  /* 0x00a000ffa5001388 */ /* 0x000fe20000000c00 */
[--C-:B------:R-:W-:Y:S03]  /*8810*/  IMAD.X R103, R177, 0x1, R100.reuse, P5 ;  /* 0x00000001b1677824 */ /* 0x100fe600028e0664 */
[----:B------:R-:W-:Y:S01]  /*8820*/  @!PT LDS RZ, [RZ] ;  /* 0x00000000fffff984 */ /* 0x000fe20000000800 */
[----:B------:R-:W-:Y:S01]  /*8830*/  @!PT LDS RZ, [RZ] ;  /* 0x00000000fffff984 */ /* 0x000fe20000000800 */
[----:B------:R-:W-:Y:S01]  /*8840*/  @!PT LDS RZ, [RZ] ;  /* 0x00000000fffff984 */ /* 0x000fe20000000800 */
[----:B------:R1:W-:Y:S01]  /*8850*/  @!P2 LDGSTS.E.BYPASS.LTC128B.128 [R165+0x8800], desc[UR16][R176.64] ;  /* 0x08800000b0a5afae */ /* 0x0003e2000b981a10 */
[----:B------:R-:W-:Y:S01]  /*8860*/  IMAD.X R3, R103, 0x1, R100, P0 ;  /* 0x0000000167037824 */ /* 0x000fe200000e0664 */
[----:B------:R-:W-:Y:S02]  /*8870*/  ISETP.NE.AND P0, PT, R171, 0x1, PT ;  /* 0x00000001ab00780c */ /* 0x000fe40003f05270 */
        /* <DEDUP_REMOVED lines=31> */
[----:B------:R-:W2:Y:S04]  /*8a70*/  LDSM.16.M88.4 R120, [R154+UR5+0x5800] ;  /* 0x005800059a78783b */ /* 0x000ea80008000200 */
[----:B------:R-:W-:Y:S04]  /*8a80*/  LDSM.16.M88.4 R124, [R153] ;  /* 0x00000000997c783b */ /* 0x000fe80000000200 */
[----:B------:R-:W1:Y:S04]  /*8a90*/  LDSM.16.M88.4 R128, [R149+0x4000] ;  /* 0x004000009580783b */ /* 0x000e680000000200 */
[----:B------:R-:W1:Y:S04]  /*8aa0*/  LDSM.16.M88.4 R132, [R149+0x4800] ;  /* 0x004800009584783b */ /* 0x000e680000000200 */
[----:B------:R-:W1:Y:S04]  /*8ab0*/  LDSM.16.M88.4 R136, [R149+0x5000] ;  /* 0x005000009588783b */ /* 0x000e680000000200 */
[----:B------:R-:W1:Y:S01]  /*8ac0*/  LDSM.16.M88.4 R140, [R149+0x5800] ;  /* 0x00580000958c783b */ /* 0x000e620000000200 */
[C---:B-----5:R-:W-:Y:S08]  /*8ad0*/  HMMA.16816.F32 R4, R104.reuse, R108, RZ ;  /* 0x0000006c6804723c */ /* 0x060ff000000018ff */
[C---:B------:R-:W-:Y:S01]  /*8ae0*/  HMMA.16816.F32 R8, R104.reuse, R110, RZ ;  /* 0x0000006e6808723c */ /* 0x040fe200000018ff */
[----:B------:R-:W-:Y:S07]  /*8af0*/  LDSM.16.M88.4 R108, [R148+0x4000] ;  /* 0x00400000946c783b */ /* 0x000fee0000000200 */
[C---:B---3--:R-:W-:Y:S08]  /*8b00*/  HMMA.16816.F32 R12, R104.reuse, R112, RZ ;  /* 0x00000070680c723c */ /* 0x048ff000000018ff */
[C---:B------:R-:W-:Y:S01]  /*8b10*/  HMMA.16816.F32 R16, R104.reuse, R114, RZ ;  /* 0x000000726810723c */ /* 0x040fe200000018ff */
[----:B------:R-:W-:Y:S07]  /*8b20*/  LDSM.16.M88.4 R112, [R148+0x4800] ;  /* 0x004800009470783b */ /* 0x000fee0000000200 */
[C---:B----4-:R-:W-:Y:S08]  /*8b30*/  HMMA.16816.F32 R20, R104.reuse, R116, RZ ;  /* 0x000000746814723c */ /* 0x050ff000000018ff */
[C---:B------:R-:W-:Y:S01]  /*8b40*/  HMMA.16816.F32 R24, R104.reuse, R118, RZ ;  /* 0x000000766818723c */ /* 0x040fe200000018ff */
[----:B------:R-:W-:Y:S07]  /*8b50*/  LDSM.16.M88.4 R116, [R148+0x5000] ;  /* 0x005000009474783b */ /* 0x000fee0000000200 */
[C---:B--2---:R-:W-:Y:S08]  /*8b60*/  HMMA.16816.F32 R28, R104.reuse, R120, RZ ;  /* 0x00000078681c723c */ /* 0x044ff000000018ff */
[----:B------:R-:W-:Y:S01]  /*8b70*/  HMMA.16816.F32 R32, R104, R122, RZ ;  /* 0x0000007a6820723c */ /* 0x000fe200000018ff */
[----:B------:R-:W2:Y:S04]  /*8b80*/  LDSM.16.M88.4 R104, [R152] ;  /* 0x000000009868783b */ /* 0x000ea80000000200 */
[----:B------:R-:W3:Y:S03]  /*8b90*/  LDSM.16.M88.4 R120, [R148+0x5800] ;  /* 0x005800009478783b */ /* 0x000ee60000000200 */
[C---:B-1----:R-:W-:Y:S08]  /*8ba0*/  HMMA.16816.F32 R4, R124.reuse, R128, R4 ;  /* 0x000000807c04723c */ /* 0x042ff00000001804 */
[C---:B------:R-:W-:Y:S01]  /*8bb0*/  HMMA.16816.F32 R8, R124.reuse, R130, R8 ;  /* 0x000000827c08723c */ /* 0x040fe20000001808 */
[----:B------:R-:W-:Y:S07]  /*8bc0*/  LDSM.16.M88.4 R128, [R147+0x4000] ;  /* 0x004000009380783b */ /* 0x000fee0000000200 */
[C---:B------:R-:W-:Y:S08]  /*8bd0*/  HMMA.16816.F32 R12, R124.reuse, R132, R12 ;  /* 0x000000847c0c723c */ /* 0x040ff0000000180c */
[C---:B------:R-:W-:Y:S01]  /*8be0*/  HMMA.16816.F32 R16, R124.reuse, R134, R16 ;  /* 0x000000867c10723c */ /* 0x040fe20000001810 */
[----:B------:R-:W-:Y:S07]  /*8bf0*/  LDSM.16.M88.4 R132, [R154+UR5+0x6800] ;  /* 0x006800059a84783b */ /* 0x000fee0008000200 */
[C---:B------:R-:W-:Y:S08]  /*8c00*/  HMMA.16816.F32 R20, R124.reuse, R136, R20 ;  /* 0x000000887c14723c */ /* 0x040ff00000001814 */
[C---:B------:R-:W-:Y:S08]  /*8c10*/  HMMA.16816.F32 R24, R124.reuse, R138, R24 ;  /* 0x0000008a7c18723c */ /* 0x040ff00000001818 */
[C---:B------:R-:W-:Y:S08]  /*8c20*/  HMMA.16816.F32 R28, R124.reuse, R140, R28 ;  /* 0x0000008c7c1c723c */ /* 0x040ff0000000181c */
[----:B------:R-:W-:Y:S01]  /*8c30*/  HMMA.16816.F32 R32, R124, R142, R32 ;  /* 0x0000008e7c20723c */ /* 0x000fe20000001820 */
[----:B------:R-:W1:Y:S07]  /*8c40*/  LDSM.16.M88.4 R124, [R151] ;  /* 0x00000000977c783b */ /* 0x000e6e0000000200 */
        /* <DEDUP_REMOVED lines=9> */
[C---:B---3--:R-:W-:Y:S08]  /*8ce0*/  HMMA.16816.F32 R28, R104.reuse, R120, R28 ;  /* 0x00000078681c723c */ /* 0x048ff0000000181c */
[----:B------:R-:W-:Y:S01]  /*8cf0*/  HMMA.16816.F32 R32, R104, R122, R32 ;  /* 0x0000007a6820723c */ /* 0x000fe20000001820 */
[----:B------:R-:W3:Y:S04]  /*8d00*/  LDSM.16.M88.4 R104, [R147+0x5800] ;  /* 0x005800009368783b */ /* 0x000ee80000000200 */
[----:B------:R-:W5:Y:S03]  /*8d10*/  LDSM.16.M88.4 R120, [R154+UR5+0x6000] ;  /* 0x006000059a78783b */ /* 0x000f660008000200 */
        /* <DEDUP_REMOVED lines=9> */
[C---:B---3--:R-:W-:Y:S08]  /*8db0*/  HMMA.16816.F32 R28, R124.reuse, R104, R28 ;  /* 0x000000687c1c723c */ /* 0x048ff0000000181c */
[----:B------:R-:W-:Y:S01]  /*8dc0*/  HMMA.16816.F32 R32, R124, R106, R32 ;  /* 0x0000006a7c20723c */ /* 0x000fe20000001820 */
[----:B------:R-:W3:Y:S04]  /*8dd0*/  LDSM.16.M88.4 R104, [R153+0x2000] ;  /* 0x002000009968783b */ /* 0x000ee80000000200 */
[----:B------:R-:W-:Y:S03]  /*8de0*/  LDSM.16.M88.4 R124, [R149+0x7000] ;  /* 0x00700000957c783b */ /* 0x000fe60000000200 */
[C---:B-----5:R-:W-:Y:S08]  /*8df0*/  HMMA.16816.F32 R4, R116.reuse, R120, R4 ;  /* 0x000000787404723c */ /* 0x060ff00000001804 */
[C---:B------:R-:W-:Y:S01]  /*8e00*/  HMMA.16816.F32 R8, R116.reuse, R122, R8 ;  /* 0x0000007a7408723c */ /* 0x040fe20000001808 */
[----:B------:R-:W4:Y:S07]  /*8e10*/  LDSM.16.M88.4 R120, [R149+0x6800] ;  /* 0x006800009578783b */ /* 0x000f2e0000000200 */
        /* <DEDUP_REMOVED lines=8> */
[----:B------:R-:W1:Y:S04]  /*8ea0*/  LDSM.16.M88.4 R108, [R149+0x7800] ;  /* 0x00780000956c783b */ /* 0x000e680000000200 */
[----:B------:R-:W2:Y:S03]  /*8eb0*/  LDSM.16.M88.4 R116, [R152+0x2000] ;  /* 0x002000009874783b */ /* 0x000ea60000000200 */
        /* <DEDUP_REMOVED lines=9> */
[C---:B-1----:R-:W-:Y:S08]  /*8f50*/  HMMA.16816.F32 R28, R104.reuse, R108, R28 ;  /* 0x0000006c681c723c */ /* 0x042ff0000000181c */
[----:B------:R-:W-:Y:S01]  /*8f60*/  HMMA.16816.F32 R32, R104, R110, R32 ;  /* 0x0000006e6820723c */ /* 0x000fe20000001820 */
[----:B------:R-:W-:Y:S04]  /*8f70*/  LDSM.16.M88.4 R104, [R151+0x2000] ;  /* 0x002000009768783b */ /* 0x000fe80000000200 */
[----:B------:R-:W1:Y:S03]  /*8f80*/  LDSM.16.M88.4 R108, [R147+0x6000] ;  /* 0x00600000936c783b */ /* 0x000e660000000200 */
[C---:B--2---:R-:W-:Y:S08]  /*8f90*/  HMMA.16816.F32 R4, R116.reuse, R128, R4 ;  /* 0x000000807404723c */ /* 0x044ff00000001804 */
[C---:B------:R-:W-:Y:S01]  /*8fa0*/  HMMA.16816.F32 R8, R116.reuse, R130, R8 ;  /* 0x000000827408723c */ /* 0x040fe20000001808 */
[----:B------:R-:W2:Y:S07]  /*8fb0*/  LDSM.16.M88.4 R128, [R147+0x7000] ;  /* 0x007000009380783b */ /* 0x000eae0000000200 */
[C---:B------:R-:W-:Y:S08]  /*8fc0*/  HMMA.16816.F32 R12, R116.reuse, R132, R12 ;  /* 0x00000084740c723c */ /* 0x040ff0000000180c */
[C---:B------:R-:W-:Y:S01]  /*8fd0*/  HMMA.16816.F32 R16, R116.reuse, R134, R16 ;  /* 0x000000867410723c */ /* 0x040fe20000001810 */
[----:B------:R-:W5:Y:S01]  /*8fe0*/  LDSM.16.M88.4 R132, [R147+0x7800] ;  /* 0x007800009384783b */ /* 0x000f620000000200 */
[----:B------:R-:W-:Y:S04]  /*8ff0*/  DEPBAR.LE SB0, 0x0 ;  /* 0x000080000000791a */ /* 0x000fe80000000000 */
[----:B------:R-:W-:Y:S02]  /*9000*/  BAR.SYNC.DEFER_BLOCKING 0x0 ;  /* 0x0000000000007b1d */ /* 0x000fe40000010000 */
[C---:B---3--:R-:W-:Y:S08]  /*9010*/  HMMA.16816.F32 R20, R116.reuse, R112, R20 ;  /* 0x000000707414723c */ /* 0x048ff00000001814 */
[C---:B------:R-:W-:Y:S08]  /*9020*/  HMMA.16816.F32 R24, R116.reuse, R114, R24 ;  /* 0x000000727418723c */ /* 0x040ff00000001818 */
[C---:B----4-:R-:W-:Y:S08]  /*9030*/  HMMA.16816.F32 R28, R116.reuse, R120, R28 ;  /* 0x00000078741c723c */ /* 0x050ff0000000181c */
[----:B------:R-:W-:Y:S08]  /*9040*/  HMMA.16816.F32 R32, R116, R122, R32 ;  /* 0x0000007a7420723c */ /* 0x000ff00000001820 */
[C---:B-1----:R-:W-:Y:S08]  /*9050*/  HMMA.16816.F32 R4, R104.reuse, R108, R4 ;  /* 0x0000006c6804723c */ /* 0x042ff00000001804 */
[C---:B------:R-:W-:Y:S08]  /*9060*/  HMMA.16816.F32 R8, R104.reuse, R110, R8 ;  /* 0x0000006e6808723c */ /* 0x040ff00000001808 */
[C---:B------:R-:W-:Y:S08]  /*9070*/  HMMA.16816.F32 R12, R104.reuse, R124, R12 ;  /* 0x0000007c680c723c */ /* 0x040ff0000000180c */
[C---:B------:R-:W-:Y:S08]  /*9080*/  HMMA.16816.F32 R16, R104.reuse, R126, R16 ;  /* 0x0000007e6810723c */ /* 0x040ff00000001810 */
[C---:B--2---:R-:W-:Y:S08]  /*9090*/  HMMA.16816.F32 R20, R104.reuse, R128, R20 ;  /* 0x000000806814723c */ /* 0x044ff00000001814 */
[C---:B------:R-:W-:Y:S08]  /*90a0*/  HMMA.16816.F32 R24, R104.reuse, R130, R24 ;  /* 0x000000826818723c */ /* 0x040ff00000001818 */
[C---:B-----5:R-:W-:Y:S08]  /*90b0*/  HMMA.16816.F32 R28, R104.reuse, R132, R28 ;  /* 0x00000084681c723c */ /* 0x060ff0000000181c */
[----:B------:R-:W-:Y:S01]  /*90c0*/  HMMA.16816.F32 R32, R104, R134, R32 ;  /* 0x000000866820723c */ /* 0x000fe20000001820 */
[----:B------:R-:W-:Y:S08]  /*90d0*/  @!UPT UIADD3 URZ, UPT, UPT, URZ, URZ, URZ ;  /* 0x000000fffffff290 */ /* 0x000ff0000fffe0ff */
[----:B------:R-:W-:Y:S11]  /*90e0*/  @!P0 BRA `(.L_x_4505) ;  /* 0x0000000400e48947 */ /* 0x000ff60003800000 */
[----:B------:R-:W1:Y:S01]  /*90f0*/  @!P3 LDC R2, c[0x0][0x3b8] ;  /* 0x0000ee00ff02bb82 */ /* 0x000e620000000800 */
[----:B------:R-:W-:Y:S07]  /*9100*/  @!P3 IMAD.MOV.U32 R100, RZ, RZ, RZ ;  /* 0x000000ffff64b224 */ /* 0x000fee00078e00ff */
[----:B------:R-:W2:Y:S01]  /*9110*/  LDC R103, c[0x0][0x3bc] ;  /* 0x0000ef00ff677b82 */ /* 0x000ea20000000800 */
        /* <DEDUP_REMOVED lines=34> */
[----:B------:R-:W-:Y:S02]  /*9340*/  @!P5 IMAD.IADD R104, R104, 0x1, -R3 ;  /* 0x000000016868d824 */ /* 0x000fe400078e0a03 */
[----:B------:R-:W-:Y:S01]  /*9350*/  @!P5 VIADD R2, R2, 0x1 ;  /* 0x000000010202d836 */ /* 0x000fe20000000000 */
[----:B------:R-:W-:Y:S02]  /*9360*/  ISETP.GE.AND P5, PT, R109, RZ, PT ;  /* 0x000000ff6d00720c */ /* 0x000fe40003fa6270 */
[----:B------:R-:W-:Y:S07]  /*9370*/  ISETP.GE.U32.AND P0, PT, R104, R3, PT ;  /* 0x000000036800720c */ /* 0x000fee0003f06070 */
[----:B------:R-:W-:Y:S01]  /*9380*/  @P6 VIADD R106, R106, 0x1 ;  /* 0x000000016a6a6836 */ /* 0x000fe20000000000 */
[----:B------:R-:W-:Y:S02]  /*9390*/  ISETP.GE.AND P6, PT, R105, RZ, PT ;  /* 0x000000ff6900720c */ /* 0x000fe40003fc6270 */
[----:B------:R-:W-:Y:S01]  /*93a0*/  LOP3.LUT R105, RZ, R100, RZ, 0x33, !PT ;  /* 0x00000064ff697212 */ /* 0x000fe200078e33ff */
        /* <DEDUP_REMOVED lines=23> */
[----:B------:R-:W-:Y:S03]  /*9520*/  LEA R158, P0, R108, R158, 0x1 ;  /* 0x0000009e6c9e7211 */ /* 0x000fe600078008ff */
[----:B------:R-:W-:Y:S04]  /*9530*/  IMAD R3, R3, UR6, RZ ;  /* 0x0000000603037c24 */ /* 0x000fe8000f8e02ff */
[----:B------:R-:W-:Y:S05]  /*9540*/  IMAD R3, R102, UR7, R3 ;  /* 0x0000000766037c24 */ /* 0x000fea000f8e0203 */
[----:B------:R-:W-:Y:S04]  /*9550*/  IADD3 R3, PT, PT, R109, R3, RZ ;  /* 0x000000036d037210 */ /* 0x000fe80007ffe0ff */
[----:B------:R-:W-:Y:S07]  /*9560*/  LEA.HI.X R159, R108, R159, R3, 0x1, P0 ;  /* 0x0000009f6c9f7211 */ /* 0x000fee00000f0c03 */
.L_x_4506:
[----:B------:R-:W-:Y:S01]  /*9570*/  @!PT LDS RZ, [RZ] ;  /* 0x00000000fffff984 */ /* 0x000fe20000000800 */
[----:B------:R-:W-:Y:S01]  /*9580*/  @!PT LDS RZ, [RZ] ;  /* 0x00000000fffff984 */ /* 0x000fe20000000800 */
[----:B------:R-:W-:Y:S01]  /*9590*/  @!PT LDS RZ, [RZ] ;  /* 0x00000000fffff984 */ /* 0x000fe20000000800 */
[----:B------:R1:W-:Y:S01]  /*95a0*/  @!P2 LDGSTS.E.BYPASS.LTC128B.128 [R165+0x4000], desc[UR16][R158.64] ;  /* 0x040000009ea5afae */ /* 0x0003e2000b981a10 */
        /* <DEDUP_REMOVED lines=9> */
[----:B------:R1:W-:Y:S03]  /*9640*/  @!P1 LDGSTS.E.BYPASS.LTC128B.128 [R165+0x6000], desc[UR16][R158.64+0x80] ;  /* 0x060000809ea59fae */ /* 0x0003e6000b981a10 */
[----:B------:R-:W-:Y:S01]  /*9650*/  IADD3 R2, P0, PT, R102, R3, RZ ;  /* 0x0000000366027210 */ /* 0x000fe20007f1e0ff */
        /* <DEDUP_REMOVED lines=34> */
.L_x_4505:
        /* <DEDUP_REMOVED lines=48> */
[--C-:B------:R-:W-:Y:S03]  /*9b80*/  FFMA.FTZ R122, R11, UR4, -R124.reuse ;  /* 0x000000040b7a7c23 */ /* 0x100fe6000801087c */
[----:B------:R-:W4:Y:S01]  /*9b90*/  MUFU.EX2 R2, R101 ;  /* 0x0000006500027308 */ /* 0x000f220000000800 */
[--C-:B------:R-:W-:Y:S01]  /*9ba0*/  FFMA.FTZ R135, R29, UR4, -R125.reuse ;  /* 0x000000041d877c23 */ /* 0x100fe2000801087d */
[--C-:B------:R-:W-:Y:S01]  /*9bb0*/  FFMA.FTZ R136, R30, UR4, -R124.reuse ;  /* 0x000000041e887c23 */ /* 0x100fe2000801087c */
[--C-:B------:R-:W-:Y:S01]  /*9bc0*/  FFMA.FTZ R137, R31, UR4, -R124.reuse ;  /* 0x000000041f897c23 */ /* 0x100fe2000801087c */
[--C-:B------:R-:W-:Y:S01]  /*9bd0*/  FFMA.FTZ R138, R32, UR4, -R125.reuse ;  /* 0x00000004208a7c23 */ /* 0x100fe2000801087d */
[----:B------:R-:W-:Y:S01]  /*9be0*/  LDSM.16.MT88.4 R28, [R150+0x9800] ;  /* 0x00980000961c783b */ /* 0x000fe20000004200 */
[--C-:B------:R-:W-:Y:S01]  /*9bf0*/  FFMA.FTZ R139, R34, UR4, -R124.reuse ;  /* 0x00000004228b7c23 */ /* 0x100fe2000801087c */
[--C-:B------:R-:W-:Y:S03]  /*9c00*/  FFMA.FTZ R126, R12, UR4, -R125.reuse ;  /* 0x000000040c7e7c23 */ /* 0x100fe6000801087d */
[----:B------:R-:W-:Y:S01]  /*9c10*/  MUFU.EX2 R121, R121 ;  /* 0x0000007900797308 */ /* 0x000fe20000000800 */
[--C-:B--2---:R-:W-:Y:S01]  /*9c20*/  FFMA.FTZ R103, R10, UR4, -R124.reuse ;  /* 0x000000040a677c23 */ /* 0x104fe2000801087c */
[C---:B---3--:R-:W-:Y:S01]  /*9c30*/  FMUL.FTZ R10, R0.reuse, R98 ;  /* 0x00000062000a7220 */ /* 0x048fe20000410000 */
[C---:B------:R-:W-:Y:S01]  /*9c40*/  FMUL.FTZ R11, R0.reuse, R99 ;  /* 0x00000063000b7220 */ /* 0x040fe20000410000 */
[C---:B------:R-:W-:Y:S01]  /*9c50*/  FMUL.FTZ R38, R0.reuse, R38 ;  /* 0x0000002600267220 */ /* 0x040fe20000410000 */
[C---:B------:R-:W-:Y:S01]  /*9c60*/  FMUL.FTZ R39, R0.reuse, R39 ;  /* 0x0000002700277220 */ /* 0x040fe20000410000 */
[C---:B------:R-:W-:Y:S01]  /*9c70*/  FMUL.FTZ R42, R0.reuse, R42 ;  /* 0x0000002a002a7220 */ /* 0x040fe20000410000 */
[----:B------:R-:W-:Y:S03]  /*9c80*/  FMUL.FTZ R43, R0, R43 ;  /* 0x0000002b002b7220 */ /* 0x000fe60000410000 */
[----:B------:R-:W2:Y:S01]  /*9c90*/  MUFU.EX2 R120, R120 ;  /* 0x0000007800787308 */ /* 0x000ea20000000800 */
        /* <DEDUP_REMOVED lines=16> */
[----:B--2---:R-:W-:Y:S01]  /*9da0*/  F2FP.F16.F32.PACK_AB R96, R120, R121 ;  /* 0x000000797860723e */ /* 0x004fe200000000ff */
        /* <DEDUP_REMOVED lines=14> */
[----:B------:R-:W2:Y:S01]  /*9e90*/  MUFU.EX2 R102, R102 ;  /* 0x0000006600667308 */ /* 0x000ea20000000800 */
[----:B---3--:R-:W-:Y:S01]  /*9ea0*/  F2FP.F16.F32.PACK_AB R97, R6, R123 ;  /* 0x0000007b0661723e */ /* 0x008fe200000000ff */
[C---:B------:R-:W-:Y:S01]  /*9eb0*/  FMUL.FTZ R64, R2.reuse, R64 ;  /* 0x0000004002407220 */ /* 0x040fe20000410000 */
[----:B------:R-:W-:Y:S01]  /*9ec0*/  FMUL.FTZ R65, R2, R65 ;  /* 0x0000004102417220 */ /* 0x000fe20000410000 */
        /* <DEDUP_REMOVED lines=26> */
[C---:B------:R-:W-:Y:S01]  /*a070*/  FMUL.FTZ R82, R0.reuse, R82 ;  /* 0x0000005200527220 */ /* 0x040fe20000410000 */
[----:B------:R-:W-:Y:S01]  /*a080*/  FMUL.FTZ R83, R0, R83 ;  /* 0x0000005300537220 */ /* 0x000fe20000410000 */
[--C-:B------:R-:W-:Y:S01]  /*a090*/  FFMA.FTZ R130, R16, UR4, -R125.reuse ;  /* 0x0000000410827c23 */ /* 0x100fe2000801087d */
[----:B---3--:R-:W-:Y:S01]  /*a0a0*/  F2FP.F16.F32.PACK_AB R99, R122, R103 ;  /* 0x000000677a63723e */ /* 0x008fe200000000ff */
[----:B------:R-:W-:Y:S01]  /*a0b0*/  FFMA.FTZ R131, R17, UR4, -R125 ;  /* 0x0000000411837c23 */ /* 0x000fe2000801087d */
[--C-:B------:R-:W-:Y:S01]  /*a0c0*/  FFMA.FTZ R133, R18, UR4, -R124.reuse ;  /* 0x0000000412857c23 */ /* 0x100fe2000801087c */
[----:B------:R-:W-:Y:S01]  /*a0d0*/  FFMA.FTZ R132, R19, UR4, -R124 ;  /* 0x0000000413847c23 */ /* 0x000fe2000801087c */
[----:B------:R-:W-:Y:S01]  /*a0e0*/  MUFU.EX2 R126, R126 ;  /* 0x0000007e007e7308 */ /* 0x000fe20000000800 */
[C---:B------:R-:W-:Y:S01]  /*a0f0*/  FMUL.FTZ R16, R2.reuse, R88 ;  /* 0x0000005802107220 */ /* 0x040fe20000410000 */
[----:B------:R-:W-:Y:S01]  /*a100*/  FMUL.FTZ R17, R2, R89 ;  /* 0x0000005902117220 */ /* 0x000fe20000410000 */
[C---:B-1----:R-:W-:Y:S07]  /*a110*/  HMMA.16816.F32 R8, R96.reuse, R104, R8 ;  /* 0x000000686008723c */ /* 0x042fee0000001808 */
[----:B------:R-:W1:Y:S01]  /*a120*/  MUFU.EX2 R127, R127 ;  /* 0x0000007f007f7308 */ /* 0x000e620000000800 */
[C---:B------:R-:W-:Y:S01]  /*a130*/  FMUL.FTZ R18, R0.reuse, R90 ;  /* 0x0000005a00127220 */ /* 0x040fe20000410000 */
[----:B------:R-:W-:Y:S01]  /*a140*/  FMUL.FTZ R19, R0, R91 ;  /* 0x0000005b00137220 */ /* 0x000fe20000410000 */
[C---:B------:R-:W-:Y:S01]  /*a150*/  HMMA.16816.F32 R36, R96.reuse, R106, R36 ;  /* 0x0000006a6024723c */ /* 0x040fe20000001824 */
[----:B------:R-:W2:Y:S02]  /*a160*/  LDSM.16.MT88.4 R104, [R144+0x8000] ;  /* 0x008000009068783b */ /* 0x000ea40000004200 */
[C---:B------:R-:W-:Y:S01]  /*a170*/  FMUL.FTZ R84, R2.reuse, R84 ;  /* 0x0000005402547220 */ /* 0x040fe20000410000 */
[----:B------:R-:W-:Y:S03]  /*a180*/  FMUL.FTZ R85, R2, R85 ;  /* 0x0000005502557220 */ /* 0x000fe60000410000 */
[----:B------:R-:W-:Y:S01]  /*a190*/  MUFU.EX2 R129, R129 ;  /* 0x0000008100817308 */ /* 0x000fe20000000800 */
[C---:B------:R-:W-:Y:S01]  /*a1a0*/  FMUL.FTZ R86, R0.reuse, R86 ;  /* 0x0000005600567220 */ /* 0x040fe20000410000 */
[----:B------:R-:W-:Y:S01]  /*a1b0*/  FMUL.FTZ R87, R0, R87 ;  /* 0x0000005700577220 */ /* 0x000fe20000410000 */
[C---:B------:R-:W-:Y:S03]  /*a1c0*/  HMMA.16816.F32 R40, R96.reuse, R108, R40 ;  /* 0x0000006c6028723c */ /* 0x040fe60000001828 */
[----:B------:R-:W-:Y:S01]  /*a1d0*/  FFMA.FTZ R121, R2, R175, R121 ;  /* 0x000000af02797223 */ /* 0x000fe20000010079 */
[----:B------:R-:W-:Y:S03]  /*a1e0*/  ISETP.NE.AND P0, PT, R171, RZ, PT ;  /* 0x000000ffab00720c */ /* 0x000fe60003f05270 */
[----:B------:R-:W3:Y:S01]  /*a1f0*/  MUFU.EX2 R128, R128 ;  /* 0x0000008000807308 */ /* 0x000ee20000000800 */
[----:B-1----:R-:W-:Y:S01]  /*a200*/  F2FP.F16.F32.PACK_AB R88, R127, R126 ;  /* 0x0000007e7f58723e */ /* 0x002fe200000000ff */
[----:B------:R-:W-:Y:S01]  /*a210*/  FFMA.FTZ R123, R0, R173, R123 ;  /* 0x000000ad007b7223 */ /* 0x000fe2000001007b */
[C---:B------:R-:W-:Y:S01]  /*a220*/  HMMA.16816.F32 R44, R96.reuse, R110, R44 ;  /* 0x0000006e602c723c */ /* 0x040fe2000000182c */
[----:B------:R-:W1:Y:S02]  /*a230*/  LDSM.16.MT88.4 R108, [R150+0xa000] ;  /* 0x00a00000966c783b */ /* 0x000e640000004200 */
[----:B------:R-:W-:Y:S01]  /*a240*/  MOV R0, R3 ;  /* 0x0000000300007202 */ /* 0x000fe20000000f00 */
[----:B------:R-:W-:Y:S03]  /*a250*/  FADD.FTZ R120, R120, R121 ;  /* 0x0000007978787221 */ /* 0x000fe60000010000 */
[----:B------:R-:W-:Y:S01]  /*a260*/  MUFU.EX2 R130, R130 ;  /* 0x0000008200827308 */ /* 0x000fe20000000800 */
[----:B------:R-:W-:Y:S01]  /*a270*/  FADD.FTZ R6, R6, R123 ;  /* 0x0000007b06067221 */ /* 0x000fe20000010000 */
[----:B------:R-:W-:Y:S01]  /*a280*/  MOV R101, R100 ;  /* 0x0000006400657202 */ /* 0x000fe20000000f00 */
[C---:B------:R-:W-:Y:S03]  /*a290*/  HMMA.16816.F32 R48, R96.reuse, R112, R48 ;  /* 0x000000706030723c */ /* 0x040fe60000001830 */
[----:B------:R-:W-:Y:S01]  /*a2a0*/  FADD.FTZ R7, R7, R120 ;  /* 0x0000007807077221 */ /* 0x000fe20000010000 */
[----:B------:R-:W-:Y:S03]  /*a2b0*/  FADD.FTZ R103, R103, R6 ;  /* 0x0000000667677221 */ /* 0x000fe60000010000 */
[----:B------:R-:W4:Y:S01]  /*a2c0*/  MUFU.EX2 R131, R131 ;  /* 0x0000008300837308 */ /* 0x000f220000000800 */
[----:B---3--:R-:W-:Y:S01]  /*a2d0*/  F2FP.F16.F32.PACK_AB R89, R128, R129 ;  /* 0x000000818059723e */ /* 0x008fe200000000ff */
[----:B------:R-:W-:Y:S01]  /*a2e0*/  FADD.FTZ R7, R102, R7 ;  /* 0x0000000766077221 */ /* 0x000fe20000010000 */
[C---:B------:R-:W-:Y:S01]  /*a2f0*/  HMMA.16816.F32 R52, R96.reuse, R114, R52 ;  /* 0x000000726034723c */ /* 0x040fe20000001834 */
[----:B------:R-:W3:Y:S02]  /*a300*/  LDSM.16.MT88.4 R112, [R146+0xa000] ;  /* 0x00a000009270783b */ /* 0x000ee40000004200 */
[----:B------:R-:W-:Y:S01]  /*a310*/  FADD.FTZ R122, R122, R103 ;  /* 0x000000677a7a7221 */ /* 0x000fe20000010000 */
[----:B------:R-:W-:Y:S03]  /*a320*/  FADD.FTZ R126, R126, R7 ;  /* 0x000000077e7e7221 */ /* 0x000fe60000010000 */
[----:B------:R-:W-:Y:S01]  /*a330*/  MUFU.EX2 R133, R133 ;  /* 0x0000008500857308 */ /* 0x000fe20000000800 */
[----:B------:R-:W-:Y:S01]  /*a340*/  FADD.FTZ R129, R129, R122 ;  /* 0x0000007a81817221 */ /* 0x000fe20000010000 */
[----:B------:R-:W-:Y:S01]  /*a350*/  FADD.FTZ R127, R127, R126 ;  /* 0x0000007e7f7f7221 */ /* 0x000fe20000010000 */
[C---:B--2---:R-:W-:Y:S03]  /*a360*/  HMMA.16816.F32 R56, R96.reuse, R104, R56 ;  /* 0x000000686038723c */ /* 0x044fe60000001838 */
[----:B------:R-:W-:Y:S04]  /*a370*/  FADD.FTZ R128, R128, R129 ;  /* 0x0000008180807221 */ /* 0x000fe80000010000 */
[----:B------:R-:W2:Y:S01]  /*a380*/  MUFU.EX2 R132, R132 ;  /* 0x0000008400847308 */ /* 0x000ea20000000800 */
[C---:B----4-:R-:W-:Y:S01]  /*a390*/  F2FP.F16.F32.PACK_AB R90, R131.reuse, R130 ;  /* 0x00000082835a723e */ /* 0x050fe200000000ff */
[----:B------:R-:W-:Y:S01]  /*a3a0*/  FADD.FTZ R130, R130, R127 ;  /* 0x0000007f82827221 */ /* 0x000fe20000010000 */
[C---:B------:R-:W-:Y:S01]  /*a3b0*/  HMMA.16816.F32 R60, R96.reuse, R106, R60 ;  /* 0x0000006a603c723c */ /* 0x040fe2000000183c */
[----:B------:R-:W4:Y:S02]  /*a3c0*/  LDSM.16.MT88.4 R104, [R145+0xa000] ;  /* 0x00a000009168783b */ /* 0x000f240000004200 */
[----:B------:R-:W-:Y:S04]  /*a3d0*/  FADD.FTZ R131, R131, R130 ;  /* 0x0000008283837221 */ /* 0x000fe80000010000 */
[----:B------:R-:W-:Y:S01]  /*a3e0*/  MUFU.EX2 R134, R134 ;  /* 0x0000008600867308 */ /* 0x000fe20000000800 */
[C---:B-1----:R-:W-:Y:S09]  /*a3f0*/  HMMA.16816.F32 R64, R96.reuse, R108, R64 ;  /* 0x0000006c6040723c */ /* 0x042ff20000001840 */
[----:B------:R-:W-:Y:S01]  /*a400*/  MUFU.EX2 R135, R135 ;  /* 0x0000008700877308 */ /* 0x000fe20000000800 */
[C---:B--2---:R-:W-:Y:S01]  /*a410*/  F2FP.F16.F32.PACK_AB R91, R132.reuse, R133 ;  /* 0x00000085845b723e */ /* 0x044fe200000000ff */
[----:B------:R-:W-:Y:S01]  /*a420*/  FADD.FTZ R133, R133, R128 ;  /* 0x0000008085857221 */ /* 0x000fe20000010000 */
[C---:B------:R-:W-:Y:S01]  /*a430*/  HMMA.16816.F32 R68, R96.reuse, R110, R68 ;  /* 0x0000006e6044723c */ /* 0x040fe20000001844 */
[----:B------:R-:W1:Y:S02]  /*a440*/  LDSM.16.MT88.4 R108, [R144+0xa000] ;  /* 0x00a00000906c783b */ /* 0x000e640000004200 */
[----:B------:R-:W-:Y:S04]  /*a450*/  FADD.FTZ R133, R132, R133 ;  /* 0x0000008584857221 */ /* 0x000fe80000010000 */
[----:B------:R-:W-:Y:S01]  /*a460*/  MUFU.EX2 R136, R136 ;  /* 0x0000008800887308 */ /* 0x000fe20000000800 */
[C---:B---3--:R-:W-:Y:S09]  /*a470*/  HMMA.16816.F32 R72, R96.reuse, R112, R72 ;  /* 0x000000706048723c */ /* 0x048ff20000001848 */
[----:B------:R-:W-:Y:S01]  /*a480*/  MUFU.EX2 R137, R137 ;  /* 0x0000008900897308 */ /* 0x000fe20000000800 */
[C---:B------:R-:W-:Y:S01]  /*a490*/  HMMA.16816.F32 R76, R96.reuse, R114, R76 ;  /* 0x00000072604c723c */ /* 0x040fe2000000184c */
[----:B------:R-:W-:Y:S08]  /*a4a0*/  LDSM.16.MT88.4 R112, [R145+0x8800] ;  /* 0x008800009170783b */ /* 0x000ff00000004200 */
[----:B------:R-:W-:Y:S01]  /*a4b0*/  MUFU.EX2 R138, R138 ;  /* 0x0000008a008a7308 */ /* 0x000fe20000000800 */
[C---:B----4-:R-:W-:Y:S09]  /*a4c0*/  HMMA.16816.F32 R12, R96.reuse, R104, R12 ;  /* 0x00000068600c723c */ /* 0x050ff2000000180c */
[----:B------:R-:W-:Y:S01]  /*a4d0*/  MUFU.EX2 R139, R139 ;  /* 0x0000008b008b7308 */ /* 0x000fe20000000800 */
[C---:B------:R-:W-:Y:S01]  /*a4e0*/  HMMA.16816.F32 R80, R96.reuse, R106, R80 ;  /* 0x0000006a6050723c */ /* 0x040fe20000001850 */
[----:B------:R-:W2:Y:S07]  /*a4f0*/  LDSM.16.MT88.4 R104, [R146+0x8800] ;  /* 0x008800009268783b */ /* 0x000eae0000004200 */
[C---:B-1----:R-:W-:Y:S08]  /*a500*/  HMMA.16816.F32 R16, R96.reuse, R108, R16 ;  /* 0x0000006c6010723c */ /* 0x042ff00000001810 */
[----:B------:R-:W-:Y:S01]  /*a510*/  HMMA.16816.F32 R84, R96, R110, R84 ;  /* 0x0000006e6054723c */ /* 0x000fe20000001854 */
[----:B------:R-:W1:Y:S07]  /*a520*/  LDSM.16.MT88.4 R96, [R150+0xa800] ;  /* 0x00a800009660783b */ /* 0x000e6e0000004200 */
[C---:B------:R-:W-:Y:S01]  /*a530*/  HMMA.16816.F32 R8, R88.reuse, R92, R8 ;  /* 0x0000005c5808723c */ /* 0x040fe20000001808 */
[----:B------:R-:W-:Y:S07]  /*a540*/  LDSM.16.MT88.4 R108, [R146+0x9000] ;  /* 0x00900000926c783b */ /* 0x000fee0000004200 */
[C---:B------:R-:W-:Y:S01]  /*a550*/  HMMA.16816.F32 R36, R88.reuse, R94, R36 ;  /* 0x0000005e5824723c */ /* 0x040fe20000001824 */
[----:B------:R-:W3:Y:S07]  /*a560*/  LDSM.16.MT88.4 R92, [R146+0xa800] ;  /* 0x00a80000925c783b */ /* 0x000eee0000004200 */
[C---:B--2---:R-:W-:Y:S08]  /*a570*/  HMMA.16816.F32 R40, R88.reuse, R104, R40 ;  /* 0x000000685828723c */ /* 0x044ff00000001828 */
[C---:B------:R-:W-:Y:S01]  /*a580*/  HMMA.16816.F32 R44, R88.reuse, R106, R44 ;  /* 0x0000006a582c723c */ /* 0x040fe2000000182c */
[----:B------:R-:W2:Y:S07]  /*a590*/  LDSM.16.MT88.4 R104, [R145+0xa800] ;  /* 0x00a800009168783b */ /* 0x000eae0000004200 */
[C---:B------:R-:W-:Y:S03]  /*a5a0*/  HMMA.16816.F32 R48, R88.reuse, R112, R48 ;  /* 0x000000705830723c */ /* 0x040fe60000001830 */
[--C-:B------:R-:W-:Y:S01]  /*a5b0*/  FFMA.FTZ R112, R20, UR4, -R125.reuse ;  /* 0x0000000414707c23 */ /* 0x100fe2000801087d */
[--C-:B------:R-:W-:Y:S04]  /*a5c0*/  FFMA.FTZ R113, R21, UR4, -R125.reuse ;  /* 0x0000000415717c23 */ /* 0x100fe8000801087d */
[C---:B------:R-:W-:Y:S01]  /*a5d0*/  HMMA.16816.F32 R52, R88.reuse, R114, R52 ;  /* 0x000000725834723c */ /* 0x040fe20000001834 */
[----:B------:R-:W-:Y:S02]  /*a5e0*/  MUFU.EX2 R112, R112 ;  /* 0x0000007000707308 */ /* 0x000fe40000000800 */
[--C-:B------:R-:W-:Y:S01]  /*a5f0*/  FFMA.FTZ R114, R22, UR4, -R124.reuse ;  /* 0x0000000416727c23 */ /* 0x100fe2000801087c */
[--C-:B------:R-:W-:Y:S02]  /*a600*/  FFMA.FTZ R115, R23, UR4, -R124.reuse ;  /* 0x0000000417737c23 */ /* 0x100fe4000801087c */
[----:B------:R-:W4:Y:S02]  /*a610*/  LDSM.16.MT88.4 R20, [R144+0xa800] ;  /* 0x00a800009014783b */ /* 0x000f240000004200 */
[C---:B------:R-:W-:Y:S03]  /*a620*/  HMMA.16816.F32 R56, R88.reuse, R116, R56 ;  /* 0x000000745838723c */ /* 0x040fe60000001838 */
[----:B------:R-:W5:Y:S01]  /*a630*/  MUFU.EX2 R113, R113 ;  /* 0x0000007100717308 */ /* 0x000f620000000800 */
[--C-:B------:R-:W-:Y:S01]  /*a640*/  FFMA.FTZ R116, R24, UR4, -R125.reuse ;  /* 0x0000000418747c23 */ /* 0x100fe2000801087d */
[--C-:B------:R-:W-:Y:S01]  /*a650*/  FFMA.FTZ R117, R25, UR4, -R125.reuse ;  /* 0x0000000419757c23 */ /* 0x100fe2000801087d */
[----:B------:R-:W-:Y:S02]  /*a660*/  FFMA.FTZ R125, R33, UR4, -R125 ;  /* 0x00000004217d7c23 */ /* 0x000fe4000801087d */
[C---:B------:R-:W-:Y:S05]  /*a670*/  HMMA.16816.F32 R60, R88.reuse, R118, R60 ;  /* 0x00000076583c723c */ /* 0x040fea000000183c */
[----:B------:R-:W-:Y:S01]  /*a680*/  MUFU.EX2 R114, R114 ;  /* 0x0000007200727308 */ /* 0x000fe20000000800 */
[--C-:B------:R-:W-:Y:S01]  /*a690*/  FFMA.FTZ R118, R26, UR4, -R124.reuse ;  /* 0x000000041a767c23 */ /* 0x100fe2000801087c */
[--C-:B------:R-:W-:Y:S01]  /*a6a0*/  FFMA.FTZ R119, R27, UR4, -R124.reuse ;  /* 0x000000041b777c23 */ /* 0x100fe2000801087c */
[----:B------:R-:W-:Y:S01]  /*a6b0*/  FFMA.FTZ R124, R35, UR4, -R124 ;  /* 0x00000004237c7c23 */ /* 0x000fe2000801087c */
[----:B------:R-:W-:Y:S01]  /*a6c0*/  LDSM.16.MT88.4 R24, [R144+0x9000] ;  /* 0x009000009018783b */ /* 0x000fe20000004200 */
[C---:B-1----:R-:W-:Y:S05]  /*a6d0*/  HMMA.16816.F32 R64, R88.reuse, R96, R64 ;  /* 0x000000605840723c */ /* 0x042fea0000001840 */
[----:B------:R-:W1:Y:S02]  /*a6e0*/  MUFU.EX2 R115, R115 ;  /* 0x0000007300737308 */ /* 0x000e640000000800 */
[----:B------:R-:W-:Y:S01]  /*a6f0*/  LDSM.16.MT88.4 R32, [R150+0xb800] ;  /* 0x00b800009620783b */ /* 0x000fe20000004200 */
[C---:B------:R-:W-:Y:S07]  /*a700*/  HMMA.16816.F32 R68, R88.reuse, R98, R68 ;  /* 0x000000625844723c */ /* 0x040fee0000001844 */
[----:B------:R-:W-:Y:S01]  /*a710*/  MUFU.EX2 R116, R116 ;  /* 0x0000007400747308 */ /* 0x000fe20000000800 */
[----:B------:R-:W1:Y:S01]  /*a720*/  LDSM.16.MT88.4 R96, [R150+0x9000] ;  /* 0x009000009660783b */ /* 0x000e620000004200 */
[C---:B---3--:R-:W-:Y:S08]  /*a730*/  HMMA.16816.F32 R72, R88.reuse, R92, R72 ;  /* 0x0000005c5848723c */ /* 0x048ff00000001848 */
[----:B------:R-:W3:Y:S01]  /*a740*/  MUFU.EX2 R117, R117 ;  /* 0x0000007500757308 */ /* 0x000ee20000000800 */
[C---:B------:R-:W-:Y:S01]  /*a750*/  HMMA.16816.F32 R76, R88.reuse, R94, R76 ;  /* 0x0000005e584c723c */ /* 0x040fe2000000184c */
[----:B------:R-:W3:Y:S08]  /*a760*/  LDSM.16.MT88.4 R92, [R145+0x9000] ;  /* 0x00900000915c783b */ /* 0x000ef00000004200 */
[----:B------:R-:W-:Y:S01]  /*a770*/  MUFU.EX2 R118, R118 ;  /* 0x0000007600767308 */ /* 0x000fe20000000800 */
[C---:B--2---:R-:W-:Y:S09]  /*a780*/  HMMA.16816.F32 R12, R88.reuse, R104, R12 ;  /* 0x00000068580c723c */ /* 0x044ff2000000180c */
[----:B------:R-:W2:Y:S01]  /*a790*/  MUFU.EX2 R119, R119 ;  /* 0x0000007700777308 */ /* 0x000ea20000000800 */
[C---:B------:R-:W-:Y:S01]  /*a7a0*/  HMMA.16816.F32 R80, R88.reuse, R106, R80 ;  /* 0x0000006a5850723c */ /* 0x040fe20000001850 */
[----:B------:R-:W-:Y:S08]  /*a7b0*/  LDSM.16.MT88.4 R104, [R145+0x9800] ;  /* 0x009800009168783b */ /* 0x000ff00000004200 */
[----:B------:R-:W2:Y:S01]  /*a7c0*/  MUFU.EX2 R125, R125 ;  /* 0x0000007d007d7308 */ /* 0x000ea20000000800 */
[C---:B----4-:R-:W-:Y:S09]  /*a7d0*/  HMMA.16816.F32 R16, R88.reuse, R20, R16 ;  /* 0x000000145810723c */ /* 0x050ff20000001810 */
[----:B------:R-:W4:Y:S01]  /*a7e0*/  MUFU.EX2 R124, R124 ;  /* 0x0000007c007c7308 */ /* 0x000f220000000800 */
[----:B-----5:R-:W-:Y:S01]  /*a7f0*/  F2FP.F16.F32.PACK_AB R20, R113, R112 ;  /* 0x000000707114723e */ /* 0x020fe200000000ff */
[----:B------:R-:W-:Y:S01]  /*a800*/  FADD.FTZ R112, R112, R131 ;  /* 0x0000008370707221 */ /* 0x000fe20000010000 */
[----:B-1----:R-:W-:Y:S01]  /*a810*/  F2FP.F16.F32.PACK_AB R21, R115, R114 ;  /* 0x000000727315723e */ /* 0x002fe200000000ff */
[----:B------:R-:W-:Y:S01]  /*a820*/  FADD.FTZ R114, R114, R133 ;  /* 0x0000008572727221 */ /* 0x000fe20000010000 */
[----:B------:R-:W-:Y:S01]  /*a830*/  HMMA.16816.F32 R84, R88, R22, R84 ;  /* 0x000000165854723c */ /* 0x000fe20000001854 */
[----:B------:R-:W1:Y:S02]  /*a840*/  LDSM.16.MT88.4 R88, [R150+0xb000] ;  /* 0x00b000009658783b */ /* 0x000e640000004200 */
[----:B---3--:R-:W-:Y:S01]  /*a850*/  F2FP.F16.F32.PACK_AB R22, R117, R116 ;  /* 0x000000747516723e */ /* 0x008fe200000000ff */
[----:B------:R-:W-:Y:S01]  /*a860*/  FADD.FTZ R113, R113, R112 ;  /* 0x0000007071717221 */ /* 0x000fe20000010000 */
[----:B--2---:R-:W-:Y:S01]  /*a870*/  F2FP.F16.F32.PACK_AB R23, R119, R118 ;  /* 0x000000767717723e */ /* 0x004fe200000000ff */
[----:B------:R-:W-:Y:S02]  /*a880*/  FADD.FTZ R115, R115, R114 ;  /* 0x0000007273737221 */ /* 0x000fe40000010000 */
[----:B------:R-:W-:Y:S02]  /*a890*/  FADD.FTZ R116, R116, R113 ;  /* 0x0000007174747221 */ /* 0x000fe40000010000 */
[----:B------:R-:W-:Y:S02]  /*a8a0*/  FADD.FTZ R118, R118, R115 ;  /* 0x0000007376767221 */ /* 0x000fe40000010000 */
[C---:B------:R-:W-:Y:S05]  /*a8b0*/  HMMA.16816.F32 R8, R20.reuse, R96, R8 ;  /* 0x000000601408723c */ /* 0x040fea0000001808 */
[----:B------:R-:W-:Y:S01]  /*a8c0*/  FADD.FTZ R117, R117, R116 ;  /* 0x0000007475757221 */ /* 0x000fe20000010000 */
[----:B------:R-:W-:Y:S02]  /*a8d0*/  FADD.FTZ R119, R119, R118 ;  /* 0x0000007677777221 */ /* 0x000fe40000010000 */
[C---:B------:R-:W-:Y:S01]  /*a8e0*/  HMMA.16816.F32 R36, R20.reuse, R98, R36 ;  /* 0x000000621424723c */ /* 0x040fe20000001824 */
[----:B------:R-:W2:Y:S07]  /*a8f0*/  LDSM.16.MT88.4 R96, [R146+0xb000] ;  /* 0x00b000009260783b */ /* 0x000eae0000004200 */
[C---:B------:R-:W-:Y:S08]  /*a900*/  HMMA.16816.F32 R40, R20.reuse, R108, R40 ;  /* 0x0000006c1428723c */ /* 0x040ff00000001828 */
[C---:B------:R-:W-:Y:S01]  /*a910*/  HMMA.16816.F32 R44, R20.reuse, R110, R44 ;  /* 0x0000006e142c723c */ /* 0x040fe2000000182c */
[----:B------:R-:W-:Y:S07]  /*a920*/  LDSM.16.MT88.4 R108, [R144+0x9800] ;  /* 0x00980000906c783b */ /* 0x000fee0000004200 */
[C---:B------:R-:W-:Y:S08]  /*a930*/  HMMA.16816.F32 R48, R20.reuse, R92, R48 ;  /* 0x0000005c1430723c */ /* 0x040ff00000001830 */
[C---:B------:R-:W-:Y:S01]  /*a940*/  HMMA.16816.F32 R52, R20.reuse, R94, R52 ;  /* 0x0000005e1434723c */ /* 0x040fe20000001834 */
[----:B------:R-:W3:Y:S07]  /*a950*/  LDSM.16.MT88.4 R92, [R145+0xb000] ;  /* 0x00b00000915c783b */ /* 0x000eee0000004200 */
[C---:B------:R-:W-:Y:S08]  /*a960*/  HMMA.16816.F32 R56, R20.reuse, R24, R56 ;  /* 0x000000181438723c */ /* 0x040ff00000001838 */
[C---:B------:R-:W-:Y:S01]  /*a970*/  HMMA.16816.F32 R60, R20.reuse, R26, R60 ;  /* 0x0000001a143c723c */ /* 0x040fe2000000183c */
[----:B------:R-:W5:Y:S07]  /*a980*/  LDSM.16.MT88.4 R24, [R144+0xb000] ;  /* 0x00b000009018783b */ /* 0x000f6e0000004200 */
[C---:B-1----:R-:W-:Y:S08]  /*a990*/  HMMA.16816.F32 R64, R20.reuse, R88, R64 ;  /* 0x000000581440723c */ /* 0x042ff00000001840 */
[C---:B------:R-:W-:Y:S01]  /*a9a0*/  HMMA.16816.F32 R68, R20.reuse, R90, R68 ;  /* 0x0000005a1444723c */ /* 0x040fe20000001844 */
[----:B------:R-:W1:Y:S07]  /*a9b0*/  LDSM.16.MT88.4 R88, [R146+0x9800] ;  /* 0x009800009258783b */ /* 0x000e6e0000004200 */
[C---:B--2---:R-:W-:Y:S08]  /*a9c0*/  HMMA.16816.F32 R72, R20.reuse, R96, R72 ;  /* 0x000000601448723c */ /* 0x044ff00000001848 */
[C---:B------:R-:W-:Y:S08]  /*a9d0*/  HMMA.16816.F32 R76, R20.reuse, R98, R76 ;  /* 0x00000062144c723c */ /* 0x040ff0000000184c */
[C---:B---3--:R-:W-:Y:S08]  /*a9e0*/  HMMA.16816.F32 R12, R20.reuse, R92, R12 ;  /* 0x0000005c140c723c */ /* 0x048ff0000000180c */
[C---:B------:R-:W-:Y:S08]  /*a9f0*/  HMMA.16816.F32 R80, R20.reuse, R94, R80 ;  /* 0x0000005e1450723c */ /* 0x040ff00000001850 */
[C---:B-----5:R-:W-:Y:S08]  /*aa00*/  HMMA.16816.F32 R16, R20.reuse, R24, R16 ;  /* 0x000000181410723c */ /* 0x060ff00000001810 */
[----:B------:R-:W-:Y:S01]  /*aa10*/  HMMA.16816.F32 R84, R20, R26, R84 ;  /* 0x0000001a1454723c */ /* 0x000fe20000001854 */
[----:B------:R-:W2:Y:S02]  /*aa20*/  LDSM.16.MT88.4 R24, [R146+0xb800] ;  /* 0x00b800009218783b */ /* 0x000ea40000004200 */
[----:B------:R-:W-:Y:S01]  /*aa30*/  F2FP.F16.F32.PACK_AB R20, R135, R134 ;  /* 0x000000868714723e */ /* 0x000fe200000000ff */
[----:B------:R-:W-:Y:S01]  /*aa40*/  FADD.FTZ R134, R134, R117 ;  /* 0x0000007586867221 */ /* 0x000fe20000010000 */
[----:B------:R-:W-:Y:S01]  /*aa50*/  F2FP.F16.F32.PACK_AB R21, R137, R136 ;  /* 0x000000888915723e */ /* 0x000fe200000000ff */
[----:B------:R-:W-:Y:S01]  /*aa60*/  FADD.FTZ R136, R136, R119 ;  /* 0x0000007788887221 */ /* 0x000fe20000010000 */
[----:B------:R-:W-:Y:S01]  /*aa70*/  F2FP.F16.F32.PACK_AB R22, R125, R138 ;  /* 0x0000008a7d16723e */ /* 0x000fe200000000ff */
[----:B------:R-:W-:Y:S01]  /*aa80*/  FADD.FTZ R135, R135, R134 ;  /* 0x0000008687877221 */ /* 0x000fe20000010000 */
[----:B----4-:R-:W-:Y:S01]  /*aa90*/  F2FP.F16.F32.PACK_AB R23, R124, R139 ;  /* 0x0000008b7c17723e */ /* 0x010fe200000000ff */
[----:B------:R-:W-:Y:S02]  /*aaa0*/  FADD.FTZ R136, R137, R136 ;  /* 0x0000008889887221 */ /* 0x000fe40000010000 */
[----:B------:R-:W-:Y:S02]  /*aab0*/  FADD.FTZ R138, R138, R135 ;  /* 0x000000878a8a7221 */ /* 0x000fe40000010000 */
[----:B------:R-:W-:Y:S02]  /*aac0*/  FADD.FTZ R139, R139, R136 ;  /* 0x000000888b8b7221 */ /* 0x000fe40000010000 */
[C---:B------:R-:W-:Y:S01]  /*aad0*/  HMMA.16816.F32 R96, R20.reuse, R28, R8 ;  /* 0x0000001c1460723c */ /* 0x040fe20000001808 */
[----:B------:R-:W3:Y:S02]  /*aae0*/  LDSM.16.MT88.4 R8, [R145+0xb800] ;  /* 0x00b800009108783b */ /* 0x000ee40000004200 */
[----:B------:R-:W-:Y:S01]  /*aaf0*/  FADD.FTZ R175, R125, R138 ;  /* 0x0000008a7daf7221 */ /* 0x000fe20000010000 */
[----:B------:R-:W-:Y:S04]  /*ab00*/  FADD.FTZ R173, R124, R139 ;  /* 0x0000008b7cad7221 */ /* 0x000fe80000010000 */
[C---:B------:R-:W-:Y:S01]  /*ab10*/  HMMA.16816.F32 R36, R20.reuse, R30, R36 ;  /* 0x0000001e1424723c */ /* 0x040fe20000001824 */
[----:B------:R-:W4:Y:S07]  /*ab20*/  LDSM.16.MT88.4 R28, [R144+0xb800] ;  /* 0x00b80000901c783b */ /* 0x000f2e0000004200 */
        /* <DEDUP_REMOVED lines=12> */
[C---:B----4-:R-:W-:Y:S08]  /*abf0*/  HMMA.16816.F32 R88, R20.reuse, R28, R16 ;  /* 0x0000001c1458723c */ /* 0x050ff00000001810 */
[----:B------:R-:W-:Y:S01]  /*ac00*/  HMMA.16816.F32 R84, R20, R30, R84 ;  /* 0x0000001e1454723c */ /* 0x000fe20000001854 */
[----:B------:R-:W-:Y:S08]  /*ac10*/  @!UPT UIADD3 URZ, UPT, UPT, URZ, URZ, URZ ;  /* 0x000000fffffff290 */ /* 0x000ff0000fffe0ff */
[----:B------:R-:W-:Y:S11]  /*ac20*/  @P0 BRA `(.L_x_4507) ;  /* 0xffffffd4008c0947 */ /* 0x000ff6000383ffff */
.L_x_4503:
[----:B------:R-:W1:Y:S01]  /*ac30*/  SHFL.BFLY PT, R12, R175, 0x2, 0x1f ;  /* 0x0c401f00af0c7f89 */ /* 0x000e6200000e0000 */
[----:B------:R-:W2:Y:S01]  /*ac40*/  S2UR UR4, SR_CgaCtaId ;  /* 0x00000000000479c3 */ /* 0x000ea20000008800 */
[----:B------:R-:W-:Y:S01]  /*ac50*/  UMOV UR5, 0x400 ;  /* 0x0000040000057882 */ /* 0x000fe20000000000 */
[----:B------:R-:W3:Y:S01]  /*ac60*/  LDCU.64 UR6, c[0x0][0x408] ;  /* 0x00008100ff0677ac */ /* 0x000ee20008000a00 */
[----:B------:R-:W4:Y:S01]  /*ac70*/  SHFL.BFLY PT, R0, R173, 0x2, 0x1f ;  /* 0x0c401f00ad007f89 */ /* 0x000f2200000e0000 */
[----:B------:R-:W-:Y:S01]  /*ac80*/  BSSY.RECONVERGENT B0, `(.L_x_4508) ;  /* 0x00000d7000007945 */ /* 0x000fe20003800200 */
[----:B------:R-:W5:Y:S01]  /*ac90*/  S2R R4, SR_TID.X ;  /* 0x0000000000047919 */ /* 0x000f620000002100 */
[----:B-1----:R-:W-:Y:S01]  /*aca0*/  FADD.FTZ R12, R12, R175 ;  /* 0x000000af0c0c7221 */ /* 0x002fe20000010000 */
[----:B--2---:R-:W-:Y:S01]  /*acb0*/  ULEA UR4, UR4, UR5, 0x18 ;  /* 0x0000000504047291 */ /* 0x004fe2000f8ec0ff */
[----:B----4-:R-:W-:-:S03]  /*acc0*/  FADD.FTZ R11, R0, R173 ;  /* 0x000000ad000b7221 */ /* 0x010fc60000010000 */
[----:B------:R-:W1:Y:S04]  /*acd0*/  SHFL.BFLY PT, R7, R12, 0x1, 0x1f ;  /* 0x0c201f000c077f89 */ /* 0x000e6800000e0000 */
[----:B------:R-:W2:Y:S01]  /*ace0*/  SHFL.BFLY PT, R6, R11, 0x1, 0x1f ;  /* 0x0c201f000b067f89 */ /* 0x000ea200000e0000 */
[C---:B-----5:R-:W-:Y:S02]  /*acf0*/  SHF.L.U32 R9, R4.reuse, 0x4, RZ ;  /* 0x0000000404097819 */ /* 0x060fe400000006ff */
[----:B------:R-:W-:Y:S02]  /*ad00*/  SHF.L.U32 R2, R4, 0x1, RZ ;  /* 0x0000000104027819 */ /* 0x000fe400000006ff */
[----:B------:R-:W-:Y:S02]  /*ad10*/  LOP3.LUT R9, R9, 0x1c0, RZ, 0xc0, !PT ;  /* 0x000001c009097812 */ /* 0x000fe400078ec0ff */
[----:B------:R-:W-:-:S02]  /*ad20*/  LOP3.LUT R5, R2, 0x6, RZ, 0xc0, !PT ;  /* 0x0000000602057812 */ /* 0x000fc400078ec0ff */
[----:B------:R-:W-:Y:S02]  /*ad30*/  LOP3.LUT R9, R9, 0x38, R2, 0xf8, !PT ;  /* 0x0000003809097812 */ /* 0x000fe400078ef802 */
[----:B------:R-:W-:Y:S02]  /*ad40*/  MOV R2, 0x10 ;  /* 0x0000001000027802 */ /* 0x000fe40000000f00 */
[----:B------:R-:W-:Y:S01]  /*ad50*/  LOP3.LUT P0, RZ, R4, 0x4, RZ, 0xc0, !PT ;  /* 0x0000000404ff7812 */ /* 0x000fe2000780c0ff */
[----:B-1----:R-:W-:Y:S01]  /*ad60*/  FADD.FTZ R7, R12, R7 ;  /* 0x000000070c077221 */ /* 0x002fe20000010000 */
[----:B------:R-:W-:Y:S02]  /*ad70*/  SHF.L.U32 R0, R4, 0x5, RZ ;  /* 0x0000000504007819 */ /* 0x000fe400000006ff */
[----:B------:R-:W-:Y:S01]  /*ad80*/  SEL R2, R2, 0xfffffff0, !P0 ;  /* 0xfffffff002027807 */ /* 0x000fe20004000000 */
[----:B--2---:R-:W-:Y:S01]  /*ad90*/  FADD.FTZ R6, R11, R6 ;  /* 0x000000060b067221 */ /* 0x004fe20000010000 */
[----:B------:R-:W1:Y:S01]  /*ada0*/  MUFU.RCP R10, R7 ;  /* 0x00000007000a7308 */ /* 0x000e620000001000 */
[----:B------:R-:W-:-:S02]  /*adb0*/  FSETP.NE.FTZ.AND P4, PT, R7, RZ, PT ;  /* 0x000000ff0700720b */ /* 0x000fc40003f95000 */
[----:B------:R-:W-:Y:S02]  /*adc0*/  LOP3.LUT R0, R5, 0x7c00, R0, 0xf8, !PT ;  /* 0x00007c0005007812 */ /* 0x000fe400078ef800 */
[----:B------:R-:W-:Y:S02]  /*add0*/  FSETP.NE.FTZ.AND P3, PT, R6, RZ, PT ;  /* 0x000000ff0600720b */ /* 0x000fe40003f75000 */
[----:B------:R-:W-:Y:S01]  /*ade0*/  LOP3.LUT P0, RZ, R4, 0x10, RZ, 0xc0, !PT ;  /* 0x0000001004ff7812 */ /* 0x000fe2000780c0ff */
[----:B------:R-:W2:Y:S01]  /*adf0*/  MUFU.RCP R8, R6 ;  /* 0x0000000600087308 */ /* 0x000ea20000001000 */
[----:B------:R-:W-:Y:S02]  /*ae00*/  LOP3.LUT R0, R0, R9, RZ, 0xfc, !PT ;  /* 0x0000000900007212 */ /* 0x000fe400078efcff */
[----:B------:R-:W-:Y:S02]  /*ae10*/  MOV R5, 0x20 ;  /* 0x0000002000057802 */ /* 0x000fe40000000f00 */
[----:B------:R-:W-:-:S02]  /*ae20*/  LOP3.LUT P1, RZ, R4, 0x8, RZ, 0xc0, !PT ;  /* 0x0000000804ff7812 */ /* 0x000fc4000782c0ff */
[----:B------:R-:W-:Y:S01]  /*ae30*/  LEA R9, R0, UR4, 0x1 ;  /* 0x0000000400097c11 */ /* 0x000fe2000f8e08ff */
[----:B------:R-:W4:Y:S01]  /*ae40*/  @P4 MUFU.LG2 R7, R7 ;  /* 0x0000000700074308 */ /* 0x000f220000000c00 */
[----:B-1----:R-:W-:Y:S01]  /*ae50*/  FSEL R10, R10, 1, P4 ;  /* 0x3f8000000a0a7808 */ /* 0x002fe20002000000 */
[----:B------:R-:W1:Y:S01]  /*ae60*/  @P3 LDC R16, c[0x0][0x458] ;  /* 0x00011600ff103b82 */ /* 0x000e620000000800 */
[----:B------:R-:W-:Y:S02]  /*ae70*/  SEL R0, R5, 0xffffffe0, !P1 ;  /* 0xffffffe005007807 */ /* 0x000fe40004800000 */
[C---:B------:R-:W-:Y:S01]  /*ae80*/  IADD3 R13, PT, PT, R9.reuse, 0x40, RZ ;  /* 0x00000040090d7810 */ /* 0x040fe20007ffe0ff */
        /* <DEDUP_REMOVED lines=21> */
[----:B------:R-:W-:Y:S01]  /*afe0*/  IADD3 R11, PT, PT, R0, R9, RZ ;  /* 0x00000009000b7210 */ /* 0x000fe20007ffe0ff */
[C---:B------:R-:W-:Y:S01]  /*aff0*/  FMUL.FTZ R52, R10.reuse, R52 ;  /* 0x000000340a347220 */ /* 0x040fe20000410000 */
[----:B------:R-:W-:Y:S01]  /*b000*/  @P0 IADD3 R13, PT, PT, R9, -0x40, RZ ;  /* 0xffffffc0090d0810 */ /* 0x000fe20007ffe0ff */
        /* <DEDUP_REMOVED lines=85> */
[----:B------:R-:W5:Y:S01]  /*b560*/  @P3 MUFU.LG2 R6, R6 ;  /* 0x0000000600063308 */ /* 0x000f620000000c00 */
[----:B------:R-:W-:Y:S01]  /*b570*/  F2FP.F16.F32.PACK_AB R92, R93, R92 ;  /* 0x0000005c5d5c723e */ /* 0x000fe200000000ff */
[----:B------:R-:W-:Y:S01]  /*b580*/  STS [R17], R56 ;  /* 0x0000003811007388 */ /* 0x000fe20000000800 */
[----:B------:R-:W-:Y:S01]  /*b590*/  F2FP.F16.F32.PACK_AB R94, R95, R94 ;  /* 0x0000005e5f5e723e */ /* 0x000fe200000000ff */
[----:B------:R-:W3:Y:S01]  /*b5a0*/  LDC R10, c[0x0][0x434] ;  /* 0x00010d00ff0a7b82 */ /* 0x000ee20000000800 */
        /* <DEDUP_REMOVED lines=10> */
[----:B------:R-:W-:Y:S01]  /*b650*/  ISETP.NE.AND P1, PT, R162, -0x1, PT ;  /* 0xffffffffa200780c */ /* 0x000fe20003f25270 */
[----:B------:R-:W-:Y:S01]  /*b660*/  STS [R9+0x2000], R64 ;  /* 0x0020004009007388 */ /* 0x000fe20000000800 */
[----:B------:R-:W-:Y:S01]  /*b670*/  LOP3.LUT P5, RZ, R4, 0x3, RZ, 0xc0, !PT ;  /* 0x0000000304ff7812 */ /* 0x000fe200078ac0ff */
[----:B-----5:R-:W-:Y:S01]  /*b680*/  @P3 FMUL.FTZ R6, R6, 0.69314718246459960938 ;  /* 0x3f31721806063820 */ /* 0x020fe20000410000 */
[----:B--2---:R-:W-:Y:S01]  /*b690*/  ISETP.NE.AND P2, PT, R8, RZ, PT ;  /* 0x000000ff0800720c */ /* 0x004fe20003f45270 */
[----:B------:R2:W-:Y:S01]  /*b6a0*/  STS [R9+0x2400], R66 ;  /* 0x0024004209007388 */ /* 0x0005e20000000800 */
[----:B------:R-:W-:-:S02]  /*b6b0*/  SHF.R.U32.HI R18, RZ, 0x2, R4 ;  /* 0x00000002ff127819 */ /* 0x000fc40000011604 */
[C---:B------:R-:W-:Y:S01]  /*b6c0*/  ISETP.NE.OR P0, PT, R162.reuse, -0x1, !P2 ;  /* 0xffffffffa200780c */ /* 0x040fe20005705670 */
[----:B------:R-:W-:Y:S04]  /*b6d0*/  STS [R5+0x2000], R68 ;  /* 0x0020004405007388 */ /* 0x000fe80000000800 */
[----:B------:R-:W-:Y:S01]  /*b6e0*/  STS [R5+0x2400], R70 ;  /* 0x0024004605007388 */ /* 0x000fe20000000800 */
[----:B------:R-:W4:Y:S03]  /*b6f0*/  @!P1 LDC.64 R20, c[0x0][0x400] ;  /* 0x00010000ff149b82 */ /* 0x000f260000000a00 */
[----:B------:R-:W-:Y:S04]  /*b700*/  STS [R11+0x2000], R72 ;  /* 0x002000480b007388 */ /* 0x000fe80000000800 */
[----:B------:R5:W-:Y:S01]  /*b710*/  STS [R11+0x2400], R74 ;  /* 0x0024004a0b007388 */ /* 0x000be20000000800 */
[----:B------:R-:W1:Y:S03]  /*b720*/  @!P2 LDC R2, c[0x0][0x3e0] ;  /* 0x0000f800ff02ab82 */ /* 0x000e660000000800 */
[----:B------:R-:W-:Y:S04]  /*b730*/  STS [R15+0x2000], R76 ;  /* 0x0020004c0f007388 */ /* 0x000fe80000000800 */
[----:B------:R-:W-:Y:S01]  /*b740*/  STS [R15+0x2400], R78 ;  /* 0x0024004e0f007388 */ /* 0x000fe20000000800 */
[----:B--2---:R-:W2:Y:S03]  /*b750*/  @P1 LDC.64 R8, c[0x0][0x408] ;  /* 0x00010200ff081b82 */ /* 0x004ea60000000a00 */
[----:B------:R-:W-:Y:S04]  /*b760*/  STS [R13+0x2000], R92 ;  /* 0x0020005c0d007388 */ /* 0x000fe80000000800 */
[----:B------:R-:W-:Y:S04]  /*b770*/  STS [R13+0x2400], R94 ;  /* 0x0024005e0d007388 */ /* 0x000fe80000000800 */
[----:B------:R-:W-:Y:S04]  /*b780*/  STS [R19+0x2000], R80 ;  /* 0x0020005013007388 */ /* 0x000fe80000000800 */
[----:B------:R3:W-:Y:S01]  /*b790*/  STS [R19+0x2400], R82 ;  /* 0x0024005213007388 */ /* 0x0007e20000000800 */
[----:B-----5:R-:W5:Y:S03]  /*b7a0*/  @P2 LDC R11, c[0x0][0x454] ;  /* 0x00011500ff0b2b82 */ /* 0x020f660000000800 */
[----:B------:R-:W-:Y:S04]  /*b7b0*/  STS [R17+0x2000], R88 ;  /* 0x0020005811007388 */ /* 0x000fe80000000800 */
[----:B------:R4:W-:Y:S01]  /*b7c0*/  STS [R17+0x2400], R90 ;  /* 0x0024005a11007388 */ /* 0x0009e20000000800 */
[----:B--2---:R-:W-:-:S03]  /*b7d0*/  @P1 IMAD.WIDE.U32 R24, R162, R8, RZ ;  /* 0x00000008a2181225 */ /* 0x004fc600078e00ff */
[----:B------:R-:W-:Y:S04]  /*b7e0*/  STS [R23+0x2000], R84 ;  /* 0x0020005417007388 */ /* 0x000fe80000000800 */
[----:B------:R2:W-:Y:S01]  /*b7f0*/  STS [R23+0x2400], R86 ;  /* 0x0024005617007388 */ /* 0x0005e20000000800 */
[----:B------:R-:W-:Y:S08]  /*b800*/  BAR.SYNC.DEFER_BLOCKING 0x0 ;  /* 0x0000000000007b1d */ /* 0x000ff00000010000 */
[----:B---3--:R-:W3:Y:S01]  /*b810*/  @P4 LDC R19, c[0x0][0x458] ;  /* 0x00011600ff134b82 */ /* 0x008ee20000000800 */
[----:B------:R-:W1:Y:S01]  /*b820*/  S2R R0, SR_CTAID.Z ;  /* 0x0000000000007919 */ /* 0x000e620000002700 */
[----:B------:R-:W1:Y:S01]  /*b830*/  S2R R5, SR_TID.X ;  /* 0x0000000000057919 */ /* 0x000e620000002100 */
[----:B----4-:R-:W-:-:S02]  /*b840*/  SHF.R.U32.HI R17, RZ, 0x1, R4 ;  /* 0x00000001ff117819 */ /* 0x010fc40000011604 */
[----:B------:R-:W-:Y:S02]  /*b850*/  MOV R4, 0x7f800000 ;  /* 0x7f80000000047802 */ /* 0x000fe40000000f00 */
[----:B------:R-:W-:Y:S01]  /*b860*/  LOP3.LUT R17, R17, 0x30, RZ, 0xc0, !PT ;  /* 0x0000003011117812 */ /* 0x000fe200078ec0ff */
[----:B--2---:R-:W-:-:S03]  /*b870*/  @!P1 IMAD.WIDE.U32 R22, R163, R20, RZ ;  /* 0x00000014a3169225 */ /* 0x004fc600078e00ff */
[----:B------:R-:W-:Y:S01]  /*b880*/  LOP3.LUT R17, R17, 0x7, R18, 0xf8, !PT ;  /* 0x0000000711117812 */ /* 0x000fe200078ef812 */
[----:B------:R2:W4:Y:S01]  /*b890*/  LDS.128 R12, [R165+0x1800] ;  /* 0x00180000a50c7984 */ /* 0x0005220000000c00 */
[C---:B------:R-:W-:Y:S02]  /*b8a0*/  @!P1 IMAD R21, R163.reuse, R21, R23 ;  /* 0x00000015a3159224 */ /* 0x040fe400078e0217 */
[----:B------:R-:W-:Y:S02]  /*b8b0*/  @P1 IMAD R21, R162, R9, R25 ;  /* 0x00000009a2151224 */ /* 0x000fe400078e0219 */
[C---:B------:R-:W-:Y:S02]  /*b8c0*/  @!P0 IMAD R162, R163.reuse, R10, RZ ;  /* 0x0000000aa3a28224 */ /* 0x040fe400078e02ff */
[----:B---3--:R-:W-:Y:S01]  /*b8d0*/  @P4 FFMA.FTZ R4, R100, R19, R7 ;  /* 0x0000001364044223 */ /* 0x008fe20000010007 */
[----:B-1----:R-:W-:Y:S01]  /*b8e0*/  @!P2 IMAD R9, R163, R2, R0 ;  /* 0x00000002a309a224 */ /* 0x002fe200078e0200 */
[----:B------:R-:W-:Y:S01]  /*b8f0*/  MOV R2, 0x7f800000 ;  /* 0x7f80000000027802 */ /* 0x000fe20000000f00 */
[----:B------:R-:W-:-:S02]  /*b900*/  @P3 FFMA.FTZ R2, R3, R16, R6 ;  /* 0x0000001003023223 */ /* 0x000fc40000010006 */
[----:B------:R-:W-:Y:S02]  /*b910*/  @!P2 IMAD R9, R9, R10, RZ ;  /* 0x0000000a0909a224 */ /* 0x000fe400078e02ff */
[----:B-----5:R-:W-:Y:S01]  /*b920*/  @P2 IMAD R9, R0, R11, R162 ;  /* 0x0000000b00092224 */ /* 0x020fe200078e02a2 */
[----:B--2---:R-:W-:Y:S06]  /*b930*/  @P5 BRA `(.L_x_4509) ;  /* 0x00000000002c5947 */ /* 0x004fec0003800000 */
[----:B------:R-:W1:Y:S01]  /*b940*/  LDCU.64 UR4, c[0x0][0x420] ;  /* 0x00008400ff0477ac */ /* 0x000e620008000a00 */
[----:B------:R-:W-:Y:S01]  /*b950*/  IMAD.IADD R6, R164, 0x1, R9 ;  /* 0x00000001a4067824 */ /* 0x000fe200078e0209 */
        /* <DEDUP_REMOVED lines=9> */
.L_x_4509:
[----:B------:R-:W-:Y:S05]  /*b9f0*/  BSYNC.RECONVERGENT B0 ;  /* 0x0000000000007941 */ /* 0x000fea0003800200 */
.L_x_4508:
[----:B------:R-:W-:Y:S01]  /*ba00*/  IMAD.MOV.U32 R167, RZ, RZ, RZ ;  /* 0x000000ffffa77224 */ /* 0x000fe200078e00ff */
[----:B------:R-:W-:Y:S01]  /*ba10*/  SHF.R.U32.HI R3, RZ, 0x3, R5 ;  /* 0x00000003ff037819 */ /* 0x000fe20000011605 */
[----:B------:R-:W-:Y:S01]  /*ba20*/  @P1 IMAD.MOV.U32 R22, RZ, RZ, R24 ;  /* 0x000000ffff161224 */ /* 0x000fe200078e0018 */
[----:B------:R-:W2:Y:S01]  /*ba30*/  LDCU.64 UR4, c[0x0][0x410] ;  /* 0x00008200ff0477ac */ /* 0x000ea20008000a00 */
[C---:B------:R-:W-:Y:S01]  /*ba40*/  IMAD.WIDE.U32 R6, R164.reuse, UR6, R166 ;  /* 0x00000006a4067c25 */ /* 0x040fe2000f8e00a6 */
[C---:B------:R-:W-:Y:S01]  /*ba50*/  ISETP.GE.AND P3, PT, R3.reuse, R156, PT ;  /* 0x0000009c0300720c */ /* 0x040fe20003f66270 */
[----:B------:R-:W-:Y:S02]  /*ba60*/  BSSY.RECONVERGENT B0, `(.L_x_4510) ;  /* 0x000001a000007945 */ /* 0x000fe40003800200 */
[----:B------:R-:W-:Y:S01]  /*ba70*/  IMAD R164, R164, UR7, R7 ;  /* 0x00000007a4a47c24 */ /* 0x000fe2000f8e0207 */
[----:B------:R-:W-:Y:S01]  /*ba80*/  IADD3 R16, P0, PT, R22, R6, RZ ;  /* 0x0000000616107210 */ /* 0x000fe20007f1e0ff */
[C---:B------:R-:W-:Y:S01]  /*ba90*/  VIADD R5, R3.reuse, 0x20 ;  /* 0x0000002003057836 */ /* 0x040fe20000000000 */
[C---:B------:R-:W-:Y:S01]  /*baa0*/  IADD3 R7, PT, PT, R3.reuse, 0x10, RZ ;  /* 0x0000001003077810 */ /* 0x040fe20007ffe0ff */
[----:B-1----:R-:W-:Y:S01]  /*bab0*/  VIADD R9, R3, 0x30 ;  /* 0x0000003003097836 */ /* 0x002fe20000000000 */
[----:B------:R-:W-:-:S02]  /*bac0*/  IADD3.X R17, PT, PT, R21, R164, RZ, P0, !PT ;  /* 0x000000a415117210 */ /* 0x000fc400007fe4ff */
[-C--:B------:R-:W-:Y:S02]  /*bad0*/  ISETP.GE.AND P2, PT, R7, R156.reuse, PT ;  /* 0x0000009c0700720c */ /* 0x080fe40003f46270 */
[-C--:B------:R-:W-:Y:S02]  /*bae0*/  ISETP.GE.AND P1, PT, R5, R156.reuse, PT ;  /* 0x0000009c0500720c */ /* 0x080fe40003f26270 */
[----:B------:R-:W-:Y:S01]  /*baf0*/  ISETP.GE.AND P0, PT, R9, R156, PT ;  /* 0x0000009c0900720c */ /* 0x000fe20003f06270 */
[----:B------:R1:W3:Y:S01]  /*bb00*/  LDS.128 R4, [R165+0x2000] ;  /* 0x00200000a5047984 */ /* 0x0002e20000000c00 */
[----:B--2---:R-:W-:-:S03]  /*bb10*/  IMAD.WIDE.U32 R16, R0, UR4, R16 ;  /* 0x0000000400107c25 */ /* 0x004fc6000f8e0010 */
[----:B------:R1:W2:Y:S01]  /*bb20*/  LDS.128 R8, [R165] ;  /* 0x00000000a5087984 */ /* 0x0002a20000000c00 */
[----:B------:R-:W-:Y:S01]  /*bb30*/  IMAD R21, R0, UR5, R17 ;  /* 0x0000000500157c24 */ /* 0x000fe2000f8e0211 */
[----:B------:R-:W-:Y:S06]  /*bb40*/  @P3 BRA `(.L_x_4511) ;  /* 0x00000000002c3947 */ /* 0x000fec0003800000 */
[----:B------:R-:W5:Y:S01]  /*bb50*/  LDCU UR8, c[0x0][0x440] ;  /* 0x00008800ff0877ac */ /* 0x000f620008000800 */
[----:B------:R-:W-:Y:S01]  /*bb60*/  IMAD.MOV.U32 R20, RZ, RZ, R16 ;  /* 0x000000ffff147224 */ /* 0x000fe200078e0010 */
[----:B------:R-:W4:Y:S03]  /*bb70*/  LDCU.64 UR4, c[0x0][0x3f0] ;  /* 0x00007e00ff0477ac */ /* 0x000f260008000a00 */
[----:B------:R-:W-:-:S04]  /*bb80*/  IMAD.WIDE.U32 R22, R3, UR6, R20 ;  /* 0x0000000603167c25 */ /* 0x000fc8000f8e0014 */
[----:B------:R-:W-:Y:S01]  /*bb90*/  IMAD R0, R3, UR7, R23 ;  /* 0x0000000703007c24 */ /* 0x000fe2000f8e0217 */
[----:B-----5:R-:W-:Y:S02]  /*bba0*/  ISETP.GE.AND P4, PT, R166, UR8, PT ;  /* 0x00000008a6007c0c */ /* 0x020fe4000bf86270 */
[----:B------:R-:W-:Y:S02]  /*bbb0*/  ISETP.GE.AND P3, PT, R157, UR8, PT ;  /* 0x000000089d007c0c */ /* 0x000fe4000bf66270 */
[----:B----4-:R-:W-:-:S04]  /*bbc0*/  LEA R18, P5, R22, UR4, 0x1 ;  /* 0x0000000416127c11 */ /* 0x010fc8000f8a08ff */
[----:B------:R-:W-:-:S05]  /*bbd0*/  LEA.HI.X R19, R22, UR5, R0, 0x1, P5 ;  /* 0x0000000516137c11 */ /* 0x000fca000a8f0c00 */
[----:B--2---:R2:W-:Y:S04]  /*bbe0*/  @!P4 STG.E.128 desc[UR16][R18.64], R8 ;  /* 0x000000081200c986 */ /* 0x0045e8000c101d10 */
[----:B---3--:R2:W-:Y:S02]  /*bbf0*/  @!P3 STG.E.128 desc[UR16][R18.64+0x80], R4 ;  /* 0x000080041200b986 */ /* 0x0085e4000c101d10 */
.L_x_4511:
[----:B------:R-:W-:Y:S05]  /*bc00*/  BSYNC.RECONVERGENT B0 ;  /* 0x0000000000007941 */ /* 0x000fea0003800200 */
.L_x_4510:
[----:B--2---:R2:W1:Y:S01]  /*bc10*/  LDS.128 R8, [R165+0x800] ;  /* 0x00080000a5087984 */ /* 0x0044620000000c00 */
[----:B------:R-:W-:Y:S03]  /*bc20*/  BSSY.RECONVERGENT B0, `(.L_x_4512) ;  /* 0x0000013000007945 */ /* 0x000fe60003800200 */
[----:B---3--:R2:W3:Y:S01]  /*bc30*/  LDS.128 R4, [R165+0x2800] ;  /* 0x00280000a5047984 */ /* 0x0084e20000000c00 */
[----:B------:R-:W-:Y:S05]  /*bc40*/  @P2 BRA `(.L_x_4513) ;  /* 0x0000000000402947 */ /* 0x000fea0003800000 */
[----:B------:R-:W5:Y:S01]  /*bc50*/  LDCU UR8, c[0x0][0x440] ;  /* 0x00008800ff0877ac */ /* 0x000f620008000800 */
[----:B------:R-:W-:Y:S01]  /*bc60*/  IADD3 R19, P2, PT, R3, 0x10, RZ ;  /* 0x0000001003137810 */ /* 0x000fe20007f5e0ff */
[----:B------:R-:W-:Y:S01]  /*bc70*/  IMAD.MOV.U32 R22, RZ, RZ, R16 ;  /* 0x000000ffff167224 */ /* 0x000fe200078e0010 */
[----:B------:R-:W-:Y:S01]  /*bc80*/  MOV R23, R21 ;  /* 0x0000001500177202 */ /* 0x000fe20000000f00 */
[----:B------:R-:W4:Y:S02]  /*bc90*/  LDCU.64 UR4, c[0x0][0x3f0] ;  /* 0x00007e00ff0477ac */ /* 0x000f240008000a00 */
[----:B------:R-:W-:Y:S02]  /*bca0*/  IMAD.X R0, RZ, RZ, RZ, P2 ;  /* 0x000000ffff007224 */ /* 0x000fe400010e06ff */
[----:B------:R-:W-:-:S04]  /*bcb0*/  IMAD.WIDE.U32 R22, R19, UR6, R22 ;  /* 0x0000000613167c25 */ /* 0x000fc8000f8e0016 */
[----:B------:R-:W-:-:S04]  /*bcc0*/  IMAD R0, R0, UR6, RZ ;  /* 0x0000000600007c24 */ /* 0x000fc8000f8e02ff */
[----:B------:R-:W-:Y:S01]  /*bcd0*/  IMAD R0, R19, UR7, R0 ;  /* 0x0000000713007c24 */ /* 0x000fe2000f8e0200 */
[----:B-----5:R-:W-:Y:S02]  /*bce0*/  ISETP.GE.AND P3, PT, R166, UR8, PT ;  /* 0x00000008a6007c0c */ /* 0x020fe4000bf66270 */
[----:B------:R-:W-:Y:S01]  /*bcf0*/  ISETP.GE.AND P2, PT, R157, UR8, PT ;  /* 0x000000089d007c0c */ /* 0x000fe2000bf46270 */
[----:B------:R-:W-:Y:S01]  /*bd00*/  IMAD.IADD R0, R0, 0x1, R23 ;  /* 0x0000000100007824 */ /* 0x000fe200078e0217 */
[----:B----4-:R-:W-:-:S04]  /*bd10*/  LEA R18, P4, R22, UR4, 0x1 ;  /* 0x0000000416127c11 */ /* 0x010fc8000f8808ff */
[----:B------:R-:W-:-:S05]  /*bd20*/  LEA.HI.X R19, R22, UR5, R0, 0x1, P4 ;  /* 0x0000000516137c11 */ /* 0x000fca000a0f0c00 */
[----:B-1----:R1:W-:Y:S04]  /*bd30*/  @!P3 STG.E.128 desc[UR16][R18.64], R8 ;  /* 0x000000081200b986 */ /* 0x0023e8000c101d10 */
[----:B---3--:R1:W-:Y:S02]  /*bd40*/  @!P2 STG.E.128 desc[UR16][R18.64+0x80], R4 ;  /* 0x000080041200a986 */ /* 0x0083e4000c101d10 */
.L_x_4513:
[----:B------:R-:W-:Y:S05]  /*bd50*/  BSYNC.RECONVERGENT B0 ;  /* 0x0000000000007941 */ /* 0x000fea0003800200 */
.L_x_4512:
[----:B-1----:R1:W1:Y:S01]  /*bd60*/  LDS.128 R8, [R165+0x1000] ;  /* 0x00100000a5087984 */ /* 0x0022620000000c00 */
[----:B------:R-:W-:Y:S03]  /*bd70*/  BSSY.RECONVERGENT B0, `(.L_x_4514) ;  /* 0x0000013000007945 */ /* 0x000fe60003800200 */
[----:B---3--:R3:W1:Y:S01]  /*bd80*/  LDS.128 R4, [R165+0x3000] ;  /* 0x00300000a5047984 */ /* 0x0086620000000c00 */
        /* <DEDUP_REMOVED lines=16> */
[----:B------:R1:W-:Y:S02]  /*be90*/  @!P1 STG.E.128 desc[UR16][R18.64+0x80], R4 ;  /* 0x0000800412009986 */ /* 0x0003e4000c101d10 */
.L_x_4515:
[----:B------:R-:W-:Y:S05]  /*bea0*/  BSYNC.RECONVERGENT B0 ;  /* 0x0000000000007941 */ /* 0x000fea0003800200 */
.L_x_4514:
[----:B------:R-:W-:Y:S05]  /*beb0*/  @P0 EXIT ;  /* 0x000000000000094d */ /* 0x000fea0003800000 */
[----:B------:R-:W5:Y:S01]  /*bec0*/  LDCU.64 UR4, c[0x0][0x3f0] ;  /* 0x00007e00ff0477ac */ /* 0x000f620008000a00 */
[----:B------:R-:W-:Y:S01]  /*bed0*/  IADD3 R3, P0, PT, R3, 0x30, RZ ;  /* 0x0000003003037810 */ /* 0x000fe20007f1e0ff */
[----:B-1----:R1:W1:Y:S01]  /*bee0*/  LDS.128 R4, [R165+0x3800] ;  /* 0x00380000a5047984 */ /* 0x0022620000000c00 */
[----:B------:R-:W-:Y:S01]  /*bef0*/  MOV R9, R21 ;  /* 0x0000001500097202 */ /* 0x000fe20000000f00 */
[----:B------:R-:W2:Y:S01]  /*bf00*/  LDCU UR8, c[0x0][0x440] ;  /* 0x00008800ff0877ac */ /* 0x000ea20008000800 */
[----:B------:R-:W-:Y:S02]  /*bf10*/  IMAD.MOV.U32 R8, RZ, RZ, R16 ;  /* 0x000000ffff087224 */ /* 0x000fe400078e0010 */
[----:B------:R-:W-:Y:S02]  /*bf20*/  IMAD.X R0, RZ, RZ, RZ, P0 ;  /* 0x000000ffff007224 */ /* 0x000fe400000e06ff */
[----:B------:R-:W-:-:S04]  /*bf30*/  IMAD.WIDE.U32 R8, R3, UR6, R8 ;  /* 0x0000000603087c25 */ /* 0x000fc8000f8e0008 */
[----:B------:R-:W-:-:S04]  /*bf40*/  IMAD R0, R0, UR6, RZ ;  /* 0x0000000600007c24 */ /* 0x000fc8000f8e02ff */
[----:B------:R-:W-:Y:S01]  /*bf50*/  IMAD R0, R3, UR7, R0 ;  /* 0x0000000703007c24 */ /* 0x000fe2000f8e0200 */
[----:B-----5:R-:W-:-:S03]  /*bf60*/  LEA R2, P0, R8, UR4, 0x1 ;  /* 0x0000000408027c11 */ /* 0x020fc6000f8008ff */
[----:B------:R-:W-:Y:S01]  /*bf70*/  IMAD.IADD R0, R0, 0x1, R9 ;  /* 0x0000000100007824 */ /* 0x000fe200078e0209 */
[----:B--2---:R-:W-:-:S04]  /*bf80*/  ISETP.GE.AND P1, PT, R166, UR8, PT ;  /* 0x00000008a6007c0c */ /* 0x004fc8000bf26270 */
[----:B------:R-:W-:Y:S02]  /*bf90*/  LEA.HI.X R3, R8, UR5, R0, 0x1, P0 ;  /* 0x0000000508037c11 */ /* 0x000fe400080f0c00 */
[----:B------:R-:W-:-:S07]  /*bfa0*/  ISETP.GE.AND P0, PT, R157, UR8, PT ;  /* 0x000000089d007c0c */ /* 0x000fce000bf06270 */
[----:B----4-:R2:W-:Y:S06]  /*bfb0*/  @!P1 STG.E.128 desc[UR16][R2.64], R12 ;  /* 0x0000000c02009986 */ /* 0x0105ec000c101d10 */
[----:B------:R-:W-:Y:S05]  /*bfc0*/  @P0 EXIT ;  /* 0x000000000000094d */ /* 0x000fea0003800000 */
[----:B-1----:R-:W-:Y:S01]  /*bfd0*/  STG.E.128 desc[UR16][R2.64+0x80], R4 ;  /* 0x0000800402007986 */ /* 0x002fe2000c101d10 */
[----:B------:R-:W-:Y:S05]  /*bfe0*/  EXIT ;  /* 0x000000000000794d */ /* 0x000fea0003800000 */
.L_x_4516:
        /* <DEDUP_REMOVED lines=9> */
.L_x_7252:


//--------------------- .text._ZN5flash24flash_fwd_splitkv_kernelI23Flash_fwd_kernel_traitsILi128ELi64ELi64ELi4ELb0ELb0EN7cutlass6half_tE19Flash_kernel_traitsILi128ELi64ELi64ELi4ES3_EELb1ELb0ELb0ELb0ELb0ELb1ELb0ELb0EEEvNS_16Flash_fwd_paramsE --------------------------
	.section	.text._ZN5flash24flash_fwd_splitkv_kernelI23Flash_fwd_kernel_traitsILi128ELi64ELi64ELi4ELb0ELb0EN7cutlass6half_tE19Flash_kernel_traitsILi128ELi64ELi64ELi4ES3_EELb1ELb0ELb0ELb0ELb0ELb1ELb0ELb0EEEvNS_16Flash_fwd_paramsE,"ax",@progbits
	.align	128
        .global         _ZN5flash24flash_fwd_splitkv_kernelI23Flash_fwd_kernel_traitsILi128ELi64ELi64ELi4ELb0ELb0EN7cutlass6half_tE19Flash_kernel_traitsILi128ELi64ELi64ELi4ES3_EELb1ELb0ELb0ELb0ELb0ELb1ELb0ELb0EEEvNS_16Flash_fwd_paramsE
        .type           _ZN5flash24flash_fwd_splitkv_kernelI23Flash_fwd_kernel_traitsILi128ELi64ELi64ELi4ELb0ELb0EN7cutlass6half_tE19Flash_kernel_traitsILi128ELi64ELi64ELi4ES3_EELb1ELb0ELb0ELb0ELb0ELb1ELb0ELb0EEEvNS_16Flash_fwd_paramsE,@function
        .size           _ZN5flash24flash_fwd_splitkv_kernelI23Flash_fwd_kernel_traitsILi128ELi64ELi64ELi4ELb0ELb0EN7cutlass6half_tE19Flash_kernel_traitsILi128ELi64ELi64ELi4ES3_EELb1ELb0ELb0ELb0ELb0ELb1ELb0ELb0EEEvNS_16Flash_fwd_paramsE,(.L_x_7253 - _ZN5flash24flash_fwd_splitkv_kernelI23Flash_fwd_kernel_traitsILi128ELi64ELi64ELi4ELb0ELb0EN7cutlass6half_tE19Flash_kernel_traitsILi128ELi64ELi64ELi4ES3_EELb1ELb0ELb0ELb0ELb0ELb1ELb0ELb0EEEvNS_16Flash_fwd_paramsE)
        .other          _ZN5flash24flash_fwd_splitkv_kernelI23Flash_fwd_kernel_traitsILi128ELi64ELi64ELi4ELb0ELb0EN7cutlass6half_tE19Flash_kernel_traitsILi128ELi64ELi64ELi4ES3_EELb1ELb0ELb0ELb0ELb0ELb1ELb0ELb0EEEvNS_16Flash_fwd_paramsE,@"STO_CUDA_ENTRY STV_DEFAULT"
_ZN5flash24flash_fwd_splitkv_kernelI23Flash_fwd_kernel_traitsILi128ELi64ELi64ELi4ELb0ELb0EN7cutlass6half_tE19Flash_kernel_traitsILi128ELi64ELi64ELi4ES3_EELb1ELb0ELb0ELb0ELb0ELb1ELb0ELb0EEEvNS_16Flash_fwd_paramsE:
.text._ZN5flash24flash_fwd_splitkv_kernelI23Flash_fwd_kernel_traitsILi128ELi64ELi64ELi4ELb0ELb0EN7cutlass6half_tE19Flash_kernel_traitsILi128ELi64ELi64ELi4ES3_EELb1ELb0ELb0ELb0ELb0ELb1ELb0ELb0EEEvNS_16Flash_fwd_paramsE:
        /* <DEDUP_REMOVED lines=51> */
.L_x_4517:
        /* <DEDUP_REMOVED lines=72> */
.L_x_4520:
[----:B------:R-:W-:Y:S05]  /*07b0*/  BSYNC.RECONVERGENT B0 ;  /* 0x0000000000007941 */ /* 0x000fea0003800200 */
.L_x_4519:
        /* <DEDUP_REMOVED lines=18> */
.L_x_4522:
[----:B------:R-:W-:Y:S05]  /*08e0*/  BSYNC.RECONVERGENT B0 ;  /* 0x0000000000007941 */ /* 0x000fea0003800200 */
.L_x_4521:
        /* <DEDUP_REMOVED lines=18> */
.L_x_4524:
[----:B------:R-:W-:Y:S05]  /*0a10*/  BSYNC.RECONVERGENT B0 ;  /* 0x0000000000007941 */ /* 0x000fea0003800200 */
.L_x_4523:
        /* <DEDUP_REMOVED lines=17> */
.L_x_4526:
[----:B------:R-:W-:Y:S05]  /*0b30*/  BSYNC.RECONVERGENT B0 ;  /* 0x0000000000007941 */ /* 0x000fea0003800200 */
.L_x_4525:
        /* <DEDUP_REMOVED lines=20> */
.L_x_4518:
        /* <DEDUP_REMOVED lines=11> */
.L_x_4527:
        /* <DEDUP_REMOVED lines=99> */
.L_x_4528:
        /* <DEDUP_REMOVED lines=15> */
.L_x_4530:
[----:B------:R-:W2:Y:S01]  /*1450*/  LDC.64 R102, c[0x0][0x3b8] ;  /* 0x0000ee00ff667b82 */ /* 0x000ea20000000a00 */
[----:B-1----:R-:W-:-:S05]  /*1460*/  IADD3 R6, PT, PT, R0, R3, RZ ;  /* 0x0000000300067210 */ /* 0x002fca0007ffe0ff */
[C---:B--2---:R-:W-:Y:S02]  /*1470*/  IMAD R11, R6.reuse, R103, RZ ;  /* 0x00000067060b7224 */ /* 0x044fe400078e02ff */
[----:B------:R-:W-:-:S05]  /*1480*/  IMAD.WIDE.U32 R6, R6, R102, RZ ;  /* 0x0000006606067225 */ /* 0x000fca00078e00ff */
[----:B------:R-:W-:Y:S02]  /*1490*/  IADD3 R11, PT, PT, R7, R11, RZ ;  /* 0x0000000b070b7210 */ /* 0x000fe40007ffe0ff */
[----:B------:R-:W-:Y:S02]  /*14a0*/  MOV R10, R6 ;  /* 0x00000006000a7202 */ /* 0x000fe40000000f00 */
.L_x_4531:
        /* <DEDUP_REMOVED lines=14> */
.L_x_4532:
[----:B------:R-:W1:Y:S01]  /*1590*/  LDC.64 R28, c[0x0][0x3c0] ;  /* 0x0000f000ff1c7b82 */ /* 0x000e620000000a00 */
[----:B------:R-:W-:-:S05]  /*15a0*/  IADD3 R3, PT, PT, R0, R3, RZ ;  /* 0x0000000300037210 */ /* 0x000fca0007ffe0ff */
[C---:B-1----:R-:W-:Y:S02]  /*15b0*/  IMAD R13, R3.reuse, R29, RZ ;  /* 0x0000001d030d7224 */ /* 0x042fe400078e02ff */
[----:B-----5:R-:W-:-:S05]  /*15c0*/  IMAD.WIDE.U32 R2, R3, R28, RZ ;  /* 0x0000001c03027225 */ /* 0x020fca00078e00ff */
[----:B------:R-:W-:Y:S02]  /*15d0*/  IADD3 R13, PT, PT, R3, R13, RZ ;  /* 0x0000000d030d7210 */ /* 0x000fe40007ffe0ff */
[----:B------:R-:W-:-:S07]  /*15e0*/  MOV R12, R2 ;  /* 0x00000002000c7202 */ /* 0x000fce0000000f00 */
.L_x_4533:
        /* <DEDUP_REMOVED lines=42> */
.L_x_4529:
        /* <DEDUP_REMOVED lines=77> */
.L_x_4535:
[----:B------:R-:W-:Y:S05]  /*1d60*/  BSYNC.RECONVERGENT B0 ;  /* 0x0000000000007941 */ /* 0x000fea0003800200 */
.L_x_4534:
        /* <DEDUP_REMOVED lines=28> */
.L_x_4537:
[----:B------:R-:W-:Y:S05]  /*1f30*/  BSYNC.RECONVERGENT B0 ;  /* 0x0000000000007941 */ /* 0x000fea0003800200 */
.L_x_4536:
        /* <DEDUP_REMOVED lines=31> */
.L_x_4539:
[----:B------:R-:W-:Y:S05]  /*2130*/  BSYNC.RECONVERGENT B0 ;  /* 0x0000000000007941 */ /* 0x000fea0003800200 */
.L_x_4538:
        /* <DEDUP_REMOVED lines=30> */
.L_x_4541:
[----:B------:R-:W-:Y:S05]  /*2320*/  BSYNC.RECONVERGENT B0 ;  /* 0x0000000000007941 */ /* 0x000fea0003800200 */
.L_x_4540:
        /* <DEDUP_REMOVED lines=17> */
.L_x_4543:
[----:B------:R-:W-:Y:S05]  /*2440*/  BSYNC.RECONVERGENT B0 ;  /* 0x0000000000007941 */ /* 0x000fea0003800200 */
.L_x_4542:
        /* <DEDUP_REMOVED lines=15> */
.L_x_4545:
[----:B------:R-:W-:Y:S05]  /*2540*/  BSYNC.RECONVERGENT B0 ;  /* 0x0000000000007941 */ /* 0x000fea0003800200 */
.L_x_4544:
        /* <DEDUP_REMOVED lines=19> */
.L_x_4547:
[----:B------:R-:W-:Y:S05]  /*2680*/  BSYNC.RECONVERGENT B0 ;  /* 0x0000000000007941 */ /* 0x000fea0003800200 */
.L_x_4546:
        /* <DEDUP_REMOVED lines=17> */
.L_x_4549:
[----:B------:R-:W-:Y:S05]  /*27a0*/  BSYNC.RECONVERGENT B0 ;  /* 0x0000000000007941 */ /* 0x000fea0003800200 */
.L_x_4548:
        /* <DEDUP_REMOVED lines=38> */
.L_x_4551:
[----:B------:R1:W-:Y:S04]  /*2a10*/  STS.128 [R163+0x8000], RZ ;  /* 0x008000ffa3007388 */ /* 0x0003e80000000c00 */
[----:B------:R1:W-:Y:S02]  /*2a20*/  STS.128 [R163+0xa000], RZ ;  /* 0x00a000ffa3007388 */ /* 0x0003e40000000c00 */
.L_x_4552:
[----:B------:R-:W-:Y:S05]  /*2a30*/  BSYNC.RECONVERGENT B0 ;  /* 0x0000000000007941 */ /* 0x000fea0003800200 */
.L_x_4550:
        /* <DEDUP_REMOVED lines=28> */
.L_x_4554:
[----:B------:R-:W-:Y:S05]  /*2c00*/  BSYNC.RECONVERGENT B0 ;  /* 0x0000000000007941 */ /* 0x000fea0003800200 */
.L_x_4553:
        /* <DEDUP_REMOVED lines=21> */
.L_x_4556:
[----:B------:R-:W-:Y:S05]  /*2d60*/  BSYNC.RECONVERGENT B0 ;  /* 0x0000000000007941 */ /* 0x000fea0003800200 */
.L_x_4555:
        /* <DEDUP_REMOVED lines=19> */
.L_x_4558:
[----:B------:R-:W-:Y:S05]  /*2ea0*/  BSYNC.RECONVERGENT B0 ;  /* 0x0000000000007941 */ /* 0x000fea0003800200 */
.L_x_4557:
[----:B------:R-:W-:Y:S01]  /*2eb0*/  LDSM.16.M88.4 R48, [R153] ;  /* 0x000000009930783b */ /* 0x000fe20000000200 */
[----:B------:R-:W-:Y:S01]  /*2ec0*/  R2P PR, R85, 0x6 ;  /* 0x0000000655007804 */ /* 0x000fe20000000000 */
[----:B------:R-:W5:Y:S01]  /*2ed0*/  LDCU UR8, c[0x0][0x50c] ;  /* 0x0000a180ff0877ac */ /* 0x000f620008000800 */
[----:B------:R-:W-:Y:S01]  /*2ee0*/  MOV R5, 0x20 ;  /* 0x0000002000057802 */ /* 0x000fe20000000f00 */
[----:B------:R-:W4:Y:S01]  /*2ef0*/  LDSM.16.M88.4 R36, [R152+UR5+0x4000] ;  /* 0x004000059824783b */ /* 0x000f220008000200 */
[----:B-1----:R-:W-:Y:S02]  /*2f00*/  IADD3 R2, PT, PT, R152, UR5, RZ ;  /* 0x0000000598027c10 */ /* 0x002fe4000fffe0ff */
[----:B------:R-:W-:Y:S01]  /*2f10*/  SEL R5, R5, 0xffffffe0, !P1 ;  /* 0xffffffe005057807 */ /* 0x000fe20004800000 */
[----:B------:R-:W1:Y:S01]  /*2f20*/  LDSM.16.M88.4 R64, [R152+UR5+0x4800] ;  /* 0x004800059840783b */ /* 0x000e620008000200 */
[----:B------:R-:W-:Y:S02]  /*2f30*/  MOV R0, 0x40 ;  /* 0x0000004000007802 */ /* 0x000fe40000000f00 */
[-C--:B------:R-:W-:Y:S01]  /*2f40*/  IADD3 R151, PT, PT, R153, R5.reuse, RZ ;  /* 0x0000000599977210 */ /* 0x080fe20007ffe0ff */
[----:B------:R-:W5:Y:S01]  /*2f50*/  LDSM.16.M88.4 R56, [R152+UR5+0x5000] ;  /* 0x005000059838783b */ /* 0x000f620008000200 */
[----:B------:R-:W-:-:S02]  /*2f60*/  IADD3 R147, PT, PT, R2, R5, RZ ;  /* 0x0000000502937210 */ /* 0x000fc40007ffe0ff */
[----:B------:R-:W-:Y:S01]  /*2f70*/  SEL R0, R0, 0xffffffc0, !P2 ;  /* 0xffffffc000007807 */ /* 0x000fe20005000000 */
[----:B------:R-:W5:Y:S01]  /*2f80*/  LDSM.16.M88.4 R12, [R152+UR5+0x5800] ;  /* 0x00580005980c783b */ /* 0x000f620008000200 */
[----:B------:R-:W-:Y:S02]  /*2f90*/  ISETP.NE.AND P6, PT, R101, 0x1, PT ;  /* 0x000000016500780c */ /* 0x000fe40003fc5270 */
[-C--:B------:R-:W-:Y:S01]  /*2fa0*/  IADD3 R150, PT, PT, R153, R0.reuse, RZ ;  /* 0x0000000099967210 */ /* 0x080fe20007ffe0ff */
[----:B------:R-:W-:Y:S01]  /*2fb0*/  LDSM.16.M88.4 R8, [R151] ;  /* 0x000000009708783b */ /* 0x000fe20000000200 */
[----:B------:R-:W-:Y:S02]  /*2fc0*/  IADD3 R146, PT, PT, R2, R0, RZ ;  /* 0x0000000002927210 */ /* 0x000fe40007ffe0ff */
[C---:B------:R-:W-:Y:S01]  /*2fd0*/  IADD3 R149, PT, PT, R5.reuse, R150, RZ ;  /* 0x0000009605957210 */ /* 0x040fe20007ffe0ff */
[----:B------:R-:W5:Y:S01]  /*2fe0*/  LDSM.16.M88.4 R40, [R147+0x4000] ;  /* 0x004000009328783b */ /* 0x000f620000000200 */
[----:B------:R-:W-:-:S02]  /*2ff0*/  IADD3 R145, PT, PT, R5, R146, RZ ;  /* 0x0000009205917210 */ /* 0x000fc40007ffe0ff */
[C---:B------:R-:W-:Y:S01]  /*3000*/  VIMNMX R104, PT, PT, R86.reuse, R87, PT ;  /* 0x0000005756687248 */ /* 0x040fe20003fe0100 */
[----:B------:R-:W5:Y:S01]  /*3010*/  LDSM.16.M88.4 R44, [R147+0x5000] ;  /* 0x00500000932c783b */ /* 0x000f620000000200 */
[----:B------:R-:W-:-:S03]  /*3020*/  VIADDMNMX R2, R86, 0x8, R87, PT ;  /* 0x0000000856027846 */ /* 0x000fc60003800157 */
[----:B------:R-:W5:Y:S04]  /*3030*/  LDSM.16.M88.4 R68, [R147+0x4800] ;  /* 0x004800009344783b */ /* 0x000f680000000200 */
[----:B------:R-:W5:Y:S04]  /*3040*/  LDSM.16.M88.4 R24, [R147+0x5800] ;  /* 0x005800009318783b */ /* 0x000f680000000200 */
[----:B--23--:R-:W-:Y:S01]  /*3050*/  LDSM.16.M88.4 R20, [R146+0x4000] ;  /* 0x004000009214783b */ /* 0x00cfe20000000200 */
[C---:B----4-:R-:W-:Y:S03]  /*3060*/  HMMA.16816.F32 R16, R48.reuse, R36, RZ ;  /* 0x000000243010723c */ /* 0x050fe600000018ff */
[----:B------:R-:W-:Y:S04]  /*3070*/  LDSM.16.M88.4 R76, [R146+0x5000] ;  /* 0x00500000924c783b */ /* 0x000fe80000000200 */
[----:B------:R-:W-:Y:S01]  /*3080*/  LDSM.16.M88.4 R72, [R153+0x2000] ;  /* 0x002000009948783b */ /* 0x000fe20000000200 */
[C---:B------:R-:W-:Y:S03]  /*3090*/  HMMA.16816.F32 R36, R48.reuse, R38, RZ ;  /* 0x000000263024723c */ /* 0x040fe600000018ff */
[----:B------:R-:W-:Y:S04]  /*30a0*/  LDSM.16.M88.4 R80, [R147+0x6000] ;  /* 0x006000009350783b */ /* 0x000fe80000000200 */
[----:B------:R-:W0:Y:S01]  /*30b0*/  LDGDEPBAR ;  /* 0x00000000000079af */ /* 0x000e220000000000 */
[C---:B-1----:R-:W-:Y:S08]  /*30c0*/  HMMA.16816.F32 R32, R48.reuse, R64, RZ ;  /* 0x000000403020723c */ /* 0x042ff000000018ff */
[C---:B-----5:R-:W-:Y:S08]  /*30d0*/  HMMA.16816.F32 R60, R48.reuse, R56, RZ ;  /* 0x00000038303c723c */ /* 0x060ff000000018ff */
[C---:B------:R-:W-:Y:S08]  /*30e0*/  HMMA.16816.F32 R64, R48.reuse, R66, RZ ;  /* 0x000000423040723c */ /* 0x040ff000000018ff */
[C---:B------:R-:W-:Y:S08]  /*30f0*/  HMMA.16816.F32 R56, R48.reuse, R58, RZ ;  /* 0x0000003a3038723c */ /* 0x040ff000000018ff */
[C---:B------:R-:W-:Y:S08]  /*3100*/  HMMA.16816.F32 R52, R48.reuse, R12, RZ ;  /* 0x0000000c3034723c */ /* 0x040ff000000018ff */
[----:B------:R-:W-:Y:S01]  /*3110*/  HMMA.16816.F32 R48, R48, R14, RZ ;  /* 0x0000000e3030723c */ /* 0x000fe200000018ff */
[----:B------:R-:W1:Y:S07]  /*3120*/  LDSM.16.M88.4 R12, [R150] ;  /* 0x00000000960c783b */ /* 0x000e6e0000000200 */
[C---:B------:R-:W-:Y:S08]  /*3130*/  HMMA.16816.F32 R16, R8.reuse, R40, R16 ;  /* 0x000000280810723c */ /* 0x040ff00000001810 */
[C---:B------:R-:W-:Y:S01]  /*3140*/  HMMA.16816.F32 R36, R8.reuse, R42, R36 ;  /* 0x0000002a0824723c */ /* 0x040fe20000001824 */
[----:B------:R-:W2:Y:S07]  /*3150*/  LDSM.16.M88.4 R40, [R146+0x4800] ;  /* 0x004800009228783b */ /* 0x000eae0000000200 */
[C---:B------:R-:W-:Y:S08]  /*3160*/  HMMA.16816.F32 R60, R8.reuse, R44, R60 ;  /* 0x0000002c083c723c */ /* 0x040ff0000000183c */
[C---:B------:R-:W-:Y:S01]  /*3170*/  HMMA.16816.F32 R56, R8.reuse, R46, R56 ;  /* 0x0000002e0838723c */ /* 0x040fe20000001838 */
[----:B------:R-:W3:Y:S07]  /*3180*/  LDSM.16.M88.4 R44, [R146+0x5800] ;  /* 0x00580000922c783b */ /* 0x000eee0000000200 */
[C---:B------:R-:W-:Y:S08]  /*3190*/  HMMA.16816.F32 R32, R8.reuse, R68, R32 ;  /* 0x000000440820723c */ /* 0x040ff00000001820 */
[C---:B------:R-:W-:Y:S01]  /*31a0*/  HMMA.16816.F32 R64, R8.reuse, R70, R64 ;  /* 0x000000460840723c */ /* 0x040fe20000001840 */
[----:B------:R-:W-:Y:S07]  /*31b0*/  LDSM.16.M88.4 R68, [R145+0x5000] ;  /* 0x005000009144783b */ /* 0x000fee0000000200 */
[C---:B------:R-:W-:Y:S08]  /*31c0*/  HMMA.16816.F32 R52, R8.reuse, R24, R52 ;  /* 0x000000180834723c */ /* 0x040ff00000001834 */
[----:B------:R-:W-:Y:S01]  /*31d0*/  HMMA.16816.F32 R48, R8, R26, R48 ;  /* 0x0000001a0830723c */ /* 0x000fe20000001830 */
[----:B------:R-:W-:Y:S04]  /*31e0*/  LDSM.16.M88.4 R8, [R149] ;  /* 0x000000009508783b */ /* 0x000fe80000000200 */
[----:B------:R-:W4:Y:S03]  /*31f0*/  LDSM.16.M88.4 R24, [R145+0x4000] ;  /* 0x004000009118783b */ /* 0x000f260000000200 */
[C---:B-1----:R-:W-:Y:S08]  /*3200*/  HMMA.16816.F32 R16, R12.reuse, R20, R16 ;  /* 0x000000140c10723c */ /* 0x042ff00000001810 */
[C---:B------:R-:W-:Y:S01]  /*3210*/  HMMA.16816.F32 R36, R12.reuse, R22, R36 ;  /* 0x000000160c24723c */ /* 0x040fe20000001824 */
[----:B------:R-:W1:Y:S07]  /*3220*/  LDSM.16.M88.4 R20, [R145+0x4800] ;  /* 0x004800009114783b */ /* 0x000e6e0000000200 */
[C---:B--2---:R-:W-:Y:S08]  /*3230*/  HMMA.16816.F32 R32, R12.reuse, R40, R32 ;  /* 0x000000280c20723c */ /* 0x044ff00000001820 */
[C---:B------:R-:W-:Y:S01]  /*3240*/  HMMA.16816.F32 R64, R12.reuse, R42, R64 ;  /* 0x0000002a0c40723c */ /* 0x040fe20000001840 */
[----:B------:R-:W2:Y:S07]  /*3250*/  LDSM.16.M88.4 R40, [R152+UR5+0x6000] ;  /* 0x006000059828783b */ /* 0x000eae0008000200 */
[C---:B------:R-:W-:Y:S08]  /*3260*/  HMMA.16816.F32 R60, R12.reuse, R76, R60 ;  /* 0x0000004c0c3c723c */ /* 0x040ff0000000183c */
[C---:B------:R-:W-:Y:S01]  /*3270*/  HMMA.16816.F32 R56, R12.reuse, R78, R56 ;  /* 0x0000004e0c38723c */ /* 0x040fe20000001838 */
[----:B------:R-:W-:Y:S07]  /*3280*/  LDSM.16.M88.4 R76, [R152+UR5+0x6800] ;  /* 0x00680005984c783b */ /* 0x000fee0008000200 */
[C---:B---3--:R-:W-:Y:S08]  /*3290*/  HMMA.16816.F32 R52, R12.reuse, R44, R52 ;  /* 0x0000002c0c34723c */ /* 0x048ff00000001834 */
[----:B------:R-:W-:Y:S01]  /*32a0*/  HMMA.16816.F32 R48, R12, R46, R48 ;  /* 0x0000002e0c30723c */ /* 0x000fe20000001830 */
[----:B------:R-:W3:Y:S04]  /*32b0*/  LDSM.16.M88.4 R12, [R145+0x5800] ;  /* 0x00580000910c783b */ /* 0x000ee80000000200 */
[----:B------:R-:W5:Y:S03]  /*32c0*/  LDSM.16.M88.4 R44, [R151+0x2000] ;  /* 0x00200000972c783b */ /* 0x000f660000000200 */
[C---:B----4-:R-:W-:Y:S08]  /*32d0*/  HMMA.16816.F32 R16, R8.reuse, R24, R16 ;  /* 0x000000180810723c */ /* 0x050ff00000001810 */
[C---:B------:R-:W-:Y:S01]  /*32e0*/  HMMA.16816.F32 R36, R8.reuse, R26, R36 ;  /* 0x0000001a0824723c */ /* 0x040fe20000001824 */
[----:B------:R-:W-:Y:S07]  /*32f0*/  LDSM.16.M88.4 R24, [R150+0x2000] ;  /* 0x002000009618783b */ /* 0x000fee0000000200 */
[C---:B-1----:R-:W-:Y:S08]  /*3300*/  HMMA.16816.F32 R32, R8.reuse, R20, R32 ;  /* 0x000000140820723c */ /* 0x042ff00000001820 */
[----:B------:R-:W-:Y:S01]  /*3310*/  HMMA.16816.F32 R64, R8, R22, R64 ;  /* 0x000000160840723c */ /* 0x000fe20000001840 */
[----:B------:R-:W1:Y:S07]  /*3320*/  LDSM.16.M88.4 R20, [R146+0x6000] ;  /* 0x006000009214783b */ /* 0x000e6e0000000200 */
[C---:B--2---:R-:W-:Y:S08]  /*3330*/  HMMA.16816.F32 R16, R72.reuse, R40, R16 ;  /* 0x000000284810723c */ /* 0x044ff00000001810 */
[----:B------:R-:W-:Y:S01]  /*3340*/  HMMA.16816.F32 R36, R72, R42, R36 ;  /* 0x0000002a4824723c */ /* 0x000fe20000001824 */
[----:B------:R-:W-:Y:S07]  /*3350*/  LDSM.16.M88.4 R40, [R147+0x6800] ;  /* 0x006800009328783b */ /* 0x000fee0000000200 */
[C---:B------:R-:W-:Y:S08]  /*3360*/  HMMA.16816.F32 R60, R8.reuse, R68, R60 ;  /* 0x00000044083c723c */ /* 0x040ff0000000183c */
[C---:B------:R-:W-:Y:S01]  /*3370*/  HMMA.16816.F32 R56, R8.reuse, R70, R56 ;  /* 0x000000460838723c */ /* 0x040fe20000001838 */
[----:B------:R-:W-:Y:S07]  /*3380*/  LDSM.16.M88.4 R68, [R152+UR5+0x7000] ;  /* 0x007000059844783b */ /* 0x000fee0008000200 */
[C---:B---3--:R-:W-:Y:S08]  /*3390*/  HMMA.16816.F32 R52, R8.reuse, R12, R52 ;  /* 0x0000000c0834723c */ /* 0x048ff00000001834 */
[----:B------:R-:W-:Y:S01]  /*33a0*/  HMMA.16816.F32 R48, R8, R14, R48 ;  /* 0x0000000e0830723c */ /* 0x000fe20000001830 */
[----:B------:R-:W-:Y:S04]  /*33b0*/  LDSM.16.M88.4 R12, [R149+0x2000] ;  /* 0x00200000950c783b */ /* 0x000fe80000000200 */
[----:B------:R-:W2:Y:S03]  /*33c0*/  LDSM.16.M88.4 R8, [R145+0x6000] ;  /* 0x006000009108783b */ /* 0x000ea60000000200 */
[C---:B-----5:R-:W-:Y:S08]  /*33d0*/  HMMA.16816.F32 R16, R44.reuse, R80, R16 ;  /* 0x000000502c10723c */ /* 0x060ff00000001810 */
[----:B------:R-:W-:Y:S08]  /*33e0*/  HMMA.16816.F32 R36, R44, R82, R36 ;  /* 0x000000522c24723c */ /* 0x000ff00000001824 */
[----:B------:R-:W-:Y:S08]  /*33f0*/  HMMA.16816.F32 R32, R72, R76, R32 ;  /* 0x0000004c4820723c */ /* 0x000ff00000001820 */
[C---:B-1----:R-:W-:Y:S08]  /*3400*/  HMMA.16816.F32 R16, R24.reuse, R20, R16 ;  /* 0x000000141810723c */ /* 0x042ff00000001810 */
[----:B------:R-:W-:Y:S01]  /*3410*/  HMMA.16816.F32 R36, R24, R22, R36 ;  /* 0x000000161824723c */ /* 0x000fe20000001824 */
[----:B------:R-:W1:Y:S07]  /*3420*/  LDSM.16.M88.4 R20, [R152+UR5+0x7800] ;  /* 0x007800059814783b */ /* 0x000e6e0008000200 */
[----:B------:R-:W-:Y:S08]  /*3430*/  HMMA.16816.F32 R64, R72, R78, R64 ;  /* 0x0000004e4840723c */ /* 0x000ff00000001840 */
[C---:B--2---:R-:W-:Y:S08]  /*3440*/  HMMA.16816.F32 R16, R12.reuse, R8, R16 ;  /* 0x000000080c10723c */ /* 0x044ff00000001810 */
[----:B------:R-:W-:Y:S01]  /*3450*/  HMMA.16816.F32 R36, R12, R10, R36 ;  /* 0x0000000a0c24723c */ /* 0x000fe20000001824 */
[----:B------:R-:W2:Y:S07]  /*3460*/  LDSM.16.M88.4 R8, [R147+0x7000] ;  /* 0x007000009308783b */ /* 0x000eae0000000200 */
[----:B------:R-:W-:Y:S01]  /*3470*/  HMMA.16816.F32 R76, R72, R68, R60 ;  /* 0x00000044484c723c */ /* 0x000fe2000000183c */
[----:B------:R-:W-:Y:S02]  /*3480*/  LDSM.16.M88.4 R60, [R146+0x6800] ;  /* 0x00680000923c783b */ /* 0x000fe40000000200 */
[----:B------:R-:W-:Y:S01]  /*3490*/  FMUL.FTZ R3, R16, UR8 ;  /* 0x0000000810037c20 */ /* 0x000fe20008410000 */
[----:B------:R-:W-:Y:S01]  /*34a0*/  FMUL.FTZ R68, R17, UR8 ;  /* 0x0000000811447c20 */ /* 0x000fe20008410000 */
[----:B------:R-:W-:-:S03]  /*34b0*/  FMUL.FTZ R69, R18, UR8 ;  /* 0x0000000812457c20 */ /* 0x000fc60008410000 */
[----:B------:R-:W-:Y:S01]  /*34c0*/  HMMA.16816.F32 R56, R72, R70, R56 ;  /* 0x000000464838723c */ /* 0x000fe20000001838 */
[----:B------:R-:W-:Y:S01]  /*34d0*/  FMUL.FTZ R70, R19, UR8 ;  /* 0x0000000813467c20 */ /* 0x000fe20008410000 */
[----:B------:R-:W3:Y:S01]  /*34e0*/  MUFU.TANH R3, R3 ;  /* 0x0000000300037308 */ /* 0x000ee20000002400 */
[----:B------:R-:W4:Y:S05]  /*34f0*/  LDSM.16.M88.4 R16, [R146+0x7000] ;  /* 0x007000009210783b */ /* 0x000f2a0000000200 */
[C---:B------:R-:W-:Y:S01]  /*3500*/  HMMA.16816.F32 R80, R44.reuse, R40, R32 ;  /* 0x000000282c50723c */ /* 0x040fe20000001820 */
[----:B------:R-:W-:Y:S01]  /*3510*/  LDSM.16.M88.4 R32, [R145+0x6800] ;  /* 0x006800009120783b */ /* 0x000fe20000000200 */
[----:B------:R-:W2:Y:S06]  /*3520*/  MUFU.TANH R68, R68 ;  /* 0x0000004400447308 */ /* 0x000eac0000002400 */
[----:B------:R-:W-:Y:S01]  /*3530*/  HMMA.16816.F32 R64, R44, R42, R64 ;  /* 0x0000002a2c40723c */ /* 0x000fe20000001840 */
[----:B------:R-:W5:Y:S01]  /*3540*/  LDSM.16.M88.4 R40, [R147+0x7800] ;  /* 0x007800009328783b */ /* 0x000f620000000200 */
[----:B------:R-:W3:Y:S06]  /*3550*/  MUFU.TANH R69, R69 ;  /* 0x0000004500457308 */ /* 0x000eec0000002400 */
[----:B-1----:R-:W-:Y:S02]  /*3560*/  HMMA.16816.F32 R48, R72, R22, R48 ;  /* 0x000000164830723c */ /* 0x002fe40000001830 */
[----:B------:R-:W1:Y:S06]  /*3570*/  MUFU.TANH R70, R70 ;  /* 0x0000004600467308 */ /* 0x000e6c0000002400 */
[C---:B--2---:R-:W-:Y:S08]  /*3580*/  HMMA.16816.F32 R76, R44.reuse, R8, R76 ;  /* 0x000000082c4c723c */ /* 0x044ff0000000184c */
[----:B------:R-:W-:Y:S01]  /*3590*/  HMMA.16816.F32 R56, R44, R10, R56 ;  /* 0x0000000a2c38723c */ /* 0x000fe20000001838 */
[----:B------:R-:W2:Y:S07]  /*35a0*/  LDSM.16.M88.4 R8, [R146+0x7800] ;  /* 0x007800009208783b */ /* 0x000eae0000000200 */
[----:B------:R-:W-:Y:S01]  /*35b0*/  HMMA.16816.F32 R52, R72, R20, R52 ;  /* 0x000000144834723c */ /* 0x000fe20000001834 */
[----:B------:R-:W-:Y:S01]  /*35c0*/  FMUL.FTZ R20, R36, UR8 ;  /* 0x0000000824147c20 */ /* 0x000fe20008410000 */
[----:B------:R-:W-:-:S05]  /*35d0*/  FMUL.FTZ R21, R37, UR8 ;  /* 0x0000000825157c20 */ /* 0x000fca0008410000 */
[----:B------:R-:W1:Y:S01]  /*35e0*/  MUFU.TANH R20, R20 ;  /* 0x0000001400147308 */ /* 0x000e620000002400 */
[C---:B----4-:R-:W-:Y:S07]  /*35f0*/  HMMA.16816.F32 R76, R24.reuse, R16, R76 ;  /* 0x00000010184c723c */ /* 0x050fee000000184c */
[----:B------:R-:W4:Y:S01]  /*3600*/  MUFU.TANH R21, R21 ;  /* 0x0000001500157308 */ /* 0x000f220000002400 */
[----:B------:R-:W-:Y:S01]  /*3610*/  HMMA.16816.F32 R56, R24, R18, R56 ;  /* 0x000000121838723c */ /* 0x000fe20000001838 */
[----:B------:R-:W3:Y:S07]  /*3620*/  LDSM.16.M88.4 R16, [R145+0x7800] ;  /* 0x007800009110783b */ /* 0x000eee0000000200 */
[----:B-----5:R-:W-:Y:S08]  /*3630*/  HMMA.16816.F32 R48, R44, R42, R48 ;  /* 0x0000002a2c30723c */ /* 0x020ff00000001830 */
[C---:B------:R-:W-:Y:S08]  /*3640*/  HMMA.16816.F32 R80, R24.reuse, R60, R80 ;  /* 0x0000003c1850723c */ /* 0x040ff00000001850 */
[----:B------:R-:W-:Y:S01]  /*3650*/  HMMA.16816.F32 R64, R24, R62, R64 ;  /* 0x0000003e1840723c */ /* 0x000fe20000001840 */
[----:B------:R-:W5:Y:S01]  /*3660*/  LDSM.16.M88.4 R60, [R145+0x7000] ;  /* 0x00700000913c783b */ /* 0x000f620000000200 */
[----:B------:R-:W-:-:S06]  /*3670*/  DEPBAR.LE SB0, 0x0 ;  /* 0x000080000000791a */ /* 0x000fcc0000000000 */
[----:B------:R-:W-:Y:S08]  /*3680*/  HMMA.16816.F32 R52, R44, R40, R52 ;  /* 0x000000282c34723c */ /* 0x000ff00000001834 */
[----:B--2---:R-:W-:Y:S08]  /*3690*/  HMMA.16816.F32 R48, R24, R10, R48 ;  /* 0x0000000a1830723c */ /* 0x004ff00000001830 */
[----:B------:R-:W-:Y:S01]  /*36a0*/  HMMA.16816.F32 R80, R12, R32, R80 ;  /* 0x000000200c50723c */ /* 0x000fe20000001850 */
[----:B------:R-:W-:Y:S01]  /*36b0*/  FMUL.FTZ R32, R38, UR8 ;  /* 0x0000000826207c20 */ /* 0x000fe20008410000 */
[----:B------:R-:W-:-:S05]  /*36c0*/  FMUL.FTZ R33, R39, UR8 ;  /* 0x0000000827217c20 */ /* 0x000fca0008410000 */
[----:B------:R-:W2:Y:S01]  /*36d0*/  MUFU.TANH R32, R32 ;  /* 0x0000002000207308 */ /* 0x000ea20000002400 */
[----:B------:R-:W-:Y:S07]  /*36e0*/  HMMA.16816.F32 R52, R24, R8, R52 ;  /* 0x000000081834723c */ /* 0x000fee0000001834 */
[----:B------:R-:W1:Y:S01]  /*36f0*/  MUFU.TANH R33, R33 ;  /* 0x0000002100217308 */ /* 0x000e620000002400 */
[----:B------:R-:W-:Y:S03]  /*3700*/  HMMA.16816.F32 R64, R12, R34, R64 ;  /* 0x000000220c40723c */ /* 0x000fe60000001840 */
[----:B------:R-:W-:Y:S01]  /*3710*/  FMUL.FTZ R36, R80, UR8 ;  /* 0x0000000850247c20 */ /* 0x000fe20008410000 */
[----:B------:R-:W-:Y:S01]  /*3720*/  FMUL.FTZ R34, R81, UR8 ;  /* 0x0000000851227c20 */ /* 0x000fe20008410000 */
[----:B------:R-:W-:Y:S01]  /*3730*/  FMUL.FTZ R35, R82, UR8 ;  /* 0x0000000852237c20 */ /* 0x000fe20008410000 */
[----:B------:R-:W-:-:S02]  /*3740*/  FMUL.FTZ R37, R83, UR8 ;  /* 0x0000000853257c20 */ /* 0x000fc40008410000 */
[C---:B---3--:R-:W-:Y:S01]  /*3750*/  HMMA.16816.F32 R48, R12.reuse, R18, R48 ;  /* 0x000000120c30723c */ /* 0x048fe20000001830 */
[----:B------:R-:W3:Y:S07]  /*3760*/  MUFU.TANH R36, R36 ;  /* 0x0000002400247308 */ /* 0x000eee0000002400 */
[----:B-----5:R-:W-:Y:S01]  /*3770*/  HMMA.16816.F32 R76, R12, R60, R76 ;  /* 0x0000003c0c4c723c */ /* 0x020fe2000000184c */
[----:B------:R-:W1:Y:S02]  /*3780*/  MUFU.TANH R34, R34 ;  /* 0x0000002200227308 */ /* 0x000e640000002400 */
[----:B------:R-:W-:Y:S01]  /*3790*/  FMUL.FTZ R38, R64, UR8 ;  /* 0x0000000840267c20 */ /* 0x000fe20008410000 */
[----:B------:R-:W-:Y:S01]  /*37a0*/  FMUL.FTZ R39, R65, UR8 ;  /* 0x0000000841277c20 */ /* 0x000fe20008410000 */
[----:B------:R-:W-:Y:S01]  /*37b0*/  FMUL.FTZ R22, R66, UR8 ;  /* 0x0000000842167c20 */ /* 0x000fe20008410000 */
[----:B------:R-:W-:-:S02]  /*37c0*/  FMUL.FTZ R9, R67, UR8 ;  /* 0x0000000843097c20 */ /* 0x000fc40008410000 */
[C---:B------:R-:W-:Y:S01]  /*37d0*/  HMMA.16816.F32 R56, R12.reuse, R62, R56 ;  /* 0x0000003e0c38723c */ /* 0x040fe20000001838 */
[----:B------:R-:W1:Y:S02]  /*37e0*/  MUFU.TANH R35, R35 ;  /* 0x0000002300237308 */ /* 0x000e640000002400 */
[----:B------:R-:W-:Y:S01]  /*37f0*/  FMUL.FTZ R27, R50, UR8 ;  /* 0x00000008321b7c20 */ /* 0x000fe20008410000 */
[----:B------:R-:W-:Y:S01]  /*3800*/  FMUL.FTZ R25, R51, UR8 ;  /* 0x0000000833197c20 */ /* 0x000fe20008410000 */
[----:B------:R-:W-:Y:S01]  /*3810*/  FMUL.FTZ R48, R48, UR8 ;  /* 0x0000000830307c20 */ /* 0x000fe20008410000 */
[----:B------:R-:W-:Y:S02]  /*3820*/  FMUL.FTZ R49, R49, UR8 ;  /* 0x0000000831317c20 */ /* 0x000fe40008410000 */
[----:B------:R-:W-:Y:S01]  /*3830*/  HMMA.16816.F32 R52, R12, R16, R52 ;  /* 0x000000100c34723c */ /* 0x000fe20000001834 */
[----:B------:R-:W1:Y:S02]  /*3840*/  MUFU.TANH R37, R37 ;  /* 0x0000002500257308 */ /* 0x000e640000002400 */
[----:B------:R-:W-:Y:S01]  /*3850*/  FMUL.FTZ R76, R76, UR8 ;  /* 0x000000084c4c7c20 */ /* 0x000fe20008410000 */
[----:B------:R-:W-:Y:S01]  /*3860*/  FMUL.FTZ R77, R77, UR8 ;  /* 0x000000084d4d7c20 */ /* 0x000fe20008410000 */
[----:B------:R-:W-:Y:S01]  /*3870*/  FMUL.FTZ R78, R78, UR8 ;  /* 0x000000084e4e7c20 */ /* 0x000fe20008410000 */
[----:B------:R-:W-:-:S03]  /*3880*/  FMUL.FTZ R79, R79, UR8 ;  /* 0x000000084f4f7c20 */ /* 0x000fc60008410000 */
        /* <DEDUP_REMOVED lines=10> */
[----:B------:R-:W1:Y:S08]  /*3930*/  MUFU.TANH R22, R22 ;  /* 0x0000001600167308 */ /* 0x000e700000002400 */
[----:B------:R-:W1:Y:S08]  /*3940*/  MUFU.TANH R9, R9 ;  /* 0x0000000900097308 */ /* 0x000e700000002400 */
        /* <DEDUP_REMOVED lines=14> */
[----:B------:R-:W1:Y:S08]  /*3a30*/  MUFU.TANH R27, R27 ;  /* 0x0000001b001b7308 */ /* 0x000e700000002400 */
[----:B------:R-:W1:Y:S01]  /*3a40*/  MUFU.TANH R25, R25 ;  /* 0x0000001900197308 */ /* 0x000e620000002400 */
        /* <DEDUP_REMOVED lines=13> */
.L_x_4560:
[----:B------:R-:W2:Y:S01]  /*3b20*/  LDC R11, c[0x0][0x4f0] ;  /* 0x00013c00ff0b7b82 */ /* 0x000ea20000000800 */
[----:B------:R-:W-:Y:S01]  /*3b30*/  IADD3 R30, PT, PT, R30, -0x80, RZ ;  /* 0xffffff801e1e7810 */ /* 0x000fe20007ffe0ff */
[----:B------:R-:W3:Y:S01]  /*3b40*/  LDCU.64 UR6, c[0x0][0x3a0] ;  /* 0x00007400ff0677ac */ /* 0x000ee20008000a00 */
[----:B------:R-:W-:Y:S02]  /*3b50*/  IABS R12, R6 ;  /* 0x00000006000c7213 */ /* 0x000fe40000000000 */
[----:B------:R-:W-:Y:S02]  /*3b60*/  IABS R10, R30 ;  /* 0x0000001e000a7213 */ /* 0x000fe40000000000 */
        /* <DEDUP_REMOVED lines=54> */
.L_x_4561:
[----:B------:R-:W2:Y:S01]  /*3ed0*/  LDCU UR4, c[0x0][0x440] ;  /* 0x00008800ff0477ac */ /* 0x000ea20008000800 */
        /* <DEDUP_REMOVED lines=51> */
.L_x_4559:
[----:B------:R-:W-:Y:S01]  /*4210*/  IMAD.SHL.U32 R6, R85, 0x2, RZ ;  /* 0x0000000255067824 */ /* 0x000fe200078e00ff */
[----:B------:R-:W3:Y:S01]  /*4220*/  LDCU UR4, c[0x0][0x45c] ;  /* 0x00008b80ff0477ac */ /* 0x000ee20008000800 */
[----:B------:R-:W-:Y:S02]  /*4230*/  IMAD.IADD R148, R7, 0x1, R4 ;  /* 0x0000000107947824 */ /* 0x000fe400078e0204 */
[----:B------:R-:W-:Y:S01]  /*4240*/  IMAD.MOV.U32 R169, RZ, RZ, -0x1 ;  /* 0xffffffffffa97424 */ /* 0x000fe200078e00ff */
[----:B------:R-:W-:Y:S02]  /*4250*/  LOP3.LUT R6, R6, 0x6, RZ, 0xc0, !PT ;  /* 0x0000000606067812 */ /* 0x000fe400078ec0ff */
[----:B------:R-:W-:-:S03]  /*4260*/  LEA R148, R148, UR5, 0x1 ;  /* 0x0000000594947c11 */ /* 0x000fc6000f8e08ff */
[----:B------:R-:W-:Y:S02]  /*4270*/  IMAD R6, R101, 0x40, R6 ;  /* 0x0000004065067824 */ /* 0x000fe400078e0206 */
[--C-:B------:R-:W-:Y:S01]  /*4280*/  IMAD.IADD R144, R5, 0x1, R148.reuse ;  /* 0x0000000105907824 */ /* 0x100fe200078e0294 */
[----:B------:R-:W-:Y:S01]  /*4290*/  LDSM.16.MT88.4 R92, [R148+0x8000] ;  /* 0x00800000945c783b */ /* 0x000fe20000004200 */
[C---:B--2---:R-:W-:Y:S02]  /*42a0*/  VIADD R11, R6.reuse, 0xffffffc1 ;  /* 0xffffffc1060b7836 */ /* 0x044fe40000000000 */
        /* <DEDUP_REMOVED lines=8> */
[C---:B-1----:R-:W-:Y:S01]  /*4330*/  VIADD R49, R6.reuse, 0xfffffff0 ;  /* 0xfffffff006317836 */ /* 0x042fe20000000000 */
        /* <DEDUP_REMOVED lines=8> */
[C---:B------:R-:W-:Y:S01]  /*43c0*/  VIADD R11, R6.reuse, 0xffffffd1 ;  /* 0xffffffd1060b7836 */ /* 0x040fe20000000000 */
[----:B------:R-:W-:Y:S01]  /*43d0*/  ISETP.GE.AND P2, PT, R13, R104, PT ;  /* 0x000000680d00720c */ /* 0x000fe20003f46270 */
[----:B------:R-:W-:Y:S01]  /*43e0*/  IMAD.IADD R106, R5, 0x1, R107 ;  /* 0x00000001056a7824 */ /* 0x000fe200078e026b */
[----:B------:R-:W-:Y:S01]  /*43f0*/  ISETP.GE.AND P4, PT, R13, R2, PT ;  /* 0x000000020d00720c */ /* 0x000fe20003f86270 */
[----:B------:R-:W-:Y:S01]  /*4400*/  VIADD R13, R6, 0xffffffd0 ;  /* 0xffffffd0060d7836 */ /* 0x000fe20000000000 */
[----:B------:R-:W-:Y:S01]  /*4410*/  FSEL R41, R20, -INF , !P2 ;  /* 0xff80000014297808 */ /* 0x000fe20005000000 */
[----:B------:R-:W-:Y:S01]  /*4420*/  LDSM.16.MT88.4 R76, [R107+0x8000] ;  /* 0x008000006b4c783b */ /* 0x000fe20000004200 */
[----:B------:R-:W-:Y:S02]  /*4430*/  FSEL R23, R32, -INF , !P4 ;  /* 0xff80000020177808 */ /* 0x000fe40006000000 */
[----:B------:R-:W-:Y:S01]  /*4440*/  FSEL R43, R68, -INF , !P3 ;  /* 0xff800000442b7808 */ /* 0x000fe20005800000 */
[----:B------:R-:W-:Y:S01]  /*4450*/  LDSM.16.MT88.4 R56, [R107+0xa000] ;  /* 0x00a000006b38783b */ /* 0x000fe20000004200 */
[----:B------:R-:W-:-:S02]  /*4460*/  FSEL R31, R70, -INF , !P5 ;  /* 0xff800000461f7808 */ /* 0x000fc40006800000 */
[C---:B------:R-:W-:Y:S02]  /*4470*/  ISETP.GE.AND P2, PT, R11.reuse, R104, PT ;  /* 0x000000680b00720c */ /* 0x040fe40003f46270 */
[----:B------:R-:W-:Y:S01]  /*4480*/  ISETP.GE.AND P4, PT, R11, R2, PT ;  /* 0x000000020b00720c */ /* 0x000fe20003f86270 */
[C---:B------:R-:W-:Y:S01]  /*4490*/  VIADD R11, R6.reuse, 0xffffffd9 ;  /* 0xffffffd9060b7836 */ /* 0x040fe20000000000 */
[C---:B------:R-:W-:Y:S02]  /*44a0*/  ISETP.GE.AND P3, PT, R13.reuse, R104, PT ;  /* 0x000000680d00720c */ /* 0x040fe40003f66270 */
[----:B------:R-:W-:Y:S01]  /*44b0*/  ISETP.GE.AND P5, PT, R13, R2, PT ;  /* 0x000000020d00720c */ /* 0x000fe20003fa6270 */
[----:B------:R-:W-:Y:S01]  /*44c0*/  VIADD R13, R6, 0xffffffd8 ;  /* 0xffffffd8060d7836 */ /* 0x000fe20000000000 */
[----:B------:R-:W-:Y:S02]  /*44d0*/  FSEL R45, R21, -INF , !P1 ;  /* 0xff800000152d7808 */ /* 0x000fe40004800000 */
[----:B------:R-:W-:-:S02]  /*44e0*/  FSEL R21, R36, -INF , !P3 ;  /* 0xff80000024157808 */ /* 0x000fc40005800000 */
[----:B------:R-:W-:Y:S02]  /*44f0*/  FSEL R35, R35, -INF , !P5 ;  /* 0xff80000023237808 */ /* 0x000fe40006800000 */
[C---:B------:R-:W-:Y:S02]  /*4500*/  ISETP.GE.AND P3, PT, R11.reuse, R104, PT ;  /* 0x000000680b00720c */ /* 0x040fe40003f66270 */
[----:B------:R-:W-:Y:S01]  /*4510*/  ISETP.GE.AND P5, PT, R11, R2, PT ;  /* 0x000000020b00720c */ /* 0x000fe20003fa6270 */
[----:B------:R-:W-:Y:S01]  /*4520*/  VIADD R11, R6, 0xffffffe1 ;  /* 0xffffffe1060b7836 */ /* 0x000fe20000000000 */
[----:B------:R-:W-:Y:S02]  /*4530*/  ISETP.GE.AND P1, PT, R13, R104, PT ;  /* 0x000000680d00720c */ /* 0x000fe40003f26270 */
[----:B------:R-:W-:Y:S02]  /*4540*/  FSEL R33, R33, -INF , !P0 ;  /* 0xff80000021217808 */ /* 0x000fe40004000000 */
[----:B------:R-:W-:-:S02]  /*4550*/  ISETP.GE.AND P0, PT, R13, R2, PT ;  /* 0x000000020d00720c */ /* 0x000fc40003f06270 */
[----:B------:R-:W-:Y:S02]  /*4560*/  FSEL R19, R34, -INF , !P2 ;  /* 0xff80000022137808 */ /* 0x000fe40005000000 */
[----:B------:R-:W-:Y:S01]  /*4570*/  FSEL R13, R37, -INF , !P4 ;  /* 0xff800000250d7808 */ /* 0x000fe20006000000 */
[----:B------:R-:W-:Y:S01]  /*4580*/  VIADD R37, R6, 0xfffffff9 ;  /* 0xfffffff906257836 */ /* 0x000fe20000000000 */
[C---:B------:R-:W-:Y:S02]  /*4590*/  ISETP.GE.AND P2, PT, R15.reuse, R104, PT ;  /* 0x000000680f00720c */ /* 0x040fe40003f46270 */
[----:B------:R-:W-:Y:S02]  /*45a0*/  ISETP.GE.AND P4, PT, R15, R2, PT ;  /* 0x000000020f00720c */ /* 0x000fe40003f86270 */
[----:B------:R-:W-:Y:S02]  /*45b0*/  FSEL R17, R38, -INF , !P1 ;  /* 0xff80000026117808 */ /* 0x000fe40004800000 */
[----:B------:R-:W-:Y:S01]  /*45c0*/  FSEL R15, R39, -INF , !P3 ;  /* 0xff800000270f7808 */ /* 0x000fe20005800000 */
[----:B------:R-:W-:Y:S01]  /*45d0*/  VIADD R39, R6, 0xfffffff8 ;  /* 0xfffffff806277836 */ /* 0x000fe20000000000 */
[----:B------:R-:W-:-:S02]  /*45e0*/  ISETP.GE.AND P1, PT, R11, R104, PT ;  /* 0x000000680b00720c */ /* 0x000fc40003f26270 */
[----:B------:R-:W-:Y:S01]  /*45f0*/  ISETP.GE.AND P3, PT, R11, R2, PT ;  /* 0x000000020b00720c */ /* 0x000fe20003f66270 */
[----:B------:R-:W-:Y:S01]  /*4600*/  VIADD R11, R6, 0xffffffe8 ;  /* 0xffffffe8060b7836 */ /* 0x000fe20000000000 */
[----:B------:R-:W-:Y:S02]  /*4610*/  FMNMX3.FTZ R8, R3, R43, R41, !PT ;  /* 0x0000002b03087276 */ /* 0x000fe40007810029 */
[----:B------:R-:W-:Y:S02]  /*4620*/  FSEL R143, R143, -INF , !P2 ;  /* 0xff8000008f8f7808 */ /* 0x000fe40005000000 */
[----:B------:R-:W-:Y:S02]  /*4630*/  FMNMX3.FTZ R6, R8, R45, R21, !PT ;  /* 0x0000002d08067276 */ /* 0x000fe40007810015 */
[----:B------:R-:W-:Y:S02]  /*4640*/  ISETP.GE.AND P2, PT, R11, R104, PT ;  /* 0x000000680b00720c */ /* 0x000fe40003f46270 */
[----:B------:R-:W-:-:S02]  /*4650*/  FMNMX3.FTZ R6, R6, R19, R17, !PT ;  /* 0x0000001306067276 */ /* 0x000fc40007810011 */
[----:B------:R-:W-:Y:S02]  /*4660*/  FSEL R119, R119, -INF , !P2 ;  /* 0xff80000077777808 */ /* 0x000fe40005000000 */
[----:B------:R-:W-:Y:S02]  /*4670*/  FSEL R117, R117, -INF , !P1 ;  /* 0xff80000075757808 */ /* 0x000fe40004800000 */
[-C--:B------:R-:W-:Y:S02]  /*4680*/  ISETP.GE.AND P2, PT, R49, R104.reuse, PT ;  /* 0x000000683100720c */ /* 0x080fe40003f46270 */
[----:B------:R-:W-:Y:S02]  /*4690*/  ISETP.GE.AND P1, PT, R51, R104, PT ;  /* 0x000000683300720c */ /* 0x000fe40003f26270 */
[----:B------:R-:W-:Y:S02]  /*46a0*/  FMNMX3.FTZ R6, R6, R15, R143, !PT ;  /* 0x0000000f06067276 */ /* 0x000fe4000781008f */
[----:B------:R-:W-:-:S02]  /*46b0*/  FSEL R135, R135, -INF , !P2 ;  /* 0xff80000087877808 */ /* 0x000fc40005000000 */
[----:B------:R-:W-:Y:S02]  /*46c0*/  FSEL R141, R141, -INF , !P1 ;  /* 0xff8000008d8d7808 */ /* 0x000fe40004800000 */
[-C--:B------:R-:W-:Y:S02]  /*46d0*/  ISETP.GE.AND P2, PT, R39, R104.reuse, PT ;  /* 0x000000682700720c */ /* 0x080fe40003f46270 */
[----:B------:R-:W-:Y:S02]  /*46e0*/  ISETP.GE.AND P1, PT, R47, R104, PT ;  /* 0x000000682f00720c */ /* 0x000fe40003f26270 */
[----:B------:R-:W-:Y:S02]  /*46f0*/  FMNMX3.FTZ R6, R6, R117, R119, !PT ;  /* 0x0000007506067276 */ /* 0x000fe40007810077 */
[----:B------:R-:W-:Y:S02]  /*4700*/  FMNMX3.FTZ R8, R69, R31, R23, !PT ;  /* 0x0000001f45087276 */ /* 0x000fe40007810017 */
[----:B------:R-:W-:-:S02]  /*4710*/  FSEL R131, R131, -INF , !P2 ;  /* 0xff80000083837808 */ /* 0x000fc40005000000 */
[----:B------:R-:W-:Y:S02]  /*4720*/  FSEL R133, R133, -INF , !P1 ;  /* 0xff80000085857808 */ /* 0x000fe40004800000 */
[----:B------:R-:W-:Y:S02]  /*4730*/  ISETP.GE.AND P2, PT, R11, R2, PT ;  /* 0x000000020b00720c */ /* 0x000fe40003f46270 */
[----:B------:R-:W-:Y:S02]  /*4740*/  ISETP.GE.AND P1, PT, R37, R104, PT ;  /* 0x000000682500720c */ /* 0x000fe40003f26270 */
[----:B------:R-:W-:Y:S02]  /*4750*/  FMNMX3.FTZ R6, R6, R141, R135, !PT ;  /* 0x0000008d06067276 */ /* 0x000fe40007810087 */
[----:B------:R-:W-:Y:S02]  /*4760*/  FSEL R11, R22, -INF , !P0 ;  /* 0xff800000160b7808 */ /* 0x000fe40004000000 */
[----:B------:R-:W-:-:S02]  /*4770*/  FMNMX3.FTZ R8, R8, R33, R35, !PT ;  /* 0x0000002108087276 */ /* 0x000fc40007810023 */
[----:B------:R-:W-:Y:S02]  /*4780*/  FSEL R129, R129, -INF , !P1 ;  /* 0xff80000081817808 */ /* 0x000fe40004800000 */
[----:B------:R-:W-:Y:S02]  /*4790*/  FMNMX3.FTZ R6, R6, R133, R131, !PT ;  /* 0x0000008506067276 */ /* 0x000fe40007810083 */
        /* <DEDUP_REMOVED lines=25> */
[----:B-1----:R-:W-:-:S03]  /*4930*/  FMNMX.FTZ R100, R49, R100, !PT ;  /* 0x0000006431647209 */ /* 0x002fc60007810000 */
[----:B------:R-:W-:Y:S01]  /*4940*/  LDSM.16.MT88.4 R48, [R144+0xa000] ;  /* 0x00a000009030783b */ /* 0x000fe20000004200 */
[----:B--2---:R-:W-:Y:S01]  /*4950*/  FMNMX.FTZ R37, R8, R37, !PT ;  /* 0x0000002508257209 */ /* 0x004fe20007810000 */
[C---:B---3--:R-:W-:Y:S01]  /*4960*/  FMUL.FTZ R26, R100.reuse, UR4 ;  /* 0x00000004641a7c20 */ /* 0x048fe20008410000 */
[----:B------:R-:W-:-:S03]  /*4970*/  FSETP.NEU.FTZ.AND P0, PT, R100, -INF , PT ;  /* 0xff8000006400780b */ /* 0x000fc60003f1d000 */
[----:B------:R-:W1:Y:S01]  /*4980*/  SHFL.BFLY PT, R6, R37, 0x1, 0x1f ;  /* 0x0c201f0025067f89 */ /* 0x000e6200000e0000 */
        /* <DEDUP_REMOVED lines=19> */
[----:B-1----:R-:W-:-:S02]  /*4ac0*/  FMNMX.FTZ R3, R37, R6, !PT ;  /* 0x0000000625037209 */ /* 0x002fc40007810000 */
[----:B------:R-:W-:Y:S02]  /*4ad0*/  LDSM.16.MT88.4 R4, [R106+0xa000] ;  /* 0x00a000006a04783b */ /* 0x000fe40000004200 */
[C---:B------:R-:W-:Y:S01]  /*4ae0*/  FSETP.NEU.FTZ.AND P0, PT, R3.reuse, -INF , PT ;  /* 0xff8000000300780b */ /* 0x040fe20003f1d000 */
[----:B------:R-:W-:Y:S01]  /*4af0*/  FMUL.FTZ R24, R3, UR4 ;  /* 0x0000000403187c20 */ /* 0x000fe20008410000 */
[----:B------:R-:W-:Y:S04]  /*4b00*/  MUFU.EX2 R109, R109 ;  /* 0x0000006d006d7308 */ /* 0x000fe80000000800 */
        /* <DEDUP_REMOVED lines=8> */
[--C-:B------:R-:W-:Y:S01]  /*4b90*/  FFMA.FTZ R31, R11, UR4, -R24.reuse ;  /* 0x000000040b1f7c23 */ /* 0x100fe20008010818 */
[----:B------:R-:W-:Y:S01]  /*4ba0*/  FFMA.FTZ R0, R9, UR4, -R24 ;  /* 0x0000000409007c23 */ /* 0x000fe20008010818 */
[----:B------:R-:W-:Y:S01]  /*4bb0*/  MUFU.EX2 R115, R115 ;  /* 0x0000007300737308 */ /* 0x000fe20000000800 */
[----:B------:R-:W3:Y:S01]  /*4bc0*/  LDSM.16.MT88.4 R8, [R144+0x8800] ;  /* 0x008800009008783b */ /* 0x000ee20000004200 */
[----:B------:R-:W-:Y:S01]  /*4bd0*/  FFMA.FTZ R33, R17, UR4, -R26 ;  /* 0x0000000411217c23 */ /* 0x000fe2000801081a */
[--C-:B------:R-:W-:Y:S01]  /*4be0*/  FFMA.FTZ R35, R35, UR4, -R24.reuse ;  /* 0x0000000423237c23 */ /* 0x100fe20008010818 */
[--C-:B------:R-:W-:Y:S01]  /*4bf0*/  FFMA.FTZ R32, R13, UR4, -R24.reuse ;  /* 0x000000040d207c23 */ /* 0x100fe20008010818 */
[----:B------:R-:W-:Y:S01]  /*4c00*/  LDSM.16.MT88.4 R20, [R148+0x8800] ;  /* 0x008800009414783b */ /* 0x000fe20000004200 */
[--C-:B------:R-:W-:Y:S01]  /*4c10*/  FFMA.FTZ R120, R139, UR4, -R24.reuse ;  /* 0x000000048b787c23 */ /* 0x100fe20008010818 */
[--C-:B------:R-:W-:Y:S01]  /*4c20*/  FFMA.FTZ R121, R121, UR4, -R24.reuse ;  /* 0x0000000479797c23 */ /* 0x100fe20008010818 */
[----:B------:R-:W4:Y:S01]  /*4c30*/  MUFU.EX2 R114, R114 ;  /* 0x0000007200727308 */ /* 0x000f220000000800 */
[----:B-1----:R-:W-:Y:S01]  /*4c40*/  F2FP.F16.F32.PACK_AB R66, R108, R109 ;  /* 0x0000006d6c42723e */ /* 0x002fe200000000ff */
[----:B------:R-:W1:Y:S01]  /*4c50*/  LDSM.16.MT88.4 R12, [R106+0x8800] ;  /* 0x008800006a0c783b */ /* 0x000e620000004200 */
[--C-:B------:R-:W-:Y:S01]  /*4c60*/  FFMA.FTZ R122, R137, UR4, -R24.reuse ;  /* 0x00000004897a7c23 */ /* 0x100fe20008010818 */
[--C-:B------:R-:W-:Y:S01]  /*4c70*/  FFMA.FTZ R123, R123, UR4, -R24.reuse ;  /* 0x000000047b7b7c23 */ /* 0x100fe20008010818 */
[--C-:B------:R-:W-:Y:S01]  /*4c80*/  FFMA.FTZ R128, R125, UR4, -R24.reuse ;  /* 0x000000047d807c23 */ /* 0x100fe20008010818 */
[----:B------:R-:W5:Y:S01]  /*4c90*/  LDSM.16.MT88.4 R16, [R107+0x8800] ;  /* 0x008800006b10783b */ /* 0x000f620000004200 */
[--C-:B------:R-:W-:Y:S01]  /*4ca0*/  FFMA.FTZ R127, R127, UR4, -R24.reuse ;  /* 0x000000047f7f7c23 */ /* 0x100fe20008010818 */
[----:B------:R-:W-:Y:S01]  /*4cb0*/  MUFU.EX2 R111, R111 ;  /* 0x0000006f006f7308 */ /* 0x000fe20000000800 */
[--C-:B------:R-:W-:Y:S01]  /*4cc0*/  FFMA.FTZ R125, R27, UR4, -R24.reuse ;  /* 0x000000041b7d7c23 */ /* 0x100fe20008010818 */
[----:B------:R-:W-:Y:S01]  /*4cd0*/  FFMA.FTZ R130, R25, UR4, -R24 ;  /* 0x0000000419827c23 */ /* 0x000fe20008010818 */
[----:B------:R-:W-:Y:S01]  /*4ce0*/  FADD.FTZ R112, R113, R112 ;  /* 0x0000007071707221 */ /* 0x000fe20000010000 */
[----:B------:R-:W-:Y:S03]  /*4cf0*/  LDSM.16.MT88.4 R24, [R144+0x9800] ;  /* 0x009800009018783b */ /* 0x000fe60000004200 */
[----:B------:R-:W-:Y:S01]  /*4d00*/  FADD.FTZ R109, R109, R112 ;  /* 0x000000706d6d7221 */ /* 0x000fe20000010000 */
[----:B------:R-:W2:Y:S01]  /*4d10*/  MUFU.EX2 R110, R110 ;  /* 0x0000006e006e7308 */ /* 0x000ea20000000800 */
[----:B----4-:R-:W-:Y:S01]  /*4d20*/  F2FP.F16.F32.PACK_AB R65, R114, R115 ;  /* 0x000000737241723e */ /* 0x010fe200000000ff */
[----:B------:R-:W-:Y:S01]  /*4d30*/  FADD.FTZ R114, R115, R114 ;  /* 0x0000007273727221 */ /* 0x000fe20000010000 */
[----:B------:R-:W-:-:S05]  /*4d40*/  FADD.FTZ R108, R108, R109 ;  /* 0x0000006d6c6c7221 */ /* 0x000fca0000010000 */
[----:B------:R-:W-:Y:S08]  /*4d50*/  MUFU.EX2 R105, R105 ;  /* 0x0000006900697308 */ /* 0x000ff00000000800 */
[----:B------:R-:W4:Y:S01]  /*4d60*/  MUFU.EX2 R34, R34 ;  /* 0x0000002200227308 */ /* 0x000f220000000800 */
        /* <DEDUP_REMOVED lines=33> */
[----:B----4-:R-:W-:Y:S01]  /*4f80*/  F2FP.F16.F32.PACK_AB R4, R34, R105 ;  /* 0x000000692204723e */ /* 0x010fe200000000ff */
[----:B------:R-:W-:Y:S01]  /*4f90*/  FADD.FTZ R105, R105, R108 ;  /* 0x0000006c69697221 */ /* 0x000fe20000010000 */
[----:B--2---:R-:W-:Y:S01]  /*4fa0*/  F2FP.F16.F32.PACK_AB R5, R32, R35 ;  /* 0x000000232005723e */ /* 0x004fe200000000ff */
[----:B------:R-:W-:-:S02]  /*4fb0*/  FADD.FTZ R35, R35, R110 ;  /* 0x0000006e23237221 */ /* 0x000fc40000010000 */
[----:B------:R-:W-:Y:S01]  /*4fc0*/  FADD.FTZ R34, R34, R105 ;  /* 0x0000006922227221 */ /* 0x000fe20000010000 */
[----:B------:R-:W2:Y:S01]  /*4fd0*/  MUFU.EX2 R133, R133 ;  /* 0x0000008500857308 */ /* 0x000ea20000000800 */
[----:B------:R-:W-:Y:S01]  /*4fe0*/  HMMA.16816.F32 R64, R64, R6, RZ ;  /* 0x000000064040723c */ /* 0x000fe200000018ff */
[----:B------:R-:W-:Y:S01]  /*4ff0*/  F2FP.F16.F32.PACK_AB R6, R30, R33 ;  /* 0x000000211e06723e */ /* 0x000fe200000000ff */
[----:B------:R-:W-:Y:S01]  /*5000*/  FADD.FTZ R32, R32, R35 ;  /* 0x0000002320207221 */ /* 0x000fe20000010000 */
[----:B---3--:R-:W-:-:S04]  /*5010*/  F2FP.F16.F32.PACK_AB R7, R0, R31 ;  /* 0x0000001f0007723e */ /* 0x008fc800000000ff */
[----:B------:R-:W-:Y:S03]  /*5020*/  MUFU.EX2 R126, R126 ;  /* 0x0000007e007e7308 */ /* 0x000fe60000000800 */
[C---:B------:R-:W-:Y:S05]  /*5030*/  HMMA.16816.F32 R88, R4.reuse, R8, R88 ;  /* 0x000000080458723c */ /* 0x040fea0000001858 */
[----:B------:R-:W3:Y:S03]  /*5040*/  MUFU.EX2 R173, R173 ;  /* 0x000000ad00ad7308 */ /* 0x000ee60000000800 */
[C---:B------:R-:W-:Y:S01]  /*5050*/  HMMA.16816.F32 R84, R4.reuse, R10, R84 ;  /* 0x0000000a0454723c */ /* 0x040fe20000001854 */
[----:B------:R-:W4:Y:S04]  /*5060*/  LDSM.16.MT88.4 R8, [R144+0xa800] ;  /* 0x00a800009008783b */ /* 0x000f280000004200 */
[----:B------:R-:W-:Y:S03]  /*5070*/  MUFU.EX2 R127, R127 ;  /* 0x0000007f007f7308 */ /* 0x000fe60000000800 */
[C---:B-1----:R-:W-:Y:S05]  /*5080*/  HMMA.16816.F32 R72, R4.reuse, R12, R72 ;  /* 0x0000000c0448723c */ /* 0x042fea0000001848 */
[----:B------:R-:W1:Y:S03]  /*5090*/  MUFU.EX2 R128, R128 ;  /* 0x0000008000807308 */ /* 0x000e660000000800 */
[C---:B------:R-:W-:Y:S01]  /*50a0*/  HMMA.16816.F32 R68, R4.reuse, R14, R68 ;  /* 0x0000000e0444723c */ /* 0x040fe20000001844 */
[----:B------:R-:W2:Y:S04]  /*50b0*/  LDSM.16.MT88.4 R12, [R106+0xa800] ;  /* 0x00a800006a0c783b */ /* 0x000ea80000004200 */
[----:B------:R-:W-:Y:S03]  /*50c0*/  MUFU.EX2 R125, R125 ;  /* 0x0000007d007d7308 */ /* 0x000fe60000000800 */
[C---:B------:R-:W-:Y:S05]  /*50d0*/  HMMA.16816.F32 R96, R4.reuse, R20, R96 ;  /* 0x000000140460723c */ /* 0x040fea0000001860 */
[----:B------:R-:W1:Y:S03]  /*50e0*/  MUFU.EX2 R130, R130 ;  /* 0x0000008200827308 */ /* 0x000e660000000800 */
[C---:B------:R-:W-:Y:S01]  /*50f0*/  HMMA.16816.F32 R92, R4.reuse, R22, R92 ;  /* 0x00000016045c723c */ /* 0x040fe2000000185c */
[----:B------:R-:W3:Y:S07]  /*5100*/  LDSM.16.MT88.4 R20, [R148+0xa800] ;  /* 0x00a800009414783b */ /* 0x000eee0000004200 */
[C---:B-----5:R-:W-:Y:S08]  /*5110*/  HMMA.16816.F32 R80, R4.reuse, R16, R80 ;  /* 0x000000100450723c */ /* 0x060ff00000001850 */
[C---:B------:R-:W-:Y:S01]  /*5120*/  HMMA.16816.F32 R76, R4.reuse, R18, R76 ;  /* 0x00000012044c723c */ /* 0x040fe2000000184c */
[----:B------:R-:W5:Y:S07]  /*5130*/  LDSM.16.MT88.4 R16, [R107+0xa800] ;  /* 0x00a800006b10783b */ /* 0x000f6e0000004200 */
[C---:B----4-:R-:W-:Y:S08]  /*5140*/  HMMA.16816.F32 R44, R4.reuse, R8, R44 ;  /* 0x00000008042c723c */ /* 0x050ff0000000182c */
        /* <DEDUP_REMOVED lines=8> */
[C---:B-----5:R-:W-:Y:S08]  /*51d0*/  HMMA.16816.F32 R52, R4.reuse, R16, R52 ;  /* 0x000000100434723c */ /* 0x060ff00000001834 */
[----:B------:R-:W-:Y:S01]  /*51e0*/  HMMA.16816.F32 R56, R4, R18, R56 ;  /* 0x000000120438723c */ /* 0x000fe20000001838 */
[----:B------:R-:W5:Y:S01]  /*51f0*/  LDSM.16.MT88.4 R16, [R107+0x9000] ;  /* 0x009000006b10783b */ /* 0x000f620000004200 */
[----:B------:R-:W-:-:S02]  /*5200*/  F2FP.F16.F32.PACK_AB R4, R117, R116 ;  /* 0x000000747504723e */ /* 0x000fc400000000ff */
[----:B------:R-:W-:Y:S02]  /*5210*/  F2FP.F16.F32.PACK_AB R6, R118, R119 ;  /* 0x000000777606723e */ /* 0x000fe400000000ff */
[----:B------:R-:W-:Y:S02]  /*5220*/  F2FP.F16.F32.PACK_AB R5, R121, R120 ;  /* 0x000000787905723e */ /* 0x000fe400000000ff */
[----:B------:R-:W-:-:S07]  /*5230*/  F2FP.F16.F32.PACK_AB R7, R123, R122 ;  /* 0x0000007a7b07723e */ /* 0x000fce00000000ff */
        /* <DEDUP_REMOVED lines=21> */
[C---:B-----5:R-:W-:Y:S08]  /*5390*/  HMMA.16816.F32 R60, R4.reuse, R16, R60 ;  /* 0x00000010043c723c */ /* 0x060ff0000000183c */
[----:B------:R-:W-:Y:S01]  /*53a0*/  HMMA.16816.F32 R64, R4, R18, R64 ;  /* 0x000000120440723c */ /* 0x000fe20000001840 */
[----:B------:R-:W-:Y:S01]  /*53b0*/  F2FP.F16.F32.PACK_AB R4, R133, R124 ;  /* 0x0000007c8504723e */ /* 0x000fe200000000ff */
[----:B------:R-:W3:Y:S01]  /*53c0*/  LDSM.16.MT88.4 R16, [R144+0xb800] ;  /* 0x00b800009010783b */ /* 0x000ee20000004200 */
[----:B------:R-:W-:-:S02]  /*53d0*/  F2FP.F16.F32.PACK_AB R6, R173, R126 ;  /* 0x0000007ead06723e */ /* 0x000fc400000000ff */
[----:B-1----:R-:W-:Y:S02]  /*53e0*/  F2FP.F16.F32.PACK_AB R5, R128, R127 ;  /* 0x0000007f8005723e */ /* 0x002fe400000000ff */
[----:B------:R-:W-:-:S07]  /*53f0*/  F2FP.F16.F32.PACK_AB R7, R130, R125 ;  /* 0x0000007d8207723e */ /* 0x000fce00000000ff */
[C---:B----4-:R-:W-:Y:S08]  /*5400*/  HMMA.16816.F32 R96, R4.reuse, R8, R96 ;  /* 0x000000080460723c */ /* 0x050ff00000001860 */
[C---:B------:R-:W-:Y:S01]  /*5410*/  HMMA.16816.F32 R92, R4.reuse, R10, R92 ;  /* 0x0000000a045c723c */ /* 0x040fe2000000185c */
[----:B------:R-:W1:Y:S07]  /*5420*/  LDSM.16.MT88.4 R8, [R148+0xb800] ;  /* 0x00b800009408783b */ /* 0x000e6e0000004200 */
[C---:B--2---:R-:W-:Y:S08]  /*5430*/  HMMA.16816.F32 R80, R4.reuse, R12, R80 ;  /* 0x0000000c0450723c */ /* 0x044ff00000001850 */
[C---:B------:R-:W-:Y:S01]  /*5440*/  HMMA.16816.F32 R76, R4.reuse, R14, R76 ;  /* 0x0000000e044c723c */ /* 0x040fe2000000184c */
[----:B------:R-:W2:Y:S07]  /*5450*/  LDSM.16.MT88.4 R12, [R107+0xb800] ;  /* 0x00b800006b0c783b */ /* 0x000eae0000004200 */
[----:B---3--:R-:W-:Y:S01]  /*5460*/  HMMA.16816.F32 R44, R4, R16, R44 ;  /* 0x00000010042c723c */ /* 0x008fe2000000182c */
[----:B------:R-:W-:-:S04]  /*5470*/  FADD.FTZ R17, R31, R32 ;  /* 0x000000201f117221 */ /* 0x000fc80000010000 */
[----:B------:R-:W-:-:S03]  /*5480*/  FADD.FTZ R17, R0, R17 ;  /* 0x0000001100117221 */ /* 0x000fc60000010000 */
[----:B------:R-:W-:Y:S01]  /*5490*/  HMMA.16816.F32 R88, R4, R24, R88 ;  /* 0x000000180458723c */ /* 0x000fe20000001858 */
[----:B------:R-:W-:-:S04]  /*54a0*/  FADD.FTZ R120, R120, R17 ;  /* 0x0000001178787221 */ /* 0x000fc80000010000 */
[----:B------:R-:W-:-:S03]  /*54b0*/  FADD.FTZ R121, R121, R120 ;  /* 0x0000007879797221 */ /* 0x000fc60000010000 */
[C---:B------:R-:W-:Y:S08]  /*54c0*/  HMMA.16816.F32 R84, R4.reuse, R26, R84 ;  /* 0x0000001a0454723c */ /* 0x040ff00000001854 */
        /* <DEDUP_REMOVED lines=92> */
.L_x_4563:
[----:B------:R-:W-:Y:S01]  /*5a90*/  UMOV UR6, URZ ;  /* 0x000000ff00067c82 */ /* 0x000fe20008000000 */
[----:B------:R-:W-:Y:S01]  /*5aa0*/  IMAD.SHL.U32 R0, R28, 0x40, RZ ;  /* 0x000000401c007824 */ /* 0x000fe200078e00ff */
[----:B------:R-:W-:-:S05]  /*5ab0*/  IADD3 R5, P0, PT, RZ, -UR6, RZ ;  /* 0x80000006ff057c10 */ /* 0x000fca000ff1e0ff */
[----:B------:R-:W-:-:S05]  /*5ac0*/  IMAD.X R0, RZ, RZ, ~R0, P0 ;  /* 0x000000ffff007224 */ /* 0x000fca00000e0e00 */
[----:B------:R-:W-:-:S04]  /*5ad0*/  SHF.R.S64 R5, R5, 0x1f, R0 ;  /* 0x0000001f05057819 */ /* 0x000fc80000001000 */
[----:B------:R-:W-:-:S04]  /*5ae0*/  IADD3 R158, P0, PT, R5, R158, RZ ;  /* 0x0000009e059e7210 */ /* 0x000fc80007f1e0ff */
[----:B------:R-:W-:-:S09]  /*5af0*/  LEA.HI.X.SX32 R159, R0, R159, 0x1, P0 ;  /* 0x0000009f009f7211 */ /* 0x000fd200000f0eff */
.L_x_4564:
        /* <DEDUP_REMOVED lines=9> */
[----:B-1----:R-:W-:Y:S02]  /*5b90*/  ISETP.GE.AND P1, PT, R164, UR6, PT ;  /* 0x00000006a4007c0c */ /* 0x002fe4000bf26270 */
        /* <DEDUP_REMOVED lines=53> */
[----:B------:R-:W0:Y:S01]  /*5ef0*/  LDGDEPBAR ;  /* 0x00000000000079af */ /* 0x000e220000000000 */
[C---:B---3--:R-:W-:Y:S08]  /*5f00*/  HMMA.16816.F32 R16, R116.reuse, R12, RZ ;  /* 0x0000000c7410723c */ /* 0x048ff000000018ff */
[C---:B--2---:R-:W-:Y:S08]  /*5f10*/  HMMA.16816.F32 R8, R116.reuse, R4, RZ ;  /* 0x000000047408723c */ /* 0x044ff000000018ff */
[C---:B------:R-:W-:Y:S08]  /*5f20*/  HMMA.16816.F32 R12, R116.reuse, R14, RZ ;  /* 0x0000000e740c723c */ /* 0x040ff000000018ff */
[C---:B------:R-:W-:Y:S08]  /*5f30*/  HMMA.16816.F32 R4, R116.reuse, R6, RZ ;  /* 0x000000067404723c */ /* 0x040ff000000018ff */
[C---:B-1----:R-:W-:Y:S08]  /*5f40*/  HMMA.16816.F32 R32, R116.reuse, R28, RZ ;  /* 0x0000001c7420723c */ /* 0x042ff000000018ff */
[C---:B------:R-:W-:Y:S08]  /*5f50*/  HMMA.16816.F32 R28, R116.reuse, R30, RZ ;  /* 0x0000001e741c723c */ /* 0x040ff000000018ff */
[C---:B----4-:R-:W-:Y:S08]  /*5f60*/  HMMA.16816.F32 R120, R116.reuse, R128, RZ ;  /* 0x000000807478723c */ /* 0x050ff000000018ff */
[----:B------:R-:W-:Y:S01]  /*5f70*/  HMMA.16816.F32 R116, R116, R130, RZ ;  /* 0x000000827474723c */ /* 0x000fe200000018ff */
[----:B------:R-:W-:Y:S07]  /*5f80*/  LDSM.16.M88.4 R128, [R146+0x4800] ;  /* 0x004800009280783b */ /* 0x000fee0000000200 */
[C---:B-----5:R-:W-:Y:S08]  /*5f90*/  HMMA.16816.F32 R16, R108.reuse, R24, R16 ;  /* 0x000000186c10723c */ /* 0x060ff00000001810 */
[C---:B------:R-:W-:Y:S01]  /*5fa0*/  HMMA.16816.F32 R12, R108.reuse, R26, R12 ;  /* 0x0000001a6c0c723c */ /* 0x040fe2000000180c */
        /* <DEDUP_REMOVED lines=10> */
[----:B------:R-:W-:Y:S03]  /*6050*/  LDSM.16.M88.4 R108, [R145+0x4000] ;  /* 0x00400000916c783b */ /* 0x000fe60000000200 */
[C---:B-1----:R-:W-:Y:S08]  /*6060*/  HMMA.16816.F32 R8, R24.reuse, R128, R8 ;  /* 0x000000801808723c */ /* 0x042ff00000001808 */
[C---:B--2---:R-:W-:Y:S08]  /*6070*/  HMMA.16816.F32 R16, R24.reuse, R20, R16 ;  /* 0x000000141810723c */ /* 0x044ff00000001810 */
[C---:B------:R-:W-:Y:S01]  /*6080*/  HMMA.16816.F32 R12, R24.reuse, R22, R12 ;  /* 0x00000016180c723c */ /* 0x040fe2000000180c */
[----:B------:R-:W1:Y:S07]  /*6090*/  LDSM.16.M88.4 R20, [R149] ;  /* 0x000000009514783b */ /* 0x000e6e0000000200 */
[C---:B------:R-:W-:Y:S01]  /*60a0*/  HMMA.16816.F32 R4, R24.reuse, R130, R4 ;  /* 0x000000821804723c */ /* 0x040fe20000001804 */
[----:B------:R-:W2:Y:S07]  /*60b0*/  LDSM.16.M88.4 R128, [R145+0x4800] ;  /* 0x004800009180783b */ /* 0x000eae0000000200 */
[C---:B---3--:R-:W-:Y:S08]  /*60c0*/  HMMA.16816.F32 R32, R24.reuse, R124, R32 ;  /* 0x0000007c1820723c */ /* 0x048ff00000001820 */
[C---:B------:R-:W-:Y:S01]  /*60d0*/  HMMA.16816.F32 R28, R24.reuse, R126, R28 ;  /* 0x0000007e181c723c */ /* 0x040fe2000000181c */
[----:B------:R-:W3:Y:S07]  /*60e0*/  LDSM.16.M88.4 R124, [R145+0x5800] ;  /* 0x00580000917c783b */ /* 0x000eee0000000200 */
        /* <DEDUP_REMOVED lines=9> */
[----:B------:R-:W-:Y:S07]  /*6180*/  LDSM.16.M88.4 R128, [R151+0x2000] ;  /* 0x002000009780783b */ /* 0x000fee0000000200 */
[C---:B---3--:R-:W-:Y:S08]  /*6190*/  HMMA.16816.F32 R120, R20.reuse, R124, R120 ;  /* 0x0000007c1478723c */ /* 0x048ff00000001878 */
[C---:B----4-:R-:W-:Y:S08]  /*61a0*/  HMMA.16816.F32 R32, R20.reuse, R24, R32 ;  /* 0x000000181420723c */ /* 0x050ff00000001820 */
[C---:B------:R-:W-:Y:S01]  /*61b0*/  HMMA.16816.F32 R28, R20.reuse, R26, R28 ;  /* 0x0000001a141c723c */ /* 0x040fe2000000181c */
[----:B------:R-:W2:Y:S07]  /*61c0*/  LDSM.16.M88.4 R24, [R152+UR5+0x6800] ;  /* 0x006800059818783b */ /* 0x000eae0008000200 */
[----:B------:R-:W-:Y:S01]  /*61d0*/  HMMA.16816.F32 R116, R20, R126, R116 ;  /* 0x0000007e1474723c */ /* 0x000fe20000001874 */
[----:B------:R-:W3:Y:S04]  /*61e0*/  LDSM.16.M88.4 R20, [R152+UR5+0x7000] ;  /* 0x007000059814783b */ /* 0x000ee80008000200 */
[----:B------:R-:W4:Y:S03]  /*61f0*/  LDSM.16.M88.4 R124, [R152+UR5+0x7800] ;  /* 0x00780005987c783b */ /* 0x000f260008000200 */
        /* <DEDUP_REMOVED lines=18> */
[----:B------:R-:W-:Y:S07]  /*6320*/  LDSM.16.M88.4 R24, [R149+0x2000] ;  /* 0x002000009518783b */ /* 0x000fee0000000200 */
[C---:B---3--:R-:W-:Y:S08]  /*6330*/  HMMA.16816.F32 R32, R128.reuse, R20, R32 ;  /* 0x000000148020723c */ /* 0x048ff00000001820 */
[----:B------:R-:W-:Y:S01]  /*6340*/  HMMA.16816.F32 R28, R128, R22, R28 ;  /* 0x00000016801c723c */ /* 0x000fe2000000181c */
[----:B------:R-:W2:Y:S07]  /*6350*/  LDSM.16.M88.4 R20, [R145+0x6000] ;  /* 0x006000009114783b */ /* 0x000eae0000000200 */
[C---:B----4-:R-:W-:Y:S08]  /*6360*/  HMMA.16816.F32 R16, R112.reuse, R124, R16 ;  /* 0x0000007c7010723c */ /* 0x050ff00000001810 */
        /* <DEDUP_REMOVED lines=8> */
[----:B---3--:R-:W-:Y:S01]  /*63f0*/  HMMA.16816.F32 R120, R128, R124, R120 ;  /* 0x0000007c8078723c */ /* 0x008fe20000001878 */
[----:B------:R-:W3:Y:S02]  /*6400*/  S2R R125, SR_TID.X ;  /* 0x00000000007d7919 */ /* 0x000ee40000002100 */
[----:B------:R-:W-:Y:S01]  /*6410*/  FMUL.FTZ R16, R16, UR8 ;  /* 0x0000000810107c20 */ /* 0x000fe20008410000 */
[----:B------:R-:W-:Y:S01]  /*6420*/  FMUL.FTZ R0, R17, UR8 ;  /* 0x0000000811007c20 */ /* 0x000fe20008410000 */
[----:B------:R-:W-:-:S03]  /*6430*/  FMUL.FTZ R105, R18, UR8 ;  /* 0x0000000812697c20 */ /* 0x000fc60008410000 */
[----:B------:R-:W-:Y:S02]  /*6440*/  HMMA.16816.F32 R116, R128, R126, R116 ;  /* 0x0000007e8074723c */ /* 0x000fe40000001874 */
[----:B------:R-:W-:Y:S01]  /*6450*/  MUFU.TANH R0, R0 ;  /* 0x0000000000007308 */ /* 0x000fe20000002400 */
[----:B------:R-:W-:Y:S01]  /*6460*/  FMUL.FTZ R12, R12, UR8 ;  /* 0x000000080c0c7c20 */ /* 0x000fe20008410000 */
[----:B------:R-:W-:Y:S01]  /*6470*/  FMUL.FTZ R13, R13, UR8 ;  /* 0x000000080d0d7c20 */ /* 0x000fe20008410000 */
[----:B------:R-:W-:Y:S01]  /*6480*/  FMUL.FTZ R14, R14, UR8 ;  /* 0x000000080e0e7c20 */ /* 0x000fe20008410000 */
[----:B------:R-:W-:Y:S02]  /*6490*/  FMUL.FTZ R15, R15, UR8 ;  /* 0x000000080f0f7c20 */ /* 0x000fe40008410000 */
[C---:B-1----:R-:W-:Y:S01]  /*64a0*/  HMMA.16816.F32 R32, R112.reuse, R108, R32 ;  /* 0x0000006c7020723c */ /* 0x042fe20000001820 */
[----:B------:R-:W-:Y:S01]  /*64b0*/  FMUL.FTZ R108, R19, UR8 ;  /* 0x00000008136c7c20 */ /* 0x000fe20008410000 */
[----:B------:R1:W4:Y:S06]  /*64c0*/  MUFU.TANH R109, R16 ;  /* 0x00000010006d7308 */ /* 0x00032c0000002400 */
[----:B------:R-:W-:Y:S02]  /*64d0*/  HMMA.16816.F32 R28, R112, R110, R28 ;  /* 0x0000006e701c723c */ /* 0x000fe4000000181c */
[----:B------:R-:W5:Y:S06]  /*64e0*/  MUFU.TANH R105, R105 ;  /* 0x0000006900697308 */ /* 0x000f6c0000002400 */
[C---:B--2---:R-:W-:Y:S02]  /*64f0*/  HMMA.16816.F32 R8, R24.reuse, R20, R8 ;  /* 0x000000141808723c */ /* 0x044fe40000001808 */
[----:B------:R-:W2:Y:S01]  /*6500*/  MUFU.TANH R108, R108 ;  /* 0x0000006c006c7308 */ /* 0x000ea20000002400 */
[----:B-1----:R-:W1:Y:S05]  /*6510*/  LDSM.16.M88.4 R16, [R145+0x7000] ;  /* 0x007000009110783b */ /* 0x002e6a0000000200 */
[----:B------:R-:W-:Y:S02]  /*6520*/  HMMA.16816.F32 R4, R24, R22, R4 ;  /* 0x000000161804723c */ /* 0x000fe40000001804 */
[----:B------:R-:W2:Y:S08]  /*6530*/  MUFU.TANH R12, R12 ;  /* 0x0000000c000c7308 */ /* 0x000eb00000002400 */
[----:B------:R-:W-:Y:S01]  /*6540*/  MUFU.TANH R13, R13 ;  /* 0x0000000d000d7308 */ /* 0x000fe20000002400 */
[----:B------:R-:W-:Y:S01]  /*6550*/  FMUL.FTZ R20, R8, UR8 ;  /* 0x0000000808147c20 */ /* 0x000fe20008410000 */
[----:B------:R-:W-:Y:S01]  /*6560*/  FMUL.FTZ R23, R9, UR8 ;  /* 0x0000000809177c20 */ /* 0x000fe20008410000 */
[----:B------:R-:W-:Y:S01]  /*6570*/  FMUL.FTZ R21, R10, UR8 ;  /* 0x000000080a157c20 */ /* 0x000fe20008410000 */
[----:B------:R-:W-:-:S02]  /*6580*/  FMUL.FTZ R124, R11, UR8 ;  /* 0x000000080b7c7c20 */ /* 0x000fc40008410000 */
[----:B------:R-:W4:Y:S02]  /*6590*/  LDSM.16.M88.4 R8, [R146+0x7800] ;  /* 0x007800009208783b */ /* 0x000f240000000200 */
[----:B------:R-:W2:Y:S01]  /*65a0*/  MUFU.TANH R14, R14 ;  /* 0x0000000e000e7308 */ /* 0x000ea20000002400 */
[----:B------:R-:W-:Y:S01]  /*65b0*/  FMUL.FTZ R22, R4, UR8 ;  /* 0x0000000804167c20 */ /* 0x000fe20008410000 */
[----:B------:R-:W-:-:S06]  /*65c0*/  FMUL.FTZ R110, R6, UR8 ;  /* 0x00000008066e7c20 */ /* 0x000fcc0008410000 */
[----:B------:R-:W2:Y:S08]  /*65d0*/  MUFU.TANH R15, R15 ;  /* 0x0000000f000f7308 */ /* 0x000eb00000002400 */
[----:B------:R-:W2:Y:S01]  /*65e0*/  MUFU.TANH R23, R23 ;  /* 0x0000001700177308 */ /* 0x000ea20000002400 */
[----:B-1----:R-:W-:Y:S01]  /*65f0*/  HMMA.16816.F32 R32, R24, R16, R32 ;  /* 0x000000101820723c */ /* 0x002fe20000001820 */
[----:B------:R-:W-:Y:S01]  /*6600*/  FMUL.FTZ R16, R5, UR8 ;  /* 0x0000000805107c20 */ /* 0x000fe20008410000 */
[----:B------:R-:W-:-:S02]  /*6610*/  FMUL.FTZ R17, R7, UR8 ;  /* 0x0000000807117c20 */ /* 0x000fc40008410000 */
[----:B------:R-:W1:Y:S01]  /*6620*/  LDSM.16.M88.4 R4, [R145+0x7800] ;  /* 0x007800009104783b */ /* 0x000e620000000200 */
[----:B------:R-:W-:-:S04]  /*6630*/  DEPBAR.LE SB0, 0x0 ;  /* 0x000080000000791a */ /* 0x000fc80000000000 */
[----:B------:R-:W-:Y:S01]  /*6640*/  HMMA.16816.F32 R28, R24, R18, R28 ;  /* 0x00000012181c723c */ /* 0x000fe2000000181c */
[----:B---3--:R-:W-:Y:S01]  /*6650*/  IMAD.SHL.U32 R18, R125, 0x2, RZ ;  /* 0x000000027d127824 */ /* 0x008fe200078e00ff */
[----:B------:R-:W3:Y:S04]  /*6660*/  MUFU.TANH R124, R124 ;  /* 0x0000007c007c7308 */ /* 0x000ee80000002400 */
[----:B------:R-:W-:-:S04]  /*6670*/  LOP3.LUT R18, R18, 0x6, RZ, 0xc0, !PT ;  /* 0x0000000612127812 */ /* 0x000fc800078ec0ff */
[----:B------:R-:W3:Y:S01]  /*6680*/  MUFU.TANH R22, R22 ;  /* 0x0000001600167308 */ /* 0x000ee20000002400 */
[----:B------:R-:W-:Y:S01]  /*6690*/  FMUL.FTZ R32, R32, UR8 ;  /* 0x0000000820207c20 */ /* 0x000fe20008410000 */
[----:B------:R-:W-:Y:S01]  /*66a0*/  FMUL.FTZ R33, R33, UR8 ;  /* 0x0000000821217c20 */ /* 0x000fe20008410000 */
[C---:B----4-:R-:W-:Y:S01]  /*66b0*/  HMMA.16816.F32 R120, R112.reuse, R8, R120 ;  /* 0x000000087078723c */ /* 0x050fe20000001878 */
[----:B------:R-:W-:Y:S02]  /*66c0*/  IMAD R8, R101, 0x40, R18 ;  /* 0x0000004065087824 */ /* 0x000fe400078e0212 */
[----:B------:R-:W-:Y:S01]  /*66d0*/  FMUL.FTZ R34, R34, UR8 ;  /* 0x0000000822227c20 */ /* 0x000fe20008410000 */
[----:B------:R-:W-:Y:S01]  /*66e0*/  FMUL.FTZ R18, R35, UR8 ;  /* 0x0000000823127c20 */ /* 0x000fe20008410000 */
[C---:B------:R-:W-:Y:S02]  /*66f0*/  VIADD R19, R8.reuse, 0xffffff80 ;  /* 0xffffff8008137836 */ /* 0x040fe40000000000 */
[----:B------:R-:W-:Y:S01]  /*6700*/  FMUL.FTZ R125, R29, UR8 ;  /* 0x000000081d7d7c20 */ /* 0x000fe20008410000 */
[C---:B------:R-:W-:Y:S01]  /*6710*/  VIADD R9, R8.reuse, 0xffffff81 ;  /* 0xffffff8108097836 */ /* 0x040fe20000000000 */
[----:B------:R-:W-:Y:S01]  /*6720*/  HMMA.16816.F32 R116, R112, R10, R116 ;  /* 0x0000000a7074723c */ /* 0x000fe20000001874 */
[----:B------:R-:W4:Y:S01]  /*6730*/  MUFU.TANH R20, R20 ;  /* 0x0000001400147308 */ /* 0x000f220000002400 */
[C---:B------:R-:W-:Y:S01]  /*6740*/  ISETP.GE.AND P4, PT, R19.reuse, R104, PT ;  /* 0x000000681300720c */ /* 0x040fe20003f86270 */
[C---:B------:R-:W-:Y:S01]  /*6750*/  VIADD R29, R8.reuse, 0xffffff90 ;  /* 0xffffff90081d7836 */ /* 0x040fe20000000000 */
[----:B------:R-:W-:Y:S01]  /*6760*/  ISETP.GE.AND P3, PT, R19, R2, PT ;  /* 0x000000021300720c */ /* 0x000fe20003f66270 */
[----:B------:R-:W-:Y:S01]  /*6770*/  VIADD R19, R8, 0xffffff88 ;  /* 0xffffff8808137836 */ /* 0x000fe20000000000 */
[C---:B------:R-:W-:Y:S01]  /*6780*/  ISETP.GE.AND P2, PT, R9.reuse, R104, PT ;  /* 0x000000680900720c */ /* 0x040fe20003f46270 */
[----:B------:R-:W-:Y:S01]  /*6790*/  FMUL.FTZ R28, R28, UR8 ;  /* 0x000000081c1c7c20 */ /* 0x000fe20008410000 */
[----:B------:R-:W-:Y:S01]  /*67a0*/  ISETP.GE.AND P6, PT, R9, R2, PT ;  /* 0x000000020900720c */ /* 0x000fe20003fc6270 */
[----:B------:R-:W4:Y:S01]  /*67b0*/  MUFU.TANH R17, R17 ;  /* 0x0000001100117308 */ /* 0x000f220000002400 */
[----:B------:R-:W-:Y:S01]  /*67c0*/  FSEL R9, R109, -INF , !P4 ;  /* 0xff8000006d097808 */ /* 0x000fe20006000000 */
[C---:B------:R-:W-:Y:S01]  /*67d0*/  VIADD R11, R8.reuse, 0xffffff98 ;  /* 0xffffff98080b7836 */ /* 0x040fe20000000000 */
[----:B------:R-:W-:Y:S01]  /*67e0*/  ISETP.GE.AND P5, PT, R19, R104, PT ;  /* 0x000000681300720c */ /* 0x000fe20003fa6270 */
[----:B------:R-:W-:Y:S01]  /*67f0*/  FMUL.FTZ R10, R31, UR8 ;  /* 0x000000081f0a7c20 */ /* 0x000fe20008410000 */
[----:B------:R-:W-:Y:S01]  /*6800*/  ISETP.GE.AND P4, PT, R19, R2, PT ;  /* 0x000000021300720c */ /* 0x000fe20003f86270 */
[----:B------:R-:W-:Y:S01]  /*6810*/  VIADD R19, R8, 0xffffff89 ;  /* 0xffffff8908137836 */ /* 0x000fe20000000000 */
[----:B-1----:R-:W-:Y:S01]  /*6820*/  HMMA.16816.F32 R120, R24, R4, R120 ;  /* 0x000000041878723c */ /* 0x002fe20000001878 */
[----:B-----5:R-:W-:Y:S01]  /*6830*/  FSEL R4, R105, -INF , !P3 ;  /* 0xff80000069047808 */ /* 0x020fe20005800000 */
[----:B------:R-:W1:Y:S01]  /*6840*/  MUFU.TANH R131, R32 ;  /* 0x0000002000837308 */ /* 0x000e620000002400 */
[----:B------:R-:W-:-:S02]  /*6850*/  FSEL R5, R0, -INF , !P2 ;  /* 0xff80000000057808 */ /* 0x000fc40005000000 */
[C---:B------:R-:W-:Y:S02]  /*6860*/  ISETP.GE.AND P3, PT, R19.reuse, R104, PT ;  /* 0x000000681300720c */ /* 0x040fe40003f66270 */
[----:B------:R-:W-:Y:S01]  /*6870*/  ISETP.GE.AND P2, PT, R19, R2, PT ;  /* 0x000000021300720c */ /* 0x000fe20003f46270 */
[----:B------:R-:W-:Y:S01]  /*6880*/  HMMA.16816.F32 R116, R24, R6, R116 ;  /* 0x000000061874723c */ /* 0x000fe20000001874 */
[----:B--2---:R-:W-:Y:S01]  /*6890*/  FSEL R0, R108, -INF , !P6 ;  /* 0xff8000006c007808 */ /* 0x004fe20007000000 */
[----:B------:R-:W2:Y:S01]  /*68a0*/  MUFU.TANH R110, R110 ;  /* 0x0000006e006e7308 */ /* 0x000ea20000002400 */
[----:B------:R-:W-:Y:S01]  /*68b0*/  FSEL R19, R12, -INF , !P5 ;  /* 0xff8000000c137808 */ /* 0x000fe20006800000 */
[C---:B------:R-:W-:Y:S01]  /*68c0*/  VIADD R7, R8.reuse, 0xffffffa8 ;  /* 0xffffffa808077836 */ /* 0x040fe20000000000 */
[C---:B------:R-:W-:Y:S02]  /*68d0*/  ISETP.GE.AND P6, PT, R29.reuse, R104, PT ;  /* 0x000000681d00720c */ /* 0x040fe40003fc6270 */
[----:B------:R-:W-:Y:S01]  /*68e0*/  ISETP.GE.AND P5, PT, R29, R2, PT ;  /* 0x000000021d00720c */ /* 0x000fe20003fa6270 */
[----:B------:R-:W-:Y:S01]  /*68f0*/  VIADD R29, R8, 0xffffff91 ;  /* 0xffffff91081d7836 */ /* 0x000fe20000000000 */
[----:B------:R-:W-:Y:S01]  /*6900*/  FSEL R14, R14, -INF , !P4 ;  /* 0xff8000000e0e7808 */ /* 0x000fe20006000000 */
[----:B------:R5:W-:Y:S01]  /*6910*/  MUFU.TANH R129, R28 ;  /* 0x0000001c00817308 */ /* 0x000be20000002400 */
[----:B------:R-:W-:Y:S01]  /*6920*/  FSEL R13, R13, -INF , !P3 ;  /* 0xff8000000d0d7808 */ /* 0x000fe20005800000 */
[----:B------:R-:W-:Y:S01]  /*6930*/  FMUL.FTZ R108, R123, UR8 ;  /* 0x000000087b6c7c20 */ /* 0x000fe20008410000 */
[C---:B------:R-:W-:Y:S01]  /*6940*/  ISETP.GE.AND P4, PT, R29.reuse, R104, PT ;  /* 0x000000681d00720c */ /* 0x040fe20003f86270 */
[----:B------:R-:W-:Y:S01]  /*6950*/  FMUL.FTZ R120, R120, UR8 ;  /* 0x0000000878787c20 */ /* 0x000fe20008410000 */
[----:B------:R-:W-:Y:S01]  /*6960*/  ISETP.GE.AND P3, PT, R29, R2, PT ;  /* 0x000000021d00720c */ /* 0x000fe20003f66270 */
[C---:B------:R-:W-:Y:S01]  /*6970*/  VIADD R29, R8.reuse, 0xffffff99 ;  /* 0xffffff99081d7836 */ /* 0x040fe20000000000 */
[----:B------:R-:W-:Y:S01]  /*6980*/  FSEL R12, R15, -INF , !P2 ;  /* 0xff8000000f0c7808 */ /* 0x000fe20005000000 */
[----:B------:R-:W-:Y:S01]  /*6990*/  MUFU.TANH R127, R33 ;  /* 0x00000021007f7308 */ /* 0x000fe20000002400 */
[----:B------:R-:W-:Y:S01]  /*69a0*/  ISETP.GE.AND P2, PT, R11, R104, PT ;  /* 0x000000680b00720c */ /* 0x000fe20003f46270 */
[----:B------:R-:W-:Y:S01]  /*69b0*/  VIADD R15, R8, 0xffffffa0 ;  /* 0xffffffa0080f7836 */ /* 0x000fe20000000000 */
[----:B------:R-:W-:Y:S01]  /*69c0*/  FSEL R23, R23, -INF , !P4 ;  /* 0xff80000017177808 */ /* 0x000fe20006000000 */
[----:B------:R-:W-:Y:S01]  /*69d0*/  FMUL.FTZ R111, R121, UR8 ;  /* 0x00000008796f7c20 */ /* 0x000fe20008410000 */
[----:B---3--:R-:W-:Y:S01]  /*69e0*/  FSEL R24, R124, -INF , !P3 ;  /* 0xff8000007c187808 */ /* 0x008fe20005800000 */
[----:B------:R-:W-:Y:S01]  /*69f0*/  FMUL.FTZ R6, R122, UR8 ;  /* 0x000000087a067c20 */ /* 0x000fe20008410000 */
[----:B------:R-:W-:Y:S01]  /*6a00*/  FSEL R25, R22, -INF , !P2 ;  /* 0xff80000016197808 */ /* 0x000fe20005000000 */
[----:B------:R-:W3:Y:S01]  /*6a10*/  MUFU.TANH R126, R34 ;  /* 0x00000022007e7308 */ /* 0x000ee20000002400 */
[----:B-----5:R-:W-:Y:S01]  /*6a20*/  FMUL.FTZ R28, R30, UR8 ;  /* 0x000000081e1c7c20 */ /* 0x020fe20008410000 */
[----:B----4-:R-:W-:Y:S01]  /*6a30*/  FSEL R115, R20, -INF , !P6 ;  /* 0xff80000014737808 */ /* 0x010fe20007000000 */
[----:B------:R-:W-:Y:S01]  /*6a40*/  FMUL.FTZ R113, R116, UR8 ;  /* 0x0000000874717c20 */ /* 0x000fe20008410000 */
[----:B------:R-:W-:Y:S01]  /*6a50*/  ISETP.GE.AND P4, PT, R29, R2, PT ;  /* 0x000000021d00720c */ /* 0x000fe20003f86270 */
[----:B------:R-:W-:Y:S01]  /*6a60*/  FMUL.FTZ R109, R117, UR8 ;  /* 0x00000008756d7c20 */ /* 0x000fe20008410000 */
[C---:B------:R-:W-:Y:S01]  /*6a70*/  ISETP.GE.AND P3, PT, R15.reuse, R104, PT ;  /* 0x000000680f00720c */ /* 0x040fe20003f66270 */
[----:B------:R-:W-:Y:S01]  /*6a80*/  FMUL.FTZ R105, R118, UR8 ;  /* 0x0000000876697c20 */ /* 0x000fe20008410000 */
[----:B------:R-:W4:Y:S01]  /*6a90*/  MUFU.TANH R125, R125 ;  /* 0x0000007d007d7308 */ /* 0x000f220000002400 */
[-C--:B------:R-:W-:Y:S01]  /*6aa0*/  ISETP.GE.AND P2, PT, R15, R2.reuse, PT ;  /* 0x000000020f00720c */ /* 0x080fe20003f46270 */
[----:B------:R-:W-:Y:S01]  /*6ab0*/  VIADD R15, R8, 0xffffffa1 ;  /* 0xffffffa1080f7836 */ /* 0x000fe20000000000 */
[----:B------:R-:W-:-:S02]  /*6ac0*/  ISETP.GE.AND P6, PT, R11, R2, PT ;  /* 0x000000020b00720c */ /* 0x000fc40003fc6270 */
[----:B------:R-:W-:Y:S01]  /*6ad0*/  FSEL R20, R17, -INF , !P4 ;  /* 0xff80000011147808 */ /* 0x000fe20006000000 */
[----:B------:R-:W-:Y:S01]  /*6ae0*/  VIADD R17, R8, 0xffffffb8 ;  /* 0xffffffb808117836 */ /* 0x000fe20000000000 */
[----:B-1----:R-:W-:Y:S01]  /*6af0*/  FSEL R131, R131, -INF , !P3 ;  /* 0xff80000083837808 */ /* 0x002fe20005800000 */
[----:B------:R-:W-:Y:S01]  /*6b00*/  MUFU.TANH R28, R28 ;  /* 0x0000001c001c7308 */ /* 0x000fe20000002400 */
[----:B--2---:R-:W-:Y:S02]  /*6b10*/  FSEL R22, R110, -INF , !P6 ;  /* 0xff8000006e167808 */ /* 0x004fe40007000000 */
[C---:B------:R-:W-:Y:S02]  /*6b20*/  ISETP.GE.AND P4, PT, R7.reuse, R104, PT ;  /* 0x000000680700720c */ /* 0x040fe40003f86270 */
[----:B------:R-:W-:Y:S01]  /*6b30*/  ISETP.GE.AND P3, PT, R7, R2, PT ;  /* 0x000000020700720c */ /* 0x000fe20003f66270 */
[----:B------:R-:W-:Y:S01]  /*6b40*/  VIADD R7, R8, 0xffffffa9 ;  /* 0xffffffa908077836 */ /* 0x000fe20000000000 */
[----:B------:R-:W-:Y:S01]  /*6b50*/  ISETP.GE.AND P6, PT, R15, R104, PT ;  /* 0x000000680f00720c */ /* 0x000fe20003fc6270 */
[----:B------:R-:W1:Y:S01]  /*6b60*/  MUFU.TANH R21, R21 ;  /* 0x0000001500157308 */ /* 0x000e620000002400 */
[----:B---3--:R-:W-:-:S02]  /*6b70*/  FSEL R126, R126, -INF , !P2 ;  /* 0xff8000007e7e7808 */ /* 0x008fc40005000000 */
[----:B------:R-:W-:Y:S02]  /*6b80*/  FSEL R127, R127, -INF , !P6 ;  /* 0xff8000007f7f7808 */ /* 0x000fe40007000000 */
[C---:B------:R-:W-:Y:S02]  /*6b90*/  ISETP.GE.AND P2, PT, R7.reuse, R104, PT ;  /* 0x000000680700720c */ /* 0x040fe40003f46270 */
[-C--:B------:R-:W-:Y:S01]  /*6ba0*/  ISETP.GE.AND P6, PT, R7, R2.reuse, PT ;  /* 0x000000020700720c */ /* 0x080fe20003fc6270 */
[----:B------:R-:W2:Y:S01]  /*6bb0*/  MUFU.TANH R16, R16 ;  /* 0x0000001000107308 */ /* 0x000ea20000002400 */
[----:B------:R-:W-:Y:S01]  /*6bc0*/  VIADD R7, R8, 0xffffffb1 ;  /* 0xffffffb108077836 */ /* 0x000fe20000000000 */
[----:B----4-:R-:W-:Y:S02]  /*6bd0*/  FSEL R125, R125, -INF , !P2 ;  /* 0xff8000007d7d7808 */ /* 0x010fe40005000000 */
[----:B------:R-:W-:Y:S02]  /*6be0*/  FSEL R129, R129, -INF , !P4 ;  /* 0xff80000081817808 */ /* 0x000fe40006000000 */
[----:B------:R-:W-:-:S02]  /*6bf0*/  ISETP.GE.AND P2, PT, R7, R2, PT ;  /* 0x000000020700720c */ /* 0x000fc40003f46270 */
[----:B------:R-:W3:Y:S01]  /*6c00*/  MUFU.TANH R108, R108 ;  /* 0x0000006c006c7308 */ /* 0x000ee20000002400 */
[----:B-1----:R-:W-:Y:S02]  /*6c10*/  FSEL R128, R21, -INF , !P5 ;  /* 0xff80000015807808 */ /* 0x002fe40006800000 */
[----:B------:R-:W-:-:S05]  /*6c20*/  ISETP.GE.AND P5, PT, R29, R104, PT ;  /* 0x000000681d00720c */ /* 0x000fca0003fa6270 */
[----:B------:R-:W1:Y:S01]  /*6c30*/  MUFU.TANH R18, R18 ;  /* 0x0000001200127308 */ /* 0x000e620000002400 */
[----:B--2---:R-:W-:Y:S02]  /*6c40*/  FSEL R21, R16, -INF , !P5 ;  /* 0xff80000010157808 */ /* 0x004fe40006800000 */
[----:B------:R-:W-:Y:S01]  /*6c50*/  ISETP.GE.AND P5, PT, R15, R2, PT ;  /* 0x000000020f00720c */ /* 0x000fe20003fa6270 */
[----:B------:R-:W-:-:S04]  /*6c60*/  VIADD R15, R8, 0xffffffb0 ;  /* 0xffffffb0080f7836 */ /* 0x000fc80000000000 */
[----:B------:R2:W4:Y:S01]  /*6c70*/  MUFU.TANH R11, R120 ;  /* 0x00000078000b7308 */ /* 0x0005220000002400 */
[----:B---3--:R-:W-:Y:S02]  /*6c80*/  FSEL R108, R108, -INF , !P2 ;  /* 0xff8000006c6c7808 */ /* 0x008fe40005000000 */
[----:B------:R-:W-:Y:S02]  /*6c90*/  ISETP.GE.U32.AND P2, PT, R101, 0x3, PT ;  /* 0x000000036500780c */ /* 0x000fe40003f46070 */
[----:B------:R-:W-:-:S03]  /*6ca0*/  ISETP.GE.AND P4, PT, R15, R2, PT ;  /* 0x000000020f00720c */ /* 0x000fc60003f86270 */
[----:B------:R-:W3:Y:S01]  /*6cb0*/  MUFU.TANH R10, R10 ;  /* 0x0000000a000a7308 */ /* 0x000ee20000002400 */
[----:B-1----:R-:W-:Y:S02]  /*6cc0*/  FSEL R124, R18, -INF , !P5 ;  /* 0xff800000127c7808 */ /* 0x002fe40006800000 */
[----:B------:R-:W-:Y:S01]  /*6cd0*/  ISETP.GE.AND P5, PT, R15, R104, PT ;  /* 0x000000680f00720c */ /* 0x000fe20003fa6270 */
[----:B------:R-:W-:-:S04]  /*6ce0*/  VIADD R15, R8, 0xffffffb9 ;  /* 0xffffffb9080f7836 */ /* 0x000fc80000000000 */
[----:B------:R-:W1:Y:S01]  /*6cf0*/  MUFU.TANH R111, R111 ;  /* 0x0000006f006f7308 */ /* 0x000e620000002400 */
[----:B--2---:R-:W-:Y:S01]  /*6d00*/  FSEL R120, R28, -INF , !P3 ;  /* 0xff8000001c787808 */ /* 0x004fe20005800000 */
[----:B------:R-:W-:Y:S01]  /*6d10*/  BAR.SYNC.DEFER_BLOCKING 0x0 ;  /* 0x0000000000007b1d */ /* 0x000fe20000010000 */
[-C--:B------:R-:W-:Y:S01]  /*6d20*/  ISETP.GE.AND P3, PT, R7, R104.reuse, PT ;  /* 0x000000680700720c */ /* 0x080fe20003f66270 */
[----:B------:R-:W-:Y:S01]  /*6d30*/  FMUL.FTZ R7, R119, UR8 ;  /* 0x0000000877077c20 */ /* 0x000fe20008410000 */
[----:B----4-:R-:W-:Y:S02]  /*6d40*/  FSEL R117, R11, -INF , !P5 ;  /* 0xff8000000b757808 */ /* 0x010fe40006800000 */
[-C--:B------:R-:W-:Y:S01]  /*6d50*/  ISETP.GE.AND P5, PT, R15, R104.reuse, PT ;  /* 0x000000680f00720c */ /* 0x080fe20003fa6270 */
        /* <DEDUP_REMOVED lines=10> */
[----:B---3--:R-:W-:-:S07]  /*6e00*/  FSEL R113, R113, -INF , !P6 ;  /* 0xff80000071717808 */ /* 0x008fce0007000000 */
[----:B------:R-:W3:Y:S01]  /*6e10*/  MUFU.TANH R7, R7 ;  /* 0x0000000700077308 */ /* 0x000ee20000002400 */
[----:B-1----:R-:W-:Y:S02]  /*6e20*/  FSEL R109, R109, -INF , !P5 ;  /* 0xff8000006d6d7808 */ /* 0x002fe40006800000 */
[----:B--2---:R-:W-:Y:S02]  /*6e30*/  FSEL R105, R105, -INF , !P4 ;  /* 0xff80000069697808 */ /* 0x004fe40006000000 */
[----:B---3--:R-:W-:Y:S01]  /*6e40*/  FSEL R104, R7, -INF , !P3 ;  /* 0xff80000007687808 */ /* 0x008fe20005800000 */
        /* <DEDUP_REMOVED lines=64> */
.L_x_4566:
[----:B------:R-:W-:Y:S01]  /*7250*/  UMOV UR6, URZ ;  /* 0x000000ff00067c82 */ /* 0x000fe20008000000 */
[----:B------:R-:W-:Y:S01]  /*7260*/  IMAD.SHL.U32 R2, R102, 0x40, RZ ;  /* 0x0000004066027824 */ /* 0x000fe200078e00ff */
[----:B------:R-:W-:-:S05]  /*7270*/  IADD3 R6, P2, PT, RZ, -UR6, RZ ;  /* 0x80000006ff067c10 */ /* 0x000fca000ff5e0ff */
[----:B------:R-:W-:-:S05]  /*7280*/  IMAD.X R2, RZ, RZ, ~R2, P2 ;  /* 0x000000ffff027224 */ /* 0x000fca00010e0e02 */
[----:B------:R-:W-:-:S04]  /*7290*/  SHF.R.S64 R7, R6, 0x1f, R2 ;  /* 0x0000001f06077819 */ /* 0x000fc80000001002 */
[----:B------:R-:W-:-:S04]  /*72a0*/  IADD3 R156, P2, PT, R7, R156, RZ ;  /* 0x0000009c079c7210 */ /* 0x000fc80007f5e0ff */
[----:B------:R-:W-:-:S09]  /*72b0*/  LEA.HI.X.SX32 R157, R2, R157, 0x1, P2 ;  /* 0x0000009d029d7211 */ /* 0x000fd200010f0eff */
.L_x_4567:
        /* <DEDUP_REMOVED lines=51> */
.L_x_4565:
        /* <DEDUP_REMOVED lines=28> */
[----:B------:R-:W-:Y:S01]  /*77b0*/  FMUL.FTZ R112, R32, UR4 ;  /* 0x0000000420707c20 */ /* 0x000fe20008410000 */
[----:B------:R-:W-:Y:S02]  /*77c0*/  FSEL R103, R103, RZ, P0 ;  /* 0x000000ff67677208 */ /* 0x000fe40000000000 */
[----:B------:R-:W-:Y:S02]  /*77d0*/  FSEL R6, R31, RZ, P0 ;  /* 0x000000ff1f067208 */ /* 0x000fe40000000000 */
[----:B------:R-:W-:Y:S01]  /*77e0*/  FSEL R112, R112, RZ, P1 ;  /* 0x000000ff70707208 */ /* 0x000fe20000800000 */
[--C-:B------:R-:W-:Y:S01]  /*77f0*/  FFMA.FTZ R2, R0, UR4, -R103.reuse ;  /* 0x0000000400027c23 */ /* 0x100fe20008010867 */
[--C-:B------:R-:W-:Y:S01]  /*7800*/  FFMA.FTZ R0, R14, UR4, -R103.reuse ;  /* 0x000000040e007c23 */ /* 0x100fe20008010867 */
[--C-:B------:R-:W-:Y:S01]  /*7810*/  FFMA.FTZ R33, R12, UR4, -R103.reuse ;  /* 0x000000040c217c23 */ /* 0x100fe20008010867 */
[----:B------:R-:W-:Y:S01]  /*7820*/  FFMA.FTZ R34, R4, UR4, -R103 ;  /* 0x0000000404227c23 */ /* 0x000fe20008010867 */
[--C-:B------:R-:W-:Y:S01]  /*7830*/  FFMA.FTZ R102, R9, UR4, -R112.reuse ;  /* 0x0000000409667c23 */ /* 0x100fe20008010870 */
[--C-:B------:R-:W-:Y:S01]  /*7840*/  FFMA.FTZ R28, R13, UR4, -R112.reuse ;  /* 0x000000040d1c7c23 */ /* 0x100fe20008010870 */
[----:B------:R-:W-:Y:S01]  /*7850*/  FFMA.FTZ R30, R5, UR4, -R112 ;  /* 0x00000004051e7c23 */ /* 0x000fe20008010870 */
[----:B------:R-:W1:Y:S01]  /*7860*/  LDSM.16.MT88.4 R8, [R148+0x8000] ;  /* 0x008000009408783b */ /* 0x000e620000004200 */
[----:B------:R-:W-:Y:S01]  /*7870*/  FSEL R5, R32, RZ, P1 ;  /* 0x000000ff20057208 */ /* 0x000fe20000800000 */
[----:B------:R-:W-:Y:S01]  /*7880*/  FADD.FTZ R6, R3, -R6 ;  /* 0x8000000603067221 */ /* 0x000fe20000010000 */
[--C-:B------:R-:W-:Y:S01]  /*7890*/  FFMA.FTZ R29, R19, UR4, -R112.reuse ;  /* 0x00000004131d7c23 */ /* 0x100fe20008010870 */
[----:B------:R-:W2:Y:S01]  /*78a0*/  LDSM.16.MT88.4 R12, [R144+0x8000] ;  /* 0x00800000900c783b */ /* 0x000ea20000004200 */
[----:B------:R-:W-:Y:S01]  /*78b0*/  MUFU.EX2 R102, R102 ;  /* 0x0000006600667308 */ /* 0x000fe20000000800 */
[----:B------:R-:W-:Y:S01]  /*78c0*/  FADD.FTZ R4, R100, -R5 ;  /* 0x8000000564047221 */ /* 0x000fe20000010000 */
[----:B------:R-:W-:Y:S01]  /*78d0*/  FMUL.FTZ R3, R6, UR4 ;  /* 0x0000000406037c20 */ /* 0x000fe20008410000 */
[----:B------:R-:W3:Y:S01]  /*78e0*/  LDSM.16.MT88.4 R16, [R107+0x8000] ;  /* 0x008000006b10783b */ /* 0x000ee20000004200 */
[--C-:B------:R-:W-:Y:S01]  /*78f0*/  FFMA.FTZ R100, R115, UR4, -R112.reuse ;  /* 0x0000000473647c23 */ /* 0x100fe20008010870 */
[----:B------:R-:W-:Y:S01]  /*7900*/  FMUL.FTZ R35, R4, UR4 ;  /* 0x0000000404237c20 */ /* 0x000fe20008410000 */
        /* <DEDUP_REMOVED lines=29> */
[----:B------:R-:W-:-:S05]  /*7ae0*/  FFMA.FTZ R104, R104, UR4, -R103 ;  /* 0x0000000468687c23 */ /* 0x000fca0008010867 */
        /* <DEDUP_REMOVED lines=41> */
[C---:B--2---:R-:W-:Y:S01]  /*7d80*/  HMMA.16816.F32 R88, R4.reuse, R12, R88 ;  /* 0x0000000c0458723c */ /* 0x044fe20000001858 */
        /* <DEDUP_REMOVED lines=13> */
[-C--:B------:R-:W-:Y:S01]  /*7e60*/  FMUL.FTZ R44, R44, R35.reuse ;  /* 0x000000232c2c7220 */ /* 0x080fe20000410000 */
[----:B------:R-:W-:Y:S01]  /*7e70*/  FMUL.FTZ R45, R45, R35 ;  /* 0x000000232d2d7220 */ /* 0x000fe20000410000 */
[C---:B---3--:R-:W-:Y:S01]  /*7e80*/  HMMA.16816.F32 R80, R4.reuse, R16, R80 ;  /* 0x000000100450723c */ /* 0x048fe20000001850 */
        /* <DEDUP_REMOVED lines=16> */
[C---:B-1----:R-:W-:Y:S01]  /*7f90*/  HMMA.16816.F32 R72, R4.reuse, R8, R72 ;  /* 0x000000080448723c */ /* 0x042fe20000001848 */
        /* <DEDUP_REMOVED lines=8> */
[----:B------:R-:W1:Y:S01]  /*8020*/  LDSM.16.MT88.4 R8, [R107+0xa000] ;  /* 0x00a000006b08783b */ /* 0x000e620000004200 */
[-C--:B------:R-:W-:Y:S01]  /*8030*/  FMUL.FTZ R64, R64, R35.reuse ;  /* 0x0000002340407220 */ /* 0x080fe20000410000 */
[----:B------:R-:W-:Y:S01]  /*8040*/  FMUL.FTZ R65, R65, R35 ;  /* 0x0000002341417220 */ /* 0x000fe20000410000 */
[-C--:B------:R-:W-:Y:S01]  /*8050*/  FMUL.FTZ R66, R66, R3.reuse ;  /* 0x0000000342427220 */ /* 0x080fe20000410000 */
[----:B------:R-:W-:Y:S01]  /*8060*/  FMUL.FTZ R67, R67, R3 ;  /* 0x0000000343437220 */ /* 0x000fe20000410000 */
[----:B------:R-:W-:Y:S01]  /*8070*/  MUFU.EX2 R116, R116 ;  /* 0x0000007400747308 */ /* 0x000fe20000000800 */
[----:B------:R-:W-:Y:S01]  /*8080*/  FFMA.FTZ R35, R173, R35, R102 ;  /* 0x00000023ad237223 */ /* 0x000fe20000010066 */
[----:B--2---:R-:W-:Y:S01]  /*8090*/  HMMA.16816.F32 R36, R4, R12, R36 ;  /* 0x0000000c0424723c */ /* 0x004fe20000001824 */
[----:B------:R-:W-:-:S02]  /*80a0*/  FFMA.FTZ R3, R171, R3, R34 ;  /* 0x00000003ab037223 */ /* 0x000fc40000010022 */
[----:B------:R-:W-:Y:S02]  /*80b0*/  FADD.FTZ R30, R30, R35 ;  /* 0x000000231e1e7221 */ /* 0x000fe40000010000 */
[----:B------:R-:W-:Y:S01]  /*80c0*/  FADD.FTZ R3, R2, R3 ;  /* 0x0000000302037221 */ /* 0x000fe20000010000 */
[----:B------:R-:W2:Y:S01]  /*80d0*/  MUFU.EX2 R121, R121 ;  /* 0x0000007900797308 */ /* 0x000ea20000000800 */
        /* <DEDUP_REMOVED lines=13> */
[C---:B-1----:R-:W-:Y:S06]  /*81b0*/  HMMA.16816.F32 R52, R4.reuse, R8, R52 ;  /* 0x000000080434723c */ /* 0x042fec0000001834 */
[----:B------:R-:W1:Y:S02]  /*81c0*/  MUFU.EX2 R127, R127 ;  /* 0x0000007f007f7308 */ /* 0x000e640000000800 */
[C---:B------:R-:W-:Y:S01]  /*81d0*/  HMMA.16816.F32 R56, R4.reuse, R10, R56 ;  /* 0x0000000a0438723c */ /* 0x040fe20000001838 */
[----:B------:R-:W1:Y:S05]  /*81e0*/  LDSM.16.MT88.4 R8, [R144+0x8800] ;  /* 0x008800009008783b */ /* 0x000e6a0000004200 */
[----:B------:R-:W-:Y:S02]  /*81f0*/  MUFU.EX2 R130, R130 ;  /* 0x0000008200827308 */ /* 0x000fe40000000800 */
[C---:B-----5:R-:W-:Y:S06]  /*8200*/  HMMA.16816.F32 R60, R4.reuse, R12, R60 ;  /* 0x0000000c043c723c */ /* 0x060fec000000183c */
[----:B------:R-:W-:Y:S02]  /*8210*/  MUFU.EX2 R125, R125 ;  /* 0x0000007d007d7308 */ /* 0x000fe40000000800 */
[----:B------:R-:W-:Y:S01]  /*8220*/  HMMA.16816.F32 R64, R4, R14, R64 ;  /* 0x0000000e0440723c */ /* 0x000fe20000001840 */
[----:B---3--:R-:W-:Y:S01]  /*8230*/  F2FP.F16.F32.PACK_AB R4, R115, R100 ;  /* 0x000000647304723e */ /* 0x008fe200000000ff */
[----:B------:R-:W3:Y:S01]  /*8240*/  LDSM.16.MT88.4 R12, [R148+0xa800] ;  /* 0x00a80000940c783b */ /* 0x000ee20000004200 */
[----:B--2---:R-:W-:Y:S01]  /*8250*/  F2FP.F16.F32.PACK_AB R5, R121, R116 ;  /* 0x000000747905723e */ /* 0x004fe200000000ff */
        /* <DEDUP_REMOVED lines=15> */
[----:B------:R-:W4:Y:S01]  /*8350*/  LDSM.16.MT88.4 R16, [R106+0xa800] ;  /* 0x00a800006a10783b */ /* 0x000f220000004200 */
[----:B------:R-:W-:Y:S06]  /*8360*/  MUFU.EX2 R120, R120 ;  /* 0x0000007800787308 */ /* 0x000fec0000000800 */
[C---:B-1----:R-:W-:Y:S02]  /*8370*/  HMMA.16816.F32 R88, R4.reuse, R8, R88 ;  /* 0x000000080458723c */ /* 0x042fe40000001858 */
[----:B------:R-:W1:Y:S06]  /*8380*/  MUFU.EX2 R131, R131 ;  /* 0x0000008300837308 */ /* 0x000e6c0000000800 */
[C---:B------:R-:W-:Y:S01]  /*8390*/  HMMA.16816.F32 R84, R4.reuse, R10, R84 ;  /* 0x0000000a0454723c */ /* 0x040fe20000001854 */
[----:B------:R-:W5:Y:S01]  /*83a0*/  LDSM.16.MT88.4 R8, [R144+0xa800] ;  /* 0x00a800009008783b */ /* 0x000f620000004200 */
[----:B------:R-:W-:Y:S06]  /*83b0*/  MUFU.EX2 R117, R117 ;  /* 0x0000007500757308 */ /* 0x000fec0000000800 */
[C---:B------:R-:W-:Y:S02]  /*83c0*/  HMMA.16816.F32 R80, R4.reuse, R20, R80 ;  /* 0x000000140450723c */ /* 0x040fe40000001850 */
[----:B------:R-:W1:Y:S06]  /*83d0*/  MUFU.EX2 R122, R122 ;  /* 0x0000007a007a7308 */ /* 0x000e6c0000000800 */
        /* <DEDUP_REMOVED lines=20> */
[C---:B--2---:R-:W-:Y:S08]  /*8520*/  HMMA.16816.F32 R52, R4.reuse, R20, R52 ;  /* 0x000000140434723c */ /* 0x044ff00000001834 */
[----:B------:R-:W-:Y:S01]  /*8530*/  HMMA.16816.F32 R56, R4, R22, R56 ;  /* 0x000000160438723c */ /* 0x000fe20000001838 */
[----:B------:R-:W2:Y:S01]  /*8540*/  LDSM.16.MT88.4 R20, [R144+0x9000] ;  /* 0x009000009014783b */ /* 0x000ea20000004200 */
[----:B------:R-:W-:Y:S01]  /*8550*/  F2FP.F16.F32.PACK_AB R4, R127, R128 ;  /* 0x000000807f04723e */ /* 0x000fe200000000ff */
[----:B------:R-:W-:Y:S01]  /*8560*/  FADD.FTZ R128, R128, R119 ;  /* 0x0000007780807221 */ /* 0x000fe20000010000 */
[----:B------:R-:W-:Y:S01]  /*8570*/  F2FP.F16.F32.PACK_AB R5, R129, R126 ;  /* 0x0000007e8105723e */ /* 0x000fe200000000ff */
[----:B------:R-:W-:Y:S01]  /*8580*/  FADD.FTZ R126, R126, R123 ;  /* 0x0000007b7e7e7221 */ /* 0x000fe20000010000 */
[----:B------:R-:W-:Y:S01]  /*8590*/  F2FP.F16.F32.PACK_AB R6, R125, R130 ;  /* 0x000000827d06723e */ /* 0x000fe200000000ff */
[----:B------:R-:W-:Y:S01]  /*85a0*/  FADD.FTZ R127, R127, R128 ;  /* 0x000000807f7f7221 */ /* 0x000fe20000010000 */
[----:B-1----:R-:W-:Y:S01]  /*85b0*/  F2FP.F16.F32.PACK_AB R7, R131, R120 ;  /* 0x000000788307723e */ /* 0x002fe200000000ff */
[----:B------:R-:W-:-:S02]  /*85c0*/  FADD.FTZ R129, R129, R126 ;  /* 0x0000007e81817221 */ /* 0x000fc40000010000 */
[----:B------:R-:W-:Y:S02]  /*85d0*/  FADD.FTZ R130, R130, R127 ;  /* 0x0000007f82827221 */ /* 0x000fe40000010000 */
[----:B------:R-:W-:Y:S02]  /*85e0*/  FADD.FTZ R120, R120, R129 ;  /* 0x0000008178787221 */ /* 0x000fe40000010000 */
[----:B---3--:R-:W-:Y:S01]  /*85f0*/  HMMA.16816.F32 R96, R4, R12, R96 ;  /* 0x0000000c0460723c */ /* 0x008fe20000001860 */
[----:B------:R-:W-:Y:S01]  /*8600*/  FADD.FTZ R130, R125, R130 ;  /* 0x000000827d827221 */ /* 0x000fe20000010000 */
[----:B------:R-:W-:-:S06]  /*8610*/  FADD.FTZ R120, R131, R120 ;  /* 0x0000007883787221 */ /* 0x000fcc0000010000 */
        /* <DEDUP_REMOVED lines=45> */
[C---:B------:R-:W-:Y:S08]  /*88f0*/  HMMA.16816.F32 R76, R4.reuse, R26, R76 ;  /* 0x0000001a044c723c */ /* 0x040ff0000000184c */
[C---:B------:R-:W-:Y:S08]  /*8900*/  HMMA.16816.F32 R72, R4.reuse, R20, R72 ;  /* 0x000000140448723c */ /* 0x040ff00000001848 */
[C---:B------:R-:W-:Y:S08]  /*8910*/  HMMA.16816.F32 R68, R4.reuse, R22, R68 ;  /* 0x000000160444723c */ /* 0x040ff00000001844 */
[C---:B----4-:R-:W-:Y:S08]  /*8920*/  HMMA.16816.F32 R44, R4.reuse, R8, R44 ;  /* 0x00000008042c723c */ /* 0x050ff0000000182c */
[C---:B------:R-:W-:Y:S08]  /*8930*/  HMMA.16816.F32 R48, R4.reuse, R10, R48 ;  /* 0x0000000a0430723c */ /* 0x040ff00000001830 */
[C---:B-1----:R-:W-:Y:S08]  /*8940*/  HMMA.16816.F32 R52, R4.reuse, R12, R52 ;  /* 0x0000000c0434723c */ /* 0x042ff00000001834 */
[C---:B------:R-:W-:Y:S08]  /*8950*/  HMMA.16816.F32 R56, R4.reuse, R14, R56 ;  /* 0x0000000e0438723c */ /* 0x040ff00000001838 */
[C---:B---3--:R-:W-:Y:S08]  /*8960*/  HMMA.16816.F32 R60, R4.reuse, R16, R60 ;  /* 0x00000010043c723c */ /* 0x048ff0000000183c */
[----:B------:R-:W-:-:S15]  /*8970*/  HMMA.16816.F32 R64, R4, R18, R64 ;  /* 0x000000120440723c */ /* 0x000fde0000001840 */
[----:B------:R-:W-:-:S05]  /*8980*/  NOP ;  /* 0x0000000000007918 */ /* 0x000fca0000000000 */
.L_x_4562:
        /* <DEDUP_REMOVED lines=11> */
[----:B------:R-:W3:Y:S08]  /*8a40*/  LDCU UR4, c[0x0][0x45c] ;  /* 0x00008b80ff0477ac */ /* 0x000ef00008000800 */
[----:B------:R-:W-:Y:S01]  /*8a50*/  @!P3 IADD3 R168, P4, PT, RZ, -R168, RZ ;  /* 0x800000a8ffa8b210 */ /* 0x000fe20007f9e0ff */
[----:B------:R-:W4:Y:S01]  /*8a60*/  LDCU.64 UR6, c[0x0][0x3a0] ;  /* 0x00007400ff0677ac */ /* 0x000f220008000a00 */
[----:B------:R-:W1:Y:S11]  /*8a70*/  LDCU.64 UR8, c[0x0][0x3a8] ;  /* 0x00007500ff0877ac */ /* 0x000e760008000a00 */
.L_x_4572:
        /* <DEDUP_REMOVED lines=68> */
[----:B------:R-:W-:Y:S01]  /*8ec0*/  IMAD.WIDE.U32 R12, R6, UR8, R12 ;  /* 0x00000008060c7c25 */ /* 0x000fe2000f8e000c */
[----:B------:R-:W-:Y:S02]  /*8ed0*/  SHF.R.S32.HI R3, RZ, 0x1f, R6 ;  /* 0x0000001fff037819 */ /* 0x000fe40000011406 */
[----:B------:R-:W-:Y:S03]  /*8ee0*/  LEA R158, P0, R12, R5, 0x1 ;  /* 0x000000050c9e7211 */ /* 0x000fe600078008ff */
[----:B------:R-:W-:Y:S04]  /*8ef0*/  IMAD R3, R3, UR8, RZ ;  /* 0x0000000803037c24 */ /* 0x000fe8000f8e02ff */
[----:B------:R-:W-:Y:S04]  /*8f00*/  IMAD R3, R6, UR9, R3 ;  /* 0x0000000906037c24 */ /* 0x000fe8000f8e0203 */
[----:B------:R-:W-:Y:S05]  /*8f10*/  IMAD.IADD R3, R13, 0x1, R3 ;  /* 0x000000010d037824 */ /* 0x000fea00078e0203 */
[----:B------:R-:W-:Y:S07]  /*8f20*/  LEA.HI.X R159, R12, R4, R3, 0x1, P0 ;  /* 0x000000040c9f7211 */ /* 0x000fee00000f0c03 */
.L_x_4569:
[----:B------:R-:W-:Y:S01]  /*8f30*/  @!PT LDS RZ, [RZ] ;  /* 0x00000000fffff984 */ /* 0x000fe20000000800 */
[----:B------:R-:W-:Y:S01]  /*8f40*/  @!PT LDS RZ, [RZ] ;  /* 0x00000000fffff984 */ /* 0x000fe20000000800 */
[----:B------:R-:W-:Y:S01]  /*8f50*/  @!PT LDS RZ, [RZ] ;  /* 0x00000000fffff984 */ /* 0x000fe20000000800 */
[----:B------:R-:W-:Y:S01]  /*8f60*/  @!P2 LDGSTS.E.BYPASS.LTC128B.128 [R163+0x8000], desc[UR16][R158.64] ;  /* 0x080000009ea3afae */ /* 0x000fe2000b981a10 */
[C---:B------:R-:W-:Y:S02]  /*8f70*/  LEA R174, P0, R2.reuse, R158, 0x5 ;  /* 0x0000009e02ae7211 */ /* 0x040fe400078028ff */
[C---:B------:R-:W-:Y:S02]  /*8f80*/  SHF.L.U32 R3, R2.reuse, 0x5, RZ ;  /* 0x0000000502037819 */ /* 0x040fe400000006ff */
[----:B------:R-:W-:Y:S01]  /*8f90*/  @P2 STS.128 [R163+0x8000], RZ ;  /* 0x008000ffa3002388 */ /* 0x000fe20000000c00 */
[C-C-:B-1----:R-:W-:Y:S02]  /*8fa0*/  LEA.HI.X R175, R2.reuse, R159, R101.reuse, 0x5, P0 ;  /* 0x0000009f02af7211 */ /* 0x142fe400000f2c65 */
[----:B------:R-:W-:Y:S02]  /*8fb0*/  SHF.L.U64.HI R100, R2, 0x5, R101 ;  /* 0x0000000502647819 */ /* 0x000fe40000010265 */
[----:B------:R-:W-:Y:S01]  /*8fc0*/  @!PT LDS RZ, [RZ] ;  /* 0x00000000fffff984 */ /* 0x000fe20000000800 */
[----:B------:R-:W-:Y:S01]  /*8fd0*/  @!PT LDS RZ, [RZ] ;  /* 0x00000000fffff984 */ /* 0x000fe20000000800 */
[----:B------:R-:W-:Y:S01]  /*8fe0*/  @!PT LDS RZ, [RZ] ;  /* 0x00000000fffff984 */ /* 0x000fe20000000800 */
[----:B------:R-:W-:Y:S01]  /*8ff0*/  @!P1 LDGSTS.E.BYPASS.LTC128B.128 [R163+0xa000], desc[UR16][R158.64+0x80] ;  /* 0x0a0000809ea39fae */ /* 0x000fe2000b981a10 */
[-C--:B------:R-:W-:Y:S04]  /*9000*/  IADD3 R102, P5, PT, R174, R3.reuse, RZ ;  /* 0x00000003ae667210 */ /* 0x080fe80007fbe0ff */
[----:B------:R-:W-:Y:S01]  /*9010*/  @P1 STS.128 [R163+0xa000], RZ ;  /* 0x00a000ffa3001388 */ /* 0x000fe20000000c00 */
[-C--:B------:R-:W-:Y:S02]  /*9020*/  IADD3.X R103, PT, PT, R175, R100.reuse, RZ, P5, !PT ;  /* 0x00000064af677210 */ /* 0x080fe40002ffe4ff */
[----:B------:R-:W-:Y:S02]  /*9030*/  IADD3 R2, P0, PT, R102, R3, RZ ;  /* 0x0000000366027210 */ /* 0x000fe40007f1e0ff */
[----:B------:R-:W-:Y:S01]  /*9040*/  @!PT LDS RZ, [RZ] ;  /* 0x00000000fffff984 */ /* 0x000fe20000000800 */
[----:B------:R-:W-:Y:S01]  /*9050*/  @!PT LDS RZ, [RZ] ;  /* 0x00000000fffff984 */ /* 0x000fe20000000800 */
[----:B------:R-:W-:Y:S01]  /*9060*/  @!PT LDS RZ, [RZ] ;  /* 0x00000000fffff984 */ /* 0x000fe20000000800 */
[----:B------:R-:W-:Y:S02]  /*9070*/  @!P2 LDGSTS.E.BYPASS.LTC128B.128 [R163+0x8800], desc[UR16][R174.64] ;  /* 0x08800000aea3afae */ /* 0x000fe4000b981a10 */
[----:B------:R-:W-:Y:S03]  /*9080*/  IADD3.X R3, PT, PT, R103, R100, RZ, P0, !PT ;  /* 0x0000006467037210 */ /* 0x000fe600007fe4ff */
[----:B------:R-:W-:Y:S01]  /*9090*/  @P2 STS.128 [R163+0x8800], RZ ;  /* 0x008800ffa3002388 */ /* 0x000fe20000000c00 */
[----:B------:R-:W-:Y:S04]  /*90a0*/  ISETP.NE.AND P0, PT, R169, 0x1, PT ;  /* 0x00000001a900780c */ /* 0x000fe80003f05270 */
[----:B------:R-:W-:Y:S01]  /*90b0*/  @!PT LDS RZ, [RZ] ;  /* 0x00000000fffff984 */ /* 0x000fe20000000800 */
[----:B------:R-:W-:Y:S01]  /*90c0*/  @!PT LDS RZ, [RZ] ;  /* 0x00000000fffff984 */ /* 0x000fe20000000800 */
[----:B------:R-:W-:Y:S01]  /*90d0*/  @!PT LDS RZ, [RZ] ;  /* 0x00000000fffff984 */ /* 0x000fe20000000800 */
[----:B------:R-:W-:Y:S05]  /*90e0*/  @!P1 LDGSTS.E.BYPASS.LTC128B.128 [R163+0xa800], desc[UR16][R174.64+0x80] ;  /* 0x0a800080aea39fae */ /* 0x000fea000b981a10 */
[----:B------:R-:W-:Y:S05]  /*90f0*/  @P1 STS.128 [R163+0xa800], RZ ;  /* 0x00a800ffa3001388 */ /* 0x000fea0000000c00 */
        /* <DEDUP_REMOVED lines=8> */
[----:B------:R1:W-:Y:S05]  /*9180*/  @!P1 LDGSTS.E.BYPASS.LTC128B.128 [R163+0xb000], desc[UR16][R102.64+0x80] ;  /* 0x0b00008066a39fae */ /* 0x0003ea000b981a10 */
        /* <DEDUP_REMOVED lines=11> */
[----:B------:R-:W-:Y:S05]  /*9240*/  LDSM.16.M88.4 R108, [R153] ;  /* 0x00000000996c783b */ /* 0x000fea0000000200 */
[----:B------:R-:W5:Y:S05]  /*9250*/  LDSM.16.M88.4 R112, [R152+UR5+0x4000] ;  /* 0x004000059870783b */ /* 0x000f6a0008000200 */
[----:B------:R-:W2:Y:S05]  /*9260*/  LDSM.16.M88.4 R116, [R152+UR5+0x4800] ;  /* 0x004800059874783b */ /* 0x000eaa0008000200 */
[----:B------:R-:W3:Y:S05]  /*9270*/  LDSM.16.M88.4 R120, [R152+UR5+0x5000] ;  /* 0x005000059878783b */ /* 0x000eea0008000200 */
[----:B------:R-:W0:Y:S05]  /*9280*/  LDGDEPBAR ;  /* 0x00000000000079af */ /* 0x000e2a0000000000 */
[----:B------:R-:W4:Y:S05]  /*9290*/  LDSM.16.M88.4 R124, [R152+UR5+0x5800] ;  /* 0x00580005987c783b */ /* 0x000f2a0008000200 */
[----:B------:R-:W-:Y:S05]  /*92a0*/  LDSM.16.M88.4 R128, [R151] ;  /* 0x000000009780783b */ /* 0x000fea0000000200 */
[----:B------:R-:W4:Y:S05]  /*92b0*/  LDSM.16.M88.4 R132, [R147+0x4000] ;  /* 0x004000009384783b */ /* 0x000f2a0000000200 */
[----:B------:R-:W4:Y:S05]  /*92c0*/  LDSM.16.M88.4 R136, [R147+0x4800] ;  /* 0x004800009388783b */ /* 0x000f2a0000000200 */
[----:B------:R-:W-:Y:S01]  /*92d0*/  LDSM.16.M88.4 R140, [R146+0x4000] ;  /* 0x00400000928c783b */ /* 0x000fe20000000200 */
[C---:B-----5:R-:W-:Y:S04]  /*92e0*/  HMMA.16816.F32 R4, R108.reuse, R112, RZ ;  /* 0x000000706c04723c */ /* 0x060fe800000018ff */
[----:B-1----:R-:W-:Y:S04]  /*92f0*/  LDSM.16.M88.4 R100, [R152+UR5+0x7000] ;  /* 0x007000059864783b */ /* 0x002fe80008000200 */
[C---:B------:R-:W-:Y:S01]  /*9300*/  HMMA.16816.F32 R8, R108.reuse, R114, RZ ;  /* 0x000000726c08723c */ /* 0x040fe200000018ff */
[----:B------:R-:W1:Y:S07]  /*9310*/  LDSM.16.M88.4 R112, [R147+0x5000] ;  /* 0x005000009370783b */ /* 0x000e6e0000000200 */
[C---:B--2---:R-:W-:Y:S08]  /*9320*/  HMMA.16816.F32 R12, R108.reuse, R116, RZ ;  /* 0x000000746c0c723c */ /* 0x044ff000000018ff */
[C---:B------:R-:W-:Y:S01]  /*9330*/  HMMA.16816.F32 R16, R108.reuse, R118, RZ ;  /* 0x000000766c10723c */ /* 0x040fe200000018ff */
[----:B------:R-:W2:Y:S07]  /*9340*/  LDSM.16.M88.4 R116, [R147+0x5800] ;  /* 0x005800009374783b */ /* 0x000eae0000000200 */
[C---:B---3--:R-:W-:Y:S08]  /*9350*/  HMMA.16816.F32 R20, R108.reuse, R120, RZ ;  /* 0x000000786c14723c */ /* 0x048ff000000018ff */
[C---:B------:R-:W-:Y:S01]  /*9360*/  HMMA.16816.F32 R24, R108.reuse, R122, RZ ;  /* 0x0000007a6c18723c */ /* 0x040fe200000018ff */
[----:B------:R-:W3:Y:S07]  /*9370*/  LDSM.16.M88.4 R120, [R150] ;  /* 0x000000009678783b */ /* 0x000eee0000000200 */
[C---:B----4-:R-:W-:Y:S08]  /*9380*/  HMMA.16816.F32 R28, R108.reuse, R124, RZ ;  /* 0x0000007c6c1c723c */ /* 0x050ff000000018ff */
[----:B------:R-:W-:Y:S01]  /*9390*/  HMMA.16816.F32 R32, R108, R126, RZ ;  /* 0x0000007e6c20723c */ /* 0x000fe200000018ff */
[----:B------:R-:W4:Y:S05]  /*93a0*/  LDSM.16.M88.4 R108, [R146+0x4800] ;  /* 0x00480000926c783b */ /* 0x000f2a0000000200 */
[----:B------:R-:W5:Y:S02]  /*93b0*/  LDSM.16.M88.4 R124, [R146+0x5000] ;  /* 0x00500000927c783b */ /* 0x000f640000000200 */
        /* <DEDUP_REMOVED lines=8> */
[----:B------:R-:W-:Y:S07]  /*9440*/  LDSM.16.M88.4 R112, [R149] ;  /* 0x000000009570783b */ /* 0x000fee0000000200 */
[C---:B--2---:R-:W-:Y:S08]  /*9450*/  HMMA.16816.F32 R28, R128.reuse, R116, R28 ;  /* 0x00000074801c723c */ /* 0x044ff0000000181c */
[----:B------:R-:W-:Y:S01]  /*9460*/  HMMA.16816.F32 R32, R128, R118, R32 ;  /* 0x000000768020723c */ /* 0x000fe20000001820 */
[----:B------:R-:W1:Y:S05]  /*9470*/  LDSM.16.M88.4 R116, [R145+0x4000] ;  /* 0x004000009174783b */ /* 0x000e6a0000000200 */
[----:B------:R-:W2:Y:S02]  /*9480*/  LDSM.16.M88.4 R128, [R145+0x4800] ;  /* 0x004800009180783b */ /* 0x000ea40000000200 */
[C---:B---3--:R-:W-:Y:S08]  /*9490*/  HMMA.16816.F32 R4, R120.reuse, R140, R4 ;  /* 0x0000008c7804723c */ /* 0x048ff00000001804 */
[C---:B------:R-:W-:Y:S08]  /*94a0*/  HMMA.16816.F32 R8, R120.reuse, R142, R8 ;  /* 0x0000008e7808723c */ /* 0x040ff00000001808 */
[C---:B----4-:R-:W-:Y:S08]  /*94b0*/  HMMA.16816.F32 R12, R120.reuse, R108, R12 ;  /* 0x0000006c780c723c */ /* 0x050ff0000000180c */
[C---:B------:R-:W-:Y:S01]  /*94c0*/  HMMA.16816.F32 R16, R120.reuse, R110, R16 ;  /* 0x0000006e7810723c */ /* 0x040fe20000001810 */
[----:B------:R-:W3:Y:S07]  /*94d0*/  LDSM.16.M88.4 R108, [R145+0x5800] ;  /* 0x00580000916c783b */ /* 0x000eee0000000200 */
[C---:B-----5:R-:W-:Y:S08]  /*94e0*/  HMMA.16816.F32 R20, R120.reuse, R124, R20 ;  /* 0x0000007c7814723c */ /* 0x060ff00000001814 */
[C---:B------:R-:W-:Y:S01]  /*94f0*/  HMMA.16816.F32 R24, R120.reuse, R126, R24 ;  /* 0x0000007e7818723c */ /* 0x040fe20000001818 */
[----:B------:R-:W-:Y:S07]  /*9500*/  LDSM.16.M88.4 R124, [R152+UR5+0x6000] ;  /* 0x00600005987c783b */ /* 0x000fee0008000200 */
[C---:B------:R-:W-:Y:S08]  /*9510*/  HMMA.16816.F32 R28, R120.reuse, R132, R28 ;  /* 0x00000084781c723c */ /* 0x040ff0000000181c */
[----:B------:R-:W-:Y:S01]  /*9520*/  HMMA.16816.F32 R32, R120, R134, R32 ;  /* 0x000000867820723c */ /* 0x000fe20000001820 */
[----:B------:R-:W4:Y:S05]  /*9530*/  LDSM.16.M88.4 R120, [R153+0x2000] ;  /* 0x002000009978783b */ /* 0x000f2a0000000200 */
[----:B------:R-:W5:Y:S02]  /*9540*/  LDSM.16.M88.4 R132, [R152+UR5+0x6800] ;  /* 0x006800059884783b */ /* 0x000f640008000200 */
[C---:B-1----:R-:W-:Y:S08]  /*9550*/  HMMA.16816.F32 R4, R112.reuse, R116, R4 ;  /* 0x000000747004723c */ /* 0x042ff00000001804 */
[C---:B------:R-:W-:Y:S01]  /*9560*/  HMMA.16816.F32 R8, R112.reuse, R118, R8 ;  /* 0x000000767008723c */ /* 0x040fe20000001808 */
[----:B------:R-:W1:Y:S07]  /*9570*/  LDSM.16.M88.4 R116, [R152+UR5+0x7800] ;  /* 0x007800059874783b */ /* 0x000e6e0008000200 */
[C---:B--2---:R-:W-:Y:S08]  /*9580*/  HMMA.16816.F32 R12, R112.reuse, R128, R12 ;  /* 0x00000080700c723c */ /* 0x044ff0000000180c */
[C---:B------:R-:W-:Y:S01]  /*9590*/  HMMA.16816.F32 R16, R112.reuse, R130, R16 ;  /* 0x000000827010723c */ /* 0x040fe20000001810 */
[----:B------:R-:W-:Y:S07]  /*95a0*/  LDSM.16.M88.4 R128, [R147+0x7000] ;  /* 0x007000009380783b */ /* 0x000fee0000000200 */
[C---:B------:R-:W-:Y:S08]  /*95b0*/  HMMA.16816.F32 R20, R112.reuse, R136, R20 ;  /* 0x000000887014723c */ /* 0x040ff00000001814 */
[C---:B------:R-:W-:Y:S08]  /*95c0*/  HMMA.16816.F32 R24, R112.reuse, R138, R24 ;  /* 0x0000008a7018723c */ /* 0x040ff00000001818 */
[C---:B---3--:R-:W-:Y:S08]  /*95d0*/  HMMA.16816.F32 R28, R112.reuse, R108, R28 ;  /* 0x0000006c701c723c */ /* 0x048ff0000000181c */
[----:B------:R-:W-:Y:S01]  /*95e0*/  HMMA.16816.F32 R32, R112, R110, R32 ;  /* 0x0000006e7020723c */ /* 0x000fe20000001820 */
[----:B------:R-:W-:Y:S05]  /*95f0*/  LDSM.16.M88.4 R108, [R151+0x2000] ;  /* 0x00200000976c783b */ /* 0x000fea0000000200 */
[----:B------:R-:W2:Y:S02]  /*9600*/  LDSM.16.M88.4 R112, [R147+0x6000] ;  /* 0x006000009370783b */ /* 0x000ea40000000200 */
[C---:B----4-:R-:W-:Y:S08]  /*9610*/  HMMA.16816.F32 R4, R120.reuse, R124, R4 ;  /* 0x0000007c7804723c */ /* 0x050ff00000001804 */
[C---:B------:R-:W-:Y:S01]  /*9620*/  HMMA.16816.F32 R8, R120.reuse, R126, R8 ;  /* 0x0000007e7808723c */ /* 0x040fe20000001808 */
[----:B------:R-:W3:Y:S07]  /*9630*/  LDSM.16.M88.4 R124, [R147+0x6800] ;  /* 0x00680000937c783b */ /* 0x000eee0000000200 */
[C---:B-----5:R-:W-:Y:S08]  /*9640*/  HMMA.16816.F32 R12, R120.reuse, R132, R12 ;  /* 0x00000084780c723c */ /* 0x060ff0000000180c */
[C---:B------:R-:W-:Y:S01]  /*9650*/  HMMA.16816.F32 R16, R120.reuse, R134, R16 ;  /* 0x000000867810723c */ /* 0x040fe20000001810 */
[----:B------:R-:W4:Y:S07]  /*9660*/  LDSM.16.M88.4 R132, [R147+0x7800] ;  /* 0x007800009384783b */ /* 0x000f2e0000000200 */
[C---:B------:R-:W-:Y:S08]  /*9670*/  HMMA.16816.F32 R20, R120.reuse, R100, R20 ;  /* 0x000000647814723c */ /* 0x040ff00000001814 */
[C---:B------:R-:W-:Y:S01]  /*9680*/  HMMA.16816.F32 R24, R120.reuse, R102, R24 ;  /* 0x000000667818723c */ /* 0x040fe20000001818 */
[----:B------:R-:W-:Y:S07]  /*9690*/  LDSM.16.M88.4 R100, [R150+0x2000] ;  /* 0x002000009664783b */ /* 0x000fee0000000200 */
[C---:B-1----:R-:W-:Y:S08]  /*96a0*/  HMMA.16816.F32 R28, R120.reuse, R116, R28 ;  /* 0x00000074781c723c */ /* 0x042ff0000000181c */
[----:B------:R-:W-:Y:S01]  /*96b0*/  HMMA.16816.F32 R32, R120, R118, R32 ;  /* 0x000000767820723c */ /* 0x000fe20000001820 */
[----:B------:R-:W1:Y:S05]  /*96c0*/  LDSM.16.M88.4 R116, [R146+0x6000] ;  /* 0x006000009274783b */ /* 0x000e6a0000000200 */
[----:B------:R-:W-:Y:S02]  /*96d0*/  LDSM.16.M88.4 R120, [R146+0x7000] ;  /* 0x007000009278783b */ /* 0x000fe40000000200 */
[C---:B--2---:R-:W-:Y:S08]  /*96e0*/  HMMA.16816.F32 R4, R108.reuse, R112, R4 ;  /* 0x000000706c04723c */ /* 0x044ff00000001804 */
[C---:B------:R-:W-:Y:S01]  /*96f0*/  HMMA.16816.F32 R8, R108.reuse, R114, R8 ;  /* 0x000000726c08723c */ /* 0x040fe20000001808 */
[----:B------:R-:W2:Y:S07]  /*9700*/  LDSM.16.M88.4 R112, [R146+0x6800] ;  /* 0x006800009270783b */ /* 0x000eae0000000200 */
[C---:B---3--:R-:W-:Y:S08]  /*9710*/  HMMA.16816.F32 R12, R108.reuse, R124, R12 ;  /* 0x0000007c6c0c723c */ /* 0x048ff0000000180c */
[C---:B------:R-:W-:Y:S01]  /*9720*/  HMMA.16816.F32 R16, R108.reuse, R126, R16 ;  /* 0x0000007e6c10723c */ /* 0x040fe20000001810 */
[----:B------:R-:W-:Y:S07]  /*9730*/  LDSM.16.M88.4 R124, [R149+0x2000] ;  /* 0x00200000957c783b */ /* 0x000fee0000000200 */
[C---:B------:R-:W-:Y:S08]  /*9740*/  HMMA.16816.F32 R20, R108.reuse, R128, R20 ;  /* 0x000000806c14723c */ /* 0x040ff00000001814 */
[C---:B------:R-:W-:Y:S01]  /*9750*/  HMMA.16816.F32 R24, R108.reuse, R130, R24 ;  /* 0x000000826c18723c */ /* 0x040fe20000001818 */
[----:B------:R-:W-:Y:S07]  /*9760*/  LDSM.16.M88.4 R128, [R145+0x6000] ;  /* 0x006000009180783b */ /* 0x000fee0000000200 */
[C---:B----4-:R-:W-:Y:S08]  /*9770*/  HMMA.16816.F32 R28, R108.reuse, R132, R28 ;  /* 0x000000846c1c723c */ /* 0x050ff0000000181c */
[----:B------:R-:W-:Y:S01]  /*9780*/  HMMA.16816.F32 R32, R108, R134, R32 ;  /* 0x000000866c20723c */ /* 0x000fe20000001820 */
[----:B------:R-:W3:Y:S07]  /*9790*/  LDSM.16.M88.4 R108, [R146+0x7800] ;  /* 0x00780000926c783b */ /* 0x000eee0000000200 */
[C---:B-1----:R-:W-:Y:S08]  /*97a0*/  HMMA.16816.F32 R4, R100.reuse, R116, R4 ;  /* 0x000000746404723c */ /* 0x042ff00000001804 */
[C---:B------:R-:W-:Y:S08]  /*97b0*/  HMMA.16816.F32 R8, R100.reuse, R118, R8 ;  /* 0x000000766408723c */ /* 0x040ff00000001808 */
[C---:B--2---:R-:W-:Y:S08]  /*97c0*/  HMMA.16816.F32 R12, R100.reuse, R112, R12 ;  /* 0x00000070640c723c */ /* 0x044ff0000000180c */
[C---:B------:R-:W-:Y:S08]  /*97d0*/  HMMA.16816.F32 R16, R100.reuse, R114, R16 ;  /* 0x000000726410723c */ /* 0x040ff00000001810 */
[C---:B------:R-:W-:Y:S08]  /*97e0*/  HMMA.16816.F32 R20, R100.reuse, R120, R20 ;  /* 0x000000786414723c */ /* 0x040ff00000001814 */
[C---:B------:R-:W-:Y:S08]  /*97f0*/  HMMA.16816.F32 R24, R100.reuse, R122, R24 ;  /* 0x0000007a6418723c */ /* 0x040ff00000001818 */
[C---:B---3--:R-:W-:Y:S08]  /*9800*/  HMMA.16816.F32 R28, R100.reuse, R108, R28 ;  /* 0x0000006c641c723c */ /* 0x048ff0000000181c */
[----:B------:R-:W-:Y:S01]  /*9810*/  HMMA.16816.F32 R32, R100, R110, R32 ;  /* 0x0000006e6420723c */ /* 0x000fe20000001820 */
[----:B------:R-:W1:Y:S05]  /*9820*/  LDSM.16.M88.4 R100, [R145+0x6800] ;  /* 0x006800009164783b */ /* 0x000e6a0000000200 */
[----:B------:R-:W2:Y:S02]  /*9830*/  LDSM.16.M88.4 R108, [R145+0x7000] ;  /* 0x00700000916c783b */ /* 0x000ea40000000200 */
[C---:B------:R-:W-:Y:S08]  /*9840*/  HMMA.16816.F32 R4, R124.reuse, R128, R4 ;  /* 0x000000807c04723c */ /* 0x040ff00000001804 */
[C---:B------:R-:W-:Y:S11]  /*9850*/  HMMA.16816.F32 R8, R124.reuse, R130, R8 ;  /* 0x000000827c08723c */ /* 0x040ff60000001808 */
[----:B------:R-:W-:Y:S01]  /*9860*/  FMUL.FTZ R196, R4, UR10 ;  /* 0x0000000a04c47c20 */ /* 0x000fe20008410000 */
[----:B------:R-:W-:Y:S01]  /*9870*/  FMUL.FTZ R194, R5, UR10 ;  /* 0x0000000a05c27c20 */ /* 0x000fe20008410000 */
[----:B------:R-:W-:Y:S01]  /*9880*/  FMUL.FTZ R195, R6, UR10 ;  /* 0x0000000a06c37c20 */ /* 0x000fe20008410000 */
[----:B------:R-:W-:Y:S03]  /*9890*/  FMUL.FTZ R193, R7, UR10 ;  /* 0x0000000a07c17c20 */ /* 0x000fe60008410000 */
[----:B------:R-:W3:Y:S02]  /*98a0*/  MUFU.TANH R196, R196 ;  /* 0x000000c400c47308 */ /* 0x000ee40000002400 */
[----:B------:R-:W-:Y:S01]  /*98b0*/  FMUL.FTZ R200, R8, UR10 ;  /* 0x0000000a08c87c20 */ /* 0x000fe20008410000 */
[----:B------:R-:W-:Y:S01]  /*98c0*/  FMUL.FTZ R198, R9, UR10 ;  /* 0x0000000a09c67c20 */ /* 0x000fe20008410000 */
[----:B------:R-:W-:Y:S01]  /*98d0*/  FMUL.FTZ R199, R10, UR10 ;  /* 0x0000000a0ac77c20 */ /* 0x000fe20008410000 */
[----:B------:R-:W-:Y:S05]  /*98e0*/  FMUL.FTZ R197, R11, UR10 ;  /* 0x0000000a0bc57c20 */ /* 0x000fea0008410000 */
[----:B------:R-:W4:Y:S01]  /*98f0*/  MUFU.TANH R194, R194 ;  /* 0x000000c200c27308 */ /* 0x000f220000002400 */
[C---:B-1----:R-:W-:Y:S09]  /*9900*/  HMMA.16816.F32 R12, R124.reuse, R100, R12 ;  /* 0x000000647c0c723c */ /* 0x042ff2000000180c */
[----:B------:R-:W1:Y:S01]  /*9910*/  MUFU.TANH R195, R195 ;  /* 0x000000c300c37308 */ /* 0x000e620000002400 */
[C---:B------:R-:W-:Y:S01]  /*9920*/  HMMA.16816.F32 R16, R124.reuse, R102, R16 ;  /* 0x000000667c10723c */ /* 0x040fe20000001810 */
[----:B------:R-:W5:Y:S01]  /*9930*/  LDSM.16.M88.4 R100, [R145+0x7800] ;  /* 0x007800009164783b */ /* 0x000f620000000200 */
[----:B------:R-:W-:Y:S07]  /*9940*/  DEPBAR.LE SB0, 0x0 ;  /* 0x000080000000791a */ /* 0x000fee0000000000 */
[----:B------:R-:W1:Y:S01]  /*9950*/  MUFU.TANH R193, R193 ;  /* 0x000000c100c17308 */ /* 0x000e620000002400 */
[----:B------:R-:W-:Y:S01]  /*9960*/  BAR.SYNC.DEFER_BLOCKING 0x0 ;  /* 0x0000000000007b1d */ /* 0x000fe20000010000 */
[C---:B--2---:R-:W-:Y:S05]  /*9970*/  HMMA.16816.F32 R20, R124.reuse, R108, R20 ;  /* 0x0000006c7c14723c */ /* 0x044fea0000001814 */
[----:B------:R-:W-:Y:S03]  /*9980*/  FMUL.FTZ R190, R12, UR10 ;  /* 0x0000000a0cbe7c20 */ /* 0x000fe60008410000 */
[----:B------:R-:W2:Y:S01]  /*9990*/  MUFU.TANH R200, R200 ;  /* 0x000000c800c87308 */ /* 0x000ea20000002400 */
        /* <DEDUP_REMOVED lines=12> */
[----:B------:R-:W1:Y:S01]  /*9a60*/  MUFU.TANH R199, R199 ;  /* 0x000000c700c77308 */ /* 0x000e620000002400 */
[----:B------:R-:W-:Y:S01]  /*9a70*/  FMUL.FTZ R181, R23, UR10 ;  /* 0x0000000a17b57c20 */ /* 0x000fe20008410000 */
[----:B------:R-:W-:Y:S01]  /*9a80*/  FMUL.FTZ R180, R24, UR10 ;  /* 0x0000000a18b47c20 */ /* 0x000fe20008410000 */
[----:B------:R-:W-:Y:S01]  /*9a90*/  FMUL.FTZ R178, R25, UR10 ;  /* 0x0000000a19b27c20 */ /* 0x000fe20008410000 */
[----:B------:R-:W-:Y:S06]  /*9aa0*/  FMUL.FTZ R179, R26, UR10 ;  /* 0x0000000a1ab37c20 */ /* 0x000fec0008410000 */
[----:B------:R-:W1:Y:S01]  /*9ab0*/  MUFU.TANH R197, R197 ;  /* 0x000000c500c57308 */ /* 0x000e620000002400 */
[----:B------:R-:W-:Y:S01]  /*9ac0*/  FMUL.FTZ R177, R27, UR10 ;  /* 0x0000000a1bb17c20 */ /* 0x000fe20008410000 */
[C---:B-----5:R-:W-:Y:S08]  /*9ad0*/  HMMA.16816.F32 R28, R124.reuse, R100, R28 ;  /* 0x000000647c1c723c */ /* 0x060ff0000000181c */
[----:B------:R-:W1:Y:S01]  /*9ae0*/  MUFU.TANH R190, R190 ;  /* 0x000000be00be7308 */ /* 0x000e620000002400 */
[----:B------:R-:W-:Y:S09]  /*9af0*/  HMMA.16816.F32 R32, R124, R102, R32 ;  /* 0x000000667c20723c */ /* 0x000ff20000001820 */
[----:B------:R-:W1:Y:S01]  /*9b00*/  MUFU.TANH R192, R192 ;  /* 0x000000c000c07308 */ /* 0x000e620000002400 */
[----:B------:R-:W-:Y:S01]  /*9b10*/  FMUL.FTZ R174, R28, UR10 ;  /* 0x0000000a1cae7c20 */ /* 0x000fe20008410000 */
[----:B------:R-:W-:Y:S01]  /*9b20*/  FMUL.FTZ R176, R29, UR10 ;  /* 0x0000000a1db07c20 */ /* 0x000fe20008410000 */
[----:B------:R-:W-:Y:S07]  /*9b30*/  FMUL.FTZ R104, R30, UR10 ;  /* 0x0000000a1e687c20 */ /* 0x000fee0008410000 */
[----:B------:R-:W1:Y:S01]  /*9b40*/  MUFU.TANH R191, R191 ;  /* 0x000000bf00bf7308 */ /* 0x000e620000002400 */
[----:B------:R-:W-:Y:S01]  /*9b50*/  FMUL.FTZ R103, R31, UR10 ;  /* 0x0000000a1f677c20 */ /* 0x000fe20008410000 */
[----:B------:R-:W-:Y:S01]  /*9b60*/  FMUL.FTZ R175, R32, UR10 ;  /* 0x0000000a20af7c20 */ /* 0x000fe20008410000 */
[----:B------:R-:W-:Y:S01]  /*9b70*/  FMUL.FTZ R172, R33, UR10 ;  /* 0x0000000a21ac7c20 */ /* 0x000fe20008410000 */
[----:B------:R-:W-:Y:S06]  /*9b80*/  FMUL.FTZ R34, R34, UR10 ;  /* 0x0000000a22227c20 */ /* 0x000fec0008410000 */
[----:B------:R-:W1:Y:S01]  /*9b90*/  MUFU.TANH R189, R189 ;  /* 0x000000bd00bd7308 */ /* 0x000e620000002400 */
[----:B------:R-:W-:Y:S09]  /*9ba0*/  FMUL.FTZ R35, R35, UR10 ;  /* 0x0000000a23237c20 */ /* 0x000ff20008410000 */
[----:B------:R-:W1:Y:S10]  /*9bb0*/  MUFU.TANH R188, R188 ;  /* 0x000000bc00bc7308 */ /* 0x000e740000002400 */
        /* <DEDUP_REMOVED lines=18> */
[----:B------:R1:W1:Y:S01]  /*9ce0*/  MUFU.TANH R101, R35 ;  /* 0x0000002300657308 */ /* 0x0002620000002400 */
[----:B--234-:R-:W-:Y:S05]  /*9cf0*/  @!P0 BRA `(.L_x_4570) ;  /* 0x0000000400e48947 */ /* 0x01cfea0003800000 */
[----:B------:R-:W2:Y:S01]  /*9d00*/  @!P3 LDC R2, c[0x0][0x3b8] ;  /* 0x0000ee00ff02bb82 */ /* 0x000ea20000000800 */
[----:B------:R-:W-:Y:S07]  /*9d10*/  @!P3 IMAD.MOV.U32 R4, RZ, RZ, RZ ;  /* 0x000000ffff04b224 */ /* 0x000fee00078e00ff */
[----:B------:R-:W3:Y:S01]  /*9d20*/  LDC R5, c[0x0][0x3bc] ;  /* 0x0000ef00ff057b82 */ /* 0x000ee20000000800 */
        /* <DEDUP_REMOVED lines=50> */
[C---:B------:R-:W-:Y:S04]  /*a050*/  LEA R12, P0, R7.reuse, R166, 0x2 ;  /* 0x000000a6070c7211 */ /* 0x040fe800078010ff */
[C---:B------:R-:W-:Y:S01]  /*a060*/  LEA.HI.X.SX32 R13, R7.reuse, R167, 0x2, P0 ;  /* 0x000000a7070d7211 */ /* 0x040fe200000f16ff */
[----:B------:R-:W3:Y:S01]  /*a070*/  LDG.E R9, desc[UR16][R8.64] ;  /* 0x0000001008097981 */ /* 0x000ee2000c1e1900 */
        /* <DEDUP_REMOVED lines=11> */
[----:B------:R-:W-:Y:S03]  /*a130*/  LEA R156, P0, R10, R156, 0x1 ;  /* 0x0000009c0a9c7211 */ /* 0x000fe600078008ff */
[----:B------:R-:W-:Y:S04]  /*a140*/  IMAD R3, R3, UR6, RZ ;  /* 0x0000000603037c24 */ /* 0x000fe8000f8e02ff */
[----:B------:R-:W-:Y:S05]  /*a150*/  IMAD R3, R6, UR7, R3 ;  /* 0x0000000706037c24 */ /* 0x000fea000f8e0203 */
[----:B------:R-:W-:Y:S04]  /*a160*/  IADD3 R3, PT, PT, R11, R3, RZ ;  /* 0x000000030b037210 */ /* 0x000fe80007ffe0ff */
[----:B------:R-:W-:Y:S07]  /*a170*/  LEA.HI.X R157, R10, R157, R3, 0x1, P0 ;  /* 0x0000009d0a9d7211 */ /* 0x000fee00000f0c03 */
.L_x_4571:
        /* <DEDUP_REMOVED lines=49> */
.L_x_4570:
[----:B--2---:R-:W-:Y:S01]  /*a490*/  FMNMX3.FTZ R3, R105, R196, R194, !PT ;  /* 0x000000c469037276 */ /* 0x004fe200078100c2 */
        /* <DEDUP_REMOVED lines=19> */
[----:B------:R-:W-:Y:S01]  /*a5d0*/  IADD3 R169, PT, PT, R169, -0x1, RZ ;  /* 0xffffffffa9a97810 */ /* 0x000fe20007ffe0ff */
[----:B------:R-:W1:Y:S01]  /*a5e0*/  SHFL.BFLY PT, R3, R6, 0x2, 0x1f ;  /* 0x0c401f0006037f89 */ /* 0x000e6200000e0000 */
[----:B------:R-:W-:Y:S07]  /*a5f0*/  IADD3 R170, PT, PT, R170, -0x40, RZ ;  /* 0xffffffc0aaaa7810 */ /* 0x000fee0007ffe0ff */
[----:B------:R-:W2:Y:S08]  /*a600*/  SHFL.BFLY PT, R2, R7, 0x2, 0x1f ;  /* 0x0c401f0007027f89 */ /* 0x000eb000000e0000 */
[----:B------:R-:W-:Y:S08]  /*a610*/  LDSM.16.MT88.4 R116, [R106+0x9800] ;  /* 0x009800006a74783b */ /* 0x000ff00000004200 */
        /* <DEDUP_REMOVED lines=82> */
[----:B------:R-:W-:Y:S03]  /*ab40*/  LDSM.16.MT88.4 R84, [R107+0x8800] ;  /* 0x008800006b54783b */ /* 0x000fe60000004200 */
[----:B------:R-:W1:Y:S01]  /*ab50*/  MUFU.EX2 R131, R131 ;  /* 0x0000008300837308 */ /* 0x000e620000000800 */
[----:B--2---:R-:W-:Y:S01]  /*ab60*/  F2FP.F16.F32.PACK_AB R97, R130, R133 ;  /* 0x000000858261723e */ /* 0x004fe200000000ff */
        /* <DEDUP_REMOVED lines=15> */
[----:B-1----:R-:W-:Y:S01]  /*ac60*/  F2FP.F16.F32.PACK_AB R98, R131, R132 ;  /* 0x000000848362723e */ /* 0x002fe200000000ff */
        /* <DEDUP_REMOVED lines=9> */
[----:B------:R-:W-:Y:S01]  /*ad00*/  MUFU.EX2 R136, R136 ;  /* 0x0000008800887308 */ /* 0x000fe20000000800 */
[--C-:B------:R-:W-:Y:S01]  /*ad10*/  FFMA.FTZ R178, R179, UR4, -R108.reuse ;  /* 0x00000004b3b27c23 */ /* 0x100fe2000801086c */
[--C-:B------:R-:W-:Y:S01]  /*ad20*/  FFMA.FTZ R177, R177, UR4, -R108.reuse ;  /* 0x00000004b1b17c23 */ /* 0x100fe2000801086c */
[--C-:B------:R-:W-:Y:S01]  /*ad30*/  FFMA.FTZ R174, R174, UR4, -R109.reuse ;  /* 0x00000004aeae7c23 */ /* 0x100fe2000801086d */
[--C-:B------:R-:W-:Y:S01]  /*ad40*/  FFMA.FTZ R179, R176, UR4, -R109.reuse ;  /* 0x00000004b0b37c23 */ /* 0x100fe2000801086d */
[--C-:B------:R-:W-:Y:S01]  /*ad50*/  FFMA.FTZ R104, R104, UR4, -R108.reuse ;  /* 0x0000000468687c23 */ /* 0x100fe2000801086c */
[----:B--2---:R-:W-:Y:S01]  /*ad60*/  F2FP.F16.F32.PACK_AB R99, R128, R129 ;  /* 0x000000818063723e */ /* 0x004fe200000000ff */
[--C-:B------:R-:W-:Y:S03]  /*ad70*/  FFMA.FTZ R103, R103, UR4, -R108.reuse ;  /* 0x0000000467677c23 */ /* 0x100fe6000801086c */
[----:B------:R-:W1:Y:S01]  /*ad80*/  MUFU.EX2 R137, R137 ;  /* 0x0000008900897308 */ /* 0x000e620000000800 */
[--C-:B------:R-:W-:Y:S01]  /*ad90*/  FFMA.FTZ R175, R175, UR4, -R109.reuse ;  /* 0x00000004afaf7c23 */ /* 0x100fe2000801086d */
[----:B------:R-:W-:Y:S01]  /*ada0*/  FFMA.FTZ R109, R172, UR4, -R109 ;  /* 0x00000004ac6d7c23 */ /* 0x000fe2000801086d */
[--C-:B------:R-:W-:Y:S01]  /*adb0*/  FFMA.FTZ R102, R102, UR4, -R108.reuse ;  /* 0x0000000466667c23 */ /* 0x100fe2000801086c */
[----:B------:R-:W-:Y:S01]  /*adc0*/  FFMA.FTZ R108, R101, UR4, -R108 ;  /* 0x00000004656c7c23 */ /* 0x000fe2000801086c */
[C---:B------:R-:W-:Y:S05]  /*add0*/  HMMA.16816.F32 R4, R96.reuse, R12, R4 ;  /* 0x0000000c6004723c */ /* 0x040fea0000001804 */
[----:B------:R-:W-:Y:S01]  /*ade0*/  MUFU.EX2 R139, R139 ;  /* 0x0000008b008b7308 */ /* 0x000fe20000000800 */
[C---:B------:R-:W-:Y:S01]  /*adf0*/  FMUL.FTZ R12, R2.reuse, R88 ;  /* 0x00000058020c7220 */ /* 0x040fe20000410000 */
[C---:B------:R-:W-:Y:S01]  /*ae00*/  FMUL.FTZ R13, R2.reuse, R89 ;  /* 0x00000059020d7220 */ /* 0x040fe20000410000 */
[----:B------:R-:W-:Y:S01]  /*ae10*/  FFMA.FTZ R135, R2, R173, R135 ;  /* 0x000000ad02877223 */ /* 0x000fe20000010087 */
[C---:B------:R-:W-:Y:S03]  /*ae20*/  HMMA.16816.F32 R8, R96.reuse, R14, R8 ;  /* 0x0000000e6008723c */ /* 0x040fe60000001808 */
[C---:B------:R-:W-:Y:S01]  /*ae30*/  FMUL.FTZ R14, R0.reuse, R90 ;  /* 0x0000005a000e7220 */ /* 0x040fe20000410000 */
[C---:B------:R-:W-:Y:S02]  /*ae40*/  FMUL.FTZ R15, R0.reuse, R91 ;  /* 0x0000005b000f7220 */ /* 0x040fe40000410000 */
[----:B------:R-:W2:Y:S01]  /*ae50*/  MUFU.EX2 R138, R138 ;  /* 0x0000008a008a7308 */ /* 0x000ea20000000800 */
[----:B------:R-:W3:Y:S01]  /*ae60*/  LDSM.16.MT88.4 R88, [R106+0x8000] ;  /* 0x008000006a58783b */ /* 0x000ee20000004200 */
[----:B------:R-:W-:Y:S01]  /*ae70*/  FFMA.FTZ R133, R0, R171, R133 ;  /* 0x000000ab00857223 */ /* 0x000fe20000010085 */
[----:B------:R-:W-:Y:S01]  /*ae80*/  ISETP.NE.AND P0, PT, R169, RZ, PT ;  /* 0x000000ffa900720c */ /* 0x000fe20003f05270 */
[----:B------:R-:W-:Y:S01]  /*ae90*/  FADD.FTZ R135, R134, R135 ;  /* 0x0000008786877221 */ /* 0x000fe20000010000 */
[C---:B------:R-:W-:Y:S05]  /*aea0*/  HMMA.16816.F32 R12, R96.reuse, R20, R12 ;  /* 0x00000014600c723c */ /* 0x040fea000000180c */
[----:B------:R-:W-:Y:S01]  /*aeb0*/  MUFU.EX2 R140, R140 ;  /* 0x0000008c008c7308 */ /* 0x000fe20000000800 */
[C---:B------:R-:W-:Y:S01]  /*aec0*/  FMUL.FTZ R20, R2.reuse, R80 ;  /* 0x0000005002147220 */ /* 0x040fe20000410000 */
[----:B------:R-:W-:Y:S01]  /*aed0*/  FMUL.FTZ R21, R2, R81 ;  /* 0x0000005102157220 */ /* 0x000fe20000410000 */
[----:B------:R-:W-:Y:S01]  /*aee0*/  FADD.FTZ R130, R130, R133 ;  /* 0x0000008582827221 */ /* 0x000fe20000010000 */
[----:B------:R-:W-:Y:S01]  /*aef0*/  FADD.FTZ R132, R132, R135 ;  /* 0x0000008784847221 */ /* 0x000fe20000010000 */
[C---:B------:R-:W-:Y:S05]  /*af00*/  HMMA.16816.F32 R16, R96.reuse, R22, R16 ;  /* 0x000000166010723c */ /* 0x040fea0000001810 */
[----:B------:R-:W4:Y:S01]  /*af10*/  MUFU.EX2 R141, R141 ;  /* 0x0000008d008d7308 */ /* 0x000f220000000800 */
[C---:B------:R-:W-:Y:S01]  /*af20*/  FMUL.FTZ R22, R0.reuse, R82 ;  /* 0x0000005200167220 */ /* 0x040fe20000410000 */
[----:B------:R-:W-:Y:S01]  /*af30*/  FMUL.FTZ R23, R0, R83 ;  /* 0x0000005300177220 */ /* 0x000fe20000410000 */
[----:B------:R-:W-:Y:S01]  /*af40*/  FADD.FTZ R129, R129, R130 ;  /* 0x0000008281817221 */ /* 0x000fe20000010000 */
[----:B------:R-:W5:Y:S01]  /*af50*/  LDSM.16.MT88.4 R80, [R148+0xa000] ;  /* 0x00a000009450783b */ /* 0x000f620000004200 */
[----:B------:R-:W-:Y:S02]  /*af60*/  FADD.FTZ R131, R131, R132 ;  /* 0x0000008483837221 */ /* 0x000fe40000010000 */
[----:B------:R-:W-:Y:S03]  /*af70*/  FADD.FTZ R128, R128, R129 ;  /* 0x0000008180807221 */ /* 0x000fe60000010000 */
[----:B------:R-:W-:Y:S01]  /*af80*/  MUFU.EX2 R143, R143 ;  /* 0x0000008f008f7308 */ /* 0x000fe20000000800 */
[C---:B------:R-:W-:Y:S03]  /*af90*/  HMMA.16816.F32 R20, R96.reuse, R28, R20 ;  /* 0x0000001c6014723c */ /* 0x040fe60000001814 */
[C---:B------:R-:W-:Y:S01]  /*afa0*/  FMUL.FTZ R28, R2.reuse, R72 ;  /* 0x00000048021c7220 */ /* 0x040fe20000410000 */
[----:B------:R-:W-:Y:S05]  /*afb0*/  FMUL.FTZ R29, R2, R73 ;  /* 0x00000049021d7220 */ /* 0x000fea0000410000 */
[----:B------:R-:W4:Y:S01]  /*afc0*/  MUFU.EX2 R142, R142 ;  /* 0x0000008e008e7308 */ /* 0x000f220000000800 */
[C---:B------:R-:W-:Y:S03]  /*afd0*/  HMMA.16816.F32 R24, R96.reuse, R30, R24 ;  /* 0x0000001e6018723c */ /* 0x040fe60000001818 */
[C---:B------:R-:W-:Y:S01]  /*afe0*/  FMUL.FTZ R30, R0.reuse, R74 ;  /* 0x0000004a001e7220 */ /* 0x040fe20000410000 */
[----:B------:R-:W-:Y:S02]  /*aff0*/  FMUL.FTZ R31, R0, R75 ;  /* 0x0000004b001f7220 */ /* 0x000fe40000410000 */
[----:B------:R-:W1:Y:S03]  /*b000*/  LDSM.16.MT88.4 R72, [R144+0xa000] ;  /* 0x00a000009048783b */ /* 0x000e660000004200 */
[----:B------:R-:W-:Y:S02]  /*b010*/  MUFU.EX2 R184, R184 ;  /* 0x000000b800b87308 */ /* 0x000fe40000000800 */
[C---:B---3--:R-:W-:Y:S08]  /*b020*/  HMMA.16816.F32 R28, R96.reuse, R88, R28 ;  /* 0x00000058601c723c */ /* 0x048ff0000000181c */
[----:B------:R-:W-:Y:S01]  /*b030*/  MUFU.EX2 R185, R185 ;  /* 0x000000b900b97308 */ /* 0x000fe20000000800 */
[C---:B------:R-:W-:Y:S01]  /*b040*/  HMMA.16816.F32 R32, R96.reuse, R90, R32 ;  /* 0x0000005a6020723c */ /* 0x040fe20000001820 */
[----:B------:R-:W-:Y:S08]  /*b050*/  LDSM.16.MT88.4 R88, [R106+0x8800] ;  /* 0x008800006a58783b */ /* 0x000ff00000004200 */
[----:B------:R-:W-:Y:S01]  /*b060*/  MUFU.EX2 R182, R182 ;  /* 0x000000b600b67308 */ /* 0x000fe20000000800 */
[C---:B-----5:R-:W-:Y:S09]  /*b070*/  HMMA.16816.F32 R36, R96.reuse, R80, R36 ;  /* 0x000000506024723c */ /* 0x060ff20000001824 */
[----:B------:R-:W-:Y:S01]  /*b080*/  MUFU.EX2 R181, R181 ;  /* 0x000000b500b57308 */ /* 0x000fe20000000800 */
[C---:B------:R-:W-:Y:S01]  /*b090*/  HMMA.16816.F32 R40, R96.reuse, R82, R40 ;  /* 0x000000526028723c */ /* 0x040fe20000001828 */
[----:B------:R-:W-:Y:S08]  /*b0a0*/  LDSM.16.MT88.4 R80, [R144+0x8800] ;  /* 0x008800009050783b */ /* 0x000ff00000004200 */
[----:B------:R-:W-:Y:S01]  /*b0b0*/  MUFU.EX2 R180, R180 ;  /* 0x000000b400b47308 */ /* 0x000fe20000000800 */
[C---:B-1----:R-:W-:Y:S09]  /*b0c0*/  HMMA.16816.F32 R44, R96.reuse, R72, R44 ;  /* 0x00000048602c723c */ /* 0x042ff2000000182c */
[----:B------:R-:W-:Y:S01]  /*b0d0*/  MUFU.EX2 R183, R183 ;  /* 0x000000b700b77308 */ /* 0x000fe20000000800 */
[C---:B------:R-:W-:Y:S01]  /*b0e0*/  HMMA.16816.F32 R48, R96.reuse, R74, R48 ;  /* 0x0000004a6030723c */ /* 0x040fe20000001830 */
[----:B------:R-:W1:Y:S08]  /*b0f0*/  LDSM.16.MT88.4 R72, [R148+0x8800] ;  /* 0x008800009448783b */ /* 0x000e700000004200 */
[----:B------:R-:W-:Y:S01]  /*b100*/  MUFU.EX2 R178, R178 ;  /* 0x000000b200b27308 */ /* 0x000fe20000000800 */
[C---:B------:R-:W-:Y:S09]  /*b110*/  HMMA.16816.F32 R52, R96.reuse, R68, R52 ;  /* 0x000000446034723c */ /* 0x040ff20000001834 */
[----:B------:R-:W-:Y:S01]  /*b120*/  MUFU.EX2 R177, R177 ;  /* 0x000000b100b17308 */ /* 0x000fe20000000800 */
[----:B------:R-:W-:Y:S01]  /*b130*/  F2FP.F16.F32.PACK_AB R68, R137, R136 ;  /* 0x000000888944723e */ /* 0x000fe200000000ff */
[----:B------:R-:W-:Y:S01]  /*b140*/  FADD.FTZ R136, R136, R131 ;  /* 0x0000008388887221 */ /* 0x000fe20000010000 */
[----:B--2---:R-:W-:Y:S01]  /*b150*/  F2FP.F16.F32.PACK_AB R69, R138, R139 ;  /* 0x0000008b8a45723e */ /* 0x004fe200000000ff */
[----:B------:R-:W-:Y:S01]  /*b160*/  FADD.FTZ R139, R139, R128 ;  /* 0x000000808b8b7221 */ /* 0x000fe20000010000 */
[C---:B------:R-:W-:Y:S05]  /*b170*/  HMMA.16816.F32 R56, R96.reuse, R70, R56 ;  /* 0x000000466038723c */ /* 0x040fea0000001838 */
[----:B------:R-:W-:Y:S01]  /*b180*/  MUFU.EX2 R174, R174 ;  /* 0x000000ae00ae7308 */ /* 0x000fe20000000800 */
[----:B----4-:R-:W-:Y:S01]  /*b190*/  F2FP.F16.F32.PACK_AB R70, R141, R140 ;  /* 0x0000008c8d46723e */ /* 0x010fe200000000ff */
[----:B------:R-:W-:Y:S01]  /*b1a0*/  FADD.FTZ R137, R137, R136 ;  /* 0x0000008889897221 */ /* 0x000fe20000010000 */
[----:B------:R-:W-:Y:S01]  /*b1b0*/  F2FP.F16.F32.PACK_AB R71, R142, R143 ;  /* 0x0000008f8e47723e */ /* 0x000fe200000000ff */
[----:B------:R-:W-:Y:S01]  /*b1c0*/  FADD.FTZ R138, R138, R139 ;  /* 0x0000008b8a8a7221 */ /* 0x000fe20000010000 */
[C---:B------:R-:W-:Y:S05]  /*b1d0*/  HMMA.16816.F32 R60, R96.reuse, R76, R60 ;  /* 0x0000004c603c723c */ /* 0x040fea000000183c */
[----:B------:R-:W-:Y:S01]  /*b1e0*/  MUFU.EX2 R179, R179 ;  /* 0x000000b300b37308 */ /* 0x000fe20000000800 */
[----:B------:R-:W-:Y:S01]  /*b1f0*/  FADD.FTZ R140, R140, R137 ;  /* 0x000000898c8c7221 */ /* 0x000fe20000010000 */
[----:B------:R-:W-:Y:S03]  /*b200*/  FADD.FTZ R143, R143, R138 ;  /* 0x0000008a8f8f7221 */ /* 0x000fe60000010000 */
[----:B------:R-:W-:Y:S01]  /*b210*/  FADD.FTZ R141, R141, R140 ;  /* 0x0000008c8d8d7221 */ /* 0x000fe20000010000 */
[----:B------:R-:W-:Y:S01]  /*b220*/  HMMA.16816.F32 R64, R96, R78, R64 ;  /* 0x0000004e6040723c */ /* 0x000fe20000001840 */
[----:B------:R-:W2:Y:S03]  /*b230*/  LDSM.16.MT88.4 R76, [R148+0xa800] ;  /* 0x00a80000944c783b */ /* 0x000ea60000004200 */
[----:B------:R-:W-:Y:S01]  /*b240*/  MUFU.EX2 R104, R104 ;  /* 0x0000006800687308 */ /* 0x000fe20000000800 */
[----:B------:R-:W-:Y:S03]  /*b250*/  FADD.FTZ R143, R142, R143 ;  /* 0x0000008f8e8f7221 */ /* 0x000fe60000010000 */
[C---:B-1----:R-:W-:Y:S06]  /*b260*/  HMMA.16816.F32 R4, R68.reuse, R72, R4 ;  /* 0x000000484404723c */ /* 0x042fec0000001804 */
[----:B------:R-:W1:Y:S02]  /*b270*/  MUFU.EX2 R103, R103 ;  /* 0x0000006700677308 */ /* 0x000e640000000800 */
[C---:B------:R-:W-:Y:S01]  /*b280*/  HMMA.16816.F32 R8, R68.reuse, R74, R8 ;  /* 0x0000004a4408723c */ /* 0x040fe20000001808 */
[----:B------:R-:W3:Y:S07]  /*b290*/  LDSM.16.MT88.4 R72, [R144+0xa800] ;  /* 0x00a800009048783b */ /* 0x000eee0000004200 */
[----:B------:R-:W-:Y:S01]  /*b2a0*/  MUFU.EX2 R175, R175 ;  /* 0x000000af00af7308 */ /* 0x000fe20000000800 */
[C---:B------:R-:W-:Y:S09]  /*b2b0*/  HMMA.16816.F32 R12, R68.reuse, R80, R12 ;  /* 0x00000050440c723c */ /* 0x040ff2000000180c */
[----:B------:R1:W4:Y:S01]  /*b2c0*/  MUFU.EX2 R172, R109 ;  /* 0x0000006d00ac7308 */ /* 0x0003220000000800 */
[C---:B------:R-:W-:Y:S01]  /*b2d0*/  HMMA.16816.F32 R16, R68.reuse, R82, R16 ;  /* 0x000000524410723c */ /* 0x040fe20000001810 */
[----:B------:R-:W5:Y:S08]  /*b2e0*/  LDSM.16.MT88.4 R80, [R107+0xa800] ;  /* 0x00a800006b50783b */ /* 0x000f700000004200 */
[----:B------:R-:W-:Y:S01]  /*b2f0*/  MUFU.EX2 R102, R102 ;  /* 0x0000006600667308 */ /* 0x000fe20000000800 */
[C---:B------:R-:W-:Y:S09]  /*b300*/  HMMA.16816.F32 R20, R68.reuse, R84, R20 ;  /* 0x000000544414723c */ /* 0x040ff20000001814 */
[----:B------:R2:W3:Y:S01]  /*b310*/  MUFU.EX2 R101, R108 ;  /* 0x0000006c00657308 */ /* 0x0004e20000000800 */
[----:B-1----:R-:W-:Y:S02]  /*b320*/  F2FP.F16.F32.PACK_AB R109, R103, R104 ;  /* 0x00000068676d723e */ /* 0x002fe400000000ff */
[----:B----4-:R-:W-:Y:S01]  /*b330*/  F2FP.F16.F32.PACK_AB R110, R172, R175 ;  /* 0x000000afac6e723e */ /* 0x010fe200000000ff */
[C---:B------:R-:W-:Y:S01]  /*b340*/  HMMA.16816.F32 R24, R68.reuse, R86, R24 ;  /* 0x000000564418723c */ /* 0x040fe20000001818 */
[----:B------:R-:W1:Y:S07]  /*b350*/  LDSM.16.MT88.4 R84, [R106+0xa800] ;  /* 0x00a800006a54783b */ /* 0x000e6e0000004200 */
[C---:B------:R-:W-:Y:S03]  /*b360*/  HMMA.16816.F32 R28, R68.reuse, R88, R28 ;  /* 0x00000058441c723c */ /* 0x040fe6000000181c */
[----:B--2---:R-:W-:Y:S02]  /*b370*/  F2FP.F16.F32.PACK_AB R108, R179, R174 ;  /* 0x000000aeb36c723e */ /* 0x004fe400000000ff */
[----:B---3--:R-:W-:Y:S03]  /*b380*/  F2FP.F16.F32.PACK_AB R111, R101, R102 ;  /* 0x00000066656f723e */ /* 0x008fe600000000ff */
[C---:B------:R-:W-:Y:S01]  /*b390*/  HMMA.16816.F32 R32, R68.reuse, R90, R32 ;  /* 0x0000005a4420723c */ /* 0x040fe20000001820 */
[----:B------:R-:W-:Y:S07]  /*b3a0*/  LDSM.16.MT88.4 R88, [R144+0x9000] ;  /* 0x009000009058783b */ /* 0x000fee0000004200 */
[C---:B------:R-:W-:Y:S08]  /*b3b0*/  HMMA.16816.F32 R36, R68.reuse, R76, R36 ;  /* 0x0000004c4424723c */ /* 0x040ff00000001824 */
[C---:B------:R-:W-:Y:S01]  /*b3c0*/  HMMA.16816.F32 R40, R68.reuse, R78, R40 ;  /* 0x0000004e4428723c */ /* 0x040fe20000001828 */
[----:B------:R-:W2:Y:S07]  /*b3d0*/  LDSM.16.MT88.4 R76, [R148+0x9000] ;  /* 0x00900000944c783b */ /* 0x000eae0000004200 */
[C---:B------:R-:W-:Y:S08]  /*b3e0*/  HMMA.16816.F32 R44, R68.reuse, R72, R44 ;  /* 0x00000048442c723c */ /* 0x040ff0000000182c */
[C---:B------:R-:W-:Y:S01]  /*b3f0*/  HMMA.16816.F32 R48, R68.reuse, R74, R48 ;  /* 0x0000004a4430723c */ /* 0x040fe20000001830 */
[----:B------:R-:W3:Y:S07]  /*b400*/  LDSM.16.MT88.4 R72, [R107+0x9000] ;  /* 0x009000006b48783b */ /* 0x000eee0000004200 */
[C---:B-----5:R-:W-:Y:S08]  /*b410*/  HMMA.16816.F32 R52, R68.reuse, R80, R52 ;  /* 0x000000504434723c */ /* 0x060ff00000001834 */
[C---:B------:R-:W-:Y:S01]  /*b420*/  HMMA.16816.F32 R56, R68.reuse, R82, R56 ;  /* 0x000000524438723c */ /* 0x040fe20000001838 */
[----:B------:R-:W4:Y:S07]  /*b430*/  LDSM.16.MT88.4 R80, [R106+0x9000] ;  /* 0x009000006a50783b */ /* 0x000f2e0000004200 */
[C---:B-1----:R-:W-:Y:S08]  /*b440*/  HMMA.16816.F32 R60, R68.reuse, R84, R60 ;  /* 0x00000054443c723c */ /* 0x042ff0000000183c */
[----:B------:R-:W-:Y:S01]  /*b450*/  HMMA.16816.F32 R64, R68, R86, R64 ;  /* 0x000000564440723c */ /* 0x000fe20000001840 */
[----:B------:R-:W1:Y:S02]  /*b460*/  LDSM.16.MT88.4 R84, [R148+0xb000] ;  /* 0x00b000009454783b */ /* 0x000e640000004200 */
        /* <DEDUP_REMOVED lines=19> */
[C---:B------:R-:W-:Y:S03]  /*b5a0*/  HMMA.16816.F32 R12, R68.reuse, R88, R12 ;  /* 0x00000058440c723c */ /* 0x040fe6000000180c */
[----:B------:R-:W-:Y:S01]  /*b5b0*/  FADD.FTZ R173, R175, R0 ;  /* 0x00000000afad7221 */ /* 0x000fe20000010000 */
[----:B------:R-:W-:Y:S01]  /*b5c0*/  MOV R0, R3 ;  /* 0x0000000300007202 */ /* 0x000fe20000000f00 */
[----:B------:R-:W-:Y:S02]  /*b5d0*/  FADD.FTZ R102, R102, R103 ;  /* 0x0000006766667221 */ /* 0x000fe40000010000 */
[----:B------:R-:W-:Y:S01]  /*b5e0*/  FADD.FTZ R173, R172, R173 ;  /* 0x000000adacad7221 */ /* 0x000fe20000010000 */
[C---:B------:R-:W-:Y:S03]  /*b5f0*/  HMMA.16816.F32 R16, R68.reuse, R90, R16 ;  /* 0x0000005a4410723c */ /* 0x040fe60000001810 */
[----:B------:R-:W-:Y:S05]  /*b600*/  FADD.FTZ R171, R101, R102 ;  /* 0x0000006665ab7221 */ /* 0x000fea0000010000 */
        /* <DEDUP_REMOVED lines=10> */
[C---:B------:R-:W-:Y:S08]  /*b6b0*/  HMMA.16816.F32 R48, R68.reuse, R78, R48 ;  /* 0x0000004e4430723c */ /* 0x040ff00000001830 */
[C---:B---3--:R-:W-:Y:S08]  /*b6c0*/  HMMA.16816.F32 R52, R68.reuse, R72, R52 ;  /* 0x000000484434723c */ /* 0x048ff00000001834 */
[C---:B------:R-:W-:Y:S08]  /*b6d0*/  HMMA.16816.F32 R56, R68.reuse, R74, R56 ;  /* 0x0000004a4438723c */ /* 0x040ff00000001838 */
[C---:B----4-:R-:W-:Y:S08]  /*b6e0*/  HMMA.16816.F32 R60, R68.reuse, R80, R60 ;  /* 0x00000050443c723c */ /* 0x050ff0000000183c */
[----:B------:R-:W-:Y:S08]  /*b6f0*/  HMMA.16816.F32 R64, R68, R82, R64 ;  /* 0x000000524440723c */ /* 0x000ff00000001840 */
[C---:B------:R-:W-:Y:S01]  /*b700*/  HMMA.16816.F32 R96, R108.reuse, R92, R4 ;  /* 0x0000005c6c60723c */ /* 0x040fe20000001804 */
[----:B------:R-:W2:Y:S07]  /*b710*/  LDSM.16.MT88.4 R4, [R107+0xb800] ;  /* 0x00b800006b04783b */ /* 0x000eae0000004200 */
[C---:B------:R-:W-:Y:S01]  /*b720*/  HMMA.16816.F32 R92, R108.reuse, R94, R8 ;  /* 0x0000005e6c5c723c */ /* 0x040fe20000001808 */
[----:B------:R-:W3:Y:S07]  /*b730*/  LDSM.16.MT88.4 R8, [R106+0xb800] ;  /* 0x00b800006a08783b */ /* 0x000eee0000004200 */
        /* <DEDUP_REMOVED lines=13> */
[----:B------:R-:W-:Y:S01]  /*b810*/  HMMA.16816.F32 R64, R108, R10, R64 ;  /* 0x0000000a6c40723c */ /* 0x000fe20000001840 */
[----:B------:R-:W-:Y:S08]  /*b820*/  @!UPT UIADD3 URZ, UPT, UPT, URZ, URZ, URZ ;  /* 0x000000fffffff290 */ /* 0x000ff0000fffe0ff */
[----:B------:R-:W-:Y:S11]  /*b830*/  @P0 BRA `(.L_x_4572) ;  /* 0xffffffd000900947 */ /* 0x000ff6000383ffff */
.L_x_4568:
        /* <DEDUP_REMOVED lines=220> */
.L_x_4574:
[----:B------:R-:W-:Y:S05]  /*c600*/  BSYNC.RECONVERGENT B0 ;  /* 0x0000000000007941 */ /* 0x000fea0003800200 */
.L_x_4573:
        /* <DEDUP_REMOVED lines=32> */
.L_x_4576:
[----:B------:R-:W-:Y:S05]  /*c810*/  BSYNC.RECONVERGENT B0 ;  /* 0x0000000000007941 */ /* 0x000fea0003800200 */
.L_x_4575:
        /* <DEDUP_REMOVED lines=20> */
.L_x_4578:
[----:B------:R-:W-:Y:S05]  /*c960*/  BSYNC.RECONVERGENT B0 ;  /* 0x0000000000007941 */ /* 0x000fea0003800200 */
.L_x_4577:
        /* <DEDUP_REMOVED lines=20> */
.L_x_4580:
[----:B------:R-:W-:Y:S05]  /*cab0*/  BSYNC.RECONVERGENT B0 ;  /* 0x0000000000007941 */ /* 0x000fea0003800200 */
.L_x_4579:
        /* <DEDUP_REMOVED lines=20> */
.L_x_4581:
        /* <DEDUP_REMOVED lines=16> */
.L_x_7253:


//--------------------- .text._ZN5flash24flash_fwd_splitkv_kernelI23Flash_fwd_kernel_traitsILi128ELi64ELi64ELi4ELb0ELb0EN7cutlass6half_tE19Flash_kernel_traitsILi128ELi64ELi64ELi4ES3_EELb1ELb0ELb0ELb0ELb0ELb0ELb0ELb1EEEvNS_16Flash_fwd_paramsE --------------------------
	.section	.text._ZN5flash24flash_fwd_splitkv_kernelI23Flash_fwd_kernel_traitsILi128ELi64ELi64ELi4ELb0ELb0EN7cutlass6half_tE19Flash_kernel_traitsILi128ELi64ELi64ELi4ES3_EELb1ELb0ELb0ELb0ELb0ELb0ELb0ELb1EEEvNS_16Flash_fwd_paramsE,"ax",@progbits
	.align	128
        .global         _ZN5flash24flash_fwd_splitkv_kernelI23Flash_fwd_kernel_traitsILi128ELi64ELi64ELi4ELb0ELb0EN7cutlass6half_tE19Flash_kernel_traitsILi128ELi64ELi64ELi4ES3_EELb1ELb0ELb0ELb0ELb0ELb0ELb0ELb1EEEvNS_16Flash_fwd_paramsE
        .type           _ZN5flash24flash_fwd_splitkv_kernelI23Flash_fwd_kernel_traitsILi128ELi64ELi64ELi4ELb0ELb0EN7cutlass6half_tE19Flash_kernel_traitsILi128ELi64ELi64ELi4ES3_EELb1ELb0ELb0ELb0ELb0ELb0ELb0ELb1EEEvNS_16Flash_fwd_paramsE,@function
        .size           _ZN5flash24flash_fwd_splitkv_kernelI23Flash_fwd_kernel_traitsILi128ELi64ELi64ELi4ELb0ELb0EN7cutlass6half_tE19Flash_kernel_traitsILi128ELi64ELi64ELi4ES3_EELb1ELb0ELb0ELb0ELb0ELb0ELb0ELb1EEEvNS_16Flash_fwd_paramsE,(.L_x_7254 - _ZN5flash24flash_fwd_splitkv_kernelI23Flash_fwd_kernel_traitsILi128ELi64ELi64ELi4ELb0ELb0EN7cutlass6half_tE19Flash_kernel_traitsILi128ELi64ELi64ELi4ES3_EELb1ELb0ELb0ELb0ELb0ELb0ELb0ELb1EEEvNS_16Flash_fwd_paramsE)
        .other          _ZN5flash24flash_fwd_splitkv_kernelI23Flash_fwd_kernel_traitsILi128ELi64ELi64ELi4ELb0ELb0EN7cutlass6half_tE19Flash_kernel_traitsILi128ELi64ELi64ELi4ES3_EELb1ELb0ELb0ELb0ELb0ELb0ELb0ELb1EEEvNS_16Flash_fwd_paramsE,@"STO_CUDA_ENTRY STV_DEFAULT"
_ZN5flash24flash_fwd_splitkv_kernelI23Flash_fwd_kernel_traitsILi128ELi64ELi64ELi4ELb0ELb0EN7cutlass6half_tE19Flash_kernel_traitsILi128ELi64ELi64ELi4ES3_EELb1ELb0ELb0ELb0ELb0ELb0ELb0ELb1EEEvNS_16Flash_fwd_paramsE:
.text._ZN5flash24flash_fwd_splitkv_kernelI23Flash_fwd_kernel_traitsILi128ELi64ELi64ELi4ELb0ELb0EN7cutlass6half_tE19Flash_kernel_traitsILi128ELi64ELi64ELi4ES3_EELb1ELb0ELb0ELb0ELb0ELb0ELb0ELb1EEEvNS_16Flash_fwd_paramsE:
        /* <DEDUP_REMOVED lines=27> */
[----:B------:R-:W-:Y:S01]  /*01b0*/  IMAD.MOV.U32 R0, RZ, RZ, RZ ;  /* 0x000000ffff007224 */ /* 0x000fe200078e00ff */
[----:B------:R-:W3:Y:S01]  /*01c0*/  S2R R9, SR_CTAID.X ;  /* 0x0000000000097919 */ /* 0x000ee20000002500 */
[----:B------:R-:W-:Y:S01]  /*01d0*/  @P1 IMAD.X R3, R6, 0x1, R3, P0 ;  /* 0x0000000106031824 */ /* 0x000fe200000e0603 */
[----:B------:R-:W4:Y:S01]  /*01e0*/  @!P3 LDC R157, c[0x0][0x434] ;  /* 0x00010d00ff9dbb82 */ /* 0x000f220000000800 */
[----:B------:R-:W-:-:S03]  /*01f0*/  IMAD.MOV.U32 R7, RZ, RZ, -0x1 ;  /* 0xffffffffff077424 */ /* 0x000fc600078e00ff */
[----:B------:R1:W5:Y:S04]  /*0200*/  @P1 LDG.E R59, desc[UR6][R2.64] ;  /* 0x00000006023b1981 */ /* 0x000368000c1e1900 */
[----:B------:R-:W2:Y:S01]  /*0210*/  @!P1 LDC R8, c[0x0][0x43c] ;  /* 0x00010f00ff089b82 */ /* 0x000ea20000000800 */
[----:B------:R1:W5:Y:S02]  /*0220*/  @P2 LDG.E R0, desc[UR6][R116.64] ;  /* 0x0000000674002981 */ /* 0x000364000c1e1900 */
[----:B-1----:R-:W-:-:S04]  /*0230*/  ISETP.EQ.U32.AND P5, PT, R4, RZ, PT ;  /* 0x000000ff0400720c */ /* 0x002fc80003fa2070 */
[----:B------:R-:W-:Y:S02]  /*0240*/  ISETP.EQ.OR.EX P5, PT, R5, RZ, !P4, P5 ;  /* 0x000000ff0500720c */ /* 0x000fe400067a2750 */
[----:B------:R-:W-:-:S05]  /*0250*/  IADD3 R14, P0, PT, R11, R4, RZ ;  /* 0x000000040b0e7210 */ /* 0x000fca0007f1e0ff */
[----:B------:R-:W-:Y:S01]  /*0260*/  IMAD.X R15, R6, 0x1, R5, P0 ;  /* 0x00000001060f7824 */ /* 0x000fe200000e0605 */
[----:B------:R-:W1:Y:S05]  /*0270*/  @!P1 LDC.64 R2, c[0x0][0x488] ;  /* 0x00012200ff029b82 */ /* 0x000e6a0000000a00 */
[----:B------:R1:W5:Y:S01]  /*0280*/  @!P5 LDG.E R7, desc[UR6][R14.64] ;  /* 0x000000060e07d981 */ /* 0x000362000c1e1900 */
[----:B------:R-:W-:-:S04]  /*0290*/  ISETP.NE.U32.AND P0, PT, R4, RZ, PT ;  /* 0x000000ff0400720c */ /* 0x000fc80003f05070 */
        /* <DEDUP_REMOVED lines=9> */
.L_x_4582:
[----:B------:R-:W-:Y:S01]  /*0330*/  @!P1 ISETP.NE.U32.AND P0, PT, R2, RZ, PT ;  /* 0x000000ff0200920c */ /* 0x000fe20003f05070 */
[----:B------:R-:W-:-:S12]  /*0340*/  @!P3 EXIT ;  /* 0x000000000000b94d */ /* 0x000fd80003800000 */
[----:B------:R-:W2:Y:S01]  /*0350*/  LDCU UR5, c[0x0][0x438] ;  /* 0x00008700ff0577ac */ /* 0x000ea20008000800 */
[----:B------:R-:W-:Y:S01]  /*0360*/  @!P1 ISETP.NE.AND.EX P0, PT, R3, RZ, PT, P0 ;  /* 0x000000ff0300920c */ /* 0x000fe20003f05300 */
[--C-:B-----5:R-:W-:Y:S01]  /*0370*/  IMAD.IADD R71, R71, 0x1, -R0.reuse ;  /* 0x0000000147477824 */ /* 0x120fe200078e0a00 */
[----:B------:R-:W3:Y:S01]  /*0380*/  S2R R153, SR_TID.X ;  /* 0x0000000000997919 */ /* 0x000ee20000002100 */
[----:B------:R-:W4:Y:S01]  /*0390*/  LDCU UR4, c[0x0][0x508] ;  /* 0x0000a100ff0477ac */ /* 0x000f220008000800 */
[----:B------:R-:W-:Y:S01]  /*03a0*/  @!P1 SEL R8, R8, RZ, P0 ;  /* 0x000000ff08089207 */ /* 0x000fe20000000000 */
[----:B------:R-:W-:Y:S02]  /*03b0*/  @P1 IMAD.IADD R59, R59, 0x1, -R0 ;  /* 0x000000013b3b1824 */ /* 0x000fe400078e0a00 */
[----:B------:R-:W-:Y:S02]  /*03c0*/  VIADD R2, R9, 0x1 ;  /* 0x0000000109027836 */ /* 0x000fe40000000000 */
[----:B------:R-:W-:-:S02]  /*03d0*/  @!P1 IMAD.IADD R59, R71, 0x1, R8 ;  /* 0x00000001473b9824 */ /* 0x000fc400078e0208 */
[----:B------:R-:W-:Y:S01]  /*03e0*/  IMAD R2, R2, 0x40, -R157 ;  /* 0x0000004002027824 */ /* 0x000fe200078e0a9d */
[----:B------:R-:W1:Y:S01]  /*03f0*/  S2R R8, SR_CTAID.Z ;  /* 0x0000000000087919 */ /* 0x000e620000002700 */
        /* <DEDUP_REMOVED lines=21> */
[----:B------:R-:W3:Y:S02]  /*0550*/  LDCU.64 UR4, c[0x0][0x410] ;  /* 0x00008200ff0477ac */ /* 0x000ee40008000a00 */
[----:B------:R-:W-:Y:S01]  /*0560*/  IADD3 R9, PT, PT, R153, 0x20, RZ ;  /* 0x0000002099097810 */ /* 0x000fe20007ffe0ff */
[----:B------:R-:W4:Y:S04]  /*0570*/  LDCU UR8, c[0x0][0x434] ;  /* 0x00008680ff0877ac */ /* 0x000f280008000800 */
        /* <DEDUP_REMOVED lines=16> */
[C---:B------:R-:W-:Y:S01]  /*0680*/  IADD3 R7, PT, PT, R153.reuse, 0x30, RZ ;  /* 0x0000003099077810 */ /* 0x040fe20007ffe0ff */
[----:B---3--:R-:W-:Y:S01]  /*0690*/  IMAD.WIDE.U32 R12, R8, UR4, R12 ;  /* 0x00000004080c7c25 */ /* 0x008fe2000f8e000c */
[----:B------:R-:W-:-:S02]  /*06a0*/  ISETP.GE.AND P0, PT, R153, R0, PT ;  /* 0x000000009900720c */ /* 0x000fc40003f06270 */
[-C--:B------:R-:W-:Y:S01]  /*06b0*/  ISETP.GE.AND P3, PT, R11, R0.reuse, PT ;  /* 0x000000000b00720c */ /* 0x080fe20003f66270 */
[----:B------:R-:W-:Y:S01]  /*06c0*/  IMAD R19, R8, UR5, R13 ;  /* 0x0000000508137c24 */ /* 0x000fe2000f8e020d */
[-C--:B------:R-:W-:Y:S02]  /*06d0*/  ISETP.GE.AND P2, PT, R9, R0.reuse, PT ;  /* 0x000000000900720c */ /* 0x080fe40003f46270 */
[----:B------:R-:W-:Y:S02]  /*06e0*/  ISETP.GE.AND P1, PT, R7, R0, PT ;  /* 0x000000000700720c */ /* 0x000fe40003f26270 */
[----:B------:R-:W-:-:S05]  /*06f0*/  LOP3.LUT R8, R4, 0x40, RZ, 0xfc, !PT ;  /* 0x0000004004087812 */ /* 0x000fca00078efcff */
        /* <DEDUP_REMOVED lines=12> */
.L_x_4585:
[----:B------:R-:W-:Y:S05]  /*07c0*/  BSYNC.RECONVERGENT B0 ;  /* 0x0000000000007941 */ /* 0x000fea0003800200 */
.L_x_4584:
        /* <DEDUP_REMOVED lines=18> */
.L_x_4587:
[----:B------:R-:W-:Y:S05]  /*08f0*/  BSYNC.RECONVERGENT B0 ;  /* 0x0000000000007941 */ /* 0x000fea0003800200 */
.L_x_4586:
        /* <DEDUP_REMOVED lines=18> */
.L_x_4589:
[----:B------:R-:W-:Y:S05]  /*0a20*/  BSYNC.RECONVERGENT B0 ;  /* 0x0000000000007941 */ /* 0x000fea0003800200 */
.L_x_4588:
        /* <DEDUP_REMOVED lines=17> */
.L_x_4591:
[----:B------:R-:W-:Y:S05]  /*0b40*/  BSYNC.RECONVERGENT B0 ;  /* 0x0000000000007941 */ /* 0x000fea0003800200 */
.L_x_4590:
        /* <DEDUP_REMOVED lines=20> */
.L_x_4583:
        /* <DEDUP_REMOVED lines=11> */
.L_x_4592:
[----:B------:R-:W-:Y:S05]  /*0d40*/  BRA.U !UP0, `(.L_x_4593) ;  /* 0x0000000508987547 */ /* 0x000fea000b800000 */
[----:B------:R-:W2:Y:S01]  /*0d50*/  LDC R7, c[0x0][0x4f0] ;  /* 0x00013c00ff077b82 */ /* 0x000ea20000000800 */
[----:B-----5:R-:W-:Y:S01]  /*0d60*/  LEA R4, R102, 0xffffffc0, 0x6 ;  /* 0xffffffc066047811 */ /* 0x020fe200078e30ff */
[----:B------:R-:W3:Y:S03]  /*0d70*/  LDCU.64 UR4, c[0x0][0x4e8] ;  /* 0x00009d00ff0477ac */ /* 0x000ee60008000a00 */
[----:B------:R-:W-:Y:S01]  /*0d80*/  IABS R0, R4 ;  /* 0x0000000400007213 */ /* 0x000fe20000000000 */
[----:B------:R-:W4:Y:S01]  /*0d90*/  LDCU.64 UR8, c[0x0][0x3a0] ;  /* 0x00007400ff0877ac */ /* 0x000f220008000a00 */
[----:B------:R-:W4:Y:S01]  /*0da0*/  LDCU.64 UR14, c[0x0][0x3b8] ;  /* 0x00007700ff0e77ac */ /* 0x000f220008000a00 */
[----:B--2---:R-:W-:-:S04]  /*0db0*/  IABS R3, R7 ;  /* 0x0000000700037213 */ /* 0x004fc80000000000 */
[----:B------:R-:W2:Y:S08]  /*0dc0*/  I2F.RP R6, R3 ;  /* 0x0000000300067306 */ /* 0x000eb00000209400 */
[----:B--2---:R-:W2:Y:S02]  /*0dd0*/  MUFU.RCP R10, R6 ;  /* 0x00000006000a7308 */ /* 0x004ea40000001000 */
[----:B--2---:R-:W-:-:S06]  /*0de0*/  IADD3 R10, PT, PT, R10, 0xffffffe, RZ ;  /* 0x0ffffffe0a0a7810 */ /* 0x004fcc0007ffe0ff */
[----:B------:R-:W2:Y:S02]  /*0df0*/  F2I.FTZ.U32.TRUNC.NTZ R11, R10 ;  /* 0x0000000a000b7305 */ /* 0x000ea4000021f000 */
[----:B--2---:R-:W-:Y:S01]  /*0e00*/  IMAD.MOV R2, RZ, RZ, -R11 ;  /* 0x000000ffff027224 */ /* 0x004fe200078e0a0b */
[----:B------:R-:W-:-:S03]  /*0e10*/  MOV R10, RZ ;  /* 0x000000ff000a7202 */ /* 0x000fc60000000f00 */
[----:B------:R-:W-:-:S04]  /*0e20*/  IMAD R2, R2, R3, RZ ;  /* 0x0000000302027224 */ /* 0x000fc800078e02ff */
[----:B-1----:R-:W-:-:S04]  /*0e30*/  IMAD.HI.U32 R5, R11, R2, R10 ;  /* 0x000000020b057227 */ /* 0x002fc800078e000a */
        /* <DEDUP_REMOVED lines=20> */
[----:B------:R-:W-:-:S06]  /*0f80*/  IMAD.WIDE R14, R5, 0x4, R158 ;  /* 0x00000004050e7825 */ /* 0x000fcc00078e029e */
[----:B------:R-:W3:Y:S01]  /*0f90*/  LDG.E R14, desc[UR6][R14.64] ;  /* 0x000000060e0e7981 */ /* 0x000ee2000c1e1900 */
[----:B-1----:R-:W-:Y:S02]  /*0fa0*/  IABS R2, R3 ;  /* 0x0000000300027213 */ /* 0x002fe40000000000 */
[----:B------:R-:W-:Y:S02]  /*0fb0*/  IADD3 R5, PT, PT, -R5, RZ, RZ ;  /* 0x000000ff05057210 */ /* 0x000fe40007ffe1ff */
[----:B------:R-:W1:Y:S01]  /*0fc0*/  I2F.RP R12, R2 ;  /* 0x00000002000c7306 */ /* 0x000e620000209400 */
[----:B----4-:R-:W-:Y:S02]  /*0fd0*/  MOV R64, UR14 ;  /* 0x0000000e00407c02 */ /* 0x010fe40008000f00 */
[----:B------:R-:W-:Y:S01]  /*0fe0*/  IMAD R4, R7, R5, R4 ;  /* 0x0000000507047224 */ /* 0x000fe200078e0204 */
[----:B------:R-:W-:-:S04]  /*0ff0*/  MOV R65, UR15 ;  /* 0x0000000f00417c02 */ /* 0x000fc80008000f00 */
        /* <DEDUP_REMOVED lines=10> */
[----:B------:R-:W-:-:S04]  /*10a0*/  IMAD.HI.U32 R0, R11, R6, RZ ;  /* 0x000000060b007227 */ /* 0x000fc800078e00ff */
[----:B------:R-:W-:-:S04]  /*10b0*/  IMAD.MOV R11, RZ, RZ, -R0 ;  /* 0x000000ffff0b7224 */ /* 0x000fc800078e0a00 */
[----:B------:R-:W-:Y:S02]  /*10c0*/  IMAD R13, R2, R11, R6 ;  /* 0x0000000b020d7224 */ /* 0x000fe400078e0206 */
[----:B------:R-:W-:-:S03]  /*10d0*/  IMAD R6, R5, R64, RZ ;  /* 0x0000004005067224 */ /* 0x000fc600078e02ff */
[----:B------:R-:W-:Y:S01]  /*10e0*/  ISETP.GT.U32.AND P0, PT, R2, R13, PT ;  /* 0x0000000d0200720c */ /* 0x000fe20003f04070 */
[----:B------:R-:W-:-:S12]  /*10f0*/  IMAD R6, R4, R65, R6 ;  /* 0x0000004104067224 */ /* 0x000fd800078e0206 */
[----:B------:R-:W-:Y:S01]  /*1100*/  @!P0 IADD3 R13, PT, PT, R13, -R2, RZ ;  /* 0x800000020d0d8210 */ /* 0x000fe20007ffe0ff */
[----:B------:R-:W-:-:S03]  /*1110*/  @!P0 VIADD R0, R0, 0x1 ;  /* 0x0000000100008836 */ /* 0x000fc60000000000 */
[----:B------:R-:W-:Y:S02]  /*1120*/  ISETP.GE.U32.AND P1, PT, R13, R2, PT ;  /* 0x000000020d00720c */ /* 0x000fe40003f26070 */
[----:B------:R-:W-:-:S04]  /*1130*/  LOP3.LUT R2, R8, R3, RZ, 0x3c, !PT ;  /* 0x0000000308027212 */ /* 0x000fc800078e3cff */
[----:B------:R-:W-:-:S07]  /*1140*/  ISETP.GE.AND P0, PT, R2, RZ, PT ;  /* 0x000000ff0200720c */ /* 0x000fce0003f06270 */
[----:B------:R-:W-:Y:S02]  /*1150*/  @P1 IADD3 R0, PT, PT, R0, 0x1, RZ ;  /* 0x0000000100001810 */ /* 0x000fe40007ffe0ff */
[----:B------:R-:W-:-:S03]  /*1160*/  ISETP.NE.AND P1, PT, R3, RZ, PT ;  /* 0x000000ff0300720c */ /* 0x000fc60003f25270 */
[----:B------:R-:W-:-:S05]  /*1170*/  IMAD.MOV.U32 R7, RZ, RZ, R0 ;  /* 0x000000ffff077224 */ /* 0x000fca00078e0000 */
[----:B------:R-:W-:Y:S02]  /*1180*/  @!P0 IADD3 R7, PT, PT, -R7, RZ, RZ ;  /* 0x000000ff07078210 */ /* 0x000fe40007ffe1ff */
        /* <DEDUP_REMOVED lines=12> */
[----:B------:R-:W-:Y:S01]  /*1250*/  IMAD.MOV.U32 R10, RZ, RZ, R14 ;  /* 0x000000ffff0a7224 */ /* 0x000fe200078e000e */
[----:B------:R-:W-:-:S03]  /*1260*/  LOP3.LUT R14, RZ, R3, RZ, 0x33, !PT ;  /* 0x00000003ff0e7212 */ /* 0x000fc600078e33ff */
[----:B------:R-:W-:Y:S01]  /*1270*/  IMAD.WIDE.U32 R12, R4, R64, R12 ;  /* 0x00000040040c7225 */ /* 0x000fe200078e000c */
[----:B------:R-:W-:-:S04]  /*1280*/  SEL R7, R14, R7, !P1 ;  /* 0x000000070e077207 */ /* 0x000fc80004800000 */
[----:B------:R-:W-:Y:S02]  /*1290*/  IADD3 R13, PT, PT, R13, R6, RZ ;  /* 0x000000060d0d7210 */ /* 0x000fe40007ffe0ff */
[----:B--2---:R-:W-:Y:S01]  /*12a0*/  MOV R2, UR4 ;  /* 0x0000000400027c02 */ /* 0x004fe20008000f00 */
[----:B------:R-:W-:Y:S02]  /*12b0*/  IMAD.U32 R3, RZ, RZ, UR5 ;  /* 0x00000005ff037e24 */ /* 0x000fe4000f8e00ff */
        /* <DEDUP_REMOVED lines=8> */
[----:B------:R-:W-:Y:S01]  /*1340*/  IMAD.WIDE.U32 R16, R7, UR10, R10 ;  /* 0x0000000a07107c25 */ /* 0x000fe2000f8e000a */
[----:B------:R-:W-:-:S03]  /*1350*/  MOV R10, R12 ;  /* 0x0000000c000a7202 */ /* 0x000fc60000000f00 */
[C---:B------:R-:W-:Y:S02]  /*1360*/  IMAD R4, R7.reuse, UR11, R4 ;  /* 0x0000000b07047c24 */ /* 0x040fe4000f8e0204 */
[----:B------:R-:W-:-:S03]  /*1370*/  IMAD R6, R7, UR9, R6 ;  /* 0x0000000907067c24 */ /* 0x000fc6000f8e0206 */
[----:B------:R-:W-:Y:S01]  /*1380*/  IADD3 R7, PT, PT, R17, R4, RZ ;  /* 0x0000000411077210 */ /* 0x000fe20007ffe0ff */
[----:B------:R-:W-:Y:S01]  /*1390*/  IMAD.IADD R6, R13, 0x1, R6 ;  /* 0x000000010d067824 */ /* 0x000fe200078e0206 */
[----:B------:R-:W-:Y:S06]  /*13a0*/  BRA `(.L_x_4594) ;  /* 0x00000004005c7947 */ /* 0x000fec0003800000 */
.L_x_4593:
        /* <DEDUP_REMOVED lines=15> */
.L_x_4595:
[----:B------:R-:W2:Y:S01]  /*14a0*/  LDC.64 R64, c[0x0][0x3b8] ;  /* 0x0000ee00ff407b82 */ /* 0x000ea20000000a00 */
[----:B------:R-:W-:-:S05]  /*14b0*/  IADD3 R12, PT, PT, R0, R7, RZ ;  /* 0x00000007000c7210 */ /* 0x000fca0007ffe0ff */
[C---:B--2---:R-:W-:Y:S02]  /*14c0*/  IMAD R11, R12.reuse, R65, RZ ;  /* 0x000000410c0b7224 */ /* 0x044fe400078e02ff */
[----:B------:R-:W-:-:S05]  /*14d0*/  IMAD.WIDE.U32 R12, R12, R64, RZ ;  /* 0x000000400c0c7225 */ /* 0x000fca00078e00ff */
[----:B------:R-:W-:Y:S02]  /*14e0*/  IADD3 R11, PT, PT, R13, R11, RZ ;  /* 0x0000000b0d0b7210 */ /* 0x000fe40007ffe0ff */
.L_x_4596:
        /* <DEDUP_REMOVED lines=14> */
.L_x_4597:
[----:B------:R-:W2:Y:S01]  /*15d0*/  LDC.64 R2, c[0x0][0x3c0] ;  /* 0x0000f000ff027b82 */ /* 0x000ea20000000a00 */
[----:B------:R-:W-:-:S05]  /*15e0*/  IADD3 R0, PT, PT, R0, R7, RZ ;  /* 0x0000000700007210 */ /* 0x000fca0007ffe0ff */
[C---:B--2---:R-:W-:Y:S02]  /*15f0*/  IMAD R13, R0.reuse, R3, RZ ;  /* 0x00000003000d7224 */ /* 0x044fe400078e02ff */
[----:B------:R-:W-:-:S05]  /*1600*/  IMAD.WIDE.U32 R16, R0, R2, RZ ;  /* 0x0000000200107225 */ /* 0x000fca00078e00ff */
[----:B------:R-:W-:-:S07]  /*1610*/  IADD3 R13, PT, PT, R17, R13, RZ ;  /* 0x0000000d110d7210 */ /* 0x000fce0007ffe0ff */
.L_x_4598:
[----:B------:R-:W2:Y:S01]  /*1620*/  LDC R17, c[0x0][0x3e8] ;  /* 0x0000fa00ff117b82 */ /* 0x000ea20000000800 */
[----:B------:R-:W-:Y:S01]  /*1630*/  MOV R6, RZ ;  /* 0x000000ff00067202 */ /* 0x000fe20000000f00 */
[----:B------:R-:W-:Y:S01]  /*1640*/  IMAD.MOV.U32 R18, RZ, RZ, R12 ;  /* 0x000000ffff127224 */ /* 0x000fe200078e000c */
[----:B------:R-:W-:Y:S02]  /*1650*/  MOV R19, R11 ;  /* 0x0000000b00137202 */ /* 0x000fe40000000f00 */
[----:B------:R-:W-:Y:S02]  /*1660*/  CS2R R158, SRZ ;  /* 0x00000000009e7805 */ /* 0x000fe4000001ff00 */
[-C--:B--2--5:R-:W-:Y:S02]  /*1670*/  IABS R4, R17.reuse ;  /* 0x0000001100047213 */ /* 0x0a4fe40000000000 */
[----:B------:R-:W-:Y:S02]  /*1680*/  LOP3.LUT R14, RZ, R17, RZ, 0x33, !PT ;  /* 0x00000011ff0e7212 */ /* 0x000fe400078e33ff */
[----:B------:R-:W2:Y:S08]  /*1690*/  I2F.RP R10, R4 ;  /* 0x00000004000a7306 */ /* 0x000eb00000209400 */
[----:B--2---:R-:W2:Y:S02]  /*16a0*/  MUFU.RCP R7, R10 ;  /* 0x0000000a00077308 */ /* 0x004ea40000001000 */
[----:B--2---:R-:W-:-:S02]  /*16b0*/  IADD3 R7, PT, PT, R7, 0xffffffe, RZ ;  /* 0x0ffffffe07077810 */ /* 0x004fc40007ffe0ff */
[----:B------:R-:W-:-:S04]  /*16c0*/  LEA R10, R102, 0xffffffc0, 0x6 ;  /* 0xffffffc0660a7811 */ /* 0x000fc800078e30ff */
[----:B------:R-:W2:Y:S01]  /*16d0*/  F2I.FTZ.U32.TRUNC.NTZ R7, R7 ;  /* 0x0000000700077305 */ /* 0x000ea2000021f000 */
[----:B------:R-:W-:-:S04]  /*16e0*/  IMAD.WIDE.U32 R18, R10, R64, R18 ;  /* 0x000000400a127225 */ /* 0x000fc800078e0012 */
[----:B------:R-:W-:Y:S02]  /*16f0*/  IMAD R19, R10, R65, R19 ;  /* 0x000000410a137224 */ /* 0x000fe400078e0213 */
[----:B--2---:R-:W-:-:S04]  /*1700*/  IMAD.MOV R0, RZ, RZ, -R7 ;  /* 0x000000ffff007224 */ /* 0x004fc800078e0a07 */
[----:B-1----:R-:W-:Y:S01]  /*1710*/  IMAD R5, R0, R4, RZ ;  /* 0x0000000400057224 */ /* 0x002fe200078e02ff */
        /* <DEDUP_REMOVED lines=15> */
[----:B------:R-:W-:Y:S02]  /*1810*/  ISETP.NE.AND P1, PT, R17, RZ, PT ;  /* 0x000000ff1100720c */ /* 0x000fe40003f25270 */
[----:B------:R-:W-:-:S02]  /*1820*/  MOV R17, R13 ;  /* 0x0000000d00117202 */ /* 0x000fc40000000f00 */
[----:B------:R-:W-:Y:S01]  /*1830*/  MOV R15, R0 ;  /* 0x00000000000f7202 */ /* 0x000fe20000000f00 */
[----:B------:R-:W-:-:S04]  /*1840*/  IMAD.WIDE.U32 R16, R10, R2, R16 ;  /* 0x000000020a107225 */ /* 0x000fc800078e0010 */
[----:B------:R-:W-:Y:S02]  /*1850*/  @!P0 IMAD.MOV R15, RZ, RZ, -R15 ;  /* 0x000000ffff0f8224 */ /* 0x000fe400078e0a0f */
[----:B------:R-:W-:-:S03]  /*1860*/  IMAD R17, R10, R3, R17 ;  /* 0x000000030a117224 */ /* 0x000fc600078e0211 */
[----:B------:R-:W-:-:S04]  /*1870*/  SEL R12, R14, R15, !P1 ;  /* 0x0000000f0e0c7207 */ /* 0x000fc80004800000 */
[----:B------:R-:W-:Y:S01]  /*1880*/  SHF.R.S32.HI R11, RZ, 0x1f, R12 ;  /* 0x0000001fff0b7819 */ /* 0x000fe2000001140c */
[----:B--2---:R-:W-:-:S04]  /*1890*/  IMAD.WIDE.U32 R18, R12, R4, R18 ;  /* 0x000000040c127225 */ /* 0x004fc800078e0012 */
[C---:B-1----:R-:W-:Y:S02]  /*18a0*/  IMAD R10, R11.reuse, R6, RZ ;  /* 0x000000060b0a7224 */ /* 0x042fe400078e02ff */
[----:B------:R-:W-:Y:S02]  /*18b0*/  IMAD R11, R11, R4, RZ ;  /* 0x000000040b0b7224 */ /* 0x000fe400078e02ff */
[----:B------:R-:W-:-:S04]  /*18c0*/  IMAD.WIDE.U32 R16, R12, R6, R16 ;  /* 0x000000060c107225 */ /* 0x000fc800078e0010 */
[C---:B------:R-:W-:Y:S02]  /*18d0*/  IMAD R5, R12.reuse, R5, R11 ;  /* 0x000000050c057224 */ /* 0x040fe400078e020b */
[----:B------:R-:W-:Y:S01]  /*18e0*/  IMAD R7, R12, R7, R10 ;  /* 0x000000070c077224 */ /* 0x000fe200078e020a */
[----:B------:R-:W-:Y:S02]  /*18f0*/  MOV R10, R18 ;  /* 0x00000012000a7202 */ /* 0x000fe40000000f00 */
[----:B------:R-:W-:Y:S01]  /*1900*/  IADD3 R6, PT, PT, R19, R5, RZ ;  /* 0x0000000513067210 */ /* 0x000fe20007ffe0ff */
[----:B------:R-:W-:-:S07]  /*1910*/  IMAD.IADD R7, R17, 0x1, R7 ;  /* 0x0000000111077824 */ /* 0x000fce00078e0207 */
.L_x_4594:
[----:B------:R-:W-:Y:S01]  /*1920*/  IMAD.MOV.U32 R48, RZ, RZ, RZ ;  /* 0x000000ffff307224 */ /* 0x000fe200078e00ff */
[----:B------:R-:W1:Y:S01]  /*1930*/  LDC.64 R112, c[0x0][0x3b0] ;  /* 0x0000ec00ff707b82 */ /* 0x000e620000000a00 */
[C---:B------:R-:W-:Y:S01]  /*1940*/  IMAD.SHL.U32 R62, R153.reuse, 0x8, RZ ;  /* 0x00000008993e7824 */ /* 0x040fe200078e00ff */
[----:B------:R-:W2:Y:S03]  /*1950*/  LDCU.64 UR4, c[0x0][0x390] ;  /* 0x00007200ff0477ac */ /* 0x000ea60008000a00 */
[----:B------:R3:W5:Y:S01]  /*1960*/  @P2 LDG.E R48, desc[UR6][R116.64] ;  /* 0x0000000674302981 */ /* 0x000762000c1e1900 */
[----:B------:R-:W-:Y:S01]  /*1970*/  ISETP.NE.AND P2, PT, R152, -0x1, PT ;  /* 0xffffffff9800780c */ /* 0x000fe20003f45270 */
[----:B------:R-:W4:Y:S01]  /*1980*/  LDCU.64 UR10, c[0x0][0x3c8] ;  /* 0x00007900ff0a77ac */ /* 0x000f220008000a00 */
[----:B------:R-:W-:Y:S01]  /*1990*/  SHF.R.U32.HI R114, RZ, 0x3, R153 ;  /* 0x00000003ff727819 */ /* 0x000fe20000011699 */
[C---:B------:R-:W-:Y:S01]  /*19a0*/  IMAD.SHL.U32 R61, R2.reuse, 0x10, RZ ;  /* 0x00000010023d7824 */ /* 0x040fe200078e00ff */
[----:B------:R-:W-:Y:S01]  /*19b0*/  SHF.L.U64.HI R60, R2, 0x4, R3 ;  /* 0x00000004023c7819 */ /* 0x000fe20000010203 */
[----:B------:R-:W3:Y:S01]  /*19c0*/  LDCU.64 UR8, c[0x0][0x388] ;  /* 0x00007100ff0877ac */ /* 0x000ee20008000a00 */
[C---:B------:R-:W-:Y:S01]  /*19d0*/  IMAD.SHL.U32 R73, R153.reuse, 0x4, RZ ;  /* 0x0000000499497824 */ /* 0x040fe200078e00ff */
[----:B------:R-:W-:Y:S01]  /*19e0*/  SHF.L.U32 R56, R153, 0x6, RZ ;  /* 0x0000000699387819 */ /* 0x000fe200000006ff */
[----:B------:R-:W-:Y:S01]  /*19f0*/  IMAD.MOV.U32 R115, RZ, RZ, RZ ;  /* 0x000000ffff737224 */ /* 0x000fe200078e00ff */
[----:B------:R-:W-:Y:S01]  /*1a00*/  SHF.R.U32.HI R69, RZ, 0x1, R153 ;  /* 0x00000001ff457819 */ /* 0x000fe20000011699 */
[----:B------:R-:W-:Y:S01]  /*1a10*/  IMAD.SHL.U32 R66, R64, 0x10, RZ ;  /* 0x0000001040427824 */ /* 0x000fe200078e00ff */
[----:B------:R-:W-:Y:S01]  /*1a20*/  LOP3.LUT R73, R73, 0x1c, RZ, 0xc0, !PT ;  /* 0x0000001c49497812 */ /* 0x000fe200078ec0ff */
[----:B------:R-:W-:Y:S01]  /*1a30*/  IMAD.SHL.U32 R58, R102, 0x40, RZ ;  /* 0x00000040663a7824 */ /* 0x000fe200078e00ff */
[----:B------:R-:W2:Y:S03]  /*1a40*/  @!P2 LDC.64 R4, c[0x0][0x398] ;  /* 0x0000e600ff04ab82 */ /* 0x000ea60000000a00 */
[----:B------:R-:W-:-:S02]  /*1a50*/  VIADD R57, R58, 0xffffffc0 ;  /* 0xffffffc03a397836 */ /* 0x000fc40000000000 */
[----:B-1----:R-:W-:-:S04]  /*1a60*/  @P2 IMAD.WIDE.U32 R18, R152, R112, RZ ;  /* 0x0000007098122225 */ /* 0x002fc800078e00ff */
[C---:B--2---:R-:W-:Y:S02]  /*1a70*/  @!P2 IMAD.WIDE.U32 R12, R155.reuse, R4, RZ ;  /* 0x000000049b0ca225 */ /* 0x044fe400078e00ff */
[----:B------:R-:W1:Y:S02]  /*1a80*/  LDC R4, c[0x0][0x450] ;  /* 0x00011400ff047b82 */ /* 0x000e640000000800 */
[----:B------:R-:W-:Y:S01]  /*1a90*/  @!P2 IMAD.MOV.U32 R11, RZ, RZ, R12 ;  /* 0x000000ffff0ba224 */ /* 0x000fe200078e000c */
[----:B------:R-:W-:Y:S01]  /*1aa0*/  LOP3.LUT R12, R62, 0x38, RZ, 0xc0, !PT ;  /* 0x000000383e0c7812 */ /* 0x000fe200078ec0ff */
[----:B------:R-:W-:Y:S02]  /*1ab0*/  @!P2 IMAD R5, R155, R5, R13 ;  /* 0x000000059b05a224 */ /* 0x000fe400078e020d */
[----:B------:R-:W-:Y:S01]  /*1ac0*/  @P2 IMAD R5, R152, R113, R19 ;  /* 0x0000007198052224 */ /* 0x000fe200078e0213 */
[C---:B------:R-:W-:Y:S01]  /*1ad0*/  IADD3 R20, P3, PT, R12.reuse, R10, RZ ;  /* 0x0000000a0c147210 */ /* 0x040fe20007f7e0ff */
[----:B------:R-:W-:Y:S01]  /*1ae0*/  @P2 IMAD.MOV.U32 R11, RZ, RZ, R18 ;  /* 0x000000ffff0b2224 */ /* 0x000fe200078e0012 */
[----:B------:R-:W-:Y:S01]  /*1af0*/  IADD3 R18, P2, PT, R12, R16, RZ ;  /* 0x000000100c127210 */ /* 0x000fe20007f5e0ff */
[----:B------:R-:W-:Y:S01]  /*1b00*/  IMAD.WIDE.U32 R16, R9, 0x40, R114 ;  /* 0x0000004009107825 */ /* 0x000fe200078e0072 */
[----:B------:R-:W-:-:S02]  /*1b10*/  IADD3.X R21, PT, PT, RZ, R6, RZ, P3, !PT ;  /* 0x00000006ff157210 */ /* 0x000fc40001ffe4ff */
[C---:B------:R-:W-:Y:S01]  /*1b20*/  IADD3 R10, P4, PT, R12.reuse, R11, RZ ;  /* 0x0000000b0c0a7210 */ /* 0x040fe20007f9e0ff */
[----:B------:R-:W-:Y:S01]  /*1b30*/  IMAD.X R19, RZ, RZ, R7, P2 ;  /* 0x000000ffff137224 */ /* 0x000fe200010e0607 */
[----:B------:R-:W-:Y:S01]  /*1b40*/  LOP3.LUT R100, R12, 0x40, RZ, 0xfc, !PT ;  /* 0x000000400c647812 */ /* 0x000fe200078efcff */
[----:B------:R-:W-:-:S04]  /*1b50*/  IMAD.WIDE.U32 R20, R114, R64, R20 ;  /* 0x0000004072147225 */ /* 0x000fc800078e0014 */
[----:B------:R-:W-:Y:S01]  /*1b60*/  IMAD.WIDE.U32 R18, R114, R2, R18 ;  /* 0x0000000272127225 */ /* 0x000fe200078e0012 */
[----:B------:R-:W-:Y:S02]  /*1b70*/  SHF.R.S32.HI R2, RZ, 0x1f, R71 ;  /* 0x0000001fff027819 */ /* 0x000fe40000011447 */
[----:B------:R-:W-:Y:S01]  /*1b80*/  SHF.L.U32 R82, R20, 0x1, RZ ;  /* 0x0000000114527819 */ /* 0x000fe200000006ff */
[----:B------:R-:W-:Y:S01]  /*1b90*/  IMAD R79, R114, R3, R19 ;  /* 0x00000003724f7224 */ /* 0x000fe200078e0213 */
[----:B------:R-:W-:Y:S01]  /*1ba0*/  LEA.HI R7, R2, R71, RZ, 0x6 ;  /* 0x0000004702077211 */ /* 0x000fe200078f30ff */
[----:B------:R-:W-:Y:S01]  /*1bb0*/  IMAD.SHL.U32 R80, R18, 0x2, RZ ;  /* 0x0000000212507824 */ /* 0x000fe200078e00ff */
[----:B-1----:R-:W-:Y:S01]  /*1bc0*/  LEA.HI R67, R4, R4, RZ, 0x1 ;  /* 0x0000000404437211 */ /* 0x002fe200078f08ff */
[----:B------:R-:W-:Y:S01]  /*1bd0*/  IMAD.X R11, RZ, RZ, R5, P4 ;  /* 0x000000ffff0b7224 */ /* 0x000fe200020e0605 */
[----:B------:R-:W-:Y:S01]  /*1be0*/  SHF.L.U64.HI R79, R18, 0x1, R79 ;  /* 0x00000001124f7819 */ /* 0x000fe2000001024f */
[----:B------:R-:W-:Y:S01]  /*1bf0*/  IMAD R83, R114, R65, R21 ;  /* 0x0000004172537224 */ /* 0x000fe200078e0215 */
[----:B------:R-:W-:Y:S01]  /*1c00*/  IADD3 R80, P2, PT, R80, UR4, RZ ;  /* 0x0000000450507c10 */ /* 0x000fe2000ff5e0ff */
[----:B----4-:R-:W-:Y:S01]  /*1c10*/  IMAD.WIDE.U32 R10, R8, UR10, R10 ;  /* 0x0000000a080a7c25 */ /* 0x010fe2000f8e000a */
[----:B------:R-:W-:-:S02]  /*1c20*/  SHF.R.S32.HI R7, RZ, 0x6, R7 ;  /* 0x00000006ff077819 */ /* 0x000fc40000011407 */
[----:B------:R-:W-:Y:S01]  /*1c30*/  IADD3.X R79, PT, PT, R79, UR5, RZ, P2, !PT ;  /* 0x000000054f4f7c10 */ /* 0x000fe200097fe4ff */
[----:B------:R-:W-:Y:S01]  /*1c40*/  IMAD R6, R17, R112, RZ ;  /* 0x0000007011067224 */ /* 0x000fe200078e02ff */
[----:B------:R-:W-:Y:S01]  /*1c50*/  ISETP.GE.AND P2, PT, R7, R102, PT ;  /* 0x000000660700720c */ /* 0x000fe20003f46270 */
[----:B------:R-:W-:Y:S01]  /*1c60*/  IMAD R11, R8, UR11, R11 ;  /* 0x0000000b080b7c24 */ /* 0x000fe2000f8e020b */
[----:B------:R-:W-:Y:S01]  /*1c70*/  SHF.R.S32.HI R67, RZ, 0x1, R67 ;  /* 0x00000001ff437819 */ /* 0x000fe20000011443 */
[----:B------:R-:W-:Y:S01]  /*1c80*/  IMAD R63, R16, R113, R6 ;  /* 0x00000071103f7224 */ /* 0x000fe200078e0206 */
[----:B------:R-:W-:Y:S01]  /*1c90*/  SHF.L.U64.HI R83, R20, 0x1, R83 ;  /* 0x0000000114537819 */ /* 0x000fe20000010253 */
[----:B------:R-:W-:Y:S01]  /*1ca0*/  IMAD.WIDE.U32 R112, R16, R112, R10 ;  /* 0x0000007010707225 */ /* 0x000fe200078e000a */
[----:B------:R-:W-:Y:S02]  /*1cb0*/  SHF.L.U64.HI R65, R64, 0x4, R65 ;  /* 0x0000000440417819 */ /* 0x000fe40000010241 */
[----:B---3--:R-:W-:Y:S01]  /*1cc0*/  IADD3 R82, P3, PT, R82, UR8, RZ ;  /* 0x0000000852527c10 */ /* 0x008fe2000ff7e0ff */
[----:B------:R-:W-:Y:S01]  /*1cd0*/  IMAD R74, R114, R67, R73 ;  /* 0x00000043724a7224 */ /* 0x000fe200078e0249 */
[----:B------:R-:W-:Y:S01]  /*1ce0*/  LOP3.LUT R64, R56, 0x1c0, RZ, 0xc0, !PT ;  /* 0x000001c038407812 */ /* 0x000fe200078ec0ff */
[----:B------:R-:W-:Y:S01]  /*1cf0*/  IMAD.MOV.U32 R150, RZ, RZ, R80 ;  /* 0x000000ffff967224 */ /* 0x000fe200078e0050 */
[----:B------:R-:W-:Y:S01]  /*1d00*/  IADD3.X R83, PT, PT, R83, UR9, RZ, P3, !PT ;  /* 0x0000000953537c10 */ /* 0x000fe20009ffe4ff */
[----:B------:R-:W-:Y:S01]  /*1d10*/  IMAD.MOV.U32 R148, RZ, RZ, R82 ;  /* 0x000000ffff947224 */ /* 0x000fe200078e0052 */
[----:B------:R-:W-:Y:S01]  /*1d20*/  LOP3.LUT R3, R64, 0x8, R69, 0xf8, !PT ;  /* 0x0000000840037812 */ /* 0x000fe200078ef845 */
[----:B------:R-:W-:Y:S01]  /*1d30*/  IMAD.IADD R63, R113, 0x1, R63 ;  /* 0x00000001713f7824 */ /* 0x000fe200078e023f */
[----:B------:R-:W-:Y:S01]  /*1d40*/  IADD3 R73, PT, PT, R73, R74, RZ ;  /* 0x0000004a49497210 */ /* 0x000fe20007ffe0ff */
[----:B------:R-:W-:Y:S01]  /*1d50*/  IMAD.MOV.U32 R149, RZ, RZ, R83 ;  /* 0x000000ffff957224 */ /* 0x000fe200078e0053 */
[----:B------:R-:W-:-:S02]  /*1d60*/  LOP3.LUT R56, R56, 0x200, RZ, 0xc0, !PT ;  /* 0x0000020038387812 */ /* 0x000fc400078ec0ff */
[----:B------:R-:W-:Y:S02]  /*1d70*/  LOP3.LUT R68, R3, 0x38, R62, 0x78, !PT ;  /* 0x0000003803447812 */ /* 0x000fe400078e783e */
[----:B------:R-:W-:Y:S02]  /*1d80*/  SHF.R.S32.HI R72, RZ, 0x1f, R74 ;  /* 0x0000001fff487819 */ /* 0x000fe4000001144a */
[----:B------:R-:W-:Y:S02]  /*1d90*/  SHF.R.S32.HI R70, RZ, 0x1f, R73 ;  /* 0x0000001fff467819 */ /* 0x000fe40000011449 */
[----:B------:R-:W-:Y:S01]  /*1da0*/  MOV R151, R79 ;  /* 0x0000004f00977202 */ /* 0x000fe20000000f00 */
[----:B------:R-:W-:Y:S06]  /*1db0*/  @P2 BRA `(.L_x_4599) ;  /* 0x0000006000f42947 */ /* 0x000fec0003800000 */
[----:B------:R-:W1:Y:S01]  /*1dc0*/  LDC.64 R4, c[0x0][0x4a0] ;  /* 0x00012800ff047b82 */ /* 0x000e620000000a00 */
[----:B------:R-:W2:Y:S01]  /*1dd0*/  LDCU.128 UR16, c[0x0][0x4b0] ;  /* 0x00009600ff1077ac */ /* 0x000ea20008000c00 */
[----:B------:R-:W-:Y:S01]  /*1de0*/  IMAD.MOV.U32 R13, RZ, RZ, RZ ;  /* 0x000000ffff0d7224 */ /* 0x000fe200078e00ff */
[----:B------:R-:W-:Y:S01]  /*1df0*/  VIMNMX R78, PT, PT, RZ, R7, !PT ;  /* 0x00000007ff4e7248 */ /* 0x000fe20007fe0100 */
[----:B------:R-:W-:Y:S01]  /*1e00*/  @!P0 IMAD.MOV R0, RZ, RZ, -R0 ;  /* 0x000000ffff008224 */ /* 0x000fe200078e0a00 */
[----:B------:R-:W3:Y:S01]  /*1e10*/  LDCU.128 UR12, c[0x0][0x4c0] ;  /* 0x00009800ff0c77ac */ /* 0x000ee20008000c00 */
[----:B-----5:R-:W-:Y:S01]  /*1e20*/  IMAD.IADD R48, R57, 0x1, R48 ;  /* 0x0000000139307824 */ /* 0x020fe200078e0230 */
[----:B------:R-:W-:Y:S01]  /*1e30*/  IADD3 R77, PT, PT, R114, 0x10, RZ ;  /* 0x00000010724d7810 */ /* 0x000fe20007ffe0ff */
[----:B------:R-:W4:Y:S01]  /*1e40*/  LDC.64 R2, c[0x0][0x4a8] ;  /* 0x00012a00ff027b82 */ /* 0x000f220000000a00 */
[----:B------:R-:W-:Y:S01]  /*1e50*/  SEL R14, R14, R0, !P1 ;  /* 0x000000000e0e7207 */ /* 0x000fe20004800000 */
[----:B------:R-:W2:Y:S01]  /*1e60*/  LDCU.128 UR8, c[0x0][0x490] ;  /* 0x00009200ff0877ac */ /* 0x000ea20008000c00 */
[----:B------:R-:W-:Y:S01]  /*1e70*/  IMAD R48, R48, R67, RZ ;  /* 0x0000004330307224 */ /* 0x000fe200078e02ff */
[C---:B------:R-:W-:Y:S01]  /*1e80*/  IADD3 R75, PT, PT, R114.reuse, 0x30, RZ ;  /* 0x00000030724b7810 */ /* 0x040fe20007ffe0ff */
[C---:B------:R-:W-:Y:S01]  /*1e90*/  IMAD.SHL.U32 R105, R67.reuse, 0x10, RZ ;  /* 0x0000001043697824 */ /* 0x040fe200078e00ff */
[----:B------:R-:W3:Y:S01]  /*1ea0*/  LDCU.64 UR4, c[0x0][0x488] ;  /* 0x00009100ff0477ac */ /* 0x000ee20008000a00 */
[C---:B------:R-:W-:Y:S01]  /*1eb0*/  IMAD R103, R67.reuse, 0x30, RZ ;  /* 0x0000003043677824 */ /* 0x040fe200078e02ff */
[----:B------:R-:W-:Y:S01]  /*1ec0*/  MOV R104, R57 ;  /* 0x0000003900687202 */ /* 0x000fe20000000f00 */
[----:B------:R-:W-:Y:S01]  /*1ed0*/  IMAD.SHL.U32 R101, R67, 0x20, RZ ;  /* 0x0000002043657824 */ /* 0x000fe200078e00ff */
[----:B------:R-:W-:Y:S01]  /*1ee0*/  UMOV UR20, URZ ;  /* 0x000000ff00147c82 */ /* 0x000fe20008000000 */
[----:B------:R-:W-:Y:S01]  /*1ef0*/  VIADD R76, R114, 0x20 ;  /* 0x00000020724c7836 */ /* 0x000fe20000000000 */
[----:B------:R-:W-:Y:S01]  /*1f00*/  SHF.R.S32.HI R98, RZ, 0x1f, R105 ;  /* 0x0000001fff627819 */ /* 0x000fe20000011469 */
[C---:B------:R-:W-:Y:S01]  /*1f10*/  IMAD R108, R102.reuse, -0x40, R71 ;  /* 0xffffffc0666c7824 */ /* 0x040fe200078e0247 */
[----:B------:R-:W-:Y:S01]  /*1f20*/  SHF.R.S32.HI R97, RZ, 0x1f, R101 ;  /* 0x0000001fff617819 */ /* 0x000fe20000011465 */
[----:B------:R-:W-:Y:S01]  /*1f30*/  IMAD R106, R102, -0x40, R59 ;  /* 0xffffffc0666a7824 */ /* 0x000fe200078e023b */
[----:B------:R-:W-:Y:S01]  /*1f40*/  SHF.R.S32.HI R96, RZ, 0x1f, R103 ;  /* 0x0000001fff607819 */ /* 0x000fe20000011467 */
[----:B-1----:R-:W-:Y:S01]  /*1f50*/  IMAD.WIDE.U32 R8, R155, R4, R12 ;  /* 0x000000049b087225 */ /* 0x002fe200078e000c */
[----:B------:R-:W-:-:S03]  /*1f60*/  IADD3 R4, P0, PT, -R71, R114, RZ ;  /* 0x0000007247047210 */ /* 0x000fc60007f1e1ff */
[C---:B------:R-:W-:Y:S01]  /*1f70*/  IMAD R9, R155.reuse, R5, R9 ;  /* 0x000000059b097224 */ /* 0x040fe200078e0209 */
[----:B------:R-:W-:Y:S01]  /*1f80*/  SHF.R.S32.HI R5, RZ, 0x1f, R14 ;  /* 0x0000001fff057819 */ /* 0x000fe2000001140e */
[----:B--2---:R-:W-:Y:S01]  /*1f90*/  IMAD.WIDE.U32 R18, R155, UR10, R12 ;  /* 0x0000000a9b127c25 */ /* 0x004fe2000f8e000c */
[C---:B----4-:R-:W-:Y:S02]  /*1fa0*/  SHF.L.U32 R92, R2.reuse, 0x6, RZ ;  /* 0x00000006025c7819 */ /* 0x050fe400000006ff */
[----:B------:R-:W-:Y:S01]  /*1fb0*/  SHF.L.U64.HI R94, R2, 0x4, R3 ;  /* 0x00000004025e7819 */ /* 0x000fe20000010203 */
[----:B------:R-:W-:-:S04]  /*1fc0*/  IMAD.WIDE.U32 R10, R57, UR16, R8 ;  /* 0x00000010390a7c25 */ /* 0x000fc8000f8e0008 */
[----:B---3--:R-:W-:Y:S02]  /*1fd0*/  IMAD R9, R5, UR12, RZ ;  /* 0x0000000c05097c24 */ /* 0x008fe4000f8e02ff */
[----:B------:R-:W-:Y:S02]  /*1fe0*/  IMAD R11, R57, UR17, R11 ;  /* 0x00000011390b7c24 */ /* 0x000fe4000f8e020b */
[C---:B------:R-:W-:Y:S02]  /*1ff0*/  IMAD R16, R14.reuse, UR13, R9 ;  /* 0x0000000d0e107c24 */ /* 0x040fe4000f8e0209 */
[C---:B------:R-:W-:Y:S01]  /*2000*/  IMAD.WIDE.U32 R8, R14.reuse, UR12, R10 ;  /* 0x0000000c0e087c25 */ /* 0x040fe2000f8e000a */
[----:B------:R-:W1:Y:S03]  /*2010*/  LDCU.64 UR12, c[0x0][0x4e0] ;  /* 0x00009c00ff0c77ac */ /* 0x000e660008000a00 */
[----:B------:R-:W-:Y:S01]  /*2020*/  IMAD R5, R5, UR18, RZ ;  /* 0x0000001205057c24 */ /* 0x000fe2000f8e02ff */
[----:B------:R-:W-:Y:S01]  /*2030*/  IADD3 R17, PT, PT, R9, R16, RZ ;  /* 0x0000001009117210 */ /* 0x000fe20007ffe0ff */
[----:B------:R-:W-:Y:S01]  /*2040*/  IMAD R19, R155, UR11, R19 ;  /* 0x0000000b9b137c24 */ /* 0x000fe2000f8e0213 */
[----:B------:R-:W-:Y:S01]  /*2050*/  SHF.R.S32.HI R9, RZ, 0x1f, R71 ;  /* 0x0000001fff097819 */ /* 0x000fe20000011447 */
[----:B------:R-:W-:Y:S01]  /*2060*/  IMAD R10, R14, UR19, R5 ;  /* 0x000000130e0a7c24 */ /* 0x000fe2000f8e0205 */
[----:B------:R-:W-:Y:S01]  /*2070*/  SHF.R.S32.HI R5, RZ, 0x1f, R48 ;  /* 0x0000001fff057819 */ /* 0x000fe20000011430 */
[C---:B------:R-:W-:Y:S01]  /*2080*/  IMAD.WIDE.U32 R18, R57.reuse, R2, R18 ;  /* 0x0000000239127225 */ /* 0x040fe200078e0012 */
[----:B------:R-:W-:Y:S01]  /*2090*/  IADD3.X R9, PT, PT, RZ, ~R9, RZ, P0, !PT ;  /* 0x80000009ff097210 */ /* 0x000fe200007fe4ff */
[----:B------:R-:W2:Y:S01]  /*20a0*/  LDCU.64 UR10, c[0x0][0x4d0] ;  /* 0x00009a00ff0a77ac */ /* 0x000ea20008000a00 */
[C---:B------:R-:W-:Y:S01]  /*20b0*/  IADD3 R86, P0, PT, R48.reuse, R73, RZ ;  /* 0x0000004930567210 */ /* 0x040fe20007f1e0ff */
[----:B------:R-:W-:Y:S01]  /*20c0*/  IMAD R19, R57, R3, R19 ;  /* 0x0000000339137224 */ /* 0x000fe200078e0213 */
[----:B------:R-:W-:Y:S01]  /*20d0*/  IADD3 R48, P1, PT, R48, R74, RZ ;  /* 0x0000004a30307210 */ /* 0x000fe20007f3e0ff */
[----:B------:R-:W-:Y:S01]  /*20e0*/  IMAD R85, R9, UR16, RZ ;  /* 0x0000001009557c24 */ /* 0x000fe2000f8e02ff */
[----:B------:R-:W3:Y:S01]  /*20f0*/  LDCU.U8 UR19, c[0x0][0x533] ;  /* 0x0000a660ff1377ac */ /* 0x000ee20008000000 */
[----:B------:R-:W-:-:S02]  /*2100*/  IMAD.X R87, R5, 0x1, R70, P0 ;  /* 0x0000000105577824 */ /* 0x000fc400000e0646 */
[----:B------:R-:W-:Y:S02]  /*2110*/  IMAD.X R5, R5, 0x1, R72, P1 ;  /* 0x0000000105057824 */ /* 0x000fe400008e0648 */
[----:B------:R-:W-:Y:S01]  /*2120*/  IMAD.WIDE.U32 R14, R14, UR18, R18 ;  /* 0x000000120e0e7c25 */ /* 0x000fe2000f8e0012 */
[----:B------:R-:W-:Y:S01]  /*2130*/  SHF.L.U64.HI R87, R86, 0x1, R87 ;  /* 0x0000000156577819 */ /* 0x000fe20000010257 */
[----:B------:R-:W-:Y:S01]  /*2140*/  USHF.L.U32 UR18, UR16, 0x6, URZ ;  /* 0x0000000610127899 */ /* 0x000fe200080006ff */
[C---:B------:R-:W-:Y:S01]  /*2150*/  SHF.L.U64.HI R0, R48.reuse, 0x1, R5 ;  /* 0x0000000130007819 */ /* 0x040fe20000010205 */
[----:B------:R-:W-:Y:S01]  /*2160*/  IMAD.SHL.U32 R48, R48, 0x2, RZ ;  /* 0x0000000230307824 */ /* 0x000fe200078e00ff */
[----:B------:R-:W-:Y:S01]  /*2170*/  IADD3 R11, PT, PT, R15, R10, RZ ;  /* 0x0000000a0f0b7210 */ /* 0x000fe20007ffe0ff */
[----:B------:R-:W-:Y:S01]  /*2180*/  IMAD R85, R4, UR17, R85 ;  /* 0x0000001104557c24 */ /* 0x000fe2000f8e0255 */
[----:B------:R-:W-:Y:S01]  /*2190*/  MOV R10, R14 ;  /* 0x0000000e000a7202 */ /* 0x000fe20000000f00 */
[----:B------:R-:W4:Y:S01]  /*21a0*/  LDCU UR17, c[0x0][0x450] ;  /* 0x00008a00ff1177ac */ /* 0x000f220008000800 */
[----:B------:R-:W-:Y:S01]  /*21b0*/  IADD3 R14, P0, PT, R48, UR14, RZ ;  /* 0x0000000e300e7c10 */ /* 0x000fe2000ff1e0ff */
[----:B------:R-:W-:-:S02]  /*21c0*/  IMAD.MOV.U32 R16, RZ, RZ, R8 ;  /* 0x000000ffff107224 */ /* 0x000fc400078e0008 */
        /* <DEDUP_REMOVED lines=20> */
[----:B------:R-:W-:Y:S01]  /*2310*/  IMAD.MOV.U32 R99, RZ, RZ, R102 ;  /* 0x000000ffff637224 */ /* 0x000fe200078e0066 */
[----:B------:R-:W-:Y:S01]  /*2320*/  IADD3 R86, P1, PT, R86, UR10, RZ ;  /* 0x0000000a56567c10 */ /* 0x000fe2000ff3e0ff */
[----:B---3--:R-:W-:Y:S01]  /*2330*/  UISETP.NE.AND UP0, UPT, UR19, URZ, UPT ;  /* 0x000000ff1300728c */ /* 0x008fe2000bf05270 */
[----:B------:R-:W-:-:S02]  /*2340*/  SHF.R.S64 R91, R93, 0x1f, R90 ;  /* 0x0000001f5d5b7819 */ /* 0x000fc4000000105a */
[----:B------:R-:W-:Y:S02]  /*2350*/  SHF.R.S64 R93, R93, 0x1f, R92 ;  /* 0x0000001f5d5d7819 */ /* 0x000fe4000000105c */
[----:B----4-:R-:W-:Y:S02]  /*2360*/  MOV R11, UR17 ;  /* 0x00000011000b7c02 */ /* 0x010fe40008000f00 */
[----:B------:R-:W-:Y:S02]  /*2370*/  SHF.R.S32.HI R90, RZ, 0x1f, R90 ;  /* 0x0000001fff5a7819 */ /* 0x000fe4000001145a */
[----:B------:R-:W-:Y:S02]  /*2380*/  SHF.R.S32.HI R92, RZ, 0x1f, R92 ;  /* 0x0000001fff5c7819 */ /* 0x000fe4000001145c */
[----:B------:R-:W-:Y:S02]  /*2390*/  LEA.HI.X R85, R16, UR9, R85, 0x1, P3 ;  /* 0x0000000910557c11 */ /* 0x000fe400098f0c55 */
[----:B------:R-:W-:Y:S01]  /*23a0*/  LEA.HI.X R9, R4, UR5, R9, 0x1, P2 ;  /* 0x0000000504097c11 */ /* 0x000fe200090f0c09 */
[----:B------:R-:W3:Y:S01]  /*23b0*/  LDCU.64 UR4, c[0x0][0x3b8] ;  /* 0x00007700ff0477ac */ /* 0x000ee20008000a00 */
[----:B------:R-:W-:Y:S01]  /*23c0*/  IADD3.X R87, PT, PT, R87, UR11, RZ, P1, !PT ;  /* 0x0000000b57577c10 */ /* 0x000fe20008ffe4ff */
[----:B-12---:R-:W4:Y:S06]  /*23d0*/  LDCU.128 UR8, c[0x0][0x3a0] ;  /* 0x00007400ff0877ac */ /* 0x006f2c0008000c00 */
.L_x_4651:
[----:B------:R-:W-:Y:S01]  /*23e0*/  VIADD R106, R106, 0x40 ;  /* 0x000000406a6a7836 */ /* 0x000fe20000000000 */
[----:B------:R-:W-:Y:S01]  /*23f0*/  BSSY.RECONVERGENT B0, `(.L_x_4600) ;  /* 0x0000013000007945 */ /* 0x000fe20003800200 */
[----:B------:R-:W-:Y:S03]  /*2400*/  VIADD R108, R108, 0x40 ;  /* 0x000000406c6c7836 */ /* 0x000fe60000000000 */
[CC--:B------:R-:W-:Y:S02]  /*2410*/  ISETP.GE.AND P0, PT, R114.reuse, R106.reuse, PT ;  /* 0x0000006a7200720c */ /* 0x0c0fe40003f06270 */
[----:B------:R-:W-:Y:S02]  /*2420*/  ISETP.GE.AND P5, PT, R77, R106, PT ;  /* 0x0000006a4d00720c */ /* 0x000fe40003fa6270 */
[----:B------:R-:W-:Y:S02]  /*2430*/  ISETP.GE.AND P0, PT, R114, R108, !P0 ;  /* 0x0000006c7200720c */ /* 0x000fe40004706270 */
[CC--:B------:R-:W-:Y:S02]  /*2440*/  ISETP.GE.AND P4, PT, R76.reuse, R106.reuse, PT ;  /* 0x0000006a4c00720c */ /* 0x0c0fe40003f86270 */
[----:B------:R-:W-:Y:S02]  /*2450*/  ISETP.GE.AND P3, PT, R75, R106, PT ;  /* 0x0000006a4b00720c */ /* 0x000fe40003f66270 */
[-C--:B------:R-:W-:Y:S02]  /*2460*/  ISETP.GE.AND P5, PT, R77, R108.reuse, !P5 ;  /* 0x0000006c4d00720c */ /* 0x080fe40006fa6270 */
[-C--:B------:R-:W-:Y:S02]  /*2470*/  ISETP.GE.AND P4, PT, R76, R108.reuse, !P4 ;  /* 0x0000006c4c00720c */ /* 0x080fe40006786270 */
[----:B------:R-:W-:Y:S03]  /*2480*/  ISETP.GE.AND P3, PT, R75, R108, !P3 ;  /* 0x0000006c4b00720c */ /* 0x000fe60005f66270 */
[----:B------:R-:W-:Y:S05]  /*2490*/  @!P0 BRA `(.L_x_4601) ;  /* 0x0000000000208947 */ /* 0x000fea0003800000 */
        /* <DEDUP_REMOVED lines=8> */
.L_x_4601:
[----:B---34-:R-:W-:Y:S05]  /*2520*/  BSYNC.RECONVERGENT B0 ;  /* 0x0000000000007941 */ /* 0x018fea0003800200 */
.L_x_4600:
        /* <DEDUP_REMOVED lines=13> */
.L_x_4603:
[----:B------:R-:W-:Y:S05]  /*2600*/  BSYNC.RECONVERGENT B0 ;  /* 0x0000000000007941 */ /* 0x000fea0003800200 */
.L_x_4602:
        /* <DEDUP_REMOVED lines=14> */
.L_x_4605:
[----:B------:R-:W-:Y:S05]  /*26f0*/  BSYNC.RECONVERGENT B0 ;  /* 0x0000000000007941 */ /* 0x000fea0003800200 */
.L_x_4604:
[----:B------:R-:W-:Y:S01]  /*2700*/  ISETP.NE.AND P1, PT, R11, RZ, PT ;  /* 0x000000ff0b00720c */ /* 0x000fe20003f25270 */
[----:B------:R-:W-:Y:S01]  /*2710*/  BSSY.RECONVERGENT B0, `(.L_x_4606) ;  /* 0x0000012000007945 */ /* 0x000fe20003800200 */
[----:B------:R-:W-:Y:S03]  /*2720*/  IADD3 R99, PT, PT, R99, -0x1, RZ ;  /* 0xffffffff63637810 */ /* 0x000fe60007ffe0ff */
[----:B------:R-:W-:Y:S05]  /*2730*/  @!P3 BRA `(.L_x_4607) ;  /* 0x00000000003cb947 */ /* 0x000fea0003800000 */
        /* <DEDUP_REMOVED lines=15> */
.L_x_4607:
[----:B------:R-:W-:Y:S05]  /*2830*/  BSYNC.RECONVERGENT B0 ;  /* 0x0000000000007941 */ /* 0x000fea0003800200 */
.L_x_4606:
[----:B------:R-:W-:Y:S01]  /*2840*/  ISETP.GT.AND P2, PT, R99, R78, PT ;  /* 0x0000004e6300720c */ /* 0x000fe20003f44270 */
[----:B------:R-:W-:Y:S01]  /*2850*/  BSSY.RECONVERGENT B2, `(.L_x_4608) ;  /* 0x0000533000027945 */ /* 0x000fe20003800200 */
[----:B------:R-:W-:Y:S01]  /*2860*/  IMAD.MOV.U32 R110, RZ, RZ, R104 ;  /* 0x000000ffff6e7224 */ /* 0x000fe200078e0068 */
[----:B------:R-:W-:Y:S02]  /*2870*/  IADD3 R104, PT, PT, R104, -0x40, RZ ;  /* 0xffffffc068687810 */ /* 0x000fe40007ffe0ff */
[----:B------:R-:W-:Y:S05]  /*2880*/  @P1 BRA `(.L_x_4609) ;  /* 0x0000000000ec1947 */ /* 0x000fea0003800000 */
[----:B------:R-:W-:Y:S04]  /*2890*/  BSSY.RECONVERGENT B0, `(.L_x_4610) ;  /* 0x000000a000007945 */ /* 0x000fe80003800200 */
[----:B------:R-:W-:Y:S05]  /*28a0*/  @!P0 BRA `(.L_x_4611) ;  /* 0x0000000000208947 */ /* 0x000fea0003800000 */
[----:B------:R-:W-:Y:S02]  /*28b0*/  ISETP.GE.AND P1, PT, R12, UR16, PT ;  /* 0x000000100c007c0c */ /* 0x000fe4000bf26270 */
[----:B------:R-:W-:Y:S11]  /*28c0*/  ISETP.GE.AND P0, PT, R100, UR16, PT ;  /* 0x0000001064007c0c */ /* 0x000ff6000bf06270 */
[--C-:B------:R-:W-:Y:S05]  /*28d0*/  @!P1 IMAD.MOV.U32 R8, RZ, RZ, R10.reuse ;  /* 0x000000ffff089224 */ /* 0x100fea00078e000a */
[----:B--234-:R2:W3:Y:S02]  /*28e0*/  @!P1 LDG.E.128 R16, desc[UR6][R8.64] ;  /* 0x0000000608109981 */ /* 0x01c4e4000c1e1d00 */
[----:B--2---:R-:W-:Y:S02]  /*28f0*/  @!P0 IMAD.MOV.U32 R8, RZ, RZ, R10 ;  /* 0x000000ffff088224 */ /* 0x004fe400078e000a */
[----:B---3--:R2:W-:Y:S04]  /*2900*/  @!P1 STG.E.128 desc[UR6][R82.64], R16 ;  /* 0x0000001052009986 */ /* 0x0085e8000c101d06 */
[----:B-1----:R-:W3:Y:S04]  /*2910*/  @!P0 LDG.E.128 R4, desc[UR6][R8.64+0x80] ;  /* 0x0000800608048981 */ /* 0x002ee8000c1e1d00 */
[----:B---3--:R2:W-:Y:S02]  /*2920*/  @!P0 STG.E.128 desc[UR6][R82.64+0x80], R4 ;  /* 0x0000800452008986 */ /* 0x0085e4000c101d06 */
.L_x_4611:
[----:B------:R-:W-:Y:S05]  /*2930*/  BSYNC.RECONVERGENT B0 ;  /* 0x0000000000007941 */ /* 0x000fea0003800200 */
.L_x_4610:
[----:B------:R-:W-:Y:S04]  /*2940*/  BSSY.RECONVERGENT B0, `(.L_x_4612) ;  /* 0x000000c000007945 */ /* 0x000fe80003800200 */
[----:B------:R-:W-:Y:S05]  /*2950*/  @!P5 BRA `(.L_x_4613) ;  /* 0x000000000028d947 */ /* 0x000fea0003800000 */
[----:B------:R-:W-:Y:S02]  /*2960*/  ISETP.GE.AND P1, PT, R12, UR16, PT ;  /* 0x000000100c007c0c */ /* 0x000fe4000bf26270 */
[C---:B--23--:R-:W-:Y:S02]  /*2970*/  LEA R20, P0, R95.reuse, R10, 0x1 ;  /* 0x0000000a5f147211 */ /* 0x04cfe400078008ff */
[----:B------:R-:W-:Y:S02]  /*2980*/  LEA R2, P5, R66, R82, 0x1 ;  /* 0x0000005242027211 */ /* 0x000fe400078a08ff */
[----:B------:R-:W-:Y:S02]  /*2990*/  LEA.HI.X R21, R95, R9, R94, 0x1, P0 ;  /* 0x000000095f157211 */ /* 0x000fe400000f0c5e */
[----:B------:R-:W-:Y:S02]  /*29a0*/  ISETP.GE.AND P0, PT, R100, UR16, PT ;  /* 0x0000001064007c0c */ /* 0x000fe4000bf06270 */
[----:B------:R-:W-:Y:S03]  /*29b0*/  LEA.HI.X R3, R66, R83, R65, 0x1, P5 ;  /* 0x0000005342037211 */ /* 0x000fe600028f0c41 */
[----:B----4-:R-:W2:Y:S04]  /*29c0*/  @!P1 LDG.E.128 R16, desc[UR6][R20.64] ;  /* 0x0000000614109981 */ /* 0x010ea8000c1e1d00 */
[----:B--2---:R2:W-:Y:S04]  /*29d0*/  @!P1 STG.E.128 desc[UR6][R2.64], R16 ;  /* 0x0000001002009986 */ /* 0x0045e8000c101d06 */
[----:B-1----:R-:W3:Y:S04]  /*29e0*/  @!P0 LDG.E.128 R4, desc[UR6][R20.64+0x80] ;  /* 0x0000800614048981 */ /* 0x002ee8000c1e1d00 */
[----:B---3--:R2:W-:Y:S02]  /*29f0*/  @!P0 STG.E.128 desc[UR6][R2.64+0x80], R4 ;  /* 0x0000800402008986 */ /* 0x0085e4000c101d06 */
.L_x_4613:
[----:B------:R-:W-:Y:S05]  /*2a00*/  BSYNC.RECONVERGENT B0 ;  /* 0x0000000000007941 */ /* 0x000fea0003800200 */
.L_x_4612:
[----:B------:R-:W-:Y:S04]  /*2a10*/  BSSY.RECONVERGENT B0, `(.L_x_4614) ;  /* 0x000000e000007945 */ /* 0x000fe80003800200 */
[----:B------:R-:W-:Y:S05]  /*2a20*/  @!P4 BRA `(.L_x_4615) ;  /* 0x000000000030c947 */ /* 0x000fea0003800000 */
[----:B--2---:R-:W4:Y:S01]  /*2a30*/  LDC.64 R2, c[0x0][0x4a8] ;  /* 0x00012a00ff027b82 */ /* 0x004f220000000a00 */
[----:B------:R-:W-:Y:S02]  /*2a40*/  ISETP.GE.AND P1, PT, R12, UR16, PT ;  /* 0x000000100c007c0c */ /* 0x000fe4000bf26270 */
[C---:B----4-:R-:W-:Y:S04]  /*2a50*/  LEA R22, P0, R2.reuse, R10, 0x6 ;  /* 0x0000000a02167211 */ /* 0x050fe800078030ff */
[----:B------:R-:W-:Y:S02]  /*2a60*/  LEA.HI.X R23, R2, R9, R3, 0x6, P0 ;  /* 0x0000000902177211 */ /* 0x000fe400000f3403 */
[----:B------:R-:W2:Y:S01]  /*2a70*/  LDC.64 R2, c[0x0][0x3b8] ;  /* 0x0000ee00ff027b82 */ /* 0x000ea20000000a00 */
[----:B------:R-:W-:Y:S04]  /*2a80*/  ISETP.GE.AND P0, PT, R100, UR16, PT ;  /* 0x0000001064007c0c */ /* 0x000fe8000bf06270 */
[----:B-1-3--:R-:W3:Y:S01]  /*2a90*/  @!P1 LDG.E.128 R4, desc[UR6][R22.64] ;  /* 0x0000000616049981 */ /* 0x00aee2000c1e1d00 */
[C---:B--2---:R-:W-:Y:S04]  /*2aa0*/  LEA R20, P4, R2.reuse, R82, 0x6 ;  /* 0x0000005202147211 */ /* 0x044fe800078830ff */
[----:B------:R-:W-:Y:S05]  /*2ab0*/  LEA.HI.X R21, R2, R83, R3, 0x6, P4 ;  /* 0x0000005302157211 */ /* 0x000fea00020f3403 */
[----:B---3--:R1:W-:Y:S04]  /*2ac0*/  @!P1 STG.E.128 desc[UR6][R20.64], R4 ;  /* 0x0000000414009986 */ /* 0x0083e8000c101d06 */
[----:B------:R-:W2:Y:S04]  /*2ad0*/  @!P0 LDG.E.128 R16, desc[UR6][R22.64+0x80] ;  /* 0x0000800616108981 */ /* 0x000ea8000c1e1d00 */
[----:B--2---:R1:W-:Y:S02]  /*2ae0*/  @!P0 STG.E.128 desc[UR6][R20.64+0x80], R16 ;  /* 0x0000801014008986 */ /* 0x0043e4000c101d06 */
.L_x_4615:
[----:B------:R-:W-:Y:S05]  /*2af0*/  BSYNC.RECONVERGENT B0 ;  /* 0x0000000000007941 */ /* 0x000fea0003800200 */
.L_x_4614:
[----:B------:R-:W-:Y:S01]  /*2b00*/  MOV R11, RZ ;  /* 0x000000ff000b7202 */ /* 0x000fe20000000f00 */
[----:B------:R-:W-:Y:S05]  /*2b10*/  @!P3 BRA `(.L_x_4616) ;  /* 0x000000500018b947 */ /* 0x000fea0003800000 */
[----:B--2---:R-:W1:Y:S01]  /*2b20*/  LDC.64 R2, c[0x0][0x4a8] ;  /* 0x00012a00ff027b82 */ /* 0x004e620000000a00 */
[----:B------:R-:W-:Y:S02]  /*2b30*/  MOV R8, R10 ;  /* 0x0000000a00087202 */ /* 0x000fe40000000f00 */
[----:B------:R-:W-:Y:S03]  /*2b40*/  ISETP.GE.AND P0, PT, R12, UR16, PT ;  /* 0x000000100c007c0c */ /* 0x000fe6000bf06270 */
[----:B-1-34-:R-:W-:Y:S04]  /*2b50*/  IMAD.WIDE.U32 R16, R2, 0x60, R8 ;  /* 0x0000006002107825 */ /* 0x01afe800078e0008 */
[----:B------:R-:W-:Y:S05]  /*2b60*/  IMAD R3, R3, 0x60, RZ ;  /* 0x0000006003037824 */ /* 0x000fea00078e02ff */
[----:B------:R-:W-:Y:S02]  /*2b70*/  IADD3 R17, PT, PT, R17, R3, RZ ;  /* 0x0000000311117210 */ /* 0x000fe40007ffe0ff */
[----:B------:R-:W1:Y:S03]  /*2b80*/  LDC.64 R2, c[0x0][0x3b8] ;  /* 0x0000ee00ff027b82 */ /* 0x000e660000000a00 */
[----:B------:R-:W2:Y:S01]  /*2b90*/  @!P0 LDG.E.128 R4, desc[UR6][R16.64] ;  /* 0x0000000610048981 */ /* 0x000ea2000c1e1d00 */
        /* <DEDUP_REMOVED lines=10> */
.L_x_4609:
[----:B------:R-:W-:Y:S05]  /*2c40*/  BRA.U !UP0, `(.L_x_4617) ;  /* 0x0000001d08847547 */ /* 0x000fea000b800000 */
[----:B------:R-:W-:Y:S04]  /*2c50*/  BSSY.RECONVERGENT B1, `(.L_x_4618) ;  /* 0x000006d000017945 */ /* 0x000fe80003800200 */
[----:B------:R-:W-:Y:S05]  /*2c60*/  @!P0 BRA `(.L_x_4619) ;  /* 0x0000000400ac8947 */ /* 0x000fea0003800000 */
[----:B------:R-:W5:Y:S01]  /*2c70*/  LDC R3, c[0x0][0x440] ;  /* 0x00011000ff037b82 */ /* 0x000f620000000800 */
[----:B------:R-:W-:Y:S01]  /*2c80*/  BSSY.RECONVERGENT B0, `(.L_x_4620) ;  /* 0x0000036000007945 */ /* 0x000fe20003800200 */
[-C--:B-----5:R-:W-:Y:S02]  /*2c90*/  ISETP.GE.AND P0, PT, R12, R3.reuse, PT ;  /* 0x000000030c00720c */ /* 0x0a0fe40003f06270 */
[----:B------:R-:W-:Y:S11]  /*2ca0*/  ISETP.GE.AND P1, PT, R100, R3, PT ;  /* 0x000000036400720c */ /* 0x000ff60003f26270 */
[----:B------:R-:W-:Y:S05]  /*2cb0*/  @P0 BRA `(.L_x_4621) ;  /* 0x0000000000c80947 */ /* 0x000fea0003800000 */
[----:B------:R-:W-:Y:S02]  /*2cc0*/  ISETP.GE.AND P0, PT, R12, R11, PT ;  /* 0x0000000b0c00720c */ /* 0x000fe40003f06270 */
[----:B------:R-:W-:Y:S05]  /*2cd0*/  MOV R8, R10 ;  /* 0x0000000a00087202 */ /* 0x000fea0000000f00 */
[----:B--234-:R-:W2:Y:S08]  /*2ce0*/  LDG.E.128 R16, desc[UR6][R8.64] ;  /* 0x0000000608107981 */ /* 0x01ceb0000c1e1d00 */
[----:B------:R-:W3:Y:S06]  /*2cf0*/  @!P0 LDG.E.64 R28, desc[UR6][R48.64] ;  /* 0x00000006301c8981 */ /* 0x000eec000c1e1b00 */
[----:B-1----:R-:W4:Y:S01]  /*2d00*/  @!P0 LDG.E.64 R6, desc[UR6][R14.64] ;  /* 0x000000060e068981 */ /* 0x002f22000c1e1b00 */
[--C-:B---3--:R-:W-:Y:S01]  /*2d10*/  @!P0 HADD2.F32 R25, -RZ, R28.reuse.H0_H0 ;  /* 0x2000001cff198230 */ /* 0x108fe20000004100 */
[----:B--2---:R-:W-:Y:S01]  /*2d20*/  @!P0 MOV R22, R16 ;  /* 0x0000001000168202 */ /* 0x004fe20000000f00 */
[----:B------:R-:W-:Y:S01]  /*2d30*/  @!P0 HADD2.F32 R27, -RZ, R28.H1_H1 ;  /* 0x3000001cff1b8230 */ /* 0x000fe20000004100 */
[----:B------:R-:W-:Y:S01]  /*2d40*/  @!P0 MOV R20, R17 ;  /* 0x0000001100148202 */ /* 0x000fe20000000f00 */
[----:B------:R-:W-:Y:S02]  /*2d50*/  @!P0 HADD2.F32 R28, -RZ, R29.H0_H0 ;  /* 0x2000001dff1c8230 */ /* 0x000fe40000004100 */
[----:B------:R-:W-:Y:S02]  /*2d60*/  @!P0 HADD2.F32 R24, -RZ, R22.H1_H1 ;  /* 0x30000016ff188230 */ /* 0x000fe40000004100 */
[----:B----4-:R-:W-:Y:S02]  /*2d70*/  @!P0 HADD2.F32 R21, -RZ, R6.H0_H0 ;  /* 0x20000006ff158230 */ /* 0x010fe40000004100 */
        /* <DEDUP_REMOVED lines=9> */
[--C-:B------:R-:W-:Y:S02]  /*2e10*/  @!P0 HADD2.F32 R5, -RZ, R7.reuse.H0_H0 ;  /* 0x20000007ff058230 */ /* 0x100fe40000004100 */
[C---:B------:R-:W-:Y:S01]  /*2e20*/  @!P0 FMUL.FTZ R2, R23.reuse, R6 ;  /* 0x0000000617028220 */ /* 0x040fe20000410000 */
[----:B------:R-:W-:Y:S02]  /*2e30*/  @!P0 HADD2.F32 R25, -RZ, R20.H0_H0 ;  /* 0x20000014ff198230 */ /* 0x000fe40000004100 */
[----:B------:R-:W-:Y:S01]  /*2e40*/  @!P0 FMUL.FTZ R33, R23, R27 ;  /* 0x0000001b17218220 */ /* 0x000fe20000410000 */
[----:B------:R-:W-:Y:S01]  /*2e50*/  @!P0 F2FP.F16.F32.PACK_AB R31, R0, R31 ;  /* 0x0000001f001f823e */ /* 0x000fe200000000ff */
[--C-:B------:R-:W-:Y:S02]  /*2e60*/  @!P0 HADD2.F32 R24, -RZ, R22.reuse.H1_H1 ;  /* 0x30000016ff188230 */ /* 0x100fe40000004100 */
        /* <DEDUP_REMOVED lines=23> */
.L_x_4621:
[----:B------:R-:W-:Y:S05]  /*2fe0*/  BSYNC.RECONVERGENT B0 ;  /* 0x0000000000007941 */ /* 0x000fea0003800200 */
.L_x_4620:
[----:B------:R-:W-:Y:S05]  /*2ff0*/  @P1 BRA `(.L_x_4619) ;  /* 0x0000000000c81947 */ /* 0x000fea0003800000 */
[----:B------:R-:W-:Y:S02]  /*3000*/  ISETP.GE.AND P0, PT, R100, R11, PT ;  /* 0x0000000b6400720c */ /* 0x000fe40003f06270 */
[----:B------:R-:W-:Y:S05]  /*3010*/  MOV R8, R10 ;  /* 0x0000000a00087202 */ /* 0x000fea0000000f00 */
[----:B-1234-:R-:W2:Y:S08]  /*3020*/  LDG.E.128 R16, desc[UR6][R8.64+0x80] ;  /* 0x0000800608107981 */ /* 0x01eeb0000c1e1d00 */
        /* <DEDUP_REMOVED lines=47> */
.L_x_4619:
[----:B------:R-:W-:Y:S05]  /*3320*/  BSYNC.RECONVERGENT B1 ;  /* 0x0000000000017941 */ /* 0x000fea0003800200 */
.L_x_4618:
[C---:B------:R-:W-:Y:S01]  /*3330*/  SHF.L.U64.HI R3, R105.reuse, 0x1, R98 ;  /* 0x0000000169037819 */ /* 0x040fe20000010262 */
[----:B-1234-:R-:W-:Y:S01]  /*3340*/  IMAD.SHL.U32 R5, R105, 0x2, RZ ;  /* 0x0000000269057824 */ /* 0x01efe200078e00ff */
[----:B------:R-:W-:Y:S04]  /*3350*/  BSSY.RECONVERGENT B1, `(.L_x_4622) ;  /* 0x0000075000017945 */ /* 0x000fe80003800200 */
[-C--:B------:R-:W-:Y:S02]  /*3360*/  IADD3 R20, P1, PT, R14, R5.reuse, RZ ;  /* 0x000000050e147210 */ /* 0x080fe40007f3e0ff */
[----:B------:R-:W-:Y:S03]  /*3370*/  IADD3 R36, P0, PT, R48, R5, RZ ;  /* 0x0000000530247210 */ /* 0x000fe60007f1e0ff */
[--C-:B------:R-:W-:Y:S02]  /*3380*/  IMAD.X R21, R15, 0x1, R3.reuse, P1 ;  /* 0x000000010f157824 */ /* 0x100fe400008e0603 */
[----:B------:R-:W-:Y:S01]  /*3390*/  IMAD.X R37, R49, 0x1, R3, P0 ;  /* 0x0000000131257824 */ /* 0x000fe200000e0603 */
[----:B------:R-:W-:Y:S07]  /*33a0*/  @!P5 BRA `(.L_x_4623) ;  /* 0x0000000400bcd947 */ /* 0x000fee0003800000 */
[C---:B------:R-:W-:Y:S01]  /*33b0*/  LEA R40, P5, R95.reuse, R10, 0x1 ;  /* 0x0000000a5f287211 */ /* 0x040fe200078a08ff */
[----:B------:R-:W1:Y:S01]  /*33c0*/  LDC R3, c[0x0][0x440] ;  /* 0x00011000ff037b82 */ /* 0x000e620000000800 */
[C---:B------:R-:W-:Y:S01]  /*33d0*/  LEA R34, P0, R66.reuse, R82, 0x1 ;  /* 0x0000005242227211 */ /* 0x040fe200078008ff */
[----:B------:R-:W-:Y:S01]  /*33e0*/  BSSY.RECONVERGENT B0, `(.L_x_4624) ;  /* 0x0000038000007945 */ /* 0x000fe20003800200 */
[----:B------:R-:W-:Y:S02]  /*33f0*/  LEA.HI.X R41, R95, R9, R94, 0x1, P5 ;  /* 0x000000095f297211 */ /* 0x000fe400028f0c5e */
[----:B------:R-:W-:Y:S02]  /*3400*/  LEA.HI.X R35, R66, R83, R65, 0x1, P0 ;  /* 0x0000005342237211 */ /* 0x000fe400000f0c41 */
[-C--:B-1----:R-:W-:Y:S02]  /*3410*/  ISETP.GE.AND P6, PT, R12, R3.reuse, PT ;  /* 0x000000030c00720c */ /* 0x082fe40003fc6270 */
[----:B------:R-:W-:Y:S11]  /*3420*/  ISETP.GE.AND P1, PT, R100, R3, PT ;  /* 0x000000036400720c */ /* 0x000ff60003f26270 */
        /* <DEDUP_REMOVED lines=51> */
.L_x_4625:
[----:B------:R-:W-:Y:S05]  /*3760*/  BSYNC.RECONVERGENT B0 ;  /* 0x0000000000007941 */ /* 0x000fea0003800200 */
.L_x_4624:
        /* <DEDUP_REMOVED lines=51> */
.L_x_4623:
[----:B------:R-:W-:Y:S05]  /*3aa0*/  BSYNC.RECONVERGENT B1 ;  /* 0x0000000000017941 */ /* 0x000fea0003800200 */
.L_x_4622:
[----:B------:R-:W-:Y:S04]  /*3ab0*/  BSSY.RECONVERGENT B1, `(.L_x_4626) ;  /* 0x0000077000017945 */ /* 0x000fe80003800200 */
[----:B------:R-:W-:Y:S05]  /*3ac0*/  @!P4 BRA `(.L_x_4627) ;  /* 0x0000000400d4c947 */ /* 0x000fea0003800000 */
[C---:B------:R-:W-:Y:S01]  /*3ad0*/  LEA R22, P1, R67.reuse, R20, 0x5 ;  /* 0x0000001443167211 */ /* 0x040fe200078228ff */
[----:B------:R-:W3:Y:S01]  /*3ae0*/  LDC R7, c[0x0][0x440] ;  /* 0x00011000ff077b82 */ /* 0x000ee20000000800 */
[C---:B------:R-:W-:Y:S01]  /*3af0*/  LEA R38, P0, R67.reuse, R36, 0x5 ;  /* 0x0000002443267211 */ /* 0x040fe200078028ff */
[----:B------:R-:W-:Y:S01]  /*3b00*/  BSSY.RECONVERGENT B0, `(.L_x_4628) ;  /* 0x000003e000007945 */ /* 0x000fe20003800200 */
[C---:B------:R-:W-:Y:S05]  /*3b10*/  LEA.HI.X.SX32 R23, R67.reuse, R21, 0x5, P1 ;  /* 0x0000001543177211 */ /* 0x040fea00008f2eff */
[----:B------:R-:W4:Y:S01]  /*3b20*/  LDC.64 R4, c[0x0][0x4a8] ;  /* 0x00012a00ff047b82 */ /* 0x000f220000000a00 */
[----:B------:R-:W-:Y:S07]  /*3b30*/  LEA.HI.X.SX32 R39, R67, R37, 0x5, P0 ;  /* 0x0000002543277211 */ /* 0x000fee00000f2eff */
[----:B------:R-:W5:Y:S01]  /*3b40*/  LDC.64 R2, c[0x0][0x3b8] ;  /* 0x0000ee00ff027b82 */ /* 0x000f620000000a00 */
[-C--:B---3--:R-:W-:Y:S02]  /*3b50*/  ISETP.GE.AND P6, PT, R12, R7.reuse, PT ;  /* 0x000000070c00720c */ /* 0x088fe40003fc6270 */
[----:B------:R-:W-:Y:S02]  /*3b60*/  ISETP.GE.AND P1, PT, R100, R7, PT ;  /* 0x000000076400720c */ /* 0x000fe40003f26270 */
[C---:B----4-:R-:W-:Y:S04]  /*3b70*/  LEA R44, P5, R4.reuse, R10, 0x6 ;  /* 0x0000000a042c7211 */ /* 0x050fe800078a30ff */
[----:B------:R-:W-:Y:S02]  /*3b80*/  LEA.HI.X R45, R4, R9, R5, 0x6, P5 ;  /* 0x00000009042d7211 */ /* 0x000fe400028f3405 */
[C---:B-----5:R-:W-:Y:S04]  /*3b90*/  LEA R40, P4, R2.reuse, R82, 0x6 ;  /* 0x0000005202287211 */ /* 0x060fe800078830ff */
[----:B------:R-:W-:Y:S01]  /*3ba0*/  LEA.HI.X R41, R2, R83, R3, 0x6, P4 ;  /* 0x0000005302297211 */ /* 0x000fe200020f3403 */
[----:B------:R-:W-:Y:S08]  /*3bb0*/  @P6 BRA `(.L_x_4629) ;  /* 0x0000000000c86947 */ /* 0x000ff00003800000 */
        /* <DEDUP_REMOVED lines=50> */
.L_x_4629:
[----:B------:R-:W-:Y:S05]  /*3ee0*/  BSYNC.RECONVERGENT B0 ;  /* 0x0000000000007941 */ /* 0x000fea0003800200 */
.L_x_4628:
        /* <DEDUP_REMOVED lines=51> */
.L_x_4627:
[----:B------:R-:W-:Y:S05]  /*4220*/  BSYNC.RECONVERGENT B1 ;  /* 0x0000000000017941 */ /* 0x000fea0003800200 */
.L_x_4626:
[----:B------:R-:W-:Y:S04]  /*4230*/  BSSY.RECONVERGENT B1, `(.L_x_4630) ;  /* 0x000007a000017945 */ /* 0x000fe80003800200 */
[----:B------:R-:W-:Y:S05]  /*4240*/  @!P3 BRA `(.L_x_4631) ;  /* 0x0000000400e0b947 */ /* 0x000fea0003800000 */
[----:B------:R-:W-:Y:S01]  /*4250*/  IMAD.MOV.U32 R8, RZ, RZ, R10 ;  /* 0x000000ffff087224 */ /* 0x000fe200078e000a */
[----:B------:R-:W5:Y:S01]  /*4260*/  LDC R7, c[0x0][0x440] ;  /* 0x00011000ff077b82 */ /* 0x000f620000000800 */
[C---:B------:R-:W-:Y:S01]  /*4270*/  LEA R20, P3, R67.reuse, R20, 0x6 ;  /* 0x0000001443147211 */ /* 0x040fe200078630ff */
[----:B------:R-:W-:Y:S01]  /*4280*/  BSSY.RECONVERGENT B0, `(.L_x_4632) ;  /* 0x0000041000007945 */ /* 0x000fe20003800200 */
[C---:B-12---:R-:W-:Y:S05]  /*4290*/  LEA R34, P0, R67.reuse, R36, 0x6 ;  /* 0x0000002443227211 */ /* 0x046fea00078030ff */
[----:B------:R-:W3:Y:S01]  /*42a0*/  LDC.64 R4, c[0x0][0x4a8] ;  /* 0x00012a00ff047b82 */ /* 0x000ee20000000a00 */
[C---:B------:R-:W-:Y:S02]  /*42b0*/  LEA.HI.X.SX32 R21, R67.reuse, R21, 0x6, P3 ;  /* 0x0000001543157211 */ /* 0x040fe400018f36ff */
[----:B------:R-:W-:Y:S05]  /*42c0*/  LEA.HI.X.SX32 R35, R67, R37, 0x6, P0 ;  /* 0x0000002543237211 */ /* 0x000fea00000f36ff */
[----:B------:R-:W1:Y:S01]  /*42d0*/  LDC.64 R2, c[0x0][0x3b8] ;  /* 0x0000ee00ff027b82 */ /* 0x000e620000000a00 */
[----:B---34-:R-:W-:Y:S01]  /*42e0*/  IMAD.WIDE.U32 R40, R4, 0x60, R8 ;  /* 0x0000006004287825 */ /* 0x018fe200078e0008 */
[-C--:B-----5:R-:W-:Y:S02]  /*42f0*/  ISETP.GE.AND P4, PT, R12, R7.reuse, PT ;  /* 0x000000070c00720c */ /* 0x0a0fe40003f86270 */
[----:B------:R-:W-:Y:S01]  /*4300*/  ISETP.GE.AND P1, PT, R100, R7, PT ;  /* 0x000000076400720c */ /* 0x000fe20003f26270 */
[----:B------:R-:W-:Y:S02]  /*4310*/  IMAD R5, R5, 0x60, RZ ;  /* 0x0000006005057824 */ /* 0x000fe400078e02ff */
[----:B-1----:R-:W-:Y:S03]  /*4320*/  IMAD.WIDE.U32 R38, R2, 0x60, R82 ;  /* 0x0000006002267825 */ /* 0x002fe600078e0052 */
        /* <DEDUP_REMOVED lines=54> */
.L_x_4633:
[----:B------:R-:W-:Y:S05]  /*4690*/  BSYNC.RECONVERGENT B0 ;  /* 0x0000000000007941 */ /* 0x000fea0003800200 */
.L_x_4632:
[----:B------:R-:W-:Y:S05]  /*46a0*/  @P1 BRA `(.L_x_4631) ;  /* 0x0000000000c81947 */ /* 0x000fea0003800000 */
[----:B------:R-:W-:Y:S01]  /*46b0*/  ISETP.GE.AND P0, PT, R100, R11, PT ;  /* 0x0000000b6400720c */ /* 0x000fe20003f06270 */
[----:B-1----:R-:W2:Y:S11]  /*46c0*/  LDG.E.128 R16, desc[UR6][R40.64+0x80] ;  /* 0x0000800628107981 */ /* 0x002eb6000c1e1d00 */
[----:B------:R-:W-:Y:S01]  /*46d0*/  @!UPT UIADD3 URZ, UPT, UPT, URZ, URZ, URZ ;  /* 0x000000fffffff290 */ /* 0x000fe2000fffe0ff */
[----:B------:R-:W3:Y:S06]  /*46e0*/  @!P0 LDG.E.64 R26, desc[UR6][R34.64+0x40] ;  /* 0x00004006221a8981 */ /* 0x000eec000c1e1b00 */
[----:B------:R1:W4:Y:S01]  /*46f0*/  @!P0 LDG.E.64 R6, desc[UR6][R20.64+0x40] ;  /* 0x0000400614068981 */ /* 0x000322000c1e1b00 */
[--C-:B---3--:R-:W-:Y:S01]  /*4700*/  @!P0 HADD2.F32 R23, -RZ, R26.reuse.H0_H0 ;  /* 0x2000001aff178230 */ /* 0x108fe20000004100 */
[----:B--2---:R-:W-:Y:S01]  /*4710*/  @!P0 MOV R22, R16 ;  /* 0x0000001000168202 */ /* 0x004fe20000000f00 */
[----:B------:R-:W-:Y:S01]  /*4720*/  @!P0 HADD2.F32 R25, -RZ, R26.H1_H1 ;  /* 0x3000001aff198230 */ /* 0x000fe20000004100 */
[----:B------:R-:W-:Y:S01]  /*4730*/  @!P0 MOV R8, R17 ;  /* 0x0000001100088202 */ /* 0x000fe20000000f00 */
[----:B------:R-:W-:Y:S01]  /*4740*/  @!P0 HADD2.F32 R28, -RZ, R27.H0_H0 ;  /* 0x2000001bff1c8230 */ /* 0x000fe20000004100 */
[----:B-1----:R-:W-:Y:S01]  /*4750*/  @!P0 MOV R20, R18 ;  /* 0x0000001200148202 */ /* 0x002fe20000000f00 */
[----:B------:R-:W-:Y:S02]  /*4760*/  @!P0 HADD2.F32 R24, -RZ, R22.H1_H1 ;  /* 0x30000016ff188230 */ /* 0x000fe40000004100 */
[----:B----4-:R-:W-:Y:S02]  /*4770*/  @!P0 HADD2.F32 R11, -RZ, R6.H0_H0 ;  /* 0x20000006ff0b8230 */ /* 0x010fe40000004100 */
[----:B------:R-:W-:Y:S02]  /*4780*/  @!P0 HADD2.F32 R26, -RZ, R22.H0_H0 ;  /* 0x20000016ff1a8230 */ /* 0x000fe40000004100 */
[C---:B------:R-:W-:Y:S01]  /*4790*/  @!P0 FMUL.FTZ R29, R24.reuse, R23 ;  /* 0x00000017181d8220 */ /* 0x040fe20000410000 */
[----:B------:R-:W-:Y:S02]  /*47a0*/  @!P0 HADD2.F32 R6, -RZ, R6.H1_H1 ;  /* 0x30000006ff068230 */ /* 0x000fe40000004100 */
        /* <DEDUP_REMOVED lines=34> */
.L_x_4631:
[----:B------:R-:W-:Y:S05]  /*49d0*/  BSYNC.RECONVERGENT B1 ;  /* 0x0000000000017941 */ /* 0x000fea0003800200 */
.L_x_4630:
        /* <DEDUP_REMOVED lines=8> */
.L_x_4617:
[----:B--234-:R-:W-:Y:S01]  /*4a60*/  LEA.HI R16, R11, R11, RZ, 0x1 ;  /* 0x0000000b0b107211 */ /* 0x01cfe200078f08ff */
[----:B------:R-:W-:Y:S01]  /*4a70*/  BSSY.RECONVERGENT B1, `(.L_x_4634) ;  /* 0x00000bf000017945 */ /* 0x000fe20003800200 */
[----:B------:R-:W-:Y:S02]  /*4a80*/  SHF.R.U32.HI R17, RZ, 0x1, R11 ;  /* 0x00000001ff117819 */ /* 0x000fe4000001160b */
[----:B------:R-:W-:Y:S05]  /*4a90*/  SHF.R.S32.HI R16, RZ, 0x1, R16 ;  /* 0x00000001ff107819 */ /* 0x000fea0000011410 */
[----:B------:R-:W-:Y:S05]  /*4aa0*/  IMAD.MOV R16, RZ, RZ, -R16 ;  /* 0x000000ffff107224 */ /* 0x000fea00078e0a10 */
[----:B-1----:R-:W-:Y:S01]  /*4ab0*/  SHF.R.S32.HI R81, RZ, 0x1f, R16 ;  /* 0x0000001fff517819 */ /* 0x002fe20000011410 */
[----:B------:R-:W-:Y:S05]  /*4ac0*/  @!P0 BRA `(.L_x_4635) ;  /* 0x0000000800e48947 */ /* 0x000fea0003800000 */
[----:B------:R-:W1:Y:S01]  /*4ad0*/  LDC R51, c[0x0][0x440] ;  /* 0x00011000ff337b82 */ /* 0x000e620000000800 */
[----:B------:R-:W-:Y:S01]  /*4ae0*/  BSSY.RECONVERGENT B0, `(.L_x_4636) ;  /* 0x000005b000007945 */ /* 0x000fe20003800200 */
[----:B-1----:R-:W-:Y:S11]  /*4af0*/  ISETP.GE.AND P0, PT, R12, R51, PT ;  /* 0x000000330c00720c */ /* 0x002ff60003f06270 */
[----:B------:R-:W-:Y:S02]  /*4b00*/  @!UPT UIADD3 URZ, UPT, UPT, URZ, URZ, URZ ;  /* 0x000000fffffff290 */ /* 0x000fe4000fffe0ff */
[----:B------:R-:W-:Y:S05]  /*4b10*/  @P0 BRA `(.L_x_4637) ;  /* 0x00000004005c0947 */ /* 0x000fea0003800000 */
[C---:B------:R-:W-:Y:S02]  /*4b20*/  ISETP.GE.AND P0, PT, R12.reuse, R11, PT ;  /* 0x0000000b0c00720c */ /* 0x040fe40003f06270 */
[----:B------:R-:W-:Y:S05]  /*4b30*/  MOV R8, R10 ;  /* 0x0000000a00087202 */ /* 0x000fea0000000f00 */
[----:B------:R-:W2:Y:S06]  /*4b40*/  LDG.E.128 R52, desc[UR6][R8.64] ;  /* 0x0000000608347981 */ /* 0x000eac000c1e1d00 */
[----:B------:R-:W-:Y:S04]  /*4b50*/  @!P0 ISETP.GE.U32.AND P1, PT, R12, R17, PT ;  /* 0x000000110c00820c */ /* 0x000fe80003f26070 */
[----:B------:R-:W-:Y:S02]  /*4b60*/  @!P0 SEL R109, R16, RZ, P1 ;  /* 0x000000ff106d8207 */ /* 0x000fe40000800000 */
[----:B------:R-:W-:Y:S02]  /*4b70*/  @!P0 SEL R118, R81, RZ, P1 ;  /* 0x000000ff51768207 */ /* 0x000fe40000800000 */
[----:B------:R-:W-:Y:S02]  /*4b80*/  @!P0 SHF.L.U32 R107, R109, 0x1, RZ ;  /* 0x000000016d6b8819 */ /* 0x000fe400000006ff */
[----:B------:R-:W-:Y:S02]  /*4b90*/  @!P0 SEL R19, R17, R16, !P1 ;  /* 0x0000001011138207 */ /* 0x000fe40004800000 */
        /* <DEDUP_REMOVED lines=28> */
[--C-:B------:R-:W-:Y:S02]  /*4d60*/  @!P0 HADD2.F32 R26, -RZ, R21.reuse.H0_H0 ;  /* 0x20000015ff1a8230 */ /* 0x100fe40000004100 */
[----:B------:R-:W-:Y:S01]  /*4d70*/  @!P1 FADD.FTZ R30, -R30, -RZ ;  /* 0x800000ff1e1e9221 */ /* 0x000fe20000010100 */
[----:B------:R-:W-:Y:S02]  /*4d80*/  @!P0 HADD2.F32 R25, -RZ, R21.H1_H1 ;  /* 0x30000015ff198230 */ /* 0x000fe40000004100 */
[----:B------:R-:W-:Y:S01]  /*4d90*/  @!P1 FADD.FTZ R27, -R27, -RZ ;  /* 0x800000ff1b1b9221 */ /* 0x000fe20000010100 */
[----:B------:R-:W-:Y:S02]  /*4da0*/  @!P0 HADD2.F32 R23, -RZ, R122.H1_H1 ;  /* 0x3000007aff178230 */ /* 0x000fe40000004100 */
[----:B------:R-:W-:Y:S01]  /*4db0*/  @!P0 FMUL.FTZ R3, R26, R31 ;  /* 0x0000001f1a038220 */ /* 0x000fe20000410000 */
        /* <DEDUP_REMOVED lines=9> */
[----:B------:R-:W-:Y:S01]  /*4e50*/  @!P1 FADD.FTZ R21, -R21, -RZ ;  /* 0x800000ff15159221 */ /* 0x000fe20000010100 */
[----:B------:R-:W-:Y:S02]  /*4e60*/  @!P0 HADD2.F32 R36, -RZ, R44.H1_H1 ;  /* 0x3000002cff248230 */ /* 0x000fe40000004100 */
[----:B------:R-:W-:Y:S02]  /*4e70*/  @!P0 HADD2.F32 R24, -RZ, R22.H0_H0 ;  /* 0x20000016ff188230 */ /* 0x000fe40000004100 */
[----:B------:R-:W-:Y:S01]  /*4e80*/  @!P0 FMUL.FTZ R7, R20, R21 ;  /* 0x0000001514078220 */ /* 0x000fe20000410000 */
[--C-:B------:R-:W-:Y:S02]  /*4e90*/  @!P0 HADD2.F32 R41, -RZ, R46.reuse.H0_H0 ;  /* 0x2000002eff298230 */ /* 0x100fe40000004100 */
[----:B------:R-:W-:Y:S01]  /*4ea0*/  @!P0 FFMA.FTZ R2, R37, R36, R2 ;  /* 0x0000002425028223 */ /* 0x000fe20000010002 */
[----:B------:R-:W-:Y:S01]  /*4eb0*/  @!P0 HADD2.F32 R42, -RZ, R46.H1_H1 ;  /* 0x3000002eff2a8230 */ /* 0x000fe20000004100 */
[----:B------:R-:W-:Y:S01]  /*4ec0*/  @!P0 MOV R46, R55 ;  /* 0x00000037002e8202 */ /* 0x000fe20000000f00 */
[----:B------:R-:W-:Y:S02]  /*4ed0*/  @!P0 HADD2.F32 R22, -RZ, R22.H1_H1 ;  /* 0x30000016ff168230 */ /* 0x000fe40000004100 */
[----:B------:R-:W-:Y:S01]  /*4ee0*/  @!P1 FADD.FTZ R18, -R18, -RZ ;  /* 0x800000ff12129221 */ /* 0x000fe20000010100 */
[----:B------:R-:W-:Y:S01]  /*4ef0*/  @!P0 F2FP.F16.F32.PACK_AB R107, R2, R0 ;  /* 0x00000000026b823e */ /* 0x000fe200000000ff */
[--C-:B------:R-:W-:Y:S02]  /*4f00*/  @!P0 HADD2.F32 R38, -RZ, R50.reuse.H0_H0 ;  /* 0x20000032ff268230 */ /* 0x100fe40000004100 */
[----:B------:R-:W-:Y:S01]  /*4f10*/  @!P0 FMUL.FTZ R5, R24, R27 ;  /* 0x0000001b18058220 */ /* 0x000fe20000410000 */
[----:B------:R-:W-:Y:S01]  /*4f20*/  @!P0 HADD2.F32 R35, -RZ, R50.H1_H1 ;  /* 0x30000032ff238230 */ /* 0x000fe20000004100 */
[----:B------:R-:W-:Y:S01]  /*4f30*/  @!P0 MOV R52, R107 ;  /* 0x0000006b00348202 */ /* 0x000fe20000000f00 */
[--C-:B------:R-:W-:Y:S02]  /*4f40*/  @!P0 HADD2.F32 R34, -RZ, R45.reuse.H0_H0 ;  /* 0x2000002dff228230 */ /* 0x100fe40000004100 */
[----:B------:R-:W-:Y:S01]  /*4f50*/  @!P0 FFMA.FTZ R3, R38, R39, R3 ;  /* 0x0000002726038223 */ /* 0x000fe20000010003 */
        /* <DEDUP_REMOVED lines=19> */
.L_x_4637:
[----:B------:R-:W-:Y:S05]  /*5090*/  BSYNC.RECONVERGENT B0 ;  /* 0x0000000000007941 */ /* 0x000fea0003800200 */
.L_x_4636:
[----:B------:R-:W-:Y:S11]  /*50a0*/  ISETP.GE.AND P0, PT, R100, R51, PT ;  /* 0x000000336400720c */ /* 0x000ff60003f06270 */
[----:B------:R-:W-:Y:S02]  /*50b0*/  @!UPT UIADD3 URZ, UPT, UPT, URZ, URZ, URZ ;  /* 0x000000fffffff290 */ /* 0x000fe4000fffe0ff */
[----:B------:R-:W-:Y:S05]  /*50c0*/  @P0 BRA `(.L_x_4635) ;  /* 0x0000000400640947 */ /* 0x000fea0003800000 */
[C---:B------:R-:W-:Y:S02]  /*50d0*/  ISETP.GE.AND P0, PT, R100.reuse, R11, PT ;  /* 0x0000000b6400720c */ /* 0x040fe40003f06270 */
[----:B------:R-:W-:Y:S05]  /*50e0*/  MOV R8, R10 ;  /* 0x0000000a00087202 */ /* 0x000fea0000000f00 */
[----:B-1----:R-:W2:Y:S06]  /*50f0*/  LDG.E.128 R52, desc[UR6][R8.64+0x80] ;  /* 0x0000800608347981 */ /* 0x002eac000c1e1d00 */
[----:B------:R-:W-:Y:S02]  /*5100*/  @!P0 ISETP.GE.U32.AND P1, PT, R100, R17, PT ;  /* 0x000000116400820c */ /* 0x000fe40003f26070 */
[----:B------:R-:W-:Y:S02]  /*5110*/  @!P0 IADD3 R107, P6, PT, R16, 0x40, RZ ;  /* 0x00000040106b8810 */ /* 0x000fe40007fde0ff */
[----:B------:R-:W-:Y:S02]  /*5120*/  @!P0 SEL R19, R17, R16, !P1 ;  /* 0x0000001011138207 */ /* 0x000fe40004800000 */
[----:B------:R-:W-:Y:S02]  /*5130*/  @!P0 SEL R107, R107, 0x40, P1 ;  /* 0x000000406b6b8807 */ /* 0x000fe40000800000 */
[----:B------:R-:W-:Y:S01]  /*5140*/  @!P0 IADD3.X R118, PT, PT, RZ, R81, RZ, P6, !PT ;  /* 0x00000051ff768210 */ /* 0x000fe200037fe4ff */
[----:B------:R-:W-:Y:S01]  /*5150*/  @!P0 IMAD.WIDE R20, R19, 0x2, R8 ;  /* 0x0000000213148825 */ /* 0x000fe200078e0208 */
[----:B------:R-:W-:Y:S02]  /*5160*/  @!P0 SHF.L.U32 R51, R107, 0x1, RZ ;  /* 0x000000016b338819 */ /* 0x000fe400000006ff */
[----:B------:R-:W-:Y:S02]  /*5170*/  @!P0 SEL R118, R118, RZ, P1 ;  /* 0x000000ff76768207 */ /* 0x000fe40000800000 */
[----:B------:R-:W-:Y:S01]  /*5180*/  @!P0 IADD3 R120, P1, PT, R51, R86, RZ ;  /* 0x0000005633788210 */ /* 0x000fe20007f3e0ff */
[----:B------:R-:W3:Y:S01]  /*5190*/  @!P0 LDG.E.128 R20, desc[UR6][R20.64+0x80] ;  /* 0x0000800614148981 */ /* 0x000ee2000c1e1d00 */
[----:B------:R-:W-:Y:S04]  /*51a0*/  @!P0 SHF.L.U64.HI R118, R107, 0x1, R118 ;  /* 0x000000016b768819 */ /* 0x000fe80000010276 */
        /* <DEDUP_REMOVED lines=75> */
.L_x_4635:
[----:B------:R-:W-:Y:S05]  /*5660*/  BSYNC.RECONVERGENT B1 ;  /* 0x0000000000017941 */ /* 0x000fea0003800200 */
.L_x_4634:
[----:B------:R-:W-:Y:S04]  /*5670*/  BSSY.RECONVERGENT B1, `(.L_x_4638) ;  /* 0x00000c1000017945 */ /* 0x000fe80003800200 */
[----:B------:R-:W-:Y:S05]  /*5680*/  @!P5 BRA `(.L_x_4639) ;  /* 0x0000000800fcd947 */ /* 0x000fea0003800000 */
[C---:B------:R-:W-:Y:S01]  /*5690*/  LEA R18, P1, R95.reuse, R10, 0x1 ;  /* 0x0000000a5f127211 */ /* 0x040fe200078208ff */
[----:B------:R-:W3:Y:S01]  /*56a0*/  LDC R107, c[0x0][0x440] ;  /* 0x00011000ff6b7b82 */ /* 0x000ee20000000800 */
[C---:B------:R-:W-:Y:S01]  /*56b0*/  LEA R118, P0, R66.reuse, R82, 0x1 ;  /* 0x0000005242767211 */ /* 0x040fe200078008ff */
[----:B------:R-:W-:Y:S01]  /*56c0*/  BSSY.RECONVERGENT B0, `(.L_x_4640) ;  /* 0x000005f000007945 */ /* 0x000fe20003800200 */
[----:B------:R-:W-:Y:S02]  /*56d0*/  LEA.HI.X R19, R95, R9, R94, 0x1, P1 ;  /* 0x000000095f137211 */ /* 0x000fe400008f0c5e */
        /* <DEDUP_REMOVED lines=93> */
.L_x_4641:
[----:B------:R-:W-:Y:S05]  /*5cb0*/  BSYNC.RECONVERGENT B0 ;  /* 0x0000000000007941 */ /* 0x000fea0003800200 */
.L_x_4640:
        /* <DEDUP_REMOVED lines=92> */
.L_x_4639:
[----:B------:R-:W-:Y:S05]  /*6280*/  BSYNC.RECONVERGENT B1 ;  /* 0x0000000000017941 */ /* 0x000fea0003800200 */
.L_x_4638:
[----:B------:R-:W-:Y:S04]  /*6290*/  BSSY.RECONVERGENT B1, `(.L_x_4642) ;  /* 0x00000c2000017945 */ /* 0x000fe80003800200 */
[----:B------:R-:W-:Y:S05]  /*62a0*/  @!P4 BRA `(.L_x_4643) ;  /* 0x0000000c0000c947 */ /* 0x000fea0003800000 */
[----:B------:R-:W5:Y:S01]  /*62b0*/  LDC R107, c[0x0][0x440] ;  /* 0x00011000ff6b7b82 */ /* 0x000f620000000800 */
[----:B------:R-:W-:Y:S07]  /*62c0*/  BSSY.RECONVERGENT B0, `(.L_x_4644) ;  /* 0x0000062000007945 */ /* 0x000fee0003800200 */
[----:B------:R-:W1:Y:S08]  /*62d0*/  LDC.64 R4, c[0x0][0x4a8] ;  /* 0x00012a00ff047b82 */ /* 0x000e700000000a00 */
[----:B------:R-:W3:Y:S01]  /*62e0*/  LDC.64 R2, c[0x0][0x3b8] ;  /* 0x0000ee00ff027b82 */ /* 0x000ee20000000a00 */
[----:B-----5:R-:W-:Y:S02]  /*62f0*/  ISETP.GE.AND P4, PT, R12, R107, PT ;  /* 0x0000006b0c00720c */ /* 0x020fe40003f86270 */
[C---:B-1----:R-:W-:Y:S04]  /*6300*/  LEA R18, P1, R4.reuse, R10, 0x6 ;  /* 0x0000000a04127211 */ /* 0x042fe800078230ff */
[----:B------:R-:W-:Y:S02]  /*6310*/  LEA.HI.X R19, R4, R9, R5, 0x6, P1 ;  /* 0x0000000904137211 */ /* 0x000fe400008f3405 */
[C---:B---34-:R-:W-:Y:S04]  /*6320*/  LEA R118, P0, R2.reuse, R82, 0x6 ;  /* 0x0000005202767211 */ /* 0x058fe800078030ff */
        /* <DEDUP_REMOVED lines=91> */
.L_x_4645:
[----:B------:R-:W-:Y:S05]  /*68e0*/  BSYNC.RECONVERGENT B0 ;  /* 0x0000000000007941 */ /* 0x000fea0003800200 */
.L_x_4644:
        /* <DEDUP_REMOVED lines=92> */
.L_x_4643:
[----:B------:R-:W-:Y:S05]  /*6eb0*/  BSYNC.RECONVERGENT B1 ;  /* 0x0000000000017941 */ /* 0x000fea0003800200 */
.L_x_4642:
[----:B------:R-:W-:Y:S04]  /*6ec0*/  BSSY.RECONVERGENT B1, `(.L_x_4646) ;  /* 0x00000c4000017945 */ /* 0x000fe80003800200 */
[----:B------:R-:W-:Y:S05]  /*6ed0*/  @!P3 BRA `(.L_x_4647) ;  /* 0x0000000c0008b947 */ /* 0x000fea0003800000 */
[----:B------:R-:W5:Y:S01]  /*6ee0*/  LDC R7, c[0x0][0x440] ;  /* 0x00011000ff077b82 */ /* 0x000f620000000800 */
[----:B------:R-:W-:Y:S01]  /*6ef0*/  MOV R8, R10 ;  /* 0x0000000a00087202 */ /* 0x000fe20000000f00 */
[----:B------:R-:W-:Y:S06]  /*6f00*/  BSSY.RECONVERGENT B0, `(.L_x_4648) ;  /* 0x0000065000007945 */ /* 0x000fec0003800200 */
        /* <DEDUP_REMOVED lines=100> */
.L_x_4649:
[----:B------:R-:W-:Y:S05]  /*7550*/  BSYNC.RECONVERGENT B0 ;  /* 0x0000000000007941 */ /* 0x000fea0003800200 */
.L_x_4648:
[----:B------:R-:W-:Y:S05]  /*7560*/  @P3 BRA `(.L_x_4647) ;  /* 0x0000000400643947 */ /* 0x000fea0003800000 */
[C---:B------:R-:W-:Y:S01]  /*7570*/  ISETP.GE.AND P0, PT, R100.reuse, R11, PT ;  /* 0x0000000b6400720c */ /* 0x040fe20003f06270 */
[----:B------:R-:W2:Y:S11]  /*7580*/  LDG.E.128 R44, desc[UR6][R18.64+0x80] ;  /* 0x00008006122c7981 */ /* 0x000eb6000c1e1d00 */
[----:B------:R-:W-:Y:S01]  /*7590*/  @!UPT UIADD3 URZ, UPT, UPT, URZ, URZ, URZ ;  /* 0x000000fffffff290 */ /* 0x000fe2000fffe0ff */
[----:B------:R-:W-:Y:S04]  /*75a0*/  @!P0 ISETP.GE.U32.AND P1, PT, R100, R17, PT ;  /* 0x000000116400820c */ /* 0x000fe80003f26070 */
[----:B------:R-:W-:Y:S02]  /*75b0*/  @!P0 SEL R120, R16, RZ, P1 ;  /* 0x000000ff10788207 */ /* 0x000fe40000800000 */
[----:B-1----:R-:W-:Y:S02]  /*75c0*/  @!P0 SEL R53, R81, RZ, P1 ;  /* 0x000000ff51358207 */ /* 0x002fe40000800000 */
[----:B------:R-:W-:Y:S02]  /*75d0*/  @!P0 IADD3 R120, P3, PT, R103, R120, RZ ;  /* 0x0000007867788210 */ /* 0x000fe40007f7e0ff */
[----:B------:R-:W-:Y:S02]  /*75e0*/  @!P0 SEL R11, R17, R16, !P1 ;  /* 0x00000010110b8207 */ /* 0x000fe40004800000 */
[----:B------:R-:W-:Y:S02]  /*75f0*/  @!P0 IADD3.X R53, PT, PT, R96, R53, RZ, P3, !PT ;  /* 0x0000003560358210 */ /* 0x000fe40001ffe4ff */
[C---:B------:R-:W-:Y:S01]  /*7600*/  @!P0 SHF.L.U32 R51, R120.reuse, 0x1, RZ ;  /* 0x0000000178338819 */ /* 0x040fe200000006ff */
        /* <DEDUP_REMOVED lines=28> */
[----:B------:R-:W-:Y:S02]  /*77d0*/  @!P0 HADD2.F32 R24, -RZ, R21.H0_H0 ;  /* 0x20000015ff188230 */ /* 0x000fe40000004100 */
[----:B------:R-:W-:Y:S01]  /*77e0*/  @!P1 FADD.FTZ R28, -R28, -RZ ;  /* 0x800000ff1c1c9221 */ /* 0x000fe20000010100 */
[----:B------:R-:W-:Y:S02]  /*77f0*/  @!P0 HADD2.F32 R19, -RZ, R54.H1_H1 ;  /* 0x30000036ff138230 */ /* 0x000fe40000004100 */
[----:B------:R-:W-:Y:S01]  /*7800*/  @!P1 FADD.FTZ R23, -R23, -RZ ;  /* 0x800000ff17179221 */ /* 0x000fe20000010100 */
[----:B-----5:R-:W-:Y:S02]  /*7810*/  @!P0 HADD2.F32 R32, -RZ, R40.H0_H0 ;  /* 0x20000028ff208230 */ /* 0x020fe40000004100 */
        /* <DEDUP_REMOVED lines=10> */
[----:B------:R-:W-:Y:S02]  /*78c0*/  @!P0 HADD2.F32 R34, -RZ, R40.H1_H1 ;  /* 0x30000028ff228230 */ /* 0x000fe40000004100 */
[----:B------:R-:W-:Y:S01]  /*78d0*/  @!P0 FMUL.FTZ R4, R21, R28 ;  /* 0x0000001c15048220 */ /* 0x000fe20000410000 */
[--C-:B------:R-:W-:Y:S02]  /*78e0*/  @!P0 HADD2.F32 R35, -RZ, R41.reuse.H0_H0 ;  /* 0x20000029ff238230 */ /* 0x100fe40000004100 */
[----:B------:R-:W-:Y:S01]  /*78f0*/  @!P0 FMUL.FTZ R7, R17, R18 ;  /* 0x0000001211078220 */ /* 0x000fe20000410000 */
[----:B------:R-:W-:Y:S02]  /*7900*/  @!P0 HADD2.F32 R37, -RZ, R41.H1_H1 ;  /* 0x30000029ff258230 */ /* 0x000fe40000004100 */
[----:B------:R-:W-:Y:S01]  /*7910*/  @!P0 FFMA.FTZ R2, R33, R34, R2 ;  /* 0x0000002221028223 */ /* 0x000fe20000010002 */
[----:B------:R-:W-:Y:S02]  /*7920*/  @!P0 HADD2.F32 R20, -RZ, R22.H0_H0 ;  /* 0x20000016ff148230 */ /* 0x000fe40000004100 */
[----:B------:R-:W-:Y:S01]  /*7930*/  @!P1 FADD.FTZ R11, -R11, -RZ ;  /* 0x800000ff0b0b9221 */ /* 0x000fe20000010100 */
[--C-:B------:R-:W-:Y:S01]  /*7940*/  @!P0 HADD2.F32 R40, -RZ, R43.reuse.H0_H0 ;  /* 0x2000002bff288230 */ /* 0x100fe20000004100 */
[----:B------:R-:W-:Y:S01]  /*7950*/  @!P0 F2FP.F16.F32.PACK_AB R51, R2, R0 ;  /* 0x000000000233823e */ /* 0x000fe200000000ff */
[----:B------:R-:W-:Y:S01]  /*7960*/  @!P0 HADD2.F32 R41, -RZ, R43.H1_H1 ;  /* 0x3000002bff298230 */ /* 0x000fe20000004100 */
[----:B------:R-:W-:Y:S01]  /*7970*/  @!P0 MOV R43, R47 ;  /* 0x0000002f002b8202 */ /* 0x000fe20000000f00 */
[----:B------:R-:W-:Y:S01]  /*7980*/  @!P0 HADD2.F32 R36, -RZ, R50.H0_H0 ;  /* 0x20000032ff248230 */ /* 0x000fe20000004100 */
[----:B------:R-:W-:Y:S01]  /*7990*/  @!P0 MOV R44, R51 ;  /* 0x00000033002c8202 */ /* 0x000fe20000000f00 */
[----:B------:R-:W-:Y:S02]  /*79a0*/  @!P0 HADD2.F32 R22, -RZ, R22.H1_H1 ;  /* 0x30000016ff168230 */ /* 0x000fe40000004100 */
[----:B------:R-:W-:Y:S01]  /*79b0*/  @!P0 FMUL.FTZ R5, R20, R23 ;  /* 0x0000001714058220 */ /* 0x000fe20000410000 */
[----:B------:R-:W-:Y:S02]  /*79c0*/  @!P0 HADD2.F32 R31, -RZ, R50.H1_H1 ;  /* 0x30000032ff1f8230 */ /* 0x000fe40000004100 */
[----:B------:R-:W-:Y:S01]  /*79d0*/  @!P0 FFMA.FTZ R3, R36, R35, R3 ;  /* 0x0000002324038223 */ /* 0x000fe20000010003 */
        /* <DEDUP_REMOVED lines=18> */
.L_x_4647:
[----:B------:R-:W-:Y:S05]  /*7b00*/  BSYNC.RECONVERGENT B1 ;  /* 0x0000000000017941 */ /* 0x000fea0003800200 */
.L_x_4646:
[----:B------:R-:W5:Y:S08]  /*7b10*/  LDC R3, c[0x0][0x450] ;  /* 0x00011400ff037b82 */ /* 0x000f700000000800 */
[----:B------:R-:W1:Y:S01]  /*7b20*/  LDC R11, c[0x0][0x450] ;  /* 0x00011400ff0b7b82 */ /* 0x000e620000000800 */
[----:B-----5:R-:W-:Y:S05]  /*7b30*/  IMAD.U32 R3, R3, -0x20, RZ ;  /* 0xffffffe003037824 */ /* 0x020fea00078e00ff */
[C---:B------:R-:W-:Y:S02]  /*7b40*/  LEA R88, P1, R3.reuse, R88, 0x1 ;  /* 0x0000005803587211 */ /* 0x040fe400078208ff */
[C---:B------:R-:W-:Y:S02]  /*7b50*/  LEA R86, P0, R3.reuse, R86, 0x1 ;  /* 0x0000005603567211 */ /* 0x040fe400078008ff */
[C---:B------:R-:W-:Y:S02]  /*7b60*/  LEA.HI.X.SX32 R89, R3.reuse, R89, 0x1, P1 ;  /* 0x0000005903597211 */ /* 0x040fe400008f0eff */
[----:B-1----:R-:W-:Y:S09]  /*7b70*/  LEA.HI.X.SX32 R87, R3, R87, 0x1, P0 ;  /* 0x0000005703577211 */ /* 0x002ff200000f0eff */
.L_x_4616:
[----:B------:R-:W-:Y:S05]  /*7b80*/  BSYNC.RECONVERGENT B2 ;  /* 0x0000000000027941 */ /* 0x000fea0003800200 */
.L_x_4608:
[----:B------:R-:W-:Y:S04]  /*7b90*/  ISETP.NE.U32.AND P3, PT, RZ, UR12, PT ;  /* 0x0000000cff007c0c */ /* 0x000fe8000bf65070 */
[----:B------:R-:W-:Y:S11]  /*7ba0*/  ISETP.NE.AND.EX P3, PT, RZ, UR13, PT, P3 ;  /* 0x0000000dff007c0c */ /* 0x000ff6000bf65330 */
[----:B------:R-:W-:Y:S02]  /*7bb0*/  @!UPT UIADD3 URZ, UPT, UPT, URZ, URZ, URZ ;  /* 0x000000fffffff290 */ /* 0x000fe4000fffe0ff */
[----:B--2---:R-:W2:Y:S01]  /*7bc0*/  @!P3 LDC R2, c[0x0][0x3c0] ;  /* 0x0000f000ff02bb82 */ /* 0x004ea20000000800 */
[----:B------:R-:W-:Y:S07]  /*7bd0*/  @!P3 IMAD.MOV.U32 R3, RZ, RZ, RZ ;  /* 0x000000ffff03b224 */ /* 0x000fee00078e00ff */
[----:B------:R-:W5:Y:S01]  /*7be0*/  @!P3 LDC R0, c[0x0][0x3b8] ;  /* 0x0000ee00ff00bb82 */ /* 0x000f620000000800 */
[----:B------:R-:W-:Y:S01]  /*7bf0*/  @!P3 IADD3 R3, P0, PT, RZ, -R3, RZ ;  /* 0x80000003ff03b210 */ /* 0x000fe20007f1e0ff */
[----:B-----5:R-:W-:Y:S02]  /*7c00*/  @!P3 IMAD.SHL.U32 R0, R0, 0x40, RZ ;  /* 0x000000400000b824 */ /* 0x020fe400078e00ff */
[----:B--2---:R-:W-:Y:S02]  /*7c10*/  @!P3 IMAD.SHL.U32 R2, R2, 0x40, RZ ;  /* 0x000000400202b824 */ /* 0x004fe400078e00ff */
[----:B------:R-:W-:Y:S02]  /*7c20*/  @!P3 IMAD.X R0, RZ, RZ, ~R0, P0 ;  /* 0x000000ffff00b224 */ /* 0x000fe400000e0e00 */
[----:B------:R-:W-:Y:S05]  /*7c30*/  @!P3 IMAD.X R2, RZ, RZ, ~R2, P0 ;  /* 0x000000ffff02b224 */ /* 0x000fea00000e0e02 */
[C---:B-1-34-:R-:W-:Y:S02]  /*7c40*/  @!P3 SHF.R.S64 R5, R3.reuse, 0x1f, R2 ;  /* 0x0000001f0305b819 */ /* 0x05afe40000001002 */
        /* <DEDUP_REMOVED lines=10> */
[----:B------:R-:W-:Y:S02]  /*7cf0*/  IABS R16, R110 ;  /* 0x0000006e00107213 */ /* 0x000fe40000000000 */
[-C--:B-1----:R-:W-:Y:S02]  /*7d00*/  IABS R6, R3.reuse ;  /* 0x0000000300067213 */ /* 0x082fe40000000000 */
[----:B------:R-:W-:Y:S02]  /*7d10*/  LOP3.LUT R2, RZ, R3, RZ, 0x33, !PT ;  /* 0x00000003ff027212 */ /* 0x000fe400078e33ff */
[----:B------:R-:W1:Y:S10]  /*7d20*/  I2F.RP R20, R6 ;  /* 0x0000000600147306 */ /* 0x000e740000209400 */
[----:B-1----:R-:W1:Y:S02]  /*7d30*/  MUFU.RCP R8, R20 ;  /* 0x0000001400087308 */ /* 0x002e640000001000 */
[----:B-1----:R-:W-:Y:S08]  /*7d40*/  VIADD R18, R8, 0xffffffe ;  /* 0x0ffffffe08127836 */ /* 0x002ff00000000000 */
[----:B------:R-:W1:Y:S02]  /*7d50*/  F2I.FTZ.U32.TRUNC.NTZ R19, R18 ;  /* 0x0000001200137305 */ /* 0x000e64000021f000 */
[--C-:B-1----:R-:W-:Y:S01]  /*7d60*/  IMAD.MOV R8, RZ, RZ, -R19.reuse ;  /* 0x000000ffff087224 */ /* 0x102fe200078e0a13 */
[----:B------:R-:W-:Y:S03]  /*7d70*/  MOV R18, RZ ;  /* 0x000000ff00127202 */ /* 0x000fe60000000f00 */
        /* <DEDUP_REMOVED lines=11> */
[-C--:B------:R-:W-:Y:S01]  /*7e30*/  @!P0 IADD3 R8, PT, PT, R8, -R6.reuse, RZ ;  /* 0x8000000608088210 */ /* 0x080fe20007ffe0ff */
[----:B------:R-:W-:Y:S01]  /*7e40*/  @!P0 VIADD R7, R7, 0x1 ;  /* 0x0000000107078836 */ /* 0x000fe20000000000 */
[----:B------:R-:W-:Y:S01]  /*7e50*/  @!P4 IADD3 R5, PT, PT, R5, 0x1, RZ ;  /* 0x000000010505c810 */ /* 0x000fe20007ffe0ff */
[----:B------:R-:W-:Y:S01]  /*7e60*/  @!P4 IMAD.IADD R16, R16, 0x1, -R6 ;  /* 0x000000011010c824 */ /* 0x000fe200078e0a06 */
[-C--:B------:R-:W-:Y:S02]  /*7e70*/  ISETP.GE.U32.AND P5, PT, R8, R6.reuse, PT ;  /* 0x000000060800720c */ /* 0x080fe40003fa6070 */
[-C--:B------:R-:W-:Y:S02]  /*7e80*/  LOP3.LUT R8, R110, R3.reuse, RZ, 0x3c, !PT ;  /* 0x000000036e087212 */ /* 0x080fe400078e3cff */
[----:B------:R-:W-:Y:S02]  /*7e90*/  ISETP.GE.U32.AND P6, PT, R16, R6, PT ;  /* 0x000000061000720c */ /* 0x000fe40003fc6070 */
[----:B------:R-:W-:Y:S02]  /*7ea0*/  LOP3.LUT R6, R104, R3, RZ, 0x3c, !PT ;  /* 0x0000000368067212 */ /* 0x000fe400078e3cff */
[----:B------:R-:W-:Y:S02]  /*7eb0*/  ISETP.GE.AND P3, PT, R8, RZ, PT ;  /* 0x000000ff0800720c */ /* 0x000fe40003f66270 */
[----:B------:R-:W-:Y:S02]  /*7ec0*/  ISETP.GE.AND P1, PT, R6, RZ, PT ;  /* 0x000000ff0600720c */ /* 0x000fe40003f26270 */
[----:B------:R-:W-:Y:S01]  /*7ed0*/  ISETP.NE.AND P0, PT, R3, RZ, PT ;  /* 0x000000ff0300720c */ /* 0x000fe20003f05270 */
[----:B------:R-:W-:Y:S04]  /*7ee0*/  @P5 VIADD R7, R7, 0x1 ;  /* 0x0000000107075836 */ /* 0x000fe80000000000 */
[----:B------:R-:W-:Y:S04]  /*7ef0*/  @P6 VIADD R5, R5, 0x1 ;  /* 0x0000000105056836 */ /* 0x000fe80000000000 */
[----:B------:R-:W-:Y:S02]  /*7f00*/  @!P3 IMAD.MOV R5, RZ, RZ, -R5 ;  /* 0x000000ffff05b224 */ /* 0x000fe400078e0a05 */
[----:B------:R-:W-:Y:S03]  /*7f10*/  @!P1 IADD3 R7, PT, PT, -R7, RZ, RZ ;  /* 0x000000ff07079210 */ /* 0x000fe60007ffe1ff */
[C---:B------:R-:W-:Y:S02]  /*7f20*/  SEL R17, R2.reuse, R5, !P0 ;  /* 0x0000000502117207 */ /* 0x040fe40004000000 */
[----:B------:R-:W-:Y:S02]  /*7f30*/  SEL R4, R2, R7, !P0 ;  /* 0x0000000702047207 */ /* 0x000fe40004000000 */
[CC--:B------:R-:W-:Y:S02]  /*7f40*/  LEA R24, P0, R17.reuse, R158.reuse, 0x2 ;  /* 0x0000009e11187211 */ /* 0x0c0fe400078010ff */
[C---:B------:R-:W-:Y:S02]  /*7f50*/  LEA R20, P1, R4.reuse, R158, 0x2 ;  /* 0x0000009e04147211 */ /* 0x040fe400078210ff */
[CC--:B------:R-:W-:Y:S02]  /*7f60*/  LEA.HI.X.SX32 R25, R17.reuse, R159.reuse, 0x2, P0 ;  /* 0x0000009f11197211 */ /* 0x0c0fe400000f16ff */
[----:B------:R-:W-:Y:S02]  /*7f70*/  LEA.HI.X.SX32 R21, R4, R159, 0x2, P1 ;  /* 0x0000009f04157211 */ /* 0x000fe400008f16ff */
[----:B------:R-:W-:Y:S01]  /*7f80*/  IADD3 R2, PT, PT, R17, -R4, RZ ;  /* 0x8000000411027210 */ /* 0x000fe20007ffe0ff */
[----:B------:R-:W2:Y:S04]  /*7f90*/  LDG.E R6, desc[UR6][R24.64] ;  /* 0x0000000618067981 */ /* 0x000ea8000c1e1900 */
[----:B------:R-:W-:Y:S01]  /*7fa0*/  IMAD R0, R2, R3, -0x40 ;  /* 0xffffffc002007424 */ /* 0x000fe200078e0203 */
[----:B------:R-:W2:Y:S03]  /*7fb0*/  LDG.E R19, desc[UR6][R20.64] ;  /* 0x0000000614137981 */ /* 0x000ea6000c1e1900 */
[----:B------:R-:W-:Y:S01]  /*7fc0*/  IMAD.WIDE.U32 R22, R0, UR14, RZ ;  /* 0x0000000e00167c25 */ /* 0x000fe2000f8e00ff */
[----:B------:R-:W-:Y:S05]  /*7fd0*/  SHF.R.S32.HI R16, RZ, 0x1f, R0 ;  /* 0x0000001fff107819 */ /* 0x000fea0000011400 */
[----:B------:R-:W-:Y:S04]  /*7fe0*/  IMAD R8, R16, UR14, RZ ;  /* 0x0000000e10087c24 */ /* 0x000fe8000f8e02ff */
[----:B------:R-:W-:Y:S05]  /*7ff0*/  IMAD R8, R0, UR15, R8 ;  /* 0x0000000f00087c24 */ /* 0x000fea000f8e0208 */
[----:B------:R-:W-:Y:S01]  /*8000*/  IADD3 R23, PT, PT, R23, R8, RZ ;  /* 0x0000000817177210 */ /* 0x000fe20007ffe0ff */
[----:B--2---:R-:W-:Y:S04]  /*8010*/  IMAD.IADD R19, R19, 0x1, -R6 ;  /* 0x0000000113137824 */ /* 0x004fe800078e0a06 */
[C---:B------:R-:W-:Y:S01]  /*8020*/  IMAD.WIDE.U32 R20, R19.reuse, UR8, RZ ;  /* 0x0000000813147c25 */ /* 0x040fe2000f8e00ff */
[----:B------:R-:W-:Y:S03]  /*8030*/  SHF.R.S32.HI R18, RZ, 0x1f, R19 ;  /* 0x0000001fff127819 */ /* 0x000fe60000011413 */
[C---:B------:R-:W-:Y:S01]  /*8040*/  IMAD.WIDE.U32 R22, R19.reuse, UR10, R22 ;  /* 0x0000000a13167c25 */ /* 0x040fe2000f8e0016 */
[----:B------:R-:W-:Y:S03]  /*8050*/  MOV R24, R20 ;  /* 0x0000001400187202 */ /* 0x000fe60000000f00 */
[----:B------:R-:W-:Y:S01]  /*8060*/  IMAD R6, R18, UR8, RZ ;  /* 0x0000000812067c24 */ /* 0x000fe2000f8e02ff */
[----:B------:R-:W-:Y:S01]  /*8070*/  LEA R80, P1, R22, R80, 0x1 ;  /* 0x0000005016507211 */ /* 0x000fe200078208ff */
[----:B------:R-:W-:Y:S02]  /*8080*/  IMAD R18, R18, UR10, RZ ;  /* 0x0000000a12127c24 */ /* 0x000fe4000f8e02ff */
[C---:B------:R-:W-:Y:S02]  /*8090*/  IMAD R6, R19.reuse, UR9, R6 ;  /* 0x0000000913067c24 */ /* 0x040fe4000f8e0206 */
[----:B------:R-:W-:Y:S02]  /*80a0*/  IMAD R18, R19, UR11, R18 ;  /* 0x0000000b13127c24 */ /* 0x000fe4000f8e0212 */
[----:B------:R-:W-:Y:S02]  /*80b0*/  IMAD.IADD R25, R21, 0x1, R6 ;  /* 0x0000000115197824 */ /* 0x000fe400078e0206 */
[----:B------:R-:W-:Y:S02]  /*80c0*/  IMAD R21, R16, UR4, RZ ;  /* 0x0000000410157c24 */ /* 0x000fe4000f8e02ff */
[C---:B------:R-:W-:Y:S04]  /*80d0*/  IMAD.WIDE.U32 R24, R0.reuse, UR4, R24 ;  /* 0x0000000400187c25 */ /* 0x040fe8000f8e0018 */
[----:B------:R-:W-:Y:S01]  /*80e0*/  IMAD R21, R0, UR5, R21 ;  /* 0x0000000500157c24 */ /* 0x000fe2000f8e0215 */
[----:B------:R-:W-:Y:S01]  /*80f0*/  LEA R82, P0, R24, R82, 0x1 ;  /* 0x0000005218527211 */ /* 0x000fe200078008ff */
[----:B------:R-:W-:Y:S03]  /*8100*/  IMAD.IADD R18, R23, 0x1, R18 ;  /* 0x0000000117127824 */ /* 0x000fe600078e0212 */
[----:B------:R-:W-:Y:S02]  /*8110*/  IADD3 R6, PT, PT, R25, R21, RZ ;  /* 0x0000001519067210 */ /* 0x000fe40007ffe0ff */
[----:B------:R-:W-:Y:S02]  /*8120*/  LEA.HI.X R79, R22, R79, R18, 0x1, P1 ;  /* 0x0000004f164f7211 */ /* 0x000fe400008f0c12 */
[----:B------:R-:W-:Y:S07]  /*8130*/  LEA.HI.X R83, R24, R83, R6, 0x1, P0 ;  /* 0x0000005318537211 */ /* 0x000fee00000f0c06 */
.L_x_4650:
[----:B------:R-:W-:Y:S02]  /*8140*/  IADD3 R84, P1, PT, R84, R91, RZ ;  /* 0x0000005b54547210 */ /* 0x000fe40007f3e0ff */
[----:B------:R-:W-:Y:S03]  /*8150*/  IADD3 R10, P0, PT, R10, R93, RZ ;  /* 0x0000005d0a0a7210 */ /* 0x000fe60007f1e0ff */
[----:B------:R-:W-:Y:S02]  /*8160*/  IMAD.X R85, R85, 0x1, R90, P1 ;  /* 0x0000000155557824 */ /* 0x000fe400008e065a */
[----:B------:R-:W-:Y:S01]  /*8170*/  IMAD.X R9, R9, 0x1, R92, P0 ;  /* 0x0000000109097824 */ /* 0x000fe200000e065c */
[----:B------:R-:W-:Y:S07]  /*8180*/  @P2 BRA `(.L_x_4651) ;  /* 0xffffffa000942947 */ /* 0x000fee000383ffff */
.L_x_4599:
        /* <DEDUP_REMOVED lines=43> */
.L_x_4655:
[----:B------:R-:W-:Y:S05]  /*8440*/  BSYNC.RECONVERGENT B0 ;  /* 0x0000000000007941 */ /* 0x000fea0003800200 */
.L_x_4654:
        /* <DEDUP_REMOVED lines=17> */
.L_x_4657:
[----:B------:R-:W-:Y:S05]  /*8560*/  BSYNC.RECONVERGENT B0 ;  /* 0x0000000000007941 */ /* 0x000fea0003800200 */
.L_x_4656:
        /* <DEDUP_REMOVED lines=17> */
.L_x_4659:
[----:B------:R-:W-:Y:S05]  /*8680*/  BSYNC.RECONVERGENT B0 ;  /* 0x0000000000007941 */ /* 0x000fea0003800200 */
.L_x_4658:
        /* <DEDUP_REMOVED lines=17> */
.L_x_4653:
        /* <DEDUP_REMOVED lines=30> */
[----:B------:R-:W-:Y:S02]  /*8980*/  CS2R R6, SRZ ;  /* 0x0000000000067805 */ /* 0x000fe4000001ff00 */
[----:B--2---:R-:W-:-:S02]  /*8990*/  IADD3 R20, P2, PT, R22, UR10, RZ ;  /* 0x0000000a16147c10 */ /* 0x004fc4000ff5e0ff */
[----:B---3--:R-:W-:Y:S02]  /*89a0*/  IADD3 R22, P1, PT, R22, UR8, RZ ;  /* 0x0000000816167c10 */ /* 0x008fe4000ff3e0ff */
[----:B-1----:R-:W-:Y:S02]  /*89b0*/  ISETP.GE.AND P0, PT, R12, R19, PT ;  /* 0x000000130c00720c */ /* 0x002fe40003f06270 */
[C---:B------:R-:W-:Y:S02]  /*89c0*/  IADD3.X R21, PT, PT, R0.reuse, UR11, RZ, P2, !PT ;  /* 0x0000000b00157c10 */ /* 0x040fe400097fe4ff */
[----:B------:R-:W-:-:S09]  /*89d0*/  IADD3.X R23, PT, PT, R0, UR9, RZ, P1, !PT ;  /* 0x0000000900177c10 */ /* 0x000fd20008ffe4ff */
        /* <DEDUP_REMOVED lines=23> */
[----:B------:R-:W-:Y:S01]  /*8b50*/  FFMA.FTZ R30, R28, R9, R30 ;  /* 0x000000091c1e7223 */ /* 0x000fe2000001001e */
[----:B------:R-:W-:Y:S02]  /*8b60*/  HADD2.F32 R9, -RZ, R8.H1_H1 ;  /* 0x30000008ff097230 */ /* 0x000fe40000004100 */
[----:B------:R-:W-:Y:S01]  /*8b70*/  FFMA.FTZ R0, R32, R0, R27 ;  /* 0x0000000020007223 */ /* 0x000fe2000001001b */
        /* <DEDUP_REMOVED lines=19> */
.L_x_4667:
[----:B------:R-:W-:Y:S05]  /*8cb0*/  BSYNC.RECONVERGENT B0 ;  /* 0x0000000000007941 */ /* 0x000fea0003800200 */
.L_x_4666:
[----:B-----5:R-:W-:Y:S01]  /*8cc0*/  IMAD.MOV.U32 R6, RZ, RZ, R10 ;  /* 0x000000ffff067224 */ /* 0x020fe200078e000a */
[----:B------:R-:W-:Y:S01]  /*8cd0*/  MOV R4, R8 ;  /* 0x0000000800047202 */ /* 0x000fe20000000f00 */
[----:B------:R-:W-:Y:S01]  /*8ce0*/  IMAD.MOV.U32 R7, RZ, RZ, R11 ;  /* 0x000000ffff077224 */ /* 0x000fe200078e000b */
[----:B------:R-:W-:Y:S02]  /*8cf0*/  MOV R5, R9 ;  /* 0x0000000900057202 */ /* 0x000fe40000000f00 */
.L_x_4665:
[----:B------:R-:W-:Y:S05]  /*8d00*/  BSYNC.RECONVERGENT B1 ;  /* 0x0000000000017941 */ /* 0x000fea0003800200 */
.L_x_4664:
        /* <DEDUP_REMOVED lines=13> */
[--C-:B------:R-:W-:Y:S02]  /*8de0*/  HADD2.F32 R19, -RZ, R11.reuse.H1_H1 ;  /* 0x3000000bff137230 */ /* 0x100fe40000004100 */
[----:B------:R-:W-:Y:S02]  /*8df0*/  HADD2.F32 R28, -RZ, R11.H0_H0 ;  /* 0x2000000bff1c7230 */ /* 0x000fe40000004100 */
[----:B------:R-:W-:-:S02]  /*8e00*/  HADD2.F32 R27, -RZ, R9.H0_H0 ;  /* 0x20000009ff1b7230 */ /* 0x000fc40000004100 */
[----:B------:R-:W-:Y:S02]  /*8e10*/  HADD2.F32 R29, -RZ, R9.H1_H1 ;  /* 0x30000009ff1d7230 */ /* 0x000fe40000004100 */
[----:B---3--:R-:W-:Y:S02]  /*8e20*/  HADD2.F32 R21, -RZ, R8.H0_H0 ;  /* 0x20000008ff157230 */ /* 0x008fe40000004100 */
[----:B--2---:R-:W-:Y:S02]  /*8e30*/  HADD2.F32 R0, -RZ, R5.H1_H1 ;  /* 0x30000005ff007230 */ /* 0x004fe40000004100 */
[----:B------:R-:W-:Y:S02]  /*8e40*/  HADD2.F32 R9, -RZ, R4.H1_H1 ;  /* 0x30000004ff097230 */ /* 0x000fe40000004100 */
[----:B----4-:R-:W-:Y:S02]  /*8e50*/  HADD2.F32 R10, -RZ, R7.H1_H1 ;  /* 0x30000007ff0a7230 */ /* 0x010fe40000004100 */
[----:B------:R-:W-:Y:S01]  /*8e60*/  FMUL.FTZ R11, R19, R0 ;  /* 0x00000000130b7220 */ /* 0x000fe20000410000 */
[----:B------:R-:W-:-:S02]  /*8e70*/  HADD2.F32 R14, -RZ, R6.H1_H1 ;  /* 0x30000006ff0e7230 */ /* 0x000fc40000004100 */
[----:B------:R-:W-:Y:S01]  /*8e80*/  FMUL.FTZ R22, R29, R9 ;  /* 0x000000091d167220 */ /* 0x000fe20000410000 */
[----:B------:R-:W-:Y:S02]  /*8e90*/  HADD2.F32 R6, -RZ, R6.H0_H0 ;  /* 0x20000006ff067230 */ /* 0x000fe40000004100 */
[-C--:B------:R-:W-:Y:S01]  /*8ea0*/  FMUL.FTZ R19, R19, R10.reuse ;  /* 0x0000000a13137220 */ /* 0x080fe20000410000 */
[C---:B------:R-:W-:Y:S01]  /*8eb0*/  FFMA.FTZ R11, R28.reuse, R10, -R11 ;  /* 0x0000000a1c0b7223 */ /* 0x040fe2000001080b */
[----:B------:R-:W-:Y:S02]  /*8ec0*/  HADD2.F32 R4, -RZ, R4.H0_H0 ;  /* 0x20000004ff047230 */ /* 0x000fe40000004100 */
[----:B------:R-:W-:Y:S01]  /*8ed0*/  FMUL.FTZ R20, R29, R14 ;  /* 0x0000000e1d147220 */ /* 0x000fe20000410000 */
[----:B------:R-:W-:Y:S01]  /*8ee0*/  FFMA.FTZ R0, R28, R0, R19 ;  /* 0x000000001c007223 */ /* 0x000fe20000010013 */
[----:B------:R-:W-:Y:S02]  /*8ef0*/  HADD2.F32 R19, -RZ, R8.H1_H1 ;  /* 0x30000008ff137230 */ /* 0x000fe40000004100 */
[----:B------:R-:W-:Y:S01]  /*8f00*/  FFMA.FTZ R22, R27, R14, -R22 ;  /* 0x0000000e1b167223 */ /* 0x000fe20000010816 */
[----:B------:R-:W-:-:S02]  /*8f10*/  HADD2.F32 R5, -RZ, R5.H0_H0 ;  /* 0x20000005ff057230 */ /* 0x000fc40000004100 */
[----:B------:R-:W-:Y:S01]  /*8f20*/  FFMA.FTZ R9, R27, R9, R20 ;  /* 0x000000091b097223 */ /* 0x000fe20000010014 */
[--C-:B------:R-:W-:Y:S02]  /*8f30*/  HADD2.F32 R10, -RZ, R26.reuse.H1_H1 ;  /* 0x3000001aff0a7230 */ /* 0x100fe40000004100 */
[C---:B------:R-:W-:Y:S01]  /*8f40*/  FMUL.FTZ R8, R19.reuse, R4 ;  /* 0x0000000413087220 */ /* 0x040fe20000410000 */
[----:B------:R-:W-:Y:S02]  /*8f50*/  HADD2.F32 R7, -RZ, R7.H0_H0 ;  /* 0x20000007ff077230 */ /* 0x000fe40000004100 */
[-C--:B------:R-:W-:Y:S01]  /*8f60*/  FMUL.FTZ R23, R19, R6.reuse ;  /* 0x0000000613177220 */ /* 0x080fe20000410000 */
[----:B------:R-:W-:Y:S02]  /*8f70*/  HADD2.F32 R26, -RZ, R26.H0_H0 ;  /* 0x2000001aff1a7230 */ /* 0x000fe40000004100 */
[C---:B------:R-:W-:Y:S01]  /*8f80*/  FMUL.FTZ R19, R10.reuse, R5 ;  /* 0x000000050a137220 */ /* 0x040fe20000410000 */
[C---:B------:R-:W-:Y:S01]  /*8f90*/  FFMA.FTZ R8, R21.reuse, R6, -R8 ;  /* 0x0000000615087223 */ /* 0x040fe20000010808 */
[-C--:B------:R-:W-:Y:S01]  /*8fa0*/  FMUL.FTZ R10, R10, R7.reuse ;  /* 0x000000070a0a7220 */ /* 0x080fe20000410000 */
[----:B------:R-:W-:Y:S01]  /*8fb0*/  FFMA.FTZ R23, R21, R4, R23 ;  /* 0x0000000415177223 */ /* 0x000fe20000010017 */
[C---:B------:R-:W-:Y:S01]  /*8fc0*/  FFMA.FTZ R19, R26.reuse, R7, -R19 ;  /* 0x000000071a137223 */ /* 0x040fe20000010813 */
[----:B------:R-:W-:Y:S01]  /*8fd0*/  F2FP.F16.F32.PACK_AB R9, R9, R22 ;  /* 0x000000160909723e */ /* 0x000fe200000000ff */
[----:B------:R-:W-:Y:S01]  /*8fe0*/  FFMA.FTZ R10, R26, R5, R10 ;  /* 0x000000051a0a7223 */ /* 0x000fe2000001000a */
[----:B------:R-:W-:-:S02]  /*8ff0*/  F2FP.F16.F32.PACK_AB R11, R0, R11 ;  /* 0x0000000b000b723e */ /* 0x000fc400000000ff */
[----:B------:R-:W-:Y:S02]  /*9000*/  F2FP.F16.F32.PACK_AB R8, R23, R8 ;  /* 0x000000081708723e */ /* 0x000fe400000000ff */
[----:B------:R-:W-:Y:S02]  /*9010*/  F2FP.F16.F32.PACK_AB R10, R10, R19 ;  /* 0x000000130a0a723e */ /* 0x000fe400000000ff */
.L_x_4669:
[----:B------:R-:W-:Y:S05]  /*9020*/  BSYNC.RECONVERGENT B0 ;  /* 0x0000000000007941 */ /* 0x000fea0003800200 */
.L_x_4668:
[----:B-----5:R3:W-:Y:S02]  /*9030*/  STS.128 [R163+0x2000], R8 ;  /* 0x00200008a3007388 */ /* 0x0207e40000000c00 */
.L_x_4663:
[----:B------:R-:W-:Y:S05]  /*9040*/  BSYNC.RECONVERGENT B2 ;  /* 0x0000000000027941 */ /* 0x000fea0003800200 */
.L_x_4662:
        /* <DEDUP_REMOVED lines=16> */
[----:B--2---:R-:W-:Y:S01]  /*9150*/  IADD3 R5, P0, PT, R33, R16, RZ ;  /* 0x0000001021057210 */ /* 0x004fe20007f1e0ff */
        /* <DEDUP_REMOVED lines=10> */
[--C-:B-----5:R-:W-:Y:S02]  /*9200*/  HADD2.F32 R22, -RZ, R9.reuse.H0_H0 ;  /* 0x20000009ff167230 */ /* 0x120fe40000004100 */
[----:B------:R-:W-:Y:S02]  /*9210*/  HADD2.F32 R28, -RZ, R9.H1_H1 ;  /* 0x30000009ff1c7230 */ /* 0x000fe40000004100 */
[--C-:B------:R-:W-:Y:S01]  /*9220*/  HADD2.F32 R21, -RZ, R11.reuse.H1_H1 ;  /* 0x3000000bff157230 */ /* 0x100fe20000004100 */
[----:B------:R-:W-:Y:S01]  /*9230*/  MOV R20, R10 ;  /* 0x0000000a00147202 */ /* 0x000fe20000000f00 */
        /* <DEDUP_REMOVED lines=11> */
[C---:B------:R-:W-:Y:S01]  /*92f0*/  FFMA.FTZ R11, R30.reuse, R10, -R11 ;  /* 0x0000000a1e0b7223 */ /* 0x040fe2000001080b */
[----:B------:R-:W-:Y:S02]  /*9300*/  HADD2.F32 R9, -RZ, R8.H1_H1 ;  /* 0x30000008ff097230 */ /* 0x000fe40000004100 */
[----:B------:R-:W-:Y:S02]  /*9310*/  HADD2.F32 R4, -RZ, R4.H0_H0 ;  /* 0x20000004ff047230 */ /* 0x000fe40000004100 */
[----:B------:R-:W-:Y:S02]  /*9320*/  HADD2.F32 R5, -RZ, R5.H0_H0 ;  /* 0x20000005ff057230 */ /* 0x000fe40000004100 */
[----:B------:R-:W-:Y:S02]  /*9330*/  HADD2.F32 R10, -RZ, R20.H1_H1 ;  /* 0x30000014ff0a7230 */ /* 0x000fe40000004100 */
[----:B------:R-:W-:Y:S01]  /*9340*/  FFMA.FTZ R0, R30, R0, R21 ;  /* 0x000000001e007223 */ /* 0x000fe20000010015 */
[----:B------:R-:W-:-:S02]  /*9350*/  HADD2.F32 R7, -RZ, R7.H0_H0 ;  /* 0x20000007ff077230 */ /* 0x000fc40000004100 */
[C---:B------:R-:W-:Y:S01]  /*9360*/  FMUL.FTZ R29, R9.reuse, R6 ;  /* 0x00000006091d7220 */ /* 0x040fe20000410000 */
[----:B------:R-:W-:Y:S02]  /*9370*/  HADD2.F32 R21, -RZ, R8.H0_H0 ;  /* 0x20000008ff157230 */ /* 0x000fe40000004100 */
[----:B------:R-:W-:Y:S01]  /*9380*/  FMUL.FTZ R8, R9, R4 ;  /* 0x0000000409087220 */ /* 0x000fe20000410000 */
[----:B------:R-:W-:Y:S02]  /*9390*/  HADD2.F32 R20, -RZ, R20.H0_H0 ;  /* 0x20000014ff147230 */ /* 0x000fe40000004100 */
[C---:B------:R-:W-:Y:S01]  /*93a0*/  FMUL.FTZ R9, R10.reuse, R5 ;  /* 0x000000050a097220 */ /* 0x040fe20000410000 */
[-C--:B------:R-:W-:Y:S01]  /*93b0*/  FMUL.FTZ R10, R10, R7.reuse ;  /* 0x000000070a0a7220 */ /* 0x080fe20000410000 */
[----:B------:R-:W-:Y:S01]  /*93c0*/  FFMA.FTZ R23, R22, R14, -R23 ;  /* 0x0000000e16177223 */ /* 0x000fe20000010817 */
[C---:B------:R-:W-:Y:S01]  /*93d0*/  FFMA.FTZ R8, R21.reuse, R6, -R8 ;  /* 0x0000000615087223 */ /* 0x040fe20000010808 */
[C---:B------:R-:W-:Y:S01]  /*93e0*/  FFMA.FTZ R9, R20.reuse, R7, -R9 ;  /* 0x0000000714097223 */ /* 0x040fe20000010809 */
[----:B------:R-:W-:Y:S01]  /*93f0*/  FFMA.FTZ R10, R20, R5, R10 ;  /* 0x00000005140a7223 */ /* 0x000fe2000001000a */
[----:B------:R-:W-:Y:S01]  /*9400*/  FFMA.FTZ R29, R21, R4, R29 ;  /* 0x00000004151d7223 */ /* 0x000fe2000001001d */
[----:B------:R-:W-:-:S02]  /*9410*/  F2FP.F16.F32.PACK_AB R23, R28, R23 ;  /* 0x000000171c17723e */ /* 0x000fc400000000ff */
[----:B------:R-:W-:Y:S02]  /*9420*/  F2FP.F16.F32.PACK_AB R11, R0, R11 ;  /* 0x0000000b000b723e */ /* 0x000fe400000000ff */
[----:B------:R-:W-:Y:S02]  /*9430*/  F2FP.F16.F32.PACK_AB R10, R10, R9 ;  /* 0x000000090a0a723e */ /* 0x000fe400000000ff */
[----:B------:R-:W-:Y:S02]  /*9440*/  F2FP.F16.F32.PACK_AB R8, R29, R8 ;  /* 0x000000081d08723e */ /* 0x000fe400000000ff */
[----:B------:R-:W-:Y:S02]  /*9450*/  MOV R9, R23 ;  /* 0x0000001700097202 */ /* 0x000fe40000000f00 */
.L_x_4675:
[----:B------:R-:W-:Y:S05]  /*9460*/  BSYNC.RECONVERGENT B0 ;  /* 0x0000000000007941 */ /* 0x000fea0003800200 */
.L_x_4674:
[----:B-----5:R1:W-:Y:S02]  /*9470*/  STS.128 [R163+0x800], R8 ;  /* 0x00080008a3007388 */ /* 0x0203e40000000c00 */
.L_x_4673:
[----:B------:R-:W-:Y:S05]  /*9480*/  BSYNC.RECONVERGENT B1 ;  /* 0x0000000000017941 */ /* 0x000fea0003800200 */
.L_x_4672:
        /* <DEDUP_REMOVED lines=9> */
[----:B------:R-:W4:Y:S03]  /*9520*/  LDCU.64 UR8, c[0x0][0x4d0] ;  /* 0x00009a00ff0877ac */ /* 0x000f260008000a00 */
[----:B--2---:R-:W-:Y:S02]  /*9530*/  SHF.L.U32 R4, R0, 0x1, RZ ;  /* 0x0000000100047819 */ /* 0x004fe400000006ff */
[----:B------:R-:W-:-:S04]  /*9540*/  LEA.HI.X.SX32 R33, R33, R18, 0x1, P0 ;  /* 0x0000001221217211 */ /* 0x000fc800000f0eff */
[----:B------:R-:W-:Y:S02]  /*9550*/  SHF.L.U64.HI R33, R0, 0x1, R33 ;  /* 0x0000000100217819 */ /* 0x000fe40000010221 */
[C---:B---3--:R-:W-:Y:S02]  /*9560*/  IADD3 R6, P1, PT, R4.reuse, UR10, RZ ;  /* 0x0000000a04067c10 */ /* 0x048fe4000ff3e0ff */
[----:B----4-:R-:W-:Y:S02]  /*9570*/  IADD3 R4, P0, PT, R4, UR8, RZ ;  /* 0x0000000804047c10 */ /* 0x010fe4000ff1e0ff */
[C---:B------:R-:W-:Y:S02]  /*9580*/  IADD3.X R7, PT, PT, R33.reuse, UR11, RZ, P1, !PT ;  /* 0x0000000b21077c10 */ /* 0x040fe40008ffe4ff */
[----:B------:R-:W-:-:S04]  /*9590*/  IADD3.X R5, PT, PT, R33, UR9, RZ, P0, !PT ;  /* 0x0000000921057c10 */ /* 0x000fc800087fe4ff */
        /* <DEDUP_REMOVED lines=10> */
[--C-:B------:R-:W-:Y:S02]  /*9640*/  HADD2.F32 R14, -RZ, R6.reuse.H1_H1 ;  /* 0x30000006ff0e7230 */ /* 0x100fe40000004100 */
[C---:B------:R-:W-:Y:S01]  /*9650*/  FMUL.FTZ R11, R19.reuse, R0 ;  /* 0x00000000130b7220 */ /* 0x040fe20000410000 */
[----:B------:R-:W-:Y:S01]  /*9660*/  FMUL.FTZ R19, R19, R10 ;  /* 0x0000000a13137220 */ /* 0x000fe20000410000 */
[----:B-1----:R-:W-:Y:S01]  /*9670*/  FMUL.FTZ R26, R22, R9 ;  /* 0x00000009161a7220 */ /* 0x002fe20000410000 */
        /* <DEDUP_REMOVED lines=25> */
.L_x_4677:
[----:B------:R-:W-:Y:S05]  /*9810*/  BSYNC.RECONVERGENT B0 ;  /* 0x0000000000007941 */ /* 0x000fea0003800200 */
.L_x_4676:
[----:B-----5:R3:W-:Y:S02]  /*9820*/  STS.128 [R163+0x2800], R8 ;  /* 0x00280008a3007388 */ /* 0x0207e40000000c00 */
.L_x_4671:
[----:B------:R-:W-:Y:S05]  /*9830*/  BSYNC.RECONVERGENT B2 ;  /* 0x0000000000027941 */ /* 0x000fea0003800200 */
.L_x_4670:
[----:B------:R-:W-:Y:S01]  /*9840*/  IADD3 R160, PT, PT, R114, 0x20, RZ ;  /* 0x0000002072a07810 */ /* 0x000fe20007ffe0ff */
[----:B------:R-:W-:Y:S03]  /*9850*/  BSSY.RECONVERGENT B2, `(.L_x_4678) ;  /* 0x000007e000027945 */ /* 0x000fe60003800200 */
[----:B------:R-:W-:-:S13]  /*9860*/  ISETP.GE.AND P0, PT, R160, R17, PT ;  /* 0x00000011a000720c */ /* 0x000fda0003f06270 */
[----:B------:R-:W-:Y:S05]  /*9870*/  @P0 BRA `(.L_x_4679) ;  /* 0x0000000400ec0947 */ /* 0x000fea0003800000 */
[----:B------:R-:W1:Y:S01]  /*9880*/  LDC R21, c[0x0][0x440] ;  /* 0x00011000ff157b82 */ /* 0x000e620000000800 */
[C---:B------:R-:W-:Y:S01]  /*9890*/  LEA R30, P1, R2.reuse, R24, 0x6 ;  /* 0x00000018021e7211 */ /* 0x040fe200078230ff */
        /* <DEDUP_REMOVED lines=60> */
.L_x_4683:
[----:B------:R-:W-:Y:S05]  /*9c60*/  BSYNC.RECONVERGENT B0 ;  /* 0x0000000000007941 */ /* 0x000fea0003800200 */
.L_x_4682:
[----:B-----5:R1:W-:Y:S02]  /*9c70*/  STS.128 [R163+0x1000], R8 ;  /* 0x00100008a3007388 */ /* 0x0203e40000000c00 */
.L_x_4681:
[----:B------:R-:W-:Y:S05]  /*9c80*/  BSYNC.RECONVERGENT B1 ;  /* 0x0000000000017941 */ /* 0x000fea0003800200 */
.L_x_4680:
        /* <DEDUP_REMOVED lines=56> */
.L_x_4685:
[----:B------:R-:W-:Y:S05]  /*a010*/  BSYNC.RECONVERGENT B0 ;  /* 0x0000000000007941 */ /* 0x000fea0003800200 */
.L_x_4684:
[----:B-----5:R3:W-:Y:S02]  /*a020*/  STS.128 [R163+0x3000], R8 ;  /* 0x00300008a3007388 */ /* 0x0207e40000000c00 */
.L_x_4679:
[----:B------:R-:W-:Y:S05]  /*a030*/  BSYNC.RECONVERGENT B2 ;  /* 0x0000000000027941 */ /* 0x000fea0003800200 */
.L_x_4678:
        /* <DEDUP_REMOVED lines=17> */
[----:B------:R-:W-:Y:S01]  /*a150*/  IADD3 R3, P0, PT, R67, R16, RZ ;  /* 0x0000001043037210 */ /* 0x000fe20007f1e0ff */
[----:B------:R-:W2:Y:S03]  /*a160*/  LDCU.64 UR8, c[0x0][0x4d0] ;  /* 0x00009a00ff0877ac */ /* 0x000ea60008000a00 */
[----:B------:R-:W-:Y:S02]  /*a170*/  SHF.L.U32 R2, R3, 0x1, RZ ;  /* 0x0000000103027819 */ /* 0x000fe400000006ff */
[----:B------:R-:W-:-:S04]  /*a180*/  LEA.HI.X.SX32 R0, R67, R18, 0x1, P0 ;  /* 0x0000001243007211 */ /* 0x000fc800000f0eff */
[----:B------:R-:W-:Y:S02]  /*a190*/  SHF.L.U64.HI R0, R3, 0x1, R0 ;  /* 0x0000000103007819 */ /* 0x000fe40000010200 */
[C---:B---3--:R-:W-:Y:S02]  /*a1a0*/  IADD3 R4, P1, PT, R2.reuse, UR10, RZ ;  /* 0x0000000a02047c10 */ /* 0x048fe4000ff3e0ff */
[----:B--2---:R-:W-:Y:S02]  /*a1b0*/  IADD3 R2, P0, PT, R2, UR8, RZ ;  /* 0x0000000802027c10 */ /* 0x004fe4000ff1e0ff */
[C---:B------:R-:W-:Y:S02]  /*a1c0*/  IADD3.X R5, PT, PT, R0.reuse, UR11, RZ, P1, !PT ;  /* 0x0000000b00057c10 */ /* 0x040fe40008ffe4ff */
[----:B------:R-:W-:-:S04]  /*a1d0*/  IADD3.X R3, PT, PT, R0, UR9, RZ, P0, !PT ;  /* 0x0000000900037c10 */ /* 0x000fc800087fe4ff */
[----:B------:R-:W2:Y:S04]  /*a1e0*/  LDG.E.64 R4, desc[UR6][R4.64] ;  /* 0x0000000604047981 */ /* 0x000ea8000c1e1b00 */
[----:B------:R-:W3:Y:S01]  /*a1f0*/  LDG.E.64 R2, desc[UR6][R2.64] ;  /* 0x0000000602027981 */ /* 0x000ee2000c1e1b00 */
[----:B-----5:R-:W-:Y:S01]  /*a200*/  MOV R17, R10 ;  /* 0x0000000a00117202 */ /* 0x020fe20000000f00 */
[--C-:B------:R-:W-:Y:S02]  /*a210*/  HADD2.F32 R19, -RZ, R9.reuse.H0_H0 ;  /* 0x20000009ff137230 */ /* 0x100fe40000004100 */
[----:B------:R-:W-:Y:S02]  /*a220*/  HADD2.F32 R25, -RZ, R9.H1_H1 ;  /* 0x30000009ff197230 */ /* 0x000fe40000004100 */
[----:B------:R-:W-:-:S02]  /*a230*/  HADD2.F32 R14, -RZ, R11.H1_H1 ;  /* 0x3000000bff0e7230 */ /* 0x000fc40000004100 */
[----:B------:R-:W-:Y:S02]  /*a240*/  HADD2.F32 R23, -RZ, R11.H0_H0 ;  /* 0x2000000bff177230 */ /* 0x000fe40000004100 */
[----:B--2---:R-:W-:Y:S02]  /*a250*/  HADD2.F32 R10, -RZ, R4.H1_H1 ;  /* 0x30000004ff0a7230 */ /* 0x004fe40000004100 */
[----:B------:R-:W-:Y:S02]  /*a260*/  HADD2.F32 R9, -RZ, R5.H1_H1 ;  /* 0x30000005ff097230 */ /* 0x000fe40000004100 */
[----:B---3--:R-:W-:Y:S02]  /*a270*/  HADD2.F32 R6, -RZ, R2.H1_H1 ;  /* 0x30000002ff067230 */ /* 0x008fe40000004100 */
        /* <DEDUP_REMOVED lines=30> */
.L_x_4689:
[----:B------:R-:W-:Y:S05]  /*a460*/  BSYNC.RECONVERGENT B0 ;  /* 0x0000000000007941 */ /* 0x000fea0003800200 */
.L_x_4688:
[----:B-----5:R3:W-:Y:S02]  /*a470*/  STS.128 [R163+0x1800], R8 ;  /* 0x00180008a3007388 */ /* 0x0207e40000000c00 */
.L_x_4687:
[----:B------:R-:W-:Y:S05]  /*a480*/  BSYNC.RECONVERGENT B1 ;  /* 0x0000000000017941 */ /* 0x000fea0003800200 */
.L_x_4686:
        /* <DEDUP_REMOVED lines=56> */
.L_x_4691:
[----:B------:R-:W-:Y:S05]  /*a810*/  BSYNC.RECONVERGENT B0 ;  /* 0x0000000000007941 */ /* 0x000fea0003800200 */
.L_x_4690:
[----:B-----5:R3:W-:Y:S01]  /*a820*/  STS.128 [R163+0x3800], R8 ;  /* 0x00380008a3007388 */ /* 0x0207e20000000c00 */
[----:B------:R-:W-:Y:S05]  /*a830*/  BRA `(.L_x_4660) ;  /* 0x0000002c00cc7947 */ /* 0x000fea0003800000 */
.L_x_4661:
        /* <DEDUP_REMOVED lines=67> */
[----:B----4-:R-:W-:Y:S02]  /*ac70*/  HADD2.F32 R4, -RZ, R8.H0_H0 ;  /* 0x20000008ff047230 */ /* 0x010fe40000004100 */
        /* <DEDUP_REMOVED lines=31> */
.L_x_4697:
[----:B------:R-:W-:Y:S05]  /*ae70*/  BSYNC.RECONVERGENT B0 ;  /* 0x0000000000007941 */ /* 0x000fea0003800200 */
.L_x_4696:
[----:B-----5:R-:W-:Y:S01]  /*ae80*/  IMAD.MOV.U32 R6, RZ, RZ, R30 ;  /* 0x000000ffff067224 */ /* 0x020fe200078e001e */
[----:B------:R-:W-:Y:S01]  /*ae90*/  MOV R4, R28 ;  /* 0x0000001c00047202 */ /* 0x000fe20000000f00 */
[----:B------:R-:W-:Y:S01]  /*aea0*/  IMAD.MOV.U32 R7, RZ, RZ, R31 ;  /* 0x000000ffff077224 */ /* 0x000fe200078e001f */
[----:B------:R-:W-:Y:S02]  /*aeb0*/  MOV R5, R29 ;  /* 0x0000001d00057202 */ /* 0x000fe40000000f00 */
.L_x_4695:
[----:B------:R-:W-:Y:S05]  /*aec0*/  BSYNC.RECONVERGENT B1 ;  /* 0x0000000000017941 */ /* 0x000fea0003800200 */
.L_x_4694:
        /* <DEDUP_REMOVED lines=88> */
.L_x_4699:
[----:B------:R-:W-:Y:S05]  /*b450*/  BSYNC.RECONVERGENT B0 ;  /* 0x0000000000007941 */ /* 0x000fea0003800200 */
.L_x_4698:
[----:B-----5:R3:W-:Y:S02]  /*b460*/  STS.128 [R163+0x2000], R28 ;  /* 0x0020001ca3007388 */ /* 0x0207e40000000c00 */
.L_x_4693:
[----:B------:R-:W-:Y:S05]  /*b470*/  BSYNC.RECONVERGENT B2 ;  /* 0x0000000000027941 */ /* 0x000fea0003800200 */
.L_x_4692:
        /* <DEDUP_REMOVED lines=56> */
[----:B---3--:R-:W-:Y:S02]  /*b800*/  HADD2.F32 R4, -RZ, R8.H0_H0 ;  /* 0x20000008ff047230 */ /* 0x008fe40000004100 */
        /* <DEDUP_REMOVED lines=37> */
.L_x_4705:
[----:B------:R-:W-:Y:S05]  /*ba60*/  BSYNC.RECONVERGENT B0 ;  /* 0x0000000000007941 */ /* 0x000fea0003800200 */
.L_x_4704:
[----:B-----5:R1:W-:Y:S02]  /*ba70*/  STS.128 [R163+0x800], R28 ;  /* 0x0008001ca3007388 */ /* 0x0203e40000000c00 */
.L_x_4703:
[----:B------:R-:W-:Y:S05]  /*ba80*/  BSYNC.RECONVERGENT B1 ;  /* 0x0000000000017941 */ /* 0x000fea0003800200 */
.L_x_4702:
        /* <DEDUP_REMOVED lines=31> */
[----:B-1----:R-:W-:-:S02]  /*bc80*/  HADD2.F32 R34, -RZ, R18.H1_H1 ;  /* 0x30000012ff227230 */ /* 0x002fc40000004100 */
        /* <DEDUP_REMOVED lines=20> */
[----:B---3--:R-:W-:Y:S02]  /*bdd0*/  HADD2.F32 R4, -RZ, R8.H0_H0 ;  /* 0x20000008ff047230 */ /* 0x008fe40000004100 */
        /* <DEDUP_REMOVED lines=33> */
.L_x_4707:
[----:B------:R-:W-:Y:S05]  /*bff0*/  BSYNC.RECONVERGENT B0 ;  /* 0x0000000000007941 */ /* 0x000fea0003800200 */
.L_x_4706:
[----:B-----5:R3:W-:Y:S02]  /*c000*/  STS.128 [R163+0x2800], R28 ;  /* 0x0028001ca3007388 */ /* 0x0207e40000000c00 */
.L_x_4701:
[----:B------:R-:W-:Y:S05]  /*c010*/  BSYNC.RECONVERGENT B2 ;  /* 0x0000000000027941 */ /* 0x000fea0003800200 */
.L_x_4700:
[----:B------:R-:W-:Y:S01]  /*c020*/  IADD3 R160, PT, PT, R114, 0x20, RZ ;  /* 0x0000002072a07810 */ /* 0x000fe20007ffe0ff */
[----:B------:R-:W-:Y:S03]  /*c030*/  BSSY.RECONVERGENT B2, `(.L_x_4708) ;  /* 0x00000b9000027945 */ /* 0x000fe60003800200 */
[----:B------:R-:W-:-:S13]  /*c040*/  ISETP.GE.AND P0, PT, R160, R27, PT ;  /* 0x0000001ba000720c */ /* 0x000fda0003f06270 */
[----:B------:R-:W-:Y:S05]  /*c050*/  @P0 BRA `(.L_x_4709) ;  /* 0x0000000800d80947 */ /* 0x000fea0003800000 */
[----:B-1-3--:R-:W1:Y:S01]  /*c060*/  LDC R35, c[0x0][0x440] ;  /* 0x00011000ff237b82 */ /* 0x00ae620000000800 */
[----:B------:R-:W-:Y:S01]  /*c070*/  LEA R36, P0, R2, R24, 0x6 ;  /* 0x0000001802247211 */ /* 0x000fe200078030ff */
[----:B------:R-:W-:Y:S01]  /*c080*/  BSSY.RECONVERGENT B1, `(.L_x_4710) ;  /* 0x000005b000017945 */ /* 0x000fe20003800200 */
[----:B------:R-:W-:Y:S02]  /*c090*/  IMAD.SHL.U32 R33, R22, 0x20, RZ ;  /* 0x0000002016217824 */ /* 0x000fe400078e00ff */
[----:B------:R-:W-:Y:S02]  /*c0a0*/  LEA.HI.X R37, R2, R25, R3, 0x6, P0 ;  /* 0x0000001902257211 */ /* 0x000fe400000f3403 */
[----:B-1----:R-:W-:-:S13]  /*c0b0*/  ISETP.GE.AND P1, PT, R12, R35, PT ;  /* 0x000000230c00720c */ /* 0x002fda0003f26270 */
[----:B------:R1:W-:Y:S01]  /*c0c0*/  @P1 STS.128 [R163+0x1000], RZ ;  /* 0x001000ffa3001388 */ /* 0x0003e20000000c00 */
[----:B------:R-:W-:Y:S05]  /*c0d0*/  @P1 BRA `(.L_x_4711) ;  /* 0x0000000400541947 */ /* 0x000fea0003800000 */
[----:B------:R3:W5:Y:S01]  /*c0e0*/  LDG.E.128 R28, desc[UR6][R36.64] ;  /* 0x00000006241c7981 */ /* 0x000762000c1e1d00 */
        /* <DEDUP_REMOVED lines=82> */
.L_x_4713:
[----:B------:R-:W-:Y:S05]  /*c610*/  BSYNC.RECONVERGENT B0 ;  /* 0x0000000000007941 */ /* 0x000fea0003800200 */
.L_x_4712:
[----:B-----5:R1:W-:Y:S02]  /*c620*/  STS.128 [R163+0x1000], R28 ;  /* 0x0010001ca3007388 */ /* 0x0203e40000000c00 */
.L_x_4711:
[----:B------:R-:W-:Y:S05]  /*c630*/  BSYNC.RECONVERGENT B1 ;  /* 0x0000000000017941 */ /* 0x000fea0003800200 */
.L_x_4710:
        /* <DEDUP_REMOVED lines=36> */
[--C-:B-1----:R-:W-:Y:S02]  /*c880*/  HADD2.F32 R37, -RZ, R5.reuse.H0_H0 ;  /* 0x20000005ff257230 */ /* 0x102fe40000004100 */
        /* <DEDUP_REMOVED lines=49> */
.L_x_4715:
[----:B------:R-:W-:Y:S05]  /*cba0*/  BSYNC.RECONVERGENT B0 ;  /* 0x0000000000007941 */ /* 0x000fea0003800200 */
.L_x_4714:
[----:B-----5:R1:W-:Y:S02]  /*cbb0*/  STS.128 [R163+0x3000], R28 ;  /* 0x0030001ca3007388 */ /* 0x0203e40000000c00 */
.L_x_4709:
[----:B------:R-:W-:Y:S05]  /*cbc0*/  BSYNC.RECONVERGENT B2 ;  /* 0x0000000000027941 */ /* 0x000fea0003800200 */
.L_x_4708:
[----:B------:R-:W-:-:S04]  /*cbd0*/  IADD3 R156, PT, PT, R114, 0x30, RZ ;  /* 0x00000030729c7810 */ /* 0x000fc80007ffe0ff */
[----:B------:R-:W-:-:S13]  /*cbe0*/  ISETP.GE.AND P0, PT, R156, R27, PT ;  /* 0x0000001b9c00720c */ /* 0x000fda0003f06270 */
[----:B------:R-:W-:Y:S05]  /*cbf0*/  @P0 BRA `(.L_x_4660) ;  /* 0x0000000800dc0947 */ /* 0x000fea0003800000 */
[----:B-1-3--:R-:W1:Y:S01]  /*cc00*/  LDC R29, c[0x0][0x440] ;  /* 0x00011000ff1d7b82 */ /* 0x00ae620000000800 */
[----:B------:R-:W-:Y:S01]  /*cc10*/  IMAD R3, R3, 0x60, RZ ;  /* 0x0000006003037824 */ /* 0x000fe200078e02ff */
[----:B------:R-:W-:Y:S01]  /*cc20*/  BSSY.RECONVERGENT B1, `(.L_x_4716) ;  /* 0x000005c000017945 */ /* 0x000fe20003800200 */
[----:B------:R-:W-:-:S05]  /*cc30*/  IMAD.WIDE.U32 R30, R2, 0x60, R24 ;  /* 0x00000060021e7825 */ /* 0x000fca00078e0018 */
[----:B------:R-:W-:Y:S01]  /*cc40*/  IADD3 R31, PT, PT, R31, R3, RZ ;  /* 0x000000031f1f7210 */ /* 0x000fe20007ffe0ff */
[----:B------:R-:W-:Y:S01]  /*cc50*/  IMAD R3, R22, 0x30, RZ ;  /* 0x0000003016037824 */ /* 0x000fe200078e02ff */
        /* <DEDUP_REMOVED lines=86> */
.L_x_4719:
[----:B------:R-:W-:Y:S05]  /*d1c0*/  BSYNC.RECONVERGENT B0 ;  /* 0x0000000000007941 */ /* 0x000fea0003800200 */
.L_x_4718:
[----:B-----5:R1:W-:Y:S02]  /*d1d0*/  STS.128 [R163+0x1800], R24 ;  /* 0x00180018a3007388 */ /* 0x0203e40000000c00 */
.L_x_4717:
[----:B------:R-:W-:Y:S05]  /*d1e0*/  BSYNC.RECONVERGENT B1 ;  /* 0x0000000000017941 */ /* 0x000fea0003800200 */
.L_x_4716:
        /* <DEDUP_REMOVED lines=26> */
[----:B--2---:R-:W-:Y:S02]  /*d390*/  HADD2.F32 R3, -RZ, R18.H0_H0 ;  /* 0x20000012ff037230 */ /* 0x004fe40000004100 */
[--C-:B------:R-:W-:Y:S02]  /*d3a0*/  HADD2.F32 R14, -RZ, R19.reuse.H0_H0 ;  /* 0x20000013ff0e7230 */ /* 0x100fe40000004100 */
[----:B------:R-:W-:Y:S02]  /*d3b0*/  HADD2.F32 R0, -RZ, R16.H0_H0 ;  /* 0x20000010ff007230 */ /* 0x000fe40000004100 */
        /* <DEDUP_REMOVED lines=23> */
[----:B---3--:R-:W-:Y:S02]  /*d530*/  HADD2.F32 R4, -RZ, R8.H0_H0 ;  /* 0x20000008ff047230 */ /* 0x008fe40000004100 */
        /* <DEDUP_REMOVED lines=33> */
.L_x_4721:
[----:B------:R-:W-:Y:S05]  /*d750*/  BSYNC.RECONVERGENT B0 ;  /* 0x0000000000007941 */ /* 0x000fea0003800200 */
.L_x_4720:
[----:B-----5:R1:W-:Y:S02]  /*d760*/  STS.128 [R163+0x3800], R24 ;  /* 0x00380018a3007388 */ /* 0x0203e40000000c00 */
.L_x_4660:
[----:B------:R-:W-:Y:S05]  /*d770*/  BSYNC.RECONVERGENT B3 ;  /* 0x0000000000037941 */ /* 0x000fea0003800200 */
.L_x_4652:
[----:B------:R-:W4:Y:S01]  /*d780*/  LDC.64 R132, c[0x0][0x3b8] ;  /* 0x0000ee00ff847b82 */ /* 0x000f220000000a00 */
[----:B------:R-:W-:Y:S01]  /*d790*/  IMAD.IADD R3, R59, 0x1, -R57 ;  /* 0x000000013b037824 */ /* 0x000fe200078e0a39 */
[C---:B-1-3--:R-:W-:Y:S01]  /*d7a0*/  SHF.L.U64.HI R26, R66.reuse, 0x1, R65 ;  /* 0x00000001421a7819 */ /* 0x04afe20000010241 */
[----:B------:R-:W-:Y:S01]  /*d7b0*/  IMAD.SHL.U32 R15, R66, 0x2, RZ ;  /* 0x00000002420f7824 */ /* 0x000fe200078e00ff */
[----:B------:R-:W-:Y:S02]  /*d7c0*/  BSSY.RECONVERGENT B0, `(.L_x_4722) ;  /* 0x0000017000007945 */ /* 0x000fe40003800200 */
[-C--:B------:R-:W-:Y:S02]  /*d7d0*/  ISETP.GE.AND P5, PT, R114, R3.reuse, PT ;  /* 0x000000037200720c */ /* 0x080fe40003fa6270 */
[----:B--2---:R-:W-:Y:S02]  /*d7e0*/  IADD3 R6, P0, PT, R15, R148, RZ ;  /* 0x000000940f067210 */ /* 0x004fe40007f1e0ff */
[----:B------:R-:W-:-:S02]  /*d7f0*/  ISETP.GE.AND P4, PT, R161, R3, PT ;  /* 0x00000003a100720c */ /* 0x000fc40003f86270 */
[-C--:B------:R-:W-:Y:S01]  /*d800*/  ISETP.GE.AND P3, PT, R160, R3.reuse, PT ;  /* 0x00000003a000720c */ /* 0x080fe20003f66270 */
[----:B------:R-:W-:Y:S01]  /*d810*/  IMAD.X R7, R26, 0x1, R149, P0 ;  /* 0x000000011a077824 */ /* 0x000fe200000e0695 */
[----:B------:R-:W-:-:S05]  /*d820*/  ISETP.GE.AND P2, PT, R156, R3, PT ;  /* 0x000000039c00720c */ /* 0x000fca0003f46270 */
[----:B------:R-:W-:Y:S08]  /*d830*/  @P5 BRA `(.L_x_4723) ;  /* 0x00000000003c5947 */ /* 0x000ff00003800000 */
        /* <DEDUP_REMOVED lines=15> */
.L_x_4723:
[----:B------:R-:W-:Y:S05]  /*d930*/  BSYNC.RECONVERGENT B0 ;  /* 0x0000000000007941 */ /* 0x000fea0003800200 */
.L_x_4722:
[----:B------:R-:W-:Y:S04]  /*d940*/  BSSY.RECONVERGENT B0, `(.L_x_4724) ;  /* 0x0000011000007945 */ /* 0x000fe80003800200 */
[----:B------:R-:W-:Y:S05]  /*d950*/  @P4 BRA `(.L_x_4725) ;  /* 0x00000000003c4947 */ /* 0x000fea0003800000 */
[----:B------:R-:W2:Y:S02]  /*d960*/  LDCU UR4, c[0x0][0x440] ;  /* 0x00008800ff0477ac */ /* 0x000ea40008000800 */
[----:B--2---:R-:W-:Y:S02]  /*d970*/  ISETP.GE.AND P0, PT, R100, UR4, PT ;  /* 0x0000000464007c0c */ /* 0x004fe4000bf06270 */
[----:B------:R-:W-:-:S11]  /*d980*/  ISETP.GE.AND P1, PT, R12, UR4, PT ;  /* 0x000000040c007c0c */ /* 0x000fd6000bf26270 */
[----:B-1--4-:R-:W-:Y:S02]  /*d990*/  @!P0 IMAD.MOV.U32 R4, RZ, RZ, R6 ;  /* 0x000000ffff048224 */ /* 0x012fe400078e0006 */
        /* <DEDUP_REMOVED lines=11> */
.L_x_4725:
[----:B------:R-:W-:Y:S05]  /*da50*/  BSYNC.RECONVERGENT B0 ;  /* 0x0000000000007941 */ /* 0x000fea0003800200 */
.L_x_4724:
[----:B------:R-:W-:Y:S04]  /*da60*/  BSSY.RECONVERGENT B0, `(.L_x_4726) ;  /* 0x0000013000007945 */ /* 0x000fe80003800200 */
[----:B------:R-:W-:Y:S05]  /*da70*/  @P3 BRA `(.L_x_4727) ;  /* 0x0000000000443947 */ /* 0x000fea0003800000 */
[----:B------:R-:W3:Y:S01]  /*da80*/  LDCU UR4, c[0x0][0x440] ;  /* 0x00008800ff0477ac */ /* 0x000ee20008000800 */
[----:B-12-4-:R-:W-:-:S04]  /*da90*/  IMAD.WIDE.U32 R4, R132, 0x20, RZ ;  /* 0x0000002084047825 */ /* 0x016fc800078e00ff */
        /* <DEDUP_REMOVED lines=15> */
.L_x_4727:
[----:B------:R-:W-:Y:S05]  /*db90*/  BSYNC.RECONVERGENT B0 ;  /* 0x0000000000007941 */ /* 0x000fea0003800200 */
.L_x_4726:
[----:B------:R-:W-:Y:S04]  /*dba0*/  BSSY.RECONVERGENT B0, `(.L_x_4728) ;  /* 0x0000011000007945 */ /* 0x000fe80003800200 */
[----:B------:R-:W-:Y:S05]  /*dbb0*/  @P2 BRA `(.L_x_4729) ;  /* 0x00000000003c2947 */ /* 0x000fea0003800000 */
[----:B------:R-:W1:Y:S02]  /*dbc0*/  LDCU UR4, c[0x0][0x440] ;  /* 0x00008800ff0477ac */ /* 0x000e640008000800 */
[----:B-1234-:R-:W-:-:S04]  /*dbd0*/  LEA R4, P2, R132, R6, 0x6 ;  /* 0x0000000684047211 */ /* 0x01efc800078430ff */
[----:B------:R-:W-:Y:S02]  /*dbe0*/  LEA.HI.X R5, R132, R7, R133, 0x6, P2 ;  /* 0x0000000784057211 */ /* 0x000fe400010f3485 */
        /* <DEDUP_REMOVED lines=12> */
.L_x_4729:
[----:B------:R-:W-:Y:S05]  /*dcb0*/  BSYNC.RECONVERGENT B0 ;  /* 0x0000000000007941 */ /* 0x000fea0003800200 */
.L_x_4728:
[----:B------:R-:W0:Y:S01]  /*dcc0*/  LDGDEPBAR ;  /* 0x00000000000079af */ /* 0x000e220000000000 */
[----:B------:R-:W2:Y:S01]  /*dcd0*/  LDCU UR4, c[0x0][0x508] ;  /* 0x0000a100ff0477ac */ /* 0x000ea20008000800 */
[----:B------:R-:W-:Y:S01]  /*dce0*/  LOP3.LUT R69, R69, 0x1f0, RZ, 0xc0, !PT ;  /* 0x000001f045457812 */ /* 0x000fe200078ec0ff */
[----:B------:R-:W-:Y:S01]  /*dcf0*/  IMAD.SHL.U32 R143, R153, 0x20, RZ ;  /* 0x00000020998f7824 */ /* 0x000fe200078e00ff */
[----:B------:R-:W-:Y:S01]  /*dd00*/  SHF.R.U32.HI R2, RZ, 0x2, R153 ;  /* 0x00000002ff027819 */ /* 0x000fe20000011699 */
[----:B------:R-:W-:Y:S01]  /*dd10*/  BSSY.RECONVERGENT B0, `(.L_x_4730) ;  /* 0x000001c000007945 */ /* 0x000fe20003800200 */
[----:B------:R-:W-:Y:S02]  /*dd20*/  IADD3 R0, PT, PT, R69, 0x1, R154 ;  /* 0x0000000145007810 */ /* 0x000fe40007ffe09a */
[----:B------:R-:W-:Y:S02]  /*dd30*/  LOP3.LUT R2, R2, 0x7, RZ, 0xc0, !PT ;  /* 0x0000000702027812 */ /* 0x000fe400078ec0ff */
[----:B------:R-:W-:-:S02]  /*dd40*/  LOP3.LUT R143, R56, 0x7c00, R143, 0xf8, !PT ;  /* 0x00007c00388f7812 */ /* 0x000fc400078ef88f */
[----:B------:R-:W-:-:S03]  /*dd50*/  IADD3 R0, PT, PT, -R157, R0, R2 ;  /* 0x000000009d007210 */ /* 0x000fc60007ffe102 */
[----:B------:R-:W-:Y:S01]  /*dd60*/  IMAD.IADD R143, R68, 0x1, R143 ;  /* 0x00000001448f7824 */ /* 0x000fe200078e028f */
[----:B--2---:R-:W-:Y:S01]  /*dd70*/  IADD3 R96, PT, PT, R0, UR4, R59 ;  /* 0x0000000400607c10 */ /* 0x004fe2000fffe03b */
[----:B------:R-:W-:-:S04]  /*dd80*/  DEPBAR.LE SB0, 0x0 ;  /* 0x000080000000791a */ /* 0x000fc80000000000 */
[----:B------:R-:W-:Y:S06]  /*dd90*/  BAR.SYNC.DEFER_BLOCKING 0x0 ;  /* 0x0000000000007b1d */ /* 0x000fec0000010000 */
[----:B------:R-:W-:Y:S05]  /*dda0*/  @P5 BRA `(.L_x_4731) ;  /* 0x0000000000405947 */ /* 0x000fea0003800000 */
[----:B------:R-:W2:Y:S02]  /*ddb0*/  LDCU UR4, c[0x0][0x440] ;  /* 0x00008800ff0477ac */ /* 0x000ea40008000800 */
[----:B--2---:R-:W-:Y:S02]  /*ddc0*/  ISETP.GE.AND P1, PT, R12, UR4, PT ;  /* 0x000000040c007c0c */ /* 0x004fe4000bf26270 */
[----:B------:R-:W-:-:S11]  /*ddd0*/  ISETP.GE.AND P0, PT, R100, UR4, PT ;  /* 0x0000000464007c0c */ /* 0x000fd6000bf06270 */
[----:B-1-34-:R-:W-:Y:S02]  /*dde0*/  @!P1 IMAD.MOV.U32 R4, RZ, RZ, R150 ;  /* 0x000000ffff049224 */ /* 0x01afe400078e0096 */
        /* <DEDUP_REMOVED lines=12> */
.L_x_4731:
[----:B------:R2:W-:Y:S04]  /*deb0*/  STS.128 [R163+0x8000], RZ ;  /* 0x008000ffa3007388 */ /* 0x0005e80000000c00 */
[----:B------:R2:W-:Y:S02]  /*dec0*/  STS.128 [R163+0xa000], RZ ;  /* 0x00a000ffa3007388 */ /* 0x0005e40000000c00 */
.L_x_4732:
[----:B------:R-:W-:Y:S05]  /*ded0*/  BSYNC.RECONVERGENT B0 ;  /* 0x0000000000007941 */ /* 0x000fea0003800200 */
.L_x_4730:
[-C--:B------:R-:W-:Y:S01]  /*dee0*/  ISETP.GE.AND P1, PT, R161, R3.reuse, PT ;  /* 0x00000003a100720c */ /* 0x080fe20003f26270 */
[----:B------:R-:W2:Y:S01]  /*def0*/  LDC.64 R24, c[0x0][0x3c0] ;  /* 0x0000f000ff187b82 */ /* 0x000ea20000000a00 */
[----:B------:R-:W-:Y:S01]  /*df00*/  IMAD.SHL.U32 R14, R153, 0x40, RZ ;  /* 0x00000040990e7824 */ /* 0x000fe200078e00ff */
[----:B-1-34-:R-:W-:Y:S01]  /*df10*/  LOP3.LUT R5, R64, 0x8, R153, 0x78, !PT ;  /* 0x0000000840057812 */ /* 0x01afe200078e7899 */
[----:B------:R-:W-:Y:S01]  /*df20*/  BSSY.RECONVERGENT B0, `(.L_x_4733) ;  /* 0x000001b000007945 */ /* 0x000fe20003800200 */
[-C--:B------:R-:W-:Y:S02]  /*df30*/  ISETP.GE.AND P2, PT, R160, R3.reuse, PT ;  /* 0x00000003a000720c */ /* 0x080fe40003f46270 */
[----:B------:R-:W-:Y:S02]  /*df40*/  ISETP.GE.AND P3, PT, R156, R3, PT ;  /* 0x000000039c00720c */ /* 0x000fe40003f66270 */
[----:B------:R-:W-:Y:S02]  /*df50*/  LOP3.LUT R3, R5, 0x38, R62, 0x78, !PT ;  /* 0x0000003805037812 */ /* 0x000fe400078e783e */
[----:B------:R-:W-:-:S02]  /*df60*/  LOP3.LUT R142, R14, 0x400, RZ, 0xc0, !PT ;  /* 0x000004000e8e7812 */ /* 0x000fc400078ec0ff */
[----:B------:R1:W-:Y:S01]  /*df70*/  @P1 STS.128 [R163+0x8800], RZ ;  /* 0x008800ffa3001388 */ /* 0x0003e20000000c00 */
[----:B------:R-:W-:Y:S02]  /*df80*/  LEA R4, P0, R61, R150, 0x1 ;  /* 0x000000963d047211 */ /* 0x000fe400078008ff */
[----:B------:R-:W-:Y:S01]  /*df90*/  IMAD R142, R3, 0x2, R142 ;  /* 0x00000002038e7824 */ /* 0x000fe200078e028e */
[----:B------:R1:W-:Y:S01]  /*dfa0*/  @P1 STS.128 [R163+0xa800], RZ ;  /* 0x00a800ffa3001388 */ /* 0x0003e20000000c00 */
[----:B------:R-:W-:Y:S02]  /*dfb0*/  LEA.HI.X R5, R61, R151, R60, 0x1, P0 ;  /* 0x000000973d057211 */ /* 0x000fe400000f0c3c */
[----:B------:R-:W-:Y:S01]  /*dfc0*/  LEA R143, R143, UR5, 0x1 ;  /* 0x000000058f8f7c11 */ /* 0x000fe2000f8e08ff */
[----:B------:R-:W-:Y:S06]  /*dfd0*/  @P1 BRA `(.L_x_4734) ;  /* 0x00000000003c1947 */ /* 0x000fec0003800000 */
        /* <DEDUP_REMOVED lines=15> */
.L_x_4734:
[----:B------:R-:W-:Y:S05]  /*e0d0*/  BSYNC.RECONVERGENT B0 ;  /* 0x0000000000007941 */ /* 0x000fea0003800200 */
.L_x_4733:
[----:B------:R4:W-:Y:S01]  /*e0e0*/  @P2 STS.128 [R163+0x9000], RZ ;  /* 0x009000ffa3002388 */ /* 0x0009e20000000c00 */
[----:B------:R-:W-:Y:S03]  /*e0f0*/  BSSY.RECONVERGENT B0, `(.L_x_4735) ;  /* 0x0000014000007945 */ /* 0x000fe60003800200 */
[----:B------:R4:W-:Y:S01]  /*e100*/  @P2 STS.128 [R163+0xb000], RZ ;  /* 0x00b000ffa3002388 */ /* 0x0009e20000000c00 */
[----:B------:R-:W-:Y:S05]  /*e110*/  @P2 BRA `(.L_x_4736) ;  /* 0x0000000000442947 */ /* 0x000fea0003800000 */
[----:B------:R-:W1:Y:S01]  /*e120*/  LDCU UR4, c[0x0][0x440] ;  /* 0x00008800ff0477ac */ /* 0x000e620008000800 */
[----:B--2---:R-:W-:-:S04]  /*e130*/  IMAD.WIDE.U32 R6, R24, 0x20, RZ ;  /* 0x0000002018067825 */ /* 0x004fc800078e00ff */
[----:B---3--:R-:W-:Y:S01]  /*e140*/  IMAD.SHL.U32 R3, R25, 0x20, RZ ;  /* 0x0000002019037824 */ /* 0x008fe200078e00ff */
[----:B------:R-:W-:-:S04]  /*e150*/  IADD3 R2, P2, PT, R4, R6, RZ ;  /* 0x0000000604027210 */ /* 0x000fc80007f5e0ff */
[----:B------:R-:W-:Y:S02]  /*e160*/  IADD3.X R3, PT, PT, R5, R7, R3, P2, !PT ;  /* 0x0000000705037210 */ /* 0x000fe400017fe403 */
        /* <DEDUP_REMOVED lines=12> */
.L_x_4736:
[----:B------:R-:W-:Y:S05]  /*e230*/  BSYNC.RECONVERGENT B0 ;  /* 0x0000000000007941 */ /* 0x000fea0003800200 */
.L_x_4735:
[----:B------:R1:W-:Y:S01]  /*e240*/  @P3 STS.128 [R163+0x9800], RZ ;  /* 0x009800ffa3003388 */ /* 0x0003e20000000c00 */
[----:B------:R-:W-:Y:S03]  /*e250*/  BSSY.RECONVERGENT B0, `(.L_x_4737) ;  /* 0x0000012000007945 */ /* 0x000fe60003800200 */
[----:B------:R1:W-:Y:S01]  /*e260*/  @P3 STS.128 [R163+0xb800], RZ ;  /* 0x00b800ffa3003388 */ /* 0x0003e20000000c00 */
        /* <DEDUP_REMOVED lines=16> */
.L_x_4738:
[----:B------:R-:W-:Y:S05]  /*e370*/  BSYNC.RECONVERGENT B0 ;  /* 0x0000000000007941 */ /* 0x000fea0003800200 */
.L_x_4737:
[----:B------:R-:W-:Y:S01]  /*e380*/  LDSM.16.M88.4 R84, [R143] ;  /* 0x000000008f54783b */ /* 0x000fe20000000200 */
[----:B------:R-:W-:Y:S01]  /*e390*/  IMAD.MOV.U32 R0, RZ, RZ, 0x20 ;  /* 0x00000020ff007424 */ /* 0x000fe200078e00ff */
[----:B------:R-:W-:Y:S01]  /*e3a0*/  R2P PR, R153, 0x6 ;  /* 0x0000000699007804 */ /* 0x000fe20000000000 */
[----:B-1-3--:R-:W-:Y:S01]  /*e3b0*/  VIADD R3, R142, UR5 ;  /* 0x000000058e037c36 */ /* 0x00afe20008000000 */
[----:B------:R-:W1:Y:S01]  /*e3c0*/  LDSM.16.M88.4 R52, [R142+UR5+0x4000] ;  /* 0x004000058e34783b */ /* 0x000e620008000200 */
[----:B------:R-:W-:Y:S01]  /*e3d0*/  IMAD.MOV.U32 R2, RZ, RZ, 0x40 ;  /* 0x00000040ff027424 */ /* 0x000fe200078e00ff */
[----:B------:R-:W-:Y:S02]  /*e3e0*/  ISETP.NE.AND P6, PT, R102, 0x1, PT ;  /* 0x000000016600780c */ /* 0x000fe40003fc5270 */
[----:B------:R-:W3:Y:S01]  /*e3f0*/  LDSM.16.M88.4 R44, [R142+UR5+0x4800] ;  /* 0x004800058e2c783b */ /* 0x000ee20008000200 */
[----:B------:R-:W-:Y:S02]  /*e400*/  SEL R0, R0, 0xffffffe0, !P1 ;  /* 0xffffffe000007807 */ /* 0x000fe40004800000 */
[----:B------:R-:W-:Y:S01]  /*e410*/  SEL R2, R2, 0xffffffc0, !P2 ;  /* 0xffffffc002027807 */ /* 0x000fe20005000000 */
[----:B------:R-:W2:Y:S01]  /*e420*/  LDSM.16.M88.4 R36, [R142+UR5+0x5000] ;  /* 0x005000058e24783b */ /* 0x000ea20008000200 */
[----:B------:R-:W-:Y:S01]  /*e430*/  IADD3 R138, PT, PT, R3, R0, RZ ;  /* 0x00000000038a7210 */ /* 0x000fe20007ffe0ff */
[----:B------:R-:W-:Y:S01]  /*e440*/  IMAD.IADD R141, R143, 0x1, R0 ;  /* 0x000000018f8d7824 */ /* 0x000fe200078e0200 */
[----:B------:R-:W-:Y:S01]  /*e450*/  IADD3 R137, PT, PT, R3, R2, RZ ;  /* 0x0000000203897210 */ /* 0x000fe20007ffe0ff */
[----:B------:R-:W4:Y:S01]  /*e460*/  LDSM.16.M88.4 R16, [R142+UR5+0x5800] ;  /* 0x005800058e10783b */ /* 0x000f220008000200 */
[----:B------:R-:W-:Y:S01]  /*e470*/  IMAD.IADD R140, R143, 0x1, R2 ;  /* 0x000000018f8c7824 */ /* 0x000fe200078e0202 */
[----:B------:R-:W-:-:S02]  /*e480*/  VIMNMX R103, PT, PT, R96, R59, PT ;  /* 0x0000003b60677248 */ /* 0x000fc40003fe0100 */
[----:B------:R-:W-:Y:S01]  /*e490*/  LDSM.16.M88.4 R8, [R141] ;  /* 0x000000008d08783b */ /* 0x000fe20000000200 */
[C---:B------:R-:W-:Y:S01]  /*e4a0*/  IMAD.IADD R139, R0.reuse, 0x1, R140 ;  /* 0x00000001008b7824 */ /* 0x040fe200078e028c */
[----:B------:R-:W-:Y:S02]  /*e4b0*/  IADD3 R136, PT, PT, R0, R137, RZ ;  /* 0x0000008900887210 */ /* 0x000fe40007ffe0ff */
[----:B------:R-:W4:Y:S01]  /*e4c0*/  LDSM.16.M88.4 R64, [R138+0x4000] ;  /* 0x004000008a40783b */ /* 0x000f220000000200 */
[----:B------:R-:W-:-:S03]  /*e4d0*/  VIADDMNMX R134, R96, 0x8, R59, PT ;  /* 0x0000000860867846 */ /* 0x000fc6000380013b */
[----:B------:R-:W4:Y:S04]  /*e4e0*/  LDSM.16.M88.4 R20, [R138+0x4800] ;  /* 0x004800008a14783b */ /* 0x000f280000000200 */
[----:B------:R-:W4:Y:S04]  /*e4f0*/  LDSM.16.M88.4 R4, [R138+0x5000] ;  /* 0x005000008a04783b */ /* 0x000f280000000200 */
[----:B------:R-:W-:Y:S04]  /*e500*/  LDSM.16.M88.4 R28, [R140] ;  /* 0x000000008c1c783b */ /* 0x000fe80000000200 */
[----:B------:R-:W-:Y:S01]  /*e510*/  LDSM.16.M88.4 R92, [R137+0x4000] ;  /* 0x00400000895c783b */ /* 0x000fe20000000200 */
[C---:B-1----:R-:W-:Y:S03]  /*e520*/  HMMA.16816.F32 R60, R84.reuse, R52, RZ ;  /* 0x00000034543c723c */ /* 0x042fe600000018ff */
[----:B------:R-:W-:Y:S04]  /*e530*/  LDSM.16.M88.4 R88, [R137+0x4800] ;  /* 0x004800008958783b */ /* 0x000fe80000000200 */
[----:B------:R-:W-:Y:S01]  /*e540*/  LDSM.16.M88.4 R68, [R137+0x5000] ;  /* 0x005000008944783b */ /* 0x000fe20000000200 */
[C---:B---3-5:R-:W-:Y:S03]  /*e550*/  HMMA.16816.F32 R48, R84.reuse, R44, RZ ;  /* 0x0000002c5430723c */ /* 0x068fe600000018ff */
[----:B------:R-:W-:Y:S04]  /*e560*/  LDSM.16.M88.4 R80, [R136+0x4000] ;  /* 0x004000008850783b */ /* 0x000fe80000000200 */
[----:B------:R-:W-:Y:S01]  /*e570*/  LDSM.16.M88.4 R76, [R136+0x4800] ;  /* 0x00480000884c783b */ /* 0x000fe20000000200 */
[C---:B--2---:R-:W-:Y:S03]  /*e580*/  HMMA.16816.F32 R40, R84.reuse, R36, RZ ;  /* 0x000000245428723c */ /* 0x044fe600000018ff */
        /* <DEDUP_REMOVED lines=16> */
[----:B------:R-:W3:Y:S07]  /*e690*/  LDSM.16.M88.4 R4, [R139] ;  /* 0x000000008b04783b */ /* 0x000eee0000000200 */
[C---:B-1----:R-:W-:Y:S08]  /*e6a0*/  HMMA.16816.F32 R32, R8.reuse, R16, R32 ;  /* 0x000000100820723c */ /* 0x042ff00000001820 */
[----:B------:R-:W-:Y:S01]  /*e6b0*/  HMMA.16816.F32 R84, R8, R18, R84 ;  /* 0x000000120854723c */ /* 0x000fe20000001854 */
[----:B------:R-:W1:Y:S04]  /*e6c0*/  LDSM.16.M88.4 R16, [R136+0x5000] ;  /* 0x005000008810783b */ /* 0x000e680000000200 */
[----:B------:R-:W4:Y:S03]  /*e6d0*/  LDSM.16.M88.4 R8, [R136+0x5800] ;  /* 0x005800008808783b */ /* 0x000f260000000200 */
        /* <DEDUP_REMOVED lines=8> */
[----:B------:R-:W4:Y:S07]  /*e760*/  LDSM.16.M88.4 R68, [R142+UR5+0x6800] ;  /* 0x006800058e44783b */ /* 0x000f2e0008000200 */
[C---:B--2---:R-:W-:Y:S08]  /*e770*/  HMMA.16816.F32 R32, R28.reuse, R64, R32 ;  /* 0x000000401c20723c */ /* 0x044ff00000001820 */
[----:B------:R-:W-:Y:S01]  /*e780*/  HMMA.16816.F32 R84, R28, R66, R84 ;  /* 0x000000421c54723c */ /* 0x000fe20000001854 */
[----:B------:R-:W2:Y:S04]  /*e790*/  LDSM.16.M88.4 R64, [R142+UR5+0x7000] ;  /* 0x007000058e40783b */ /* 0x000ea80008000200 */
[----:B------:R-:W2:Y:S03]  /*e7a0*/  LDSM.16.M88.4 R28, [R142+UR5+0x7800] ;  /* 0x007800058e1c783b */ /* 0x000ea60008000200 */
        /* <DEDUP_REMOVED lines=9> */
[C---:B----4-:R-:W-:Y:S08]  /*e840*/  HMMA.16816.F32 R32, R4.reuse, R8, R32 ;  /* 0x000000080420723c */ /* 0x050ff00000001820 */
[----:B------:R-:W-:Y:S01]  /*e850*/  HMMA.16816.F32 R84, R4, R10, R84 ;  /* 0x0000000a0454723c */ /* 0x000fe20000001854 */
[----:B------:R-:W3:Y:S04]  /*e860*/  LDSM.16.M88.4 R8, [R138+0x6800] ;  /* 0x006800008a08783b */ /* 0x000ee80000000200 */
[----:B------:R-:W4:Y:S03]  /*e870*/  LDSM.16.M88.4 R4, [R138+0x7000] ;  /* 0x007000008a04783b */ /* 0x000f260000000200 */
[C---:B------:R-:W-:Y:S08]  /*e880*/  HMMA.16816.F32 R60, R20.reuse, R72, R60 ;  /* 0x00000048143c723c */ /* 0x040ff0000000183c */
[C---:B------:R-:W-:Y:S01]  /*e890*/  HMMA.16816.F32 R52, R20.reuse, R74, R52 ;  /* 0x0000004a1434723c */ /* 0x040fe20000001834 */
[----:B------:R-:W4:Y:S07]  /*e8a0*/  LDSM.16.M88.4 R72, [R137+0x6800] ;  /* 0x006800008948783b */ /* 0x000f2e0000000200 */
[C---:B------:R-:W-:Y:S08]  /*e8b0*/  HMMA.16816.F32 R48, R20.reuse, R68, R48 ;  /* 0x000000441430723c */ /* 0x040ff00000001830 */
[C---:B------:R-:W-:Y:S01]  /*e8c0*/  HMMA.16816.F32 R44, R20.reuse, R70, R44 ;  /* 0x00000046142c723c */ /* 0x040fe2000000182c */
[----:B------:R-:W4:Y:S07]  /*e8d0*/  LDSM.16.M88.4 R68, [R137+0x7000] ;  /* 0x007000008944783b */ /* 0x000f2e0000000200 */
[C---:B--2---:R-:W-:Y:S08]  /*e8e0*/  HMMA.16816.F32 R40, R20.reuse, R64, R40 ;  /* 0x000000401428723c */ /* 0x044ff00000001828 */
[C---:B------:R-:W-:Y:S01]  /*e8f0*/  HMMA.16816.F32 R36, R20.reuse, R66, R36 ;  /* 0x000000421424723c */ /* 0x040fe20000001824 */
[----:B------:R-:W2:Y:S07]  /*e900*/  LDSM.16.M88.4 R64, [R137+0x7800] ;  /* 0x007800008940783b */ /* 0x000eae0000000200 */
[C---:B------:R-:W-:Y:S08]  /*e910*/  HMMA.16816.F32 R32, R20.reuse, R28, R32 ;  /* 0x0000001c1420723c */ /* 0x040ff00000001820 */
[----:B------:R-:W-:Y:S01]  /*e920*/  HMMA.16816.F32 R84, R20, R30, R84 ;  /* 0x0000001e1454723c */ /* 0x000fe20000001854 */
[----:B------:R-:W-:Y:S04]  /*e930*/  LDSM.16.M88.4 R28, [R139+0x2000] ;  /* 0x002000008b1c783b */ /* 0x000fe80000000200 */
[----:B------:R-:W2:Y:S03]  /*e940*/  LDSM.16.M88.4 R20, [R136+0x6000] ;  /* 0x006000008814783b */ /* 0x000ea60000000200 */
        /* <DEDUP_REMOVED lines=8> */
[----:B------:R-:W4:Y:S01]  /*e9d0*/  LDSM.16.M88.4 R4, [R136+0x7800] ;  /* 0x007800008804783b */ /* 0x000f220000000200 */
[----:B------:R-:W-:-:S06]  /*e9e0*/  DEPBAR.LE SB0, 0x0 ;  /* 0x000080000000791a */ /* 0x000fcc0000000000 */
[C---:B------:R-:W-:Y:S08]  /*e9f0*/  HMMA.16816.F32 R32, R88.reuse, R92, R32 ;  /* 0x0000005c5820723c */ /* 0x040ff00000001820 */
[----:B------:R-:W-:Y:S08]  /*ea00*/  HMMA.16816.F32 R84, R88, R94, R84 ;  /* 0x0000005e5854723c */ /* 0x000ff00000001854 */
        /* <DEDUP_REMOVED lines=10> */
[C---:B-1----:R-:W-:Y:S08]  /*eab0*/  HMMA.16816.F32 R48, R28.reuse, R16, R48 ;  /* 0x000000101c30723c */ /* 0x042ff00000001830 */
[C---:B------:R-:W-:Y:S08]  /*eac0*/  HMMA.16816.F32 R44, R28.reuse, R18, R44 ;  /* 0x000000121c2c723c */ /* 0x040ff0000000182c */
[C---:B---3--:R-:W-:Y:S08]  /*ead0*/  HMMA.16816.F32 R40, R28.reuse, R8, R40 ;  /* 0x000000081c28723c */ /* 0x048ff00000001828 */
[C---:B------:R-:W-:Y:S08]  /*eae0*/  HMMA.16816.F32 R36, R28.reuse, R10, R36 ;  /* 0x0000000a1c24723c */ /* 0x040ff00000001824 */
[C---:B----4-:R-:W-:Y:S08]  /*eaf0*/  HMMA.16816.F32 R32, R28.reuse, R4, R32 ;  /* 0x000000041c20723c */ /* 0x050ff00000001820 */
        /* <DEDUP_REMOVED lines=14> */
.L_x_4740:
        /* <DEDUP_REMOVED lines=59> */
.L_x_4741:
        /* <DEDUP_REMOVED lines=52> */
.L_x_4739:
[C---:B-1----:R-:W-:Y:S01]  /*f2d0*/  IMAD.SHL.U32 R7, R153.reuse, 0x2, RZ ;  /* 0x0000000299077824 */ /* 0x042fe200078e00ff */
[----:B------:R-:W1:Y:S01]  /*f2e0*/  LDCU UR4, c[0x0][0x45c] ;  /* 0x00008b80ff0477ac */ /* 0x000e620008000800 */
[----:B------:R-:W-:Y:S02]  /*f2f0*/  IMAD.SHL.U32 R164, R153, 0x8, RZ ;  /* 0x0000000899a47824 */ /* 0x000fe400078e00ff */
[----:B------:R-:W-:Y:S01]  /*f300*/  IMAD.MOV.U32 R166, RZ, RZ, -0x1 ;  /* 0xffffffffffa67424 */ /* 0x000fe200078e00ff */
[----:B------:R-:W-:Y:S02]  /*f310*/  LOP3.LUT R7, R7, 0x6, RZ, 0xc0, !PT ;  /* 0x0000000607077812 */ /* 0x000fe400078ec0ff */
[----:B------:R-:W-:-:S03]  /*f320*/  LOP3.LUT R164, R164, 0x38, RZ, 0xc0, !PT ;  /* 0x00000038a4a47812 */ /* 0x000fc600078ec0ff */
[----:B------:R-:W-:-:S04]  /*f330*/  IMAD R7, R102, 0x40, R7 ;  /* 0x0000004066077824 */ /* 0x000fc800078e0207 */
[C---:B------:R-:W-:Y:S02]  /*f340*/  VIADD R3, R7.reuse, 0xffffffc0 ;  /* 0xffffffc007037836 */ /* 0x040fe40000000000 */
[C---:B------:R-:W-:Y:S02]  /*f350*/  VIADD R4, R7.reuse, 0xffffffc1 ;  /* 0xffffffc107047836 */ /* 0x040fe40000000000 */
[----:B------:R-:W-:Y:S01]  /*f360*/  VIADD R5, R7, 0xffffffd0 ;  /* 0xffffffd007057836 */ /* 0x000fe20000000000 */
[-C--:B------:R-:W-:Y:S01]  /*f370*/  ISETP.GE.AND P2, PT, R3, R103.reuse, PT ;  /* 0x000000670300720c */ /* 0x080fe20003f46270 */
[----:B------:R-:W-:Y:S01]  /*f380*/  VIADD R9, R7, 0xffffffd8 ;  /* 0xffffffd807097836 */ /* 0x000fe20000000000 */
[-C--:B------:R-:W-:Y:S01]  /*f390*/  ISETP.GE.AND P0, PT, R3, R134.reuse, PT ;  /* 0x000000860300720c */ /* 0x080fe20003f06270 */
[C---:B------:R-:W-:Y:S01]  /*f3a0*/  VIADD R3, R7.reuse, 0xffffffc8 ;  /* 0xffffffc807037836 */ /* 0x040fe20000000000 */
[CC--:B------:R-:W-:Y:S01]  /*f3b0*/  ISETP.GE.AND P5, PT, R4.reuse, R103.reuse, PT ;  /* 0x000000670400720c */ /* 0x0c0fe20003fa6270 */
[C---:B------:R-:W-:Y:S01]  /*f3c0*/  VIADD R8, R7.reuse, 0xffffffd9 ;  /* 0xffffffd907087836 */ /* 0x040fe20000000000 */
[-C--:B------:R-:W-:Y:S01]  /*f3d0*/  ISETP.GE.AND P4, PT, R4, R134.reuse, PT ;  /* 0x000000860400720c */ /* 0x080fe20003f86270 */
        /* <DEDUP_REMOVED lines=8> */
[C---:B------:R-:W-:Y:S01]  /*f460*/  VIADD R10, R7.reuse, 0xffffffe9 ;  /* 0xffffffe9070a7836 */ /* 0x040fe20000000000 */
[C---:B------:R-:W-:Y:S01]  /*f470*/  ISETP.GE.AND P2, PT, R4.reuse, R103, PT ;  /* 0x000000670400720c */ /* 0x040fe20003f46270 */
[C---:B------:R-:W-:Y:S01]  /*f480*/  VIADD R18, R7.reuse, 0xfffffff1 ;  /* 0xfffffff107127836 */ /* 0x040fe20000000000 */
[----:B------:R-:W-:Y:S01]  /*f490*/  ISETP.GE.AND P0, PT, R4, R134, PT ;  /* 0x000000860400720c */ /* 0x000fe20003f06270 */
[----:B------:R-:W-:Y:S01]  /*f4a0*/  VIADD R4, R7, 0xffffffd1 ;  /* 0xffffffd107047836 */ /* 0x000fe20000000000 */
[----:B------:R-:W-:Y:S01]  /*f4b0*/  FSEL R61, R61, -INF , !P5 ;  /* 0xff8000003d3d7808 */ /* 0x000fe20006800000 */
[----:B------:R-:W-:Y:S01]  /*f4c0*/  VIADD R17, R7, 0xfffffff8 ;  /* 0xfffffff807117836 */ /* 0x000fe20000000000 */
[----:B------:R-:W-:-:S02]  /*f4d0*/  FSEL R6, R63, -INF , !P4 ;  /* 0xff8000003f067808 */ /* 0x000fc40006000000 */
[CC--:B------:R-:W-:Y:S02]  /*f4e0*/  ISETP.GE.AND P4, PT, R5.reuse, R103.reuse, PT ;  /* 0x000000670500720c */ /* 0x0c0fe40003f86270 */
[----:B------:R-:W-:Y:S02]  /*f4f0*/  ISETP.GE.AND P5, PT, R5, R134, PT ;  /* 0x000000860500720c */ /* 0x000fe40003fa6270 */
[----:B------:R-:W-:Y:S02]  /*f500*/  FSEL R5, R52, -INF , !P3 ;  /* 0xff80000034057808 */ /* 0x000fe40005800000 */
[-C--:B------:R-:W-:Y:S02]  /*f510*/  ISETP.GE.AND P3, PT, R4, R103.reuse, PT ;  /* 0x000000670400720c */ /* 0x080fe40003f66270 */
[----:B------:R-:W-:Y:S02]  /*f520*/  FSEL R53, R53, -INF , !P2 ;  /* 0xff80000035357808 */ /* 0x000fe40005000000 */
[----:B------:R-:W-:-:S02]  /*f530*/  ISETP.GE.AND P2, PT, R9, R103, PT ;  /* 0x000000670900720c */ /* 0x000fc40003f46270 */
[----:B------:R-:W-:Y:S02]  /*f540*/  FSEL R15, R48, -INF , !P4 ;  /* 0xff800000300f7808 */ /* 0x000fe40006000000 */
[----:B------:R-:W-:Y:S02]  /*f550*/  FMNMX3.FTZ R22, R3, R61, R5, !PT ;  /* 0x0000003d03167276 */ /* 0x000fe40007810005 */
[----:B------:R-:W-:Y:S02]  /*f560*/  FSEL R54, R54, -INF , !P1 ;  /* 0xff80000036367808 */ /* 0x000fe40004800000 */
[----:B------:R-:W-:Y:S02]  /*f570*/  ISETP.GE.AND P4, PT, R8, R103, PT ;  /* 0x000000670800720c */ /* 0x000fe40003f86270 */
[----:B------:R-:W-:Y:S02]  /*f580*/  FSEL R13, R49, -INF , !P3 ;  /* 0xff800000310d7808 */ /* 0x000fe40005800000 */
[----:B------:R-:W-:-:S02]  /*f590*/  ISETP.GE.AND P1, PT, R4, R134, PT ;  /* 0x000000860400720c */ /* 0x000fc40003f26270 */
[----:B------:R-:W-:Y:S02]  /*f5a0*/  ISETP.GE.AND P3, PT, R20, R103, PT ;  /* 0x000000671400720c */ /* 0x000fe40003f66270 */
[----:B------:R-:W-:Y:S02]  /*f5b0*/  FSEL R11, R44, -INF , !P2 ;  /* 0xff8000002c0b7808 */ /* 0x000fe40005000000 */
[----:B------:R-:W-:Y:S02]  /*f5c0*/  FMNMX3.FTZ R22, R22, R53, R15, !PT ;  /* 0x0000003516167276 */ /* 0x000fe4000781000f */
[----:B------:R-:W-:Y:S02]  /*f5d0*/  FSEL R4, R55, -INF , !P0 ;  /* 0xff80000037047808 */ /* 0x000fe40004000000 */
[----:B------:R-:W-:Y:S02]  /*f5e0*/  FSEL R12, R50, -INF , !P5 ;  /* 0xff800000320c7808 */ /* 0x000fe40006800000 */
[----:B------:R-:W-:-:S02]  /*f5f0*/  ISETP.GE.AND P0, PT, R9, R134, PT ;  /* 0x000000860900720c */ /* 0x000fc40003f06270 */
[----:B------:R-:W-:Y:S01]  /*f600*/  ISETP.GE.AND P5, PT, R8, R134, PT ;  /* 0x000000860800720c */ /* 0x000fe20003fa6270 */
[C---:B------:R-:W-:Y:S01]  /*f610*/  VIADD R8, R7.reuse, 0xfffffff0 ;  /* 0xfffffff007087836 */ /* 0x040fe20000000000 */
[-C--:B------:R-:W-:Y:S01]  /*f620*/  ISETP.GE.AND P2, PT, R16, R103.reuse, PT ;  /* 0x000000671000720c */ /* 0x080fe20003f46270 */
[----:B------:R-:W-:Y:S01]  /*f630*/  VIADD R7, R7, 0xfffffff9 ;  /* 0xfffffff907077836 */ /* 0x000fe20000000000 */
[----:B------:R-:W-:Y:S02]  /*f640*/  FSEL R9, R45, -INF , !P4 ;  /* 0xff8000002d097808 */ /* 0x000fe40006000000 */
[----:B------:R-:W-:Y:S02]  /*f650*/  ISETP.GE.AND P4, PT, R19, R103, PT ;  /* 0x000000671300720c */ /* 0x000fe40003f86270 */
[----:B------:R-:W-:Y:S02]  /*f660*/  FSEL R117, R40, -INF , !P3 ;  /* 0xff80000028757808 */ /* 0x000fe40005800000 */
[----:B------:R-:W-:-:S02]  /*f670*/  FMNMX3.FTZ R22, R22, R13, R11, !PT ;  /* 0x0000000d16167276 */ /* 0x000fc4000781000b */
[-C--:B------:R-:W-:Y:S02]  /*f680*/  ISETP.GE.AND P3, PT, R10, R103.reuse, PT ;  /* 0x000000670a00720c */ /* 0x080fe40003f66270 */
[----:B------:R-:W-:Y:S02]  /*f690*/  FSEL R129, R41, -INF , !P2 ;  /* 0xff80000029817808 */ /* 0x000fe40005000000 */
[----:B------:R-:W-:Y:S02]  /*f6a0*/  ISETP.GE.AND P2, PT, R8, R103, PT ;  /* 0x000000670800720c */ /* 0x000fe40003f46270 */
[----:B------:R-:W-:Y:S02]  /*f6b0*/  FSEL R127, R36, -INF , !P4 ;  /* 0xff800000247f7808 */ /* 0x000fe40006000000 */
[----:B------:R-:W-:Y:S02]  /*f6c0*/  FMNMX3.FTZ R22, R22, R9, R117, !PT ;  /* 0x0000000916167276 */ /* 0x000fe40007810075 */
[----:B------:R-:W-:-:S02]  /*f6d0*/  FSEL R125, R37, -INF , !P3 ;  /* 0xff800000257d7808 */ /* 0x000fc40005800000 */
[-C--:B------:R-:W-:Y:S02]  /*f6e0*/  ISETP.GE.AND P4, PT, R18, R103.reuse, PT ;  /* 0x000000671200720c */ /* 0x080fe40003f86270 */
[----:B------:R-:W-:Y:S02]  /*f6f0*/  ISETP.GE.AND P3, PT, R17, R103, PT ;  /* 0x000000671100720c */ /* 0x000fe40003f66270 */
        /* <DEDUP_REMOVED lines=8> */
[----:B------:R-:W-:Y:S02]  /*f780*/  FMNMX3.FTZ R21, R62, R6, R54, !PT ;  /* 0x000000063e157276 */ /* 0x000fe40007810036 */
[----:B------:R-:W-:-:S02]  /*f790*/  ISETP.GE.AND P3, PT, R16, R134, PT ;  /* 0x000000861000720c */ /* 0x000fc40003f66270 */
[----:B------:R-:W-:Y:S02]  /*f7a0*/  FSEL R16, R51, -INF , !P1 ;  /* 0xff80000033107808 */ /* 0x000fe40004800000 */
[-C--:B------:R-:W-:Y:S02]  /*f7b0*/  ISETP.GE.AND P2, PT, R19, R134.reuse, PT ;  /* 0x000000861300720c */ /* 0x080fe40003f46270 */
[-C--:B------:R-:W-:Y:S02]  /*f7c0*/  ISETP.GE.AND P1, PT, R10, R134.reuse, PT ;  /* 0x000000860a00720c */ /* 0x080fe40003f26270 */
[----:B------:R-:W-:Y:S02]  /*f7d0*/  ISETP.GE.AND P4, PT, R20, R134, PT ;  /* 0x000000861400720c */ /* 0x000fe40003f86270 */
[----:B------:R-:W-:Y:S02]  /*f7e0*/  FMNMX.FTZ R19, R119, R22, !PT ;  /* 0x0000001677137209 */ /* 0x000fe40007810000 */
[----:B------:R-:W-:-:S02]  /*f7f0*/  FSEL R10, R46, -INF , !P0 ;  /* 0xff8000002e0a7808 */ /* 0x000fc40004000000 */
[----:B------:R-:W-:Y:S01]  /*f800*/  FMNMX3.FTZ R21, R21, R4, R12, !PT ;  /* 0x0000000415157276 */ /* 0x000fe2000781000c */
[----:B------:R-:W2:Y:S01]  /*f810*/  SHFL.BFLY PT, R20, R19, 0x2, 0x1f ;  /* 0x0c401f0013147f89 */ /* 0x000ea200000e0000 */
[----:B------:R-:W-:Y:S02]  /*f820*/  ISETP.GE.AND P0, PT, R8, R134, PT ;  /* 0x000000860800720c */ /* 0x000fe40003f06270 */
[----:B------:R-:W-:Y:S02]  /*f830*/  FSEL R8, R47, -INF , !P5 ;  /* 0xff8000002f087808 */ /* 0x000fe40006800000 */
[----:B------:R-:W-:Y:S02]  /*f840*/  FSEL R126, R42, -INF , !P4 ;  /* 0xff8000002a7e7808 */ /* 0x000fe40006000000 */
[----:B------:R-:W-:Y:S02]  /*f850*/  FMNMX3.FTZ R21, R21, R16, R10, !PT ;  /* 0x0000001015157276 */ /* 0x000fe4000781000a */
[----:B------:R-:W-:-:S02]  /*f860*/  FSEL R162, R43, -INF , !P3 ;  /* 0xff8000002ba27808 */ /* 0x000fc40005800000 */
[----:B------:R-:W-:Y:S02]  /*f870*/  FSEL R128, R38, -INF , !P2 ;  /* 0xff80000026807808 */ /* 0x000fe40005000000 */
[----:B------:R-:W-:Y:S02]  /*f880*/  FMNMX3.FTZ R21, R21, R8, R126, !PT ;  /* 0x0000000815157276 */ /* 0x000fe4000781007e */
[-C--:B------:R-:W-:Y:S02]  /*f890*/  ISETP.GE.AND P4, PT, R18, R134.reuse, PT ;  /* 0x000000861200720c */ /* 0x080fe40003f86270 */
[----:B------:R-:W-:Y:S02]  /*f8a0*/  ISETP.GE.AND P2, PT, R17, R134, PT ;  /* 0x000000861100720c */ /* 0x000fe40003f46270 */
[----:B------:R-:W-:Y:S02]  /*f8b0*/  FSEL R130, R39, -INF , !P1 ;  /* 0xff80000027827808 */ /* 0x000fe40004800000 */
[----:B------:R-:W-:-:S02]  /*f8c0*/  FSEL R120, R34, -INF , !P0 ;  /* 0xff80000022787808 */ /* 0x000fc40004000000 */
[----:B------:R-:W-:Y:S02]  /*f8d0*/  FMNMX3.FTZ R21, R21, R162, R128, !PT ;  /* 0x000000a215157276 */ /* 0x000fe40007810080 */
[----:B------:R-:W-:Y:S02]  /*f8e0*/  ISETP.GE.AND P0, PT, R7, R134, PT ;  /* 0x000000860700720c */ /* 0x000fe40003f06270 */
[----:B------:R-:W-:Y:S02]  /*f8f0*/  FSEL R114, R35, -INF , !P4 ;  /* 0xff80000023727808 */ /* 0x000fe40006000000 */
[----:B------:R-:W-:Y:S02]  /*f900*/  FSEL R112, R86, -INF , !P2 ;  /* 0xff80000056707808 */ /* 0x000fe40005000000 */
[----:B------:R-:W-:Y:S02]  /*f910*/  FMNMX3.FTZ R21, R21, R130, R120, !PT ;  /* 0x0000008215157276 */ /* 0x000fe40007810078 */
[----:B------:R-:W-:-:S02]  /*f920*/  FSEL R110, R87, -INF , !P0 ;  /* 0xff800000576e7808 */ /* 0x000fc40004000000 */
[----:B------:R-:W-:Y:S02]  /*f930*/  FMNMX3.FTZ R17, R21, R114, R112, !PT ;  /* 0x0000007215117276 */ /* 0x000fe40007810070 */
[----:B--2---:R-:W-:Y:S02]  /*f940*/  FMNMX.FTZ R20, R19, R20, !PT ;  /* 0x0000001413147209 */ /* 0x004fe40007810000 */
[----:B------:R-:W-:-:S03]  /*f950*/  FMNMX.FTZ R17, R110, R17, !PT ;  /* 0x000000116e117209 */ /* 0x000fc60007810000 */
[----:B------:R-:W2:Y:S04]  /*f960*/  SHFL.BFLY PT, R101, R20, 0x1, 0x1f ;  /* 0x0c201f0014657f89 */ /* 0x000ea800000e0000 */
[----:B------:R-:W3:Y:S01]  /*f970*/  SHFL.BFLY PT, R18, R17, 0x2, 0x1f ;  /* 0x0c401f0011127f89 */ /* 0x000ee200000e0000 */
[----:B--2---:R-:W-:Y:S02]  /*f980*/  FMNMX.FTZ R101, R20, R101, !PT ;  /* 0x0000006514657209 */ /* 0x004fe40007810000 */
[----:B---3--:R-:W-:-:S03]  /*f990*/  FMNMX.FTZ R18, R17, R18, !PT ;  /* 0x0000001211127209 */ /* 0x008fc60007810000 */
[C---:B-1----:R-:W-:Y:S01]  /*f9a0*/  FMUL.FTZ R124, R101.reuse, UR4 ;  /* 0x00000004657c7c20 */ /* 0x042fe20008410000 */
[----:B------:R-:W-:Y:S02]  /*f9b0*/  FSETP.NEU.FTZ.AND P0, PT, R101, -INF , PT ;  /* 0xff8000006500780b */ /* 0x000fe40003f1d000 */
[----:B------:R-:W-:Y:S01]  /*f9c0*/  LOP3.LUT R17, R14, 0x1c0, RZ, 0xc0, !PT ;  /* 0x000001c00e117812 */ /* 0x000fe200078ec0ff */
[----:B------:R-:W1:Y:S01]  /*f9d0*/  SHFL.BFLY PT, R7, R18, 0x1, 0x1f ;  /* 0x0c201f0012077f89 */ /* 0x000e6200000e0000 */
[----:B------:R-:W-:Y:S02]  /*f9e0*/  FSEL R124, R124, RZ, P0 ;  /* 0x000000ff7c7c7208 */ /* 0x000fe40000000000 */
[----:B------:R-:W-:-:S03]  /*f9f0*/  SHF.R.U32.HI R14, RZ, 0x1, R153 ;  /* 0x00000001ff0e7819 */ /* 0x000fc60000011699 */
[----:B------:R-:W-:Y:S01]  /*fa00*/  FFMA.FTZ R35, R5, UR4, -R124 ;  /* 0x0000000405237c23 */ /* 0x000fe2000801087c */
[----:B------:R-:W-:Y:S01]  /*fa10*/  LOP3.LUT R5, R17, 0x8, R14, 0xf8, !PT ;  /* 0x0000000811057812 */ /* 0x000fe200078ef80e */
[--C-:B------:R-:W-:Y:S01]  /*fa20*/  FFMA.FTZ R107, R3, UR4, -R124.reuse ;  /* 0x00000004036b7c23 */ /* 0x100fe2000801087c */
[--C-:B------:R-:W-:Y:S01]  /*fa30*/  FFMA.FTZ R26, R53, UR4, -R124.reuse ;  /* 0x00000004351a7c23 */ /* 0x100fe2000801087c */
[--C-:B------:R-:W-:Y:S01]  /*fa40*/  FFMA.FTZ R34, R61, UR4, -R124.reuse ;  /* 0x000000043d227c23 */ /* 0x100fe2000801087c */
[----:B------:R-:W-:Y:S01]  /*fa50*/  LOP3.LUT R5, R5, R164, RZ, 0x3c, !PT ;  /* 0x000000a405057212 */ /* 0x000fe200078e3cff */
[----:B------:R-:W-:Y:S01]  /*fa60*/  MUFU.EX2 R35, R35 ;  /* 0x0000002300237308 */ /* 0x000fe20000000800 */
[--C-:B------:R-:W-:Y:S01]  /*fa70*/  FFMA.FTZ R27, R9, UR4, -R124.reuse ;  /* 0x00000004091b7c23 */ /* 0x100fe2000801087c */
[--C-:B------:R-:W-:Y:S01]  /*fa80*/  FFMA.FTZ R33, R15, UR4, -R124.reuse ;  /* 0x000000040f217c23 */ /* 0x100fe2000801087c */
[----:B------:R-:W-:Y:S01]  /*fa90*/  FFMA.FTZ R116, R129, UR4, -R124 ;  /* 0x0000000481747c23 */ /* 0x000fe2000801087c */
[----:B------:R-:W-:-:S02]  /*faa0*/  IMAD.IADD R147, R56, 0x1, R5 ;  /* 0x0000000138937824 */ /* 0x000fc400078e0205 */
[--C-:B------:R-:W-:Y:S01]  /*fab0*/  FFMA.FTZ R118, R127, UR4, -R124.reuse ;  /* 0x000000047f767c23 */ /* 0x100fe2000801087c */
[--C-:B------:R-:W-:Y:S01]  /*fac0*/  FFMA.FTZ R117, R117, UR4, -R124.reuse ;  /* 0x0000000475757c23 */ /* 0x100fe2000801087c */
[--C-:B------:R-:W-:Y:S01]  /*fad0*/  FFMA.FTZ R125, R125, UR4, -R124.reuse ;  /* 0x000000047d7d7c23 */ /* 0x100fe2000801087c */
[----:B------:R-:W-:Y:S01]  /*fae0*/  MUFU.EX2 R107, R107 ;  /* 0x0000006b006b7308 */ /* 0x000fe20000000800 */
[----:B------:R-:W-:Y:S01]  /*faf0*/  LEA R147, R147, UR5, 0x1 ;  /* 0x0000000593937c11 */ /* 0x000fe2000f8e08ff */
[----:B------:R-:W-:Y:S01]  /*fb00*/  FFMA.FTZ R171, R119, UR4, -R124 ;  /* 0x0000000477ab7c23 */ /* 0x000fe2000801087c */
[----:B-1----:R-:W-:-:S03]  /*fb10*/  FMNMX.FTZ R3, R18, R7, !PT ;  /* 0x0000000712037209 */ /* 0x002fc60007810000 */
[----:B------:R-:W-:Y:S01]  /*fb20*/  IMAD.IADD R145, R2, 0x1, R147 ;  /* 0x0000000102917824 */ /* 0x000fe200078e0293 */
[----:B------:R-:W-:Y:S01]  /*fb30*/  LDSM.16.MT88.4 R68, [R147+0xa000] ;  /* 0x00a000009344783b */ /* 0x000fe20000004200 */
[C---:B------:R-:W-:Y:S01]  /*fb40*/  FSETP.NEU.FTZ.AND P0, PT, R3.reuse, -INF , PT ;  /* 0xff8000000300780b */ /* 0x040fe20003f1d000 */
[----:B------:R-:W-:Y:S01]  /*fb50*/  FMUL.FTZ R115, R3, UR4 ;  /* 0x0000000403737c20 */ /* 0x000fe20008410000 */
[C---:B------:R-:W-:Y:S01]  /*fb60*/  IMAD.IADD R144, R0.reuse, 0x1, R145 ;  /* 0x0000000100907824 */ /* 0x040fe200078e0291 */
[----:B------:R-:W-:Y:S01]  /*fb70*/  LDSM.16.MT88.4 R36, [R147+0x8000] ;  /* 0x008000009324783b */ /* 0x000fe20000004200 */
[----:B------:R-:W-:Y:S01]  /*fb80*/  IMAD.IADD R146, R0, 0x1, R147 ;  /* 0x0000000100927824 */ /* 0x000fe200078e0293 */
[----:B------:R-:W1:Y:S01]  /*fb90*/  MUFU.EX2 R34, R34 ;  /* 0x0000002200227308 */ /* 0x000e620000000800 */
[----:B------:R-:W-:Y:S01]  /*fba0*/  FSEL R115, R115, RZ, P0 ;  /* 0x000000ff73737208 */ /* 0x000fe20000000000 */
[----:B------:R-:W-:Y:S01]  /*fbb0*/  LDSM.16.MT88.4 R80, [R145+0xa000] ;  /* 0x00a000009150783b */ /* 0x000fe20000004200 */
[--C-:B------:R-:W-:Y:S01]  /*fbc0*/  FFMA.FTZ R0, R11, UR4, -R124.reuse ;  /* 0x000000040b007c23 */ /* 0x100fe2000801087c */
[----:B------:R-:W-:-:S02]  /*fbd0*/  FFMA.FTZ R2, R13, UR4, -R124 ;  /* 0x000000040d027c23 */ /* 0x000fc4000801087c */
[--C-:B------:R-:W-:Y:S01]  /*fbe0*/  FFMA.FTZ R32, R54, UR4, -R115.reuse ;  /* 0x0000000436207c23 */ /* 0x100fe20008010873 */
[--C-:B------:R-:W-:Y:S01]  /*fbf0*/  FFMA.FTZ R104, R62, UR4, -R115.reuse ;  /* 0x000000043e687c23 */ /* 0x100fe20008010873 */
[----:B------:R-:W2:Y:S01]  /*fc00*/  LDSM.16.MT88.4 R52, [R145+0x8000] ;  /* 0x008000009134783b */ /* 0x000ea20000004200 */
[--C-:B------:R-:W-:Y:S01]  /*fc10*/  FFMA.FTZ R109, R6, UR4, -R115.reuse ;  /* 0x00000004066d7c23 */ /* 0x100fe20008010873 */
[--C-:B------:R-:W-:Y:S01]  /*fc20*/  FFMA.FTZ R105, R4, UR4, -R115.reuse ;  /* 0x0000000404697c23 */ /* 0x100fe20008010873 */
[----:B------:R-:W3:Y:S01]  /*fc30*/  MUFU.EX2 R26, R26 ;  /* 0x0000001a001a7308 */ /* 0x000ee20000000800 */
[----:B------:R-:W4:Y:S01]  /*fc40*/  LDSM.16.MT88.4 R60, [R144+0x8000] ;  /* 0x00800000903c783b */ /* 0x000f220000004200 */
[--C-:B------:R-:W-:Y:S01]  /*fc50*/  FFMA.FTZ R111, R16, UR4, -R115.reuse ;  /* 0x00000004106f7c23 */ /* 0x100fe20008010873 */
[--C-:B------:R-:W-:Y:S01]  /*fc60*/  FFMA.FTZ R113, R10, UR4, -R115.reuse ;  /* 0x000000040a717c23 */ /* 0x100fe20008010873 */
[--C-:B------:R-:W-:Y:S01]  /*fc70*/  FFMA.FTZ R108, R8, UR4, -R115.reuse ;  /* 0x00000004086c7c23 */ /* 0x100fe20008010873 */
[----:B------:R-:W5:Y:S01]  /*fc80*/  LDSM.16.MT88.4 R44, [R146+0x8000] ;  /* 0x00800000922c783b */ /* 0x000f620000004200 */
[--C-:B------:R-:W-:Y:S01]  /*fc90*/  FFMA.FTZ R106, R12, UR4, -R115.reuse ;  /* 0x000000040c6a7c23 */ /* 0x100fe20008010873 */
[----:B-1----:R-:W-:Y:S01]  /*fca0*/  F2FP.F16.F32.PACK_AB R88, R34, R107 ;  /* 0x0000006b2258723e */ /* 0x002fe200000000ff */
[----:B------:R-:W-:Y:S01]  /*fcb0*/  MUFU.EX2 R104, R104 ;  /* 0x0000006800687308 */ /* 0x000fe20000000800 */
[----:B------:R-:W1:Y:S01]  /*fcc0*/  LDSM.16.MT88.4 R76, [R146+0xa000] ;  /* 0x00a00000924c783b */ /* 0x000e620000004200 */
[--C-:B------:R-:W-:Y:S01]  /*fcd0*/  FFMA.FTZ R126, R126, UR4, -R115.reuse ;  /* 0x000000047e7e7c23 */ /* 0x100fe20008010873 */
[--C-:B------:R-:W-:Y:S01]  /*fce0*/  FFMA.FTZ R129, R162, UR4, -R115.reuse ;  /* 0x00000004a2817c23 */ /* 0x100fe20008010873 */
[--C-:B------:R-:W-:Y:S01]  /*fcf0*/  FFMA.FTZ R128, R128, UR4, -R115.reuse ;  /* 0x0000000480807c23 */ /* 0x100fe20008010873 */
[----:B------:R-:W1:Y:S01]  /*fd00*/  LDSM.16.MT88.4 R4, [R144+0xa000] ;  /* 0x00a000009004783b */ /* 0x000e620000004200 */
[--C-:B------:R-:W-:Y:S01]  /*fd10*/  FFMA.FTZ R127, R130, UR4, -R115.reuse ;  /* 0x00000004827f7c23 */ /* 0x100fe20008010873 */
[--C-:B------:R-:W-:Y:S01]  /*fd20*/  FFMA.FTZ R114, R114, UR4, -R115.reuse ;  /* 0x0000000472727c23 */ /* 0x100fe20008010873 */
[----:B------:R-:W2:Y:S01]  /*fd30*/  MUFU.EX2 R109, R109 ;  /* 0x0000006d006d7308 */ /* 0x000ea20000000800 */
[----:B------:R-:W1:Y:S01]  /*fd40*/  LDSM.16.MT88.4 R16, [R145+0x8800] ;  /* 0x008800009110783b */ /* 0x000e620000004200 */
[----:B---3--:R-:W-:Y:S01]  /*fd50*/  F2FP.F16.F32.PACK_AB R90, R26, R35 ;  /* 0x000000231a5a723e */ /* 0x008fe200000000ff */
[--C-:B------:R-:W-:Y:S01]  /*fd60*/  FFMA.FTZ R112, R112, UR4, -R115.reuse ;  /* 0x0000000470707c23 */ /* 0x100fe20008010873 */
[----:B------:R-:W-:Y:S01]  /*fd70*/  FFMA.FTZ R169, R110, UR4, -R115 ;  /* 0x000000046ea97c23 */ /* 0x000fe20008010873 */
[----:B------:R-:W3:Y:S01]  /*fd80*/  LDSM.16.MT88.4 R8, [R147+0xa800] ;  /* 0x00a800009308783b */ /* 0x000ee20000004200 */
[----:B------:R-:W-:-:S02]  /*fd90*/  FADD.FTZ R34, R107, R34 ;  /* 0x000000226b227221 */ /* 0x000fc40000010000 */
[----:B------:R-:W-:Y:S01]  /*fda0*/  MUFU.EX2 R32, R32 ;  /* 0x0000002000207308 */ /* 0x000fe20000000800 */
[----:B------:R-:W3:Y:S01]  /*fdb0*/  LDSM.16.MT88.4 R12, [R144+0x8800] ;  /* 0x00880000900c783b */ /* 0x000ee20000004200 */
[----:B------:R-:W-:-:S03]  /*fdc0*/  FADD.FTZ R35, R35, R34 ;  /* 0x0000002223237221 */ /* 0x000fc60000010000 */
[----:B------:R-:W3:Y:S01]  /*fdd0*/  LDSM.16.MT88.4 R28, [R147+0x8800] ;  /* 0x00880000931c783b */ /* 0x000ee20000004200 */
[----:B------:R-:W-:Y:S02]  /*fde0*/  FADD.FTZ R26, R26, R35 ;  /* 0x000000231a1a7221 */ /* 0x000fe40000010000 */
[----:B------:R-:W4:Y:S01]  /*fdf0*/  MUFU.EX2 R105, R105 ;  /* 0x0000006900697308 */ /* 0x000f220000000800 */
[----:B--2---:R-:W-:Y:S01]  /*fe00*/  F2FP.F16.F32.PACK_AB R89, R109, R104 ;  /* 0x000000686d59723e */ /* 0x004fe200000000ff */
[----:B------:R-:W-:Y:S01]  /*fe10*/  LDSM.16.MT88.4 R20, [R146+0x8800] ;  /* 0x008800009214783b */ /* 0x000fe20000004200 */
[----:B------:R-:W-:-:S05]  /*fe20*/  FADD.FTZ R109, R104, R109 ;  /* 0x0000006d686d7221 */ /* 0x000fca0000010000 */
        /* <DEDUP_REMOVED lines=20> */
[C---:B-----5:R-:W-:Y:S07]  /*ff70*/  HMMA.16816.F32 R40, R88.reuse, R44, RZ ;  /* 0x0000002c5828723c */ /* 0x060fee00000018ff */
        /* <DEDUP_REMOVED lines=15> */
[----:B----4-:R-:W-:Y:S01]  /*10070*/  F2FP.F16.F32.PACK_AB R5, R111, R106 ;  /* 0x0000006a6f05723e */ /* 0x010fe200000000ff */
[----:B------:R-:W-:-:S03]  /*10080*/  FADD.FTZ R106, R106, R105 ;  /* 0x000000696a6a7221 */ /* 0x000fc60000010000 */
[----:B------:R-:W-:Y:S01]  /*10090*/  MUFU.EX2 R114, R114 ;  /* 0x0000007200727308 */ /* 0x000fe20000000800 */
[----:B------:R-:W-:Y:S01]  /*100a0*/  HMMA.16816.F32 R88, R88, R6, RZ ;  /* 0x000000065858723c */ /* 0x000fe200000018ff */
[----:B------:R-:W-:Y:S02]  /*100b0*/  F2FP.F16.F32.PACK_AB R6, R27, R0 ;  /* 0x000000001b06723e */ /* 0x000fe400000000ff */
[----:B---3--:R-:W-:-:S04]  /*100c0*/  F2FP.F16.F32.PACK_AB R7, R108, R113 ;  /* 0x000000716c07723e */ /* 0x008fc800000000ff */
[----:B------:R-:W-:Y:S03]  /*100d0*/  MUFU.EX2 R112, R112 ;  /* 0x0000007000707308 */ /* 0x000fe60000000800 */
[C---:B------:R-:W-:Y:S05]  /*100e0*/  HMMA.16816.F32 R48, R4.reuse, R16, R48 ;  /* 0x000000100430723c */ /* 0x040fea0000001830 */
[----:B------:R-:W-:Y:S03]  /*100f0*/  MUFU.EX2 R169, R169 ;  /* 0x000000a900a97308 */ /* 0x000fe60000000800 */
[C---:B------:R-:W-:Y:S01]  /*10100*/  HMMA.16816.F32 R52, R4.reuse, R18, R52 ;  /* 0x000000120434723c */ /* 0x040fe20000001834 */
[----:B------:R-:W2:Y:S07]  /*10110*/  LDSM.16.MT88.4 R16, [R146+0xa800] ;  /* 0x00a800009210783b */ /* 0x000eae0000004200 */
[C---:B------:R-:W-:Y:S08]  /*10120*/  HMMA.16816.F32 R64, R4.reuse, R8, R64 ;  /* 0x000000080440723c */ /* 0x040ff00000001840 */
[C---:B------:R-:W-:Y:S01]  /*10130*/  HMMA.16816.F32 R68, R4.reuse, R10, R68 ;  /* 0x0000000a0444723c */ /* 0x040fe20000001844 */
[----:B------:R-:W3:Y:S07]  /*10140*/  LDSM.16.MT88.4 R8, [R144+0xa800] ;  /* 0x00a800009008783b */ /* 0x000eee0000004200 */
[C---:B------:R-:W-:Y:S08]  /*10150*/  HMMA.16816.F32 R56, R4.reuse, R12, R56 ;  /* 0x0000000c0438723c */ /* 0x040ff00000001838 */
[C---:B------:R-:W-:Y:S01]  /*10160*/  HMMA.16816.F32 R60, R4.reuse, R14, R60 ;  /* 0x0000000e043c723c */ /* 0x040fe2000000183c */
[----:B------:R-:W4:Y:S07]  /*10170*/  LDSM.16.MT88.4 R12, [R145+0xa800] ;  /* 0x00a80000910c783b */ /* 0x000f2e0000004200 */
[C---:B------:R-:W-:Y:S08]  /*10180*/  HMMA.16816.F32 R96, R4.reuse, R28, R96 ;  /* 0x0000001c0460723c */ /* 0x040ff00000001860 */
        /* <DEDUP_REMOVED lines=10> */
[----:B------:R-:W4:Y:S07]  /*10230*/  LDSM.16.MT88.4 R28, [R147+0x9000] ;  /* 0x00900000931c783b */ /* 0x000f2e0000004200 */
[C---:B------:R-:W-:Y:S08]  /*10240*/  HMMA.16816.F32 R40, R4.reuse, R20, R40 ;  /* 0x000000140428723c */ /* 0x040ff00000001828 */
[----:B------:R-:W-:Y:S01]  /*10250*/  HMMA.16816.F32 R44, R4, R22, R44 ;  /* 0x00000016042c723c */ /* 0x000fe2000000182c */
[----:B------:R-:W-:Y:S01]  /*10260*/  F2FP.F16.F32.PACK_AB R4, R116, R117 ;  /* 0x000000757404723e */ /* 0x000fe200000000ff */
[----:B------:R-:W-:Y:S01]  /*10270*/  LDSM.16.MT88.4 R20, [R146+0x9000] ;  /* 0x009000009214783b */ /* 0x000fe20000004200 */
[----:B-1----:R-:W-:-:S02]  /*10280*/  F2FP.F16.F32.PACK_AB R6, R125, R118 ;  /* 0x000000767d06723e */ /* 0x002fc400000000ff */
[----:B-----5:R-:W-:Y:S02]  /*10290*/  F2FP.F16.F32.PACK_AB R5, R129, R126 ;  /* 0x0000007e8105723e */ /* 0x020fe400000000ff */
        /* <DEDUP_REMOVED lines=10> */
[----:B------:R-:W-:Y:S01]  /*10340*/  HMMA.16816.F32 R96, R4, R28, R96 ;  /* 0x0000001c0460723c */ /* 0x000fe20000001860 */
[--C-:B------:R-:W-:Y:S01]  /*10350*/  FFMA.FTZ R28, R123, UR4, -R124.reuse ;  /* 0x000000047b1c7c23 */ /* 0x100fe2000801087c */
[----:B------:R-:W-:-:S05]  /*10360*/  FFMA.FTZ R29, R122, UR4, -R124 ;  /* 0x000000047a1d7c23 */ /* 0x000fca000801087c */
[----:B------:R-:W-:Y:S01]  /*10370*/  MUFU.EX2 R28, R28 ;  /* 0x0000001c001c7308 */ /* 0x000fe20000000800 */
[C---:B-1----:R-:W-:Y:S07]  /*10380*/  HMMA.16816.F32 R72, R4.reuse, R16, R72 ;  /* 0x000000100448723c */ /* 0x042fee0000001848 */
[----:B------:R-:W1:Y:S01]  /*10390*/  MUFU.EX2 R29, R29 ;  /* 0x0000001d001d7308 */ /* 0x000e620000000800 */
        /* <DEDUP_REMOVED lines=8> */
[----:B------:R-:W-:Y:S01]  /*10420*/  HMMA.16816.F32 R36, R4, R30, R36 ;  /* 0x0000001e0424723c */ /* 0x000fe20000001824 */
[----:B------:R-:W-:Y:S01]  /*10430*/  FFMA.FTZ R30, R121, UR4, -R124 ;  /* 0x00000004791e7c23 */ /* 0x000fe2000801087c */
[----:B------:R-:W-:-:S05]  /*10440*/  FFMA.FTZ R31, R120, UR4, -R115 ;  /* 0x00000004781f7c23 */ /* 0x000fca0008010873 */
[----:B------:R-:W5:Y:S01]  /*10450*/  MUFU.EX2 R30, R30 ;  /* 0x0000001e001e7308 */ /* 0x000f620000000800 */
[C---:B------:R-:W-:Y:S07]  /*10460*/  HMMA.16816.F32 R40, R4.reuse, R20, R40 ;  /* 0x000000140428723c */ /* 0x040fee0000001828 */
[----:B------:R-:W4:Y:S01]  /*10470*/  MUFU.EX2 R31, R31 ;  /* 0x0000001f001f7308 */ /* 0x000f220000000800 */
[----:B------:R-:W-:Y:S01]  /*10480*/  HMMA.16816.F32 R44, R4, R22, R44 ;  /* 0x00000016042c723c */ /* 0x000fe2000000182c */
[----:B-1----:R-:W-:Y:S01]  /*10490*/  F2FP.F16.F32.PACK_AB R4, R29, R28 ;  /* 0x0000001c1d04723e */ /* 0x002fe200000000ff */
[----:B------:R-:W1:Y:S01]  /*104a0*/  LDSM.16.MT88.4 R20, [R144+0x9800] ;  /* 0x009800009014783b */ /* 0x000e620000004200 */
[----:B------:R-:W-:-:S02]  /*104b0*/  F2FP.F16.F32.PACK_AB R7, R169, R112 ;  /* 0x00000070a907723e */ /* 0x000fc400000000ff */
[----:B-----5:R-:W-:Y:S02]  /*104c0*/  F2FP.F16.F32.PACK_AB R6, R171, R30 ;  /* 0x0000001eab06723e */ /* 0x020fe400000000ff */
[----:B----4-:R-:W-:-:S07]  /*104d0*/  F2FP.F16.F32.PACK_AB R5, R114, R31 ;  /* 0x0000001f7205723e */ /* 0x010fce00000000ff */
        /* <DEDUP_REMOVED lines=10> */
[----:B----4-:R-:W-:Y:S01]  /*10580*/  HMMA.16816.F32 R72, R4, R16, R72 ;  /* 0x000000100448723c */ /* 0x010fe20000001848 */
[----:B------:R-:W-:-:S04]  /*10590*/  FADD.FTZ R17, R33, R26 ;  /* 0x0000001a21117221 */ /* 0x000fc80000010000 */
[----:B------:R-:W-:Y:S01]  /*105a0*/  FADD.FTZ R17, R2, R17 ;  /* 0x0000001102117221 */ /* 0x000fe20000010000 */
[----:B------:R-:W-:Y:S02]  /*105b0*/  FADD.FTZ R2, R111, R106 ;  /* 0x0000006a6f027221 */ /* 0x000fe40000010000 */
[----:B------:R-:W-:Y:S01]  /*105c0*/  HMMA.16816.F32 R60, R4, R22, R60 ;  /* 0x00000016043c723c */ /* 0x000fe2000000183c */
[----:B------:R-:W-:-:S04]  /*105d0*/  FADD.FTZ R0, R0, R17 ;  /* 0x0000001100007221 */ /* 0x000fc80000010000 */
[----:B------:R-:W-:-:S03]  /*105e0*/  FADD.FTZ R0, R27, R0 ;  /* 0x000000001b007221 */ /* 0x000fc60000010000 */
[----:B--2---:R-:W-:Y:S01]  /*105f0*/  HMMA.16816.F32 R64, R4, R8, R64 ;  /* 0x000000080440723c */ /* 0x004fe20000001840 */
[----:B------:R-:W-:-:S07]  /*10600*/  FADD.FTZ R117, R117, R0 ;  /* 0x0000000075757221 */ /* 0x000fce0000010000 */
[C---:B------:R-:W-:Y:S01]  /*10610*/  HMMA.16816.F32 R68, R4.reuse, R10, R68 ;  /* 0x0000000a0444723c */ /* 0x040fe20000001844 */
[----:B------:R-:W1:Y:S07]  /*10620*/  LDSM.16.MT88.4 R8, [R144+0xb800] ;  /* 0x00b800009008783b */ /* 0x000e6e0000004200 */
[----:B---3--:R-:W-:Y:S01]  /*10630*/  HMMA.16816.F32 R92, R4, R12, R92 ;  /* 0x0000000c045c723c */ /* 0x008fe2000000185c */
[----:B------:R-:W-:-:S04]  /*10640*/  FADD.FTZ R13, R113, R2 ;  /* 0x00000002710d7221 */ /* 0x000fc80000010000 */
[----:B------:R-:W-:-:S03]  /*10650*/  FADD.FTZ R13, R108, R13 ;  /* 0x0000000d6c0d7221 */ /* 0x000fc60000010000 */
        /* <DEDUP_REMOVED lines=15> */
[----:B-1----:R-:W-:Y:S01]  /*10750*/  HMMA.16816.F32 R84, R4, R8, R84 ;  /* 0x000000080454723c */ /* 0x002fe20000001854 */
[----:B------:R-:W-:Y:S02]  /*10760*/  FADD.FTZ R171, R171, R30 ;  /* 0x0000001eabab7221 */ /* 0x000fe40000010000 */
[----:B------:R-:W-:-:S05]  /*10770*/  FADD.FTZ R169, R169, R112 ;  /* 0x00000070a9a97221 */ /* 0x000fca0000010000 */
        /* <DEDUP_REMOVED lines=43> */
[----:B------:R-:W-:-:S09]  /*10a30*/  ISETP.NE.AND P1, PT, R2, RZ, PT ;  /* 0x000000ff0200720c */ /* 0x000fd20003f25270 */
        /* <DEDUP_REMOVED lines=26> */
.L_x_4743:
[----:B------:R-:W-:Y:S01]  /*10be0*/  UMOV UR8, URZ ;  /* 0x000000ff00087c82 */ /* 0x000fe20008000000 */
[----:B------:R-:W-:Y:S01]  /*10bf0*/  IMAD.SHL.U32 R0, R24, 0x40, RZ ;  /* 0x0000004018007824 */ /* 0x000fe200078e00ff */
[----:B------:R-:W-:-:S05]  /*10c00*/  IADD3 R2, P0, PT, RZ, -UR8, RZ ;  /* 0x80000008ff027c10 */ /* 0x000fca000ff1e0ff */
[----:B------:R-:W-:-:S05]  /*10c10*/  IMAD.X R0, RZ, RZ, ~R0, P0 ;  /* 0x000000ffff007224 */ /* 0x000fca00000e0e00 */
[----:B------:R-:W-:-:S04]  /*10c20*/  SHF.R.S64 R5, R2, 0x1f, R0 ;  /* 0x0000001f02057819 */ /* 0x000fc80000001000 */
[----:B------:R-:W-:-:S04]  /*10c30*/  IADD3 R150, P0, PT, R5, R150, RZ ;  /* 0x0000009605967210 */ /* 0x000fc80007f1e0ff */
[----:B------:R-:W-:-:S09]  /*10c40*/  LEA.HI.X.SX32 R151, R0, R151, 0x1, P0 ;  /* 0x0000009700977211 */ /* 0x000fd200000f0eff */
.L_x_4744:
        /* <DEDUP_REMOVED lines=10> */
[----:B------:R-:W-:Y:S01]  /*10cf0*/  IMAD.SHL.U32 R0, R153, 0x2, RZ ;  /* 0x0000000299007824 */ /* 0x000fe200078e00ff */
        /* <DEDUP_REMOVED lines=46> */
[----:B-1----:R-:W2:Y:S04]  /*10fe0*/  LDSM.16.M88.4 R4, [R142+UR5+0x5000] ;  /* 0x005000058e04783b */ /* 0x002ea80008000200 */
[----:B------:R-:W1:Y:S04]  /*10ff0*/  LDSM.16.M88.4 R108, [R142+UR5+0x5800] ;  /* 0x005800058e6c783b */ /* 0x000e680008000200 */
[----:B------:R-:W-:Y:S04]  /*11000*/  LDSM.16.M88.4 R104, [R141] ;  /* 0x000000008d68783b */ /* 0x000fe80000000200 */
[----:B------:R-:W5:Y:S04]  /*11010*/  LDSM.16.M88.4 R32, [R138+0x4000] ;  /* 0x004000008a20783b */ /* 0x000f680000000200 */
[----:B------:R-:W5:Y:S04]  /*11020*/  LDSM.16.M88.4 R28, [R138+0x4800] ;  /* 0x004800008a1c783b */ /* 0x000f680000000200 */
[----:B------:R-:W5:Y:S04]  /*11030*/  LDSM.16.M88.4 R124, [R138+0x5000] ;  /* 0x005000008a7c783b */ /* 0x000f680000000200 */
[----:B------:R-:W5:Y:S04]  /*11040*/  LDSM.16.M88.4 R120, [R138+0x5800] ;  /* 0x005800008a78783b */ /* 0x000f680000000200 */
[----:B------:R-:W-:Y:S01]  /*11050*/  LDSM.16.M88.4 R128, [R137+0x5000] ;  /* 0x005000008980783b */ /* 0x000fe20000000200 */
[C---:B---3--:R-:W-:Y:S03]  /*11060*/  HMMA.16816.F32 R24, R112.reuse, R20, RZ ;  /* 0x000000147018723c */ /* 0x048fe600000018ff */
[----:B------:R-:W0:Y:S05]  /*11070*/  LDGDEPBAR ;  /* 0x00000000000079af */ /* 0x000e2a0000000000 */
[C---:B------:R-:W-:Y:S08]  /*11080*/  HMMA.16816.F32 R20, R112.reuse, R22, RZ ;  /* 0x000000167014723c */ /* 0x040ff000000018ff */
[C---:B----4-:R-:W-:Y:S08]  /*11090*/  HMMA.16816.F32 R16, R112.reuse, R12, RZ ;  /* 0x0000000c7010723c */ /* 0x050ff000000018ff */
[C---:B------:R-:W-:Y:S08]  /*110a0*/  HMMA.16816.F32 R12, R112.reuse, R14, RZ ;  /* 0x0000000e700c723c */ /* 0x040ff000000018ff */
[C---:B--2---:R-:W-:Y:S08]  /*110b0*/  HMMA.16816.F32 R8, R112.reuse, R4, RZ ;  /* 0x000000047008723c */ /* 0x044ff000000018ff */
[C---:B------:R-:W-:Y:S08]  /*110c0*/  HMMA.16816.F32 R4, R112.reuse, R6, RZ ;  /* 0x000000067004723c */ /* 0x040ff000000018ff */
[C---:B-1----:R-:W-:Y:S08]  /*110d0*/  HMMA.16816.F32 R116, R112.reuse, R108, RZ ;  /* 0x0000006c7074723c */ /* 0x042ff000000018ff */
[----:B------:R-:W-:Y:S01]  /*110e0*/  HMMA.16816.F32 R112, R112, R110, RZ ;  /* 0x0000006e7070723c */ /* 0x000fe200000018ff */
[----:B------:R-:W-:Y:S07]  /*110f0*/  LDSM.16.M88.4 R108, [R140] ;  /* 0x000000008c6c783b */ /* 0x000fee0000000200 */
[C---:B-----5:R-:W-:Y:S08]  /*11100*/  HMMA.16816.F32 R24, R104.reuse, R32, R24 ;  /* 0x000000206818723c */ /* 0x060ff00000001818 */
        /* <DEDUP_REMOVED lines=9> */
[----:B------:R-:W-:Y:S01]  /*111a0*/  HMMA.16816.F32 R112, R104, R122, R112 ;  /* 0x0000007a6870723c */ /* 0x000fe20000001870 */
[----:B------:R-:W3:Y:S04]  /*111b0*/  LDSM.16.M88.4 R120, [R137+0x5800] ;  /* 0x005800008978783b */ /* 0x000ee80000000200 */
[----:B------:R-:W-:Y:S03]  /*111c0*/  LDSM.16.M88.4 R104, [R139] ;  /* 0x000000008b68783b */ /* 0x000fe60000000200 */
        /* <DEDUP_REMOVED lines=10> */
[----:B------:R-:W-:Y:S01]  /*11270*/  HMMA.16816.F32 R112, R108, R122, R112 ;  /* 0x0000007a6c70723c */ /* 0x000fe20000001870 */
[----:B------:R-:W3:Y:S04]  /*11280*/  LDSM.16.M88.4 R120, [R136+0x5800] ;  /* 0x005800008878783b */ /* 0x000ee80000000200 */
[----:B------:R-:W-:Y:S03]  /*11290*/  LDSM.16.M88.4 R108, [R143+0x2000] ;  /* 0x002000008f6c783b */ /* 0x000fe60000000200 */
        /* <DEDUP_REMOVED lines=8> */
[----:B------:R-:W4:Y:S07]  /*11320*/  LDSM.16.M88.4 R124, [R142+UR5+0x7800] ;  /* 0x007800058e7c783b */ /* 0x000f2e0008000200 */
[C---:B---3--:R-:W-:Y:S08]  /*11330*/  HMMA.16816.F32 R116, R104.reuse, R120, R116 ;  /* 0x000000786874723c */ /* 0x048ff00000001874 */
        /* <DEDUP_REMOVED lines=12> */
[C---:B----4-:R-:W-:Y:S08]  /*11400*/  HMMA.16816.F32 R116, R108.reuse, R124, R116 ;  /* 0x0000007c6c74723c */ /* 0x050ff00000001874 */
[----:B------:R-:W-:Y:S01]  /*11410*/  HMMA.16816.F32 R112, R108, R126, R112 ;  /* 0x0000007e6c70723c */ /* 0x000fe20000001870 */
[----:B------:R-:W3:Y:S04]  /*11420*/  LDSM.16.M88.4 R108, [R138+0x7800] ;  /* 0x007800008a6c783b */ /* 0x000ee80000000200 */
        /* <DEDUP_REMOVED lines=8> */
[C---:B---3--:R-:W-:Y:S08]  /*114b0*/  HMMA.16816.F32 R116, R104.reuse, R108, R116 ;  /* 0x0000006c6874723c */ /* 0x048ff00000001874 */
[----:B------:R-:W-:Y:S01]  /*114c0*/  HMMA.16816.F32 R112, R104, R110, R112 ;  /* 0x0000006e6870723c */ /* 0x000fe20000001870 */
[----:B------:R-:W-:Y:S07]  /*114d0*/  LDSM.16.M88.4 R108, [R139+0x2000] ;  /* 0x002000008b6c783b */ /* 0x000fee0000000200 */
[C---:B-1----:R-:W-:Y:S08]  /*114e0*/  HMMA.16816.F32 R24, R124.reuse, R32, R24 ;  /* 0x000000207c18723c */ /* 0x042ff00000001818 */
[----:B------:R-:W-:Y:S01]  /*114f0*/  HMMA.16816.F32 R20, R124, R34, R20 ;  /* 0x000000227c14723c */ /* 0x000fe20000001814 */
[----:B------:R-:W1:Y:S07]  /*11500*/  LDSM.16.M88.4 R32, [R136+0x6800] ;  /* 0x006800008820783b */ /* 0x000e6e0000000200 */
[----:B------:R-:W-:Y:S01]  /*11510*/  HMMA.16816.F32 R4, R104, R122, R4 ;  /* 0x0000007a6804723c */ /* 0x000fe20000001804 */
[----:B------:R-:W3:Y:S04]  /*11520*/  LDSM.16.M88.4 R104, [R136+0x6000] ;  /* 0x006000008868783b */ /* 0x000ee80000000200 */
[----:B------:R-:W-:Y:S03]  /*11530*/  LDSM.16.M88.4 R120, [R137+0x7800] ;  /* 0x007800008978783b */ /* 0x000fe60000000200 */
[C---:B--2---:R-:W-:Y:S08]  /*11540*/  HMMA.16816.F32 R16, R124.reuse, R28, R16 ;  /* 0x0000001c7c10723c */ /* 0x044ff00000001810 */
[C---:B------:R-:W-:Y:S01]  /*11550*/  HMMA.16816.F32 R12, R124.reuse, R30, R12 ;  /* 0x0000001e7c0c723c */ /* 0x040fe2000000180c */
[----:B------:R-:W2:Y:S07]  /*11560*/  LDSM.16.M88.4 R28, [R136+0x7000] ;  /* 0x00700000881c783b */ /* 0x000eae0000000200 */
[C---:B------:R-:W-:Y:S08]  /*11570*/  HMMA.16816.F32 R8, R124.reuse, R128, R8 ;  /* 0x000000807c08723c */ /* 0x040ff00000001808 */
[----:B------:R-:W-:Y:S08]  /*11580*/  HMMA.16816.F32 R4, R124, R130, R4 ;  /* 0x000000827c04723c */ /* 0x000ff00000001804 */
[----:B-1----:R-:W-:Y:S01]  /*11590*/  HMMA.16816.F32 R16, R108, R32, R16 ;  /* 0x000000206c10723c */ /* 0x002fe20000001810 */
[----:B------:R-:W-:-:S05]  /*115a0*/  LOP3.LUT R33, R0, 0x6, RZ, 0xc0, !PT ;  /* 0x0000000600217812 */ /* 0x000fca00078ec0ff */
[----:B------:R-:W-:Y:S02]  /*115b0*/  IMAD R0, R102, 0x40, R33 ;  /* 0x0000004066007824 */ /* 0x000fe400078e0221 */
[----:B---3--:R-:W-:Y:S02]  /*115c0*/  HMMA.16816.F32 R24, R108, R104, R24 ;  /* 0x000000686c18723c */ /* 0x008fe40000001818 */
[----:B------:R-:W-:-:S05]  /*115d0*/  VIADD R2, R0, 0xffffff80 ;  /* 0xffffff8000027836 */ /* 0x000fca0000000000 */
[C---:B------:R-:W-:Y:S01]  /*115e0*/  ISETP.GE.AND P4, PT, R2.reuse, R103, PT ;  /* 0x000000670200720c */ /* 0x040fe20003f86270 */
[----:B------:R-:W-:Y:S01]  /*115f0*/  HMMA.16816.F32 R20, R108, R106, R20 ;  /* 0x0000006a6c14723c */ /* 0x000fe20000001814 */
[----:B------:R-:W-:Y:S01]  /*11600*/  ISETP.GE.AND P3, PT, R2, R134, PT ;  /* 0x000000860200720c */ /* 0x000fe20003f66270 */
[----:B------:R-:W-:-:S05]  /*11610*/  VIADD R2, R0, 0xffffff88 ;  /* 0xffffff8800027836 */ /* 0x000fca0000000000 */
[-C--:B------:R-:W-:Y:S01]  /*11620*/  ISETP.GE.AND P5, PT, R2, R103.reuse, PT ;  /* 0x000000670200720c */ /* 0x080fe20003fa6270 */
[C---:B--2---:R-:W-:Y:S01]  /*11630*/  HMMA.16816.F32 R8, R108.reuse, R28, R8 ;  /* 0x0000001c6c08723c */ /* 0x044fe20000001808 */
[----:B------:R-:W-:Y:S02]  /*11640*/  VIADD R28, R0, 0xffffff81 ;  /* 0xffffff81001c7836 */ /* 0x000fe40000000000 */
[----:B------:R-:W-:Y:S01]  /*11650*/  FSEL R189, R24, -INF , !P4 ;  /* 0xff80000018bd7808 */ /* 0x000fe20006000000 */
[----:B------:R-:W-:Y:S01]  /*11660*/  VIADD R24, R0, 0xffffff91 ;  /* 0xffffff9100187836 */ /* 0x000fe20000000000 */
[----:B------:R-:W-:Y:S02]  /*11670*/  FSEL R29, R26, -INF , !P3 ;  /* 0xff8000001a1d7808 */ /* 0x000fe40005800000 */
[C---:B------:R-:W-:Y:S01]  /*11680*/  ISETP.GE.AND P2, PT, R28.reuse, R103, PT ;  /* 0x000000671c00720c */ /* 0x040fe20003f46270 */
[----:B------:R-:W-:Y:S01]  /*11690*/  HMMA.16816.F32 R12, R108, R34, R12 ;  /* 0x000000226c0c723c */ /* 0x000fe2000000180c */
[-C--:B------:R-:W-:Y:S01]  /*116a0*/  ISETP.GE.AND P6, PT, R28, R134.reuse, PT ;  /* 0x000000861c00720c */ /* 0x080fe20003fc6270 */
[----:B------:R-:W-:Y:S01]  /*116b0*/  VIADD R28, R0, 0xffffff89 ;  /* 0xffffff89001c7836 */ /* 0x000fe20000000000 */
[----:B------:R-:W-:Y:S01]  /*116c0*/  ISETP.GE.AND P4, PT, R2, R134, PT ;  /* 0x000000860200720c */ /* 0x000fe20003f86270 */
[----:B------:R-:W-:Y:S01]  /*116d0*/  VIADD R2, R0, 0xffffff90 ;  /* 0xffffff9000027836 */ /* 0x000fe20000000000 */
[----:B------:R-:W-:-:S02]  /*116e0*/  FSEL R187, R25, -INF , !P2 ;  /* 0xff80000019bb7808 */ /* 0x000fc40005000000 */
[-C--:B------:R-:W-:Y:S01]  /*116f0*/  ISETP.GE.AND P3, PT, R28, R103.reuse, PT ;  /* 0x000000671c00720c */ /* 0x080fe20003f66270 */
[----:B------:R-:W-:Y:S01]  /*11700*/  HMMA.16816.F32 R116, R124, R120, R116 ;  /* 0x000000787c74723c */ /* 0x000fe20000001874 */
[----:B------:R-:W-:Y:S02]  /*11710*/  FSEL R185, R22, -INF , !P4 ;  /* 0xff80000016b97808 */ /* 0x000fe40006000000 */
[----:B------:R-:W-:Y:S02]  /*11720*/  FSEL R191, R21, -INF , !P3 ;  /* 0xff80000015bf7808 */ /* 0x000fe40005800000 */
[----:B------:R-:W-:Y:S02]  /*11730*/  FSEL R183, R27, -INF , !P6 ;  /* 0xff8000001bb77808 */ /* 0x000fe40007000000 */
[C---:B------:R-:W-:Y:S01]  /*11740*/  ISETP.GE.AND P4, PT, R24.reuse, R103, PT ;  /* 0x000000671800720c */ /* 0x040fe20003f86270 */
[----:B------:R-:W-:Y:S01]  /*11750*/  HMMA.16816.F32 R4, R108, R30, R4 ;  /* 0x0000001e6c04723c */ /* 0x000fe20000001804 */
[----:B------:R-:W-:-:S02]  /*11760*/  ISETP.GE.AND P3, PT, R24, R134, PT ;  /* 0x000000861800720c */ /* 0x000fc40003f66270 */
[----:B------:R-:W1:Y:S01]  /*11770*/  LDSM.16.M88.4 R24, [R136+0x7800] ;  /* 0x007800008818783b */ /* 0x000e620000000200 */
[----:B------:R-:W-:Y:S01]  /*11780*/  FSEL R193, R20, -INF , !P5 ;  /* 0xff80000014c17808 */ /* 0x000fe20006800000 */
[----:B------:R-:W-:-:S04]  /*11790*/  DEPBAR.LE SB0, 0x0 ;  /* 0x000080000000791a */ /* 0x000fc80000000000 */
[----:B------:R-:W-:Y:S01]  /*117a0*/  BAR.SYNC.DEFER_BLOCKING 0x0 ;  /* 0x0000000000007b1d */ /* 0x000fe20000010000 */
[CC--:B------:R-:W-:Y:S01]  /*117b0*/  ISETP.GE.AND P6, PT, R2.reuse, R103.reuse, PT ;  /* 0x000000670200720c */ /* 0x0c0fe20003fc6270 */
[----:B------:R-:W-:Y:S01]  /*117c0*/  HMMA.16816.F32 R112, R124, R122, R112 ;  /* 0x0000007a7c70723c */ /* 0x000fe20000001870 */
[-C--:B------:R-:W-:Y:S01]  /*117d0*/  ISETP.GE.AND P5, PT, R2, R134.reuse, PT ;  /* 0x000000860200720c */ /* 0x080fe20003fa6270 */
[----:B------:R-:W-:Y:S01]  /*117e0*/  VIADD R2, R0, 0xffffff98 ;  /* 0xffffff9800027836 */ /* 0x000fe20000000000 */
[----:B------:R-:W-:Y:S02]  /*117f0*/  ISETP.GE.AND P2, PT, R28, R134, PT ;  /* 0x000000861c00720c */ /* 0x000fe40003f46270 */
        /* <DEDUP_REMOVED lines=12> */
[----:B------:R-:W-:Y:S01]  /*118c0*/  VIADD R12, R0, 0xffffffa8 ;  /* 0xffffffa8000c7836 */ /* 0x000fe20000000000 */
[CC--:B------:R-:W-:Y:S02]  /*118d0*/  ISETP.GE.AND P3, PT, R2.reuse, R103.reuse, PT ;  /* 0x000000670200720c */ /* 0x0c0fe40003f66270 */
[----:B------:R-:W-:Y:S01]  /*118e0*/  ISETP.GE.AND P2, PT, R2, R134, PT ;  /* 0x000000860200720c */ /* 0x000fe20003f46270 */
[----:B------:R-:W-:Y:S01]  /*118f0*/  VIADD R2, R0, 0xffffffa1 ;  /* 0xffffffa100027836 */ /* 0x000fe20000000000 */
[----:B------:R-:W-:Y:S02]  /*11900*/  FSEL R21, R14, -INF , !P6 ;  /* 0xff8000000e157808 */ /* 0x000fe40007000000 */
[----:B------:R-:W-:Y:S01]  /*11910*/  FSEL R177, R13, -INF , !P5 ;  /* 0xff8000000db17808 */ /* 0x000fe20006800000 */
[----:B-1----:R-:W-:Y:S01]  /*11920*/  HMMA.16816.F32 R116, R108, R24, R116 ;  /* 0x000000186c74723c */ /* 0x002fe20000001874 */
[----:B------:R-:W-:-:S02]  /*11930*/  ISETP.GE.AND P6, PT, R2, R103, PT ;  /* 0x000000670200720c */ /* 0x000fc40003fc6270 */
[----:B------:R-:W-:Y:S01]  /*11940*/  ISETP.GE.AND P5, PT, R2, R134, PT ;  /* 0x000000860200720c */ /* 0x000fe20003fa6270 */
[----:B------:R-:W-:Y:S01]  /*11950*/  VIADD R2, R0, 0xffffffa9 ;  /* 0xffffffa900027836 */ /* 0x000fe20000000000 */
[----:B------:R-:W-:Y:S01]  /*11960*/  FSEL R135, R8, -INF , !P3 ;  /* 0xff80000008877808 */ /* 0x000fe20005800000 */
[----:B------:R-:W-:Y:S01]  /*11970*/  VIADD R8, R0, 0xffffffb1 ;  /* 0xffffffb100087836 */ /* 0x000fe20000000000 */
[----:B------:R-:W-:Y:S01]  /*11980*/  FSEL R125, R10, -INF , !P2 ;  /* 0xff8000000a7d7808 */ /* 0x000fe20005000000 */
[----:B------:R-:W-:Y:S01]  /*11990*/  HMMA.16816.F32 R112, R108, R26, R112 ;  /* 0x0000001a6c70723c */ /* 0x000fe20000001870 */
[----:B------:R-:W-:Y:S02]  /*119a0*/  ISETP.GE.AND P2, PT, R2, R103, PT ;  /* 0x000000670200720c */ /* 0x000fe40003f46270 */
[----:B------:R-:W-:Y:S02]  /*119b0*/  FSEL R129, R9, -INF , !P6 ;  /* 0xff80000009817808 */ /* 0x000fe40007000000 */
[----:B------:R-:W-:-:S02]  /*119c0*/  FSEL R131, R5, -INF , !P2 ;  /* 0xff80000005837808 */ /* 0x000fc40005000000 */
[-C--:B------:R-:W-:Y:S02]  /*119d0*/  ISETP.GE.AND P2, PT, R8, R134.reuse, PT ;  /* 0x000000860800720c */ /* 0x080fe40003f46270 */
[----:B------:R-:W-:Y:S02]  /*119e0*/  FSEL R173, R15, -INF , !P4 ;  /* 0xff8000000fad7808 */ /* 0x000fe40006000000 */
[----:B------:R-:W-:Y:S01]  /*119f0*/  ISETP.GE.AND P6, PT, R2, R134, PT ;  /* 0x000000860200720c */ /* 0x000fe20003fc6270 */
[----:B------:R-:W-:Y:S01]  /*11a00*/  VIADD R2, R0, 0xffffffb0 ;  /* 0xffffffb000027836 */ /* 0x000fe20000000000 */
[----:B------:R-:W-:Y:S02]  /*11a10*/  ISETP.GE.AND P4, PT, R12, R103, PT ;  /* 0x000000670c00720c */ /* 0x000fe40003f86270 */
[----:B------:R-:W-:Y:S02]  /*11a20*/  FSEL R35, R119, -INF , !P2 ;  /* 0xff80000077237808 */ /* 0x000fe40005000000 */
[----:B------:R-:W-:-:S02]  /*11a30*/  ISETP.GE.AND P2, PT, R102, 0x3, PT ;  /* 0x000000036600780c */ /* 0x000fc40003f46270 */
[-C--:B------:R-:W-:Y:S02]  /*11a40*/  ISETP.GE.AND P3, PT, R12, R134.reuse, PT ;  /* 0x000000860c00720c */ /* 0x080fe40003f66270 */
[----:B------:R-:W-:Y:S02]  /*11a50*/  FSEL R123, R11, -INF , !P5 ;  /* 0xff8000000b7b7808 */ /* 0x000fe40006800000 */
[----:B------:R-:W-:Y:S02]  /*11a60*/  FSEL R167, R4, -INF , !P4 ;  /* 0xff80000004a77808 */ /* 0x000fe40006000000 */
[CC--:B------:R-:W-:Y:S02]  /*11a70*/  ISETP.GE.AND P5, PT, R2.reuse, R103.reuse, PT ;  /* 0x000000670200720c */ /* 0x0c0fe40003fa6270 */
[----:B------:R-:W-:Y:S01]  /*11a80*/  ISETP.GE.AND P4, PT, R2, R134, PT ;  /* 0x000000860200720c */ /* 0x000fe20003f86270 */
[----:B------:R-:W-:Y:S01]  /*11a90*/  VIADD R2, R0, 0xffffffb8 ;  /* 0xffffffb800027836 */ /* 0x000fe20000000000 */
[----:B------:R-:W-:Y:S01]  /*11aa0*/  FSEL R121, R6, -INF , !P3 ;  /* 0xff80000006797808 */ /* 0x000fe20005800000 */
[----:B------:R-:W-:Y:S01]  /*11ab0*/  VIADD R0, R0, 0xffffffb9 ;  /* 0xffffffb900007836 */ /* 0x000fe20000000000 */
[----:B------:R-:W-:-:S02]  /*11ac0*/  ISETP.GE.AND P3, PT, R8, R103, PT ;  /* 0x000000670800720c */ /* 0x000fc40003f66270 */
[----:B------:R-:W-:Y:S02]  /*11ad0*/  FSEL R127, R7, -INF , !P6 ;  /* 0xff800000077f7808 */ /* 0x000fe40007000000 */
[----:B------:R-:W-:Y:S02]  /*11ae0*/  FSEL R109, R116, -INF , !P5 ;  /* 0xff800000746d7808 */ /* 0x000fe40006800000 */
[-C--:B------:R-:W-:Y:S02]  /*11af0*/  ISETP.GE.AND P6, PT, R2, R103.reuse, PT ;  /* 0x000000670200720c */ /* 0x080fe40003fc6270 */
[----:B------:R-:W-:Y:S02]  /*11b00*/  ISETP.GE.AND P5, PT, R0, R103, PT ;  /* 0x000000670000720c */ /* 0x000fe40003fa6270 */
[----:B------:R-:W-:Y:S02]  /*11b10*/  FSEL R103, R118, -INF , !P4 ;  /* 0xff80000076677808 */ /* 0x000fe40006000000 */
[----:B------:R-:W-:-:S02]  /*11b20*/  FSEL R117, R117, -INF , !P3 ;  /* 0xff80000075757808 */ /* 0x000fc40005800000 */
[-C--:B------:R-:W-:Y:S02]  /*11b30*/  ISETP.GE.AND P4, PT, R2, R134.reuse, PT ;  /* 0x000000860200720c */ /* 0x080fe40003f86270 */
[----:B------:R-:W-:Y:S02]  /*11b40*/  ISETP.GE.AND P3, PT, R0, R134, PT ;  /* 0x000000860000720c */ /* 0x000fe40003f66270 */
[----:B------:R-:W-:Y:S02]  /*11b50*/  FSEL R112, R112, -INF , !P6 ;  /* 0xff80000070707808 */ /* 0x000fe40007000000 */
[----:B------:R-:W-:Y:S02]  /*11b60*/  FSEL R105, R113, -INF , !P5 ;  /* 0xff80000071697808 */ /* 0x000fe40006800000 */
        /* <DEDUP_REMOVED lines=66> */
.L_x_4746:
[----:B------:R-:W-:Y:S01]  /*11f90*/  UMOV UR8, URZ ;  /* 0x000000ff00087c82 */ /* 0x000fe20008000000 */
[----:B------:R-:W-:Y:S01]  /*11fa0*/  IMAD.SHL.U32 R0, R132, 0x40, RZ ;  /* 0x0000004084007824 */ /* 0x000fe200078e00ff */
[----:B------:R-:W-:-:S05]  /*11fb0*/  IADD3 R2, P2, PT, RZ, -UR8, RZ ;  /* 0x80000008ff027c10 */ /* 0x000fca000ff5e0ff */
[----:B------:R-:W-:-:S05]  /*11fc0*/  IMAD.X R0, RZ, RZ, ~R0, P2 ;  /* 0x000000ffff007224 */ /* 0x000fca00010e0e00 */
[----:B------:R-:W-:-:S04]  /*11fd0*/  SHF.R.S64 R5, R2, 0x1f, R0 ;  /* 0x0000001f02057819 */ /* 0x000fc80000001000 */
[----:B------:R-:W-:-:S04]  /*11fe0*/  IADD3 R148, P2, PT, R5, R148, RZ ;  /* 0x0000009405947210 */ /* 0x000fc80007f5e0ff */
[----:B------:R-:W-:-:S09]  /*11ff0*/  LEA.HI.X.SX32 R149, R0, R149, 0x1, P2 ;  /* 0x0000009500957211 */ /* 0x000fd200010f0eff */
.L_x_4747:
        /* <DEDUP_REMOVED lines=49> */
.L_x_4745:
[----:B------:R-:W-:Y:S01]  /*12310*/  FMNMX3.FTZ R2, R101, R189, R187, !PT ;  /* 0x000000bd65027276 */ /* 0x000fe200078100bb */
[----:B------:R-:W-:Y:S01]  /*12320*/  LDSM.16.MT88.4 R16, [R147+0x8000] ;  /* 0x008000009310783b */ /* 0x000fe20000004200 */
[----:B------:R-:W-:Y:S02]  /*12330*/  FMNMX3.FTZ R0, R3, R29, R183, !PT ;  /* 0x0000001d03007276 */ /* 0x000fe400078100b7 */
[----:B------:R-:W-:Y:S01]  /*12340*/  FMNMX3.FTZ R2, R2, R193, R191, !PT ;  /* 0x000000c102027276 */ /* 0x000fe200078100bf */
[----:B------:R-:W-:Y:S01]  /*12350*/  LDSM.16.MT88.4 R12, [R146+0x8000] ;  /* 0x00800000920c783b */ /* 0x000fe20000004200 */
[----:B------:R-:W-:Y:S02]  /*12360*/  FMNMX3.FTZ R0, R0, R185, R31, !PT ;  /* 0x000000b900007276 */ /* 0x000fe4000781001f */
[----:B------:R-:W-:Y:S01]  /*12370*/  FMNMX3.FTZ R2, R2, R181, R179, !PT ;  /* 0x000000b502027276 */ /* 0x000fe200078100b3 */
[----:B-1----:R-:W-:Y:S01]  /*12380*/  LDSM.16.MT88.4 R8, [R145+0x8000] ;  /* 0x008000009108783b */ /* 0x002fe20000004200 */
        /* <DEDUP_REMOVED lines=11> */
[----:B------:R-:W-:Y:S01]  /*12440*/  VIMNMX R102, PT, PT, R102, 0x2, !PT ;  /* 0x0000000266667848 */ /* 0x000fe20007fe0100 */
[----:B------:R-:W1:Y:S03]  /*12450*/  SHFL.BFLY PT, R5, R2, 0x2, 0x1f ;  /* 0x0c401f0002057f89 */ /* 0x000e6600000e0000 */
[----:B------:R-:W-:Y:S01]  /*12460*/  IADD3 R166, PT, PT, R102, -0x3, RZ ;  /* 0xfffffffd66a67810 */ /* 0x000fe20007ffe0ff */
        /* <DEDUP_REMOVED lines=16> */
[----:B------:R-:W-:-:S02]  /*12570*/  FADD.FTZ R6, R3, -R6 ;  /* 0x8000000603067221 */ /* 0x000fc40000010000 */
[--C-:B------:R-:W-:Y:S01]  /*12580*/  FFMA.FTZ R30, R29, UR4, -R104.reuse ;  /* 0x000000041d1e7c23 */ /* 0x100fe20008010868 */
[----:B------:R-:W-:Y:S01]  /*12590*/  FFMA.FTZ R29, R31, UR4, -R104 ;  /* 0x000000041f1d7c23 */ /* 0x000fe20008010868 */
[--C-:B------:R-:W-:Y:S01]  /*125a0*/  FFMA.FTZ R32, R189, UR4, -R108.reuse ;  /* 0x00000004bd207c23 */ /* 0x100fe2000801086c */
[--C-:B------:R-:W-:Y:S01]  /*125b0*/  FFMA.FTZ R26, R187, UR4, -R108.reuse ;  /* 0x00000004bb1a7c23 */ /* 0x100fe2000801086c */
[--C-:B------:R-:W-:Y:S01]  /*125c0*/  FFMA.FTZ R25, R193, UR4, -R108.reuse ;  /* 0x00000004c1197c23 */ /* 0x100fe2000801086c */
[----:B------:R-:W-:Y:S01]  /*125d0*/  FFMA.FTZ R24, R191, UR4, -R108 ;  /* 0x00000004bf187c23 */ /* 0x000fe2000801086c */
[--C-:B------:R-:W-:Y:S01]  /*125e0*/  FFMA.FTZ R2, R183, UR4, -R104.reuse ;  /* 0x00000004b7027c23 */ /* 0x100fe20008010868 */
[----:B------:R-:W-:Y:S01]  /*125f0*/  FFMA.FTZ R0, R185, UR4, -R104 ;  /* 0x00000004b9007c23 */ /* 0x000fe20008010868 */
[----:B------:R-:W-:Y:S01]  /*12600*/  FMUL.FTZ R31, R4, UR4 ;  /* 0x00000004041f7c20 */ /* 0x000fe20008410000 */
[----:B------:R-:W-:Y:S01]  /*12610*/  FMUL.FTZ R3, R6, UR4 ;  /* 0x0000000406037c20 */ /* 0x000fe20008410000 */
        /* <DEDUP_REMOVED lines=8> */
[----:B------:R-:W1:Y:S01]  /*126a0*/  MUFU.EX2 R26, R26 ;  /* 0x0000001a001a7308 */ /* 0x000e620000000800 */
[----:B------:R-:W-:Y:S01]  /*126b0*/  FFMA.FTZ R113, R173, UR4, -R104 ;  /* 0x00000004ad717c23 */ /* 0x000fe20008010868 */
[----:B------:R-:W-:Y:S01]  /*126c0*/  LDSM.16.MT88.4 R20, [R146+0x8800] ;  /* 0x008800009214783b */ /* 0x000fe20000004200 */
        /* <DEDUP_REMOVED lines=18> */
[----:B------:R-:W-:-:S03]  /*127f0*/  FFMA.FTZ R33, R33, UR4, -R104 ;  /* 0x0000000421217c23 */ /* 0x000fc60008010868 */
[----:B------:R-:W-:Y:S08]  /*12800*/  MUFU.EX2 R30, R30 ;  /* 0x0000001e001e7308 */ /* 0x000ff00000000800 */
[----:B------:R-:W1:Y:S01]  /*12810*/  MUFU.EX2 R2, R2 ;  /* 0x0000000200027308 */ /* 0x000e620000000800 */
[----:B--2---:R-:W-:-:S07]  /*12820*/  F2FP.F16.F32.PACK_AB R6, R24, R25 ;  /* 0x000000191806723e */ /* 0x004fce00000000ff */
        /* <DEDUP_REMOVED lines=64> */
[----:B------:R-:W3:Y:S01]  /*12c30*/  LDSM.16.MT88.4 R8, [R146+0xa000] ;  /* 0x00a000009208783b */ /* 0x000ee20000004200 */
[----:B------:R-:W-:Y:S01]  /*12c40*/  FMUL.FTZ R93, R93, R31 ;  /* 0x0000001f5d5d7220 */ /* 0x000fe20000410000 */
[-C--:B------:R-:W-:Y:S01]  /*12c50*/  FMUL.FTZ R94, R94, R3.reuse ;  /* 0x000000035e5e7220 */ /* 0x080fe20000410000 */
[----:B------:R-:W-:Y:S01]  /*12c60*/  FMUL.FTZ R95, R95, R3 ;  /* 0x000000035f5f7220 */ /* 0x000fe20000410000 */
[-C--:B------:R-:W-:Y:S01]  /*12c70*/  FMUL.FTZ R80, R80, R31.reuse ;  /* 0x0000001f50507220 */ /* 0x080fe20000410000 */
[----:B------:R-:W-:Y:S01]  /*12c80*/  FMUL.FTZ R81, R81, R31 ;  /* 0x0000001f51517220 */ /* 0x000fe20000410000 */
[-C--:B------:R-:W-:Y:S01]  /*12c90*/  FMUL.FTZ R82, R82, R3.reuse ;  /* 0x0000000352527220 */ /* 0x080fe20000410000 */
[----:B------:R-:W-:Y:S01]  /*12ca0*/  FMUL.FTZ R83, R83, R3 ;  /* 0x0000000353537220 */ /* 0x000fe20000410000 */
[C---:B-1----:R-:W-:Y:S01]  /*12cb0*/  HMMA.16816.F32 R56, R4.reuse, R16, R56 ;  /* 0x000000100438723c */ /* 0x042fe20000001838 */
[-C--:B------:R-:W-:Y:S01]  /*12cc0*/  FMUL.FTZ R84, R84, R31.reuse ;  /* 0x0000001f54547220 */ /* 0x080fe20000410000 */
[----:B------:R-:W-:Y:S01]  /*12cd0*/  FMUL.FTZ R85, R85, R31 ;  /* 0x0000001f55557220 */ /* 0x000fe20000410000 */
[-C--:B------:R-:W-:Y:S01]  /*12ce0*/  FMUL.FTZ R86, R86, R3.reuse ;  /* 0x0000000356567220 */ /* 0x080fe20000410000 */
[----:B------:R-:W-:Y:S01]  /*12cf0*/  FMUL.FTZ R87, R87, R3 ;  /* 0x0000000357577220 */ /* 0x000fe20000410000 */
[-C--:B------:R-:W-:Y:S01]  /*12d00*/  FMUL.FTZ R88, R88, R31.reuse ;  /* 0x0000001f58587220 */ /* 0x080fe20000410000 */
[----:B------:R-:W-:Y:S01]  /*12d10*/  FMUL.FTZ R89, R89, R31 ;  /* 0x0000001f59597220 */ /* 0x000fe20000410000 */
[-C--:B------:R-:W-:Y:S01]  /*12d20*/  FMUL.FTZ R90, R90, R3.reuse ;  /* 0x000000035a5a7220 */ /* 0x080fe20000410000 */
[----:B------:R-:W-:Y:S01]  /*12d30*/  HMMA.16816.F32 R60, R4, R18, R60 ;  /* 0x00000012043c723c */ /* 0x000fe2000000183c */
[----:B------:R-:W1:Y:S01]  /*12d40*/  LDSM.16.MT88.4 R16, [R145+0xa000] ;  /* 0x00a000009110783b */ /* 0x000e620000004200 */
[----:B------:R-:W-:Y:S01]  /*12d50*/  FMUL.FTZ R91, R91, R3 ;  /* 0x000000035b5b7220 */ /* 0x000fe20000410000 */
[----:B------:R-:W4:Y:S01]  /*12d60*/  MUFU.EX2 R106, R106 ;  /* 0x0000006a006a7308 */ /* 0x000f220000000800 */
[----:B------:R-:W-:Y:S01]  /*12d70*/  FFMA.FTZ R31, R171, R31, R32 ;  /* 0x0000001fab1f7223 */ /* 0x000fe20000010020 */
[----:B------:R-:W-:-:S03]  /*12d80*/  FFMA.FTZ R3, R169, R3, R30 ;  /* 0x00000003a9037223 */ /* 0x000fc6000001001e */
[C---:B--2---:R-:W-:Y:S01]  /*12d90*/  HMMA.16816.F32 R64, R4.reuse, R12, R64 ;  /* 0x0000000c0440723c */ /* 0x044fe20000001840 */
[----:B------:R-:W-:Y:S01]  /*12da0*/  FADD.FTZ R26, R26, R31 ;  /* 0x0000001f1a1a7221 */ /* 0x000fe20000010000 */
[----:B------:R-:W-:Y:S01]  /*12db0*/  FADD.FTZ R3, R2, R3 ;  /* 0x0000000302037221 */ /* 0x000fe20000010000 */
[----:B------:R-:W-:Y:S02]  /*12dc0*/  MUFU.EX2 R107, R107 ;  /* 0x0000006b006b7308 */ /* 0x000fe40000000800 */
[----:B------:R-:W-:Y:S01]  /*12dd0*/  FADD.FTZ R25, R25, R26 ;  /* 0x0000001a19197221 */ /* 0x000fe20000010000 */
[----:B------:R-:W-:Y:S01]  /*12de0*/  FADD.FTZ R0, R0, R3 ;  /* 0x0000000300007221 */ /* 0x000fe20000010000 */
[----:B------:R-:W-:Y:S01]  /*12df0*/  MOV R3, R27 ;  /* 0x0000001b00037202 */ /* 0x000fe20000000f00 */
[----:B------:R-:W-:Y:S01]  /*12e00*/  HMMA.16816.F32 R68, R4, R14, R68 ;  /* 0x0000000e0444723c */ /* 0x000fe20000001844 */
[----:B------:R-:W2:Y:S01]  /*12e10*/  LDSM.16.MT88.4 R12, [R144+0xa000] ;  /* 0x00a00000900c783b */ /* 0x000ea20000004200 */
[----:B------:R-:W-:Y:S01]  /*12e20*/  FADD.FTZ R24, R24, R25 ;  /* 0x0000001918187221 */ /* 0x000fe20000010000 */
[----:B------:R-:W-:Y:S01]  /*12e30*/  MUFU.EX2 R110, R110 ;  /* 0x0000006e006e7308 */ /* 0x000fe20000000800 */
[----:B------:R-:W-:-:S04]  /*12e40*/  FADD.FTZ R0, R29, R0 ;  /* 0x000000001d007221 */ /* 0x000fc80000010000 */
[C---:B---3--:R-:W-:Y:S03]  /*12e50*/  HMMA.16816.F32 R72, R4.reuse, R8, R72 ;  /* 0x000000080448723c */ /* 0x048fe60000001848 */
[----:B------:R-:W-:Y:S05]  /*12e60*/  MUFU.EX2 R111, R111 ;  /* 0x0000006f006f7308 */ /* 0x000fea0000000800 */
[C---:B------:R-:W-:Y:S01]  /*12e70*/  HMMA.16816.F32 R76, R4.reuse, R10, R76 ;  /* 0x0000000a044c723c */ /* 0x040fe2000000184c */
[----:B------:R-:W3:Y:S02]  /*12e80*/  LDSM.16.MT88.4 R8, [R147+0x8800] ;  /* 0x008800009308783b */ /* 0x000ee40000004200 */
[----:B------:R-:W5:Y:S05]  /*12e90*/  MUFU.EX2 R114, R114 ;  /* 0x0000007200727308 */ /* 0x000f6a0000000800 */
[C---:B-1----:R-:W-:Y:S03]  /*12ea0*/  HMMA.16816.F32 R92, R4.reuse, R16, R92 ;  /* 0x00000010045c723c */ /* 0x042fe6000000185c */
[----:B------:R-:W-:Y:S05]  /*12eb0*/  MUFU.EX2 R116, R116 ;  /* 0x0000007400747308 */ /* 0x000fea0000000800 */
[C---:B------:R-:W-:Y:S01]  /*12ec0*/  HMMA.16816.F32 R80, R4.reuse, R18, R80 ;  /* 0x000000120450723c */ /* 0x040fe20000001850 */
[----:B------:R-:W1:Y:S02]  /*12ed0*/  LDSM.16.MT88.4 R16, [R145+0x8800] ;  /* 0x008800009110783b */ /* 0x000e640000004200 */
[----:B------:R-:W3:Y:S05]  /*12ee0*/  MUFU.EX2 R113, R113 ;  /* 0x0000007100717308 */ /* 0x000eea0000000800 */
[C---:B--2---:R-:W-:Y:S03]  /*12ef0*/  HMMA.16816.F32 R84, R4.reuse, R12, R84 ;  /* 0x0000000c0454723c */ /* 0x044fe60000001854 */
[----:B------:R-:W-:Y:S05]  /*12f00*/  MUFU.EX2 R115, R115 ;  /* 0x0000007300737308 */ /* 0x000fea0000000800 */
[----:B------:R-:W-:Y:S01]  /*12f10*/  HMMA.16816.F32 R88, R4, R14, R88 ;  /* 0x0000000e0458723c */ /* 0x000fe20000001858 */
[----:B------:R-:W2:Y:S01]  /*12f20*/  LDSM.16.MT88.4 R12, [R144+0x8800] ;  /* 0x00880000900c783b */ /* 0x000ea20000004200 */
[----:B----4-:R-:W-:Y:S01]  /*12f30*/  F2FP.F16.F32.PACK_AB R4, R106, R101 ;  /* 0x000000656a04723e */ /* 0x010fe200000000ff */
[----:B------:R-:W4:Y:S01]  /*12f40*/  MUFU.EX2 R118, R118 ;  /* 0x0000007600767308 */ /* 0x000f220000000800 */
[----:B-----5:R-:W-:Y:S01]  /*12f50*/  F2FP.F16.F32.PACK_AB R5, R114, R111 ;  /* 0x0000006f7205723e */ /* 0x020fe200000000ff */
[----:B------:R-:W-:Y:S01]  /*12f60*/  FADD.FTZ R101, R101, R24 ;  /* 0x0000001865657221 */ /* 0x000fe20000010000 */
[----:B------:R-:W-:Y:S01]  /*12f70*/  F2FP.F16.F32.PACK_AB R6, R110, R107 ;  /* 0x0000006b6e06723e */ /* 0x000fe200000000ff */
[----:B------:R-:W-:Y:S01]  /*12f80*/  FADD.FTZ R111, R111, R0 ;  /* 0x000000006f6f7221 */ /* 0x000fe20000010000 */
[----:B---3--:R-:W-:Y:S01]  /*12f90*/  F2FP.F16.F32.PACK_AB R7, R113, R116 ;  /* 0x000000747107723e */ /* 0x008fe200000000ff */
[----:B------:R-:W-:Y:S01]  /*12fa0*/  FADD.FTZ R106, R106, R101 ;  /* 0x000000656a6a7221 */ /* 0x000fe20000010000 */
[----:B------:R-:W-:Y:S01]  /*12fb0*/  MOV R101, R28 ;  /* 0x0000001c00657202 */ /* 0x000fe20000000f00 */
[----:B------:R-:W-:Y:S01]  /*12fc0*/  MUFU.EX2 R120, R120 ;  /* 0x0000007800787308 */ /* 0x000fe20000000800 */
        /* <DEDUP_REMOVED lines=8> */
[----:B------:R-:W3:Y:S03]  /*13050*/  LDSM.16.MT88.4 R8, [R147+0xa800] ;  /* 0x00a800009308783b */ /* 0x000ee60000004200 */
[----:B------:R-:W-:Y:S04]  /*13060*/  MUFU.EX2 R122, R122 ;  /* 0x0000007a007a7308 */ /* 0x000fe80000000800 */
[C---:B-1----:R-:W-:Y:S04]  /*13070*/  HMMA.16816.F32 R48, R4.reuse, R16, R48 ;  /* 0x000000100430723c */ /* 0x042fe80000001830 */
[----:B------:R-:W1:Y:S04]  /*13080*/  MUFU.EX2 R123, R123 ;  /* 0x0000007b007b7308 */ /* 0x000e680000000800 */
[C---:B------:R-:W-:Y:S01]  /*13090*/  HMMA.16816.F32 R52, R4.reuse, R18, R52 ;  /* 0x000000120434723c */ /* 0x040fe20000001834 */
[----:B------:R-:W5:Y:S03]  /*130a0*/  LDSM.16.MT88.4 R16, [R146+0xa800] ;  /* 0x00a800009210783b */ /* 0x000f660000004200 */
[----:B------:R-:W-:Y:S04]  /*130b0*/  MUFU.EX2 R121, R121 ;  /* 0x0000007900797308 */ /* 0x000fe80000000800 */
[C---:B--2---:R-:W-:Y:S04]  /*130c0*/  HMMA.16816.F32 R56, R4.reuse, R12, R56 ;  /* 0x0000000c0438723c */ /* 0x044fe80000001838 */
[----:B------:R-:W2:Y:S04]  /*130d0*/  MUFU.EX2 R124, R124 ;  /* 0x0000007c007c7308 */ /* 0x000ea80000000800 */
[C---:B------:R-:W-:Y:S01]  /*130e0*/  HMMA.16816.F32 R60, R4.reuse, R14, R60 ;  /* 0x0000000e043c723c */ /* 0x040fe2000000183c */
[----:B------:R-:W4:Y:S03]  /*130f0*/  LDSM.16.MT88.4 R12, [R145+0xa800] ;  /* 0x00a80000910c783b */ /* 0x000f260000004200 */
[----:B------:R-:W-:Y:S04]  /*13100*/  MUFU.EX2 R126, R126 ;  /* 0x0000007e007e7308 */ /* 0x000fe80000000800 */
[C---:B------:R-:W-:Y:S04]  /*13110*/  HMMA.16816.F32 R40, R4.reuse, R20, R40 ;  /* 0x000000140428723c */ /* 0x040fe80000001828 */
[----:B------:R-:W2:Y:S04]  /*13120*/  MUFU.EX2 R109, R109 ;  /* 0x0000006d006d7308 */ /* 0x000ea80000000800 */
[C---:B---3--:R-:W-:Y:S04]  /*13130*/  HMMA.16816.F32 R64, R4.reuse, R8, R64 ;  /* 0x000000080440723c */ /* 0x048fe80000001840 */
[----:B------:R-:W-:Y:S04]  /*13140*/  MUFU.EX2 R112, R112 ;  /* 0x0000007000707308 */ /* 0x000fe80000000800 */
[C---:B------:R-:W-:Y:S01]  /*13150*/  HMMA.16816.F32 R68, R4.reuse, R10, R68 ;  /* 0x0000000a0444723c */ /* 0x040fe20000001844 */
[----:B------:R-:W3:Y:S03]  /*13160*/  LDSM.16.MT88.4 R8, [R144+0xa800] ;  /* 0x00a800009008783b */ /* 0x000ee60000004200 */
[----:B------:R-:W-:Y:S04]  /*13170*/  MUFU.EX2 R105, R105 ;  /* 0x0000006900697308 */ /* 0x000fe80000000800 */
[C---:B-----5:R-:W-:Y:S04]  /*13180*/  HMMA.16816.F32 R72, R4.reuse, R16, R72 ;  /* 0x000000100448723c */ /* 0x060fe80000001848 */
[----:B------:R-:W-:Y:S04]  /*13190*/  MUFU.EX2 R103, R103 ;  /* 0x0000006700677308 */ /* 0x000fe80000000800 */
[C---:B------:R-:W-:Y:S01]  /*131a0*/  HMMA.16816.F32 R76, R4.reuse, R18, R76 ;  /* 0x00000012044c723c */ /* 0x040fe2000000184c */
[----:B------:R-:W5:Y:S03]  /*131b0*/  LDSM.16.MT88.4 R16, [R147+0x9000] ;  /* 0x009000009310783b */ /* 0x000f660000004200 */
[----:B------:R-:W5:Y:S04]  /*131c0*/  MUFU.EX2 R108, R108 ;  /* 0x0000006c006c7308 */ /* 0x000f680000000800 */
[C---:B----4-:R-:W-:Y:S04]  /*131d0*/  HMMA.16816.F32 R92, R4.reuse, R12, R92 ;  /* 0x0000000c045c723c */ /* 0x050fe8000000185c */
[----:B------:R-:W-:Y:S04]  /*131e0*/  MUFU.EX2 R34, R34 ;  /* 0x0000002200227308 */ /* 0x000fe80000000800 */
[C---:B------:R-:W-:Y:S01]  /*131f0*/  HMMA.16816.F32 R80, R4.reuse, R14, R80 ;  /* 0x0000000e0450723c */ /* 0x040fe20000001850 */
[----:B------:R-:W4:Y:S03]  /*13200*/  LDSM.16.MT88.4 R12, [R146+0x9000] ;  /* 0x00900000920c783b */ /* 0x000f260000004200 */
[----:B------:R-:W4:Y:S04]  /*13210*/  MUFU.EX2 R33, R33 ;  /* 0x0000002100217308 */ /* 0x000f280000000800 */
[C---:B------:R-:W-:Y:S01]  /*13220*/  HMMA.16816.F32 R44, R4.reuse, R22, R44 ;  /* 0x00000016042c723c */ /* 0x040fe2000000182c */
[----:B------:R-:W-:Y:S07]  /*13230*/  LDSM.16.MT88.4 R20, [R145+0xb000] ;  /* 0x00b000009114783b */ /* 0x000fee0000004200 */
[C---:B---3--:R-:W-:Y:S08]  /*13240*/  HMMA.16816.F32 R84, R4.reuse, R8, R84 ;  /* 0x000000080454723c */ /* 0x048ff00000001854 */
[----:B------:R-:W-:Y:S01]  /*13250*/  HMMA.16816.F32 R88, R4, R10, R88 ;  /* 0x0000000a0458723c */ /* 0x000fe20000001858 */
[----:B------:R-:W-:Y:S01]  /*13260*/  F2FP.F16.F32.PACK_AB R4, R118, R115 ;  /* 0x000000737604723e */ /* 0x000fe200000000ff */
[----:B------:R-:W3:Y:S01]  /*13270*/  LDSM.16.MT88.4 R8, [R145+0x9000] ;  /* 0x009000009108783b */ /* 0x000ee20000004200 */
[----:B-1----:R-:W-:Y:S01]  /*13280*/  F2FP.F16.F32.PACK_AB R5, R123, R122 ;  /* 0x0000007a7b05723e */ /* 0x002fe200000000ff */
[----:B------:R-:W-:Y:S01]  /*13290*/  FADD.FTZ R115, R115, R110 ;  /* 0x0000006e73737221 */ /* 0x000fe20000010000 */
[----:B------:R-:W-:Y:S01]  /*132a0*/  F2FP.F16.F32.PACK_AB R6, R119, R120 ;  /* 0x000000787706723e */ /* 0x000fe200000000ff */
[----:B------:R-:W-:Y:S01]  /*132b0*/  FADD.FTZ R122, R122, R113 ;  /* 0x000000717a7a7221 */ /* 0x000fe20000010000 */
[----:B--2---:R-:W-:Y:S01]  /*132c0*/  F2FP.F16.F32.PACK_AB R7, R124, R121 ;  /* 0x000000797c07723e */ /* 0x004fe200000000ff */
        /* <DEDUP_REMOVED lines=26> */
[----:B------:R-:W4:Y:S07]  /*13470*/  LDSM.16.MT88.4 R20, [R145+0x9800] ;  /* 0x009800009114783b */ /* 0x000f2e0000004200 */
        /* <DEDUP_REMOVED lines=28> */
[C---:B------:R-:W-:Y:S08]  /*13640*/  HMMA.16816.F32 R60, R4.reuse, R18, R60 ;  /* 0x00000012043c723c */ /* 0x040ff0000000183c */
[C---:B---3--:R-:W-:Y:S08]  /*13650*/  HMMA.16816.F32 R72, R4.reuse, R8, R72 ;  /* 0x000000080448723c */ /* 0x048ff00000001848 */
[C---:B------:R-:W-:Y:S08]  /*13660*/  HMMA.16816.F32 R76, R4.reuse, R10, R76 ;  /* 0x0000000a044c723c */ /* 0x040ff0000000184c */
[C---:B----4-:R-:W-:Y:S08]  /*13670*/  HMMA.16816.F32 R92, R4.reuse, R20, R92 ;  /* 0x00000014045c723c */ /* 0x050ff0000000185c */
[C---:B------:R-:W-:Y:S08]  /*13680*/  HMMA.16816.F32 R80, R4.reuse, R22, R80 ;  /* 0x000000160450723c */ /* 0x040ff00000001850 */
[C---:B-1----:R-:W-:Y:S08]  /*13690*/  HMMA.16816.F32 R84, R4.reuse, R12, R84 ;  /* 0x0000000c0454723c */ /* 0x042ff00000001854 */
[----:B------:R-:W-:-:S15]  /*136a0*/  HMMA.16816.F32 R88, R4, R14, R88 ;  /* 0x0000000e0458723c */ /* 0x000fde0000001858 */
[----:B------:R-:W-:-:S05]  /*136b0*/  NOP ;  /* 0x0000000000007918 */ /* 0x000fca0000000000 */
.L_x_4742:
        /* <DEDUP_REMOVED lines=14> */
.L_x_4752:
        /* <DEDUP_REMOVED lines=17> */
[----:B------:R-:W-:Y:S04]  /*138b0*/  IABS R10, R9 ;  /* 0x00000009000a7213 */ /* 0x000fe80000000000 */
[----:B------:R-:W2:Y:S01]  /*138c0*/  LDC.64 R102, c[0x0][0x3c0] ;  /* 0x0000f000ff667b82 */ /* 0x000ea20000000a00 */
        /* <DEDUP_REMOVED lines=25> */
[-C--:B------:R-:W-:Y:S05]  /*13a60*/  LOP3.LUT R8, R167, R6.reuse, RZ, 0x3c, !PT ;  /* 0x00000006a7087212 */ /* 0x080fea00078e3cff */
[----:B------:R-:W-:Y:S02]  /*13a70*/  @P6 IADD3 R13, PT, PT, R13, 0x1, RZ ;  /* 0x000000010d0d6810 */ /* 0x000fe40007ffe0ff */
[----:B------:R-:W-:Y:S02]  /*13a80*/  ISETP.GE.AND P6, PT, R8, RZ, PT ;  /* 0x000000ff0800720c */ /* 0x000fe40003fc6270 */
[----:B------:R-:W-:Y:S01]  /*13a90*/  LOP3.LUT R8, RZ, R6, RZ, 0x33, !PT ;  /* 0x00000006ff087212 */ /* 0x000fe200078e33ff */
[----:B------:R-:W-:Y:S02]  /*13aa0*/  @!P5 IMAD.MOV R13, RZ, RZ, -R13 ;  /* 0x000000ffff0dd224 */ /* 0x000fe400078e0a0d */
[----:B------:R-:W-:Y:S01]  /*13ab0*/  @P0 VIADD R7, R7, 0x1 ;  /* 0x0000000107070836 */ /* 0x000fe20000000000 */
[----:B------:R-:W-:Y:S04]  /*13ac0*/  ISETP.NE.AND P0, PT, R6, RZ, PT ;  /* 0x000000ff0600720c */ /* 0x000fe80003f05270 */
[C---:B------:R-:W-:Y:S03]  /*13ad0*/  SEL R13, R8.reuse, R13, !P0 ;  /* 0x0000000d080d7207 */ /* 0x040fe60004000000 */
[----:B------:R-:W-:Y:S02]  /*13ae0*/  @!P6 IADD3 R7, PT, PT, -R7, RZ, RZ ;  /* 0x000000ff0707e210 */ /* 0x000fe40007ffe1ff */
[CC--:B------:R-:W-:Y:S02]  /*13af0*/  LEA R16, P5, R13.reuse, R158.reuse, 0x2 ;  /* 0x0000009e0d107211 */ /* 0x0c0fe400078a10ff */
[----:B------:R-:W-:Y:S02]  /*13b00*/  SEL R7, R8, R7, !P0 ;  /* 0x0000000708077207 */ /* 0x000fe40004000000 */
[-C--:B------:R-:W-:Y:S02]  /*13b10*/  LEA.HI.X.SX32 R17, R13, R159.reuse, 0x2, P5 ;  /* 0x0000009f0d117211 */ /* 0x080fe400028f16ff */
[C---:B------:R-:W-:Y:S03]  /*13b20*/  LEA R14, P0, R7.reuse, R158, 0x2 ;  /* 0x0000009e070e7211 */ /* 0x040fe600078010ff */
[----:B------:R-:W5:Y:S01]  /*13b30*/  LDG.E R9, desc[UR6][R16.64] ;  /* 0x0000000610097981 */ /* 0x000f62000c1e1900 */
[C---:B------:R-:W-:Y:S01]  /*13b40*/  LEA.HI.X.SX32 R15, R7.reuse, R159, 0x2, P0 ;  /* 0x0000009f070f7211 */ /* 0x040fe200000f16ff */
[----:B------:R-:W-:Y:S04]  /*13b50*/  IMAD.IADD R7, R7, 0x1, -R13 ;  /* 0x0000000107077824 */ /* 0x000fe800078e0a0d */
[----:B------:R-:W-:Y:S01]  /*13b60*/  IMAD R7, R7, R6, -0x40 ;  /* 0xffffffc007077424 */ /* 0x000fe200078e0206 */
[----:B------:R-:W5:Y:S04]  /*13b70*/  LDG.E R8, desc[UR6][R14.64] ;  /* 0x000000060e087981 */ /* 0x000f68000c1e1900 */
[----:B------:R-:W-:Y:S05]  /*13b80*/  SHF.R.S32.HI R11, RZ, 0x1f, R7 ;  /* 0x0000001fff0b7819 */ /* 0x000fea0000011407 */
[-C--:B--2---:R-:W-:Y:S02]  /*13b90*/  IMAD R6, R11, R102.reuse, RZ ;  /* 0x000000660b067224 */ /* 0x084fe400078e02ff */
[C---:B------:R-:W-:Y:S04]  /*13ba0*/  IMAD.WIDE.U32 R10, R7.reuse, R102, RZ ;  /* 0x00000066070a7225 */ /* 0x040fe800078e00ff */
[----:B------:R-:W-:Y:S05]  /*13bb0*/  IMAD R6, R7, R103, R6 ;  /* 0x0000006707067224 */ /* 0x000fea00078e0206 */
[----:B------:R-:W-:Y:S01]  /*13bc0*/  IADD3 R11, PT, PT, R11, R6, RZ ;  /* 0x000000060b0b7210 */ /* 0x000fe20007ffe0ff */
[----:B-----5:R-:W-:Y:S04]  /*13bd0*/  IMAD.IADD R8, R9, 0x1, -R8 ;  /* 0x0000000109087824 */ /* 0x020fe800078e0a08 */
[----:B----4-:R-:W-:Y:S01]  /*13be0*/  IMAD.WIDE.U32 R10, R8, UR10, R10 ;  /* 0x0000000a080a7c25 */ /* 0x010fe2000f8e000a */
[----:B------:R-:W-:Y:S02]  /*13bf0*/  SHF.R.S32.HI R7, RZ, 0x1f, R8 ;  /* 0x0000001fff077819 */ /* 0x000fe40000011408 */
[----:B------:R-:W-:Y:S03]  /*13c00*/  LEA R150, P0, R10, R5, 0x1 ;  /* 0x000000050a967211 */ /* 0x000fe600078008ff */
[----:B------:R-:W-:Y:S04]  /*13c10*/  IMAD R7, R7, UR10, RZ ;  /* 0x0000000a07077c24 */ /* 0x000fe8000f8e02ff */
[----:B------:R-:W-:Y:S04]  /*13c20*/  IMAD R7, R8, UR11, R7 ;  /* 0x0000000b08077c24 */ /* 0x000fe8000f8e0207 */
[----:B------:R-:W-:Y:S05]  /*13c30*/  IMAD.IADD R7, R11, 0x1, R7 ;  /* 0x000000010b077824 */ /* 0x000fea00078e0207 */
[----:B------:R-:W-:Y:S07]  /*13c40*/  LEA.HI.X R151, R10, R4, R7, 0x1, P0 ;  /* 0x000000040a977211 */ /* 0x000fee00000f0c07 */
.L_x_4749:
        /* <DEDUP_REMOVED lines=57> */
[----:B------:R-:W1:Y:S01]  /*13fe0*/  LDSM.16.M88.4 R132, [R138+0x4800] ;  /* 0x004800008a84783b */ /* 0x000e620000000200 */
[C---:B-----5:R-:W-:Y:S08]  /*13ff0*/  HMMA.16816.F32 R4, R104.reuse, R108, RZ ;  /* 0x0000006c6804723c */ /* 0x060ff000000018ff */
[C---:B------:R-:W-:Y:S01]  /*14000*/  HMMA.16816.F32 R8, R104.reuse, R110, RZ ;  /* 0x0000006e6808723c */ /* 0x040fe200000018ff */
[----:B------:R-:W5:Y:S07]  /*14010*/  LDSM.16.M88.4 R108, [R138+0x5000] ;  /* 0x005000008a6c783b */ /* 0x000f6e0000000200 */
[C---:B---3--:R-:W-:Y:S08]  /*14020*/  HMMA.16816.F32 R12, R104.reuse, R112, RZ ;  /* 0x00000070680c723c */ /* 0x048ff000000018ff */
[C---:B------:R-:W-:Y:S01]  /*14030*/  HMMA.16816.F32 R16, R104.reuse, R114, RZ ;  /* 0x000000726810723c */ /* 0x040fe200000018ff */
[----:B------:R-:W-:Y:S07]  /*14040*/  LDSM.16.M88.4 R112, [R140] ;  /* 0x000000008c70783b */ /* 0x000fee0000000200 */
[C---:B----4-:R-:W-:Y:S08]  /*14050*/  HMMA.16816.F32 R20, R104.reuse, R116, RZ ;  /* 0x000000746814723c */ /* 0x050ff000000018ff */
[C---:B------:R-:W-:Y:S01]  /*14060*/  HMMA.16816.F32 R24, R104.reuse, R118, RZ ;  /* 0x000000766818723c */ /* 0x040fe200000018ff */
[----:B------:R-:W-:Y:S07]  /*14070*/  LDSM.16.M88.4 R116, [R137+0x4000] ;  /* 0x004000008974783b */ /* 0x000fee0000000200 */
[C---:B--2---:R-:W-:Y:S08]  /*14080*/  HMMA.16816.F32 R28, R104.reuse, R120, RZ ;  /* 0x00000078681c723c */ /* 0x044ff000000018ff */
[----:B------:R-:W-:Y:S01]  /*14090*/  HMMA.16816.F32 R32, R104, R122, RZ ;  /* 0x0000007a6820723c */ /* 0x000fe200000018ff */
[----:B------:R-:W2:Y:S04]  /*140a0*/  LDSM.16.M88.4 R104, [R138+0x5800] ;  /* 0x005800008a68783b */ /* 0x000ea80000000200 */
[----:B------:R-:W3:Y:S03]  /*140b0*/  LDSM.16.M88.4 R120, [R137+0x4800] ;  /* 0x004800008978783b */ /* 0x000ee60000000200 */
[C---:B-1----:R-:W-:Y:S08]  /*140c0*/  HMMA.16816.F32 R4, R124.reuse, R128, R4 ;  /* 0x000000807c04723c */ /* 0x042ff00000001804 */
[C---:B------:R-:W-:Y:S01]  /*140d0*/  HMMA.16816.F32 R8, R124.reuse, R130, R8 ;  /* 0x000000827c08723c */ /* 0x040fe20000001808 */
[----:B------:R-:W1:Y:S07]  /*140e0*/  LDSM.16.M88.4 R128, [R137+0x5000] ;  /* 0x005000008980783b */ /* 0x000e6e0000000200 */
[C---:B------:R-:W-:Y:S08]  /*140f0*/  HMMA.16816.F32 R12, R124.reuse, R132, R12 ;  /* 0x000000847c0c723c */ /* 0x040ff0000000180c */
[C---:B------:R-:W-:Y:S08]  /*14100*/  HMMA.16816.F32 R16, R124.reuse, R134, R16 ;  /* 0x000000867c10723c */ /* 0x040ff00000001810 */
[C---:B-----5:R-:W-:Y:S08]  /*14110*/  HMMA.16816.F32 R20, R124.reuse, R108, R20 ;  /* 0x0000006c7c14723c */ /* 0x060ff00000001814 */
[C---:B------:R-:W-:Y:S01]  /*14120*/  HMMA.16816.F32 R24, R124.reuse, R110, R24 ;  /* 0x0000006e7c18723c */ /* 0x040fe20000001818 */
[----:B------:R-:W4:Y:S07]  /*14130*/  LDSM.16.M88.4 R108, [R137+0x5800] ;  /* 0x00580000896c783b */ /* 0x000f2e0000000200 */
[C---:B--2---:R-:W-:Y:S08]  /*14140*/  HMMA.16816.F32 R28, R124.reuse, R104, R28 ;  /* 0x000000687c1c723c */ /* 0x044ff0000000181c */
[----:B------:R-:W-:Y:S01]  /*14150*/  HMMA.16816.F32 R32, R124, R106, R32 ;  /* 0x0000006a7c20723c */ /* 0x000fe20000001820 */
[----:B------:R-:W-:Y:S04]  /*14160*/  LDSM.16.M88.4 R104, [R139] ;  /* 0x000000008b68783b */ /* 0x000fe80000000200 */
[----:B------:R-:W-:Y:S03]  /*14170*/  LDSM.16.M88.4 R124, [R136+0x5000] ;  /* 0x00500000887c783b */ /* 0x000fe60000000200 */
[C---:B------:R-:W-:Y:S08]  /*14180*/  HMMA.16816.F32 R4, R112.reuse, R116, R4 ;  /* 0x000000747004723c */ /* 0x040ff00000001804 */
        /* <DEDUP_REMOVED lines=11> */
[----:B------:R-:W4:Y:S03]  /*14240*/  LDSM.16.M88.4 R112, [R142+UR5+0x6000] ;  /* 0x006000058e70783b */ /* 0x000f260008000200 */
        /* <DEDUP_REMOVED lines=8> */
[----:B------:R-:W-:Y:S07]  /*142d0*/  LDSM.16.M88.4 R124, [R141+0x2000] ;  /* 0x002000008d7c783b */ /* 0x000fee0000000200 */
[C---:B-1----:R-:W-:Y:S08]  /*142e0*/  HMMA.16816.F32 R28, R104.reuse, R128, R28 ;  /* 0x00000080681c723c */ /* 0x042ff0000000181c */
[----:B------:R-:W-:Y:S01]  /*142f0*/  HMMA.16816.F32 R32, R104, R130, R32 ;  /* 0x000000826820723c */ /* 0x000fe20000001820 */
[----:B------:R-:W1:Y:S04]  /*14300*/  LDSM.16.M88.4 R104, [R142+UR5+0x7800] ;  /* 0x007800058e68783b */ /* 0x000e680008000200 */
[----:B------:R-:W5:Y:S03]  /*14310*/  LDSM.16.M88.4 R128, [R138+0x6000] ;  /* 0x006000008a80783b */ /* 0x000f660000000200 */
[C---:B----4-:R-:W-:Y:S08]  /*14320*/  HMMA.16816.F32 R4, R108.reuse, R112, R4 ;  /* 0x000000706c04723c */ /* 0x050ff00000001804 */
[C---:B------:R-:W-:Y:S01]  /*14330*/  HMMA.16816.F32 R8, R108.reuse, R114, R8 ;  /* 0x000000726c08723c */ /* 0x040fe20000001808 */
[----:B------:R-:W4:Y:S07]  /*14340*/  LDSM.16.M88.4 R112, [R138+0x6800] ;  /* 0x006800008a70783b */ /* 0x000f2e0000000200 */
[C---:B--2---:R-:W-:Y:S08]  /*14350*/  HMMA.16816.F32 R12, R108.reuse, R116, R12 ;  /* 0x000000746c0c723c */ /* 0x044ff0000000180c */
[C---:B------:R-:W-:Y:S01]  /*14360*/  HMMA.16816.F32 R16, R108.reuse, R118, R16 ;  /* 0x000000766c10723c */ /* 0x040fe20000001810 */
[----:B------:R-:W-:Y:S07]  /*14370*/  LDSM.16.M88.4 R116, [R140+0x2000] ;  /* 0x002000008c74783b */ /* 0x000fee0000000200 */
[C---:B---3--:R-:W-:Y:S08]  /*14380*/  HMMA.16816.F32 R20, R108.reuse, R120, R20 ;  /* 0x000000786c14723c */ /* 0x048ff00000001814 */
[C---:B------:R-:W-:Y:S01]  /*14390*/  HMMA.16816.F32 R24, R108.reuse, R122, R24 ;  /* 0x0000007a6c18723c */ /* 0x040fe20000001818 */
[----:B------:R-:W-:Y:S07]  /*143a0*/  LDSM.16.M88.4 R120, [R137+0x6000] ;  /* 0x006000008978783b */ /* 0x000fee0000000200 */
[C---:B-1----:R-:W-:Y:S08]  /*143b0*/  HMMA.16816.F32 R28, R108.reuse, R104, R28 ;  /* 0x000000686c1c723c */ /* 0x042ff0000000181c */
[----:B------:R-:W-:Y:S01]  /*143c0*/  HMMA.16816.F32 R32, R108, R106, R32 ;  /* 0x0000006a6c20723c */ /* 0x000fe20000001820 */
[----:B------:R-:W1:Y:S04]  /*143d0*/  LDSM.16.M88.4 R104, [R138+0x7000] ;  /* 0x007000008a68783b */ /* 0x000e680000000200 */
[----:B------:R-:W2:Y:S03]  /*143e0*/  LDSM.16.M88.4 R108, [R138+0x7800] ;  /* 0x007800008a6c783b */ /* 0x000ea60000000200 */
[C---:B-----5:R-:W-:Y:S08]  /*143f0*/  HMMA.16816.F32 R4, R124.reuse, R128, R4 ;  /* 0x000000807c04723c */ /* 0x060ff00000001804 */
[C---:B------:R-:W-:Y:S01]  /*14400*/  HMMA.16816.F32 R8, R124.reuse, R130, R8 ;  /* 0x000000827c08723c */ /* 0x040fe20000001808 */
[----:B------:R-:W3:Y:S07]  /*14410*/  LDSM.16.M88.4 R128, [R137+0x6800] ;  /* 0x006800008980783b */ /* 0x000eee0000000200 */
[C---:B----4-:R-:W-:Y:S08]  /*14420*/  HMMA.16816.F32 R12, R124.reuse, R112, R12 ;  /* 0x000000707c0c723c */ /* 0x050ff0000000180c */
[C---:B------:R-:W-:Y:S01]  /*14430*/  HMMA.16816.F32 R16, R124.reuse, R114, R16 ;  /* 0x000000727c10723c */ /* 0x040fe20000001810 */
[----:B------:R-:W4:Y:S07]  /*14440*/  LDSM.16.M88.4 R112, [R137+0x7000] ;  /* 0x007000008970783b */ /* 0x000f2e0000000200 */
[C---:B-1----:R-:W-:Y:S08]  /*14450*/  HMMA.16816.F32 R20, R124.reuse, R104, R20 ;  /* 0x000000687c14723c */ /* 0x042ff00000001814 */
[C---:B------:R-:W-:Y:S01]  /*14460*/  HMMA.16816.F32 R24, R124.reuse, R106, R24 ;  /* 0x0000006a7c18723c */ /* 0x040fe20000001818 */
[----:B------:R-:W1:Y:S07]  /*14470*/  LDSM.16.M88.4 R104, [R137+0x7800] ;  /* 0x007800008968783b */ /* 0x000e6e0000000200 */
[C---:B--2---:R-:W-:Y:S08]  /*14480*/  HMMA.16816.F32 R28, R124.reuse, R108, R28 ;  /* 0x0000006c7c1c723c */ /* 0x044ff0000000181c */
[----:B------:R-:W-:Y:S01]  /*14490*/  HMMA.16816.F32 R32, R124, R110, R32 ;  /* 0x0000006e7c20723c */ /* 0x000fe20000001820 */
[----:B------:R-:W-:Y:S04]  /*144a0*/  LDSM.16.M88.4 R108, [R139+0x2000] ;  /* 0x002000008b6c783b */ /* 0x000fe80000000200 */
[----:B------:R-:W-:Y:S03]  /*144b0*/  LDSM.16.M88.4 R124, [R136+0x6800] ;  /* 0x00680000887c783b */ /* 0x000fe60000000200 */
[C---:B------:R-:W-:Y:S08]  /*144c0*/  HMMA.16816.F32 R4, R116.reuse, R120, R4 ;  /* 0x000000787404723c */ /* 0x040ff00000001804 */
[C---:B------:R-:W-:Y:S01]  /*144d0*/  HMMA.16816.F32 R8, R116.reuse, R122, R8 ;  /* 0x0000007a7408723c */ /* 0x040fe20000001808 */
[----:B------:R-:W2:Y:S07]  /*144e0*/  LDSM.16.M88.4 R120, [R136+0x6000] ;  /* 0x006000008878783b */ /* 0x000eae0000000200 */
        /* <DEDUP_REMOVED lines=9> */
[----:B------:R-:W-:Y:S08]  /*14580*/  HMMA.16816.F32 R32, R116, R106, R32 ;  /* 0x0000006a7420723c */ /* 0x000ff00000001820 */
[C---:B--2---:R-:W-:Y:S08]  /*14590*/  HMMA.16816.F32 R4, R108.reuse, R120, R4 ;  /* 0x000000786c04723c */ /* 0x044ff00000001804 */
[C---:B------:R-:W-:Y:S08]  /*145a0*/  HMMA.16816.F32 R8, R108.reuse, R122, R8 ;  /* 0x0000007a6c08723c */ /* 0x040ff00000001808 */
[C---:B------:R-:W-:Y:S08]  /*145b0*/  HMMA.16816.F32 R12, R108.reuse, R124, R12 ;  /* 0x0000007c6c0c723c */ /* 0x040ff0000000180c */
[C---:B------:R-:W-:Y:S08]  /*145c0*/  HMMA.16816.F32 R16, R108.reuse, R126, R16 ;  /* 0x0000007e6c10723c */ /* 0x040ff00000001810 */
[C---:B---3--:R-:W-:Y:S08]  /*145d0*/  HMMA.16816.F32 R20, R108.reuse, R128, R20 ;  /* 0x000000806c14723c */ /* 0x048ff00000001814 */
[C---:B------:R-:W-:Y:S08]  /*145e0*/  HMMA.16816.F32 R24, R108.reuse, R130, R24 ;  /* 0x000000826c18723c */ /* 0x040ff00000001818 */
[C---:B----4-:R-:W-:Y:S08]  /*145f0*/  HMMA.16816.F32 R28, R108.reuse, R112, R28 ;  /* 0x000000706c1c723c */ /* 0x050ff0000000181c */
        /* <DEDUP_REMOVED lines=17> */
[-C--:B-1----:R-:W-:Y:S02]  /*14710*/  IABS R103, R101.reuse ;  /* 0x0000006500677213 */ /* 0x082fe40000000000 */
[----:B------:R-:W-:Y:S02]  /*14720*/  LOP3.LUT R110, R110, R101, RZ, 0x3c, !PT ;  /* 0x000000656e6e7212 */ /* 0x000fe400078e3cff */
[----:B------:R-:W1:Y:S10]  /*14730*/  I2F.RP R108, R103 ;  /* 0x00000067006c7306 */ /* 0x000e740000209400 */
[----:B-1----:R-:W1:Y:S02]  /*14740*/  MUFU.RCP R102, R108 ;  /* 0x0000006c00667308 */ /* 0x002e640000001000 */
[----:B-1----:R-:W-:Y:S08]  /*14750*/  VIADD R106, R102, 0xffffffe ;  /* 0x0ffffffe666a7836 */ /* 0x002ff00000000000 */
[----:B------:R-:W1:Y:S02]  /*14760*/  F2I.FTZ.U32.TRUNC.NTZ R107, R106 ;  /* 0x0000006a006b7305 */ /* 0x000e64000021f000 */
[--C-:B-1----:R-:W-:Y:S02]  /*14770*/  IMAD.MOV R102, RZ, RZ, -R107.reuse ;  /* 0x000000ffff667224 */ /* 0x102fe400078e0a6b */
[----:B------:R-:W-:Y:S02]  /*14780*/  IMAD.MOV.U32 R106, RZ, RZ, RZ ;  /* 0x000000ffff6a7224 */ /* 0x000fe400078e00ff */
[----:B------:R-:W-:Y:S04]  /*14790*/  IMAD R102, R102, R103, RZ ;  /* 0x0000006766667224 */ /* 0x000fe800078e02ff */
[----:B------:R-:W-:Y:S01]  /*147a0*/  IMAD.HI.U32 R102, R107, R102, R106 ;  /* 0x000000666b667227 */ /* 0x000fe200078e006a */
[----:B------:R-:W-:Y:S02]  /*147b0*/  IABS R107, R104 ;  /* 0x00000068006b7213 */ /* 0x000fe40000000000 */
[----:B------:R-:W-:Y:S03]  /*147c0*/  LOP3.LUT R104, R104, R101, RZ, 0x3c, !PT ;  /* 0x0000006568687212 */ /* 0x000fe600078e3cff */
        /* <DEDUP_REMOVED lines=10> */
[----:B------:R-:W-:Y:S01]  /*14870*/  ISETP.GE.U32.AND P6, PT, R105, R103, PT ;  /* 0x000000676900720c */ /* 0x000fe20003fc6070 */
        /* <DEDUP_REMOVED lines=14> */
[----:B------:R-:W-:Y:S01]  /*14960*/  LEA.HI.X.SX32 R113, R109, R159, 0x2, P5 ;  /* 0x0000009f6d717211 */ /* 0x000fe200028f16ff */
[----:B------:R-:W1:Y:S01]  /*14970*/  LDC.64 R102, c[0x0][0x3b8] ;  /* 0x0000ee00ff667b82 */ /* 0x000e620000000a00 */
[C---:B------:R-:W-:Y:S02]  /*14980*/  LEA R110, P0, R105.reuse, R158, 0x2 ;  /* 0x0000009e696e7211 */ /* 0x040fe400078010ff */
[C---:B------:R-:W-:Y:S01]  /*14990*/  IADD3 R106, PT, PT, R105.reuse, -R109, RZ ;  /* 0x8000006d696a7210 */ /* 0x040fe20007ffe0ff */
[----:B------:R-:W2:Y:S01]  /*149a0*/  LDG.E R107, desc[UR6][R112.64] ;  /* 0x00000006706b7981 */ /* 0x000ea2000c1e1900 */
[----:B------:R-:W-:Y:S03]  /*149b0*/  LEA.HI.X.SX32 R111, R105, R159, 0x2, P0 ;  /* 0x0000009f696f7211 */ /* 0x000fe600000f16ff */
[----:B------:R-:W-:Y:S02]  /*149c0*/  IMAD R101, R106, R101, -0x40 ;  /* 0xffffffc06a657424 */ /* 0x000fe400078e0265 */
[----:B------:R-:W2:Y:S03]  /*149d0*/  LDG.E R104, desc[UR6][R110.64] ;  /* 0x000000066e687981 */ /* 0x000ea6000c1e1900 */
        /* <DEDUP_REMOVED lines=13> */
.L_x_4751:
        /* <DEDUP_REMOVED lines=49> */
.L_x_4750:
        /* <DEDUP_REMOVED lines=19> */
[----:B------:R-:W-:Y:S01]  /*14ef0*/  SHFL.BFLY PT, R3, R104, 0x2, 0x1f ;  /* 0x0c401f0068037f89 */ /* 0x000fe200000e0000 */
[----:B------:R-:W-:Y:S07]  /*14f00*/  IADD3 R167, PT, PT, R167, -0x40, RZ ;  /* 0xffffffc0a7a77810 */ /* 0x000fee0007ffe0ff */
        /* <DEDUP_REMOVED lines=8> */
[C---:B------:R-:W-:Y:S01]  /*14f90*/  FADD.FTZ R0, -R3.reuse, R0 ;  /* 0x0000000003007221 */ /* 0x040fe20000010100 */
[----:B------:R-:W-:Y:S01]  /*14fa0*/  FMUL.FTZ R124, R3, UR4 ;  /* 0x00000004037c7c20 */ /* 0x000fe20008410000 */
[C---:B------:R-:W-:Y:S02]  /*14fb0*/  FSETP.NEU.FTZ.AND P0, PT, R101.reuse, -INF , PT ;  /* 0xff8000006500780b */ /* 0x040fe40003f1d000 */
[----:B------:R-:W-:Y:S01]  /*14fc0*/  FMUL.FTZ R104, R0, UR4 ;  /* 0x0000000400687c20 */ /* 0x000fe20008410000 */
[C---:B------:R-:W-:Y:S01]  /*14fd0*/  FADD.FTZ R2, -R101.reuse, R2 ;  /* 0x0000000265027221 */ /* 0x040fe20000010100 */
[----:B------:R-:W-:Y:S02]  /*14fe0*/  FMUL.FTZ R125, R101, UR4 ;  /* 0x00000004657d7c20 */ /* 0x000fe40008410000 */
[----:B------:R1:W2:Y:S01]  /*14ff0*/  MUFU.EX2 R0, R104 ;  /* 0x0000006800007308 */ /* 0x0002a20000000800 */
[----:B------:R-:W-:Y:S02]  /*15000*/  FMUL.FTZ R103, R2, UR4 ;  /* 0x0000000402677c20 */ /* 0x000fe40008410000 */
[----:B------:R-:W-:Y:S02]  /*15010*/  FSEL R125, R125, RZ, P0 ;  /* 0x000000ff7d7d7208 */ /* 0x000fe40000000000 */
[----:B------:R-:W-:Y:S05]  /*15020*/  FSETP.NEU.FTZ.AND P0, PT, R3, -INF , PT ;  /* 0xff8000000300780b */ /* 0x000fea0003f1d000 */
[----:B------:R3:W4:Y:S01]  /*15030*/  MUFU.EX2 R2, R103 ;  /* 0x0000006700027308 */ /* 0x0007220000000800 */
        /* <DEDUP_REMOVED lines=8> */
[----:B-1----:R-:W1:Y:S01]  /*150c0*/  LDSM.16.MT88.4 R104, [R147+0x8000] ;  /* 0x008000009368783b */ /* 0x002e620000004200 */
[--C-:B------:R-:W-:Y:S01]  /*150d0*/  FFMA.FTZ R122, R11, UR4, -R124.reuse ;  /* 0x000000040b7a7c23 */ /* 0x100fe2000801087c */
[----:B------:R-:W-:Y:S01]  /*150e0*/  MUFU.EX2 R121, R121 ;  /* 0x0000007900797308 */ /* 0x000fe20000000800 */
[C---:B--2---:R-:W-:Y:S01]  /*150f0*/  FMUL.FTZ R11, R0.reuse, R99 ;  /* 0x00000063000b7220 */ /* 0x044fe20000410000 */
[C---:B------:R-:W-:Y:S01]  /*15100*/  FMUL.FTZ R38, R0.reuse, R38 ;  /* 0x0000002600267220 */ /* 0x040fe20000410000 */
[C---:B------:R-:W-:Y:S01]  /*15110*/  FMUL.FTZ R39, R0.reuse, R39 ;  /* 0x0000002700277220 */ /* 0x040fe20000410000 */
[C---:B------:R-:W-:Y:S01]  /*15120*/  FMUL.FTZ R42, R0.reuse, R42 ;  /* 0x0000002a002a7220 */ /* 0x040fe20000410000 */
[----:B------:R-:W-:Y:S01]  /*15130*/  FMUL.FTZ R43, R0, R43 ;  /* 0x0000002b002b7220 */ /* 0x000fe20000410000 */
[--C-:B---3--:R-:W-:Y:S01]  /*15140*/  FFMA.FTZ R103, R10, UR4, -R124.reuse ;  /* 0x000000040a677c23 */ /* 0x108fe2000801087c */
[C---:B----4-:R-:W-:Y:S03]  /*15150*/  FMUL.FTZ R8, R2.reuse, R96 ;  /* 0x0000006002087220 */ /* 0x050fe60000410000 */
[----:B------:R-:W2:Y:S01]  /*15160*/  MUFU.EX2 R120, R120 ;  /* 0x0000007800787308 */ /* 0x000ea20000000800 */
[----:B------:R-:W-:Y:S01]  /*15170*/  FMUL.FTZ R9, R2, R97 ;  /* 0x0000006102097220 */ /* 0x000fe20000410000 */
[----:B------:R-:W-:Y:S01]  /*15180*/  FMUL.FTZ R10, R0, R98 ;  /* 0x00000062000a7220 */ /* 0x000fe20000410000 */
[C---:B------:R-:W-:Y:S01]  /*15190*/  FMUL.FTZ R36, R2.reuse, R36 ;  /* 0x0000002402247220 */ /* 0x040fe20000410000 */
[C---:B------:R-:W-:Y:S01]  /*151a0*/  FMUL.FTZ R37, R2.reuse, R37 ;  /* 0x0000002502257220 */ /* 0x040fe20000410000 */
[C---:B------:R-:W-:Y:S01]  /*151b0*/  FMUL.FTZ R40, R2.reuse, R40 ;  /* 0x0000002802287220 */ /* 0x040fe20000410000 */
[----:B------:R-:W-:Y:S01]  /*151c0*/  FMUL.FTZ R41, R2, R41 ;  /* 0x0000002902297220 */ /* 0x000fe20000410000 */
[--C-:B------:R-:W-:Y:S03]  /*151d0*/  FFMA.FTZ R135, R34, UR4, -R124.reuse ;  /* 0x0000000422877c23 */ /* 0x100fe6000801087c */
        /* <DEDUP_REMOVED lines=56> */
[----:B------:R-:W-:Y:S01]  /*15560*/  FMUL.FTZ R82, R0, R82 ;  /* 0x0000005200527220 */ /* 0x000fe20000410000 */
[----:B---3--:R-:W-:Y:S01]  /*15570*/  F2FP.F16.F32.PACK_AB R99, R122, R103 ;  /* 0x000000677a63723e */ /* 0x008fe200000000ff */
[----:B------:R-:W-:Y:S01]  /*15580*/  FMUL.FTZ R83, R0, R83 ;  /* 0x0000005300537220 */ /* 0x000fe20000410000 */
[--C-:B------:R-:W-:Y:S01]  /*15590*/  FFMA.FTZ R130, R16, UR4, -R125.reuse ;  /* 0x0000000410827c23 */ /* 0x100fe2000801087d */
[----:B------:R-:W-:Y:S01]  /*155a0*/  FFMA.FTZ R131, R17, UR4, -R125 ;  /* 0x0000000411837c23 */ /* 0x000fe2000801087d */
[--C-:B------:R-:W-:Y:S01]  /*155b0*/  FFMA.FTZ R133, R18, UR4, -R124.reuse ;  /* 0x0000000412857c23 */ /* 0x100fe2000801087c */
[----:B------:R-:W-:Y:S01]  /*155c0*/  FFMA.FTZ R132, R19, UR4, -R124 ;  /* 0x0000000413847c23 */ /* 0x000fe2000801087c */
[----:B------:R-:W-:Y:S01]  /*155d0*/  MUFU.EX2 R126, R126 ;  /* 0x0000007e007e7308 */ /* 0x000fe20000000800 */
[C---:B-1----:R-:W-:Y:S05]  /*155e0*/  HMMA.16816.F32 R8, R96.reuse, R104, R8 ;  /* 0x000000686008723c */ /* 0x042fea0000001808 */
[C---:B------:R-:W-:Y:S01]  /*155f0*/  FMUL.FTZ R84, R2.reuse, R84 ;  /* 0x0000005402547220 */ /* 0x040fe20000410000 */
[----:B------:R-:W-:Y:S03]  /*15600*/  FMUL.FTZ R85, R2, R85 ;  /* 0x0000005502557220 */ /* 0x000fe60000410000 */
[----:B------:R-:W1:Y:S01]  /*15610*/  MUFU.EX2 R127, R127 ;  /* 0x0000007f007f7308 */ /* 0x000e620000000800 */
[C---:B------:R-:W-:Y:S01]  /*15620*/  HMMA.16816.F32 R36, R96.reuse, R106, R36 ;  /* 0x0000006a6024723c */ /* 0x040fe20000001824 */
[----:B------:R-:W2:Y:S02]  /*15630*/  LDSM.16.MT88.4 R104, [R144+0x8000] ;  /* 0x008000009068783b */ /* 0x000ea40000004200 */
[C---:B------:R-:W-:Y:S01]  /*15640*/  FMUL.FTZ R86, R0.reuse, R86 ;  /* 0x0000005600567220 */ /* 0x040fe20000410000 */
[----:B------:R-:W-:Y:S01]  /*15650*/  FMUL.FTZ R87, R0, R87 ;  /* 0x0000005700577220 */ /* 0x000fe20000410000 */
[C---:B------:R-:W-:Y:S01]  /*15660*/  FMUL.FTZ R16, R2.reuse, R88 ;  /* 0x0000005802107220 */ /* 0x040fe20000410000 */
[----:B------:R-:W-:Y:S03]  /*15670*/  FMUL.FTZ R17, R2, R89 ;  /* 0x0000005902117220 */ /* 0x000fe60000410000 */
[----:B------:R-:W-:Y:S01]  /*15680*/  MUFU.EX2 R129, R129 ;  /* 0x0000008100817308 */ /* 0x000fe20000000800 */
[C---:B------:R-:W-:Y:S03]  /*15690*/  HMMA.16816.F32 R40, R96.reuse, R108, R40 ;  /* 0x0000006c6028723c */ /* 0x040fe60000001828 */
[C---:B------:R-:W-:Y:S01]  /*156a0*/  FMUL.FTZ R18, R0.reuse, R90 ;  /* 0x0000005a00127220 */ /* 0x040fe20000410000 */
[----:B------:R-:W-:Y:S01]  /*156b0*/  FMUL.FTZ R19, R0, R91 ;  /* 0x0000005b00137220 */ /* 0x000fe20000410000 */
[----:B------:R-:W-:Y:S01]  /*156c0*/  FFMA.FTZ R121, R2, R171, R121 ;  /* 0x000000ab02797223 */ /* 0x000fe20000010079 */
[----:B------:R-:W-:Y:S03]  /*156d0*/  ISETP.NE.AND P0, PT, R166, RZ, PT ;  /* 0x000000ffa600720c */ /* 0x000fe60003f05270 */
[----:B------:R-:W3:Y:S01]  /*156e0*/  MUFU.EX2 R128, R128 ;  /* 0x0000008000807308 */ /* 0x000ee20000000800 */
[C---:B------:R-:W-:Y:S01]  /*156f0*/  HMMA.16816.F32 R44, R96.reuse, R110, R44 ;  /* 0x0000006e602c723c */ /* 0x040fe2000000182c */
[----:B------:R-:W4:Y:S02]  /*15700*/  LDSM.16.MT88.4 R108, [R147+0xa000] ;  /* 0x00a00000936c783b */ /* 0x000f240000004200 */
[----:B-1----:R-:W-:Y:S01]  /*15710*/  F2FP.F16.F32.PACK_AB R88, R127, R126 ;  /* 0x0000007e7f58723e */ /* 0x002fe200000000ff */
[----:B------:R-:W-:Y:S01]  /*15720*/  FFMA.FTZ R123, R0, R169, R123 ;  /* 0x000000a9007b7223 */ /* 0x000fe2000001007b */
[----:B------:R-:W-:Y:S01]  /*15730*/  MOV R0, R3 ;  /* 0x0000000300007202 */ /* 0x000fe20000000f00 */
[----:B------:R-:W-:Y:S03]  /*15740*/  FADD.FTZ R120, R120, R121 ;  /* 0x0000007978787221 */ /* 0x000fe60000010000 */
[----:B------:R-:W-:Y:S01]  /*15750*/  MUFU.EX2 R130, R130 ;  /* 0x0000008200827308 */ /* 0x000fe20000000800 */
[C---:B------:R-:W-:Y:S03]  /*15760*/  HMMA.16816.F32 R48, R96.reuse, R112, R48 ;  /* 0x000000706030723c */ /* 0x040fe60000001830 */
[----:B------:R-:W-:Y:S01]  /*15770*/  FADD.FTZ R6, R6, R123 ;  /* 0x0000007b06067221 */ /* 0x000fe20000010000 */
[----:B------:R-:W-:Y:S01]  /*15780*/  FADD.FTZ R7, R7, R120 ;  /* 0x0000007807077221 */ /* 0x000fe20000010000 */
[----:B------:R-:W-:Y:S04]  /*15790*/  MOV R2, R101 ;  /* 0x0000006500027202 */ /* 0x000fe80000000f00 */
[----:B------:R-:W1:Y:S01]  /*157a0*/  MUFU.EX2 R131, R131 ;  /* 0x0000008300837308 */ /* 0x000e620000000800 */
[C---:B------:R-:W-:Y:S01]  /*157b0*/  HMMA.16816.F32 R52, R96.reuse, R114, R52 ;  /* 0x000000726034723c */ /* 0x040fe20000001834 */
[----:B------:R-:W5:Y:S02]  /*157c0*/  LDSM.16.MT88.4 R112, [R146+0xa000] ;  /* 0x00a000009270783b */ /* 0x000f640000004200 */
[----:B---3--:R-:W-:Y:S01]  /*157d0*/  F2FP.F16.F32.PACK_AB R89, R128, R129 ;  /* 0x000000818059723e */ /* 0x008fe200000000ff */
[----:B------:R-:W-:Y:S01]  /*157e0*/  FADD.FTZ R103, R103, R6 ;  /* 0x0000000667677221 */ /* 0x000fe20000010000 */
[----:B------:R-:W-:Y:S04]  /*157f0*/  FADD.FTZ R7, R102, R7 ;  /* 0x0000000766077221 */ /* 0x000fe80000010000 */
[----:B------:R-:W-:Y:S01]  /*15800*/  MUFU.EX2 R133, R133 ;  /* 0x0000008500857308 */ /* 0x000fe20000000800 */
[----:B------:R-:W-:Y:S01]  /*15810*/  FADD.FTZ R122, R122, R103 ;  /* 0x000000677a7a7221 */ /* 0x000fe20000010000 */
[C---:B--2---:R-:W-:Y:S03]  /*15820*/  HMMA.16816.F32 R56, R96.reuse, R104, R56 ;  /* 0x000000686038723c */ /* 0x044fe60000001838 */
[----:B------:R-:W-:Y:S01]  /*15830*/  FADD.FTZ R126, R126, R7 ;  /* 0x000000077e7e7221 */ /* 0x000fe20000010000 */
[----:B------:R-:W-:Y:S04]  /*15840*/  FADD.FTZ R129, R129, R122 ;  /* 0x0000007a81817221 */ /* 0x000fe80000010000 */
[----:B------:R-:W2:Y:S01]  /*15850*/  MUFU.EX2 R132, R132 ;  /* 0x0000008400847308 */ /* 0x000ea20000000800 */
[----:B-1----:R-:W-:Y:S01]  /*15860*/  F2FP.F16.F32.PACK_AB R90, R131, R130 ;  /* 0x00000082835a723e */ /* 0x002fe200000000ff */
[C---:B------:R-:W-:Y:S01]  /*15870*/  HMMA.16816.F32 R60, R96.reuse, R106, R60 ;  /* 0x0000006a603c723c */ /* 0x040fe2000000183c */
[----:B------:R-:W1:Y:S02]  /*15880*/  LDSM.16.MT88.4 R104, [R145+0xa000] ;  /* 0x00a000009168783b */ /* 0x000e640000004200 */
[----:B------:R-:W-:Y:S01]  /*15890*/  FADD.FTZ R127, R127, R126 ;  /* 0x0000007e7f7f7221 */ /* 0x000fe20000010000 */
[----:B------:R-:W-:Y:S04]  /*158a0*/  FADD.FTZ R128, R128, R129 ;  /* 0x0000008180807221 */ /* 0x000fe80000010000 */
[----:B------:R-:W-:Y:S01]  /*158b0*/  MUFU.EX2 R134, R134 ;  /* 0x0000008600867308 */ /* 0x000fe20000000800 */
[----:B------:R-:W-:Y:S01]  /*158c0*/  FADD.FTZ R130, R130, R127 ;  /* 0x0000007f82827221 */ /* 0x000fe20000010000 */
[C---:B----4-:R-:W-:Y:S03]  /*158d0*/  HMMA.16816.F32 R64, R96.reuse, R108, R64 ;  /* 0x0000006c6040723c */ /* 0x050fe60000001840 */
[----:B------:R-:W-:Y:S05]  /*158e0*/  FADD.FTZ R131, R131, R130 ;  /* 0x0000008283837221 */ /* 0x000fea0000010000 */
[----:B------:R-:W-:Y:S01]  /*158f0*/  MUFU.EX2 R135, R135 ;  /* 0x0000008700877308 */ /* 0x000fe20000000800 */
[C---:B--2---:R-:W-:Y:S01]  /*15900*/  F2FP.F16.F32.PACK_AB R91, R132.reuse, R133 ;  /* 0x00000085845b723e */ /* 0x044fe200000000ff */
[C---:B------:R-:W-:Y:S01]  /*15910*/  HMMA.16816.F32 R68, R96.reuse, R110, R68 ;  /* 0x0000006e6044723c */ /* 0x040fe20000001844 */
[----:B------:R-:W2:Y:S02]  /*15920*/  LDSM.16.MT88.4 R108, [R144+0xa000] ;  /* 0x00a00000906c783b */ /* 0x000ea40000004200 */
[----:B------:R-:W-:Y:S04]  /*15930*/  FADD.FTZ R133, R133, R128 ;  /* 0x0000008085857221 */ /* 0x000fe80000010000 */
[----:B------:R-:W-:Y:S01]  /*15940*/  FADD.FTZ R133, R132, R133 ;  /* 0x0000008584857221 */ /* 0x000fe20000010000 */
[C---:B-----5:R-:W-:Y:S08]  /*15950*/  HMMA.16816.F32 R72, R96.reuse, R112, R72 ;  /* 0x000000706048723c */ /* 0x060ff00000001848 */
[C---:B------:R-:W-:Y:S01]  /*15960*/  HMMA.16816.F32 R76, R96.reuse, R114, R76 ;  /* 0x00000072604c723c */ /* 0x040fe2000000184c */
[----:B------:R-:W-:Y:S07]  /*15970*/  LDSM.16.MT88.4 R112, [R145+0x8800] ;  /* 0x008800009170783b */ /* 0x000fee0000004200 */
[C---:B-1----:R-:W-:Y:S08]  /*15980*/  HMMA.16816.F32 R12, R96.reuse, R104, R12 ;  /* 0x00000068600c723c */ /* 0x042ff0000000180c */
[C---:B------:R-:W-:Y:S01]  /*15990*/  HMMA.16816.F32 R80, R96.reuse, R106, R80 ;  /* 0x0000006a6050723c */ /* 0x040fe20000001850 */
[----:B------:R-:W1:Y:S07]  /*159a0*/  LDSM.16.MT88.4 R104, [R146+0x8800] ;  /* 0x008800009268783b */ /* 0x000e6e0000004200 */
[C---:B--2---:R-:W-:Y:S08]  /*159b0*/  HMMA.16816.F32 R84, R96.reuse, R108, R84 ;  /* 0x0000006c6054723c */ /* 0x044ff00000001854 */
[----:B------:R-:W-:Y:S01]  /*159c0*/  HMMA.16816.F32 R16, R96, R110, R16 ;  /* 0x0000006e6010723c */ /* 0x000fe20000001810 */
[----:B------:R-:W2:Y:S07]  /*159d0*/  LDSM.16.MT88.4 R96, [R147+0xa800] ;  /* 0x00a800009360783b */ /* 0x000eae0000004200 */
[C---:B------:R-:W-:Y:S01]  /*159e0*/  HMMA.16816.F32 R8, R88.reuse, R92, R8 ;  /* 0x0000005c5808723c */ /* 0x040fe20000001808 */
[----:B------:R-:W-:Y:S07]  /*159f0*/  LDSM.16.MT88.4 R108, [R144+0xa800] ;  /* 0x00a80000906c783b */ /* 0x000fee0000004200 */
[C---:B------:R-:W-:Y:S01]  /*15a00*/  HMMA.16816.F32 R36, R88.reuse, R94, R36 ;  /* 0x0000005e5824723c */ /* 0x040fe20000001824 */
[----:B------:R-:W3:Y:S07]  /*15a10*/  LDSM.16.MT88.4 R92, [R146+0xa800] ;  /* 0x00a80000925c783b */ /* 0x000eee0000004200 */
[C---:B-1----:R-:W-:Y:S08]  /*15a20*/  HMMA.16816.F32 R40, R88.reuse, R104, R40 ;  /* 0x000000685828723c */ /* 0x042ff00000001828 */
[C---:B------:R-:W-:Y:S01]  /*15a30*/  HMMA.16816.F32 R44, R88.reuse, R106, R44 ;  /* 0x0000006a582c723c */ /* 0x040fe2000000182c */
[----:B------:R-:W1:Y:S07]  /*15a40*/  LDSM.16.MT88.4 R104, [R145+0xa800] ;  /* 0x00a800009168783b */ /* 0x000e6e0000004200 */
[C---:B------:R-:W-:Y:S03]  /*15a50*/  HMMA.16816.F32 R48, R88.reuse, R112, R48 ;  /* 0x000000705830723c */ /* 0x040fe60000001830 */
[--C-:B------:R-:W-:Y:S01]  /*15a60*/  FFMA.FTZ R112, R20, UR4, -R125.reuse ;  /* 0x0000000414707c23 */ /* 0x100fe2000801087d */
[--C-:B------:R-:W-:Y:S04]  /*15a70*/  FFMA.FTZ R113, R21, UR4, -R125.reuse ;  /* 0x0000000415717c23 */ /* 0x100fe8000801087d */
[C---:B------:R-:W-:Y:S01]  /*15a80*/  HMMA.16816.F32 R52, R88.reuse, R114, R52 ;  /* 0x000000725834723c */ /* 0x040fe20000001834 */
[----:B------:R-:W-:Y:S02]  /*15a90*/  MUFU.EX2 R112, R112 ;  /* 0x0000007000707308 */ /* 0x000fe40000000800 */
[--C-:B------:R-:W-:Y:S01]  /*15aa0*/  FFMA.FTZ R114, R22, UR4, -R124.reuse ;  /* 0x0000000416727c23 */ /* 0x100fe2000801087c */
[--C-:B------:R-:W-:Y:S04]  /*15ab0*/  FFMA.FTZ R115, R23, UR4, -R124.reuse ;  /* 0x0000000417737c23 */ /* 0x100fe8000801087c */
[C---:B------:R-:W-:Y:S03]  /*15ac0*/  HMMA.16816.F32 R56, R88.reuse, R116, R56 ;  /* 0x000000745838723c */ /* 0x040fe60000001838 */
[----:B------:R-:W4:Y:S01]  /*15ad0*/  MUFU.EX2 R113, R113 ;  /* 0x0000007100717308 */ /* 0x000f220000000800 */
[--C-:B------:R-:W-:Y:S01]  /*15ae0*/  FFMA.FTZ R116, R24, UR4, -R125.reuse ;  /* 0x0000000418747c23 */ /* 0x100fe2000801087d */
[----:B------:R-:W-:Y:S03]  /*15af0*/  FFMA.FTZ R117, R25, UR4, -R125 ;  /* 0x0000000419757c23 */ /* 0x000fe6000801087d */
[C---:B------:R-:W-:Y:S05]  /*15b00*/  HMMA.16816.F32 R60, R88.reuse, R118, R60 ;  /* 0x00000076583c723c */ /* 0x040fea000000183c */
[----:B------:R-:W-:Y:S01]  /*15b10*/  MUFU.EX2 R114, R114 ;  /* 0x0000007200727308 */ /* 0x000fe20000000800 */
[--C-:B------:R-:W-:Y:S01]  /*15b20*/  FFMA.FTZ R118, R26, UR4, -R124.reuse ;  /* 0x000000041a767c23 */ /* 0x100fe2000801087c */
[----:B------:R-:W-:Y:S02]  /*15b30*/  FFMA.FTZ R119, R27, UR4, -R124 ;  /* 0x000000041b777c23 */ /* 0x000fe4000801087c */
[----:B------:R-:W-:Y:S01]  /*15b40*/  LDSM.16.MT88.4 R24, [R145+0x9000] ;  /* 0x009000009118783b */ /* 0x000fe20000004200 */
[C---:B--2---:R-:W-:Y:S05]  /*15b50*/  HMMA.16816.F32 R64, R88.reuse, R96, R64 ;  /* 0x000000605840723c */ /* 0x044fea0000001840 */
[----:B------:R-:W2:Y:S01]  /*15b60*/  MUFU.EX2 R115, R115 ;  /* 0x0000007300737308 */ /* 0x000ea20000000800 */
[C---:B----4-:R-:W-:Y:S01]  /*15b70*/  F2FP.F16.F32.PACK_AB R20, R113.reuse, R112 ;  /* 0x000000707114723e */ /* 0x050fe200000000ff */
[----:B------:R-:W-:Y:S01]  /*15b80*/  FADD.FTZ R112, R112, R131 ;  /* 0x0000008370707221 */ /* 0x000fe20000010000 */
[C---:B------:R-:W-:Y:S01]  /*15b90*/  HMMA.16816.F32 R68, R88.reuse, R98, R68 ;  /* 0x000000625844723c */ /* 0x040fe20000001844 */
[----:B------:R-:W-:Y:S06]  /*15ba0*/  LDSM.16.MT88.4 R96, [R146+0x9000] ;  /* 0x009000009260783b */ /* 0x000fec0000004200 */
[----:B------:R-:W-:Y:S01]  /*15bb0*/  MUFU.EX2 R116, R116 ;  /* 0x0000007400747308 */ /* 0x000fe20000000800 */
[----:B------:R-:W-:Y:S01]  /*15bc0*/  FADD.FTZ R113, R113, R112 ;  /* 0x0000007071717221 */ /* 0x000fe20000010000 */
[C---:B---3--:R-:W-:Y:S08]  /*15bd0*/  HMMA.16816.F32 R72, R88.reuse, R92, R72 ;  /* 0x0000005c5848723c */ /* 0x048ff00000001848 */
[----:B------:R-:W3:Y:S01]  /*15be0*/  MUFU.EX2 R117, R117 ;  /* 0x0000007500757308 */ /* 0x000ee20000000800 */
[C---:B--2---:R-:W-:Y:S01]  /*15bf0*/  F2FP.F16.F32.PACK_AB R21, R115.reuse, R114 ;  /* 0x000000727315723e */ /* 0x044fe200000000ff */
[----:B------:R-:W-:Y:S01]  /*15c00*/  FADD.FTZ R114, R114, R133 ;  /* 0x0000008572727221 */ /* 0x000fe20000010000 */
[C---:B------:R-:W-:Y:S01]  /*15c10*/  HMMA.16816.F32 R76, R88.reuse, R94, R76 ;  /* 0x0000005e584c723c */ /* 0x040fe2000000184c */
[----:B------:R-:W2:Y:S06]  /*15c20*/  LDSM.16.MT88.4 R92, [R147+0x9000] ;  /* 0x00900000935c783b */ /* 0x000eac0000004200 */
[----:B------:R-:W-:Y:S01]  /*15c30*/  MUFU.EX2 R118, R118 ;  /* 0x0000007600767308 */ /* 0x000fe20000000800 */
[----:B------:R-:W-:Y:S01]  /*15c40*/  FADD.FTZ R115, R115, R114 ;  /* 0x0000007273737221 */ /* 0x000fe20000010000 */
[C---:B-1----:R-:W-:Y:S08]  /*15c50*/  HMMA.16816.F32 R12, R88.reuse, R104, R12 ;  /* 0x00000068580c723c */ /* 0x042ff0000000180c */
[----:B------:R-:W1:Y:S01]  /*15c60*/  MUFU.EX2 R119, R119 ;  /* 0x0000007700777308 */ /* 0x000e620000000800 */
[C---:B---3--:R-:W-:Y:S01]  /*15c70*/  F2FP.F16.F32.PACK_AB R22, R117.reuse, R116 ;  /* 0x000000747516723e */ /* 0x048fe200000000ff */
[----:B------:R-:W-:Y:S01]  /*15c80*/  FADD.FTZ R116, R116, R113 ;  /* 0x0000007174747221 */ /* 0x000fe20000010000 */
[C---:B------:R-:W-:Y:S01]  /*15c90*/  HMMA.16816.F32 R80, R88.reuse, R106, R80 ;  /* 0x0000006a5850723c */ /* 0x040fe20000001850 */
[----:B------:R-:W3:Y:S02]  /*15ca0*/  LDSM.16.MT88.4 R104, [R144+0x9000] ;  /* 0x009000009068783b */ /* 0x000ee40000004200 */
[----:B------:R-:W-:Y:S05]  /*15cb0*/  FADD.FTZ R117, R117, R116 ;  /* 0x0000007475757221 */ /* 0x000fea0000010000 */
[C---:B------:R-:W-:Y:S03]  /*15cc0*/  HMMA.16816.F32 R84, R88.reuse, R108, R84 ;  /* 0x0000006c5854723c */ /* 0x040fe60000001854 */
[--C-:B------:R-:W-:Y:S01]  /*15cd0*/  FFMA.FTZ R108, R28, UR4, -R125.reuse ;  /* 0x000000041c6c7c23 */ /* 0x100fe2000801087d */
[----:B-1----:R-:W-:Y:S01]  /*15ce0*/  F2FP.F16.F32.PACK_AB R23, R119, R118 ;  /* 0x000000767717723e */ /* 0x002fe200000000ff */
[--C-:B------:R-:W-:Y:S01]  /*15cf0*/  FFMA.FTZ R109, R29, UR4, -R125.reuse ;  /* 0x000000041d6d7c23 */ /* 0x100fe2000801087d */
[----:B------:R-:W-:Y:S01]  /*15d00*/  FFMA.FTZ R125, R33, UR4, -R125 ;  /* 0x00000004217d7c23 */ /* 0x000fe2000801087d */
[----:B------:R-:W-:Y:S01]  /*15d10*/  FADD.FTZ R118, R118, R115 ;  /* 0x0000007376767221 */ /* 0x000fe20000010000 */
[----:B------:R-:W-:Y:S01]  /*15d20*/  HMMA.16816.F32 R16, R88, R110, R16 ;  /* 0x0000006e5810723c */ /* 0x000fe20000001810 */
[----:B------:R-:W1:Y:S01]  /*15d30*/  LDSM.16.MT88.4 R88, [R147+0xb000] ;  /* 0x00b000009358783b */ /* 0x000e620000004200 */
[----:B------:R-:W-:Y:S01]  /*15d40*/  MUFU.EX2 R108, R108 ;  /* 0x0000006c006c7308 */ /* 0x000fe20000000800 */
[--C-:B------:R-:W-:Y:S01]  /*15d50*/  FFMA.FTZ R110, R30, UR4, -R124.reuse ;  /* 0x000000041e6e7c23 */ /* 0x100fe2000801087c */
[--C-:B------:R-:W-:Y:S01]  /*15d60*/  FFMA.FTZ R111, R31, UR4, -R124.reuse ;  /* 0x000000041f6f7c23 */ /* 0x100fe2000801087c */
[----:B------:R-:W-:Y:S01]  /*15d70*/  FFMA.FTZ R124, R35, UR4, -R124 ;  /* 0x00000004237c7c23 */ /* 0x000fe2000801087c */
[----:B------:R-:W-:Y:S02]  /*15d80*/  FADD.FTZ R119, R119, R118 ;  /* 0x0000007677777221 */ /* 0x000fe40000010000 */
[C---:B--2---:R-:W-:Y:S01]  /*15d90*/  HMMA.16816.F32 R8, R20.reuse, R92, R8 ;  /* 0x0000005c1408723c */ /* 0x044fe20000001808 */
[----:B------:R-:W-:Y:S03]  /*15da0*/  LDSM.16.MT88.4 R28, [R147+0x9800] ;  /* 0x00980000931c783b */ /* 0x000fe60000004200 */
[----:B------:R-:W2:Y:S04]  /*15db0*/  MUFU.EX2 R109, R109 ;  /* 0x0000006d006d7308 */ /* 0x000ea80000000800 */
[C---:B------:R-:W-:Y:S01]  /*15dc0*/  HMMA.16816.F32 R36, R20.reuse, R94, R36 ;  /* 0x0000005e1424723c */ /* 0x040fe20000001824 */
[----:B------:R-:W4:Y:S05]  /*15dd0*/  LDSM.16.MT88.4 R92, [R146+0xb000] ;  /* 0x00b00000925c783b */ /* 0x000f2a0000004200 */
[----:B------:R-:W-:Y:S02]  /*15de0*/  MUFU.EX2 R110, R110 ;  /* 0x0000006e006e7308 */ /* 0x000fe40000000800 */
[C---:B------:R-:W-:Y:S01]  /*15df0*/  HMMA.16816.F32 R40, R20.reuse, R96, R40 ;  /* 0x000000601428723c */ /* 0x040fe20000001828 */
[----:B------:R-:W-:Y:S07]  /*15e00*/  LDSM.16.MT88.4 R32, [R147+0xb800] ;  /* 0x00b800009320783b */ /* 0x000fee0000004200 */
[----:B------:R-:W5:Y:S01]  /*15e10*/  MUFU.EX2 R111, R111 ;  /* 0x0000006f006f7308 */ /* 0x000f620000000800 */
[C---:B------:R-:W-:Y:S01]  /*15e20*/  HMMA.16816.F32 R44, R20.reuse, R98, R44 ;  /* 0x00000062142c723c */ /* 0x040fe2000000182c */
[----:B------:R-:W-:Y:S08]  /*15e30*/  LDSM.16.MT88.4 R96, [R144+0xb000] ;  /* 0x00b000009060783b */ /* 0x000ff00000004200 */
[----:B------:R-:W4:Y:S01]  /*15e40*/  MUFU.EX2 R125, R125 ;  /* 0x0000007d007d7308 */ /* 0x000f220000000800 */
[C---:B------:R-:W-:Y:S09]  /*15e50*/  HMMA.16816.F32 R48, R20.reuse, R24, R48 ;  /* 0x000000181430723c */ /* 0x040ff20000001830 */
[----:B------:R-:W4:Y:S01]  /*15e60*/  MUFU.EX2 R124, R124 ;  /* 0x0000007c007c7308 */ /* 0x000f220000000800 */
[C---:B------:R-:W-:Y:S01]  /*15e70*/  HMMA.16816.F32 R52, R20.reuse, R26, R52 ;  /* 0x0000001a1434723c */ /* 0x040fe20000001834 */
[----:B------:R-:W4:Y:S07]  /*15e80*/  LDSM.16.MT88.4 R24, [R145+0xb000] ;  /* 0x00b000009118783b */ /* 0x000f2e0000004200 */
[C---:B---3--:R-:W-:Y:S08]  /*15e90*/  HMMA.16816.F32 R56, R20.reuse, R104, R56 ;  /* 0x000000681438723c */ /* 0x048ff00000001838 */
[C---:B------:R-:W-:Y:S01]  /*15ea0*/  HMMA.16816.F32 R60, R20.reuse, R106, R60 ;  /* 0x0000006a143c723c */ /* 0x040fe2000000183c */
[----:B------:R-:W-:Y:S07]  /*15eb0*/  LDSM.16.MT88.4 R104, [R145+0x9800] ;  /* 0x009800009168783b */ /* 0x000fee0000004200 */
[C---:B-1----:R-:W-:Y:S03]  /*15ec0*/  HMMA.16816.F32 R64, R20.reuse, R88, R64 ;  /* 0x000000581440723c */ /* 0x042fe60000001840 */
[----:B--2---:R-:W-:Y:S01]  /*15ed0*/  F2FP.F16.F32.PACK_AB R88, R109, R108 ;  /* 0x0000006c6d58723e */ /* 0x004fe200000000ff */
[----:B------:R-:W-:Y:S01]  /*15ee0*/  FADD.FTZ R108, R108, R117 ;  /* 0x000000756c6c7221 */ /* 0x000fe20000010000 */
[----:B-----5:R-:W-:Y:S01]  /*15ef0*/  F2FP.F16.F32.PACK_AB R89, R111, R110 ;  /* 0x0000006e6f59723e */ /* 0x020fe200000000ff */
[----:B------:R-:W-:Y:S02]  /*15f00*/  FADD.FTZ R110, R110, R119 ;  /* 0x000000776e6e7221 */ /* 0x000fe40000010000 */
[C---:B------:R-:W-:Y:S03]  /*15f10*/  HMMA.16816.F32 R68, R20.reuse, R90, R68 ;  /* 0x0000005a1444723c */ /* 0x040fe60000001844 */
[----:B----4-:R-:W-:Y:S01]  /*15f20*/  F2FP.F16.F32.PACK_AB R90, R125, R134 ;  /* 0x000000867d5a723e */ /* 0x010fe200000000ff */
[----:B------:R-:W-:Y:S01]  /*15f30*/  FADD.FTZ R109, R109, R108 ;  /* 0x0000006c6d6d7221 */ /* 0x000fe20000010000 */
[----:B------:R-:W-:Y:S01]  /*15f40*/  F2FP.F16.F32.PACK_AB R91, R124, R135 ;  /* 0x000000877c5b723e */ /* 0x000fe200000000ff */
[----:B------:R-:W-:Y:S02]  /*15f50*/  FADD.FTZ R110, R111, R110 ;  /* 0x0000006e6f6e7221 */ /* 0x000fe40000010000 */
[C---:B------:R-:W-:Y:S03]  /*15f60*/  HMMA.16816.F32 R72, R20.reuse, R92, R72 ;  /* 0x0000005c1448723c */ /* 0x040fe60000001848 */
[----:B------:R-:W-:Y:S01]  /*15f70*/  FADD.FTZ R134, R134, R109 ;  /* 0x0000006d86867221 */ /* 0x000fe20000010000 */
[----:B------:R-:W-:Y:S03]  /*15f80*/  FADD.FTZ R135, R135, R110 ;  /* 0x0000006e87877221 */ /* 0x000fe60000010000 */
[----:B------:R-:W-:Y:S01]  /*15f90*/  FADD.FTZ R171, R125, R134 ;  /* 0x000000867dab7221 */ /* 0x000fe20000010000 */
[C---:B------:R-:W-:Y:S01]  /*15fa0*/  HMMA.16816.F32 R76, R20.reuse, R94, R76 ;  /* 0x0000005e144c723c */ /* 0x040fe2000000184c */
[----:B------:R-:W1:Y:S02]  /*15fb0*/  LDSM.16.MT88.4 R92, [R146+0x9800] ;  /* 0x00980000925c783b */ /* 0x000e640000004200 */
[----:B------:R-:W-:Y:S05]  /*15fc0*/  FADD.FTZ R169, R124, R135 ;  /* 0x000000877ca97221 */ /* 0x000fea0000010000 */
[C---:B------:R-:W-:Y:S08]  /*15fd0*/  HMMA.16816.F32 R12, R20.reuse, R24, R12 ;  /* 0x00000018140c723c */ /* 0x040ff0000000180c */
[C---:B------:R-:W-:Y:S01]  /*15fe0*/  HMMA.16816.F32 R80, R20.reuse, R26, R80 ;  /* 0x0000001a1450723c */ /* 0x040fe20000001850 */
[----:B------:R-:W2:Y:S07]  /*15ff0*/  LDSM.16.MT88.4 R24, [R144+0x9800] ;  /* 0x009800009018783b */ /* 0x000eae0000004200 */
[C---:B------:R-:W-:Y:S08]  /*16000*/  HMMA.16816.F32 R84, R20.reuse, R96, R84 ;  /* 0x000000601454723c */ /* 0x040ff00000001854 */
[----:B------:R-:W-:Y:S01]  /*16010*/  HMMA.16816.F32 R16, R20, R98, R16 ;  /* 0x000000621410723c */ /* 0x000fe20000001810 */
[----:B------:R-:W3:Y:S07]  /*16020*/  LDSM.16.MT88.4 R20, [R146+0xb800] ;  /* 0x00b800009214783b */ /* 0x000eee0000004200 */
[C---:B------:R-:W-:Y:S01]  /*16030*/  HMMA.16816.F32 R96, R88.reuse, R28, R8 ;  /* 0x0000001c5860723c */ /* 0x040fe20000001808 */
[----:B------:R-:W4:Y:S07]  /*16040*/  LDSM.16.MT88.4 R8, [R145+0xb800] ;  /* 0x00b800009108783b */ /* 0x000f2e0000004200 */
[C---:B------:R-:W-:Y:S08]  /*16050*/  HMMA.16816.F32 R36, R88.reuse, R30, R36 ;  /* 0x0000001e5824723c */ /* 0x040ff00000001824 */
[C---:B-1----:R-:W-:Y:S08]  /*16060*/  HMMA.16816.F32 R40, R88.reuse, R92, R40 ;  /* 0x0000005c5828723c */ /* 0x042ff00000001828 */
[C---:B------:R-:W-:Y:S08]  /*16070*/  HMMA.16816.F32 R44, R88.reuse, R94, R44 ;  /* 0x0000005e582c723c */ /* 0x040ff0000000182c */
[C---:B------:R-:W-:Y:S08]  /*16080*/  HMMA.16816.F32 R48, R88.reuse, R104, R48 ;  /* 0x000000685830723c */ /* 0x040ff00000001830 */
[C---:B------:R-:W-:Y:S08]  /*16090*/  HMMA.16816.F32 R52, R88.reuse, R106, R52 ;  /* 0x0000006a5834723c */ /* 0x040ff00000001834 */
[C---:B--2---:R-:W-:Y:S08]  /*160a0*/  HMMA.16816.F32 R56, R88.reuse, R24, R56 ;  /* 0x000000185838723c */ /* 0x044ff00000001838 */
[C---:B------:R-:W-:Y:S01]  /*160b0*/  HMMA.16816.F32 R60, R88.reuse, R26, R60 ;  /* 0x0000001a583c723c */ /* 0x040fe2000000183c */
[----:B------:R-:W1:Y:S07]  /*160c0*/  LDSM.16.MT88.4 R24, [R144+0xb800] ;  /* 0x00b800009018783b */ /* 0x000e6e0000004200 */
[C---:B------:R-:W-:Y:S08]  /*160d0*/  HMMA.16816.F32 R64, R88.reuse, R32, R64 ;  /* 0x000000205840723c */ /* 0x040ff00000001840 */
[C---:B------:R-:W-:Y:S08]  /*160e0*/  HMMA.16816.F32 R68, R88.reuse, R34, R68 ;  /* 0x000000225844723c */ /* 0x040ff00000001844 */
[C---:B---3--:R-:W-:Y:S08]  /*160f0*/  HMMA.16816.F32 R72, R88.reuse, R20, R72 ;  /* 0x000000145848723c */ /* 0x048ff00000001848 */
[C---:B------:R-:W-:Y:S08]  /*16100*/  HMMA.16816.F32 R76, R88.reuse, R22, R76 ;  /* 0x00000016584c723c */ /* 0x040ff0000000184c */
[C---:B----4-:R-:W-:Y:S08]  /*16110*/  HMMA.16816.F32 R92, R88.reuse, R8, R12 ;  /* 0x00000008585c723c */ /* 0x050ff0000000180c */
[C---:B------:R-:W-:Y:S08]  /*16120*/  HMMA.16816.F32 R80, R88.reuse, R10, R80 ;  /* 0x0000000a5850723c */ /* 0x040ff00000001850 */
[C---:B-1----:R-:W-:Y:S08]  /*16130*/  HMMA.16816.F32 R84, R88.reuse, R24, R84 ;  /* 0x000000185854723c */ /* 0x042ff00000001854 */
[----:B------:R-:W-:Y:S01]  /*16140*/  HMMA.16816.F32 R88, R88, R26, R16 ;  /* 0x0000001a5858723c */ /* 0x000fe20000001810 */
[----:B------:R-:W-:Y:S08]  /*16150*/  @!UPT UIADD3 URZ, UPT, UPT, URZ, URZ, URZ ;  /* 0x000000fffffff290 */ /* 0x000ff0000fffe0ff */
[----:B------:R-:W-:Y:S11]  /*16160*/  @P0 BRA `(.L_x_4752) ;  /* 0xffffffd4008c0947 */ /* 0x000ff6000383ffff */
.L_x_4748:
[----:B------:R-:W1:Y:S01]  /*16170*/  SHFL.BFLY PT, R10, R171, 0x2, 0x1f ;  /* 0x0c401f00ab0a7f89 */ /* 0x000e6200000e0000 */
[----:B------:R-:W2:Y:S01]  /*16180*/  S2UR UR4, SR_CgaCtaId ;  /* 0x00000000000479c3 */ /* 0x000ea20000008800 */
[C---:B------:R-:W-:Y:S01]  /*16190*/  SHF.L.U32 R2, R153.reuse, 0x1, RZ ;  /* 0x0000000199027819 */ /* 0x040fe200000006ff */
[----:B------:R-:W-:Y:S01]  /*161a0*/  UMOV UR5, 0x400 ;  /* 0x0000040000057882 */ /* 0x000fe20000000000 */
[----:B------:R-:W3:Y:S01]  /*161b0*/  SHFL.BFLY PT, R0, R169, 0x2, 0x1f ;  /* 0x0c401f00a9007f89 */ /* 0x000ee200000e0000 */
[C---:B------:R-:W-:Y:S01]  /*161c0*/  SHF.L.U32 R7, R153.reuse, 0x4, RZ ;  /* 0x0000000499077819 */ /* 0x040fe200000006ff */
[----:B------:R-:W4:Y:S01]  /*161d0*/  LDCU.64 UR8, c[0x0][0x408] ;  /* 0x00008100ff0877ac */ /* 0x000f220008000a00 */
[----:B------:R-:W-:Y:S01]  /*161e0*/  LOP3.LUT P2, RZ, R153, 0x4, RZ, 0xc0, !PT ;  /* 0x0000000499ff7812 */ /* 0x000fe2000784c0ff */
[----:B------:R-:W-:Y:S01]  /*161f0*/  BSSY.RECONVERGENT B0, `(.L_x_4753) ;  /* 0x00000d3000007945 */ /* 0x000fe20003800200 */
[----:B------:R-:W-:-:S04]  /*16200*/  LOP3.LUT R7, R7, 0x1c0, RZ, 0xc0, !PT ;  /* 0x000001c007077812 */ /* 0x000fc800078ec0ff */
[----:B------:R-:W-:Y:S01]  /*16210*/  LOP3.LUT R7, R7, 0x38, R2, 0xf8, !PT ;  /* 0x0000003807077812 */ /* 0x000fe200078ef802 */
[----:B-1----:R-:W-:Y:S01]  /*16220*/  FADD.FTZ R10, R10, R171 ;  /* 0x000000ab0a0a7221 */ /* 0x002fe20000010000 */
[----:B--2---:R-:W-:Y:S01]  /*16230*/  ULEA UR4, UR4, UR5, 0x18 ;  /* 0x0000000504047291 */ /* 0x004fe2000f8ec0ff */
[----:B---3--:R-:W-:-:S03]  /*16240*/  FADD.FTZ R11, R0, R169 ;  /* 0x000000a9000b7221 */ /* 0x008fc60000010000 */
[----:B------:R-:W1:Y:S01]  /*16250*/  SHFL.BFLY PT, R5, R10, 0x1, 0x1f ;  /* 0x0c201f000a057f89 */ /* 0x000e6200000e0000 */
[----:B------:R-:W-:-:S03]  /*16260*/  SHF.L.U32 R0, R153, 0x5, RZ ;  /* 0x0000000599007819 */ /* 0x000fc600000006ff */
[----:B------:R-:W2:Y:S01]  /*16270*/  SHFL.BFLY PT, R4, R11, 0x1, 0x1f ;  /* 0x0c201f000b047f89 */ /* 0x000ea200000e0000 */
[----:B-1----:R-:W-:Y:S01]  /*16280*/  FADD.FTZ R6, R10, R5 ;  /* 0x000000050a067221 */ /* 0x002fe20000010000 */
[----:B------:R-:W-:Y:S02]  /*16290*/  LOP3.LUT R5, R2, 0x6, RZ, 0xc0, !PT ;  /* 0x0000000602057812 */ /* 0x000fe400078ec0ff */
[----:B------:R-:W-:Y:S01]  /*162a0*/  MOV R2, 0x10 ;  /* 0x0000001000027802 */ /* 0x000fe20000000f00 */
[----:B--2---:R-:W-:Y:S01]  /*162b0*/  FADD.FTZ R4, R11, R4 ;  /* 0x000000040b047221 */ /* 0x004fe20000010000 */
[----:B------:R-:W1:Y:S01]  /*162c0*/  MUFU.RCP R9, R6 ;  /* 0x0000000600097308 */ /* 0x000e620000001000 */
[----:B------:R-:W-:Y:S02]  /*162d0*/  FSETP.NE.FTZ.AND P1, PT, R6, RZ, PT ;  /* 0x000000ff0600720b */ /* 0x000fe40003f35000 */
[----:B------:R-:W-:Y:S02]  /*162e0*/  LOP3.LUT R0, R5, 0x7c00, R0, 0xf8, !PT ;  /* 0x00007c0005007812 */ /* 0x000fe400078ef800 */
[----:B------:R-:W-:-:S02]  /*162f0*/  FSETP.NE.FTZ.AND P0, PT, R4, RZ, PT ;  /* 0x000000ff0400720b */ /* 0x000fc40003f15000 */
[----:B------:R-:W-:Y:S01]  /*16300*/  LOP3.LUT R0, R0, R7, RZ, 0xfc, !PT ;  /* 0x0000000700007212 */ /* 0x000fe200078efcff */
[----:B------:R-:W2:Y:S01]  /*16310*/  MUFU.RCP R8, R4 ;  /* 0x0000000400087308 */ /* 0x000ea20000001000 */
[----:B------:R-:W-:Y:S02]  /*16320*/  R2P PR, R153, 0x18 ;  /* 0x0000001899007804 */ /* 0x000fe40000000000 */
[----:B------:R-:W-:Y:S02]  /*16330*/  MOV R5, 0x20 ;  /* 0x0000002000057802 */ /* 0x000fe40000000f00 */
[----:B------:R-:W-:Y:S01]  /*16340*/  LEA R7, R0, UR4, 0x1 ;  /* 0x0000000400077c11 */ /* 0x000fe2000f8e08ff */
[----:B------:R-:W3:Y:S01]  /*16350*/  @P1 LDC R20, c[0x0][0x458] ;  /* 0x00011600ff141b82 */ /* 0x000ee20000000800 */
[----:B------:R-:W-:Y:S01]  /*16360*/  SEL R0, R5, 0xffffffe0, !P3 ;  /* 0xffffffe005007807 */ /* 0x000fe20005800000 */
[----:B------:R-:W5:Y:S01]  /*16370*/  @P1 MUFU.LG2 R6, R6 ;  /* 0x0000000600061308 */ /* 0x000f620000000c00 */
[----:B-1----:R-:W-:-:S02]  /*16380*/  FSEL R9, R9, 1, P1 ;  /* 0x3f80000009097808 */ /* 0x002fc40000800000 */
[----:B------:R-:W-:Y:S02]  /*16390*/  SEL R2, R2, 0xfffffff0, !P2 ;  /* 0xfffffff002027807 */ /* 0x000fe40005000000 */
[----:B------:R-:W-:Y:S01]  /*163a0*/  IADD3 R13, PT, PT, R7, 0x40, RZ ;  /* 0x00000040070d7810 */ /* 0x000fe20007ffe0ff */
        /* <DEDUP_REMOVED lines=32> */
[----:B------:R-:W-:Y:S01]  /*165b0*/  FMUL.FTZ R59, R8, R59 ;  /* 0x0000003b083b7220 */ /* 0x000fe20000410000 */
        /* <DEDUP_REMOVED lines=70> */
[----:B------:R-:W1:Y:S01]  /*16a20*/  LDC.U8 R8, c[0x0][0x548] ;  /* 0x00015200ff087b82 */ /* 0x000e620000000000 */
[----:B------:R-:W-:Y:S01]  /*16a30*/  F2FP.F16.F32.PACK_AB R74, R75, R74 ;  /* 0x0000004a4b4a723e */ /* 0x000fe200000000ff */
[----:B------:R-:W-:Y:S01]  /*16a40*/  STS [R21], R52 ;  /* 0x0000003415007388 */ /* 0x000fe20000000800 */
[----:B------:R-:W-:Y:S01]  /*16a50*/  F2FP.F16.F32.PACK_AB R76, R77, R76 ;  /* 0x0000004c4d4c723e */ /* 0x000fe200000000ff */
[----:B------:R-:W2:Y:S01]  /*16a60*/  @P0 MUFU.LG2 R4, R4 ;  /* 0x0000000400040308 */ /* 0x000ea20000000c00 */
[----:B------:R-:W-:Y:S01]  /*16a70*/  F2FP.F16.F32.PACK_AB R78, R79, R78 ;  /* 0x0000004e4f4e723e */ /* 0x000fe200000000ff */
[----:B------:R-:W-:Y:S01]  /*16a80*/  STS [R21+0x400], R54 ;  /* 0x0004003615007388 */ /* 0x000fe20000000800 */
[----:B------:R-:W-:Y:S01]  /*16a90*/  F2FP.F16.F32.PACK_AB R92, R93, R92 ;  /* 0x0000005c5d5c723e */ /* 0x000fe200000000ff */
[----:B------:R-:W4:Y:S01]  /*16aa0*/  @P0 LDC R16, c[0x0][0x458] ;  /* 0x00011600ff100b82 */ /* 0x000f220000000800 */
[----:B------:R-:W-:Y:S01]  /*16ab0*/  F2FP.F16.F32.PACK_AB R94, R95, R94 ;  /* 0x0000005e5f5e723e */ /* 0x000fe200000000ff */
[----:B------:R-:W-:Y:S01]  /*16ac0*/  STS [R17], R56 ;  /* 0x0000003811007388 */ /* 0x000fe20000000800 */
[----:B------:R-:W-:Y:S01]  /*16ad0*/  F2FP.F16.F32.PACK_AB R80, R81, R80 ;  /* 0x000000505150723e */ /* 0x000fe200000000ff */
[----:B-----5:R-:W-:Y:S01]  /*16ae0*/  @P1 FMUL.FTZ R6, R6, 0.69314718246459960938 ;  /* 0x3f31721806061820 */ /* 0x020fe20000410000 */
        /* <DEDUP_REMOVED lines=8> */
[----:B------:R-:W-:Y:S01]  /*16b70*/  ISETP.NE.AND P3, PT, R152, -0x1, PT ;  /* 0xffffffff9800780c */ /* 0x000fe20003f65270 */
[----:B--2---:R-:W-:Y:S01]  /*16b80*/  @P0 FMUL.FTZ R4, R4, 0.69314718246459960938 ;  /* 0x3f31721804040820 */ /* 0x004fe20000410000 */
[----:B-1----:R-:W-:Y:S01]  /*16b90*/  ISETP.NE.AND P4, PT, R8, RZ, PT ;  /* 0x000000ff0800720c */ /* 0x002fe20003f85270 */
[----:B------:R-:W-:Y:S01]  /*16ba0*/  STS [R7+0x2000], R64 ;  /* 0x0020004007007388 */ /* 0x000fe20000000800 */
[----:B------:R-:W1:Y:S01]  /*16bb0*/  LDC R8, c[0x0][0x434] ;  /* 0x00010d00ff087b82 */ /* 0x000e620000000800 */
[----:B------:R-:W-:-:S02]  /*16bc0*/  LOP3.LUT P5, RZ, R153, 0x3, RZ, 0xc0, !PT ;  /* 0x0000000399ff7812 */ /* 0x000fc400078ac0ff */
[----:B------:R2:W-:Y:S01]  /*16bd0*/  STS [R7+0x2400], R66 ;  /* 0x0024004207007388 */ /* 0x0005e20000000800 */
[----:B------:R-:W-:-:S03]  /*16be0*/  ISETP.NE.OR P2, PT, R152, -0x1, !P4 ;  /* 0xffffffff9800780c */ /* 0x000fc60006745670 */
[----:B------:R-:W-:Y:S02]  /*16bf0*/  STS [R5+0x2000], R68 ;  /* 0x0020004405007388 */ /* 0x000fe40000000800 */
[----:B------:R-:W5:Y:S02]  /*16c00*/  @!P3 LDC.64 R18, c[0x0][0x400] ;  /* 0x00010000ff12bb82 */ /* 0x000f640000000a00 */
[----:B------:R-:W-:Y:S04]  /*16c10*/  STS [R5+0x2400], R70 ;  /* 0x0024004605007388 */ /* 0x000fe80000000800 */
[----:B------:R-:W-:Y:S02]  /*16c20*/  STS [R11+0x2000], R72 ;  /* 0x002000480b007388 */ /* 0x000fe40000000800 */
[----:B------:R-:W4:Y:S02]  /*16c30*/  @!P4 LDC R2, c[0x0][0x3e0] ;  /* 0x0000f800ff02cb82 */ /* 0x000f240000000800 */
[----:B------:R3:W-:Y:S04]  /*16c40*/  STS [R11+0x2400], R74 ;  /* 0x0024004a0b007388 */ /* 0x0007e80000000800 */
[----:B------:R-:W-:Y:S04]  /*16c50*/  STS [R15+0x2000], R76 ;  /* 0x0020004c0f007388 */ /* 0x000fe80000000800 */
[----:B------:R-:W-:Y:S01]  /*16c60*/  STS [R15+0x2400], R78 ;  /* 0x0024004e0f007388 */ /* 0x000fe20000000800 */
[----:B--2---:R-:W2:Y:S03]  /*16c70*/  @P4 LDC R7, c[0x0][0x454] ;  /* 0x00011500ff074b82 */ /* 0x004ea60000000800 */
[----:B------:R-:W-:Y:S04]  /*16c80*/  STS [R13+0x2000], R92 ;  /* 0x0020005c0d007388 */ /* 0x000fe80000000800 */
[----:B------:R-:W-:Y:S04]  /*16c90*/  STS [R13+0x2400], R94 ;  /* 0x0024005e0d007388 */ /* 0x000fe80000000800 */
[----:B------:R-:W-:Y:S04]  /*16ca0*/  STS [R21+0x2000], R80 ;  /* 0x0020005015007388 */ /* 0x000fe80000000800 */
[----:B------:R-:W-:Y:S01]  /*16cb0*/  STS [R21+0x2400], R82 ;  /* 0x0024005215007388 */ /* 0x000fe20000000800 */
[----:B---3--:R-:W3:Y:S03]  /*16cc0*/  @P3 LDC.64 R10, c[0x0][0x408] ;  /* 0x00010200ff0a3b82 */ /* 0x008ee60000000a00 */
[----:B------:R-:W-:Y:S04]  /*16cd0*/  STS [R17+0x2000], R84 ;  /* 0x0020005411007388 */ /* 0x000fe80000000800 */
[----:B------:R1:W-:Y:S04]  /*16ce0*/  STS [R17+0x2400], R86 ;  /* 0x0024005611007388 */ /* 0x0003e80000000800 */
[----:B------:R5:W-:Y:S04]  /*16cf0*/  STS [R23+0x2000], R9 ;  /* 0x0020000917007388 */ /* 0x000be80000000800 */
[----:B------:R4:W-:Y:S01]  /*16d00*/  STS [R23+0x2400], R90 ;  /* 0x0024005a17007388 */ /* 0x0009e20000000800 */
[----:B------:R-:W-:Y:S01]  /*16d10*/  BAR.SYNC.DEFER_BLOCKING 0x0 ;  /* 0x0000000000007b1d */ /* 0x000fe20000010000 */
[----:B---3--:R-:W-:-:S05]  /*16d20*/  @P3 IMAD.WIDE.U32 R24, R152, R10, RZ ;  /* 0x0000000a98183225 */ /* 0x008fca00078e00ff */
[----:B------:R-:W3:Y:S01]  /*16d30*/  S2R R0, SR_CTAID.Z ;  /* 0x0000000000007919 */ /* 0x000ee20000002700 */
[----:B------:R-:W2:Y:S01]  /*16d40*/  S2R R5, SR_TID.X ;  /* 0x0000000000057919 */ /* 0x000ea20000002100 */
[--C-:B-1----:R-:W-:Y:S02]  /*16d50*/  SHF.R.U32.HI R17, RZ, 0x2, R153.reuse ;  /* 0x00000002ff117819 */ /* 0x102fe40000011699 */
[----:B-----5:R-:W-:Y:S01]  /*16d60*/  SHF.R.U32.HI R9, RZ, 0x1, R153 ;  /* 0x00000001ff097819 */ /* 0x020fe20000011699 */
[----:B----4-:R-:W-:-:S03]  /*16d70*/  @!P3 IMAD.WIDE.U32 R22, R155, R18, RZ ;  /* 0x000000129b16b225 */ /* 0x010fc600078e00ff */
[----:B------:R-:W-:Y:S01]  /*16d80*/  LOP3.LUT R18, R9, 0x30, RZ, 0xc0, !PT ;  /* 0x0000003009127812 */ /* 0x000fe200078ec0ff */
[----:B------:R1:W4:Y:S01]  /*16d90*/  LDS.128 R12, [R163+0x1800] ;  /* 0x00180000a30c7984 */ /* 0x0003220000000c00 */
[C---:B------:R-:W-:Y:S01]  /*16da0*/  @!P3 IMAD R19, R155.reuse, R19, R23 ;  /* 0x000000139b13b224 */ /* 0x040fe200078e0217 */
[----:B------:R-:W-:Y:S01]  /*16db0*/  MOV R9, 0x7f800000 ;  /* 0x7f80000000097802 */ /* 0x000fe20000000f00 */
[----:B------:R-:W-:Y:S01]  /*16dc0*/  @P3 IMAD R19, R152, R11, R25 ;  /* 0x0000000b98133224 */ /* 0x000fe200078e0219 */
[----:B------:R-:W-:Y:S01]  /*16dd0*/  LOP3.LUT R17, R18, 0x7, R17, 0xf8, !PT ;  /* 0x0000000712117812 */ /* 0x000fe200078ef811 */
[----:B------:R-:W-:Y:S02]  /*16de0*/  @!P2 IMAD R152, R155, R8, RZ ;  /* 0x000000089b98a224 */ /* 0x000fe400078e02ff */
[----:B------:R-:W-:Y:S01]  /*16df0*/  @P1 FFMA.FTZ R9, R101, R20, R6 ;  /* 0x0000001465091223 */ /* 0x000fe20000010006 */
[----:B---3--:R-:W-:Y:S01]  /*16e00*/  @!P4 IMAD R11, R155, R2, R0 ;  /* 0x000000029b0bc224 */ /* 0x008fe200078e0200 */
[----:B------:R-:W-:Y:S01]  /*16e10*/  MOV R2, 0x7f800000 ;  /* 0x7f80000000027802 */ /* 0x000fe20000000f00 */
[----:B------:R-:W-:-:S02]  /*16e20*/  @P0 FFMA.FTZ R2, R3, R16, R4 ;  /* 0x0000001003020223 */ /* 0x000fc40000010004 */
[----:B------:R-:W-:Y:S02]  /*16e30*/  @!P4 IMAD R11, R11, R8, RZ ;  /* 0x000000080b0bc224 */ /* 0x000fe400078e02ff */
[----:B--2---:R-:W-:Y:S01]  /*16e40*/  @P4 IMAD R11, R0, R7, R152 ;  /* 0x00000007000b4224 */ /* 0x004fe200078e0298 */
[----:B-1----:R-:W-:Y:S06]  /*16e50*/  @P5 BRA `(.L_x_4754) ;  /* 0x0000000000305947 */ /* 0x002fec0003800000 */
[----:B------:R-:W1:Y:S01]  /*16e60*/  LDCU.64 UR4, c[0x0][0x420] ;  /* 0x00008400ff0477ac */ /* 0x000e620008000a00 */
[----:B------:R-:W-:Y:S02]  /*16e70*/  IMAD.IADD R6, R154, 0x1, R11 ;  /* 0x000000019a067824 */ /* 0x000fe400078e020b */
[----:B------:R-:W-:Y:S02]  /*16e80*/  IMAD.IADD R4, R157, 0x1, -R154 ;  /* 0x000000019d047824 */ /* 0x000fe400078e0a9a */
        /* <DEDUP_REMOVED lines=9> */
.L_x_4754:
[----:B------:R-:W-:Y:S05]  /*16f20*/  BSYNC.RECONVERGENT B0 ;  /* 0x0000000000007941 */ /* 0x000fea0003800200 */
.L_x_4753:
[----:B------:R-:W-:Y:S01]  /*16f30*/  IMAD.MOV.U32 R165, RZ, RZ, RZ ;  /* 0x000000ffffa57224 */ /* 0x000fe200078e00ff */
[----:B-1----:R1:W2:Y:S01]  /*16f40*/  LDS.128 R8, [R163] ;  /* 0x00000000a3087984 */ /* 0x0022a20000000c00 */
[----:B------:R-:W-:Y:S01]  /*16f50*/  @P3 IMAD.MOV.U32 R22, RZ, RZ, R24 ;  /* 0x000000ffff163224 */ /* 0x000fe200078e0018 */
[----:B------:R-:W3:Y:S01]  /*16f60*/  LDCU.64 UR4, c[0x0][0x410] ;  /* 0x00008200ff0477ac */ /* 0x000ee20008000a00 */
[C---:B------:R-:W-:Y:S01]  /*16f70*/  IMAD.WIDE.U32 R6, R154.reuse, UR8, R164 ;  /* 0x000000089a067c25 */ /* 0x040fe2000f8e00a4 */
[C---:B------:R-:W-:Y:S01]  /*16f80*/  IADD3 R157, PT, PT, -R154.reuse, R157, RZ ;  /* 0x0000009d9a9d7210 */ /* 0x040fe20007ffe1ff */
[----:B------:R-:W-:Y:S02]  /*16f90*/  BSSY.RECONVERGENT B0, `(.L_x_4755) ;  /* 0x0000018000007945 */ /* 0x000fe40003800200 */
[----:B------:R-:W-:Y:S01]  /*16fa0*/  IMAD R2, R154, UR9, R7 ;  /* 0x000000099a027c24 */ /* 0x000fe2000f8e0207 */
[----:B------:R-:W-:Y:S02]  /*16fb0*/  IADD3 R16, P0, PT, R22, R6, RZ ;  /* 0x0000000616107210 */ /* 0x000fe40007f1e0ff */
[----:B------:R-:W-:-:S02]  /*16fc0*/  ISETP.GE.AND P5, PT, R161, R157, PT ;  /* 0x0000009da100720c */ /* 0x000fc40003fa6270 */
[-C--:B------:R-:W-:Y:S01]  /*16fd0*/  ISETP.GE.AND P4, PT, R160, R157.reuse, PT ;  /* 0x0000009da000720c */ /* 0x080fe20003f86270 */
[----:B------:R-:W-:Y:S01]  /*16fe0*/  IMAD.X R17, R19, 0x1, R2, P0 ;  /* 0x0000000113117824 */ /* 0x000fe200000e0602 */
[----:B------:R-:W-:Y:S02]  /*16ff0*/  SHF.R.U32.HI R2, RZ, 0x3, R5 ;  /* 0x00000003ff027819 */ /* 0x000fe40000011605 */
[----:B------:R1:W1:Y:S01]  /*17000*/  LDS.128 R4, [R163+0x2000] ;  /* 0x00200000a3047984 */ /* 0x0002620000000c00 */
[-C--:B------:R-:W-:Y:S02]  /*17010*/  ISETP.GE.AND P3, PT, R156, R157.reuse, PT ;  /* 0x0000009d9c00720c */ /* 0x080fe40003f66270 */
[----:B------:R-:W-:Y:S01]  /*17020*/  ISETP.GE.AND P0, PT, R2, R157, PT ;  /* 0x0000009d0200720c */ /* 0x000fe20003f06270 */
[----:B---3--:R-:W-:-:S04]  /*17030*/  IMAD.WIDE.U32 R16, R0, UR4, R16 ;  /* 0x0000000400107c25 */ /* 0x008fc8000f8e0010 */
[----:B------:R-:W-:-:S08]  /*17040*/  IMAD R19, R0, UR5, R17 ;  /* 0x0000000500137c24 */ /* 0x000fd0000f8e0211 */
[----:B------:R-:W-:Y:S05]  /*17050*/  @P0 BRA `(.L_x_4756) ;  /* 0x00000000002c0947 */ /* 0x000fea0003800000 */
[----:B------:R-:W3:Y:S01]  /*17060*/  LDCU UR10, c[0x0][0x440] ;  /* 0x00008800ff0a77ac */ /* 0x000ee20008000800 */
[----:B------:R-:W-:Y:S01]  /*17070*/  IMAD.MOV.U32 R18, RZ, RZ, R16 ;  /* 0x000000ffff127224 */ /* 0x000fe200078e0010 */
[----:B------:R-:W5:Y:S03]  /*17080*/  LDCU.64 UR4, c[0x0][0x3f0] ;  /* 0x00007e00ff0477ac */ /* 0x000f660008000a00 */
[----:B------:R-:W-:-:S04]  /*17090*/  IMAD.WIDE.U32 R22, R2, UR8, R18 ;  /* 0x0000000802167c25 */ /* 0x000fc8000f8e0012 */
[----:B------:R-:W-:Y:S01]  /*170a0*/  IMAD R0, R2, UR9, R23 ;  /* 0x0000000902007c24 */ /* 0x000fe2000f8e0217 */
[----:B---3--:R-:W-:Y:S02]  /*170b0*/  ISETP.GE.AND P1, PT, R164, UR10, PT ;  /* 0x0000000aa4007c0c */ /* 0x008fe4000bf26270 */
[----:B------:R-:W-:Y:S02]  /*170c0*/  ISETP.GE.AND P0, PT, R100, UR10, PT ;  /* 0x0000000a64007c0c */ /* 0x000fe4000bf06270 */
[----:B-----5:R-:W-:-:S04]  /*170d0*/  LEA R20, P2, R22, UR4, 0x1 ;  /* 0x0000000416147c11 */ /* 0x020fc8000f8408ff */
[----:B------:R-:W-:-:S05]  /*170e0*/  LEA.HI.X R21, R22, UR5, R0, 0x1, P2 ;  /* 0x0000000516157c11 */ /* 0x000fca00090f0c00 */
[----:B--2---:R3:W-:Y:S04]  /*170f0*/  @!P1 STG.E.128 desc[UR6][R20.64], R8 ;  /* 0x0000000814009986 */ /* 0x0047e8000c101d06 */
[----:B-1----:R3:W-:Y:S02]  /*17100*/  @!P0 STG.E.128 desc[UR6][R20.64+0x80], R4 ;  /* 0x0000800414008986 */ /* 0x0027e4000c101d06 */
.L_x_4756:
[----:B------:R-:W-:Y:S05]  /*17110*/  BSYNC.RECONVERGENT B0 ;  /* 0x0000000000007941 */ /* 0x000fea0003800200 */
.L_x_4755:
[----:B--23--:R2:W3:Y:S01]  /*17120*/  LDS.128 R8, [R163+0x800] ;  /* 0x00080000a3087984 */ /* 0x00c4e20000000c00 */
[----:B------:R-:W-:Y:S03]  /*17130*/  BSSY.RECONVERGENT B0, `(.L_x_4757) ;  /* 0x0000013000007945 */ /* 0x000fe60003800200 */
[----:B-1----:R2:W1:Y:S01]  /*17140*/  LDS.128 R4, [R163+0x2800] ;  /* 0x00280000a3047984 */ /* 0x0024620000000c00 */
        /* <DEDUP_REMOVED lines=15> */
[----:B---3--:R3:W-:Y:S04]  /*17240*/  @!P1 STG.E.128 desc[UR6][R22.64], R8 ;  /* 0x0000000816009986 */ /* 0x0087e8000c101d06 */
[----:B-1----:R3:W-:Y:S02]  /*17250*/  @!P0 STG.E.128 desc[UR6][R22.64+0x80], R4 ;  /* 0x0000800416008986 */ /* 0x0027e4000c101d06 */
.L_x_4758:
[----:B------:R-:W-:Y:S05]  /*17260*/  BSYNC.RECONVERGENT B0 ;  /* 0x0000000000007941 */ /* 0x000fea0003800200 */
.L_x_4757:
[----:B---3--:R3:W2:Y:S01]  /*17270*/  LDS.128 R8, [R163+0x1000] ;  /* 0x00100000a3087984 */ /* 0x0086a20000000c00 */
        /* <DEDUP_REMOVED lines=17> */
[----:B--2---:R2:W-:Y:S04]  /*17390*/  @!P1 STG.E.128 desc[UR6][R22.64], R8 ;  /* 0x0000000816009986 */ /* 0x0045e8000c101d06 */
[----:B-1----:R2:W-:Y:S02]  /*173a0*/  @!P0 STG.E.128 desc[UR6][R22.64+0x80], R4 ;  /* 0x0000800416008986 */ /* 0x0025e4000c101d06 */
.L_x_4760:
[----:B------:R-:W-:Y:S05]  /*173b0*/  BSYNC.RECONVERGENT B0 ;  /* 0x0000000000007941 */ /* 0x000fea0003800200 */
.L_x_4759:
[----:B------:R-:W-:Y:S05]  /*173c0*/  @P3 EXIT ;  /* 0x000000000000394d */ /* 0x000fea0003800000 */
[----:B------:R-:W5:Y:S01]  /*173d0*/  LDCU.64 UR4, c[0x0][0x3f0] ;  /* 0x00007e00ff0477ac */ /* 0x000f620008000a00 */
[----:B------:R-:W-:Y:S01]  /*173e0*/  IADD3 R3, P0, PT, R2, 0x30, RZ ;  /* 0x0000003002037810 */ /* 0x000fe20007f1e0ff */
[----:B-12---:R1:W2:Y:S01]  /*173f0*/  LDS.128 R4, [R163+0x3800] ;  /* 0x00380000a3047984 */ /* 0x0062a20000000c00 */
[----:B------:R-:W-:Y:S01]  /*17400*/  MOV R9, R19 ;  /* 0x0000001300097202 */ /* 0x000fe20000000f00 */
[----:B------:R-:W4:Y:S01]  /*17410*/  LDCU UR10, c[0x0][0x440] ;  /* 0x00008800ff0a77ac */ /* 0x000f220008000800 */
[----:B------:R-:W-:Y:S02]  /*17420*/  IMAD.MOV.U32 R8, RZ, RZ, R16 ;  /* 0x000000ffff087224 */ /* 0x000fe400078e0010 */
[----:B------:R-:W-:Y:S02]  /*17430*/  IMAD.X R0, RZ, RZ, RZ, P0 ;  /* 0x000000ffff007224 */ /* 0x000fe400000e06ff */
[----:B------:R-:W-:-:S04]  /*17440*/  IMAD.WIDE.U32 R8, R3, UR8, R8 ;  /* 0x0000000803087c25 */ /* 0x000fc8000f8e0008 */
[----:B------:R-:W-:-:S04]  /*17450*/  IMAD R0, R0, UR8, RZ ;  /* 0x0000000800007c24 */ /* 0x000fc8000f8e02ff */
[----:B------:R-:W-:Y:S01]  /*17460*/  IMAD R0, R3, UR9, R0 ;  /* 0x0000000903007c24 */ /* 0x000fe2000f8e0200 */
[----:B-----5:R-:W-:-:S03]  /*17470*/  LEA R2, P0, R8, UR4, 0x1 ;  /* 0x0000000408027c11 */ /* 0x020fc6000f8008ff */
[----:B------:R-:W-:Y:S01]  /*17480*/  IMAD.IADD R0, R0, 0x1, R9 ;  /* 0x0000000100007824 */ /* 0x000fe200078e0209 */
[----:B----4-:R-:W-:-:S04]  /*17490*/  ISETP.GE.AND P1, PT, R164, UR10, PT ;  /* 0x0000000aa4007c0c */ /* 0x010fc8000bf26270 */
[----:B------:R-:W-:Y:S02]  /*174a0*/  LEA.HI.X R3, R8, UR5, R0, 0x1, P0 ;  /* 0x0000000508037c11 */ /* 0x000fe400080f0c00 */
[----:B------:R-:W-:-:S07]  /*174b0*/  ISETP.GE.AND P0, PT, R100, UR10, PT ;  /* 0x0000000a64007c0c */ /* 0x000fce000bf06270 */
[----:B------:R1:W-:Y:S06]  /*174c0*/  @!P1 STG.E.128 desc[UR6][R2.64], R12 ;  /* 0x0000000c02009986 */ /* 0x0003ec000c101d06 */
[----:B------:R-:W-:Y:S05]  /*174d0*/  @P0 EXIT ;  /* 0x000000000000094d */ /* 0x000fea0003800000 */
[----:B--2---:R-:W-:Y:S01]  /*174e0*/  STG.E.128 desc[UR6][R2.64+0x80], R4 ;  /* 0x0000800402007986 */ /* 0x004fe2000c101d06 */
[----:B------:R-:W-:Y:S05]  /*174f0*/  EXIT ;  /* 0x000000000000794d */ /* 0x000fea0003800000 */
.L_x_4761:
        /* <DEDUP_REMOVED lines=16> */
.L_x_7254:


//--------------------- .text._ZN5flash24flash_fwd_splitkv_kernelI23Flash_fwd_kernel_traitsILi128ELi64ELi64ELi4ELb0ELb0EN7cutlass6half_tE19Flash_kernel_traitsILi128ELi64ELi64ELi4ES3_EELb1ELb0ELb0ELb0ELb0ELb1ELb0ELb1EEEvNS_16Flash_fwd_paramsE --------------------------
	.section	.text._ZN5flash24flash_fwd_splitkv_kernelI23Flash_fwd_kernel_traitsILi128ELi64ELi64ELi4ELb0ELb0EN7cutlass6half_tE19Flash_kernel_traitsILi128ELi64ELi64ELi4ES3_EELb1ELb0ELb0ELb0ELb0ELb1ELb0ELb1EEEvNS_16Flash_fwd_paramsE,"ax",@progbits
	.align	128
        .global         _ZN5flash24flash_fwd_splitkv_kernelI23Flash_fwd_kernel_traitsILi128ELi64ELi64ELi4ELb0ELb0EN7cutlass6half_tE19Flash_kernel_traitsILi128ELi64ELi64ELi4ES3_EELb1ELb0ELb0ELb0ELb0ELb1ELb0ELb1EEEvNS_16Flash_fwd_paramsE
        .type           _ZN5flash24flash_fwd_splitkv_kernelI23Flash_fwd_kernel_traitsILi128ELi64ELi64ELi4ELb0ELb0EN7cutlass6half_tE19Flash_kernel_traitsILi128ELi64ELi64ELi4ES3_EELb1ELb0ELb0ELb0ELb0ELb1ELb0ELb1EEEvNS_16Flash_fwd_paramsE,@function
        .size           _ZN5flash24flash_fwd_splitkv_kernelI23Flash_fwd_kernel_traitsILi128ELi64ELi64ELi4ELb0ELb0EN7cutlass6half_tE19Flash_kernel_traitsILi128ELi64ELi64ELi4ES3_EELb1ELb0ELb0ELb0ELb0ELb1ELb0ELb1EEEvNS_16Flash_fwd_paramsE,(.L_x_7255 - _ZN5flash24flash_fwd_splitkv_kernelI23Flash_fwd_kernel_traitsILi128ELi64ELi64ELi4ELb0ELb0EN7cutlass6half_tE19Flash_kernel_traitsILi128ELi64ELi64ELi4ES3_EELb1ELb0ELb0ELb0ELb0ELb1ELb0ELb1EEEvNS_16Flash_fwd_paramsE)
        .other          _ZN5flash24flash_fwd_splitkv_kernelI23Flash_fwd_kernel_traitsILi128ELi64ELi64ELi4ELb0ELb0EN7cutlass6half_tE19Flash_kernel_traitsILi128ELi64ELi64ELi4ES3_EELb1ELb0ELb0ELb0ELb0ELb1ELb0ELb1EEEvNS_16Flash_fwd_paramsE,@"STO_CUDA_ENTRY STV_DEFAULT"
_ZN5flash24flash_fwd_splitkv_kernelI23Flash_fwd_kernel_traitsILi128ELi64ELi64ELi4ELb0ELb0EN7cutlass6half_tE19Flash_kernel_traitsILi128ELi64ELi64ELi4ES3_EELb1ELb0ELb0ELb0ELb0ELb1ELb0ELb1EEEvNS_16Flash_fwd_paramsE:
.text._ZN5flash24flash_fwd_splitkv_kernelI23Flash_fwd_kernel_traitsILi128ELi64ELi64ELi4ELb0ELb0EN7cutlass6half_tE19Flash_kernel_traitsILi128ELi64ELi64ELi4ES3_EELb1ELb0ELb0ELb0ELb0ELb1ELb0ELb1EEEvNS_16Flash_fwd_paramsE:
        /* <DEDUP_REMOVED lines=51> */
.L_x_4762:
        /* <DEDUP_REMOVED lines=73> */
.L_x_4765:
[----:B------:R-:W-:Y:S05]  /*07c0*/  BSYNC.RECONVERGENT B0 ;  /* 0x0000000000007941 */ /* 0x000fea0003800200 */
.L_x_4764:
        /* <DEDUP_REMOVED lines=18> */
.L_x_4767:
[----:B------:R-:W-:Y:S05]  /*08f0*/  BSYNC.RECONVERGENT B0 ;  /* 0x0000000000007941 */ /* 0x000fea0003800200 */
.L_x_4766:
        /* <DEDUP_REMOVED lines=18> */
.L_x_4769:
[----:B------:R-:W-:Y:S05]  /*0a20*/  BSYNC.RECONVERGENT B0 ;  /* 0x0000000000007941 */ /* 0x000fea0003800200 */
.L_x_4768:
        /* <DEDUP_REMOVED lines=17> */
.L_x_4771:
[----:B------:R-:W-:Y:S05]  /*0b40*/  BSYNC.RECONVERGENT B0 ;  /* 0x0000000000007941 */ /* 0x000fea0003800200 */
.L_x_4770:
        /* <DEDUP_REMOVED lines=20> */
.L_x_4763:
        /* <DEDUP_REMOVED lines=11> */
.L_x_4772:
        /* <DEDUP_REMOVED lines=103> */
.L_x_4773:
        /* <DEDUP_REMOVED lines=15> */
.L_x_4775:
[----:B------:R-:W2:Y:S01]  /*14a0*/  LDC.64 R64, c[0x0][0x3b8] ;  /* 0x0000ee00ff407b82 */ /* 0x000ea20000000a00 */
[----:B------:R-:W-:-:S05]  /*14b0*/  IADD3 R12, PT, PT, R0, R7, RZ ;  /* 0x00000007000c7210 */ /* 0x000fca0007ffe0ff */
[C---:B--2---:R-:W-:Y:S02]  /*14c0*/  IMAD R11, R12.reuse, R65, RZ ;  /* 0x000000410c0b7224 */ /* 0x044fe400078e02ff */
[----:B------:R-:W-:-:S05]  /*14d0*/  IMAD.WIDE.U32 R12, R12, R64, RZ ;  /* 0x000000400c0c7225 */ /* 0x000fca00078e00ff */
[----:B------:R-:W-:Y:S02]  /*14e0*/  IADD3 R11, PT, PT, R13, R11, RZ ;  /* 0x0000000b0d0b7210 */ /* 0x000fe40007ffe0ff */
.L_x_4776:
        /* <DEDUP_REMOVED lines=14> */
.L_x_4777:
[----:B------:R-:W2:Y:S01]  /*15d0*/  LDC.64 R2, c[0x0][0x3c0] ;  /* 0x0000f000ff027b82 */ /* 0x000ea20000000a00 */
[----:B------:R-:W-:-:S05]  /*15e0*/  IADD3 R0, PT, PT, R0, R7, RZ ;  /* 0x0000000700007210 */ /* 0x000fca0007ffe0ff */
[C---:B--2---:R-:W-:Y:S02]  /*15f0*/  IMAD R13, R0.reuse, R3, RZ ;  /* 0x00000003000d7224 */ /* 0x044fe400078e02ff */
[----:B------:R-:W-:-:S05]  /*1600*/  IMAD.WIDE.U32 R16, R0, R2, RZ ;  /* 0x0000000200107225 */ /* 0x000fca00078e00ff */
[----:B------:R-:W-:-:S07]  /*1610*/  IADD3 R13, PT, PT, R17, R13, RZ ;  /* 0x0000000d110d7210 */ /* 0x000fce0007ffe0ff */
.L_x_4778:
        /* <DEDUP_REMOVED lines=48> */
.L_x_4774:
        /* <DEDUP_REMOVED lines=172> */
.L_x_4831:
        /* <DEDUP_REMOVED lines=20> */
.L_x_4781:
[----:B---34-:R-:W-:Y:S05]  /*2520*/  BSYNC.RECONVERGENT B0 ;  /* 0x0000000000007941 */ /* 0x018fea0003800200 */
.L_x_4780:
        /* <DEDUP_REMOVED lines=13> */
.L_x_4783:
[----:B------:R-:W-:Y:S05]  /*2600*/  BSYNC.RECONVERGENT B0 ;  /* 0x0000000000007941 */ /* 0x000fea0003800200 */
.L_x_4782:
        /* <DEDUP_REMOVED lines=14> */
.L_x_4785:
[----:B------:R-:W-:Y:S05]  /*26f0*/  BSYNC.RECONVERGENT B0 ;  /* 0x0000000000007941 */ /* 0x000fea0003800200 */
.L_x_4784:
        /* <DEDUP_REMOVED lines=19> */
.L_x_4787:
[----:B------:R-:W-:Y:S05]  /*2830*/  BSYNC.RECONVERGENT B0 ;  /* 0x0000000000007941 */ /* 0x000fea0003800200 */
.L_x_4786:
        /* <DEDUP_REMOVED lines=15> */
.L_x_4791:
[----:B------:R-:W-:Y:S05]  /*2930*/  BSYNC.RECONVERGENT B0 ;  /* 0x0000000000007941 */ /* 0x000fea0003800200 */
.L_x_4790:
        /* <DEDUP_REMOVED lines=12> */
.L_x_4793:
[----:B------:R-:W-:Y:S05]  /*2a00*/  BSYNC.RECONVERGENT B0 ;  /* 0x0000000000007941 */ /* 0x000fea0003800200 */
.L_x_4792:
        /* <DEDUP_REMOVED lines=14> */
.L_x_4795:
[----:B------:R-:W-:Y:S05]  /*2af0*/  BSYNC.RECONVERGENT B0 ;  /* 0x0000000000007941 */ /* 0x000fea0003800200 */
.L_x_4794:
        /* <DEDUP_REMOVED lines=20> */
.L_x_4789:
        /* <DEDUP_REMOVED lines=58> */
.L_x_4801:
[----:B------:R-:W-:Y:S05]  /*2fe0*/  BSYNC.RECONVERGENT B0 ;  /* 0x0000000000007941 */ /* 0x000fea0003800200 */
.L_x_4800:
        /* <DEDUP_REMOVED lines=51> */
.L_x_4799:
[----:B------:R-:W-:Y:S05]  /*3320*/  BSYNC.RECONVERGENT B1 ;  /* 0x0000000000017941 */ /* 0x000fea0003800200 */
.L_x_4798:
        /* <DEDUP_REMOVED lines=67> */
.L_x_4805:
[----:B------:R-:W-:Y:S05]  /*3760*/  BSYNC.RECONVERGENT B0 ;  /* 0x0000000000007941 */ /* 0x000fea0003800200 */
.L_x_4804:
        /* <DEDUP_REMOVED lines=51> */
.L_x_4803:
[----:B------:R-:W-:Y:S05]  /*3aa0*/  BSYNC.RECONVERGENT B1 ;  /* 0x0000000000017941 */ /* 0x000fea0003800200 */
.L_x_4802:
        /* <DEDUP_REMOVED lines=67> */
.L_x_4809:
[----:B------:R-:W-:Y:S05]  /*3ee0*/  BSYNC.RECONVERGENT B0 ;  /* 0x0000000000007941 */ /* 0x000fea0003800200 */
.L_x_4808:
        /* <DEDUP_REMOVED lines=51> */
.L_x_4807:
[----:B------:R-:W-:Y:S05]  /*4220*/  BSYNC.RECONVERGENT B1 ;  /* 0x0000000000017941 */ /* 0x000fea0003800200 */
.L_x_4806:
        /* <DEDUP_REMOVED lines=70> */
.L_x_4813:
[----:B------:R-:W-:Y:S05]  /*4690*/  BSYNC.RECONVERGENT B0 ;  /* 0x0000000000007941 */ /* 0x000fea0003800200 */
.L_x_4812:
        /* <DEDUP_REMOVED lines=51> */
.L_x_4811:
[----:B------:R-:W-:Y:S05]  /*49d0*/  BSYNC.RECONVERGENT B1 ;  /* 0x0000000000017941 */ /* 0x000fea0003800200 */
.L_x_4810:
        /* <DEDUP_REMOVED lines=8> */
.L_x_4797:
        /* <DEDUP_REMOVED lines=99> */
.L_x_4817:
[----:B------:R-:W-:Y:S05]  /*5090*/  BSYNC.RECONVERGENT B0 ;  /* 0x0000000000007941 */ /* 0x000fea0003800200 */
.L_x_4816:
        /* <DEDUP_REMOVED lines=92> */
.L_x_4815:
[----:B------:R-:W-:Y:S05]  /*5660*/  BSYNC.RECONVERGENT B1 ;  /* 0x0000000000017941 */ /* 0x000fea0003800200 */
.L_x_4814:
        /* <DEDUP_REMOVED lines=100> */
.L_x_4821:
[----:B------:R-:W-:Y:S05]  /*5cb0*/  BSYNC.RECONVERGENT B0 ;  /* 0x0000000000007941 */ /* 0x000fea0003800200 */
.L_x_4820:
        /* <DEDUP_REMOVED lines=92> */
.L_x_4819:
[----:B------:R-:W-:Y:S05]  /*6280*/  BSYNC.RECONVERGENT B1 ;  /* 0x0000000000017941 */ /* 0x000fea0003800200 */
.L_x_4818:
        /* <DEDUP_REMOVED lines=101> */
.L_x_4825:
[----:B------:R-:W-:Y:S05]  /*68e0*/  BSYNC.RECONVERGENT B0 ;  /* 0x0000000000007941 */ /* 0x000fea0003800200 */
.L_x_4824:
        /* <DEDUP_REMOVED lines=92> */
.L_x_4823:
[----:B------:R-:W-:Y:S05]  /*6eb0*/  BSYNC.RECONVERGENT B1 ;  /* 0x0000000000017941 */ /* 0x000fea0003800200 */
.L_x_4822:
        /* <DEDUP_REMOVED lines=105> */
.L_x_4829:
[----:B------:R-:W-:Y:S05]  /*7550*/  BSYNC.RECONVERGENT B0 ;  /* 0x0000000000007941 */ /* 0x000fea0003800200 */
.L_x_4828:
        /* <DEDUP_REMOVED lines=90> */
.L_x_4827:
[----:B------:R-:W-:Y:S05]  /*7b00*/  BSYNC.RECONVERGENT B1 ;  /* 0x0000000000017941 */ /* 0x000fea0003800200 */
.L_x_4826:
[----:B------:R-:W5:Y:S08]  /*7b10*/  LDC R3, c[0x0][0x450] ;  /* 0x00011400ff037b82 */ /* 0x000f700000000800 */
[----:B------:R-:W1:Y:S01]  /*7b20*/  LDC R11, c[0x0][0x450] ;  /* 0x00011400ff0b7b82 */ /* 0x000e620000000800 */
[----:B-----5:R-:W-:Y:S05]  /*7b30*/  IMAD.U32 R3, R3, -0x20, RZ ;  /* 0xffffffe003037824 */ /* 0x020fea00078e00ff */
[C---:B------:R-:W-:Y:S02]  /*7b40*/  LEA R88, P1, R3.reuse, R88, 0x1 ;  /* 0x0000005803587211 */ /* 0x040fe400078208ff */
[C---:B------:R-:W-:Y:S02]  /*7b50*/  LEA R86, P0, R3.reuse, R86, 0x1 ;  /* 0x0000005603567211 */ /* 0x040fe400078008ff */
[C---:B------:R-:W-:Y:S02]  /*7b60*/  LEA.HI.X.SX32 R89, R3.reuse, R89, 0x1, P1 ;  /* 0x0000005903597211 */ /* 0x040fe400008f0eff */
[----:B-1----:R-:W-:Y:S09]  /*7b70*/  LEA.HI.X.SX32 R87, R3, R87, 0x1, P0 ;  /* 0x0000005703577211 */ /* 0x002ff200000f0eff */
.L_x_4796:
[----:B------:R-:W-:Y:S05]  /*7b80*/  BSYNC.RECONVERGENT B2 ;  /* 0x0000000000027941 */ /* 0x000fea0003800200 */
.L_x_4788:
        /* <DEDUP_REMOVED lines=91> */
.L_x_4830:
[----:B------:R-:W-:Y:S02]  /*8140*/  IADD3 R84, P1, PT, R84, R91, RZ ;  /* 0x0000005b54547210 */ /* 0x000fe40007f3e0ff */
[----:B------:R-:W-:Y:S03]  /*8150*/  IADD3 R10, P0, PT, R10, R93, RZ ;  /* 0x0000005d0a0a7210 */ /* 0x000fe60007f1e0ff */
[----:B------:R-:W-:Y:S02]  /*8160*/  IMAD.X R85, R85, 0x1, R90, P1 ;  /* 0x0000000155557824 */ /* 0x000fe400008e065a */
[----:B------:R-:W-:Y:S01]  /*8170*/  IMAD.X R9, R9, 0x1, R92, P0 ;  /* 0x0000000109097824 */ /* 0x000fe200000e065c */
[----:B------:R-:W-:Y:S07]  /*8180*/  @P2 BRA `(.L_x_4831) ;  /* 0xffffffa000942947 */ /* 0x000fee000383ffff */
.L_x_4779:
        /* <DEDUP_REMOVED lines=43> */
.L_x_4835:
[----:B------:R-:W-:Y:S05]  /*8440*/  BSYNC.RECONVERGENT B0 ;  /* 0x0000000000007941 */ /* 0x000fea0003800200 */
.L_x_4834:
        /* <DEDUP_REMOVED lines=17> */
.L_x_4837:
[----:B------:R-:W-:Y:S05]  /*8560*/  BSYNC.RECONVERGENT B0 ;  /* 0x0000000000007941 */ /* 0x000fea0003800200 */
.L_x_4836:
        /* <DEDUP_REMOVED lines=17> */
.L_x_4839:
[----:B------:R-:W-:Y:S05]  /*8680*/  BSYNC.RECONVERGENT B0 ;  /* 0x0000000000007941 */ /* 0x000fea0003800200 */
.L_x_4838:
        /* <DEDUP_REMOVED lines=17> */
.L_x_4833:
        /* <DEDUP_REMOVED lines=81> */
.L_x_4847:
[----:B------:R-:W-:Y:S05]  /*8cb0*/  BSYNC.RECONVERGENT B0 ;  /* 0x0000000000007941 */ /* 0x000fea0003800200 */
.L_x_4846:
[----:B-----5:R-:W-:Y:S01]  /*8cc0*/  IMAD.MOV.U32 R6, RZ, RZ, R10 ;  /* 0x000000ffff067224 */ /* 0x020fe200078e000a */
[----:B------:R-:W-:Y:S01]  /*8cd0*/  MOV R4, R8 ;  /* 0x0000000800047202 */ /* 0x000fe20000000f00 */
[----:B------:R-:W-:Y:S01]  /*8ce0*/  IMAD.MOV.U32 R7, RZ, RZ, R11 ;  /* 0x000000ffff077224 */ /* 0x000fe200078e000b */
[----:B------:R-:W-:Y:S02]  /*8cf0*/  MOV R5, R9 ;  /* 0x0000000900057202 */ /* 0x000fe40000000f00 */
.L_x_4845:
[----:B------:R-:W-:Y:S05]  /*8d00*/  BSYNC.RECONVERGENT B1 ;  /* 0x0000000000017941 */ /* 0x000fea0003800200 */
.L_x_4844:
        /* <DEDUP_REMOVED lines=49> */
.L_x_4849:
[----:B------:R-:W-:Y:S05]  /*9020*/  BSYNC.RECONVERGENT B0 ;  /* 0x0000000000007941 */ /* 0x000fea0003800200 */
.L_x_4848:
[----:B-----5:R3:W-:Y:S02]  /*9030*/  STS.128 [R171+0x2000], R8 ;  /* 0x00200008ab007388 */ /* 0x0207e40000000c00 */
.L_x_4843:
[----:B------:R-:W-:Y:S05]  /*9040*/  BSYNC.RECONVERGENT B2 ;  /* 0x0000000000027941 */ /* 0x000fea0003800200 */
.L_x_4842:
        /* <DEDUP_REMOVED lines=65> */
.L_x_4855:
[----:B------:R-:W-:Y:S05]  /*9460*/  BSYNC.RECONVERGENT B0 ;  /* 0x0000000000007941 */ /* 0x000fea0003800200 */
.L_x_4854:
[----:B-----5:R1:W-:Y:S02]  /*9470*/  STS.128 [R171+0x800], R8 ;  /* 0x00080008ab007388 */ /* 0x0203e40000000c00 */
.L_x_4853:
[----:B------:R-:W-:Y:S05]  /*9480*/  BSYNC.RECONVERGENT B1 ;  /* 0x0000000000017941 */ /* 0x000fea0003800200 */
.L_x_4852:
        /* <DEDUP_REMOVED lines=56> */
.L_x_4857:
[----:B------:R-:W-:Y:S05]  /*9810*/  BSYNC.RECONVERGENT B0 ;  /* 0x0000000000007941 */ /* 0x000fea0003800200 */
.L_x_4856:
[----:B-----5:R3:W-:Y:S02]  /*9820*/  STS.128 [R171+0x2800], R8 ;  /* 0x00280008ab007388 */ /* 0x0207e40000000c00 */
.L_x_4851:
[----:B------:R-:W-:Y:S05]  /*9830*/  BSYNC.RECONVERGENT B2 ;  /* 0x0000000000027941 */ /* 0x000fea0003800200 */
.L_x_4850:
        /* <DEDUP_REMOVED lines=66> */
.L_x_4863:
[----:B------:R-:W-:Y:S05]  /*9c60*/  BSYNC.RECONVERGENT B0 ;  /* 0x0000000000007941 */ /* 0x000fea0003800200 */
.L_x_4862:
[----:B-----5:R1:W-:Y:S02]  /*9c70*/  STS.128 [R171+0x1000], R8 ;  /* 0x00100008ab007388 */ /* 0x0203e40000000c00 */
.L_x_4861:
[----:B------:R-:W-:Y:S05]  /*9c80*/  BSYNC.RECONVERGENT B1 ;  /* 0x0000000000017941 */ /* 0x000fea0003800200 */
.L_x_4860:
        /* <DEDUP_REMOVED lines=56> */
.L_x_4865:
[----:B------:R-:W-:Y:S05]  /*a010*/  BSYNC.RECONVERGENT B0 ;  /* 0x0000000000007941 */ /* 0x000fea0003800200 */
.L_x_4864:
[----:B-----5:R3:W-:Y:S02]  /*a020*/  STS.128 [R171+0x3000], R8 ;  /* 0x00300008ab007388 */ /* 0x0207e40000000c00 */
.L_x_4859:
[----:B------:R-:W-:Y:S05]  /*a030*/  BSYNC.RECONVERGENT B2 ;  /* 0x0000000000027941 */ /* 0x000fea0003800200 */
.L_x_4858:
        /* <DEDUP_REMOVED lines=66> */
.L_x_4869:
[----:B------:R-:W-:Y:S05]  /*a460*/  BSYNC.RECONVERGENT B0 ;  /* 0x0000000000007941 */ /* 0x000fea0003800200 */
.L_x_4868:
[----:B-----5:R3:W-:Y:S02]  /*a470*/  STS.128 [R171+0x1800], R8 ;  /* 0x00180008ab007388 */ /* 0x0207e40000000c00 */
.L_x_4867:
[----:B------:R-:W-:Y:S05]  /*a480*/  BSYNC.RECONVERGENT B1 ;  /* 0x0000000000017941 */ /* 0x000fea0003800200 */
.L_x_4866:
        /* <DEDUP_REMOVED lines=56> */
.L_x_4871:
[----:B------:R-:W-:Y:S05]  /*a810*/  BSYNC.RECONVERGENT B0 ;  /* 0x0000000000007941 */ /* 0x000fea0003800200 */
.L_x_4870:
[----:B-----5:R3:W-:Y:S01]  /*a820*/  STS.128 [R171+0x3800], R8 ;  /* 0x00380008ab007388 */ /* 0x0207e20000000c00 */
[----:B------:R-:W-:Y:S05]  /*a830*/  BRA `(.L_x_4840) ;  /* 0x0000002c00cc7947 */ /* 0x000fea0003800000 */
.L_x_4841:
        /* <DEDUP_REMOVED lines=99> */
.L_x_4877:
[----:B------:R-:W-:Y:S05]  /*ae70*/  BSYNC.RECONVERGENT B0 ;  /* 0x0000000000007941 */ /* 0x000fea0003800200 */
.L_x_4876:
[----:B-----5:R-:W-:Y:S01]  /*ae80*/  IMAD.MOV.U32 R6, RZ, RZ, R30 ;  /* 0x000000ffff067224 */ /* 0x020fe200078e001e */
[----:B------:R-:W-:Y:S01]  /*ae90*/  MOV R4, R28 ;  /* 0x0000001c00047202 */ /* 0x000fe20000000f00 */
[----:B------:R-:W-:Y:S01]  /*aea0*/  IMAD.MOV.U32 R7, RZ, RZ, R31 ;  /* 0x000000ffff077224 */ /* 0x000fe200078e001f */
[----:B------:R-:W-:Y:S02]  /*aeb0*/  MOV R5, R29 ;  /* 0x0000001d00057202 */ /* 0x000fe40000000f00 */
.L_x_4875:
[----:B------:R-:W-:Y:S05]  /*aec0*/  BSYNC.RECONVERGENT B1 ;  /* 0x0000000000017941 */ /* 0x000fea0003800200 */
.L_x_4874:
        /* <DEDUP_REMOVED lines=88> */
.L_x_4879:
[----:B------:R-:W-:Y:S05]  /*b450*/  BSYNC.RECONVERGENT B0 ;  /* 0x0000000000007941 */ /* 0x000fea0003800200 */
.L_x_4878:
[----:B-----5:R3:W-:Y:S02]  /*b460*/  STS.128 [R171+0x2000], R28 ;  /* 0x0020001cab007388 */ /* 0x0207e40000000c00 */
.L_x_4873:
[----:B------:R-:W-:Y:S05]  /*b470*/  BSYNC.RECONVERGENT B2 ;  /* 0x0000000000027941 */ /* 0x000fea0003800200 */
.L_x_4872:
        /* <DEDUP_REMOVED lines=94> */
.L_x_4885:
[----:B------:R-:W-:Y:S05]  /*ba60*/  BSYNC.RECONVERGENT B0 ;  /* 0x0000000000007941 */ /* 0x000fea0003800200 */
.L_x_4884:
[----:B-----5:R1:W-:Y:S02]  /*ba70*/  STS.128 [R171+0x800], R28 ;  /* 0x0008001cab007388 */ /* 0x0203e40000000c00 */
.L_x_4883:
[----:B------:R-:W-:Y:S05]  /*ba80*/  BSYNC.RECONVERGENT B1 ;  /* 0x0000000000017941 */ /* 0x000fea0003800200 */
.L_x_4882:
        /* <DEDUP_REMOVED lines=86> */
.L_x_4887:
[----:B------:R-:W-:Y:S05]  /*bff0*/  BSYNC.RECONVERGENT B0 ;  /* 0x0000000000007941 */ /* 0x000fea0003800200 */
.L_x_4886:
[----:B-----5:R3:W-:Y:S02]  /*c000*/  STS.128 [R171+0x2800], R28 ;  /* 0x0028001cab007388 */ /* 0x0207e40000000c00 */
.L_x_4881:
[----:B------:R-:W-:Y:S05]  /*c010*/  BSYNC.RECONVERGENT B2 ;  /* 0x0000000000027941 */ /* 0x000fea0003800200 */
.L_x_4880:
        /* <DEDUP_REMOVED lines=95> */
.L_x_4893:
[----:B------:R-:W-:Y:S05]  /*c610*/  BSYNC.RECONVERGENT B0 ;  /* 0x0000000000007941 */ /* 0x000fea0003800200 */
.L_x_4892:
[----:B-----5:R1:W-:Y:S02]  /*c620*/  STS.128 [R171+0x1000], R28 ;  /* 0x0010001cab007388 */ /* 0x0203e40000000c00 */
.L_x_4891:
[----:B------:R-:W-:Y:S05]  /*c630*/  BSYNC.RECONVERGENT B1 ;  /* 0x0000000000017941 */ /* 0x000fea0003800200 */
.L_x_4890:
        /* <DEDUP_REMOVED lines=86> */
.L_x_4895:
[----:B------:R-:W-:Y:S05]  /*cba0*/  BSYNC.RECONVERGENT B0 ;  /* 0x0000000000007941 */ /* 0x000fea0003800200 */
.L_x_4894:
[----:B-----5:R1:W-:Y:S02]  /*cbb0*/  STS.128 [R171+0x3000], R28 ;  /* 0x0030001cab007388 */ /* 0x0203e40000000c00 */
.L_x_4889:
[----:B------:R-:W-:Y:S05]  /*cbc0*/  BSYNC.RECONVERGENT B2 ;  /* 0x0000000000027941 */ /* 0x000fea0003800200 */
.L_x_4888:
        /* <DEDUP_REMOVED lines=95> */
.L_x_4899:
[----:B------:R-:W-:Y:S05]  /*d1c0*/  BSYNC.RECONVERGENT B0 ;  /* 0x0000000000007941 */ /* 0x000fea0003800200 */
.L_x_4898:
[----:B-----5:R1:W-:Y:S02]  /*d1d0*/  STS.128 [R171+0x1800], R24 ;  /* 0x00180018ab007388 */ /* 0x0203e40000000c00 */
.L_x_4897:
[----:B------:R-:W-:Y:S05]  /*d1e0*/  BSYNC.RECONVERGENT B1 ;  /* 0x0000000000017941 */ /* 0x000fea0003800200 */
.L_x_4896:
        /* <DEDUP_REMOVED lines=86> */
.L_x_4901:
[----:B------:R-:W-:Y:S05]  /*d750*/  BSYNC.RECONVERGENT B0 ;  /* 0x0000000000007941 */ /* 0x000fea0003800200 */
.L_x_4900:
[----:B-----5:R1:W-:Y:S02]  /*d760*/  STS.128 [R171+0x3800], R24 ;  /* 0x00380018ab007388 */ /* 0x0203e40000000c00 */
.L_x_4840:
[----:B------:R-:W-:Y:S05]  /*d770*/  BSYNC.RECONVERGENT B3 ;  /* 0x0000000000037941 */ /* 0x000fea0003800200 */
.L_x_4832:
        /* <DEDUP_REMOVED lines=27> */
.L_x_4903:
[----:B------:R-:W-:Y:S05]  /*d930*/  BSYNC.RECONVERGENT B0 ;  /* 0x0000000000007941 */ /* 0x000fea0003800200 */
.L_x_4902:
        /* <DEDUP_REMOVED lines=17> */
.L_x_4905:
[----:B------:R-:W-:Y:S05]  /*da50*/  BSYNC.RECONVERGENT B0 ;  /* 0x0000000000007941 */ /* 0x000fea0003800200 */
.L_x_4904:
        /* <DEDUP_REMOVED lines=19> */
.L_x_4907:
[----:B------:R-:W-:Y:S05]  /*db90*/  BSYNC.RECONVERGENT B0 ;  /* 0x0000000000007941 */ /* 0x000fea0003800200 */
.L_x_4906:
        /* <DEDUP_REMOVED lines=17> */
.L_x_4909:
[----:B------:R-:W-:Y:S05]  /*dcb0*/  BSYNC.RECONVERGENT B0 ;  /* 0x0000000000007941 */ /* 0x000fea0003800200 */
.L_x_4908:
        /* <DEDUP_REMOVED lines=31> */
.L_x_4911:
[----:B------:R2:W-:Y:S04]  /*deb0*/  STS.128 [R171+0x8000], RZ ;  /* 0x008000ffab007388 */ /* 0x0005e80000000c00 */
[----:B------:R2:W-:Y:S02]  /*dec0*/  STS.128 [R171+0xa000], RZ ;  /* 0x00a000ffab007388 */ /* 0x0005e40000000c00 */
.L_x_4912:
[----:B------:R-:W-:Y:S05]  /*ded0*/  BSYNC.RECONVERGENT B0 ;  /* 0x0000000000007941 */ /* 0x000fea0003800200 */
.L_x_4910:
        /* <DEDUP_REMOVED lines=31> */
.L_x_4914:
[----:B------:R-:W-:Y:S05]  /*e0d0*/  BSYNC.RECONVERGENT B0 ;  /* 0x0000000000007941 */ /* 0x000fea0003800200 */
.L_x_4913:
        /* <DEDUP_REMOVED lines=21> */
.L_x_4916:
[----:B------:R-:W-:Y:S05]  /*e230*/  BSYNC.RECONVERGENT B0 ;  /* 0x0000000000007941 */ /* 0x000fea0003800200 */
.L_x_4915:
        /* <DEDUP_REMOVED lines=19> */
.L_x_4918:
[----:B------:R-:W-:Y:S05]  /*e370*/  BSYNC.RECONVERGENT B0 ;  /* 0x0000000000007941 */ /* 0x000fea0003800200 */
.L_x_4917:
[----:B-----5:R-:W-:Y:S01]  /*e380*/  LDSM.16.M88.4 R48, [R151] ;  /* 0x000000009730783b */ /* 0x020fe20000000200 */
[----:B------:R-:W-:Y:S01]  /*e390*/  R2P PR, R161, 0x6 ;  /* 0x00000006a1007804 */ /* 0x000fe20000000000 */
[----:B------:R-:W2:Y:S01]  /*e3a0*/  LDCU UR10, c[0x0][0x50c] ;  /* 0x0000a180ff0a77ac */ /* 0x000ea20008000800 */
[----:B------:R-:W-:Y:S01]  /*e3b0*/  MOV R0, 0x20 ;  /* 0x0000002000007802 */ /* 0x000fe20000000f00 */
[----:B------:R-:W4:Y:S01]  /*e3c0*/  LDSM.16.M88.4 R36, [R150+UR5+0x4000] ;  /* 0x004000059624783b */ /* 0x000f220008000200 */
[----:B-1-3--:R-:W-:Y:S02]  /*e3d0*/  IADD3 R3, PT, PT, R150, UR5, RZ ;  /* 0x0000000596037c10 */ /* 0x00afe4000fffe0ff */
[----:B------:R-:W-:Y:S01]  /*e3e0*/  SEL R0, R0, 0xffffffe0, !P1 ;  /* 0xffffffe000007807 */ /* 0x000fe20004800000 */
[----:B------:R-:W1:Y:S01]  /*e3f0*/  LDSM.16.M88.4 R68, [R150+UR5+0x4800] ;  /* 0x004800059644783b */ /* 0x000e620008000200 */
[----:B------:R-:W-:Y:S02]  /*e400*/  MOV R2, 0x40 ;  /* 0x0000004000027802 */ /* 0x000fe40000000f00 */
[-C--:B------:R-:W-:Y:S01]  /*e410*/  IADD3 R149, PT, PT, R151, R0.reuse, RZ ;  /* 0x0000000097957210 */ /* 0x080fe20007ffe0ff */
[----:B------:R-:W3:Y:S01]  /*e420*/  LDSM.16.M88.4 R60, [R150+UR5+0x5000] ;  /* 0x00500005963c783b */ /* 0x000ee20008000200 */
[----:B------:R-:W-:-:S02]  /*e430*/  IADD3 R146, PT, PT, R3, R0, RZ ;  /* 0x0000000003927210 */ /* 0x000fc40007ffe0ff */
[----:B------:R-:W-:Y:S01]  /*e440*/  SEL R2, R2, 0xffffffc0, !P2 ;  /* 0xffffffc002027807 */ /* 0x000fe20005000000 */
[----:B------:R-:W2:Y:S01]  /*e450*/  LDSM.16.M88.4 R8, [R150+UR5+0x5800] ;  /* 0x005800059608783b */ /* 0x000ea20008000200 */
[----:B------:R-:W-:Y:S02]  /*e460*/  ISETP.NE.AND P6, PT, R102, 0x1, PT ;  /* 0x000000016600780c */ /* 0x000fe40003fc5270 */
[-C--:B------:R-:W-:Y:S01]  /*e470*/  IADD3 R148, PT, PT, R151, R2.reuse, RZ ;  /* 0x0000000297947210 */ /* 0x080fe20007ffe0ff */
[----:B------:R-:W-:Y:S01]  /*e480*/  LDSM.16.M88.4 R4, [R149] ;  /* 0x000000009504783b */ /* 0x000fe20000000200 */
[----:B------:R-:W-:Y:S02]  /*e490*/  IADD3 R145, PT, PT, R3, R2, RZ ;  /* 0x0000000203917210 */ /* 0x000fe40007ffe0ff */
[C---:B------:R-:W-:Y:S01]  /*e4a0*/  IADD3 R147, PT, PT, R0.reuse, R148, RZ ;  /* 0x0000009400937210 */ /* 0x040fe20007ffe0ff */
[----:B------:R-:W2:Y:S01]  /*e4b0*/  LDSM.16.M88.4 R40, [R146+0x4000] ;  /* 0x004000009228783b */ /* 0x000ea20000000200 */
[----:B------:R-:W-:-:S02]  /*e4c0*/  IADD3 R144, PT, PT, R0, R145, RZ ;  /* 0x0000009100907210 */ /* 0x000fc40007ffe0ff */
[C---:B------:R-:W-:Y:S01]  /*e4d0*/  VIMNMX R103, PT, PT, R88.reuse, R59, PT ;  /* 0x0000003b58677248 */ /* 0x040fe20003fe0100 */
[----:B------:R-:W2:Y:S01]  /*e4e0*/  LDSM.16.M88.4 R44, [R146+0x5000] ;  /* 0x00500000922c783b */ /* 0x000ea20000000200 */
[----:B------:R-:W-:-:S03]  /*e4f0*/  VIADDMNMX R130, R88, 0x8, R59, PT ;  /* 0x0000000858827846 */ /* 0x000fc6000380013b */
[----:B------:R-:W2:Y:S04]  /*e500*/  LDSM.16.M88.4 R72, [R146+0x4800] ;  /* 0x004800009248783b */ /* 0x000ea80000000200 */
[----:B------:R-:W2:Y:S04]  /*e510*/  LDSM.16.M88.4 R28, [R146+0x5800] ;  /* 0x00580000921c783b */ /* 0x000ea80000000200 */
[----:B------:R-:W-:Y:S01]  /*e520*/  LDSM.16.M88.4 R20, [R145+0x4000] ;  /* 0x004000009114783b */ /* 0x000fe20000000200 */
[C---:B----4-:R-:W-:Y:S03]  /*e530*/  HMMA.16816.F32 R16, R48.reuse, R36, RZ ;  /* 0x000000243010723c */ /* 0x050fe600000018ff */
[----:B------:R-:W-:Y:S04]  /*e540*/  LDSM.16.M88.4 R80, [R145+0x5000] ;  /* 0x005000009150783b */ /* 0x000fe80000000200 */
[----:B------:R-:W-:Y:S01]  /*e550*/  LDSM.16.M88.4 R76, [R151+0x2000] ;  /* 0x00200000974c783b */ /* 0x000fe20000000200 */
[C---:B------:R-:W-:Y:S03]  /*e560*/  HMMA.16816.F32 R36, R48.reuse, R38, RZ ;  /* 0x000000263024723c */ /* 0x040fe600000018ff */
[----:B------:R-:W-:Y:S04]  /*e570*/  LDSM.16.M88.4 R84, [R146+0x6000] ;  /* 0x006000009254783b */ /* 0x000fe80000000200 */
[----:B------:R-:W0:Y:S01]  /*e580*/  LDGDEPBAR ;  /* 0x00000000000079af */ /* 0x000e220000000000 */
[C---:B-1----:R-:W-:Y:S08]  /*e590*/  HMMA.16816.F32 R32, R48.reuse, R68, RZ ;  /* 0x000000443020723c */ /* 0x042ff000000018ff */
[C---:B---3--:R-:W-:Y:S08]  /*e5a0*/  HMMA.16816.F32 R64, R48.reuse, R60, RZ ;  /* 0x0000003c3040723c */ /* 0x048ff000000018ff */
[C---:B------:R-:W-:Y:S08]  /*e5b0*/  HMMA.16816.F32 R68, R48.reuse, R70, RZ ;  /* 0x000000463044723c */ /* 0x040ff000000018ff */
[C---:B------:R-:W-:Y:S08]  /*e5c0*/  HMMA.16816.F32 R60, R48.reuse, R62, RZ ;  /* 0x0000003e303c723c */ /* 0x040ff000000018ff */
[C---:B--2---:R-:W-:Y:S08]  /*e5d0*/  HMMA.16816.F32 R52, R48.reuse, R8, RZ ;  /* 0x000000083034723c */ /* 0x044ff000000018ff */
        /* <DEDUP_REMOVED lines=27> */
[----:B------:R-:W3:Y:S03]  /*e790*/  LDSM.16.M88.4 R44, [R149+0x2000] ;  /* 0x00200000952c783b */ /* 0x000ee60000000200 */
        /* <DEDUP_REMOVED lines=16> */
[C---:B------:R-:W-:Y:S08]  /*e8a0*/  HMMA.16816.F32 R16, R44.reuse, R84, R16 ;  /* 0x000000542c10723c */ /* 0x040ff00000001810 */
        /* <DEDUP_REMOVED lines=17> */
[----:B------:R-:W1:Y:S03]  /*e9c0*/  MUFU.TANH R3, R3 ;  /* 0x0000000300037308 */ /* 0x000e660000002400 */
[----:B------:R-:W-:Y:S03]  /*e9d0*/  LDSM.16.M88.4 R32, [R144+0x6800] ;  /* 0x006800009020783b */ /* 0x000fe60000000200 */
[----:B------:R-:W-:Y:S02]  /*e9e0*/  HMMA.16816.F32 R60, R76, R74, R60 ;  /* 0x0000004a4c3c723c */ /* 0x000fe4000000183c */
[----:B------:R-:W2:Y:S06]  /*e9f0*/  MUFU.TANH R27, R27 ;  /* 0x0000001b001b7308 */ /* 0x000eac0000002400 */
[----:B------:R-:W-:Y:S01]  /*ea00*/  HMMA.16816.F32 R68, R44, R42, R68 ;  /* 0x0000002a2c44723c */ /* 0x000fe20000001844 */
[----:B------:R-:W4:Y:S01]  /*ea10*/  LDSM.16.M88.4 R40, [R146+0x7800] ;  /* 0x007800009228783b */ /* 0x000f220000000200 */
[----:B------:R-:W3:Y:S06]  /*ea20*/  MUFU.TANH R72, R72 ;  /* 0x0000004800487308 */ /* 0x000eec0000002400 */
[----:B-1----:R-:W-:Y:S01]  /*ea30*/  HMMA.16816.F32 R52, R76, R20, R52 ;  /* 0x000000144c34723c */ /* 0x002fe20000001834 */
[----:B------:R-:W-:Y:S01]  /*ea40*/  FMUL.FTZ R20, R36, UR10 ;  /* 0x0000000a24147c20 */ /* 0x000fe20008410000 */
[----:B------:R-:W-:Y:S01]  /*ea50*/  FMUL.FTZ R21, R37, UR10 ;  /* 0x0000000a25157c20 */ /* 0x000fe20008410000 */
[----:B------:R-:W1:Y:S05]  /*ea60*/  MUFU.TANH R73, R73 ;  /* 0x0000004900497308 */ /* 0x000e6a0000002400 */
[C---:B--2---:R-:W-:Y:S03]  /*ea70*/  HMMA.16816.F32 R80, R44.reuse, R4, R80 ;  /* 0x000000042c50723c */ /* 0x044fe60000001850 */
[----:B------:R-:W2:Y:S05]  /*ea80*/  MUFU.TANH R20, R20 ;  /* 0x0000001400147308 */ /* 0x000eaa0000002400 */
[----:B------:R-:W-:Y:S01]  /*ea90*/  HMMA.16816.F32 R60, R44, R6, R60 ;  /* 0x000000062c3c723c */ /* 0x000fe2000000183c */
[----:B------:R-:W1:Y:S02]  /*eaa0*/  LDSM.16.M88.4 R4, [R145+0x7800] ;  /* 0x007800009104783b */ /* 0x000e640000000200 */
[----:B------:R-:W1:Y:S05]  /*eab0*/  MUFU.TANH R21, R21 ;  /* 0x0000001500157308 */ /* 0x000e6a0000002400 */
[----:B------:R-:W-:Y:S08]  /*eac0*/  HMMA.16816.F32 R48, R76, R22, R48 ;  /* 0x000000164c30723c */ /* 0x000ff00000001830 */
        /* <DEDUP_REMOVED lines=9> */
[----:B------:R-:W-:Y:S01]  /*eb60*/  HMMA.16816.F32 R84, R8, R32, R84 ;  /* 0x000000200854723c */ /* 0x000fe20000001854 */
[----:B------:R-:W-:Y:S01]  /*eb70*/  FMUL.FTZ R32, R38, UR10 ;  /* 0x0000000a26207c20 */ /* 0x000fe20008410000 */
[----:B------:R-:W-:-:S05]  /*eb80*/  FMUL.FTZ R33, R39, UR10 ;  /* 0x0000000a27217c20 */ /* 0x000fca0008410000 */
[----:B------:R-:W2:Y:S01]  /*eb90*/  MUFU.TANH R32, R32 ;  /* 0x0000002000207308 */ /* 0x000ea20000002400 */
[C---:B-1----:R-:W-:Y:S07]  /*eba0*/  HMMA.16816.F32 R52, R28.reuse, R4, R52 ;  /* 0x000000041c34723c */ /* 0x042fee0000001834 */
[----:B------:R-:W1:Y:S01]  /*ebb0*/  MUFU.TANH R33, R33 ;  /* 0x0000002100217308 */ /* 0x000e620000002400 */
[----:B------:R-:W-:Y:S03]  /*ebc0*/  HMMA.16816.F32 R48, R28, R6, R48 ;  /* 0x000000061c30723c */ /* 0x000fe60000001830 */
[----:B------:R-:W-:Y:S01]  /*ebd0*/  FMUL.FTZ R36, R84, UR10 ;  /* 0x0000000a54247c20 */ /* 0x000fe20008410000 */
[----:B------:R-:W-:-:S04]  /*ebe0*/  FMUL.FTZ R37, R86, UR10 ;  /* 0x0000000a56257c20 */ /* 0x000fc80008410000 */
[C---:B------:R-:W-:Y:S01]  /*ebf0*/  HMMA.16816.F32 R68, R8.reuse, R34, R68 ;  /* 0x000000220844723c */ /* 0x040fe20000001844 */
[----:B------:R-:W-:Y:S01]  /*ec00*/  FMUL.FTZ R34, R85, UR10 ;  /* 0x0000000a55227c20 */ /* 0x000fe20008410000 */
[----:B------:R-:W-:Y:S01]  /*ec10*/  FMUL.FTZ R35, R87, UR10 ;  /* 0x0000000a57237c20 */ /* 0x000fe20008410000 */
[----:B------:R-:W1:Y:S05]  /*ec20*/  MUFU.TANH R36, R36 ;  /* 0x0000002400247308 */ /* 0x000e6a0000002400 */
[C---:B---3--:R-:W-:Y:S03]  /*ec30*/  HMMA.16816.F32 R80, R8.reuse, R64, R80 ;  /* 0x000000400850723c */ /* 0x048fe60000001850 */
[----:B------:R-:W3:Y:S05]  /*ec40*/  MUFU.TANH R34, R34 ;  /* 0x0000002200227308 */ /* 0x000eea0000002400 */
[C---:B------:R-:W-:Y:S03]  /*ec50*/  HMMA.16816.F32 R60, R8.reuse, R66, R60 ;  /* 0x00000042083c723c */ /* 0x040fe6000000183c */
[----:B------:R-:W-:Y:S01]  /*ec60*/  FMUL.FTZ R38, R68, UR10 ;  /* 0x0000000a44267c20 */ /* 0x000fe20008410000 */
[----:B------:R-:W-:Y:S01]  /*ec70*/  FMUL.FTZ R39, R69, UR10 ;  /* 0x0000000a45277c20 */ /* 0x000fe20008410000 */
[----:B------:R-:W-:Y:S01]  /*ec80*/  FMUL.FTZ R23, R70, UR10 ;  /* 0x0000000a46177c20 */ /* 0x000fe20008410000 */
[----:B------:R-:W-:Y:S01]  /*ec90*/  FMUL.FTZ R4, R71, UR10 ;  /* 0x0000000a47047c20 */ /* 0x000fe20008410000 */
[----:B------:R-:W1:Y:S01]  /*eca0*/  MUFU.TANH R37, R37 ;  /* 0x0000002500257308 */ /* 0x000e620000002400 */
[C---:B----4-:R-:W-:Y:S03]  /*ecb0*/  HMMA.16816.F32 R52, R8.reuse, R16, R52 ;  /* 0x000000100834723c */ /* 0x050fe60000001834 */
[----:B------:R-:W-:Y:S01]  /*ecc0*/  FMUL.FTZ R80, R80, UR10 ;  /* 0x0000000a50507c20 */ /* 0x000fe20008410000 */
[----:B------:R-:W-:Y:S01]  /*ecd0*/  FMUL.FTZ R81, R81, UR10 ;  /* 0x0000000a51517c20 */ /* 0x000fe20008410000 */
[----:B------:R-:W-:Y:S01]  /*ece0*/  FMUL.FTZ R82, R82, UR10 ;  /* 0x0000000a52527c20 */ /* 0x000fe20008410000 */
[----:B------:R-:W-:Y:S01]  /*ecf0*/  FMUL.FTZ R83, R83, UR10 ;  /* 0x0000000a53537c20 */ /* 0x000fe20008410000 */
[----:B------:R-:W4:Y:S01]  /*ed00*/  MUFU.TANH R35, R35 ;  /* 0x0000002300237308 */ /* 0x000f220000002400 */
[----:B------:R-:W-:Y:S03]  /*ed10*/  HMMA.16816.F32 R48, R8, R18, R48 ;  /* 0x000000120830723c */ /* 0x000fe60000001830 */
[----:B------:R-:W-:Y:S01]  /*ed20*/  FMUL.FTZ R60, R60, UR10 ;  /* 0x0000000a3c3c7c20 */ /* 0x000fe20008410000 */
[----:B------:R-:W-:Y:S01]  /*ed30*/  FMUL.FTZ R61, R61, UR10 ;  /* 0x0000000a3d3d7c20 */ /* 0x000fe20008410000 */
[----:B------:R-:W-:Y:S01]  /*ed40*/  FMUL.FTZ R62, R62, UR10 ;  /* 0x0000000a3e3e7c20 */ /* 0x000fe20008410000 */
[----:B------:R-:W-:Y:S01]  /*ed50*/  FMUL.FTZ R63, R63, UR10 ;  /* 0x0000000a3f3f7c20 */ /* 0x000fe20008410000 */
[----:B------:R-:W1:Y:S04]  /*ed60*/  MUFU.TANH R38, R38 ;  /* 0x0000002600267308 */ /* 0x000e680000002400 */
        /* <DEDUP_REMOVED lines=40> */
.L_x_4920:
        /* <DEDUP_REMOVED lines=59> */
.L_x_4921:
        /* <DEDUP_REMOVED lines=52> */
.L_x_4919:
[C---:B------:R-:W-:Y:S01]  /*f6e0*/  IMAD.SHL.U32 R13, R161.reuse, 0x2, RZ ;  /* 0x00000002a10d7824 */ /* 0x040fe200078e00ff */
[----:B------:R-:W3:Y:S01]  /*f6f0*/  LDCU UR4, c[0x0][0x45c] ;  /* 0x00008b80ff0477ac */ /* 0x000ee20008000800 */
[----:B------:R-:W-:Y:S01]  /*f700*/  IMAD.SHL.U32 R172, R161, 0x8, RZ ;  /* 0x00000008a1ac7824 */ /* 0x000fe200078e00ff */
[----:B------:R-:W-:Y:S01]  /*f710*/  LOP3.LUT R14, R14, 0x1c0, RZ, 0xc0, !PT ;  /* 0x000001c00e0e7812 */ /* 0x000fe200078ec0ff */
[----:B------:R-:W-:Y:S01]  /*f720*/  IMAD.MOV.U32 R174, RZ, RZ, -0x1 ;  /* 0xffffffffffae7424 */ /* 0x000fe200078e00ff */
[----:B------:R-:W-:Y:S02]  /*f730*/  LOP3.LUT R13, R13, 0x6, RZ, 0xc0, !PT ;  /* 0x000000060d0d7812 */ /* 0x000fe400078ec0ff */
[----:B------:R-:W-:-:S03]  /*f740*/  LOP3.LUT R172, R172, 0x38, RZ, 0xc0, !PT ;  /* 0x00000038acac7812 */ /* 0x000fc600078ec0ff */
[----:B------:R-:W-:-:S04]  /*f750*/  IMAD R13, R102, 0x40, R13 ;  /* 0x00000040660d7824 */ /* 0x000fc800078e020d */
[C---:B------:R-:W-:Y:S02]  /*f760*/  VIADD R5, R13.reuse, 0xffffffc0 ;  /* 0xffffffc00d057836 */ /* 0x040fe40000000000 */
[C---:B--2---:R-:W-:Y:S02]  /*f770*/  VIADD R6, R13.reuse, 0xffffffc1 ;  /* 0xffffffc10d067836 */ /* 0x044fe40000000000 */
[----:B------:R-:W-:Y:S01]  /*f780*/  VIADD R12, R13, 0xffffffe0 ;  /* 0xffffffe00d0c7836 */ /* 0x000fe20000000000 */
[-C--:B------:R-:W-:Y:S01]  /*f790*/  ISETP.GE.AND P2, PT, R5, R103.reuse, PT ;  /* 0x000000670500720c */ /* 0x080fe20003f46270 */
[----:B------:R-:W-:Y:S01]  /*f7a0*/  VIADD R11, R13, 0xffffffe1 ;  /* 0xffffffe10d0b7836 */ /* 0x000fe20000000000 */
[-C--:B------:R-:W-:Y:S01]  /*f7b0*/  ISETP.GE.AND P0, PT, R5, R130.reuse, PT ;  /* 0x000000820500720c */ /* 0x080fe20003f06270 */
[----:B------:R-:W-:Y:S01]  /*f7c0*/  VIADD R5, R13, 0xffffffc8 ;  /* 0xffffffc80d057836 */ /* 0x000fe20000000000 */
[----:B------:R-:W-:Y:S01]  /*f7d0*/  FSEL R26, R3, -INF , !P2 ;  /* 0xff800000031a7808 */ /* 0x000fe20005000000 */
[C---:B------:R-:W-:Y:S01]  /*f7e0*/  VIADD R3, R13.reuse, 0xffffffd1 ;  /* 0xffffffd10d037836 */ /* 0x040fe20000000000 */
[CC--:B------:R-:W-:Y:S01]  /*f7f0*/  ISETP.GE.AND P4, PT, R6.reuse, R103.reuse, PT ;  /* 0x000000670600720c */ /* 0x0c0fe20003f86270 */
[----:B------:R-:W-:Y:S01]  /*f800*/  VIADD R10, R13, 0xffffffe8 ;  /* 0xffffffe80d0a7836 */ /* 0x000fe20000000000 */
[----:B------:R-:W-:Y:S01]  /*f810*/  ISETP.GE.AND P3, PT, R5, R103, PT ;  /* 0x000000670500720c */ /* 0x000fe20003f66270 */
[----:B------:R-:W-:Y:S01]  /*f820*/  VIADD R9, R13, 0xffffffe9 ;  /* 0xffffffe90d097836 */ /* 0x000fe20000000000 */
[-C--:B------:R-:W-:Y:S01]  /*f830*/  ISETP.GE.AND P1, PT, R5, R130.reuse, PT ;  /* 0x000000820500720c */ /* 0x080fe20003f26270 */
[C---:B------:R-:W-:Y:S01]  /*f840*/  VIADD R5, R13.reuse, 0xffffffd0 ;  /* 0xffffffd00d057836 */ /* 0x040fe20000000000 */
[----:B------:R-:W-:Y:S01]  /*f850*/  ISETP.GE.AND P5, PT, R6, R130, PT ;  /* 0x000000820600720c */ /* 0x000fe20003fa6270 */
[----:B------:R-:W-:Y:S01]  /*f860*/  VIADD R6, R13, 0xffffffc9 ;  /* 0xffffffc90d067836 */ /* 0x000fe20000000000 */
[----:B------:R-:W-:Y:S01]  /*f870*/  FSEL R40, R27, -INF , !P4 ;  /* 0xff8000001b287808 */ /* 0x000fe20006000000 */
[----:B------:R-:W-:Y:S01]  /*f880*/  VIADD R8, R13, 0xfffffff0 ;  /* 0xfffffff00d087836 */ /* 0x000fe20000000000 */
[----:B------:R-:W-:Y:S01]  /*f890*/  FSEL R30, R73, -INF , !P5 ;  /* 0xff800000491e7808 */ /* 0x000fe20006800000 */
[----:B------:R-:W-:Y:S01]  /*f8a0*/  VIADD R7, R13, 0xfffffff1 ;  /* 0xfffffff10d077836 */ /* 0x000fe20000000000 */
[----:B------:R-:W-:-:S02]  /*f8b0*/  FSEL R44, R20, -INF , !P3 ;  /* 0xff800000142c7808 */ /* 0x000fc40005800000 */
[----:B------:R-:W-:Y:S02]  /*f8c0*/  FSEL R32, R32, -INF , !P1 ;  /* 0xff80000020207808 */ /* 0x000fe40004800000 */
[----:B------:R-:W-:Y:S02]  /*f8d0*/  FSEL R72, R72, -INF , !P0 ;  /* 0xff80000048487808 */ /* 0x000fe40004000000 */
[CC--:B------:R-:W-:Y:S02]  /*f8e0*/  ISETP.GE.AND P4, PT, R5.reuse, R103.reuse, PT ;  /* 0x000000670500720c */ /* 0x0c0fe40003f86270 */
[-C--:B------:R-:W-:Y:S01]  /*f8f0*/  ISETP.GE.AND P5, PT, R5, R130.reuse, PT ;  /* 0x000000820500720c */ /* 0x080fe20003fa6270 */
[----:B------:R-:W-:Y:S01]  /*f900*/  VIADD R5, R13, 0xffffffd8 ;  /* 0xffffffd80d057836 */ /* 0x000fe20000000000 */
[CC--:B------:R-:W-:Y:S02]  /*f910*/  ISETP.GE.AND P3, PT, R3.reuse, R103.reuse, PT ;  /* 0x000000670300720c */ /* 0x0c0fe40003f66270 */
[----:B------:R-:W-:Y:S01]  /*f920*/  ISETP.GE.AND P1, PT, R3, R130, PT ;  /* 0x000000820300720c */ /* 0x000fe20003f26270 */
[----:B------:R-:W-:Y:S01]  /*f930*/  VIADD R3, R13, 0xffffffd9 ;  /* 0xffffffd90d037836 */ /* 0x000fe20000000000 */
[----:B------:R-:W-:-:S02]  /*f940*/  ISETP.GE.AND P2, PT, R6, R103, PT ;  /* 0x000000670600720c */ /* 0x000fc40003f46270 */
[----:B------:R-:W-:Y:S02]  /*f950*/  ISETP.GE.AND P0, PT, R6, R130, PT ;  /* 0x000000820600720c */ /* 0x000fe40003f06270 */
[----:B------:R-:W-:Y:S02]  /*f960*/  FSEL R42, R21, -INF , !P2 ;  /* 0xff800000152a7808 */ /* 0x000fe40005000000 */
[----:B-1----:R-:W-:Y:S02]  /*f970*/  FSEL R6, R33, -INF , !P0 ;  /* 0xff80000021067808 */ /* 0x002fe40004000000 */
[----:B------:R-:W-:Y:S02]  /*f980*/  FSEL R28, R36, -INF , !P4 ;  /* 0xff800000241c7808 */ /* 0x000fe40006000000 */
[----:B------:R-:W-:Y:S02]  /*f990*/  FSEL R16, R37, -INF , !P5 ;  /* 0xff80000025107808 */ /* 0x000fe40006800000 */
[----:B------:R-:W-:-:S02]  /*f9a0*/  ISETP.GE.AND P2, PT, R5, R103, PT ;  /* 0x000000670500720c */ /* 0x000fc40003f46270 */
[-C--:B------:R-:W-:Y:S01]  /*f9b0*/  ISETP.GE.AND P0, PT, R5, R130.reuse, PT ;  /* 0x000000820500720c */ /* 0x080fe20003f06270 */
[----:B------:R-:W-:Y:S01]  /*f9c0*/  VIADD R5, R13, 0xfffffff8 ;  /* 0xfffffff80d057836 */ /* 0x000fe20000000000 */
[CC--:B------:R-:W-:Y:S02]  /*f9d0*/  ISETP.GE.AND P4, PT, R3.reuse, R103.reuse, PT ;  /* 0x000000670300720c */ /* 0x0c0fe40003f86270 */
[----:B------:R-:W-:Y:S01]  /*f9e0*/  ISETP.GE.AND P5, PT, R3, R130, PT ;  /* 0x000000820300720c */ /* 0x000fe20003fa6270 */
[----:B------:R-:W-:Y:S01]  /*f9f0*/  VIADD R3, R13, 0xfffffff9 ;  /* 0xfffffff90d037836 */ /* 0x000fe20000000000 */
[----:B------:R-:W-:Y:S02]  /*fa00*/  FMNMX3.FTZ R13, R26, R40, R44, !PT ;  /* 0x000000281a0d7276 */ /* 0x000fe4000781002c */
[----:B------:R-:W-:Y:S02]  /*fa10*/  FSEL R22, R34, -INF , !P3 ;  /* 0xff80000022167808 */ /* 0x000fe40005800000 */
[----:B------:R-:W-:-:S02]  /*fa20*/  ISETP.GE.AND P3, PT, R12, R103, PT ;  /* 0x000000670c00720c */ /* 0x000fc40003f66270 */
[----:B------:R-:W-:Y:S02]  /*fa30*/  FSEL R20, R38, -INF , !P2 ;  /* 0xff80000026147808 */ /* 0x000fe40005000000 */
[----:B------:R-:W-:Y:S02]  /*fa40*/  FMNMX3.FTZ R13, R13, R42, R28, !PT ;  /* 0x0000002a0d0d7276 */ /* 0x000fe4000781001c */
[-C--:B------:R-:W-:Y:S02]  /*fa50*/  ISETP.GE.AND P2, PT, R11, R103.reuse, PT ;  /* 0x000000670b00720c */ /* 0x080fe40003f46270 */
[----:B------:R-:W-:Y:S02]  /*fa60*/  FSEL R18, R39, -INF , !P4 ;  /* 0xff80000027127808 */ /* 0x000fe40006000000 */
[----:B------:R-:W-:Y:S02]  /*fa70*/  ISETP.GE.AND P4, PT, R10, R103, PT ;  /* 0x000000670a00720c */ /* 0x000fe40003f86270 */
[----:B------:R-:W-:-:S02]  /*fa80*/  FSEL R170, R170, -INF , !P3 ;  /* 0xff800000aaaa7808 */ /* 0x000fc40005800000 */
[----:B------:R-:W-:Y:S02]  /*fa90*/  FMNMX3.FTZ R13, R13, R22, R20, !PT ;  /* 0x000000160d0d7276 */ /* 0x000fe40007810014 */
[-C--:B------:R-:W-:Y:S02]  /*faa0*/  ISETP.GE.AND P3, PT, R9, R103.reuse, PT ;  /* 0x000000670900720c */ /* 0x080fe40003f66270 */
[----:B------:R-:W-:Y:S02]  /*fab0*/  FSEL R116, R116, -INF , !P2 ;  /* 0xff80000074747808 */ /* 0x000fe40005000000 */
[----:B------:R-:W-:Y:S02]  /*fac0*/  ISETP.GE.AND P2, PT, R8, R103, PT ;  /* 0x000000670800720c */ /* 0x000fe40003f46270 */
[----:B------:R-:W-:Y:S02]  /*fad0*/  FSEL R118, R118, -INF , !P4 ;  /* 0xff80000076767808 */ /* 0x000fe40006000000 */
[----:B------:R-:W-:-:S02]  /*fae0*/  FMNMX3.FTZ R13, R13, R18, R170, !PT ;  /* 0x000000120d0d7276 */ /* 0x000fc400078100aa */
[----:B------:R-:W-:Y:S02]  /*faf0*/  FSEL R142, R142, -INF , !P3 ;  /* 0xff8000008e8e7808 */ /* 0x000fe40005800000 */
[-C--:B------:R-:W-:Y:S02]  /*fb00*/  ISETP.GE.AND P4, PT, R7, R103.reuse, PT ;  /* 0x000000670700720c */ /* 0x080fe40003f86270 */
[----:B------:R-:W-:Y:S02]  /*fb10*/  ISETP.GE.AND P3, PT, R5, R103, PT ;  /* 0x000000670500720c */ /* 0x000fe40003f66270 */
[----:B------:R-:W-:Y:S02]  /*fb20*/  FSEL R132, R132, -INF , !P2 ;  /* 0xff80000084847808 */ /* 0x000fe40005000000 */
[----:B------:R-:W-:Y:S02]  /*fb30*/  FMNMX3.FTZ R13, R13, R116, R118, !PT ;  /* 0x000000740d0d7276 */ /* 0x000fe40007810076 */
[----:B------:R-:W-:-:S02]  /*fb40*/  FSEL R126, R126, -INF , !P4 ;  /* 0xff8000007e7e7808 */ /* 0x000fc40006000000 */
[----:B------:R-:W-:Y:S02]  /*fb50*/  FSEL R124, R124, -INF , !P3 ;  /* 0xff8000007c7c7808 */ /* 0x000fe40005800000 */
[----:B------:R-:W-:Y:S02]  /*fb60*/  FMNMX3.FTZ R13, R13, R142, R132, !PT ;  /* 0x0000008e0d0d7276 */ /* 0x000fe40007810084 */
[----:B------:R-:W-:Y:S02]  /*fb70*/  ISETP.GE.AND P2, PT, R3, R103, PT ;  /* 0x000000670300720c */ /* 0x000fe40003f46270 */
[----:B------:R-:W-:Y:S02]  /*fb80*/  ISETP.GE.AND P3, PT, R11, R130, PT ;  /* 0x000000820b00720c */ /* 0x000fe40003f66270 */
[----:B------:R-:W-:Y:S02]  /*fb90*/  FMNMX3.FTZ R11, R13, R126, R124, !PT ;  /* 0x0000007e0d0b7276 */ /* 0x000fe4000781007c */
[----:B------:R-:W-:-:S02]  /*fba0*/  FMNMX3.FTZ R13, R72, R30, R32, !PT ;  /* 0x0000001e480d7276 */ /* 0x000fc40007810020 */
[-C--:B------:R-:W-:Y:S02]  /*fbb0*/  ISETP.GE.AND P4, PT, R12, R130.reuse, PT ;  /* 0x000000820c00720c */ /* 0x080fe40003f86270 */
[----:B------:R-:W-:Y:S02]  /*fbc0*/  FSEL R122, R122, -INF , !P2 ;  /* 0xff8000007a7a7808 */ /* 0x000fe40005000000 */
[----:B------:R-:W-:Y:S02]  /*fbd0*/  FSEL R12, R35, -INF , !P1 ;  /* 0xff800000230c7808 */ /* 0x000fe40004800000 */
[-C--:B------:R-:W-:Y:S02]  /*fbe0*/  ISETP.GE.AND P2, PT, R10, R130.reuse, PT ;  /* 0x000000820a00720c */ /* 0x080fe40003f46270 */
[----:B------:R-:W-:Y:S02]  /*fbf0*/  ISETP.GE.AND P1, PT, R9, R130, PT ;  /* 0x000000820900720c */ /* 0x000fe40003f26270 */
[----:B------:R-:W-:-:S02]  /*fc00*/  FSEL R10, R23, -INF , !P0 ;  /* 0xff800000170a7808 */ /* 0x000fc40004000000 */
[----:B------:R-:W-:Y:S02]  /*fc10*/  FMNMX3.FTZ R9, R13, R6, R16, !PT ;  /* 0x000000060d097276 */ /* 0x000fe40007810010 */
        /* <DEDUP_REMOVED lines=12> */
[----:B------:R-:W-:Y:S02]  /*fce0*/  FMNMX.FTZ R11, R122, R11, !PT ;  /* 0x0000000b7a0b7209 */ /* 0x000fe40007810000 */
[----:B------:R-:W-:Y:S02]  /*fcf0*/  ISETP.GE.AND P0, PT, R3, R130, PT ;  /* 0x000000820300720c */ /* 0x000fe40003f06270 */
[----:B------:R-:W-:Y:S01]  /*fd00*/  FSEL R114, R114, -INF , !P4 ;  /* 0xff80000072727808 */ /* 0x000fe20006000000 */
[----:B------:R-:W1:Y:S01]  /*fd10*/  SHFL.BFLY PT, R34, R11, 0x2, 0x1f ;  /* 0x0c401f000b227f89 */ /* 0x000e6200000e0000 */
[----:B------:R-:W-:Y:S02]  /*fd20*/  FSEL R112, R112, -INF , !P2 ;  /* 0xff80000070707808 */ /* 0x000fe40005000000 */
[----:B------:R-:W-:-:S02]  /*fd30*/  FMNMX3.FTZ R9, R9, R138, R120, !PT ;  /* 0x0000008a09097276 */ /* 0x000fc40007810078 */
[----:B------:R-:W-:Y:S02]  /*fd40*/  FSEL R110, R110, -INF , !P0 ;  /* 0xff8000006e6e7808 */ /* 0x000fe40004000000 */
[----:B------:R-:W-:-:S04]  /*fd50*/  FMNMX3.FTZ R5, R9, R114, R112, !PT ;  /* 0x0000007209057276 */ /* 0x000fc80007810070 */
[----:B------:R-:W-:-:S05]  /*fd60*/  FMNMX.FTZ R5, R110, R5, !PT ;  /* 0x000000056e057209 */ /* 0x000fca0007810000 */
[----:B------:R-:W2:Y:S01]  /*fd70*/  SHFL.BFLY PT, R4, R5, 0x2, 0x1f ;  /* 0x0c401f0005047f89 */ /* 0x000ea200000e0000 */
[----:B-1----:R-:W-:-:S05]  /*fd80*/  FMNMX.FTZ R36, R11, R34, !PT ;  /* 0x000000220b247209 */ /* 0x002fca0007810000 */
[----:B------:R-:W1:Y:S01]  /*fd90*/  SHFL.BFLY PT, R101, R36, 0x1, 0x1f ;  /* 0x0c201f0024657f89 */ /* 0x000e6200000e0000 */
[----:B--2---:R-:W-:Y:S02]  /*fda0*/  FMNMX.FTZ R4, R5, R4, !PT ;  /* 0x0000000405047209 */ /* 0x004fe40007810000 */
[----:B------:R-:W-:-:S03]  /*fdb0*/  SHF.R.U32.HI R5, RZ, 0x1, R161 ;  /* 0x00000001ff057819 */ /* 0x000fc600000116a1 */
[----:B------:R-:W2:Y:S01]  /*fdc0*/  SHFL.BFLY PT, R3, R4, 0x1, 0x1f ;  /* 0x0c201f0004037f89 */ /* 0x000ea200000e0000 */
[----:B------:R-:W-:-:S04]  /*fdd0*/  LOP3.LUT R5, R14, 0x8, R5, 0xf8, !PT ;  /* 0x000000080e057812 */ /* 0x000fc800078ef805 */
[----:B------:R-:W-:Y:S02]  /*fde0*/  LOP3.LUT R5, R5, R172, RZ, 0x3c, !PT ;  /* 0x000000ac05057212 */ /* 0x000fe400078e3cff */
[----:B-1----:R-:W-:-:S03]  /*fdf0*/  FMNMX.FTZ R101, R36, R101, !PT ;  /* 0x0000006524657209 */ /* 0x002fc60007810000 */
[----:B------:R-:W-:Y:S01]  /*fe00*/  IMAD.IADD R155, R56, 0x1, R5 ;  /* 0x00000001389b7824 */ /* 0x000fe200078e0205 */
[C---:B------:R-:W-:Y:S01]  /*fe10*/  FSETP.NEU.FTZ.AND P0, PT, R101.reuse, -INF , PT ;  /* 0xff8000006500780b */ /* 0x040fe20003f1d000 */
[----:B---3--:R-:W-:-:S03]  /*fe20*/  FMUL.FTZ R121, R101, UR4 ;  /* 0x0000000465797c20 */ /* 0x008fc60008410000 */
[----:B------:R-:W-:Y:S02]  /*fe30*/  LEA R155, R155, UR5, 0x1 ;  /* 0x000000059b9b7c11 */ /* 0x000fe4000f8e08ff */
[----:B------:R-:W-:-:S03]  /*fe40*/  FSEL R121, R121, RZ, P0 ;  /* 0x000000ff79797208 */ /* 0x000fc60000000000 */
[--C-:B------:R-:W-:Y:S01]  /*fe50*/  IMAD.IADD R153, R2, 0x1, R155.reuse ;  /* 0x0000000102997824 */ /* 0x100fe200078e029b */
[----:B------:R-:W-:Y:S01]  /*fe60*/  LDSM.16.MT88.4 R92, [R155+0x8000] ;  /* 0x008000009b5c783b */ /* 0x000fe20000004200 */
[----:B------:R-:W-:Y:S02]  /*fe70*/  IMAD.IADD R154, R0, 0x1, R155 ;  /* 0x00000001009a7824 */ /* 0x000fe400078e029b */
[--C-:B------:R-:W-:Y:S01]  /*fe80*/  FFMA.FTZ R107, R26, UR4, -R121.reuse ;  /* 0x000000041a6b7c23 */ /* 0x100fe20008010879 */
[----:B--2---:R-:W-:Y:S01]  /*fe90*/  FMNMX.FTZ R3, R4, R3, !PT ;  /* 0x0000000304037209 */ /* 0x004fe20007810000 */
[----:B------:R-:W1:Y:S01]  /*fea0*/  LDSM.16.MT88.4 R76, [R153+0x8000] ;  /* 0x00800000994c783b */ /* 0x000e620000004200 */
[--C-:B------:R-:W-:Y:S01]  /*feb0*/  FFMA.FTZ R34, R40, UR4, -R121.reuse ;  /* 0x0000000428227c23 */ /* 0x100fe20008010879 */
[----:B------:R-:W-:Y:S01]  /*fec0*/  FFMA.FTZ R26, R42, UR4, -R121 ;  /* 0x000000042a1a7c23 */ /* 0x000fe20008010879 */
[C---:B------:R-:W-:Y:S01]  /*fed0*/  FSETP.NEU.FTZ.AND P0, PT, R3.reuse, -INF , PT ;  /* 0xff8000000300780b */ /* 0x040fe20003f1d000 */
[----:B------:R-:W-:Y:S01]  /*fee0*/  FMUL.FTZ R115, R3, UR4 ;  /* 0x0000000403737c20 */ /* 0x000fe20008410000 */
[----:B------:R-:W2:Y:S01]  /*fef0*/  LDSM.16.MT88.4 R40, [R155+0xa000] ;  /* 0x00a000009b28783b */ /* 0x000ea20000004200 */
[----:B------:R-:W-:-:S02]  /*ff00*/  IMAD.IADD R152, R0, 0x1, R153 ;  /* 0x0000000100987824 */ /* 0x000fc400078e0299 */
[--C-:B------:R-:W-:Y:S01]  /*ff10*/  FFMA.FTZ R35, R44, UR4, -R121.reuse ;  /* 0x000000042c237c23 */ /* 0x100fe20008010879 */
[----:B------:R-:W-:Y:S01]  /*ff20*/  MUFU.EX2 R107, R107 ;  /* 0x0000006b006b7308 */ /* 0x000fe20000000800 */
[----:B------:R-:W-:Y:S01]  /*ff30*/  FSEL R115, R115, RZ, P0 ;  /* 0x000000ff73737208 */ /* 0x000fe20000000000 */
[----:B------:R-:W3:Y:S01]  /*ff40*/  LDSM.16.MT88.4 R84, [R154+0x8000] ;  /* 0x008000009a54783b */ /* 0x000ee20000004200 */
[--C-:B------:R-:W-:Y:S01]  /*ff50*/  FFMA.FTZ R27, R18, UR4, -R121.reuse ;  /* 0x00000004121b7c23 */ /* 0x100fe20008010879 */
[--C-:B------:R-:W-:Y:S01]  /*ff60*/  FFMA.FTZ R33, R28, UR4, -R121.reuse ;  /* 0x000000041c217c23 */ /* 0x100fe20008010879 */
[----:B------:R-:W-:Y:S01]  /*ff70*/  FFMA.FTZ R2, R22, UR4, -R121 ;  /* 0x0000000416027c23 */ /* 0x000fe20008010879 */
[--C-:B------:R-:W-:Y:S01]  /*ff80*/  FFMA.FTZ R104, R72, UR4, -R115.reuse ;  /* 0x0000000448687c23 */ /* 0x100fe20008010873 */
        /* <DEDUP_REMOVED lines=8> */
[----:B------:R-:W-:Y:S01]  /*10010*/  FFMA.FTZ R108, R8, UR4, -R115 ;  /* 0x00000004086c7c23 */ /* 0x000fe20008010873 */
[----:B------:R-:W-:Y:S01]  /*10020*/  FFMA.FTZ R0, R20, UR4, -R121 ;  /* 0x0000000414007c23 */ /* 0x000fe20008010879 */
[----:B------:R-:W-:Y:S01]  /*10030*/  FFMA.FTZ R111, R12, UR4, -R115 ;  /* 0x000000040c6f7c23 */ /* 0x000fe20008010873 */
[----:B------:R-:W4:Y:S01]  /*10040*/  LDSM.16.MT88.4 R56, [R153+0xa000] ;  /* 0x00a000009938783b */ /* 0x000f220000004200 */
[----:B------:R-:W-:Y:S01]  /*10050*/  MUFU.EX2 R35, R35 ;  /* 0x0000002300237308 */ /* 0x000fe20000000800 */
[--C-:B------:R-:W-:Y:S01]  /*10060*/  FFMA.FTZ R117, R170, UR4, -R121.reuse ;  /* 0x00000004aa757c23 */ /* 0x100fe20008010879 */
[--C-:B------:R-:W-:Y:S01]  /*10070*/  FFMA.FTZ R116, R116, UR4, -R121.reuse ;  /* 0x0000000474747c23 */ /* 0x100fe20008010879 */
[----:B------:R-:W4:Y:S01]  /*10080*/  LDSM.16.MT88.4 R4, [R152+0xa000] ;  /* 0x00a000009804783b */ /* 0x000f220000004200 */
[--C-:B------:R-:W-:Y:S01]  /*10090*/  FFMA.FTZ R118, R118, UR4, -R121.reuse ;  /* 0x0000000476767c23 */ /* 0x100fe20008010879 */
[----:B------:R-:W-:Y:S01]  /*100a0*/  FFMA.FTZ R119, R142, UR4, -R121 ;  /* 0x000000048e777c23 */ /* 0x000fe20008010879 */
[--C-:B------:R-:W-:Y:S01]  /*100b0*/  FFMA.FTZ R123, R140, UR4, -R115.reuse ;  /* 0x000000048c7b7c23 */ /* 0x100fe20008010873 */
[----:B------:R-:W4:Y:S01]  /*100c0*/  LDSM.16.MT88.4 R16, [R153+0x8800] ;  /* 0x008800009910783b */ /* 0x000f220000004200 */
[----:B------:R-:W1:Y:S01]  /*100d0*/  MUFU.EX2 R26, R26 ;  /* 0x0000001a001a7308 */ /* 0x000e620000000800 */
[----:B-----5:R-:W-:Y:S01]  /*100e0*/  F2FP.F16.F32.PACK_AB R64, R34, R107 ;  /* 0x0000006b2240723e */ /* 0x020fe200000000ff */
[--C-:B------:R-:W-:Y:S01]  /*100f0*/  FFMA.FTZ R136, R136, UR4, -R115.reuse ;  /* 0x0000000488887c23 */ /* 0x100fe20008010873 */
[----:B------:R-:W5:Y:S01]  /*10100*/  LDSM.16.MT88.4 R8, [R155+0xa800] ;  /* 0x00a800009b08783b */ /* 0x000f620000004200 */
[--C-:B------:R-:W-:Y:S01]  /*10110*/  FFMA.FTZ R134, R134, UR4, -R115.reuse ;  /* 0x0000000486867c23 */ /* 0x100fe20008010873 */
[----:B------:R-:W-:Y:S01]  /*10120*/  FFMA.FTZ R125, R138, UR4, -R115 ;  /* 0x000000048a7d7c23 */ /* 0x000fe20008010873 */
[----:B------:R-:W-:Y:S01]  /*10130*/  FFMA.FTZ R179, R122, UR4, -R121 ;  /* 0x000000047ab37c23 */ /* 0x000fe20008010879 */
[----:B------:R-:W5:Y:S01]  /*10140*/  LDSM.16.MT88.4 R12, [R152+0x8800] ;  /* 0x00880000980c783b */ /* 0x000f620000004200 */
[----:B------:R-:W-:Y:S01]  /*10150*/  MUFU.EX2 R104, R104 ;  /* 0x0000006800687308 */ /* 0x000fe20000000800 */
[--C-:B------:R-:W-:Y:S01]  /*10160*/  FFMA.FTZ R114, R114, UR4, -R115.reuse ;  /* 0x0000000472727c23 */ /* 0x100fe20008010873 */
[--C-:B------:R-:W-:Y:S01]  /*10170*/  FFMA.FTZ R112, R112, UR4, -R115.reuse ;  /* 0x0000000470707c23 */ /* 0x100fe20008010873 */
[----:B------:R-:W5:Y:S01]  /*10180*/  LDSM.16.MT88.4 R28, [R155+0x8800] ;  /* 0x008800009b1c783b */ /* 0x000f620000004200 */
[----:B------:R-:W-:Y:S01]  /*10190*/  FFMA.FTZ R177, R110, UR4, -R115 ;  /* 0x000000046eb17c23 */ /* 0x000fe20008010873 */
[----:B------:R-:W-:-:S02]  /*101a0*/  FADD.FTZ R34, R107, R34 ;  /* 0x000000226b227221 */ /* 0x000fc40000010000 */
        /* <DEDUP_REMOVED lines=25> */
[C---:B---3--:R-:W-:Y:S07]  /*10340*/  HMMA.16816.F32 R88, R64.reuse, R84, RZ ;  /* 0x000000544058723c */ /* 0x048fee00000018ff */
[----:B------:R-:W-:Y:S01]  /*10350*/  MUFU.EX2 R117, R117 ;  /* 0x0000007500757308 */ /* 0x000fe20000000800 */
[C---:B----4-:R-:W-:Y:S07]  /*10360*/  HMMA.16816.F32 R72, R64.reuse, R68, RZ ;  /* 0x000000444048723c */ /* 0x050fee00000018ff */
[----:B------:R-:W3:Y:S01]  /*10370*/  MUFU.EX2 R116, R116 ;  /* 0x0000007400747308 */ /* 0x000ee20000000800 */
        /* <DEDUP_REMOVED lines=14> */
[----:B------:R-:W-:Y:S01]  /*10460*/  HMMA.16816.F32 R60, R64, R4, RZ ;  /* 0x00000004403c723c */ /* 0x000fe200000018ff */
[----:B--2---:R-:W-:-:S02]  /*10470*/  F2FP.F16.F32.PACK_AB R4, R2, R33 ;  /* 0x000000210204723e */ /* 0x004fc400000000ff */
[----:B-1----:R-:W-:Y:S01]  /*10480*/  F2FP.F16.F32.PACK_AB R5, R111, R106 ;  /* 0x0000006a6f05723e */ /* 0x002fe200000000ff */
[----:B------:R-:W-:-:S03]  /*10490*/  FADD.FTZ R106, R106, R105 ;  /* 0x000000696a6a7221 */ /* 0x000fc60000010000 */
[----:B------:R-:W-:Y:S01]  /*104a0*/  MUFU.EX2 R114, R114 ;  /* 0x0000007200727308 */ /* 0x000fe20000000800 */
[----:B------:R-:W-:Y:S01]  /*104b0*/  HMMA.16816.F32 R64, R64, R6, RZ ;  /* 0x000000064040723c */ /* 0x000fe200000018ff */
[----:B------:R-:W-:Y:S02]  /*104c0*/  F2FP.F16.F32.PACK_AB R6, R27, R0 ;  /* 0x000000001b06723e */ /* 0x000fe400000000ff */
[----:B-----5:R-:W-:-:S04]  /*104d0*/  F2FP.F16.F32.PACK_AB R7, R108, R113 ;  /* 0x000000716c07723e */ /* 0x020fc800000000ff */
[----:B------:R-:W-:Y:S03]  /*104e0*/  MUFU.EX2 R112, R112 ;  /* 0x0000007000707308 */ /* 0x000fe60000000800 */
[C---:B------:R-:W-:Y:S05]  /*104f0*/  HMMA.16816.F32 R80, R4.reuse, R16, R80 ;  /* 0x000000100450723c */ /* 0x040fea0000001850 */
[----:B------:R-:W-:Y:S03]  /*10500*/  MUFU.EX2 R177, R177 ;  /* 0x000000b100b17308 */ /* 0x000fe60000000800 */
[C---:B------:R-:W-:Y:S01]  /*10510*/  HMMA.16816.F32 R76, R4.reuse, R18, R76 ;  /* 0x00000012044c723c */ /* 0x040fe2000000184c */
[----:B------:R-:W1:Y:S07]  /*10520*/  LDSM.16.MT88.4 R16, [R154+0xa800] ;  /* 0x00a800009a10783b */ /* 0x000e6e0000004200 */
[C---:B------:R-:W-:Y:S08]  /*10530*/  HMMA.16816.F32 R36, R4.reuse, R8, R36 ;  /* 0x000000080424723c */ /* 0x040ff00000001824 */
[C---:B------:R-:W-:Y:S01]  /*10540*/  HMMA.16816.F32 R40, R4.reuse, R10, R40 ;  /* 0x0000000a0428723c */ /* 0x040fe20000001828 */
[----:B------:R-:W2:Y:S07]  /*10550*/  LDSM.16.MT88.4 R8, [R152+0xa800] ;  /* 0x00a800009808783b */ /* 0x000eae0000004200 */
[C---:B------:R-:W-:Y:S08]  /*10560*/  HMMA.16816.F32 R72, R4.reuse, R12, R72 ;  /* 0x0000000c0448723c */ /* 0x040ff00000001848 */
[C---:B------:R-:W-:Y:S01]  /*10570*/  HMMA.16816.F32 R68, R4.reuse, R14, R68 ;  /* 0x0000000e0444723c */ /* 0x040fe20000001844 */
[----:B------:R-:W5:Y:S07]  /*10580*/  LDSM.16.MT88.4 R12, [R153+0xa800] ;  /* 0x00a80000990c783b */ /* 0x000f6e0000004200 */
[C---:B------:R-:W-:Y:S08]  /*10590*/  HMMA.16816.F32 R96, R4.reuse, R28, R96 ;  /* 0x0000001c0460723c */ /* 0x040ff00000001860 */
        /* <DEDUP_REMOVED lines=9> */
[C---:B------:R-:W-:Y:S01]  /*10630*/  HMMA.16816.F32 R92, R4.reuse, R30, R92 ;  /* 0x0000001e045c723c */ /* 0x040fe2000000185c */
[----:B------:R-:W5:Y:S07]  /*10640*/  LDSM.16.MT88.4 R28, [R155+0x9000] ;  /* 0x009000009b1c783b */ /* 0x000f6e0000004200 */
[C---:B------:R-:W-:Y:S08]  /*10650*/  HMMA.16816.F32 R88, R4.reuse, R20, R88 ;  /* 0x000000140458723c */ /* 0x040ff00000001858 */
[----:B------:R-:W-:Y:S01]  /*10660*/  HMMA.16816.F32 R84, R4, R22, R84 ;  /* 0x000000160454723c */ /* 0x000fe20000001854 */
[----:B---3--:R-:W-:Y:S01]  /*10670*/  F2FP.F16.F32.PACK_AB R4, R116, R117 ;  /* 0x000000757404723e */ /* 0x008fe200000000ff */
[----:B------:R-:W-:Y:S01]  /*10680*/  LDSM.16.MT88.4 R20, [R154+0x9000] ;  /* 0x009000009a14783b */ /* 0x000fe20000004200 */
        /* <DEDUP_REMOVED lines=23> */
[----:B------:R-:W-:Y:S01]  /*10800*/  HMMA.16816.F32 R92, R4, R30, R92 ;  /* 0x0000001e045c723c */ /* 0x000fe2000000185c */
[----:B------:R-:W-:Y:S01]  /*10810*/  FFMA.FTZ R30, R124, UR4, -R121 ;  /* 0x000000047c1e7c23 */ /* 0x000fe20008010879 */
[----:B------:R-:W-:-:S05]  /*10820*/  FFMA.FTZ R31, R120, UR4, -R115 ;  /* 0x00000004781f7c23 */ /* 0x000fca0008010873 */
[----:B------:R-:W5:Y:S01]  /*10830*/  MUFU.EX2 R30, R30 ;  /* 0x0000001e001e7308 */ /* 0x000f620000000800 */
[C---:B---3--:R-:W-:Y:S07]  /*10840*/  HMMA.16816.F32 R60, R4.reuse, R12, R60 ;  /* 0x0000000c043c723c */ /* 0x048fee000000183c */
[----:B------:R-:W3:Y:S01]  /*10850*/  MUFU.EX2 R31, R31 ;  /* 0x0000001f001f7308 */ /* 0x000ee20000000800 */
[C---:B------:R-:W-:Y:S01]  /*10860*/  HMMA.16816.F32 R64, R4.reuse, R14, R64 ;  /* 0x0000000e0440723c */ /* 0x040fe20000001840 */
[----:B------:R-:W2:Y:S07]  /*10870*/  LDSM.16.MT88.4 R12, [R153+0x9800] ;  /* 0x00980000990c783b */ /* 0x000eae0000004200 */
[C---:B------:R-:W-:Y:S08]  /*10880*/  HMMA.16816.F32 R88, R4.reuse, R20, R88 ;  /* 0x000000140458723c */ /* 0x040ff00000001858 */
[----:B------:R-:W-:Y:S01]  /*10890*/  HMMA.16816.F32 R84, R4, R22, R84 ;  /* 0x000000160454723c */ /* 0x000fe20000001854 */
[----:B-1----:R-:W-:Y:S01]  /*108a0*/  F2FP.F16.F32.PACK_AB R4, R29, R28 ;  /* 0x0000001c1d04723e */ /* 0x002fe200000000ff */
[----:B------:R-:W1:Y:S01]  /*108b0*/  LDSM.16.MT88.4 R20, [R152+0x9800] ;  /* 0x009800009814783b */ /* 0x000e620000004200 */
[----:B-----5:R-:W-:-:S02]  /*108c0*/  F2FP.F16.F32.PACK_AB R6, R179, R30 ;  /* 0x0000001eb306723e */ /* 0x020fc400000000ff */
[----:B---3--:R-:W-:Y:S02]  /*108d0*/  F2FP.F16.F32.PACK_AB R5, R114, R31 ;  /* 0x0000001f7205723e */ /* 0x008fe400000000ff */
[----:B------:R-:W-:-:S07]  /*108e0*/  F2FP.F16.F32.PACK_AB R7, R177, R112 ;  /* 0x00000070b107723e */ /* 0x000fce00000000ff */
        /* <DEDUP_REMOVED lines=10> */
[----:B---3--:R-:W-:Y:S01]  /*10990*/  HMMA.16816.F32 R44, R4, R16, R44 ;  /* 0x00000010042c723c */ /* 0x008fe2000000182c */
[----:B------:R-:W-:-:S04]  /*109a0*/  FADD.FTZ R17, R33, R26 ;  /* 0x0000001a21117221 */ /* 0x000fc80000010000 */
[----:B------:R-:W-:Y:S01]  /*109b0*/  FADD.FTZ R17, R2, R17 ;  /* 0x0000001102117221 */ /* 0x000fe20000010000 */
[----:B------:R-:W-:Y:S02]  /*109c0*/  FADD.FTZ R2, R111, R106 ;  /* 0x0000006a6f027221 */ /* 0x000fe40000010000 */
[----:B------:R-:W-:Y:S01]  /*109d0*/  HMMA.16816.F32 R68, R4, R22, R68 ;  /* 0x000000160444723c */ /* 0x000fe20000001844 */
[----:B------:R-:W-:Y:S01]  /*109e0*/  FADD.FTZ R0, R0, R17 ;  /* 0x0000001100007221 */ /* 0x000fe20000010000 */
[----:B------:R-:W-:-:S03]  /*109f0*/  FADD.FTZ R113, R113, R2 ;  /* 0x0000000271717221 */ /* 0x000fc60000010000 */
[----:B------:R-:W-:Y:S01]  /*10a00*/  FADD.FTZ R0, R27, R0 ;  /* 0x000000001b007221 */ /* 0x000fe20000010000 */
[----:B------:R-:W-:Y:S02]  /*10a10*/  FADD.FTZ R108, R108, R113 ;  /* 0x000000716c6c7221 */ /* 0x000fe40000010000 */
[C---:B--2---:R-:W-:Y:S08]  /*10a20*/  HMMA.16816.F32 R36, R4.reuse, R8, R36 ;  /* 0x000000080424723c */ /* 0x044ff00000001824 */
[C---:B------:R-:W-:Y:S01]  /*10a30*/  HMMA.16816.F32 R40, R4.reuse, R10, R40 ;  /* 0x0000000a0428723c */ /* 0x040fe20000001828 */
[----:B------:R-:W1:Y:S07]  /*10a40*/  LDSM.16.MT88.4 R8, [R152+0xb800] ;  /* 0x00b800009808783b */ /* 0x000e6e0000004200 */
[----:B----4-:R-:W-:Y:S01]  /*10a50*/  HMMA.16816.F32 R52, R4, R12, R52 ;  /* 0x0000000c0434723c */ /* 0x010fe20000001834 */
        /* <DEDUP_REMOVED lines=17> */
[----:B-1----:R-:W-:Y:S03]  /*10b70*/  HMMA.16816.F32 R60, R4, R8, R60 ;  /* 0x00000008043c723c */ /* 0x002fe6000000183c */
        /* <DEDUP_REMOVED lines=71> */
.L_x_4923:
[----:B------:R-:W-:Y:S01]  /*10ff0*/  UMOV UR8, URZ ;  /* 0x000000ff00087c82 */ /* 0x000fe20008000000 */
[----:B------:R-:W-:Y:S01]  /*11000*/  IMAD.SHL.U32 R0, R24, 0x40, RZ ;  /* 0x0000004018007824 */ /* 0x000fe200078e00ff */
[----:B------:R-:W-:-:S05]  /*11010*/  IADD3 R2, P0, PT, RZ, -UR8, RZ ;  /* 0x80000008ff027c10 */ /* 0x000fca000ff1e0ff */
[----:B------:R-:W-:-:S05]  /*11020*/  IMAD.X R0, RZ, RZ, ~R0, P0 ;  /* 0x000000ffff007224 */ /* 0x000fca00000e0e00 */
[----:B------:R-:W-:-:S04]  /*11030*/  SHF.R.S64 R5, R2, 0x1f, R0 ;  /* 0x0000001f02057819 */ /* 0x000fc80000001000 */
[----:B------:R-:W-:-:S04]  /*11040*/  IADD3 R158, P0, PT, R5, R158, RZ ;  /* 0x0000009e059e7210 */ /* 0x000fc80007f1e0ff */
[----:B------:R-:W-:-:S09]  /*11050*/  LEA.HI.X.SX32 R159, R0, R159, 0x1, P0 ;  /* 0x0000009f009f7211 */ /* 0x000fd200000f0eff */
.L_x_4924:
        /* <DEDUP_REMOVED lines=66> */
[C---:B------:R-:W-:Y:S08]  /*11480*/  HMMA.16816.F32 R20, R112.reuse, R22, RZ ;  /* 0x000000167014723c */ /* 0x040ff000000018ff */
[C---:B----4-:R-:W-:Y:S08]  /*11490*/  HMMA.16816.F32 R16, R112.reuse, R12, RZ ;  /* 0x0000000c7010723c */ /* 0x050ff000000018ff */
[C---:B--2---:R-:W-:Y:S08]  /*114a0*/  HMMA.16816.F32 R8, R112.reuse, R4, RZ ;  /* 0x000000047008723c */ /* 0x044ff000000018ff */
        /* <DEDUP_REMOVED lines=14> */
[C---:B------:R-:W-:Y:S08]  /*11590*/  HMMA.16816.F32 R8, R108.reuse, R132, R8 ;  /* 0x000000846c08723c */ /* 0x040ff00000001808 */
[----:B------:R-:W-:Y:S01]  /*115a0*/  HMMA.16816.F32 R4, R108, R134, R4 ;  /* 0x000000866c04723c */ /* 0x000fe20000001804 */
[----:B------:R-:W-:Y:S07]  /*115b0*/  LDSM.16.M88.4 R108, [R147] ;  /* 0x00000000936c783b */ /* 0x000fee0000000200 */
        /* <DEDUP_REMOVED lines=13> */
[C---:B------:R-:W-:Y:S01]  /*11690*/  HMMA.16816.F32 R20, R108.reuse, R106, R20 ;  /* 0x0000006a6c14723c */ /* 0x040fe20000001814 */
[----:B------:R-:W-:Y:S07]  /*116a0*/  LDSM.16.M88.4 R104, [R151+0x2000] ;  /* 0x002000009768783b */ /* 0x000fee0000000200 */
[C---:B--2---:R-:W-:Y:S08]  /*116b0*/  HMMA.16816.F32 R16, R108.reuse, R32, R16 ;  /* 0x000000206c10723c */ /* 0x044ff00000001810 */
[C---:B------:R-:W-:Y:S01]  /*116c0*/  HMMA.16816.F32 R12, R108.reuse, R34, R12 ;  /* 0x000000226c0c723c */ /* 0x040fe2000000180c */
[----:B------:R-:W1:Y:S07]  /*116d0*/  LDSM.16.M88.4 R32, [R150+UR5+0x6000] ;  /* 0x006000059620783b */ /* 0x000e6e0008000200 */
[C---:B---3--:R-:W-:Y:S08]  /*116e0*/  HMMA.16816.F32 R8, R108.reuse, R28, R8 ;  /* 0x0000001c6c08723c */ /* 0x048ff00000001808 */
[C---:B------:R-:W-:Y:S01]  /*116f0*/  HMMA.16816.F32 R4, R108.reuse, R30, R4 ;  /* 0x0000001e6c04723c */ /* 0x040fe20000001804 */
[----:B------:R-:W2:Y:S07]  /*11700*/  LDSM.16.M88.4 R28, [R150+UR5+0x6800] ;  /* 0x00680005961c783b */ /* 0x000eae0008000200 */
[C---:B----4-:R-:W-:Y:S08]  /*11710*/  HMMA.16816.F32 R116, R108.reuse, R120, R116 ;  /* 0x000000786c74723c */ /* 0x050ff00000001874 */
        /* <DEDUP_REMOVED lines=9> */
[C---:B---3--:R-:W-:Y:S08]  /*117b0*/  HMMA.16816.F32 R8, R104.reuse, R108, R8 ;  /* 0x0000006c6808723c */ /* 0x048ff00000001808 */
[C---:B------:R-:W-:Y:S01]  /*117c0*/  HMMA.16816.F32 R4, R104.reuse, R110, R4 ;  /* 0x0000006e6804723c */ /* 0x040fe20000001804 */
[----:B------:R-:W3:Y:S07]  /*117d0*/  LDSM.16.M88.4 R108, [R146+0x6800] ;  /* 0x00680000926c783b */ /* 0x000eee0000000200 */
[C---:B-1----:R-:W-:Y:S08]  /*117e0*/  HMMA.16816.F32 R116, R104.reuse, R32, R116 ;  /* 0x000000206874723c */ /* 0x042ff00000001874 */
[----:B------:R-:W-:Y:S01]  /*117f0*/  HMMA.16816.F32 R112, R104, R34, R112 ;  /* 0x000000226870723c */ /* 0x000fe20000001870 */
[----:B------:R-:W1:Y:S04]  /*11800*/  LDSM.16.M88.4 R32, [R146+0x7000] ;  /* 0x007000009220783b */ /* 0x000e680000000200 */
[----:B------:R-:W4:Y:S03]  /*11810*/  LDSM.16.M88.4 R104, [R146+0x7800] ;  /* 0x007800009268783b */ /* 0x000f260000000200 */
        /* <DEDUP_REMOVED lines=8> */
[----:B------:R-:W-:Y:S07]  /*118a0*/  LDSM.16.M88.4 R32, [R144+0x6000] ;  /* 0x006000009020783b */ /* 0x000fee0000000200 */
[C---:B----4-:R-:W-:Y:S08]  /*118b0*/  HMMA.16816.F32 R116, R120.reuse, R104, R116 ;  /* 0x000000687874723c */ /* 0x050ff00000001874 */
[----:B------:R-:W-:Y:S01]  /*118c0*/  HMMA.16816.F32 R112, R120, R106, R112 ;  /* 0x0000006a7870723c */ /* 0x000fe20000001870 */
[----:B------:R-:W1:Y:S04]  /*118d0*/  LDSM.16.M88.4 R104, [R147+0x2000] ;  /* 0x002000009368783b */ /* 0x000e680000000200 */
[----:B------:R-:W3:Y:S03]  /*118e0*/  LDSM.16.M88.4 R120, [R145+0x6800] ;  /* 0x006800009178783b */ /* 0x000ee60000000200 */
[C---:B--2---:R-:W-:Y:S08]  /*118f0*/  HMMA.16816.F32 R24, R108.reuse, R28, R24 ;  /* 0x0000001c6c18723c */ /* 0x044ff00000001818 */
[----:B------:R-:W-:Y:S01]  /*11900*/  HMMA.16816.F32 R20, R108, R30, R20 ;  /* 0x0000001e6c14723c */ /* 0x000fe20000001814 */
[----:B------:R-:W2:Y:S11]  /*11910*/  LDSM.16.M88.4 R28, [R144+0x6800] ;  /* 0x00680000901c783b */ /* 0x000eb60000000200 */
[C---:B-1----:R-:W-:Y:S08]  /*11920*/  HMMA.16816.F32 R24, R104.reuse, R32, R24 ;  /* 0x000000206818723c */ /* 0x042ff00000001818 */
[----:B------:R-:W-:Y:S01]  /*11930*/  HMMA.16816.F32 R20, R104, R34, R20 ;  /* 0x000000226814723c */ /* 0x000fe20000001814 */
[----:B------:R-:W1:Y:S07]  /*11940*/  LDSM.16.M88.4 R32, [R145+0x7000] ;  /* 0x007000009120783b */ /* 0x000e6e0000000200 */
[----:B---3--:R-:W-:Y:S03]  /*11950*/  HMMA.16816.F32 R16, R108, R120, R16 ;  /* 0x000000786c10723c */ /* 0x008fe60000001810 */
[----:B------:R-:W-:Y:S01]  /*11960*/  FMUL.FTZ R0, R24, UR10 ;  /* 0x0000000a18007c20 */ /* 0x000fe20008410000 */
[----:B------:R-:W-:Y:S01]  /*11970*/  FMUL.FTZ R2, R25, UR10 ;  /* 0x0000000a19027c20 */ /* 0x000fe20008410000 */
[----:B------:R-:W-:Y:S01]  /*11980*/  FMUL.FTZ R120, R26, UR10 ;  /* 0x0000000a1a787c20 */ /* 0x000fe20008410000 */
[----:B------:R-:W-:-:S02]  /*11990*/  FMUL.FTZ R121, R27, UR10 ;  /* 0x0000000a1b797c20 */ /* 0x000fc40008410000 */
[----:B------:R-:W-:Y:S01]  /*119a0*/  HMMA.16816.F32 R12, R108, R122, R12 ;  /* 0x0000007a6c0c723c */ /* 0x000fe2000000180c */
[----:B------:R-:W3:Y:S01]  /*119b0*/  LDSM.16.M88.4 R24, [R144+0x7000] ;  /* 0x007000009018783b */ /* 0x000ee20000000200 */
[----:B------:R-:W-:Y:S01]  /*119c0*/  MUFU.TANH R0, R0 ;  /* 0x0000000000007308 */ /* 0x000fe20000002400 */
[----:B------:R-:W-:Y:S01]  /*119d0*/  FMUL.FTZ R20, R20, UR10 ;  /* 0x0000000a14147c20 */ /* 0x000fe20008410000 */
[----:B------:R-:W-:-:S06]  /*119e0*/  FMUL.FTZ R21, R21, UR10 ;  /* 0x0000000a15157c20 */ /* 0x000fcc0008410000 */
[----:B------:R-:W-:Y:S02]  /*119f0*/  MUFU.TANH R122, R20 ;  /* 0x00000014007a7308 */ /* 0x000fe40000002400 */
[----:B--2---:R-:W-:Y:S01]  /*11a00*/  HMMA.16816.F32 R16, R104, R28, R16 ;  /* 0x0000001c6810723c */ /* 0x004fe20000001810 */
[----:B------:R-:W-:-:S05]  /*11a10*/  FMUL.FTZ R29, R22, UR10 ;  /* 0x0000000a161d7c20 */ /* 0x000fca0008410000 */
[----:B------:R2:W-:Y:S02]  /*11a20*/  MUFU.TANH R28, R21 ;  /* 0x00000015001c7308 */ /* 0x0005e40000002400 */
[----:B------:R-:W-:Y:S01]  /*11a30*/  HMMA.16816.F32 R12, R104, R30, R12 ;  /* 0x0000001e680c723c */ /* 0x000fe2000000180c */
[----:B------:R-:W-:-:S05]  /*11a40*/  FMUL.FTZ R30, R23, UR10 ;  /* 0x0000000a171e7c20 */ /* 0x000fca0008410000 */
[----:B------:R-:W-:Y:S02]  /*11a50*/  MUFU.TANH R2, R2 ;  /* 0x0000000200027308 */ /* 0x000fe40000002400 */
[C---:B-1----:R-:W-:Y:S03]  /*11a60*/  HMMA.16816.F32 R8, R108.reuse, R32, R8 ;  /* 0x000000206c08723c */ /* 0x042fe60000001808 */
[----:B------:R-:W-:Y:S01]  /*11a70*/  FMUL.FTZ R141, R17, UR10 ;  /* 0x0000000a118d7c20 */ /* 0x000fe20008410000 */
[----:B------:R-:W-:Y:S01]  /*11a80*/  FMUL.FTZ R143, R16, UR10 ;  /* 0x0000000a108f7c20 */ /* 0x000fe20008410000 */
[----:B------:R-:W-:Y:S01]  /*11a90*/  FMUL.FTZ R17, R19, UR10 ;  /* 0x0000000a13117c20 */ /* 0x000fe20008410000 */
[----:B------:R-:W1:Y:S01]  /*11aa0*/  MUFU.TANH R120, R120 ;  /* 0x0000007800787308 */ /* 0x000e620000002400 */
[----:B--2---:R-:W2:Y:S01]  /*11ab0*/  LDSM.16.M88.4 R20, [R145+0x7800] ;  /* 0x007800009114783b */ /* 0x004ea20000000200 */
[----:B------:R-:W-:Y:S01]  /*11ac0*/  HMMA.16816.F32 R4, R108, R34, R4 ;  /* 0x000000226c04723c */ /* 0x000fe20000001804 */
[----:B------:R-:W-:-:S02]  /*11ad0*/  FMUL.FTZ R18, R18, UR10 ;  /* 0x0000000a12127c20 */ /* 0x000fc40008410000 */
[----:B------:R-:W-:Y:S01]  /*11ae0*/  FMUL.FTZ R16, R12, UR10 ;  /* 0x0000000a0c107c20 */ /* 0x000fe20008410000 */
[----:B------:R-:W-:Y:S01]  /*11af0*/  FMUL.FTZ R139, R13, UR10 ;  /* 0x0000000a0d8b7c20 */ /* 0x000fe20008410000 */
[----:B------:R-:W-:Y:S01]  /*11b00*/  FMUL.FTZ R19, R14, UR10 ;  /* 0x0000000a0e137c20 */ /* 0x000fe20008410000 */
[----:B------:R-:W-:Y:S01]  /*11b10*/  FMUL.FTZ R137, R15, UR10 ;  /* 0x0000000a0f897c20 */ /* 0x000fe20008410000 */
[----:B------:R-:W4:Y:S01]  /*11b20*/  MUFU.TANH R29, R29 ;  /* 0x0000001d001d7308 */ /* 0x000f220000002400 */
[----:B------:R-:W5:Y:S01]  /*11b30*/  LDSM.16.M88.4 R12, [R144+0x7800] ;  /* 0x00780000900c783b */ /* 0x000f620000000200 */
[----:B------:R-:W-:-:S04]  /*11b40*/  DEPBAR.LE SB0, 0x0 ;  /* 0x000080000000791a */ /* 0x000fc80000000000 */
[C---:B---3--:R-:W-:Y:S02]  /*11b50*/  HMMA.16816.F32 R8, R104.reuse, R24, R8 ;  /* 0x000000186808723c */ /* 0x048fe40000001808 */
[----:B------:R-:W-:Y:S06]  /*11b60*/  MUFU.TANH R141, R141 ;  /* 0x0000008d008d7308 */ /* 0x000fec0000002400 */
[----:B------:R-:W-:Y:S02]  /*11b70*/  HMMA.16816.F32 R4, R104, R26, R4 ;  /* 0x0000001a6804723c */ /* 0x000fe40000001804 */
[----:B------:R-:W3:Y:S08]  /*11b80*/  MUFU.TANH R18, R18 ;  /* 0x0000001200127308 */ /* 0x000ef00000002400 */
[----:B------:R-:W-:Y:S01]  /*11b90*/  MUFU.TANH R121, R121 ;  /* 0x0000007900797308 */ /* 0x000fe20000002400 */
[----:B------:R-:W-:Y:S01]  /*11ba0*/  FMUL.FTZ R135, R8, UR10 ;  /* 0x0000000a08877c20 */ /* 0x000fe20008410000 */
[----:B------:R-:W-:Y:S01]  /*11bb0*/  FMUL.FTZ R131, R9, UR10 ;  /* 0x0000000a09837c20 */ /* 0x000fe20008410000 */
[----:B------:R-:W-:Y:S01]  /*11bc0*/  FMUL.FTZ R125, R10, UR10 ;  /* 0x0000000a0a7d7c20 */ /* 0x000fe20008410000 */
[----:B------:R-:W-:Y:S01]  /*11bd0*/  FMUL.FTZ R11, R11, UR10 ;  /* 0x0000000a0b0b7c20 */ /* 0x000fe20008410000 */
[----:B--2---:R-:W-:Y:S01]  /*11be0*/  HMMA.16816.F32 R116, R108, R20, R116 ;  /* 0x000000146c74723c */ /* 0x004fe20000001874 */
[----:B------:R-:W-:-:S02]  /*11bf0*/  IMAD.SHL.U32 R21, R161, 0x2, RZ ;  /* 0x00000002a1157824 */ /* 0x000fc400078e00ff */
[----:B------:R-:W-:Y:S01]  /*11c00*/  MUFU.TANH R17, R17 ;  /* 0x0000001100117308 */ /* 0x000fe20000002400 */
[----:B------:R-:W-:Y:S01]  /*11c10*/  FMUL.FTZ R133, R4, UR10 ;  /* 0x0000000a04857c20 */ /* 0x000fe20008410000 */
[----:B------:R-:W-:Y:S01]  /*11c20*/  FMUL.FTZ R127, R5, UR10 ;  /* 0x0000000a057f7c20 */ /* 0x000fe20008410000 */
[----:B------:R-:W-:Y:S01]  /*11c30*/  FMUL.FTZ R6, R6, UR10 ;  /* 0x0000000a06067c20 */ /* 0x000fe20008410000 */
[----:B------:R-:W-:Y:S01]  /*11c40*/  LOP3.LUT R21, R21, 0x6, RZ, 0xc0, !PT ;  /* 0x0000000615157812 */ /* 0x000fe200078ec0ff */
[----:B------:R-:W-:Y:S03]  /*11c50*/  HMMA.16816.F32 R112, R108, R22, R112 ;  /* 0x000000166c70723c */ /* 0x000fe60000001870 */
[----:B------:R-:W-:Y:S01]  /*11c60*/  MUFU.TANH R30, R30 ;  /* 0x0000001e001e7308 */ /* 0x000fe20000002400 */
[----:B------:R-:W-:-:S04]  /*11c70*/  IMAD R8, R102, 0x40, R21 ;  /* 0x0000004066087824 */ /* 0x000fc800078e0215 */
[C---:B------:R-:W-:Y:S02]  /*11c80*/  VIADD R9, R8.reuse, 0xffffff80 ;  /* 0xffffff8008097836 */ /* 0x040fe40000000000 */
[C---:B------:R-:W-:Y:S01]  /*11c90*/  VIADD R10, R8.reuse, 0xffffff88 ;  /* 0xffffff88080a7836 */ /* 0x040fe20000000000 */
[----:B------:R-:W-:Y:S01]  /*11ca0*/  MUFU.TANH R143, R143 ;  /* 0x0000008f008f7308 */ /* 0x000fe20000002400 */
[C---:B------:R-:W-:Y:S01]  /*11cb0*/  VIADD R4, R8.reuse, 0xffffff89 ;  /* 0xffffff8908047836 */ /* 0x040fe20000000000 */
[CC--:B------:R-:W-:Y:S01]  /*11cc0*/  ISETP.GE.AND P4, PT, R9.reuse, R103.reuse, PT ;  /* 0x000000670900720c */ /* 0x0c0fe20003f86270 */
[----:B-----5:R-:W-:Y:S01]  /*11cd0*/  HMMA.16816.F32 R116, R104, R12, R116 ;  /* 0x0000000c6874723c */ /* 0x020fe20000001874 */
[----:B------:R-:W-:Y:S01]  /*11ce0*/  ISETP.GE.AND P3, PT, R9, R130, PT ;  /* 0x000000820900720c */ /* 0x000fe20003f66270 */
[----:B------:R-:W-:Y:S01]  /*11cf0*/  VIADD R9, R8, 0xffffff81 ;  /* 0xffffff8108097836 */ /* 0x000fe20000000000 */
[----:B------:R-:W-:Y:S02]  /*11d00*/  ISETP.GE.AND P5, PT, R10, R103, PT ;  /* 0x000000670a00720c */ /* 0x000fe40003fa6270 */
[----:B------:R-:W2:Y:S01]  /*11d10*/  MUFU.TANH R137, R137 ;  /* 0x0000008900897308 */ /* 0x000ea20000002400 */
[----:B-1----:R-:W-:-:S02]  /*11d20*/  FSEL R5, R120, -INF , !P3 ;  /* 0xff80000078057808 */ /* 0x002fc40005800000 */
[CC--:B------:R-:W-:Y:S01]  /*11d30*/  ISETP.GE.AND P2, PT, R9.reuse, R103.reuse, PT ;  /* 0x000000670900720c */ /* 0x0c0fe20003f46270 */
[----:B------:R-:W-:Y:S01]  /*11d40*/  HMMA.16816.F32 R112, R104, R14, R112 ;  /* 0x0000000e6870723c */ /* 0x000fe20000001870 */
[-C--:B------:R-:W-:Y:S02]  /*11d50*/  ISETP.GE.AND P6, PT, R9, R130.reuse, PT ;  /* 0x000000820900720c */ /* 0x080fe40003fc6270 */
[----:B------:R-:W-:Y:S01]  /*11d60*/  FSEL R9, R0, -INF , !P4 ;  /* 0xff80000000097808 */ /* 0x000fe20006000000 */
[----:B------:R-:W-:Y:S01]  /*11d70*/  VIADD R0, R8, 0xffffff90 ;  /* 0xffffff9008007836 */ /* 0x000fe20000000000 */
[----:B------:R-:W-:Y:S01]  /*11d80*/  FSEL R13, R2, -INF , !P2 ;  /* 0xff800000020d7808 */ /* 0x000fe20005000000 */
[----:B------:R-:W-:Y:S01]  /*11d90*/  VIADD R2, R8, 0xffffff91 ;  /* 0xffffff9108027836 */ /* 0x000fe20000000000 */
[-C--:B------:R-:W-:Y:S01]  /*11da0*/  ISETP.GE.AND P4, PT, R10, R130.reuse, PT ;  /* 0x000000820a00720c */ /* 0x080fe20003f86270 */
[----:B------:R-:W1:Y:S01]  /*11db0*/  MUFU.TANH R135, R135 ;  /* 0x0000008700877308 */ /* 0x000e620000002400 */
[CC--:B------:R-:W-:Y:S01]  /*11dc0*/  ISETP.GE.AND P3, PT, R4.reuse, R103.reuse, PT ;  /* 0x000000670400720c */ /* 0x0c0fe20003f66270 */
[----:B------:R-:W-:Y:S01]  /*11dd0*/  FMUL.FTZ R111, R117, UR10 ;  /* 0x0000000a756f7c20 */ /* 0x000fe20008410000 */
[-C--:B------:R-:W-:Y:S01]  /*11de0*/  ISETP.GE.AND P2, PT, R4, R130.reuse, PT ;  /* 0x000000820400720c */ /* 0x080fe20003f46270 */
[----:B------:R-:W-:Y:S01]  /*11df0*/  VIADD R4, R8, 0xffffff99 ;  /* 0xffffff9908047836 */ /* 0x000fe20000000000 */
[----:B------:R-:W-:Y:S01]  /*11e00*/  FSEL R25, R122, -INF , !P5 ;  /* 0xff8000007a197808 */ /* 0x000fe20006800000 */
[----:B------:R-:W-:Y:S01]  /*11e10*/  FMUL.FTZ R35, R119, UR10 ;  /* 0x0000000a77237c20 */ /* 0x000fe20008410000 */
[----:B----4-:R-:W-:Y:S01]  /*11e20*/  FSEL R29, R29, -INF , !P4 ;  /* 0xff8000001d1d7808 */ /* 0x010fe20006000000 */
[----:B------:R-:W4:Y:S01]  /*11e30*/  MUFU.TANH R16, R16 ;  /* 0x0000001000107308 */ /* 0x000f220000002400 */
[-C--:B------:R-:W-:Y:S01]  /*11e40*/  ISETP.GE.AND P5, PT, R0, R130.reuse, PT ;  /* 0x000000820000720c */ /* 0x080fe20003fa6270 */
[----:B------:R-:W-:Y:S01]  /*11e50*/  VIADD R10, R8, 0xffffffa1 ;  /* 0xffffffa1080a7836 */ /* 0x000fe20000000000 */
[-C--:B------:R-:W-:Y:S01]  /*11e60*/  ISETP.GE.AND P4, PT, R2, R103.reuse, PT ;  /* 0x000000670200720c */ /* 0x080fe20003f86270 */
[----:B------:R-:W-:Y:S01]  /*11e70*/  FMUL.FTZ R116, R116, UR10 ;  /* 0x0000000a74747c20 */ /* 0x000fe20008410000 */
[----:B---3--:R-:W-:Y:S01]  /*11e80*/  FSEL R23, R18, -INF , !P5 ;  /* 0xff80000012177808 */ /* 0x008fe20006800000 */
[----:B------:R-:W-:Y:S01]  /*11e90*/  FMUL.FTZ R118, R118, UR10 ;  /* 0x0000000a76767c20 */ /* 0x000fe20008410000 */
[----:B------:R-:W-:Y:S01]  /*11ea0*/  FSEL R141, R141, -INF , !P4 ;  /* 0xff8000008d8d7808 */ /* 0x000fe20006000000 */
[----:B------:R-:W3:Y:S01]  /*11eb0*/  MUFU.TANH R19, R19 ;  /* 0x0000001300137308 */ /* 0x000ee20000002400 */
[----:B------:R-:W-:Y:S01]  /*11ec0*/  FSEL R31, R28, -INF , !P3 ;  /* 0xff8000001c1f7808 */ /* 0x000fe20005800000 */
[----:B------:R-:W-:Y:S01]  /*11ed0*/  FMUL.FTZ R109, R112, UR10 ;  /* 0x0000000a706d7c20 */ /* 0x000fe20008410000 */
[CC--:B------:R-:W-:Y:S01]  /*11ee0*/  ISETP.GE.AND P5, PT, R4.reuse, R103.reuse, PT ;  /* 0x000000670400720c */ /* 0x0c0fe20003fa6270 */
[----:B------:R-:W-:Y:S01]  /*11ef0*/  FMUL.FTZ R105, R113, UR10 ;  /* 0x0000000a71697c20 */ /* 0x000fe20008410000 */
[-C--:B------:R-:W-:Y:S01]  /*11f00*/  ISETP.GE.AND P4, PT, R4, R130.reuse, PT ;  /* 0x000000820400720c */ /* 0x080fe20003f86270 */
[----:B------:R-:W-:Y:S01]  /*11f10*/  VIADD R4, R8, 0xffffffa0 ;  /* 0xffffffa008047836 */ /* 0x000fe20000000000 */
[----:B------:R-:W-:Y:S01]  /*11f20*/  ISETP.GE.AND P3, PT, R2, R130, PT ;  /* 0x000000820200720c */ /* 0x000fe20003f66270 */
[----:B------:R-:W-:Y:S01]  /*11f30*/  MUFU.TANH R131, R131 ;  /* 0x0000008300837308 */ /* 0x000fe20000002400 */
[----:B------:R-:W-:Y:S01]  /*11f40*/  VIADD R2, R8, 0xffffff98 ;  /* 0xffffff9808027836 */ /* 0x000fe20000000000 */
[----:B--2---:R-:W-:Y:S01]  /*11f50*/  FSEL R137, R137, -INF , !P4 ;  /* 0xff80000089897808 */ /* 0x004fe20006000000 */
[----:B------:R-:W-:Y:S01]  /*11f60*/  FMUL.FTZ R34, R114, UR10 ;  /* 0x0000000a72227c20 */ /* 0x000fe20008410000 */
[----:B------:R-:W-:Y:S01]  /*11f70*/  FSEL R117, R17, -INF , !P3 ;  /* 0xff80000011757808 */ /* 0x000fe20005800000 */
[----:B------:R-:W-:Y:S01]  /*11f80*/  FMUL.FTZ R33, R115, UR10 ;  /* 0x0000000a73217c20 */ /* 0x000fe20008410000 */
[----:B------:R-:W-:-:S02]  /*11f90*/  ISETP.GE.AND P3, PT, R4, R103, PT ;  /* 0x000000670400720c */ /* 0x000fc40003f66270 */
[----:B------:R-:W2:Y:S02]  /*11fa0*/  MUFU.TANH R125, R125 ;  /* 0x0000007d007d7308 */ /* 0x000ea40000002400 */
[----:B-1----:R-:W-:-:S06]  /*11fb0*/  FSEL R135, R135, -INF , !P3 ;  /* 0xff80000087877808 */ /* 0x002fcc0005800000 */
[----:B------:R1:W-:Y:S08]  /*11fc0*/  MUFU.TANH R123, R11 ;  /* 0x0000000b007b7308 */ /* 0x0003f00000002400 */
[----:B------:R-:W-:Y:S08]  /*11fd0*/  MUFU.TANH R127, R127 ;  /* 0x0000007f007f7308 */ /* 0x000ff00000002400 */
[----:B------:R-:W5:Y:S01]  /*11fe0*/  MUFU.TANH R139, R139 ;  /* 0x0000008b008b7308 */ /* 0x000f620000002400 */
[----:B-1----:R-:W-:Y:S01]  /*11ff0*/  FSEL R11, R121, -INF , !P6 ;  /* 0xff800000790b7808 */ /* 0x002fe20007000000 */
[----:B------:R-:W-:Y:S01]  /*12000*/  FMUL.FTZ R121, R7, UR10 ;  /* 0x0000000a07797c20 */ /* 0x000fe20008410000 */
[----:B------:R-:W-:-:S02]  /*12010*/  ISETP.GE.AND P6, PT, R0, R103, PT ;  /* 0x000000670000720c */ /* 0x000fc40003fc6270 */
[----:B------:R-:W-:Y:S02]  /*12020*/  FSEL R7, R30, -INF , !P2 ;  /* 0xff8000001e077808 */ /* 0x000fe40005000000 */
[----:B------:R-:W-:Y:S01]  /*12030*/  FSEL R143, R143, -INF , !P6 ;  /* 0xff8000008f8f7808 */ /* 0x000fe20007000000 */
[----:B------:R1:W5:Y:S01]  /*12040*/  MUFU.TANH R0, R6 ;  /* 0x0000000600007308 */ /* 0x0003620000002400 */
[C---:B------:R-:W-:Y:S02]  /*12050*/  ISETP.GE.AND P2, PT, R2.reuse, R103, PT ;  /* 0x000000670200720c */ /* 0x040fe40003f46270 */
[-C--:B------:R-:W-:Y:S02]  /*12060*/  ISETP.GE.AND P6, PT, R2, R130.reuse, PT ;  /* 0x000000820200720c */ /* 0x080fe40003fc6270 */
[----:B----4-:R-:W-:Y:S02]  /*12070*/  FSEL R107, R16, -INF , !P2 ;  /* 0xff800000106b7808 */ /* 0x010fe40005000000 */
[----:B---3--:R-:W-:Y:S01]  /*12080*/  FSEL R21, R19, -INF , !P6 ;  /* 0xff80000013157808 */ /* 0x008fe20007000000 */
[----:B------:R-:W-:Y:S01]  /*12090*/  MUFU.TANH R35, R35 ;  /* 0x0000002300237308 */ /* 0x000fe20000002400 */
[----:B------:R-:W-:-:S02]  /*120a0*/  ISETP.GE.AND P2, PT, R4, R130, PT ;  /* 0x000000820400720c */ /* 0x000fc40003f46270 */
[-C--:B------:R-:W-:Y:S02]  /*120b0*/  ISETP.GE.AND P6, PT, R10, R103.reuse, PT ;  /* 0x000000670a00720c */ /* 0x080fe40003fc6270 */
[----:B--2---:R-:W-:Y:S02]  /*120c0*/  FSEL R125, R125, -INF , !P2 ;  /* 0xff8000007d7d7808 */ /* 0x004fe40005000000 */
[----:B------:R-:W-:Y:S01]  /*120d0*/  FSEL R131, R131, -INF , !P6 ;  /* 0xff80000083837808 */ /* 0x000fe20007000000 */
[----:B------:R-:W2:Y:S01]  /*120e0*/  MUFU.TANH R133, R133 ;  /* 0x0000008500857308 */ /* 0x000ea20000002400 */
[----:B-1----:R-:W-:Y:S01]  /*120f0*/  VIADD R6, R8, 0xffffffa8 ;  /* 0xffffffa808067836 */ /* 0x002fe20000000000 */
[----:B-----5:R-:W-:Y:S02]  /*12100*/  FSEL R139, R139, -INF , !P5 ;  /* 0xff8000008b8b7808 */ /* 0x020fe40006800000 */
[----:B------:R-:W-:Y:S01]  /*12110*/  ISETP.GE.AND P5, PT, R10, R130, PT ;  /* 0x000000820a00720c */ /* 0x000fe20003fa6270 */
[----:B------:R-:W-:Y:S01]  /*12120*/  VIADD R10, R8, 0xffffffb0 ;  /* 0xffffffb0080a7836 */ /* 0x000fe20000000000 */
[----:B------:R-:W-:-:S02]  /*12130*/  ISETP.GE.AND P4, PT, R6, R103, PT ;  /* 0x000000670600720c */ /* 0x000fc40003f86270 */
[-C--:B------:R-:W-:Y:S01]  /*12140*/  ISETP.GE.AND P3, PT, R6, R130.reuse, PT ;  /* 0x000000820600720c */ /* 0x080fe20003f66270 */
[----:B------:R-:W-:Y:S01]  /*12150*/  VIADD R6, R8, 0xffffffa9 ;  /* 0xffffffa908067836 */ /* 0x000fe20000000000 */
[----:B------:R-:W1:Y:S01]  /*12160*/  MUFU.TANH R121, R121 ;  /* 0x0000007900797308 */ /* 0x000e620000002400 */
[----:B------:R-:W-:Y:S02]  /*12170*/  FSEL R123, R123, -INF , !P5 ;  /* 0xff8000007b7b7808 */ /* 0x000fe40006800000 */
[----:B------:R-:W-:Y:S01]  /*12180*/  FSEL R119, R0, -INF , !P3 ;  /* 0xff80000000777808 */ /* 0x000fe20005800000 */
[----:B------:R-:W-:Y:S01]  /*12190*/  VIADD R0, R8, 0xffffffb8 ;  /* 0xffffffb808007836 */ /* 0x000fe20000000000 */
[CC--:B------:R-:W-:Y:S02]  /*121a0*/  ISETP.GE.AND P2, PT, R6.reuse, R103.reuse, PT ;  /* 0x000000670600720c */ /* 0x0c0fe40003f46270 */
[----:B------:R-:W-:Y:S01]  /*121b0*/  ISETP.GE.AND P6, PT, R6, R130, PT ;  /* 0x000000820600720c */ /* 0x000fe20003fc6270 */
[C---:B------:R-:W-:Y:S01]  /*121c0*/  VIADD R6, R8.reuse, 0xffffffb1 ;  /* 0xffffffb108067836 */ /* 0x040fe20000000000 */
[----:B------:R-:W3:Y:S01]  /*121d0*/  MUFU.TANH R2, R116 ;  /* 0x0000007400027308 */ /* 0x000ee20000002400 */
[----:B------:R-:W-:Y:S01]  /*121e0*/  FSEL R127, R127, -INF , !P2 ;  /* 0xff8000007f7f7808 */ /* 0x000fe20005000000 */
[----:B------:R-:W-:Y:S01]  /*121f0*/  VIADD R8, R8, 0xffffffb9 ;  /* 0xffffffb908087836 */ /* 0x000fe20000000000 */
[----:B------:R-:W-:-:S02]  /*12200*/  ISETP.GE.AND P5, PT, R10, R103, PT ;  /* 0x000000670a00720c */ /* 0x000fc40003fa6270 */
[-C--:B------:R-:W-:Y:S02]  /*12210*/  ISETP.GE.AND P2, PT, R6, R130.reuse, PT ;  /* 0x000000820600720c */ /* 0x080fe40003f46270 */
[----:B--2---:R-:W-:Y:S01]  /*12220*/  FSEL R133, R133, -INF , !P4 ;  /* 0xff80000085857808 */ /* 0x004fe20006000000 */
[----:B------:R-:W2:Y:S01]  /*12230*/  MUFU.TANH R111, R111 ;  /* 0x0000006f006f7308 */ /* 0x000ea20000002400 */
[----:B------:R-:W-:Y:S02]  /*12240*/  FSEL R35, R35, -INF , !P2 ;  /* 0xff80000023237808 */ /* 0x000fe40005000000 */
[----:B------:R-:W-:Y:S02]  /*12250*/  ISETP.GE.AND P2, PT, R102, 0x3, PT ;  /* 0x000000036600780c */ /* 0x000fe40003f46270 */
[----:B------:R-:W-:Y:S02]  /*12260*/  ISETP.GE.AND P4, PT, R10, R130, PT ;  /* 0x000000820a00720c */ /* 0x000fe40003f86270 */
[----:B------:R-:W-:Y:S01]  /*12270*/  ISETP.GE.AND P3, PT, R6, R103, PT ;  /* 0x000000670600720c */ /* 0x000fe20003f66270 */
[----:B------:R-:W4:Y:S01]  /*12280*/  MUFU.TANH R4, R118 ;  /* 0x0000007600047308 */ /* 0x000f220000002400 */
[----:B-1----:R-:W-:-:S02]  /*12290*/  FSEL R121, R121, -INF , !P6 ;  /* 0xff80000079797808 */ /* 0x002fc40007000000 */
[----:B---3--:R-:W-:Y:S01]  /*122a0*/  FSEL R113, R2, -INF , !P5 ;  /* 0xff80000002717808 */ /* 0x008fe20006800000 */
[----:B------:R-:W-:Y:S01]  /*122b0*/  BAR.SYNC.DEFER_BLOCKING 0x0 ;  /* 0x0000000000007b1d */ /* 0x000fe20000010000 */
[-C--:B------:R-:W-:Y:S02]  /*122c0*/  ISETP.GE.AND P6, PT, R0, R103.reuse, PT ;  /* 0x000000670000720c */ /* 0x080fe40003fc6270 */
[C---:B------:R-:W-:Y:S02]  /*122d0*/  ISETP.GE.AND P5, PT, R8.reuse, R103, PT ;  /* 0x000000670800720c */ /* 0x040fe40003fa6270 */
[----:B--2---:R-:W-:Y:S01]  /*122e0*/  FSEL R111, R111, -INF , !P3 ;  /* 0xff8000006f6f7808 */ /* 0x004fe20005800000 */
[----:B------:R-:W1:Y:S01]  /*122f0*/  MUFU.TANH R109, R109 ;  /* 0x0000006d006d7308 */ /* 0x000e620000002400 */
[----:B------:R-:W-:Y:S02]  /*12300*/  ISETP.GE.AND P3, PT, R8, R130, PT ;  /* 0x000000820800720c */ /* 0x000fe40003f66270 */
[----:B----4-:R-:W-:-:S05]  /*12310*/  FSEL R103, R4, -INF , !P4 ;  /* 0xff80000004677808 */ /* 0x010fca0006000000 */
[----:B------:R-:W2:Y:S01]  /*12320*/  MUFU.TANH R105, R105 ;  /* 0x0000006900697308 */ /* 0x000ea20000002400 */
[----:B------:R-:W-:-:S07]  /*12330*/  ISETP.GE.AND P4, PT, R0, R130, PT ;  /* 0x000000820000720c */ /* 0x000fce0003f86270 */
        /* <DEDUP_REMOVED lines=9> */
[----:B------:R-:W-:Y:S01]  /*123d0*/  SHF.L.U32 R15, R102, 0x6, RZ ;  /* 0x00000006660f7819 */ /* 0x000fe200000006ff */
[----:B------:R-:W2:Y:S04]  /*123e0*/  LDCU.64 UR8, c[0x0][0x3a0] ;  /* 0x00007400ff0877ac */ /* 0x000ea80008000a00 */
[C---:B------:R-:W-:Y:S01]  /*123f0*/  VIADD R27, R15.reuse, 0xffffff40 ;  /* 0xffffff400f1b7836 */ /* 0x040fe20000000000 */
[----:B------:R-:W-:-:S04]  /*12400*/  IADD3 R15, PT, PT, R15, -0x80, RZ ;  /* 0xffffff800f0f7810 */ /* 0x000fc80007ffe0ff */
[----:B------:R-:W-:Y:S02]  /*12410*/  IABS R4, R27 ;  /* 0x0000001b00047213 */ /* 0x000fe40000000000 */
[----:B------:R-:W-:Y:S02]  /*12420*/  IABS R6, R15 ;  /* 0x0000000f00067213 */ /* 0x000fe40000000000 */
[-C--:B-1----:R-:W-:Y:S02]  /*12430*/  IABS R0, R2.reuse ;  /* 0x0000000200007213 */ /* 0x082fe40000000000 */
[-C--:B------:R-:W-:Y:S02]  /*12440*/  LOP3.LUT R15, R15, R2.reuse, RZ, 0x3c, !PT ;  /* 0x000000020f0f7212 */ /* 0x080fe400078e3cff */
[----:B------:R-:W1:Y:S01]  /*12450*/  I2F.RP R8, R0 ;  /* 0x0000000000087306 */ /* 0x000e620000209400 */
[----:B------:R-:W-:Y:S02]  /*12460*/  LOP3.LUT R27, R27, R2, RZ, 0x3c, !PT ;  /* 0x000000021b1b7212 */ /* 0x000fe400078e3cff */
[----:B------:R-:W-:-:S02]  /*12470*/  ISETP.GE.AND P4, PT, R15, RZ, PT ;  /* 0x000000ff0f00720c */ /* 0x000fc40003f86270 */
[----:B------:R-:W-:-:S03]  /*12480*/  LOP3.LUT R15, RZ, R2, RZ, 0x33, !PT ;  /* 0x00000002ff0f7212 */ /* 0x000fc600078e33ff */
        /* <DEDUP_REMOVED lines=22> */
[----:B------:R-:W-:-:S07]  /*125f0*/  ISETP.NE.AND P3, PT, R2, RZ, PT ;  /* 0x000000ff0200720c */ /* 0x000fce0003f65270 */
[----:B------:R-:W-:-:S04]  /*12600*/  @P5 IADD3 R8, PT, PT, R8, 0x1, RZ ;  /* 0x0000000108085810 */ /* 0x000fc80007ffe0ff */
[----:B------:R-:W-:Y:S01]  /*12610*/  @P6 VIADD R10, R10, 0x1 ;  /* 0x000000010a0a6836 */ /* 0x000fe20000000000 */
[----:B------:R-:W-:-:S03]  /*12620*/  @!P2 IADD3 R8, PT, PT, -R8, RZ, RZ ;  /* 0x000000ff0808a210 */ /* 0x000fc60007ffe1ff */
[----:B------:R-:W-:Y:S01]  /*12630*/  @!P4 IMAD.MOV R10, RZ, RZ, -R10 ;  /* 0x000000ffff0ac224 */ /* 0x000fe200078e0a0a */
[----:B------:R-:W-:-:S04]  /*12640*/  SEL R4, R15, R8, !P3 ;  /* 0x000000080f047207 */ /* 0x000fc80005800000 */
[----:B------:R-:W-:Y:S01]  /*12650*/  SEL R15, R15, R10, !P3 ;  /* 0x0000000a0f0f7207 */ /* 0x000fe20005800000 */
[----:B------:R-:W-:-:S04]  /*12660*/  IMAD.WIDE R16, R4, 0x4, R166 ;  /* 0x0000000404107825 */ /* 0x000fc800078e02a6 */
[C---:B------:R-:W-:Y:S02]  /*12670*/  IMAD.WIDE R26, R15.reuse, 0x4, R166 ;  /* 0x000000040f1a7825 */ /* 0x040fe400078e02a6 */
[----:B------:R1:W3:Y:S04]  /*12680*/  LDG.E R17, desc[UR6][R16.64] ;  /* 0x0000000610117981 */ /* 0x0002e8000c1e1900 */
[----:B------:R-:W3:Y:S01]  /*12690*/  LDG.E R0, desc[UR6][R26.64] ;  /* 0x000000061a007981 */ /* 0x000ee2000c1e1900 */
[----:B------:R-:W-:-:S05]  /*126a0*/  IADD3 R15, PT, PT, R15, -R4, RZ ;  /* 0x800000040f0f7210 */ /* 0x000fca0007ffe0ff */
[----:B------:R-:W-:-:S05]  /*126b0*/  IMAD R15, R15, R2, -0x40 ;  /* 0xffffffc00f0f7424 */ /* 0x000fca00078e0202 */
[----:B------:R-:W-:-:S05]  /*126c0*/  SHF.R.S32.HI R19, RZ, 0x1f, R15 ;  /* 0x0000001fff137819 */ /* 0x000fca000001140f */
[----:B------:R-:W-:-:S04]  /*126d0*/  IMAD R2, R19, R128, RZ ;  /* 0x0000008013027224 */ /* 0x000fc800078e02ff */
[C---:B------:R-:W-:Y:S02]  /*126e0*/  IMAD R2, R15.reuse, R129, R2 ;  /* 0x000000810f027224 */ /* 0x040fe400078e0202 */
[----:B------:R-:W-:-:S04]  /*126f0*/  IMAD.WIDE.U32 R14, R15, R128, RZ ;  /* 0x000000800f0e7225 */ /* 0x000fc800078e00ff */
[----:B-1----:R-:W-:Y:S02]  /*12700*/  IMAD.MOV.U32 R16, RZ, RZ, R14 ;  /* 0x000000ffff107224 */ /* 0x002fe400078e000e */
[----:B---3--:R-:W-:Y:S01]  /*12710*/  IMAD.IADD R0, R17, 0x1, -R0 ;  /* 0x0000000111007824 */ /* 0x008fe200078e0a00 */
[----:B------:R-:W-:-:S04]  /*12720*/  IADD3 R17, PT, PT, R15, R2, RZ ;  /* 0x000000020f117210 */ /* 0x000fc80007ffe0ff */
        /* <DEDUP_REMOVED lines=8> */
.L_x_4926:
[----:B------:R-:W-:Y:S01]  /*127b0*/  UMOV UR8, URZ ;  /* 0x000000ff00087c82 */ /* 0x000fe20008000000 */
[----:B------:R-:W-:Y:S01]  /*127c0*/  IMAD.SHL.U32 R0, R128, 0x40, RZ ;  /* 0x0000004080007824 */ /* 0x000fe200078e00ff */
[----:B------:R-:W-:-:S05]  /*127d0*/  IADD3 R2, P2, PT, RZ, -UR8, RZ ;  /* 0x80000008ff027c10 */ /* 0x000fca000ff5e0ff */
[----:B------:R-:W-:-:S05]  /*127e0*/  IMAD.X R0, RZ, RZ, ~R0, P2 ;  /* 0x000000ffff007224 */ /* 0x000fca00010e0e00 */
[----:B------:R-:W-:-:S04]  /*127f0*/  SHF.R.S64 R15, R2, 0x1f, R0 ;  /* 0x0000001f020f7819 */ /* 0x000fc80000001000 */
[----:B------:R-:W-:-:S04]  /*12800*/  IADD3 R156, P2, PT, R15, R156, RZ ;  /* 0x0000009c0f9c7210 */ /* 0x000fc80007f5e0ff */
[----:B------:R-:W-:-:S09]  /*12810*/  LEA.HI.X.SX32 R157, R0, R157, 0x1, P2 ;  /* 0x0000009d009d7211 */ /* 0x000fd200010f0eff */
.L_x_4927:
        /* <DEDUP_REMOVED lines=49> */
.L_x_4925:
        /* <DEDUP_REMOVED lines=13> */
[----:B-1----:R-:W-:Y:S02]  /*12c00*/  FMNMX3.FTZ R17, R0, R103, R35, !PT ;  /* 0x0000006700117276 */ /* 0x002fe40007810023 */
        /* <DEDUP_REMOVED lines=9> */
[----:B------:R-:W2:Y:S04]  /*12ca0*/  SHFL.BFLY PT, R27, R0, 0x1, 0x1f ;  /* 0x0c201f00001b7f89 */ /* 0x000ea800000e0000 */
[----:B------:R-:W3:Y:S01]  /*12cb0*/  LDSM.16.MT88.4 R16, [R155+0x8000] ;  /* 0x008000009b10783b */ /* 0x000ee20000004200 */
        /* <DEDUP_REMOVED lines=14> */
[----:B------:R-:W1:Y:S01]  /*12da0*/  LDSM.16.MT88.4 R12, [R154+0x8000] ;  /* 0x008000009a0c783b */ /* 0x000e620000004200 */
[----:B------:R-:W-:Y:S01]  /*12db0*/  FFMA.FTZ R0, R29, UR4, -R104 ;  /* 0x000000041d007c23 */ /* 0x000fe20008010868 */
[--C-:B------:R-:W-:Y:S01]  /*12dc0*/  FFMA.FTZ R32, R9, UR4, -R108.reuse ;  /* 0x0000000409207c23 */ /* 0x100fe2000801086c */
[----:B------:R-:W-:Y:S01]  /*12dd0*/  FFMA.FTZ R25, R25, UR4, -R108 ;  /* 0x0000000419197c23 */ /* 0x000fe2000801086c */
[--C-:B------:R-:W-:Y:S01]  /*12de0*/  FFMA.FTZ R30, R5, UR4, -R104.reuse ;  /* 0x00000004051e7c23 */ /* 0x100fe20008010868 */
[--C-:B------:R-:W-:Y:S01]  /*12df0*/  FFMA.FTZ R2, R11, UR4, -R104.reuse ;  /* 0x000000040b027c23 */ /* 0x100fe20008010868 */
[--C-:B------:R-:W-:Y:S01]  /*12e00*/  FFMA.FTZ R29, R7, UR4, -R104.reuse ;  /* 0x00000004071d7c23 */ /* 0x100fe20008010868 */
[----:B------:R-:W-:Y:S01]  /*12e10*/  FMUL.FTZ R31, R4, UR4 ;  /* 0x00000004041f7c20 */ /* 0x000fe20008410000 */
[----:B------:R-:W-:Y:S01]  /*12e20*/  FMUL.FTZ R3, R6, UR4 ;  /* 0x0000000406037c20 */ /* 0x000fe20008410000 */
[----:B------:R-:W-:Y:S01]  /*12e30*/  MUFU.EX2 R32, R32 ;  /* 0x0000002000207308 */ /* 0x000fe20000000800 */
[----:B------:R-:W2:Y:S01]  /*12e40*/  LDSM.16.MT88.4 R8, [R153+0x8000] ;  /* 0x008000009908783b */ /* 0x000ea20000004200 */
[----:B------:R-:W-:Y:S01]  /*12e50*/  FFMA.FTZ R115, R117, UR4, -R104 ;  /* 0x0000000475737c23 */ /* 0x000fe20008010868 */
[--C-:B------:R-:W-:Y:S01]  /*12e60*/  FFMA.FTZ R101, R143, UR4, -R108.reuse ;  /* 0x000000048f657c23 */ /* 0x100fe2000801086c */
[--C-:B------:R-:W-:Y:S01]  /*12e70*/  FFMA.FTZ R106, R141, UR4, -R108.reuse ;  /* 0x000000048d6a7c23 */ /* 0x100fe2000801086c */
[--C-:B------:R-:W-:Y:S01]  /*12e80*/  FFMA.FTZ R107, R107, UR4, -R108.reuse ;  /* 0x000000046b6b7c23 */ /* 0x100fe2000801086c */
[----:B------:R-:W-:Y:S01]  /*12e90*/  FFMA.FTZ R110, R139, UR4, -R108 ;  /* 0x000000048b6e7c23 */ /* 0x000fe2000801086c */
[--C-:B------:R-:W-:Y:S01]  /*12ea0*/  FFMA.FTZ R112, R23, UR4, -R104.reuse ;  /* 0x0000000417707c23 */ /* 0x100fe20008010868 */
[----:B------:R-:W4:Y:S01]  /*12eb0*/  MUFU.EX2 R26, R26 ;  /* 0x0000001a001a7308 */ /* 0x000f220000000800 */
[--C-:B------:R-:W-:Y:S01]  /*12ec0*/  FFMA.FTZ R117, R21, UR4, -R104.reuse ;  /* 0x0000000415757c23 */ /* 0x100fe20008010868 */
[----:B------:R-:W-:Y:S01]  /*12ed0*/  FFMA.FTZ R114, R137, UR4, -R104 ;  /* 0x0000000489727c23 */ /* 0x000fe20008010868 */
[----:B------:R-:W-:Y:S01]  /*12ee0*/  LDSM.16.MT88.4 R20, [R154+0x8800] ;  /* 0x008800009a14783b */ /* 0x000fe20000004200 */
        /* <DEDUP_REMOVED lines=12> */
[----:B------:R-:W5:Y:S01]  /*12fb0*/  MUFU.EX2 R24, R24 ;  /* 0x0000001800187308 */ /* 0x000f620000000800 */
[----:B----4-:R-:W-:Y:S01]  /*12fc0*/  F2FP.F16.F32.PACK_AB R4, R26, R32 ;  /* 0x000000201a04723e */ /* 0x010fe200000000ff */
[----:B------:R-:W-:Y:S01]  /*12fd0*/  FFMA.FTZ R108, R105, UR4, -R108 ;  /* 0x00000004696c7c23 */ /* 0x000fe2000801086c */
[--C-:B------:R-:W-:Y:S01]  /*12fe0*/  FFMA.FTZ R103, R103, UR4, -R104.reuse ;  /* 0x0000000467677c23 */ /* 0x100fe20008010868 */
[--C-:B------:R-:W-:Y:S01]  /*12ff0*/  FFMA.FTZ R126, R35, UR4, -R104.reuse ;  /* 0x00000004237e7c23 */ /* 0x100fe20008010868 */
[--C-:B------:R-:W-:Y:S01]  /*13000*/  FFMA.FTZ R34, R34, UR4, -R104.reuse ;  /* 0x0000000422227c23 */ /* 0x100fe20008010868 */
[----:B------:R-:W-:-:S02]  /*13010*/  FFMA.FTZ R33, R33, UR4, -R104 ;  /* 0x0000000421217c23 */ /* 0x000fc40008010868 */
[----:B------:R-:W-:Y:S08]  /*13020*/  MUFU.EX2 R30, R30 ;  /* 0x0000001e001e7308 */ /* 0x000ff00000000800 */
[----:B------:R-:W4:Y:S01]  /*13030*/  MUFU.EX2 R2, R2 ;  /* 0x0000000200027308 */ /* 0x000f220000000800 */
[----:B-----5:R-:W-:-:S07]  /*13040*/  F2FP.F16.F32.PACK_AB R6, R24, R25 ;  /* 0x000000191806723e */ /* 0x020fce00000000ff */
[----:B------:R-:W-:Y:S08]  /*13050*/  MUFU.EX2 R0, R0 ;  /* 0x0000000000007308 */ /* 0x000ff00000000800 */
[----:B------:R-:W5:Y:S01]  /*13060*/  MUFU.EX2 R29, R29 ;  /* 0x0000001d001d7308 */ /* 0x000f620000000800 */
[----:B----4-:R-:W-:-:S07]  /*13070*/  F2FP.F16.F32.PACK_AB R5, R2, R30 ;  /* 0x0000001e0205723e */ /* 0x010fce00000000ff */
[----:B------:R-:W4:Y:S08]  /*13080*/  MUFU.EX2 R31, R31 ;  /* 0x0000001f001f7308 */ /* 0x000f300000000800 */
[----:B------:R-:W3:Y:S01]  /*13090*/  MUFU.EX2 R3, R3 ;  /* 0x0000000300037308 */ /* 0x000ee20000000800 */
        /* <DEDUP_REMOVED lines=50> */
[C---:B--2---:R-:W-:Y:S01]  /*133c0*/  HMMA.16816.F32 R80, R4.reuse, R8, R80 ;  /* 0x000000080450723c */ /* 0x044fe20000001850 */
        /* <DEDUP_REMOVED lines=25> */
[----:B------:R-:W3:Y:S01]  /*13560*/  LDSM.16.MT88.4 R16, [R153+0xa000] ;  /* 0x00a000009910783b */ /* 0x000ee20000004200 */
[----:B------:R-:W-:Y:S01]  /*13570*/  FMUL.FTZ R67, R67, R3 ;  /* 0x0000000343437220 */ /* 0x000fe20000410000 */
[----:B------:R-:W4:Y:S01]  /*13580*/  MUFU.EX2 R106, R106 ;  /* 0x0000006a006a7308 */ /* 0x000f220000000800 */
[----:B------:R-:W-:Y:S01]  /*13590*/  FFMA.FTZ R31, R179, R31, R32 ;  /* 0x0000001fb31f7223 */ /* 0x000fe20000010020 */
[----:B------:R-:W-:-:S03]  /*135a0*/  FFMA.FTZ R3, R177, R3, R30 ;  /* 0x00000003b1037223 */ /* 0x000fc6000001001e */
[C---:B-1----:R-:W-:Y:S01]  /*135b0*/  HMMA.16816.F32 R36, R4.reuse, R12, R36 ;  /* 0x0000000c0424723c */ /* 0x042fe20000001824 */
[----:B------:R-:W-:Y:S01]  /*135c0*/  FADD.FTZ R26, R26, R31 ;  /* 0x0000001f1a1a7221 */ /* 0x000fe20000010000 */
[----:B------:R-:W-:Y:S01]  /*135d0*/  FADD.FTZ R3, R2, R3 ;  /* 0x0000000302037221 */ /* 0x000fe20000010000 */
[----:B------:R-:W-:Y:S02]  /*135e0*/  MUFU.EX2 R107, R107 ;  /* 0x0000006b006b7308 */ /* 0x000fe40000000800 */
[----:B------:R-:W-:Y:S01]  /*135f0*/  FADD.FTZ R25, R25, R26 ;  /* 0x0000001a19197221 */ /* 0x000fe20000010000 */
[----:B------:R-:W-:Y:S01]  /*13600*/  FADD.FTZ R0, R0, R3 ;  /* 0x0000000300007221 */ /* 0x000fe20000010000 */
[----:B------:R-:W-:Y:S01]  /*13610*/  MOV R3, R27 ;  /* 0x0000001b00037202 */ /* 0x000fe20000000f00 */
[----:B------:R-:W-:Y:S01]  /*13620*/  HMMA.16816.F32 R40, R4, R14, R40 ;  /* 0x0000000e0428723c */ /* 0x000fe20000001828 */
[----:B------:R-:W1:Y:S01]  /*13630*/  LDSM.16.MT88.4 R12, [R152+0xa000] ;  /* 0x00a00000980c783b */ /* 0x000e620000004200 */
[----:B------:R-:W-:Y:S01]  /*13640*/  FADD.FTZ R24, R24, R25 ;  /* 0x0000001918187221 */ /* 0x000fe20000010000 */
[----:B------:R-:W-:Y:S01]  /*13650*/  MUFU.EX2 R110, R110 ;  /* 0x0000006e006e7308 */ /* 0x000fe20000000800 */
[----:B------:R-:W-:-:S04]  /*13660*/  FADD.FTZ R29, R29, R0 ;  /* 0x000000001d1d7221 */ /* 0x000fc80000010000 */
[C---:B--2---:R-:W-:Y:S03]  /*13670*/  HMMA.16816.F32 R44, R4.reuse, R8, R44 ;  /* 0x00000008042c723c */ /* 0x044fe6000000182c */
[----:B------:R-:W-:Y:S05]  /*13680*/  MUFU.EX2 R112, R112 ;  /* 0x0000007000707308 */ /* 0x000fea0000000800 */
[C---:B------:R-:W-:Y:S01]  /*13690*/  HMMA.16816.F32 R48, R4.reuse, R10, R48 ;  /* 0x0000000a0430723c */ /* 0x040fe20000001830 */
[----:B------:R-:W2:Y:S02]  /*136a0*/  LDSM.16.MT88.4 R8, [R155+0x8800] ;  /* 0x008800009b08783b */ /* 0x000ea40000004200 */
[----:B------:R-:W5:Y:S05]  /*136b0*/  MUFU.EX2 R115, R115 ;  /* 0x0000007300737308 */ /* 0x000f6a0000000800 */
[C---:B---3--:R-:W-:Y:S03]  /*136c0*/  HMMA.16816.F32 R52, R4.reuse, R16, R52 ;  /* 0x000000100434723c */ /* 0x048fe60000001834 */
[----:B------:R-:W-:Y:S05]  /*136d0*/  MUFU.EX2 R117, R117 ;  /* 0x0000007500757308 */ /* 0x000fea0000000800 */
[C---:B------:R-:W-:Y:S01]  /*136e0*/  HMMA.16816.F32 R56, R4.reuse, R18, R56 ;  /* 0x000000120438723c */ /* 0x040fe20000001838 */
[----:B------:R-:W3:Y:S02]  /*136f0*/  LDSM.16.MT88.4 R16, [R153+0x8800] ;  /* 0x008800009910783b */ /* 0x000ee40000004200 */
[----:B------:R-:W2:Y:S05]  /*13700*/  MUFU.EX2 R114, R114 ;  /* 0x0000007200727308 */ /* 0x000eaa0000000800 */
[C---:B-1----:R-:W-:Y:S03]  /*13710*/  HMMA.16816.F32 R60, R4.reuse, R12, R60 ;  /* 0x0000000c043c723c */ /* 0x042fe6000000183c */
[----:B------:R-:W-:Y:S05]  /*13720*/  MUFU.EX2 R116, R116 ;  /* 0x0000007400747308 */ /* 0x000fea0000000800 */
[----:B------:R-:W-:Y:S01]  /*13730*/  HMMA.16816.F32 R64, R4, R14, R64 ;  /* 0x0000000e0440723c */ /* 0x000fe20000001840 */
[----:B------:R-:W1:Y:S01]  /*13740*/  LDSM.16.MT88.4 R12, [R152+0x8800] ;  /* 0x00880000980c783b */ /* 0x000e620000004200 */
[----:B----4-:R-:W-:Y:S01]  /*13750*/  F2FP.F16.F32.PACK_AB R4, R106, R101 ;  /* 0x000000656a04723e */ /* 0x010fe200000000ff */
[----:B------:R-:W4:Y:S01]  /*13760*/  MUFU.EX2 R129, R129 ;  /* 0x0000008100817308 */ /* 0x000f220000000800 */
[----:B-----5:R-:W-:Y:S01]  /*13770*/  F2FP.F16.F32.PACK_AB R5, R115, R112 ;  /* 0x000000707305723e */ /* 0x020fe200000000ff */
[----:B------:R-:W-:Y:S01]  /*13780*/  FADD.FTZ R101, R101, R24 ;  /* 0x0000001865657221 */ /* 0x000fe20000010000 */
[----:B------:R-:W-:Y:S01]  /*13790*/  F2FP.F16.F32.PACK_AB R6, R110, R107 ;  /* 0x0000006b6e06723e */ /* 0x000fe200000000ff */
[----:B------:R-:W-:Y:S01]  /*137a0*/  FADD.FTZ R112, R112, R29 ;  /* 0x0000001d70707221 */ /* 0x000fe20000010000 */
[----:B--2---:R-:W-:Y:S01]  /*137b0*/  F2FP.F16.F32.PACK_AB R7, R114, R117 ;  /* 0x000000757207723e */ /* 0x004fe200000000ff */
        /* <DEDUP_REMOVED lines=11> */
[----:B------:R-:W2:Y:S03]  /*13870*/  LDSM.16.MT88.4 R8, [R155+0xa800] ;  /* 0x00a800009b08783b */ /* 0x000ea60000004200 */
[----:B------:R-:W-:Y:S04]  /*13880*/  MUFU.EX2 R120, R120 ;  /* 0x0000007800787308 */ /* 0x000fe80000000800 */
[C---:B---3--:R-:W-:Y:S04]  /*13890*/  HMMA.16816.F32 R80, R4.reuse, R16, R80 ;  /* 0x000000100450723c */ /* 0x048fe80000001850 */
[----:B------:R-:W3:Y:S04]  /*138a0*/  MUFU.EX2 R123, R123 ;  /* 0x0000007b007b7308 */ /* 0x000ee80000000800 */
[C---:B------:R-:W-:Y:S01]  /*138b0*/  HMMA.16816.F32 R76, R4.reuse, R18, R76 ;  /* 0x00000012044c723c */ /* 0x040fe2000000184c */
[----:B------:R-:W5:Y:S03]  /*138c0*/  LDSM.16.MT88.4 R16, [R154+0xa800] ;  /* 0x00a800009a10783b */ /* 0x000f660000004200 */
[----:B------:R-:W-:Y:S04]  /*138d0*/  MUFU.EX2 R119, R119 ;  /* 0x0000007700777308 */ /* 0x000fe80000000800 */
[C---:B-1----:R-:W-:Y:S04]  /*138e0*/  HMMA.16816.F32 R72, R4.reuse, R12, R72 ;  /* 0x0000000c0448723c */ /* 0x042fe80000001848 */
[----:B------:R-:W1:Y:S04]  /*138f0*/  MUFU.EX2 R122, R122 ;  /* 0x0000007a007a7308 */ /* 0x000e680000000800 */
[C---:B------:R-:W-:Y:S01]  /*13900*/  HMMA.16816.F32 R68, R4.reuse, R14, R68 ;  /* 0x0000000e0444723c */ /* 0x040fe20000001844 */
[----:B------:R-:W4:Y:S03]  /*13910*/  LDSM.16.MT88.4 R12, [R153+0xa800] ;  /* 0x00a80000990c783b */ /* 0x000f260000004200 */
[----:B------:R-:W-:Y:S04]  /*13920*/  MUFU.EX2 R124, R124 ;  /* 0x0000007c007c7308 */ /* 0x000fe80000000800 */
[C---:B------:R-:W-:Y:S04]  /*13930*/  HMMA.16816.F32 R88, R4.reuse, R20, R88 ;  /* 0x000000140458723c */ /* 0x040fe80000001858 */
[----:B------:R-:W1:Y:S04]  /*13940*/  MUFU.EX2 R111, R111 ;  /* 0x0000006f006f7308 */ /* 0x000e680000000800 */
[C---:B--2---:R-:W-:Y:S04]  /*13950*/  HMMA.16816.F32 R36, R4.reuse, R8, R36 ;  /* 0x000000080424723c */ /* 0x044fe80000001824 */
[----:B------:R-:W-:Y:S04]  /*13960*/  MUFU.EX2 R109, R109 ;  /* 0x0000006d006d7308 */ /* 0x000fe80000000800 */
[C---:B------:R-:W-:Y:S01]  /*13970*/  HMMA.16816.F32 R40, R4.reuse, R10, R40 ;  /* 0x0000000a0428723c */ /* 0x040fe20000001828 */
[----:B------:R-:W2:Y:S03]  /*13980*/  LDSM.16.MT88.4 R8, [R152+0xa800] ;  /* 0x00a800009808783b */ /* 0x000ea60000004200 */
        /* <DEDUP_REMOVED lines=13> */
[C---:B--2---:R-:W-:Y:S08]  /*13a60*/  HMMA.16816.F32 R60, R4.reuse, R8, R60 ;  /* 0x00000008043c723c */ /* 0x044ff0000000183c */
[----:B------:R-:W-:Y:S01]  /*13a70*/  HMMA.16816.F32 R64, R4, R10, R64 ;  /* 0x0000000a0440723c */ /* 0x000fe20000001840 */
[----:B------:R-:W-:Y:S01]  /*13a80*/  F2FP.F16.F32.PACK_AB R4, R129, R116 ;  /* 0x000000748104723e */ /* 0x000fe200000000ff */
[----:B------:R-:W2:Y:S01]  /*13a90*/  LDSM.16.MT88.4 R8, [R153+0x9000] ;  /* 0x009000009908783b */ /* 0x000ea20000004200 */
[----:B---3--:R-:W-:Y:S01]  /*13aa0*/  F2FP.F16.F32.PACK_AB R5, R123, R120 ;  /* 0x000000787b05723e */ /* 0x008fe200000000ff */
[----:B------:R-:W-:Y:S01]  /*13ab0*/  FADD.FTZ R116, R116, R107 ;  /* 0x0000006b74747221 */ /* 0x000fe20000010000 */
[----:B------:R-:W-:Y:S01]  /*13ac0*/  F2FP.F16.F32.PACK_AB R6, R118, R131 ;  /* 0x000000837606723e */ /* 0x000fe200000000ff */
[----:B------:R-:W-:Y:S01]  /*13ad0*/  FADD.FTZ R120, R120, R117 ;  /* 0x0000007578787221 */ /* 0x000fe20000010000 */
[----:B-1----:R-:W-:Y:S01]  /*13ae0*/  F2FP.F16.F32.PACK_AB R7, R122, R119 ;  /* 0x000000777a07723e */ /* 0x002fe200000000ff */
        /* <DEDUP_REMOVED lines=51> */
[C---:B-1----:R-:W-:Y:S08]  /*13e20*/  HMMA.16816.F32 R72, R4.reuse, R16, R72 ;  /* 0x000000100448723c */ /* 0x042ff00000001848 */
[C---:B---3--:R-:W-:Y:S08]  /*13e30*/  HMMA.16816.F32 R36, R4.reuse, R12, R36 ;  /* 0x0000000c0424723c */ /* 0x048ff00000001824 */
[C---:B------:R-:W-:Y:S01]  /*13e40*/  HMMA.16816.F32 R40, R4.reuse, R14, R40 ;  /* 0x0000000e0428723c */ /* 0x040fe20000001828 */
[----:B------:R-:W1:Y:S07]  /*13e50*/  LDSM.16.MT88.4 R12, [R152+0xb800] ;  /* 0x00b80000980c783b */ /* 0x000e6e0000004200 */
[C---:B------:R-:W-:Y:S08]  /*13e60*/  HMMA.16816.F32 R68, R4.reuse, R18, R68 ;  /* 0x000000120444723c */ /* 0x040ff00000001844 */
[C---:B--2---:R-:W-:Y:S08]  /*13e70*/  HMMA.16816.F32 R44, R4.reuse, R8, R44 ;  /* 0x00000008042c723c */ /* 0x044ff0000000182c */
[C---:B------:R-:W-:Y:S08]  /*13e80*/  HMMA.16816.F32 R48, R4.reuse, R10, R48 ;  /* 0x0000000a0430723c */ /* 0x040ff00000001830 */
[C---:B----4-:R-:W-:Y:S08]  /*13e90*/  HMMA.16816.F32 R52, R4.reuse, R20, R52 ;  /* 0x000000140434723c */ /* 0x050ff00000001834 */
[C---:B------:R-:W-:Y:S08]  /*13ea0*/  HMMA.16816.F32 R56, R4.reuse, R22, R56 ;  /* 0x000000160438723c */ /* 0x040ff00000001838 */
[C---:B-1----:R-:W-:Y:S08]  /*13eb0*/  HMMA.16816.F32 R60, R4.reuse, R12, R60 ;  /* 0x0000000c043c723c */ /* 0x042ff0000000183c */
[----:B------:R-:W-:-:S15]  /*13ec0*/  HMMA.16816.F32 R64, R4, R14, R64 ;  /* 0x0000000e0440723c */ /* 0x000fde0000001840 */
[----:B------:R-:W-:-:S05]  /*13ed0*/  NOP ;  /* 0x0000000000007918 */ /* 0x000fca0000000000 */
.L_x_4922:
        /* <DEDUP_REMOVED lines=15> */
.L_x_4932:
        /* <DEDUP_REMOVED lines=68> */
[----:B------:R-:W-:Y:S01]  /*14410*/  IMAD.WIDE.U32 R10, R8, UR10, R10 ;  /* 0x0000000a080a7c25 */ /* 0x000fe2000f8e000a */
[----:B------:R-:W-:Y:S02]  /*14420*/  SHF.R.S32.HI R7, RZ, 0x1f, R8 ;  /* 0x0000001fff077819 */ /* 0x000fe40000011408 */
[----:B------:R-:W-:Y:S03]  /*14430*/  LEA R158, P0, R10, R5, 0x1 ;  /* 0x000000050a9e7211 */ /* 0x000fe600078008ff */
[----:B------:R-:W-:Y:S04]  /*14440*/  IMAD R7, R7, UR10, RZ ;  /* 0x0000000a07077c24 */ /* 0x000fe8000f8e02ff */
[----:B------:R-:W-:Y:S04]  /*14450*/  IMAD R7, R8, UR11, R7 ;  /* 0x0000000b08077c24 */ /* 0x000fe8000f8e0207 */
[----:B------:R-:W-:Y:S05]  /*14460*/  IMAD.IADD R7, R11, 0x1, R7 ;  /* 0x000000010b077824 */ /* 0x000fea00078e0207 */
[----:B------:R-:W-:Y:S07]  /*14470*/  LEA.HI.X R159, R10, R4, R7, 0x1, P0 ;  /* 0x000000040a9f7211 */ /* 0x000fee00000f0c07 */
.L_x_4929:
[----:B------:R-:W-:Y:S01]  /*14480*/  @!PT LDS RZ, [RZ] ;  /* 0x00000000fffff984 */ /* 0x000fe20000000800 */
[----:B------:R-:W-:Y:S01]  /*14490*/  @!PT LDS RZ, [RZ] ;  /* 0x00000000fffff984 */ /* 0x000fe20000000800 */
[----:B------:R-:W-:Y:S01]  /*144a0*/  @!PT LDS RZ, [RZ] ;  /* 0x00000000fffff984 */ /* 0x000fe20000000800 */
[----:B------:R-:W-:Y:S01]  /*144b0*/  @!P2 LDGSTS.E.BYPASS.LTC128B.128 [R171+0x8000], desc[UR6][R158.64] ;  /* 0x080000009eabafae */ /* 0x000fe2000b981a06 */
[C---:B------:R-:W-:Y:S02]  /*144c0*/  LEA R30, P0, R24.reuse, R158, 0x5 ;  /* 0x0000009e181e7211 */ /* 0x040fe400078028ff */
[C---:B------:R-:W-:Y:S02]  /*144d0*/  SHF.L.U32 R25, R24.reuse, 0x5, RZ ;  /* 0x0000000518197819 */ /* 0x040fe400000006ff */
[----:B------:R-:W-:Y:S01]  /*144e0*/  @P2 STS.128 [R171+0x8000], RZ ;  /* 0x008000ffab002388 */ /* 0x000fe20000000c00 */
[--C-:B-1----:R-:W-:Y:S02]  /*144f0*/  LEA.HI.X R31, R24, R159, R3.reuse, 0x5, P0 ;  /* 0x0000009f181f7211 */ /* 0x102fe400000f2c03 */
[-C--:B------:R-:W-:Y:S02]  /*14500*/  IADD3 R28, P5, PT, R30, R25.reuse, RZ ;  /* 0x000000191e1c7210 */ /* 0x080fe40007fbe0ff */
[----:B------:R-:W-:Y:S01]  /*14510*/  @!PT LDS RZ, [RZ] ;  /* 0x00000000fffff984 */ /* 0x000fe20000000800 */
[----:B------:R-:W-:Y:S01]  /*14520*/  @!PT LDS RZ, [RZ] ;  /* 0x00000000fffff984 */ /* 0x000fe20000000800 */
[----:B------:R-:W-:Y:S01]  /*14530*/  @!PT LDS RZ, [RZ] ;  /* 0x00000000fffff984 */ /* 0x000fe20000000800 */
[----:B------:R-:W-:Y:S01]  /*14540*/  @!P1 LDGSTS.E.BYPASS.LTC128B.128 [R171+0xa000], desc[UR6][R158.64+0x80] ;  /* 0x0a0000809eab9fae */ /* 0x000fe2000b981a06 */
[----:B------:R-:W-:Y:S02]  /*14550*/  SHF.L.U64.HI R26, R24, 0x5, R3 ;  /* 0x00000005181a7819 */ /* 0x000fe40000010203 */
[----:B------:R-:W-:Y:S02]  /*14560*/  IADD3 R24, P0, PT, R28, R25, RZ ;  /* 0x000000191c187210 */ /* 0x000fe40007f1e0ff */
[----:B------:R-:W-:Y:S01]  /*14570*/  @P1 STS.128 [R171+0xa000], RZ ;  /* 0x00a000ffab001388 */ /* 0x000fe20000000c00 */
[-C--:B------:R-:W-:Y:S04]  /*14580*/  IADD3.X R29, PT, PT, R31, R26.reuse, RZ, P5, !PT ;  /* 0x0000001a1f1d7210 */ /* 0x080fe80002ffe4ff */
[----:B------:R-:W-:Y:S01]  /*14590*/  @!PT LDS RZ, [RZ] ;  /* 0x00000000fffff984 */ /* 0x000fe20000000800 */
[----:B------:R-:W-:Y:S01]  /*145a0*/  @!PT LDS RZ, [RZ] ;  /* 0x00000000fffff984 */ /* 0x000fe20000000800 */
[----:B------:R-:W-:Y:S01]  /*145b0*/  @!PT LDS RZ, [RZ] ;  /* 0x00000000fffff984 */ /* 0x000fe20000000800 */
[----:B------:R-:W-:Y:S01]  /*145c0*/  @!P2 LDGSTS.E.BYPASS.LTC128B.128 [R171+0x8800], desc[UR6][R30.64] ;  /* 0x088000001eabafae */ /* 0x000fe2000b981a06 */
[----:B------:R-:W-:Y:S02]  /*145d0*/  IADD3.X R25, PT, PT, R29, R26, RZ, P0, !PT ;  /* 0x0000001a1d197210 */ /* 0x000fe400007fe4ff */
[----:B------:R-:W-:Y:S02]  /*145e0*/  ISETP.NE.AND P0, PT, R174, 0x1, PT ;  /* 0x00000001ae00780c */ /* 0x000fe40003f05270 */
        /* <DEDUP_REMOVED lines=35> */
[----:B------:R-:W4:Y:S01]  /*14820*/  LDSM.16.M88.4 R140, [R146+0x5000] ;  /* 0x00500000928c783b */ /* 0x000f220000000200 */
[C---:B-----5:R-:W-:Y:S04]  /*14830*/  HMMA.16816.F32 R4, R108.reuse, R112, RZ ;  /* 0x000000706c04723c */ /* 0x060fe800000018ff */
[----:B------:R-:W5:Y:S04]  /*14840*/  LDSM.16.M88.4 R104, [R146+0x5800] ;  /* 0x005800009268783b */ /* 0x000f680000000200 */
[C---:B------:R-:W-:Y:S01]  /*14850*/  HMMA.16816.F32 R8, R108.reuse, R114, RZ ;  /* 0x000000726c08723c */ /* 0x040fe200000018ff */
[----:B------:R-:W-:Y:S07]  /*14860*/  LDSM.16.M88.4 R112, [R145+0x4000] ;  /* 0x004000009170783b */ /* 0x000fee0000000200 */
[C---:B--2---:R-:W-:Y:S08]  /*14870*/  HMMA.16816.F32 R12, R108.reuse, R116, RZ ;  /* 0x000000746c0c723c */ /* 0x044ff000000018ff */
[C---:B------:R-:W-:Y:S01]  /*14880*/  HMMA.16816.F32 R16, R108.reuse, R118, RZ ;  /* 0x000000766c10723c */ /* 0x040fe200000018ff */
[----:B------:R-:W-:Y:S07]  /*14890*/  LDSM.16.M88.4 R116, [R145+0x4800] ;  /* 0x004800009174783b */ /* 0x000fee0000000200 */
[C---:B---3--:R-:W-:Y:S08]  /*148a0*/  HMMA.16816.F32 R20, R108.reuse, R120, RZ ;  /* 0x000000786c14723c */ /* 0x048ff000000018ff */
[C---:B-1----:R-:W-:Y:S01]  /*148b0*/  HMMA.16816.F32 R24, R108.reuse, R122, RZ ;  /* 0x0000007a6c18723c */ /* 0x042fe200000018ff */
[----:B------:R-:W-:Y:S07]  /*148c0*/  LDSM.16.M88.4 R120, [R145+0x5000] ;  /* 0x005000009178783b */ /* 0x000fee0000000200 */
[C---:B----4-:R-:W-:Y:S08]  /*148d0*/  HMMA.16816.F32 R28, R108.reuse, R124, RZ ;  /* 0x0000007c6c1c723c */ /* 0x050ff000000018ff */
[----:B------:R-:W-:Y:S01]  /*148e0*/  HMMA.16816.F32 R32, R108, R126, RZ ;  /* 0x0000007e6c20723c */ /* 0x000fe200000018ff */
[----:B------:R-:W1:Y:S05]  /*148f0*/  LDSM.16.M88.4 R108, [R148] ;  /* 0x00000000946c783b */ /* 0x000e6a0000000200 */
[----:B------:R-:W2:Y:S02]  /*14900*/  LDSM.16.M88.4 R124, [R145+0x5800] ;  /* 0x00580000917c783b */ /* 0x000ea40000000200 */
[C---:B------:R-:W-:Y:S08]  /*14910*/  HMMA.16816.F32 R4, R128.reuse, R132, R4 ;  /* 0x000000848004723c */ /* 0x040ff00000001804 */
[C---:B------:R-:W-:Y:S08]  /*14920*/  HMMA.16816.F32 R8, R128.reuse, R134, R8 ;  /* 0x000000868008723c */ /* 0x040ff00000001808 */
[C---:B------:R-:W-:Y:S08]  /*14930*/  HMMA.16816.F32 R12, R128.reuse, R136, R12 ;  /* 0x00000088800c723c */ /* 0x040ff0000000180c */
[C---:B------:R-:W-:Y:S08]  /*14940*/  HMMA.16816.F32 R16, R128.reuse, R138, R16 ;  /* 0x0000008a8010723c */ /* 0x040ff00000001810 */
[C---:B------:R-:W-:Y:S08]  /*14950*/  HMMA.16816.F32 R20, R128.reuse, R140, R20 ;  /* 0x0000008c8014723c */ /* 0x040ff00000001814 */
[C---:B------:R-:W-:Y:S08]  /*14960*/  HMMA.16816.F32 R24, R128.reuse, R142, R24 ;  /* 0x0000008e8018723c */ /* 0x040ff00000001818 */
[C---:B-----5:R-:W-:Y:S08]  /*14970*/  HMMA.16816.F32 R28, R128.reuse, R104, R28 ;  /* 0x00000068801c723c */ /* 0x060ff0000000181c */
[----:B------:R-:W-:Y:S01]  /*14980*/  HMMA.16816.F32 R32, R128, R106, R32 ;  /* 0x0000006a8020723c */ /* 0x000fe20000001820 */
[----:B------:R-:W-:Y:S05]  /*14990*/  LDSM.16.M88.4 R104, [R147] ;  /* 0x000000009368783b */ /* 0x000fea0000000200 */
[----:B------:R-:W3:Y:S02]  /*149a0*/  LDSM.16.M88.4 R128, [R144+0x4000] ;  /* 0x004000009080783b */ /* 0x000ee40000000200 */
        /* <DEDUP_REMOVED lines=8> */
[----:B------:R-:W-:Y:S07]  /*14a30*/  LDSM.16.M88.4 R120, [R151+0x2000] ;  /* 0x002000009778783b */ /* 0x000fee0000000200 */
[C---:B--2---:R-:W-:Y:S08]  /*14a40*/  HMMA.16816.F32 R28, R108.reuse, R124, R28 ;  /* 0x0000007c6c1c723c */ /* 0x044ff0000000181c */
[----:B------:R-:W-:Y:S01]  /*14a50*/  HMMA.16816.F32 R32, R108, R126, R32 ;  /* 0x0000007e6c20723c */ /* 0x000fe20000001820 */
[----:B------:R-:W2:Y:S05]  /*14a60*/  LDSM.16.M88.4 R108, [R144+0x5800] ;  /* 0x00580000906c783b */ /* 0x000eaa0000000200 */
[----:B------:R-:W5:Y:S02]  /*14a70*/  LDSM.16.M88.4 R124, [R150+UR5+0x6000] ;  /* 0x00600005967c783b */ /* 0x000f640008000200 */
[C---:B---3--:R-:W-:Y:S08]  /*14a80*/  HMMA.16816.F32 R4, R104.reuse, R128, R4 ;  /* 0x000000806804723c */ /* 0x048ff00000001804 */
[C---:B------:R-:W-:Y:S01]  /*14a90*/  HMMA.16816.F32 R8, R104.reuse, R130, R8 ;  /* 0x000000826808723c */ /* 0x040fe20000001808 */
[----:B------:R-:W3:Y:S07]  /*14aa0*/  LDSM.16.M88.4 R128, [R150+UR5+0x6800] ;  /* 0x006800059680783b */ /* 0x000eee0008000200 */
[C---:B-1----:R-:W-:Y:S08]  /*14ab0*/  HMMA.16816.F32 R12, R104.reuse, R112, R12 ;  /* 0x00000070680c723c */ /* 0x042ff0000000180c */
[C---:B------:R-:W-:Y:S01]  /*14ac0*/  HMMA.16816.F32 R16, R104.reuse, R114, R16 ;  /* 0x000000726810723c */ /* 0x040fe20000001810 */
[----:B------:R-:W1:Y:S07]  /*14ad0*/  LDSM.16.M88.4 R112, [R150+UR5+0x7000] ;  /* 0x007000059670783b */ /* 0x000e6e0008000200 */
[C---:B----4-:R-:W-:Y:S08]  /*14ae0*/  HMMA.16816.F32 R20, R104.reuse, R116, R20 ;  /* 0x000000746814723c */ /* 0x050ff00000001814 */
[C---:B------:R-:W-:Y:S01]  /*14af0*/  HMMA.16816.F32 R24, R104.reuse, R118, R24 ;  /* 0x000000766818723c */ /* 0x040fe20000001818 */
[----:B------:R-:W-:Y:S07]  /*14b00*/  LDSM.16.M88.4 R116, [R146+0x6000] ;  /* 0x006000009274783b */ /* 0x000fee0000000200 */
[C---:B--2---:R-:W-:Y:S08]  /*14b10*/  HMMA.16816.F32 R28, R104.reuse, R108, R28 ;  /* 0x0000006c681c723c */ /* 0x044ff0000000181c */
[----:B------:R-:W-:Y:S01]  /*14b20*/  HMMA.16816.F32 R32, R104, R110, R32 ;  /* 0x0000006e6820723c */ /* 0x000fe20000001820 */
[----:B------:R-:W2:Y:S05]  /*14b30*/  LDSM.16.M88.4 R104, [R150+UR5+0x7800] ;  /* 0x007800059668783b */ /* 0x000eaa0008000200 */
[----:B------:R-:W4:Y:S02]  /*14b40*/  LDSM.16.M88.4 R108, [R149+0x2000] ;  /* 0x00200000956c783b */ /* 0x000f240000000200 */
[C---:B-----5:R-:W-:Y:S08]  /*14b50*/  HMMA.16816.F32 R4, R120.reuse, R124, R4 ;  /* 0x0000007c7804723c */ /* 0x060ff00000001804 */
        /* <DEDUP_REMOVED lines=10> */
[----:B------:R-:W-:Y:S05]  /*14c00*/  LDSM.16.M88.4 R104, [R148+0x2000] ;  /* 0x002000009468783b */ /* 0x000fea0000000200 */
[----:B------:R-:W2:Y:S02]  /*14c10*/  LDSM.16.M88.4 R120, [R145+0x6000] ;  /* 0x006000009178783b */ /* 0x000ea40000000200 */
[C---:B----4-:R-:W-:Y:S08]  /*14c20*/  HMMA.16816.F32 R4, R108.reuse, R116, R4 ;  /* 0x000000746c04723c */ /* 0x050ff00000001804 */
[C---:B------:R-:W-:Y:S01]  /*14c30*/  HMMA.16816.F32 R8, R108.reuse, R118, R8 ;  /* 0x000000766c08723c */ /* 0x040fe20000001808 */
[----:B------:R-:W4:Y:S07]  /*14c40*/  LDSM.16.M88.4 R116, [R145+0x6800] ;  /* 0x006800009174783b */ /* 0x000f2e0000000200 */
[C---:B-----5:R-:W-:Y:S08]  /*14c50*/  HMMA.16816.F32 R12, R108.reuse, R124, R12 ;  /* 0x0000007c6c0c723c */ /* 0x060ff0000000180c */
[C---:B------:R-:W-:Y:S01]  /*14c60*/  HMMA.16816.F32 R16, R108.reuse, R126, R16 ;  /* 0x0000007e6c10723c */ /* 0x040fe20000001810 */
[----:B------:R-:W5:Y:S07]  /*14c70*/  LDSM.16.M88.4 R124, [R145+0x7000] ;  /* 0x00700000917c783b */ /* 0x000f6e0000000200 */
[C---:B---3--:R-:W-:Y:S08]  /*14c80*/  HMMA.16816.F32 R20, R108.reuse, R128, R20 ;  /* 0x000000806c14723c */ /* 0x048ff00000001814 */
[C---:B------:R-:W-:Y:S01]  /*14c90*/  HMMA.16816.F32 R24, R108.reuse, R130, R24 ;  /* 0x000000826c18723c */ /* 0x040fe20000001818 */
[----:B------:R-:W-:Y:S07]  /*14ca0*/  LDSM.16.M88.4 R128, [R144+0x6000] ;  /* 0x006000009080783b */ /* 0x000fee0000000200 */
[C---:B-1----:R-:W-:Y:S08]  /*14cb0*/  HMMA.16816.F32 R28, R108.reuse, R112, R28 ;  /* 0x000000706c1c723c */ /* 0x042ff0000000181c */
[----:B------:R-:W-:Y:S01]  /*14cc0*/  HMMA.16816.F32 R32, R108, R114, R32 ;  /* 0x000000726c20723c */ /* 0x000fe20000001820 */
[----:B------:R-:W1:Y:S05]  /*14cd0*/  LDSM.16.M88.4 R108, [R145+0x7800] ;  /* 0x00780000916c783b */ /* 0x000e6a0000000200 */
[----:B------:R-:W3:Y:S02]  /*14ce0*/  LDSM.16.M88.4 R112, [R147+0x2000] ;  /* 0x002000009370783b */ /* 0x000ee40000000200 */
[C---:B--2---:R-:W-:Y:S08]  /*14cf0*/  HMMA.16816.F32 R4, R104.reuse, R120, R4 ;  /* 0x000000786804723c */ /* 0x044ff00000001804 */
[C---:B------:R-:W-:Y:S08]  /*14d00*/  HMMA.16816.F32 R8, R104.reuse, R122, R8 ;  /* 0x0000007a6808723c */ /* 0x040ff00000001808 */
[C---:B----4-:R-:W-:Y:S08]  /*14d10*/  HMMA.16816.F32 R12, R104.reuse, R116, R12 ;  /* 0x00000074680c723c */ /* 0x050ff0000000180c */
[C---:B------:R-:W-:Y:S08]  /*14d20*/  HMMA.16816.F32 R16, R104.reuse, R118, R16 ;  /* 0x000000766810723c */ /* 0x040ff00000001810 */
[C---:B-----5:R-:W-:Y:S08]  /*14d30*/  HMMA.16816.F32 R20, R104.reuse, R124, R20 ;  /* 0x0000007c6814723c */ /* 0x060ff00000001814 */
[C---:B------:R-:W-:Y:S08]  /*14d40*/  HMMA.16816.F32 R24, R104.reuse, R126, R24 ;  /* 0x0000007e6818723c */ /* 0x040ff00000001818 */
[C---:B-1----:R-:W-:Y:S08]  /*14d50*/  HMMA.16816.F32 R28, R104.reuse, R108, R28 ;  /* 0x0000006c681c723c */ /* 0x042ff0000000181c */
[----:B------:R-:W-:Y:S01]  /*14d60*/  HMMA.16816.F32 R32, R104, R110, R32 ;  /* 0x0000006e6820723c */ /* 0x000fe20000001820 */
[----:B------:R-:W1:Y:S05]  /*14d70*/  LDSM.16.M88.4 R104, [R144+0x6800] ;  /* 0x006800009068783b */ /* 0x000e6a0000000200 */
[----:B------:R-:W2:Y:S02]  /*14d80*/  LDSM.16.M88.4 R108, [R144+0x7000] ;  /* 0x00700000906c783b */ /* 0x000ea40000000200 */
[C---:B---3--:R-:W-:Y:S08]  /*14d90*/  HMMA.16816.F32 R4, R112.reuse, R128, R4 ;  /* 0x000000807004723c */ /* 0x048ff00000001804 */
        /* <DEDUP_REMOVED lines=87> */
[----:B------:R-:W-:Y:S01]  /*15310*/  IMAD.MOV.U32 R10, RZ, RZ, RZ ;  /* 0x000000ffff0a7224 */ /* 0x000fe200078e00ff */
[----:B------:R-:W-:Y:S02]  /*15320*/  IADD3 R7, PT, PT, R175, -0x40, RZ ;  /* 0xffffffc0af077810 */ /* 0x000fe40007ffe0ff */
[----:B------:R-:W-:Y:S02]  /*15330*/  IABS R9, R13 ;  /* 0x0000000d00097213 */ /* 0x000fe40000000000 */
[-C--:B--2---:R-:W-:Y:S02]  /*15340*/  IABS R5, R6.reuse ;  /* 0x0000000600057213 */ /* 0x084fe40000000000 */
[----:B------:R-:W-:Y:S02]  /*15350*/  LOP3.LUT R13, R13, R6, RZ, 0x3c, !PT ;  /* 0x000000060d0d7212 */ /* 0x000fe400078e3cff */
[----:B------:R-:W2:Y:S10]  /*15360*/  I2F.RP R8, R5 ;  /* 0x0000000500087306 */ /* 0x000eb40000209400 */
[----:B--2---:R-:W2:Y:S02]  /*15370*/  MUFU.RCP R4, R8 ;  /* 0x0000000800047308 */ /* 0x004ea40000001000 */
[----:B--2---:R-:W-:Y:S08]  /*15380*/  VIADD R11, R4, 0xffffffe ;  /* 0x0ffffffe040b7836 */ /* 0x004ff00000000000 */
[----:B------:R-:W2:Y:S02]  /*15390*/  F2I.FTZ.U32.TRUNC.NTZ R11, R11 ;  /* 0x0000000b000b7305 */ /* 0x000ea4000021f000 */
[--C-:B--2---:R-:W-:Y:S04]  /*153a0*/  IMAD.MOV R4, RZ, RZ, -R11.reuse ;  /* 0x000000ffff047224 */ /* 0x104fe800078e0a0b */
        /* <DEDUP_REMOVED lines=50> */
.L_x_4931:
        /* <DEDUP_REMOVED lines=49> */
.L_x_4930:
        /* <DEDUP_REMOVED lines=34> */
[C---:B------:R-:W-:Y:S02]  /*15c00*/  FMUL.FTZ R106, R3.reuse, UR4 ;  /* 0x00000004036a7c20 */ /* 0x040fe40008410000 */
        /* <DEDUP_REMOVED lines=8> */
[----:B------:R-:W-:Y:S01]  /*15c90*/  FFMA.FTZ R123, R227, UR4, -R108 ;  /* 0x00000004e37b7c23 */ /* 0x000fe2000801086c */
[----:B------:R-:W-:Y:S01]  /*15ca0*/  FMUL.FTZ R6, R0, UR4 ;  /* 0x0000000400067c20 */ /* 0x000fe20008410000 */
[--C-:B------:R-:W-:Y:S01]  /*15cb0*/  FFMA.FTZ R125, R217, UR4, -R106.reuse ;  /* 0x00000004d97d7c23 */ /* 0x100fe2000801086a */
[--C-:B------:R-:W-:Y:S01]  /*15cc0*/  FFMA.FTZ R122, R215, UR4, -R106.reuse ;  /* 0x00000004d77a7c23 */ /* 0x100fe2000801086a */
[--C-:B------:R-:W-:Y:S01]  /*15cd0*/  FFMA.FTZ R121, R225, UR4, -R106.reuse ;  /* 0x00000004e1797c23 */ /* 0x100fe2000801086a */
[----:B------:R-:W-:Y:S01]  /*15ce0*/  FFMA.FTZ R120, R223, UR4, -R106 ;  /* 0x00000004df787c23 */ /* 0x000fe2000801086a */
        /* <DEDUP_REMOVED lines=13> */
[----:B------:R-:W-:Y:S01]  /*15dc0*/  FFMA.FTZ R108, R107, UR4, -R108 ;  /* 0x000000046b6c7c23 */ /* 0x000fe2000801086c */
        /* <DEDUP_REMOVED lines=65> */
[C---:B------:R-:W-:Y:S03]  /*161e0*/  FMUL.FTZ R56, R2.reuse, R56 ;  /* 0x0000003802387220 */ /* 0x040fe60000410000 */
[----:B------:R1:W-:Y:S01]  /*161f0*/  MUFU.EX2 R185, R108 ;  /* 0x0000006c00b97308 */ /* 0x0003e20000000800 */
[----:B------:R-:W-:Y:S01]  /*16200*/  FMUL.FTZ R57, R2, R57 ;  /* 0x0000003902397220 */ /* 0x000fe20000410000 */
[C---:B------:R-:W-:Y:S01]  /*16210*/  FMUL.FTZ R58, R0.reuse, R58 ;  /* 0x0000003a003a7220 */ /* 0x040fe20000410000 */
[----:B------:R-:W-:Y:S01]  /*16220*/  FMUL.FTZ R59, R0, R59 ;  /* 0x0000003b003b7220 */ /* 0x000fe20000410000 */
        /* <DEDUP_REMOVED lines=9> */
[--C-:B------:R-:W-:Y:S01]  /*162c0*/  FFMA.FTZ R183, R104, UR4, -R106.reuse ;  /* 0x0000000468b77c23 */ /* 0x100fe2000801086a */
[--C-:B------:R-:W-:Y:S01]  /*162d0*/  FFMA.FTZ R103, R103, UR4, -R106.reuse ;  /* 0x0000000467677c23 */ /* 0x100fe2000801086a */
[----:B------:R-:W-:Y:S01]  /*162e0*/  FFMA.FTZ R106, R102, UR4, -R106 ;  /* 0x00000004666a7c23 */ /* 0x000fe2000801086a */
[C---:B------:R-:W-:Y:S01]  /*162f0*/  HMMA.16816.F32 R4, R96.reuse, R12, R4 ;  /* 0x0000000c6004723c */ /* 0x040fe20000001804 */
[----:B-1----:R-:W-:Y:S01]  /*16300*/  LDSM.16.MT88.4 R108, [R152+0x9800] ;  /* 0x00980000986c783b */ /* 0x002fe20000004200 */
[----:B------:R-:W1:Y:S03]  /*16310*/  MUFU.EX2 R129, R129 ;  /* 0x0000008100817308 */ /* 0x000e660000000800 */
[C---:B------:R-:W-:Y:S01]  /*16320*/  FMUL.FTZ R12, R2.reuse, R88 ;  /* 0x00000058020c7220 */ /* 0x040fe20000410000 */
[C---:B------:R-:W-:Y:S01]  /*16330*/  FMUL.FTZ R13, R2.reuse, R89 ;  /* 0x00000059020d7220 */ /* 0x040fe20000410000 */
[----:B------:R-:W-:Y:S01]  /*16340*/  FFMA.FTZ R127, R2, R179, R127 ;  /* 0x000000b3027f7223 */ /* 0x000fe2000001007f */
[C---:B------:R-:W-:Y:S04]  /*16350*/  HMMA.16816.F32 R8, R96.reuse, R14, R8 ;  /* 0x0000000e6008723c */ /* 0x040fe80000001808 */
[----:B------:R-:W-:Y:S01]  /*16360*/  MUFU.EX2 R131, R131 ;  /* 0x0000008300837308 */ /* 0x000fe20000000800 */
[C---:B------:R-:W-:Y:S01]  /*16370*/  FMUL.FTZ R14, R0.reuse, R90 ;  /* 0x0000005a000e7220 */ /* 0x040fe20000410000 */
[C---:B------:R-:W-:Y:S01]  /*16380*/  FMUL.FTZ R15, R0.reuse, R91 ;  /* 0x0000005b000f7220 */ /* 0x040fe20000410000 */
[----:B------:R-:W-:Y:S01]  /*16390*/  FFMA.FTZ R125, R0, R177, R125 ;  /* 0x000000b1007d7223 */ /* 0x000fe2000001007d */
[----:B------:R-:W2:Y:S01]  /*163a0*/  LDSM.16.MT88.4 R88, [R152+0x8000] ;  /* 0x008000009858783b */ /* 0x000ea20000004200 */
[----:B------:R-:W-:Y:S01]  /*163b0*/  ISETP.NE.AND P0, PT, R174, RZ, PT ;  /* 0x000000ffae00720c */ /* 0x000fe20003f05270 */
[----:B------:R-:W-:Y:S01]  /*163c0*/  FADD.FTZ R127, R126, R127 ;  /* 0x0000007f7e7f7221 */ /* 0x000fe20000010000 */
[----:B------:R-:W-:Y:S03]  /*163d0*/  FADD.FTZ R122, R122, R125 ;  /* 0x0000007d7a7a7221 */ /* 0x000fe60000010000 */
[----:B------:R-:W3:Y:S01]  /*163e0*/  MUFU.EX2 R130, R130 ;  /* 0x0000008200827308 */ /* 0x000ee20000000800 */
[C---:B------:R-:W-:Y:S03]  /*163f0*/  HMMA.16816.F32 R12, R96.reuse, R20, R12 ;  /* 0x00000014600c723c */ /* 0x040fe6000000180c */
[C---:B------:R-:W-:Y:S01]  /*16400*/  FMUL.FTZ R20, R2.reuse, R80 ;  /* 0x0000005002147220 */ /* 0x040fe20000410000 */
[----:B------:R-:W-:Y:S01]  /*16410*/  FMUL.FTZ R21, R2, R81 ;  /* 0x0000005102157220 */ /* 0x000fe20000410000 */
[----:B------:R-:W-:Y:S01]  /*16420*/  FADD.FTZ R124, R124, R127 ;  /* 0x0000007f7c7c7221 */ /* 0x000fe20000010000 */
[----:B------:R-:W-:Y:S03]  /*16430*/  FADD.FTZ R121, R121, R122 ;  /* 0x0000007a79797221 */ /* 0x000fe60000010000 */
[----:B------:R-:W-:Y:S01]  /*16440*/  MUFU.EX2 R132, R132 ;  /* 0x0000008400847308 */ /* 0x000fe20000000800 */
[C---:B------:R-:W-:Y:S03]  /*16450*/  HMMA.16816.F32 R16, R96.reuse, R22, R16 ;  /* 0x000000166010723c */ /* 0x040fe60000001810 */
[C---:B------:R-:W-:Y:S01]  /*16460*/  FMUL.FTZ R22, R0.reuse, R82 ;  /* 0x0000005200167220 */ /* 0x040fe20000410000 */
[----:B------:R-:W-:Y:S01]  /*16470*/  FMUL.FTZ R23, R0, R83 ;  /* 0x0000005300177220 */ /* 0x000fe20000410000 */
[----:B------:R-:W-:Y:S01]  /*16480*/  FADD.FTZ R123, R123, R124 ;  /* 0x0000007c7b7b7221 */ /* 0x000fe20000010000 */
[----:B------:R-:W4:Y:S03]  /*16490*/  LDSM.16.MT88.4 R80, [R155+0xa000] ;  /* 0x00a000009b50783b */ /* 0x000f260000004200 */
[----:B------:R-:W5:Y:S01]  /*164a0*/  MUFU.EX2 R133, R133 ;  /* 0x0000008500857308 */ /* 0x000f620000000800 */
[----:B------:R-:W-:Y:S01]  /*164b0*/  FADD.FTZ R120, R120, R121 ;  /* 0x0000007978787221 */ /* 0x000fe20000010000 */
[C---:B------:R-:W-:Y:S03]  /*164c0*/  HMMA.16816.F32 R20, R96.reuse, R28, R20 ;  /* 0x0000001c6014723c */ /* 0x040fe60000001814 */
[C---:B------:R-:W-:Y:S01]  /*164d0*/  FMUL.FTZ R28, R2.reuse, R72 ;  /* 0x00000048021c7220 */ /* 0x040fe20000410000 */
[----:B------:R-:W-:Y:S04]  /*164e0*/  FMUL.FTZ R29, R2, R73 ;  /* 0x00000049021d7220 */ /* 0x000fe80000410000 */
[----:B------:R-:W-:Y:S01]  /*164f0*/  MUFU.EX2 R135, R135 ;  /* 0x0000008700877308 */ /* 0x000fe20000000800 */
[----:B------:R-:W-:Y:S01]  /*16500*/  MOV R2, R101 ;  /* 0x0000006500027202 */ /* 0x000fe20000000f00 */
[C---:B------:R-:W-:Y:S03]  /*16510*/  HMMA.16816.F32 R24, R96.reuse, R30, R24 ;  /* 0x0000001e6018723c */ /* 0x040fe60000001818 */
[C---:B------:R-:W-:Y:S01]  /*16520*/  FMUL.FTZ R30, R0.reuse, R74 ;  /* 0x0000004a001e7220 */ /* 0x040fe20000410000 */
[----:B------:R-:W-:Y:S04]  /*16530*/  FMUL.FTZ R31, R0, R75 ;  /* 0x0000004b001f7220 */ /* 0x000fe80000410000 */
[----:B------:R-:W5:Y:S01]  /*16540*/  MUFU.EX2 R134, R134 ;  /* 0x0000008600867308 */ /* 0x000f620000000800 */
[----:B------:R-:W1:Y:S01]  /*16550*/  LDSM.16.MT88.4 R72, [R154+0xa000] ;  /* 0x00a000009a48783b */ /* 0x000e620000004200 */
[----:B------:R-:W-:Y:S01]  /*16560*/  MOV R0, R3 ;  /* 0x0000000300007202 */ /* 0x000fe20000000f00 */
[C---:B--2---:R-:W-:Y:S07]  /*16570*/  HMMA.16816.F32 R28, R96.reuse, R88, R28 ;  /* 0x00000058601c723c */ /* 0x044fee000000181c */
[----:B------:R-:W-:Y:S01]  /*16580*/  MUFU.EX2 R136, R136 ;  /* 0x0000008800887308 */ /* 0x000fe20000000800 */
[C---:B------:R-:W-:Y:S01]  /*16590*/  HMMA.16816.F32 R32, R96.reuse, R90, R32 ;  /* 0x0000005a6020723c */ /* 0x040fe20000001820 */
[----:B------:R-:W-:Y:S08]  /*165a0*/  LDSM.16.MT88.4 R88, [R152+0x8800] ;  /* 0x008800009858783b */ /* 0x000ff00000004200 */
[----:B------:R-:W-:Y:S01]  /*165b0*/  MUFU.EX2 R137, R137 ;  /* 0x0000008900897308 */ /* 0x000fe20000000800 */
[C---:B----4-:R-:W-:Y:S09]  /*165c0*/  HMMA.16816.F32 R36, R96.reuse, R80, R36 ;  /* 0x000000506024723c */ /* 0x050ff20000001824 */
[----:B------:R-:W-:Y:S01]  /*165d0*/  MUFU.EX2 R138, R138 ;  /* 0x0000008a008a7308 */ /* 0x000fe20000000800 */
[C---:B------:R-:W-:Y:S01]  /*165e0*/  HMMA.16816.F32 R40, R96.reuse, R82, R40 ;  /* 0x000000526028723c */ /* 0x040fe20000001828 */
[----:B------:R-:W-:Y:S08]  /*165f0*/  LDSM.16.MT88.4 R80, [R154+0x8800] ;  /* 0x008800009a50783b */ /* 0x000ff00000004200 */
[----:B------:R-:W-:Y:S10]  /*16600*/  MUFU.EX2 R139, R139 ;  /* 0x0000008b008b7308 */ /* 0x000ff40000000800 */
[----:B------:R-:W-:Y:S01]  /*16610*/  MUFU.EX2 R140, R140 ;  /* 0x0000008c008c7308 */ /* 0x000fe20000000800 */
[C---:B-1----:R-:W-:Y:S09]  /*16620*/  HMMA.16816.F32 R44, R96.reuse, R72, R44 ;  /* 0x00000048602c723c */ /* 0x042ff2000000182c */
[----:B------:R-:W-:Y:S01]  /*16630*/  MUFU.EX2 R141, R141 ;  /* 0x0000008d008d7308 */ /* 0x000fe20000000800 */
[C---:B------:R-:W-:Y:S01]  /*16640*/  HMMA.16816.F32 R48, R96.reuse, R74, R48 ;  /* 0x0000004a6030723c */ /* 0x040fe20000001830 */
[----:B------:R-:W1:Y:S08]  /*16650*/  LDSM.16.MT88.4 R72, [R155+0x8800] ;  /* 0x008800009b48783b */ /* 0x000e700000004200 */
[----:B------:R-:W-:Y:S01]  /*16660*/  MUFU.EX2 R142, R142 ;  /* 0x0000008e008e7308 */ /* 0x000fe20000000800 */
[C---:B------:R-:W-:Y:S03]  /*16670*/  HMMA.16816.F32 R52, R96.reuse, R68, R52 ;  /* 0x000000446034723c */ /* 0x040fe60000001834 */
[----:B------:R-:W-:Y:S01]  /*16680*/  F2FP.F16.F32.PACK_AB R68, R129, R128 ;  /* 0x000000808144723e */ /* 0x000fe200000000ff */
[----:B------:R-:W-:Y:S01]  /*16690*/  FADD.FTZ R128, R128, R123 ;  /* 0x0000007b80807221 */ /* 0x000fe20000010000 */
[----:B---3--:R-:W-:Y:S01]  /*166a0*/  F2FP.F16.F32.PACK_AB R69, R130, R131 ;  /* 0x000000838245723e */ /* 0x008fe200000000ff */
[----:B------:R-:W-:Y:S03]  /*166b0*/  FADD.FTZ R131, R131, R120 ;  /* 0x0000007883837221 */ /* 0x000fe60000010000 */
[----:B------:R-:W-:Y:S01]  /*166c0*/  MUFU.EX2 R143, R143 ;  /* 0x0000008f008f7308 */ /* 0x000fe20000000800 */
[C---:B------:R-:W-:Y:S03]  /*166d0*/  HMMA.16816.F32 R56, R96.reuse, R70, R56 ;  /* 0x000000466038723c */ /* 0x040fe60000001838 */
[----:B-----5:R-:W-:Y:S01]  /*166e0*/  F2FP.F16.F32.PACK_AB R70, R133, R132 ;  /* 0x000000848546723e */ /* 0x020fe200000000ff */
[----:B------:R-:W-:Y:S01]  /*166f0*/  FADD.FTZ R129, R129, R128 ;  /* 0x0000008081817221 */ /* 0x000fe20000010000 */
[----:B------:R-:W-:Y:S01]  /*16700*/  F2FP.F16.F32.PACK_AB R71, R134, R135 ;  /* 0x000000878647723e */ /* 0x000fe200000000ff */
[----:B------:R-:W-:Y:S03]  /*16710*/  FADD.FTZ R130, R130, R131 ;  /* 0x0000008382827221 */ /* 0x000fe60000010000 */
[----:B------:R-:W-:Y:S01]  /*16720*/  MUFU.EX2 R178, R178 ;  /* 0x000000b200b27308 */ /* 0x000fe20000000800 */
[C---:B------:R-:W-:Y:S03]  /*16730*/  HMMA.16816.F32 R60, R96.reuse, R76, R60 ;  /* 0x0000004c603c723c */ /* 0x040fe6000000183c */
[----:B------:R-:W-:Y:S01]  /*16740*/  FADD.FTZ R132, R132, R129 ;  /* 0x0000008184847221 */ /* 0x000fe20000010000 */
[----:B------:R-:W-:Y:S05]  /*16750*/  FADD.FTZ R135, R135, R130 ;  /* 0x0000008287877221 */ /* 0x000fea0000010000 */
[----:B------:R-:W2:Y:S01]  /*16760*/  MUFU.EX2 R181, R181 ;  /* 0x000000b500b57308 */ /* 0x000ea20000000800 */
[----:B------:R-:W-:Y:S01]  /*16770*/  HMMA.16816.F32 R64, R96, R78, R64 ;  /* 0x0000004e6040723c */ /* 0x000fe20000001840 */
[----:B------:R-:W3:Y:S02]  /*16780*/  LDSM.16.MT88.4 R76, [R155+0xa800] ;  /* 0x00a800009b4c783b */ /* 0x000ee40000004200 */
[----:B------:R-:W-:Y:S01]  /*16790*/  FADD.FTZ R133, R133, R132 ;  /* 0x0000008485857221 */ /* 0x000fe20000010000 */
[----:B------:R-:W-:Y:S05]  /*167a0*/  FADD.FTZ R135, R134, R135 ;  /* 0x0000008786877221 */ /* 0x000fea0000010000 */
[----:B------:R-:W-:Y:S01]  /*167b0*/  MUFU.EX2 R180, R180 ;  /* 0x000000b400b47308 */ /* 0x000fe20000000800 */
[C---:B-1----:R-:W-:Y:S09]  /*167c0*/  HMMA.16816.F32 R4, R68.reuse, R72, R4 ;  /* 0x000000484404723c */ /* 0x042ff20000001804 */
[----:B------:R-:W1:Y:S01]  /*167d0*/  MUFU.EX2 R183, R183 ;  /* 0x000000b700b77308 */ /* 0x000e620000000800 */
[----:B--2---:R-:W-:Y:S01]  /*167e0*/  F2FP.F16.F32.PACK_AB R104, R181, R178 ;  /* 0x000000b2b568723e */ /* 0x004fe200000000ff */
[C---:B------:R-:W-:Y:S01]  /*167f0*/  HMMA.16816.F32 R8, R68.reuse, R74, R8 ;  /* 0x0000004a4408723c */ /* 0x040fe20000001808 */
[----:B------:R-:W2:Y:S07]  /*16800*/  LDSM.16.MT88.4 R72, [R154+0xa800] ;  /* 0x00a800009a48783b */ /* 0x000eae0000004200 */
[----:B------:R-:W4:Y:S01]  /*16810*/  MUFU.EX2 R176, R176 ;  /* 0x000000b000b07308 */ /* 0x000f220000000800 */
[C---:B------:R-:W-:Y:S09]  /*16820*/  HMMA.16816.F32 R12, R68.reuse, R80, R12 ;  /* 0x00000050440c723c */ /* 0x040ff2000000180c */
[----:B------:R-:W-:Y:S01]  /*16830*/  MUFU.EX2 R103, R103 ;  /* 0x0000006700677308 */ /* 0x000fe20000000800 */
[----:B-1----:R-:W-:Y:S01]  /*16840*/  F2FP.F16.F32.PACK_AB R105, R183, R180 ;  /* 0x000000b4b769723e */ /* 0x002fe200000000ff */
[C---:B------:R-:W-:Y:S01]  /*16850*/  HMMA.16816.F32 R16, R68.reuse, R82, R16 ;  /* 0x000000524410723c */ /* 0x040fe20000001810 */
[----:B------:R-:W1:Y:S07]  /*16860*/  LDSM.16.MT88.4 R80, [R153+0xa800] ;  /* 0x00a800009950783b */ /* 0x000e6e0000004200 */
[----:B------:R4:W5:Y:S01]  /*16870*/  MUFU.EX2 R102, R106 ;  /* 0x0000006a00667308 */ /* 0x0009620000000800 */
[C---:B------:R-:W-:Y:S08]  /*16880*/  HMMA.16816.F32 R20, R68.reuse, R84, R20 ;  /* 0x000000544414723c */ /* 0x040ff00000001814 */
[C---:B------:R-:W-:Y:S01]  /*16890*/  HMMA.16816.F32 R24, R68.reuse, R86, R24 ;  /* 0x000000564418723c */ /* 0x040fe20000001818 */
[----:B------:R-:W1:Y:S02]  /*168a0*/  LDSM.16.MT88.4 R84, [R152+0xa800] ;  /* 0x00a800009854783b */ /* 0x000e640000004200 */
[----:B----4-:R-:W-:Y:S05]  /*168b0*/  F2FP.F16.F32.PACK_AB R106, R185, R176 ;  /* 0x000000b0b96a723e */ /* 0x010fea00000000ff */
[C---:B------:R-:W-:Y:S03]  /*168c0*/  HMMA.16816.F32 R28, R68.reuse, R88, R28 ;  /* 0x00000058441c723c */ /* 0x040fe6000000181c */
[----:B-----5:R-:W-:Y:S05]  /*168d0*/  F2FP.F16.F32.PACK_AB R107, R102, R103 ;  /* 0x00000067666b723e */ /* 0x020fea00000000ff */
[C---:B------:R-:W-:Y:S01]  /*168e0*/  HMMA.16816.F32 R32, R68.reuse, R90, R32 ;  /* 0x0000005a4420723c */ /* 0x040fe20000001820 */
[----:B------:R-:W-:Y:S07]  /*168f0*/  LDSM.16.MT88.4 R88, [R153+0x9000] ;  /* 0x009000009958783b */ /* 0x000fee0000004200 */
[C---:B---3--:R-:W-:Y:S08]  /*16900*/  HMMA.16816.F32 R36, R68.reuse, R76, R36 ;  /* 0x0000004c4424723c */ /* 0x048ff00000001824 */
        /* <DEDUP_REMOVED lines=10> */
[----:B------:R-:W3:Y:S02]  /*169b0*/  LDSM.16.MT88.4 R84, [R155+0xb000] ;  /* 0x00b000009b54783b */ /* 0x000ee40000004200 */
        /* <DEDUP_REMOVED lines=21> */
[----:B------:R-:W-:Y:S03]  /*16b10*/  FADD.FTZ R103, R103, R180 ;  /* 0x000000b467677221 */ /* 0x000fe60000010000 */
[----:B------:R-:W-:Y:S01]  /*16b20*/  FADD.FTZ R179, R185, R176 ;  /* 0x000000b0b9b37221 */ /* 0x000fe20000010000 */
[C---:B------:R-:W-:Y:S01]  /*16b30*/  HMMA.16816.F32 R16, R68.reuse, R78, R16 ;  /* 0x0000004e4410723c */ /* 0x040fe20000001810 */
[----:B------:R-:W4:Y:S02]  /*16b40*/  LDSM.16.MT88.4 R76, [R153+0xb000] ;  /* 0x00b00000994c783b */ /* 0x000f240000004200 */
[----:B------:R-:W-:Y:S05]  /*16b50*/  FADD.FTZ R177, R102, R103 ;  /* 0x0000006766b17221 */ /* 0x000fea0000010000 */
[C---:B------:R-:W-:Y:S08]  /*16b60*/  HMMA.16816.F32 R20, R68.reuse, R88, R20 ;  /* 0x000000584414723c */ /* 0x040ff00000001814 */
        /* <DEDUP_REMOVED lines=13> */
[----:B------:R-:W-:Y:S08]  /*16c40*/  HMMA.16816.F32 R64, R68, R82, R64 ;  /* 0x000000524440723c */ /* 0x000ff00000001840 */
[C---:B------:R-:W-:Y:S01]  /*16c50*/  HMMA.16816.F32 R96, R104.reuse, R92, R4 ;  /* 0x0000005c6860723c */ /* 0x040fe20000001804 */
[----:B------:R-:W1:Y:S07]  /*16c60*/  LDSM.16.MT88.4 R4, [R153+0xb800] ;  /* 0x00b800009904783b */ /* 0x000e6e0000004200 */
[C---:B------:R-:W-:Y:S01]  /*16c70*/  HMMA.16816.F32 R92, R104.reuse, R94, R8 ;  /* 0x0000005e685c723c */ /* 0x040fe20000001808 */
[----:B------:R-:W4:Y:S07]  /*16c80*/  LDSM.16.MT88.4 R8, [R152+0xb800] ;  /* 0x00b800009808783b */ /* 0x000f2e0000004200 */
[C---:B---3--:R-:W-:Y:S08]  /*16c90*/  HMMA.16816.F32 R88, R104.reuse, R84, R12 ;  /* 0x000000546858723c */ /* 0x048ff0000000180c */
        /* <DEDUP_REMOVED lines=11> */
[C---:B----4-:R-:W-:Y:S08]  /*16d50*/  HMMA.16816.F32 R60, R104.reuse, R8, R60 ;  /* 0x00000008683c723c */ /* 0x050ff0000000183c */
[----:B------:R-:W-:Y:S01]  /*16d60*/  HMMA.16816.F32 R64, R104, R10, R64 ;  /* 0x0000000a6840723c */ /* 0x000fe20000001840 */
[----:B------:R-:W-:Y:S08]  /*16d70*/  @!UPT UIADD3 URZ, UPT, UPT, URZ, URZ, URZ ;  /* 0x000000fffffff290 */ /* 0x000ff0000fffe0ff */
[----:B------:R-:W-:Y:S11]  /*16d80*/  @P0 BRA `(.L_x_4932) ;  /* 0xffffffd000900947 */ /* 0x000ff6000383ffff */
.L_x_4928:
        /* <DEDUP_REMOVED lines=219> */
.L_x_4934:
[----:B------:R-:W-:Y:S05]  /*17b40*/  BSYNC.RECONVERGENT B0 ;  /* 0x0000000000007941 */ /* 0x000fea0003800200 */
.L_x_4933:
        /* <DEDUP_REMOVED lines=30> */
.L_x_4936:
[----:B------:R-:W-:Y:S05]  /*17d30*/  BSYNC.RECONVERGENT B0 ;  /* 0x0000000000007941 */ /* 0x000fea0003800200 */
.L_x_4935:
        /* <DEDUP_REMOVED lines=20> */
.L_x_4938:
[----:B------:R-:W-:Y:S05]  /*17e80*/  BSYNC.RECONVERGENT B0 ;  /* 0x0000000000007941 */ /* 0x000fea0003800200 */
.L_x_4937:
        /* <DEDUP_REMOVED lines=20> */
.L_x_4940:
[----:B------:R-:W-:Y:S05]  /*17fd0*/  BSYNC.RECONVERGENT B0 ;  /* 0x0000000000007941 */ /* 0x000fea0003800200 */
.L_x_4939:
        /* <DEDUP_REMOVED lines=20> */
.L_x_4941:
        /* <DEDUP_REMOVED lines=14> */
.L_x_7255:


//--------------------- .text._ZN5flash24flash_fwd_splitkv_kernelI23Flash_fwd_kernel_traitsILi128ELi64ELi64ELi4ELb0ELb0EN7cutlass6half_tE19Flash_kernel_traitsILi128ELi64ELi64ELi4ES3_EELb1ELb0ELb0ELb0ELb0ELb0ELb1ELb0EEEvNS_16Flash_fwd_paramsE --------------------------
	.section	.text._ZN5flash24flash_fwd_splitkv_kernelI23Flash_fwd_kernel_traitsILi128ELi64ELi64ELi4ELb0ELb0EN7cutlass6half_tE19Flash_kernel_traitsILi128ELi64ELi64ELi4ES3_EELb1ELb0ELb0ELb0ELb0ELb0ELb1ELb0EEEvNS_16Flash_fwd_paramsE,"ax",@progbits
	.align	128
        .global         _ZN5flash24flash_fwd_splitkv_kernelI23Flash_fwd_kernel_traitsILi128ELi64ELi64ELi4ELb0ELb0EN7cutlass6half_tE19Flash_kernel_traitsILi128ELi64ELi64ELi4ES3_EELb1ELb0ELb0ELb0ELb0ELb0ELb1ELb0EEEvNS_16Flash_fwd_paramsE
        .type           _ZN5flash24flash_fwd_splitkv_kernelI23Flash_fwd_kernel_traitsILi128ELi64ELi64ELi4ELb0ELb0EN7cutlass6half_tE19Flash_kernel_traitsILi128ELi64ELi64ELi4ES3_EELb1ELb0ELb0ELb0ELb0ELb0ELb1ELb0EEEvNS_16Flash_fwd_paramsE,@function
        .size           _ZN5flash24flash_fwd_splitkv_kernelI23Flash_fwd_kernel_traitsILi128ELi64ELi64ELi4ELb0ELb0EN7cutlass6half_tE19Flash_kernel_traitsILi128ELi64ELi64ELi4ES3_EELb1ELb0ELb0ELb0ELb0ELb0ELb1ELb0EEEvNS_16Flash_fwd_paramsE,(.L_x_7256 - _ZN5flash24flash_fwd_splitkv_kernelI23Flash_fwd_kernel_traitsILi128ELi64ELi64ELi4ELb0ELb0EN7cutlass6half_tE19Flash_kernel_traitsILi128ELi64ELi64ELi4ES3_EELb1ELb0ELb0ELb0ELb0ELb0ELb1ELb0EEEvNS_16Flash_fwd_paramsE)
        .other          _ZN5flash24flash_fwd_splitkv_kernelI23Flash_fwd_kernel_traitsILi128ELi64ELi64ELi4ELb0ELb0EN7cutlass6half_tE19Flash_kernel_traitsILi128ELi64ELi64ELi4ES3_EELb1ELb0ELb0ELb0ELb0ELb0ELb1ELb0EEEvNS_16Flash_fwd_paramsE,@"STO_CUDA_ENTRY STV_DEFAULT"
_ZN5flash24flash_fwd_splitkv_kernelI23Flash_fwd_kernel_traitsILi128ELi64ELi64ELi4ELb0ELb0EN7cutlass6half_tE19Flash_kernel_traitsILi128ELi64ELi64ELi4ES3_EELb1ELb0ELb0ELb0ELb0ELb0ELb1ELb0EEEvNS_16Flash_fwd_paramsE:
.text._ZN5flash24flash_fwd_splitkv_kernelI23Flash_fwd_kernel_traitsILi128ELi64ELi64ELi4ELb0ELb0EN7cutlass6half_tE19Flash_kernel_traitsILi128ELi64ELi64ELi4ES3_EELb1ELb0ELb0ELb0ELb0ELb0ELb1ELb0EEEvNS_16Flash_fwd_paramsE:
[----:B------:R-:W-:Y:S08]  /*0000*/  LDC R1, c[0x0][0x37c] ;  /* 0x0000df00ff017b82 */ /* 0x000ff00000000800 */
[----:B------:R-:W1:Y:S01]  /*0010*/  LDC R9, c[0x0][0x3e0] ;  /* 0x0000f800ff097b82 */ /* 0x000e620000000800 */
[----:B------:R-:W2:Y:S01]  /*0020*/  S2R R10, SR_CTAID.Z ;  /* 0x00000000000a7919 */ /* 0x000ea20000002700 */
[----:B------:R-:W3:Y:S01]  /*0030*/  LDCU.64 UR16, c[0x0][0x358] ;  /* 0x00006b00ff1077ac */ /* 0x000ee20008000a00 */
[----:B------:R-:W4:Y:S05]  /*0040*/  LDCU.64 UR4, c[0x0][0x478] ;  /* 0x00008f00ff0477ac */ /* 0x000f2a0008000a00 */
        /* <DEDUP_REMOVED lines=15> */
[----:B------:R-:W-:Y:S02]  /*0140*/  IMAD.MOV R0, RZ, RZ, -R166 ;  /* 0x000000ffff007224 */ /* 0x000fe400078e0aa6 */
[----:B------:R-:W-:Y:S02]  /*0150*/  IMAD.MOV.U32 R5, RZ, RZ, -0x1 ;  /* 0xffffffffff057424 */ /* 0x000fe400078e00ff */
        /* <DEDUP_REMOVED lines=12> */
[C---:B---3--:R-:W-:Y:S01]  /*0220*/  IMAD.WIDE.U32 R12, R166.reuse, 0x4, R6 ;  /* 0x00000004a60c7825 */ /* 0x048fe200078e0006 */
[----:B------:R-:W-:Y:S01]  /*0230*/  ISETP.NE.AND.EX P2, PT, RZ, UR5, PT, P2 ;  /* 0x00000005ff007c0c */ /* 0x000fe2000bf45320 */
[----:B------:R-:W1:Y:S03]  /*0240*/  LDC.64 R6, c[0x0][0x468] ;  /* 0x00011a00ff067b82 */ /* 0x000e660000000a00 */
[----:B------:R-:W2:Y:S04]  /*0250*/  @P0 LDG.E R5, desc[UR16][R12.64] ;  /* 0x000000100c050981 */ /* 0x000ea8000c1e1900 */
[----:B------:R1:W2:Y:S01]  /*0260*/  @P4 LDG.E R8, desc[UR16][R12.64+0x4] ;  /* 0x000004100c084981 */ /* 0x0002a2000c1e1900 */
[----:B------:R-:W-:Y:S01]  /*0270*/  IMAD.SHL.U32 R11, R166, 0x4, RZ ;  /* 0x00000004a60b7824 */ /* 0x000fe200078e00ff */
[----:B------:R-:W-:Y:S01]  /*0280*/  SHF.R.U32.HI R2, RZ, 0x1e, R166 ;  /* 0x0000001eff027819 */ /* 0x000fe200000116a6 */
[----:B------:R-:W-:-:S03]  /*0290*/  IMAD.MOV.U32 R0, RZ, RZ, RZ ;  /* 0x000000ffff007224 */ /* 0x000fc600078e00ff */
[C---:B------:R-:W-:Y:S02]  /*02a0*/  @P2 IADD3 R14, P0, PT, R11.reuse, UR4, RZ ;  /* 0x000000040b0e2c10 */ /* 0x040fe4000ff1e0ff */
[C---:B------:R-:W-:Y:S02]  /*02b0*/  @P3 IADD3 R16, P1, PT, R11.reuse, UR6, RZ ;  /* 0x000000060b103c10 */ /* 0x040fe4000ff3e0ff */
[C---:B------:R-:W-:Y:S02]  /*02c0*/  @P2 IADD3.X R15, PT, PT, R2.reuse, UR5, RZ, P0, !PT ;  /* 0x00000005020f2c10 */ /* 0x040fe400087fe4ff */
[----:B------:R-:W-:Y:S01]  /*02d0*/  @P3 IADD3.X R17, PT, PT, R2, UR7, RZ, P1, !PT ;  /* 0x0000000702113c10 */ /* 0x000fe20008ffe4ff */
[----:B------:R-:W3:Y:S01]  /*02e0*/  LDCU.U8 UR4, c[0x0][0x532] ;  /* 0x0000a640ff0477ac */ /* 0x000ee20008000000 */
[----:B------:R-:W4:Y:S01]  /*02f0*/  @!P4 LDC R4, c[0x0][0x434] ;  /* 0x00010d00ff04cb82 */ /* 0x000f220000000800 */
[----:B------:R-:W5:Y:S04]  /*0300*/  @P2 LDG.E R95, desc[UR16][R14.64] ;  /* 0x000000100e5f2981 */ /* 0x000f68000c1e1900 */
[----:B------:R3:W5:Y:S01]  /*0310*/  @P3 LDG.E R0, desc[UR16][R16.64] ;  /* 0x0000001010003981 */ /* 0x000762000c1e1900 */
[----:B-1----:R-:W-:-:S05]  /*0320*/  IADD3 R12, P0, PT, R11, R6, RZ ;  /* 0x000000060b0c7210 */ /* 0x002fca0007f1e0ff */
[----:B------:R-:W-:Y:S01]  /*0330*/  IMAD.X R13, R2, 0x1, R7, P0 ;  /* 0x00000001020d7824 */ /* 0x000fe200000e0607 */
[----:B------:R-:W-:-:S04]  /*0340*/  ISETP.NE.U32.AND P0, PT, R6, RZ, PT ;  /* 0x000000ff0600720c */ /* 0x000fc80003f05070 */
[----:B------:R-:W-:Y:S01]  /*0350*/  ISETP.NE.AND.EX P0, PT, R7, RZ, PT, P0 ;  /* 0x000000ff0700720c */ /* 0x000fe20003f05300 */
[----:B---3--:R-:W1:Y:S01]  /*0360*/  S2R R17, SR_CTAID.X ;  /* 0x0000000000117919 */ /* 0x008e620000002500 */
[----:B------:R-:W-:-:S11]  /*0370*/  ISETP.NE.AND P1, PT, RZ, UR4, PT ;  /* 0x00000004ff007c0c */ /* 0x000fd6000bf25270 */
[----:B------:R-:W3:Y:S01]  /*0380*/  @!P0 LDC R15, c[0x0][0x438] ;  /* 0x00010e00ff0f8b82 */ /* 0x000ee20000000800 */
[----:B------:R-:W-:-:S04]  /*0390*/  ISETP.EQ.U32.AND P3, PT, R6, RZ, PT ;  /* 0x000000ff0600720c */ /* 0x000fc80003f62070 */
[----:B------:R-:W-:Y:S01]  /*03a0*/  ISETP.EQ.OR.EX P3, PT, R7, RZ, !P1, P3 ;  /* 0x000000ff0700720c */ /* 0x000fe20004f62730 */
[----:B------:R-:W-:-:S12]  /*03b0*/  IMAD.MOV.U32 R3, RZ, RZ, -0x1 ;  /* 0xffffffffff037424 */ /* 0x000fd800078e00ff */
[----:B------:R2:W5:Y:S01]  /*03c0*/  @!P3 LDG.E R3, desc[UR16][R12.64] ;  /* 0x000000100c03b981 */ /* 0x000562000c1e1900 */
[----:B-1----:R-:W-:Y:S02]  /*03d0*/  IMAD.SHL.U32 R165, R17, 0x40, RZ ;  /* 0x0000004011a57824 */ /* 0x002fe400078e00ff */
[----:B--2---:R-:W-:-:S05]  /*03e0*/  @P4 IMAD.IADD R4, R8, 0x1, -R5 ;  /* 0x0000000108044824 */ /* 0x004fca00078e0a05 */
[----:B----4-:R-:W-:Y:S01]  /*03f0*/  ISETP.GT.AND P3, PT, R4, R165, PT ;  /* 0x000000a50400720c */ /* 0x010fe20003f64270 */
[----:B---3--:R-:W-:-:S12]  /*0400*/  @!P0 BRA `(.L_x_4942) ;  /* 0x00000000000c8947 */ /* 0x008fd80003800000 */
[----:B------:R-:W2:Y:S02]  /*0410*/  @P1 LDG.E R6, desc[UR16][R12.64+0x4] ;  /* 0x000004100c061981 */ /* 0x000ea4000c1e1900 */
[----:B--2--5:R-:W-:-:S06]  /*0420*/  @P1 IADD3 R15, PT, PT, R6, -R3, RZ ;  /* 0x80000003060f1210 */ /* 0x024fcc0007ffe0ff */
[----:B------:R1:W5:Y:S02]  /*0430*/  @!P1 LDG.E R15, desc[UR16][R12.64] ;  /* 0x000000100c0f9981 */ /* 0x000364000c1e1900 */
.L_x_4942:
[----:B------:R-:W-:Y:S05]  /*0440*/  @!P3 EXIT ;  /* 0x000000000000b94d */ /* 0x000fea0003800000 */
[----:B------:R-:W2:Y:S01]  /*0450*/  LDC R8, c[0x0][0x374] ;  /* 0x0000dd00ff087b82 */ /* 0x000ea20000000800 */
[----:B------:R-:W3:Y:S01]  /*0460*/  LDCU UR14, c[0x0][0x508] ;  /* 0x0000a100ff0e77ac */ /* 0x000ee20008000800 */
[----:B-----5:R-:W-:Y:S01]  /*0470*/  @P2 IMAD.IADD R95, R95, 0x1, -R0 ;  /* 0x000000015f5f2824 */ /* 0x020fe200078e0a00 */
[----:B------:R-:W4:Y:S05]  /*0480*/  S2R R93, SR_TID.X ;  /* 0x00000000005d7919 */ /* 0x000f2a0000002100 */
[----:B------:R-:W3:Y:S01]  /*0490*/  LDC R6, c[0x0][0x438] ;  /* 0x00010e00ff067b82 */ /* 0x000ee20000000800 */
[-C--:B--2---:R-:W-:Y:S02]  /*04a0*/  IABS R16, R8.reuse ;  /* 0x0000000800107213 */ /* 0x084fe40000000000 */
[----:B-1----:R-:W-:-:S02]  /*04b0*/  IABS R13, R8 ;  /* 0x00000008000d7213 */ /* 0x002fc40000000000 */
[----:B------:R-:W1:Y:S03]  /*04c0*/  I2F.RP R12, R16 ;  /* 0x00000010000c7306 */ /* 0x000e660000209400 */
[----:B------:R-:W-:Y:S02]  /*04d0*/  IMAD.MOV R13, RZ, RZ, -R13 ;  /* 0x000000ffff0d7224 */ /* 0x000fe400078e0a0d */
[----:B---3--:R-:W-:-:S05]  /*04e0*/  VIADD R6, R6, 0x3f ;  /* 0x0000003f06067836 */ /* 0x008fca0000000000 */
[----:B------:R-:W-:-:S04]  /*04f0*/  SHF.R.S32.HI R19, RZ, 0x1f, R6 ;  /* 0x0000001fff137819 */ /* 0x000fc80000011406 */
[----:B------:R-:W-:Y:S01]  /*0500*/  LEA.HI R19, R19, R6, RZ, 0x6 ;  /* 0x0000000613137211 */ /* 0x000fe200078f30ff */
[----:B-1----:R-:W1:Y:S03]  /*0510*/  MUFU.RCP R20, R12 ;  /* 0x0000000c00147308 */ /* 0x002e660000001000 */
        /* <DEDUP_REMOVED lines=19> */
[----:B------:R-:W-:Y:S02]  /*0650*/  ISETP.GE.U32.AND P4, PT, R13, R16, PT ;  /* 0x000000100d00720c */ /* 0x000fe40003f86070 */
[----:B------:R-:W3:Y:S01]  /*0660*/  S2R R13, SR_CTAID.Y ;  /* 0x00000000000d7919 */ /* 0x000ee20000002600 */
[----:B-1----:R-:W-:-:S04]  /*0670*/  @!P2 ISETP.NE.U32.AND P3, PT, R6, RZ, PT ;  /* 0x000000ff0600a20c */ /* 0x002fc80003f65070 */
[----:B------:R-:W-:-:S04]  /*0680*/  @!P2 ISETP.NE.AND.EX P3, PT, R7, RZ, PT, P3 ;  /* 0x000000ff0700a20c */ /* 0x000fc80003f65330 */
[----:B--2---:R-:W-:Y:S02]  /*0690*/  @!P2 SEL R14, R14, RZ, P3 ;  /* 0x000000ff0e0ea207 */ /* 0x004fe40001800000 */
[----:B------:R-:W-:Y:S02]  /*06a0*/  @P4 VIADD R12, R12, 0x1 ;  /* 0x000000010c0c4836 */ /* 0x000fe40000000000 */
[----:B------:R-:W-:Y:S01]  /*06b0*/  @!P2 IADD3 R95, PT, PT, R14, R15, -R0 ;  /* 0x0000000f0e5fa210 */ /* 0x000fe20007ffe800 */
[----:B------:R-:W-:Y:S02]  /*06c0*/  VIADD R15, R17, 0x1 ;  /* 0x00000001110f7836 */ /* 0x000fe40000000000 */
[----:B------:R-:W-:Y:S01]  /*06d0*/  @!P0 IMAD.MOV R12, RZ, RZ, -R12 ;  /* 0x000000ffff0c8224 */ /* 0x000fe200078e0a0c */
[----:B------:R-:W-:Y:S01]  /*06e0*/  @!P1 LOP3.LUT R12, RZ, R8, RZ, 0x33, !PT ;  /* 0x00000008ff0c9212 */ /* 0x000fe200078e33ff */
[----:B------:R-:W-:Y:S02]  /*06f0*/  VIADD R7, R95, 0x3f ;  /* 0x0000003f5f077836 */ /* 0x000fe40000000000 */
[----:B------:R-:W-:-:S03]  /*0700*/  IMAD R6, R15, 0x40, -R4 ;  /* 0x000000400f067824 */ /* 0x000fc600078e0a04 */
[----:B------:R-:W-:Y:S02]  /*0710*/  SHF.R.S32.HI R8, RZ, 0x1f, R7 ;  /* 0x0000001fff087819 */ /* 0x000fe40000011407 */
[----:B------:R-:W-:Y:S02]  /*0720*/  IADD3 R6, PT, PT, R7, UR14, R6 ;  /* 0x0000000e07067c10 */ /* 0x000fe4000fffe006 */
[----:B------:R-:W-:Y:S02]  /*0730*/  LEA.HI R7, R8, R7, RZ, 0x6 ;  /* 0x0000000708077211 */ /* 0x000fe400078f30ff */
[----:B------:R-:W-:Y:S02]  /*0740*/  SHF.R.S32.HI R15, RZ, 0x1f, R6 ;  /* 0x0000001fff0f7819 */ /* 0x000fe40000011406 */
[----:B------:R-:W-:Y:S01]  /*0750*/  SHF.R.S32.HI R7, RZ, 0x6, R7 ;  /* 0x00000006ff077819 */ /* 0x000fe20000011407 */
[----:B---3--:R-:W-:Y:S01]  /*0760*/  IMAD R157, R12, R13, RZ ;  /* 0x0000000d0c9d7224 */ /* 0x008fe200078e02ff */
[----:B------:R-:W-:Y:S01]  /*0770*/  LEA.HI R15, R15, R6, RZ, 0x6 ;  /* 0x000000060f0f7211 */ /* 0x000fe200078f30ff */
[----:B------:R-:W-:-:S03]  /*0780*/  IMAD.MOV R6, RZ, RZ, -R166 ;  /* 0x000000ffff067224 */ /* 0x000fc600078e0aa6 */
        /* <DEDUP_REMOVED lines=10> */
[----:B------:R-:W-:Y:S03]  /*0830*/  BSSY.RECONVERGENT B0, `(.L_x_4944) ;  /* 0x000001f000007945 */ /* 0x000fe60003800200 */
[CC--:B------:R-:W-:Y:S01]  /*0840*/  ISETP.GE.AND P5, PT, R7.reuse, R0.reuse, PT ;  /* 0x000000000700720c */ /* 0x0c0fe20003fa6270 */
[C---:B------:R-:W-:Y:S01]  /*0850*/  VIADD R23, R7.reuse, 0x8 ;  /* 0x0000000807177836 */ /* 0x040fe20000000000 */
[C---:B------:R-:W-:Y:S01]  /*0860*/  IADD3 R21, PT, PT, R7.reuse, 0x10, RZ ;  /* 0x0000001007157810 */ /* 0x040fe20007ffe0ff */
[C---:B------:R-:W-:Y:S01]  /*0870*/  VIADD R19, R7.reuse, 0x18 ;  /* 0x0000001807137836 */ /* 0x040fe20000000000 */
[C---:B------:R-:W-:Y:S01]  /*0880*/  IADD3 R15, PT, PT, R7.reuse, 0x28, RZ ;  /* 0x00000028070f7810 */ /* 0x040fe20007ffe0ff */
[----:B------:R-:W-:Y:S01]  /*0890*/  VIADD R17, R7, 0x20 ;  /* 0x0000002007117836 */ /* 0x000fe20000000000 */
[----:B------:R-:W-:-:S02]  /*08a0*/  ISETP.GE.AND P2, PT, R23, R0, PT ;  /* 0x000000001700720c */ /* 0x000fc40003f46270 */
[-C--:B------:R-:W-:Y:S02]  /*08b0*/  ISETP.GE.AND P1, PT, R21, R0.reuse, PT ;  /* 0x000000001500720c */ /* 0x080fe40003f26270 */
[-C--:B------:R-:W-:Y:S02]  /*08c0*/  ISETP.GE.AND P0, PT, R19, R0.reuse, PT ;  /* 0x000000001300720c */ /* 0x080fe40003f06270 */
[----:B------:R-:W-:Y:S01]  /*08d0*/  ISETP.GE.AND P3, PT, R17, R0, PT ;  /* 0x000000001100720c */ /* 0x000fe20003f66270 */
[----:B-1----:R-:W-:-:S04]  /*08e0*/  IMAD R2, R13, R2, R166 ;  /* 0x000000020d027224 */ /* 0x002fc800078e02a6 */
[----:B------:R-:W-:Y:S02]  /*08f0*/  IMAD R6, R2, R9, R10 ;  /* 0x0000000902067224 */ /* 0x000fe400078e020a */
[C---:B------:R-:W-:Y:S02]  /*0900*/  IMAD.SHL.U32 R10, R93.reuse, 0x4, RZ ;  /* 0x000000045d0a7824 */ /* 0x040fe400078e00ff */
[----:B------:R-:W-:Y:S02]  /*0910*/  IMAD R6, R6, R3, R165 ;  /* 0x0000000306067224 */ /* 0x000fe400078e02a5 */
[----:B------:R-:W-:Y:S01]  /*0920*/  IMAD.SHL.U32 R9, R93, 0x8, RZ ;  /* 0x000000085d097824 */ /* 0x000fe200078e00ff */
[----:B------:R-:W-:Y:S01]  /*0930*/  LOP3.LUT R10, R10, 0x3c, RZ, 0xc0, !PT ;  /* 0x0000003c0a0a7812 */ /* 0x000fe200078ec0ff */
[----:B--2---:R-:W-:-:S03]  /*0940*/  IMAD R8, R6, UR4, RZ ;  /* 0x0000000406087c24 */ /* 0x004fc6000f8e02ff */
[C---:B------:R-:W-:Y:S02]  /*0950*/  LOP3.LUT R9, R10.reuse, 0x1f80, R9, 0xf8, !PT ;  /* 0x00001f800a097812 */ /* 0x040fe400078ef809 */
[----:B------:R-:W-:Y:S02]  /*0960*/  LOP3.LUT R12, R10, 0x40, RZ, 0xfc, !PT ;  /* 0x000000400a0c7812 */ /* 0x000fe400078efcff */
        /* <DEDUP_REMOVED lines=11> */
.L_x_4945:
[----:B------:R-:W-:Y:S05]  /*0a20*/  BSYNC.RECONVERGENT B0 ;  /* 0x0000000000007941 */ /* 0x000fea0003800200 */
.L_x_4944:
        /* <DEDUP_REMOVED lines=15> */
.L_x_4947:
[----:B------:R-:W-:Y:S05]  /*0b20*/  BSYNC.RECONVERGENT B0 ;  /* 0x0000000000007941 */ /* 0x000fea0003800200 */
.L_x_4946:
        /* <DEDUP_REMOVED lines=15> */
.L_x_4949:
[----:B------:R-:W-:Y:S05]  /*0c20*/  BSYNC.RECONVERGENT B0 ;  /* 0x0000000000007941 */ /* 0x000fea0003800200 */
.L_x_4948:
        /* <DEDUP_REMOVED lines=14> */
.L_x_4951:
[----:B------:R-:W-:Y:S05]  /*0d10*/  BSYNC.RECONVERGENT B0 ;  /* 0x0000000000007941 */ /* 0x000fea0003800200 */
.L_x_4950:
        /* <DEDUP_REMOVED lines=13> */
.L_x_4953:
[----:B------:R-:W-:Y:S05]  /*0df0*/  BSYNC.RECONVERGENT B0 ;  /* 0x0000000000007941 */ /* 0x000fea0003800200 */
.L_x_4952:
        /* <DEDUP_REMOVED lines=13> */
.L_x_4955:
[----:B------:R-:W-:Y:S05]  /*0ed0*/  BSYNC.RECONVERGENT B0 ;  /* 0x0000000000007941 */ /* 0x000fea0003800200 */
.L_x_4954:
        /* <DEDUP_REMOVED lines=13> */
.L_x_4957:
[----:B------:R-:W-:Y:S05]  /*0fb0*/  BSYNC.RECONVERGENT B0 ;  /* 0x0000000000007941 */ /* 0x000fea0003800200 */
.L_x_4956:
        /* <DEDUP_REMOVED lines=13> */
.L_x_4959:
[----:B------:R-:W-:Y:S05]  /*1090*/  BSYNC.RECONVERGENT B0 ;  /* 0x0000000000007941 */ /* 0x000fea0003800200 */
.L_x_4958:
        /* <DEDUP_REMOVED lines=32> */
.L_x_4943:
        /* <DEDUP_REMOVED lines=11> */
.L_x_4960:
[----:B------:R-:W-:Y:S05]  /*1350*/  BRA.U !UP1, `(.L_x_4961) ;  /* 0x0000000509807547 */ /* 0x000fea000b800000 */
[----:B------:R-:W2:Y:S01]  /*1360*/  LDC R11, c[0x0][0x4f0] ;  /* 0x00013c00ff0b7b82 */ /* 0x000ea20000000800 */
[----:B------:R-:W-:Y:S01]  /*1370*/  LEA R0, R132, 0xffffffc0, 0x6 ;  /* 0xffffffc084007811 */ /* 0x000fe200078e30ff */
[----:B------:R-:W3:Y:S03]  /*1380*/  LDCU.64 UR4, c[0x0][0x4e8] ;  /* 0x00009d00ff0477ac */ /* 0x000ee60008000a00 */
[----:B------:R-:W-:Y:S01]  /*1390*/  IABS R2, R0 ;  /* 0x0000000000027213 */ /* 0x000fe20000000000 */
[----:B------:R-:W-:Y:S01]  /*13a0*/  IMAD.MOV.U32 R12, RZ, RZ, RZ ;  /* 0x000000ffff0c7224 */ /* 0x000fe200078e00ff */
        /* <DEDUP_REMOVED lines=33> */
[----:B--2---:R-:W-:Y:S01]  /*15c0*/  IABS R2, R3 ;  /* 0x0000000300027213 */ /* 0x004fe20000000000 */
[----:B------:R-:W-:Y:S01]  /*15d0*/  IMAD.MOV R9, RZ, RZ, -R9 ;  /* 0x000000ffff097224 */ /* 0x000fe200078e0a09 */
[----:B----4-:R-:W-:Y:S01]  /*15e0*/  MOV R24, UR8 ;  /* 0x0000000800187c02 */ /* 0x010fe20008000f00 */
[----:B------:R-:W-:Y:S01]  /*15f0*/  IMAD.U32 R102, RZ, RZ, UR10 ;  /* 0x0000000aff667e24 */ /* 0x000fe2000f8e00ff */
[----:B------:R-:W2:Y:S01]  /*1600*/  I2F.RP R14, R2 ;  /* 0x00000002000e7306 */ /* 0x000ea20000209400 */
[----:B------:R-:W-:Y:S01]  /*1610*/  IMAD R0, R11, R9, R0 ;  /* 0x000000090b007224 */ /* 0x000fe200078e0200 */
[----:B------:R-:W-:Y:S01]  /*1620*/  MOV R25, UR9 ;  /* 0x0000000900197c02 */ /* 0x000fe20008000f00 */
[----:B------:R-:W-:-:S05]  /*1630*/  IMAD.U32 R103, RZ, RZ, UR11 ;  /* 0x0000000bff677e24 */ /* 0x000fca000f8e00ff */
[----:B--2---:R-:W2:Y:S02]  /*1640*/  MUFU.RCP R13, R14 ;  /* 0x0000000e000d7308 */ /* 0x004ea40000001000 */
[----:B--2---:R-:W-:-:S06]  /*1650*/  IADD3 R13, PT, PT, R13, 0xffffffe, RZ ;  /* 0x0ffffffe0d0d7810 */ /* 0x004fcc0007ffe0ff */
        /* <DEDUP_REMOVED lines=48> */
.L_x_4961:
        /* <DEDUP_REMOVED lines=15> */
.L_x_4963:
[----:B------:R-:W2:Y:S01]  /*1a50*/  LDC.64 R102, c[0x0][0x3b8] ;  /* 0x0000ee00ff667b82 */ /* 0x000ea20000000a00 */
[----:B------:R-:W-:-:S05]  /*1a60*/  IADD3 R8, PT, PT, R0, R3, RZ ;  /* 0x0000000300087210 */ /* 0x000fca0007ffe0ff */
[C---:B--2---:R-:W-:Y:S02]  /*1a70*/  IMAD R15, R8.reuse, R103, RZ ;  /* 0x00000067080f7224 */ /* 0x044fe400078e02ff */
[----:B------:R-:W-:-:S05]  /*1a80*/  IMAD.WIDE.U32 R8, R8, R102, RZ ;  /* 0x0000006608087225 */ /* 0x000fca00078e00ff */
[----:B------:R-:W-:Y:S02]  /*1a90*/  IADD3 R15, PT, PT, R9, R15, RZ ;  /* 0x0000000f090f7210 */ /* 0x000fe40007ffe0ff */
[----:B------:R-:W-:Y:S02]  /*1aa0*/  MOV R14, R8 ;  /* 0x00000008000e7202 */ /* 0x000fe40000000f00 */
.L_x_4964:
[----:B------:R-:W-:Y:S05]  /*1ab0*/  @P0 BRA `(.L_x_4965) ;  /* 0x0000000000340947 */ /* 0x000fea0003800000 */
[----:B------:R-:W2:Y:S01]  /*1ac0*/  LDC.64 R24, c[0x0][0x3c0] ;  /* 0x0000f000ff187b82 */ /* 0x000ea20000000a00 */
[----:B------:R-:W1:Y:S01]  /*1ad0*/  LDCU.64 UR4, c[0x0][0x3a8] ;  /* 0x00007500ff0477ac */ /* 0x000e620008000a00 */
[----:B------:R-:W-:Y:S02]  /*1ae0*/  SHF.R.S32.HI R3, RZ, 0x1f, R0 ;  /* 0x0000001fff037819 */ /* 0x000fe40000011400 */
[----:B-----5:R-:W-:-:S05]  /*1af0*/  SHF.R.S32.HI R2, RZ, 0x1f, R6 ;  /* 0x0000001fff027819 */ /* 0x020fca0000011406 */
[----:B-1----:R-:W-:-:S04]  /*1b00*/  IMAD R7, R2, UR4, RZ ;  /* 0x0000000402077c24 */ /* 0x002fc8000f8e02ff */
        /* <DEDUP_REMOVED lines=8> */
.L_x_4965:
[----:B------:R-:W2:Y:S01]  /*1b90*/  LDC.64 R24, c[0x0][0x3c0] ;  /* 0x0000f000ff187b82 */ /* 0x000ea20000000a00 */
[----:B------:R-:W-:-:S05]  /*1ba0*/  IADD3 R3, PT, PT, R0, R3, RZ ;  /* 0x0000000300037210 */ /* 0x000fca0007ffe0ff */
[C---:B--2---:R-:W-:Y:S02]  /*1bb0*/  IMAD R19, R3.reuse, R25, RZ ;  /* 0x0000001903137224 */ /* 0x044fe400078e02ff */
[----:B------:R-:W-:-:S05]  /*1bc0*/  IMAD.WIDE.U32 R2, R3, R24, RZ ;  /* 0x0000001803027225 */ /* 0x000fca00078e00ff */
[----:B------:R-:W-:Y:S02]  /*1bd0*/  IADD3 R19, PT, PT, R3, R19, RZ ;  /* 0x0000001303137210 */ /* 0x000fe40007ffe0ff */
[----:B------:R-:W-:-:S07]  /*1be0*/  MOV R18, R2 ;  /* 0x0000000200127202 */ /* 0x000fce0000000f00 */
.L_x_4966:
[----:B------:R-:W2:Y:S01]  /*1bf0*/  LDC R9, c[0x0][0x3e8] ;  /* 0x0000fa00ff097b82 */ /* 0x000ea20000000800 */
[----:B------:R-:W-:Y:S02]  /*1c00*/  CS2R R168, SRZ ;  /* 0x0000000000a87805 */ /* 0x000fe4000001ff00 */
[----:B--2---:R-:W-:-:S04]  /*1c10*/  IABS R0, R9 ;  /* 0x0000000900007213 */ /* 0x004fc80000000000 */
[----:B------:R-:W2:Y:S08]  /*1c20*/  I2F.RP R8, R0 ;  /* 0x0000000000087306 */ /* 0x000eb00000209400 */
[----:B--2--5:R-:W2:Y:S02]  /*1c30*/  MUFU.RCP R6, R8 ;  /* 0x0000000800067308 */ /* 0x024ea40000001000 */
[----:B--2---:R-:W-:-:S06]  /*1c40*/  IADD3 R6, PT, PT, R6, 0xffffffe, RZ ;  /* 0x0ffffffe06067810 */ /* 0x004fcc0007ffe0ff */
[----:B-1----:R-:W1:Y:S02]  /*1c50*/  F2I.FTZ.U32.TRUNC.NTZ R7, R6 ;  /* 0x0000000600077305 */ /* 0x002e64000021f000 */
[----:B-1----:R-:W-:Y:S01]  /*1c60*/  IADD3 R2, PT, PT, RZ, -R7, RZ ;  /* 0x80000007ff027210 */ /* 0x002fe20007ffe0ff */
[----:B------:R-:W-:-:S04]  /*1c70*/  IMAD.MOV.U32 R6, RZ, RZ, RZ ;  /* 0x000000ffff067224 */ /* 0x000fc800078e00ff */
[----:B------:R-:W-:Y:S01]  /*1c80*/  IMAD R3, R2, R0, RZ ;  /* 0x0000000002037224 */ /* 0x000fe200078e02ff */
[----:B------:R-:W-:-:S03]  /*1c90*/  IABS R2, R10 ;  /* 0x0000000a00027213 */ /* 0x000fc60000000000 */
[----:B------:R-:W-:Y:S02]  /*1ca0*/  IMAD.HI.U32 R3, R7, R3, R6 ;  /* 0x0000000307037227 */ /* 0x000fe400078e0006 */
[----:B------:R-:W1:Y:S04]  /*1cb0*/  LDC.64 R6, c[0x0][0x3d8] ;  /* 0x0000f600ff067b82 */ /* 0x000e680000000a00 */
        /* <DEDUP_REMOVED lines=9> */
[----:B------:R-:W-:Y:S02]  /*1d50*/  ISETP.GE.U32.AND P2, PT, R3, R0, PT ;  /* 0x000000000300720c */ /* 0x000fe40003f46070 */
[----:B------:R-:W2:Y:S01]  /*1d60*/  LDC.64 R2, c[0x0][0x3d0] ;  /* 0x0000f400ff027b82 */ /* 0x000ea20000000a00 */
[----:B------:R-:W-:-:S04]  /*1d70*/  LEA R0, R132, 0xffffffc0, 0x6 ;  /* 0xffffffc084007811 */ /* 0x000fc800078e30ff */
[----:B------:R-:W-:Y:S01]  /*1d80*/  SHF.R.S32.HI R11, RZ, 0x1f, R0 ;  /* 0x0000001fff0b7819 */ /* 0x000fe20000011400 */
[----:B------:R-:W-:-:S04]  /*1d90*/  IMAD.WIDE.U32 R18, R0, R24, R18 ;  /* 0x0000001800127225 */ /* 0x000fc800078e0012 */
[C---:B------:R-:W-:Y:S02]  /*1da0*/  IMAD R8, R11.reuse, R24, RZ ;  /* 0x000000180b087224 */ /* 0x040fe400078e02ff */
[----:B------:R-:W-:Y:S02]  /*1db0*/  @P2 VIADD R12, R12, 0x1 ;  /* 0x000000010c0c2836 */ /* 0x000fe40000000000 */
[-C--:B------:R-:W-:Y:S02]  /*1dc0*/  IMAD R11, R11, R102.reuse, RZ ;  /* 0x000000660b0b7224 */ /* 0x080fe400078e02ff */
[----:B------:R-:W-:Y:S01]  /*1dd0*/  IMAD R13, R0, R25, R8 ;  /* 0x00000019000d7224 */ /* 0x000fe200078e0208 */
[----:B------:R-:W-:Y:S01]  /*1de0*/  @!P1 IADD3 R12, PT, PT, -R12, RZ, RZ ;  /* 0x000000ff0c0c9210 */ /* 0x000fe20007ffe1ff */
[C---:B------:R-:W-:Y:S01]  /*1df0*/  IMAD.WIDE.U32 R14, R0.reuse, R102, R14 ;  /* 0x00000066000e7225 */ /* 0x040fe200078e000e */
[----:B------:R-:W-:Y:S02]  /*1e00*/  @!P0 LOP3.LUT R12, RZ, R9, RZ, 0x33, !PT ;  /* 0x00000009ff0c8212 */ /* 0x000fe400078e33ff */
[----:B------:R-:W-:Y:S01]  /*1e10*/  IADD3 R19, PT, PT, R19, R13, RZ ;  /* 0x0000000d13137210 */ /* 0x000fe20007ffe0ff */
[----:B------:R-:W-:Y:S01]  /*1e20*/  IMAD R11, R0, R103, R11 ;  /* 0x00000067000b7224 */ /* 0x000fe200078e020b */
[----:B------:R-:W-:-:S03]  /*1e30*/  SHF.R.S32.HI R9, RZ, 0x1f, R12 ;  /* 0x0000001fff097819 */ /* 0x000fc6000001140c */
[----:B------:R-:W-:Y:S02]  /*1e40*/  IMAD.IADD R15, R15, 0x1, R11 ;  /* 0x000000010f0f7824 */ /* 0x000fe400078e020b */
[C---:B-1----:R-:W-:Y:S02]  /*1e50*/  IMAD R0, R9.reuse, R6, RZ ;  /* 0x0000000609007224 */ /* 0x042fe400078e02ff */
[----:B--2---:R-:W-:Y:S02]  /*1e60*/  IMAD R9, R9, R2, RZ ;  /* 0x0000000209097224 */ /* 0x004fe400078e02ff */
[----:B------:R-:W-:-:S04]  /*1e70*/  IMAD.WIDE.U32 R18, R12, R6, R18 ;  /* 0x000000060c127225 */ /* 0x000fc800078e0012 */
[C---:B------:R-:W-:Y:S02]  /*1e80*/  IMAD R0, R12.reuse, R7, R0 ;  /* 0x000000070c007224 */ /* 0x040fe400078e0200 */
[----:B------:R-:W-:-:S03]  /*1e90*/  IMAD.WIDE.U32 R14, R12, R2, R14 ;  /* 0x000000020c0e7225 */ /* 0x000fc600078e000e */
[----:B------:R-:W-:Y:S01]  /*1ea0*/  IADD3 R11, PT, PT, R19, R0, RZ ;  /* 0x00000000130b7210 */ /* 0x000fe20007ffe0ff */
[----:B------:R-:W-:-:S05]  /*1eb0*/  IMAD R3, R12, R3, R9 ;  /* 0x000000030c037224 */ /* 0x000fca00078e0209 */
[----:B------:R-:W-:-:S07]  /*1ec0*/  IADD3 R0, PT, PT, R15, R3, RZ ;  /* 0x000000030f007210 */ /* 0x000fce0007ffe0ff */
.L_x_4962:
[----:B------:R-:W-:Y:S01]  /*1ed0*/  ISETP.NE.AND P0, PT, R5, -0x1, PT ;  /* 0xffffffff0500780c */ /* 0x000fe20003f05270 */
[----:B------:R-:W1:Y:S01]  /*1ee0*/  S2UR UR5, SR_CgaCtaId ;  /* 0x00000000000579c3 */ /* 0x000e620000008800 */
[----:B------:R-:W2:Y:S01]  /*1ef0*/  LDCU.64 UR6, c[0x0][0x3c8] ;  /* 0x00007900ff0677ac */ /* 0x000ea20008000a00 */
[----:B------:R-:W-:Y:S01]  /*1f00*/  SHF.R.U32.HI R8, RZ, 0x3, R93 ;  /* 0x00000003ff087819 */ /* 0x000fe2000001165d */
[----:B------:R-:W-:Y:S01]  /*1f10*/  VIADD R26, R132, 0xffffffff ;  /* 0xffffffff841a7836 */ /* 0x000fe20000000000 */
[----:B------:R-:W-:Y:S01]  /*1f20*/  IADD3 R156, PT, PT, -R165, R4, RZ ;  /* 0x00000004a59c7210 */ /* 0x000fe20007ffe1ff */
[----:B------:R-:W3:Y:S01]  /*1f30*/  LDCU.64 UR10, c[0x0][0x388] ;  /* 0x00007100ff0a77ac */ /* 0x000ee20008000a00 */
[----:B------:R-:W-:Y:S01]  /*1f40*/  SHF.R.S32.HI R15, RZ, 0x1f, R10 ;  /* 0x0000001fff0f7819 */ /* 0x000fe2000001140a */
[----:B------:R-:W-:Y:S01]  /*1f50*/  IMAD.MOV.U32 R9, RZ, RZ, RZ ;  /* 0x000000ffff097224 */ /* 0x000fe200078e00ff */
[----:B------:R-:W-:Y:S01]  /*1f60*/  ISETP.GE.AND P5, PT, R8, R156, PT ;  /* 0x0000009c0800720c */ /* 0x000fe20003fa6270 */
[----:B------:R-:W4:Y:S01]  /*1f70*/  LDCU.64 UR8, c[0x0][0x390] ;  /* 0x00007200ff0877ac */ /* 0x000f220008000a00 */
[----:B------:R-:W-:Y:S01]  /*1f80*/  BSSY.RECONVERGENT B0, `(.L_x_4967) ;  /* 0x0000044000007945 */ /* 0x000fe20003800200 */
[----:B------:R-:W-:Y:S01]  /*1f90*/  IMAD.WIDE.U32 R16, R17, 0x40, R8 ;  /* 0x0000004011107825 */ /* 0x000fe200078e0008 */
[----:B------:R-:W5:Y:S01]  /*1fa0*/  @P0 LDC.64 R2, c[0x0][0x3b0] ;  /* 0x0000ec00ff020b82 */ /* 0x000f620000000a00 */
[----:B------:R-:W-:-:S02]  /*1fb0*/  UMOV UR4, 0x400 ;  /* 0x0000040000047882 */ /* 0x000fc40000000000 */
[----:B------:R-:W-:Y:S02]  /*1fc0*/  VIADD R9, R8, 0x10 ;  /* 0x0000001008097836 */ /* 0x000fe40000000000 */
[----:B--2---:R-:W-:-:S03]  /*1fd0*/  IMAD R15, R15, UR6, RZ ;  /* 0x000000060f0f7c24 */ /* 0x004fc6000f8e02ff */
[----:B------:R-:W2:Y:S01]  /*1fe0*/  @!P0 LDC.64 R6, c[0x0][0x398] ;  /* 0x0000e600ff068b82 */ /* 0x000ea20000000a00 */
[----:B------:R-:W-:Y:S01]  /*1ff0*/  ISETP.GE.AND P2, PT, R9, R156, PT ;  /* 0x0000009c0900720c */ /* 0x000fe20003f46270 */
[----:B------:R-:W-:Y:S01]  /*2000*/  IMAD R15, R10, UR7, R15 ;  /* 0x000000070a0f7c24 */ /* 0x000fe2000f8e020f */
[----:B-1----:R-:W-:Y:S01]  /*2010*/  ULEA UR5, UR5, UR4, 0x18 ;  /* 0x0000000405057291 */ /* 0x002fe2000f8ec0ff */
[----:B-----5:R-:W-:-:S04]  /*2020*/  @P0 IMAD.WIDE.U32 R20, R5, R2, RZ ;  /* 0x0000000205140225 */ /* 0x020fc800078e00ff */
[----:B------:R-:W-:Y:S02]  /*2030*/  IMAD.SHL.U32 R2, R93, 0x8, RZ ;  /* 0x000000085d027824 */ /* 0x000fe400078e00ff */
[----:B--2---:R-:W-:-:S03]  /*2040*/  @!P0 IMAD.WIDE.U32 R12, R166, R6, RZ ;  /* 0x00000006a60c8225 */ /* 0x004fc600078e00ff */
[----:B------:R-:W-:Y:S01]  /*2050*/  LOP3.LUT R164, R2, 0x38, RZ, 0xc0, !PT ;  /* 0x0000003802a47812 */ /* 0x000fe200078ec0ff */
[----:B------:R-:W-:-:S03]  /*2060*/  @!P0 IMAD R7, R166, R7, R13 ;  /* 0x00000007a6078224 */ /* 0x000fc600078e020d */
[----:B------:R-:W-:Y:S01]  /*2070*/  IADD3 R28, P1, PT, R164, R14, RZ ;  /* 0x0000000ea41c7210 */ /* 0x000fe20007f3e0ff */
[----:B------:R-:W-:Y:S01]  /*2080*/  @P0 IMAD R7, R5, R3, R21 ;  /* 0x0000000305070224 */ /* 0x000fe200078e0215 */
[----:B------:R-:W-:Y:S01]  /*2090*/  IADD3 R5, PT, PT, R8, 0x20, RZ ;  /* 0x0000002008057810 */ /* 0x000fe20007ffe0ff */
[----:B------:R-:W-:Y:S01]  /*20a0*/  @P0 IMAD.MOV.U32 R12, RZ, RZ, R20 ;  /* 0x000000ffff0c0224 */ /* 0x000fe200078e0014 */
[----:B------:R-:W-:Y:S01]  /*20b0*/  IADD3 R22, P0, PT, R164, R18, RZ ;  /* 0x00000012a4167210 */ /* 0x000fe20007f1e0ff */
[----:B------:R-:W-:Y:S01]  /*20c0*/  IMAD.SHL.U32 R6, R26, 0x40, RZ ;  /* 0x000000401a067824 */ /* 0x000fe200078e00ff */
[----:B------:R-:W-:Y:S01]  /*20d0*/  LOP3.LUT R20, R2, 0x1f8, RZ, 0xc0, !PT ;  /* 0x000001f802147812 */ /* 0x000fe200078ec0ff */
[----:B------:R-:W-:Y:S01]  /*20e0*/  VIADD R3, R8, 0x30 ;  /* 0x0000003008037836 */ /* 0x000fe20000000000 */
[----:B------:R-:W-:Y:S01]  /*20f0*/  IADD3.X R29, PT, PT, RZ, R0, RZ, P1, !PT ;  /* 0x00000000ff1d7210 */ /* 0x000fe20000ffe4ff */
[----:B------:R-:W-:Y:S01]  /*2100*/  IMAD.X R23, RZ, RZ, R11, P0 ;  /* 0x000000ffff177224 */ /* 0x000fe200000e060b */
[----:B------:R-:W-:Y:S01]  /*2110*/  LOP3.LUT R163, R20, 0x38, R93, 0x78, !PT ;  /* 0x0000003814a37812 */ /* 0x000fe200078e785d */
[----:B------:R-:W-:Y:S01]  /*2120*/  IMAD.IADD R0, R95, 0x1, -R6 ;  /* 0x000000015f007824 */ /* 0x000fe200078e0a06 */
[----:B------:R-:W-:Y:S01]  /*2130*/  IADD3 R20, P3, PT, R164, R12, RZ ;  /* 0x0000000ca4147210 */ /* 0x000fe20007f7e0ff */
[----:B------:R-:W-:Y:S01]  /*2140*/  IMAD.WIDE.U32 R18, R8, R102, R28 ;  /* 0x0000006608127225 */ /* 0x000fe200078e001c */
[----:B------:R-:W-:-:S02]  /*2150*/  LOP3.LUT R163, R163, 0x1e00, R2, 0xf8, !PT ;  /* 0x00001e00a3a37812 */ /* 0x000fc400078ef802 */
[----:B------:R-:W-:Y:S01]  /*2160*/  IADD3.X R21, PT, PT, RZ, R7, RZ, P3, !PT ;  /* 0x00000007ff157210 */ /* 0x000fe20001ffe4ff */
[----:B------:R-:W-:Y:S01]  /*2170*/  IMAD.WIDE.U32 R12, R8, R24, R22 ;  /* 0x00000018080c7225 */ /* 0x000fe200078e0016 */
[----:B---3--:R-:W-:Y:S02]  /*2180*/  LEA R158, P4, R18, UR10, 0x1 ;  /* 0x0000000a129e7c11 */ /* 0x008fe4000f8808ff */
[-C--:B------:R-:W-:Y:S01]  /*2190*/  ISETP.GE.AND P1, PT, R5, R156.reuse, PT ;  /* 0x0000009c0500720c */ /* 0x080fe20003f26270 */
[----:B------:R-:W-:Y:S01]  /*21a0*/  IMAD R159, R8, R103, R19 ;  /* 0x00000067089f7224 */ /* 0x000fe200078e0213 */
[----:B----4-:R-:W-:Y:S01]  /*21b0*/  LEA R160, P3, R12, UR8, 0x1 ;  /* 0x000000080ca07c11 */ /* 0x010fe2000f8608ff */
[----:B------:R-:W-:Y:S01]  /*21c0*/  IMAD R161, R8, R25, R13 ;  /* 0x0000001908a17224 */ /* 0x000fe200078e020d */
[----:B------:R-:W-:Y:S01]  /*21d0*/  ISETP.GE.AND P0, PT, R3, R156, PT ;  /* 0x0000009c0300720c */ /* 0x000fe20003f06270 */
[----:B------:R-:W-:Y:S01]  /*21e0*/  IMAD.WIDE.U32 R10, R10, UR6, R20 ;  /* 0x000000060a0a7c25 */ /* 0x000fe2000f8e0014 */
[----:B------:R-:W-:-:S02]  /*21f0*/  LEA.HI.X R159, R18, UR11, R159, 0x1, P4 ;  /* 0x0000000b129f7c11 */ /* 0x000fc4000a0f0c9f */
[----:B------:R-:W-:Y:S01]  /*2200*/  LEA.HI.X R161, R12, UR9, R161, 0x1, P3 ;  /* 0x000000090ca17c11 */ /* 0x000fe200098f0ca1 */
[----:B------:R-:W-:Y:S01]  /*2210*/  IMAD.IADD R15, R11, 0x1, R15 ;  /* 0x000000010b0f7824 */ /* 0x000fe200078e020f */
[----:B------:R-:W-:Y:S02]  /*2220*/  ISETP.GE.AND P6, PT, R8, R0, PT ;  /* 0x000000000800720c */ /* 0x000fe40003fc6270 */
[----:B------:R-:W-:Y:S02]  /*2230*/  LOP3.LUT R162, R164, 0x40, RZ, 0xfc, !PT ;  /* 0x00000040a4a27812 */ /* 0x000fe400078efcff */
[----:B------:R-:W-:Y:S01]  /*2240*/  LEA R163, R163, UR5, 0x1 ;  /* 0x00000005a3a37c11 */ /* 0x000fe2000f8e08ff */
[----:B------:R-:W-:Y:S08]  /*2250*/  @P5 BRA `(.L_x_4968) ;  /* 0x0000000000585947 */ /* 0x000ff00003800000 */
        /* <DEDUP_REMOVED lines=22> */
.L_x_4968:
[----:B------:R-:W-:Y:S05]  /*23c0*/  BSYNC.RECONVERGENT B0 ;  /* 0x0000000000007941 */ /* 0x000fea0003800200 */
.L_x_4967:
        /* <DEDUP_REMOVED lines=28> */
.L_x_4970:
[----:B------:R-:W-:Y:S05]  /*2590*/  BSYNC.RECONVERGENT B0 ;  /* 0x0000000000007941 */ /* 0x000fea0003800200 */
.L_x_4969:
        /* <DEDUP_REMOVED lines=31> */
.L_x_4972:
[----:B------:R-:W-:Y:S05]  /*2790*/  BSYNC.RECONVERGENT B0 ;  /* 0x0000000000007941 */ /* 0x000fea0003800200 */
.L_x_4971:
        /* <DEDUP_REMOVED lines=30> */
.L_x_4974:
[----:B------:R-:W-:Y:S05]  /*2980*/  BSYNC.RECONVERGENT B0 ;  /* 0x0000000000007941 */ /* 0x000fea0003800200 */
.L_x_4973:
        /* <DEDUP_REMOVED lines=17> */
.L_x_4976:
[----:B------:R-:W-:Y:S05]  /*2aa0*/  BSYNC.RECONVERGENT B0 ;  /* 0x0000000000007941 */ /* 0x000fea0003800200 */
.L_x_4975:
[----:B------:R-:W-:Y:S04]  /*2ab0*/  BSSY.RECONVERGENT B0, `(.L_x_4977) ;  /* 0x0000011000007945 */ /* 0x000fe80003800200 */
[----:B------:R-:W-:Y:S05]  /*2ac0*/  @P5 BRA `(.L_x_4978) ;  /* 0x00000000003c5947 */ /* 0x000fea0003800000 */
[----:B------:R-:W5:Y:S02]  /*2ad0*/  LDCU UR4, c[0x0][0x440] ;  /* 0x00008800ff0477ac */ /* 0x000f640008000800 */
[----:B-----5:R-:W-:Y:S02]  /*2ae0*/  ISETP.GE.AND P0, PT, R162, UR4, PT ;  /* 0x00000004a2007c0c */ /* 0x020fe4000bf06270 */
        /* <DEDUP_REMOVED lines=13> */
.L_x_4978:
[----:B------:R-:W-:Y:S05]  /*2bc0*/  BSYNC.RECONVERGENT B0 ;  /* 0x0000000000007941 */ /* 0x000fea0003800200 */
.L_x_4977:
        /* <DEDUP_REMOVED lines=19> */
.L_x_4980:
[----:B------:R-:W-:Y:S05]  /*2d00*/  BSYNC.RECONVERGENT B0 ;  /* 0x0000000000007941 */ /* 0x000fea0003800200 */
.L_x_4979:
        /* <DEDUP_REMOVED lines=17> */
.L_x_4982:
[----:B------:R-:W-:Y:S05]  /*2e20*/  BSYNC.RECONVERGENT B0 ;  /* 0x0000000000007941 */ /* 0x000fea0003800200 */
.L_x_4981:
[----:B------:R-:W0:Y:S01]  /*2e30*/  LDGDEPBAR ;  /* 0x00000000000079af */ /* 0x000e220000000000 */
[--C-:B-1----:R-:W-:Y:S01]  /*2e40*/  SHF.R.U32.HI R13, RZ, 0x1, R93.reuse ;  /* 0x00000001ff0d7819 */ /* 0x102fe2000001165d */
[----:B------:R-:W-:Y:S01]  /*2e50*/  IMAD.SHL.U32 R7, R93, 0x40, RZ ;  /* 0x000000405d077824 */ /* 0x000fe200078e00ff */
[----:B------:R-:W-:Y:S01]  /*2e60*/  SHF.R.U32.HI R94, RZ, 0x2, R93 ;  /* 0x00000002ff5e7819 */ /* 0x000fe2000001165d */
[----:B------:R-:W-:Y:S01]  /*2e70*/  BSSY.RECONVERGENT B0, `(.L_x_4983) ;  /* 0x0000024000007945 */ /* 0x000fe20003800200 */
[----:B------:R-:W-:Y:S02]  /*2e80*/  LOP3.LUT R8, R13, 0x1f0, RZ, 0xc0, !PT ;  /* 0x000001f00d087812 */ /* 0x000fe400078ec0ff */
[----:B------:R-:W-:Y:S02]  /*2e90*/  LOP3.LUT R94, R94, 0x7, RZ, 0xc0, !PT ;  /* 0x000000075e5e7812 */ /* 0x000fe400078ec0ff */
[----:B------:R-:W-:Y:S02]  /*2ea0*/  IADD3 R11, PT, PT, R8, 0x1, R165 ;  /* 0x00000001080b7810 */ /* 0x000fe40007ffe0a5 */
[----:B----4-:R-:W-:-:S02]  /*2eb0*/  LOP3.LUT R15, R7, 0x1c0, RZ, 0xc0, !PT ;  /* 0x000001c0070f7812 */ /* 0x010fc400078ec0ff */
[----:B------:R-:W-:Y:S01]  /*2ec0*/  IADD3 R94, PT, PT, -R4, R11, R94 ;  /* 0x0000000b045e7210 */ /* 0x000fe20007ffe15e */
[----:B------:R-:W-:Y:S01]  /*2ed0*/  IMAD.SHL.U32 R4, R93, 0x20, RZ ;  /* 0x000000205d047824 */ /* 0x000fe200078e00ff */
[----:B------:R-:W-:Y:S01]  /*2ee0*/  LOP3.LUT R7, R7, 0x200, RZ, 0xc0, !PT ;  /* 0x0000020007077812 */ /* 0x000fe200078ec0ff */
[C---:B------:R-:W-:Y:S01]  /*2ef0*/  IMAD.SHL.U32 R11, R24.reuse, 0x10, RZ ;  /* 0x00000010180b7824 */ /* 0x040fe200078e00ff */
[----:B------:R-:W-:Y:S02]  /*2f00*/  LOP3.LUT R8, R15, 0x38, R2, 0xf8, !PT ;  /* 0x000000380f087812 */ /* 0x000fe400078ef802 */
[----:B------:R-:W-:Y:S02]  /*2f10*/  LOP3.LUT R155, R7, 0x7c00, R4, 0xf8, !PT ;  /* 0x00007c00079b7812 */ /* 0x000fe400078ef804 */
[----:B------:R-:W-:Y:S02]  /*2f20*/  SHF.R.U32.HI R10, RZ, 0x4, R93 ;  /* 0x00000004ff0a7819 */ /* 0x000fe4000001165d */
[----:B------:R-:W-:Y:S01]  /*2f30*/  SHF.L.U64.HI R2, R24, 0x4, R25 ;  /* 0x0000000418027819 */ /* 0x000fe20000010219 */
[----:B------:R-:W-:-:S04]  /*2f40*/  DEPBAR.LE SB0, 0x0 ;  /* 0x000080000000791a */ /* 0x000fc80000000000 */
[----:B------:R-:W-:Y:S02]  /*2f50*/  LOP3.LUT R4, R8, 0x8, R13, 0x78, !PT ;  /* 0x0000000808047812 */ /* 0x000fe400078e780d */
        /* <DEDUP_REMOVED lines=19> */
.L_x_4984:
[----:B------:R4:W-:Y:S04]  /*3090*/  STS.128 [R163+0x8000], RZ ;  /* 0x008000ffa3007388 */ /* 0x0009e80000000c00 */
[----:B------:R4:W-:Y:S02]  /*30a0*/  STS.128 [R163+0xa000], RZ ;  /* 0x00a000ffa3007388 */ /* 0x0009e40000000c00 */
.L_x_4985:
[----:B------:R-:W-:Y:S05]  /*30b0*/  BSYNC.RECONVERGENT B0 ;  /* 0x0000000000007941 */ /* 0x000fea0003800200 */
.L_x_4983:
[-C--:B------:R-:W-:Y:S01]  /*30c0*/  ISETP.GE.AND P1, PT, R9, R0.reuse, PT ;  /* 0x000000000900720c */ /* 0x080fe20003f26270 */
[----:B------:R-:W-:Y:S01]  /*30d0*/  IMAD.SHL.U32 R10, R10, 0x400, RZ ;  /* 0x000004000a0a7824 */ /* 0x000fe200078e00ff */
[----:B------:R-:W-:Y:S01]  /*30e0*/  ISETP.GE.AND P3, PT, R3, R0, PT ;  /* 0x000000000300720c */ /* 0x000fe20003f66270 */
[----:B------:R-:W-:Y:S01]  /*30f0*/  IMAD.IADD R155, R4, 0x1, R155 ;  /* 0x00000001049b7824 */ /* 0x000fe200078e029b */
[----:B------:R-:W-:Y:S01]  /*3100*/  LOP3.LUT R3, R8, 0x8, R93, 0x78, !PT ;  /* 0x0000000808037812 */ /* 0x000fe200078e785d */
[----:B------:R-:W-:Y:S01]  /*3110*/  BSSY.RECONVERGENT B0, `(.L_x_4986) ;  /* 0x0000019000007945 */ /* 0x000fe20003800200 */
        /* <DEDUP_REMOVED lines=24> */
.L_x_4987:
[----:B------:R-:W-:Y:S05]  /*32a0*/  BSYNC.RECONVERGENT B0 ;  /* 0x0000000000007941 */ /* 0x000fea0003800200 */
.L_x_4986:
        /* <DEDUP_REMOVED lines=21> */
.L_x_4989:
[----:B------:R-:W-:Y:S05]  /*3400*/  BSYNC.RECONVERGENT B0 ;  /* 0x0000000000007941 */ /* 0x000fea0003800200 */
.L_x_4988:
        /* <DEDUP_REMOVED lines=19> */
.L_x_4991:
[----:B------:R-:W-:Y:S05]  /*3540*/  BSYNC.RECONVERGENT B0 ;  /* 0x0000000000007941 */ /* 0x000fea0003800200 */
.L_x_4990:
[----:B------:R-:W-:Y:S01]  /*3550*/  LDSM.16.M88.4 R80, [R155] ;  /* 0x000000009b50783b */ /* 0x000fe20000000200 */
[----:B------:R-:W-:Y:S01]  /*3560*/  IMAD.MOV.U32 R5, RZ, RZ, 0x20 ;  /* 0x00000020ff057424 */ /* 0x000fe200078e00ff */
[----:B------:R-:W-:Y:S01]  /*3570*/  R2P PR, R93, 0x6 ;  /* 0x000000065d007804 */ /* 0x000fe20000000000 */
[----:B-1----:R-:W-:Y:S01]  /*3580*/  VIADD R2, R154, UR5 ;  /* 0x000000059a027c36 */ /* 0x002fe20008000000 */
[----:B------:R-:W1:Y:S01]  /*3590*/  LDSM.16.M88.4 R52, [R154+UR5+0x4000] ;  /* 0x004000059a34783b */ /* 0x000e620008000200 */
[----:B------:R-:W-:Y:S01]  /*35a0*/  IMAD.MOV.U32 R0, RZ, RZ, 0x40 ;  /* 0x00000040ff007424 */ /* 0x000fe200078e00ff */
[----:B------:R-:W-:Y:S02]  /*35b0*/  ISETP.GT.AND P0, PT, R26, R157, PT ;  /* 0x0000009d1a00720c */ /* 0x000fe40003f04270 */
[----:B------:R-:W5:Y:S01]  /*35c0*/  LDSM.16.M88.4 R44, [R154+UR5+0x4800] ;  /* 0x004800059a2c783b */ /* 0x000f620008000200 */
[----:B------:R-:W-:Y:S02]  /*35d0*/  SEL R5, R5, 0xffffffe0, !P1 ;  /* 0xffffffe005057807 */ /* 0x000fe40004800000 */
[----:B------:R-:W-:Y:S01]  /*35e0*/  SEL R0, R0, 0xffffffc0, !P2 ;  /* 0xffffffc000007807 */ /* 0x000fe20005000000 */
[----:B------:R-:W4:Y:S01]  /*35f0*/  LDSM.16.M88.4 R36, [R154+UR5+0x5000] ;  /* 0x005000059a24783b */ /* 0x000f220008000200 */
[C---:B------:R-:W-:Y:S01]  /*3600*/  IADD3 R149, PT, PT, R2.reuse, R5, RZ ;  /* 0x0000000502957210 */ /* 0x040fe20007ffe0ff */
[C---:B------:R-:W-:Y:S01]  /*3610*/  IMAD.IADD R153, R155.reuse, 0x1, R5 ;  /* 0x000000019b997824 */ /* 0x040fe200078e0205 */
[----:B------:R-:W-:Y:S01]  /*3620*/  IADD3 R148, PT, PT, R2, R0, RZ ;  /* 0x0000000002947210 */ /* 0x000fe20007ffe0ff */
[----:B--2---:R-:W2:Y:S01]  /*3630*/  LDSM.16.M88.4 R16, [R154+UR5+0x5800] ;  /* 0x005800059a10783b */ /* 0x004ea20008000200 */
[----:B------:R-:W-:Y:S01]  /*3640*/  IMAD.IADD R152, R155, 0x1, R0 ;  /* 0x000000019b987824 */ /* 0x000fe200078e0200 */
[----:B------:R-:W-:-:S02]  /*3650*/  VIMNMX R101, PT, PT, R94, R95, PT ;  /* 0x0000005f5e657248 */ /* 0x000fc40003fe0100 */
[----:B------:R-:W-:Y:S01]  /*3660*/  LDSM.16.M88.4 R12, [R153] ;  /* 0x00000000990c783b */ /* 0x000fe20000000200 */
[C---:B------:R-:W-:Y:S01]  /*3670*/  IMAD.IADD R151, R5.reuse, 0x1, R152 ;  /* 0x0000000105977824 */ /* 0x040fe200078e0298 */
[----:B------:R-:W-:Y:S02]  /*3680*/  IADD3 R147, PT, PT, R5, R148, RZ ;  /* 0x0000009405937210 */ /* 0x000fe40007ffe0ff */
[----:B------:R-:W2:Y:S01]  /*3690*/  LDSM.16.M88.4 R60, [R149+0x4000] ;  /* 0x00400000953c783b */ /* 0x000ea20000000200 */
[----:B------:R-:W-:-:S03]  /*36a0*/  VIADDMNMX R2, R94, 0x8, R95, PT ;  /* 0x000000085e027846 */ /* 0x000fc6000380015f */
[----:B---3--:R-:W3:Y:S04]  /*36b0*/  LDSM.16.M88.4 R20, [R149+0x4800] ;  /* 0x004800009514783b */ /* 0x008ee80000000200 */
        /* <DEDUP_REMOVED lines=9> */
[C---:B----4-:R-:W-:Y:S03]  /*3750*/  HMMA.16816.F32 R40, R80.reuse, R36, RZ ;  /* 0x000000245028723c */ /* 0x050fe600000018ff */
[----:B------:R-:W-:Y:S04]  /*3760*/  LDSM.16.M88.4 R68, [R154+UR5+0x6000] ;  /* 0x006000059a44783b */ /* 0x000fe80008000200 */
[----:B------:R-:W0:Y:S01]  /*3770*/  LDGDEPBAR ;  /* 0x00000000000079af */ /* 0x000e220000000000 */
        /* <DEDUP_REMOVED lines=9> */
[C---:B---3--:R-:W-:Y:S08]  /*3810*/  HMMA.16816.F32 R48, R12.reuse, R20, R48 ;  /* 0x000000140c30723c */ /* 0x048ff00000001830 */
        /* <DEDUP_REMOVED lines=89> */
.L_x_4993:
        /* <DEDUP_REMOVED lines=59> */
.L_x_4994:
        /* <DEDUP_REMOVED lines=52> */
.L_x_4992:
[----:B------:R-:W-:Y:S01]  /*44a0*/  IMAD.SHL.U32 R3, R93, 0x2, RZ ;  /* 0x000000025d037824 */ /* 0x000fe200078e00ff */
[----:B------:R-:W2:Y:S01]  /*44b0*/  LDCU UR4, c[0x0][0x45c] ;  /* 0x00008b80ff0477ac */ /* 0x000ea20008000800 */
[----:B------:R-:W-:-:S03]  /*44c0*/  IMAD.IADD R150, R7, 0x1, R4 ;  /* 0x0000000107967824 */ /* 0x000fc600078e0204 */
[----:B------:R-:W-:Y:S02]  /*44d0*/  LOP3.LUT R3, R3, 0x6, RZ, 0xc0, !PT ;  /* 0x0000000603037812 */ /* 0x000fe400078ec0ff */
[----:B------:R-:W-:Y:S02]  /*44e0*/  LEA R150, R150, UR5, 0x1 ;  /* 0x0000000596967c11 */ /* 0x000fe4000f8e08ff */
[C---:B------:R-:W-:Y:S02]  /*44f0*/  LOP3.LUT R22, R6.reuse, R3, RZ, 0xfc, !PT ;  /* 0x0000000306167212 */ /* 0x040fe400078efcff */
[--C-:B------:R-:W-:Y:S01]  /*4500*/  LOP3.LUT R21, R6, 0x1, R3.reuse, 0xfe, !PT ;  /* 0x0000000106157812 */ /* 0x100fe200078efe03 */
[--C-:B------:R-:W-:Y:S01]  /*4510*/  IMAD.IADD R145, R0, 0x1, R150.reuse ;  /* 0x0000000100917824 */ /* 0x100fe200078e0296 */
[----:B------:R-:W-:Y:S01]  /*4520*/  LOP3.LUT R20, R6, 0x8, R3, 0xfe, !PT ;  /* 0x0000000806147812 */ /* 0x000fe200078efe03 */
[C---:B------:R-:W-:Y:S01]  /*4530*/  IMAD.IADD R146, R5.reuse, 0x1, R150 ;  /* 0x0000000105927824 */ /* 0x040fe200078e0296 */
[C---:B------:R-:W-:Y:S01]  /*4540*/  ISETP.GE.AND P6, PT, R22.reuse, R101, PT ;  /* 0x000000651600720c */ /* 0x040fe20003fc6270 */
[----:B------:R-:W-:Y:S01]  /*4550*/  IMAD.IADD R144, R5, 0x1, R145 ;  /* 0x0000000105907824 */ /* 0x000fe200078e0291 */
[----:B------:R-:W-:Y:S01]  /*4560*/  ISETP.GE.AND P2, PT, R22, R2, PT ;  /* 0x000000021600720c */ /* 0x000fe20003f46270 */
[----:B------:R-:W-:Y:S01]  /*4570*/  LDSM.16.MT88.4 R68, [R150+0xa000] ;  /* 0x00a000009644783b */ /* 0x000fe20000004200 */
[----:B------:R-:W-:-:S02]  /*4580*/  LOP3.LUT R19, R6, 0x9, R3, 0xfe, !PT ;  /* 0x0000000906137812 */ /* 0x000fc400078efe03 */
[C-C-:B------:R-:W-:Y:S01]  /*4590*/  LOP3.LUT R18, R6.reuse, 0x10, R3.reuse, 0xfe, !PT ;  /* 0x0000001006127812 */ /* 0x140fe200078efe03 */
[----:B------:R-:W-:Y:S01]  /*45a0*/  LDSM.16.MT88.4 R60, [R144+0x8000] ;  /* 0x00800000903c783b */ /* 0x000fe20000004200 */
[CC--:B------:R-:W-:Y:S02]  /*45b0*/  ISETP.GE.AND P5, PT, R21.reuse, R101.reuse, PT ;  /* 0x000000651500720c */ /* 0x0c0fe40003fa6270 */
[-C--:B------:R-:W-:Y:S01]  /*45c0*/  ISETP.GE.AND P1, PT, R21, R2.reuse, PT ;  /* 0x000000021500720c */ /* 0x080fe20003f26270 */
[----:B------:R-:W-:Y:S01]  /*45d0*/  LDSM.16.MT88.4 R76, [R146+0xa000] ;  /* 0x00a00000924c783b */ /* 0x000fe20000004200 */
[----:B------:R-:W-:Y:S02]  /*45e0*/  LOP3.LUT R17, R6, 0x11, R3, 0xfe, !PT ;  /* 0x0000001106117812 */ /* 0x000fe400078efe03 */
[C---:B------:R-:W-:Y:S02]  /*45f0*/  ISETP.GE.AND P4, PT, R20.reuse, R101, PT ;  /* 0x000000651400720c */ /* 0x040fe40003f86270 */
[----:B------:R-:W-:-:S02]  /*4600*/  ISETP.GE.AND P0, PT, R20, R2, PT ;  /* 0x000000021400720c */ /* 0x000fc40003f06270 */
[----:B------:R-:W-:Y:S02]  /*4610*/  FSEL R56, R56, -INF , !P6 ;  /* 0xff80000038387808 */ /* 0x000fe40007000000 */
[----:B------:R-:W-:Y:S02]  /*4620*/  FSEL R58, R58, -INF , !P2 ;  /* 0xff8000003a3a7808 */ /* 0x000fe40005000000 */
[--C-:B------:R-:W-:Y:S02]  /*4630*/  LOP3.LUT R16, R6, 0x18, R3.reuse, 0xfe, !PT ;  /* 0x0000001806107812 */ /* 0x100fe400078efe03 */
[----:B------:R-:W-:Y:S02]  /*4640*/  ISETP.GE.AND P6, PT, R19, R2, PT ;  /* 0x000000021300720c */ /* 0x000fe40003fc6270 */
[----:B------:R-:W-:Y:S02]  /*4650*/  ISETP.GE.AND P2, PT, R18, R101, PT ;  /* 0x000000651200720c */ /* 0x000fe40003f46270 */
[----:B------:R-:W-:-:S02]  /*4660*/  LOP3.LUT R14, R6, 0x19, R3, 0xfe, !PT ;  /* 0x00000019060e7812 */ /* 0x000fc400078efe03 */
[----:B------:R-:W-:Y:S02]  /*4670*/  FSEL R28, R57, -INF , !P5 ;  /* 0xff800000391c7808 */ /* 0x000fe40006800000 */
[----:B------:R-:W-:Y:S02]  /*4680*/  FSEL R22, R59, -INF , !P1 ;  /* 0xff8000003b167808 */ /* 0x000fe40004800000 */
[-C--:B------:R-:W-:Y:S02]  /*4690*/  ISETP.GE.AND P3, PT, R19, R101.reuse, PT ;  /* 0x000000651300720c */ /* 0x080fe40003f66270 */
[----:B------:R-:W-:Y:S02]  /*46a0*/  ISETP.GE.AND P5, PT, R18, R2, PT ;  /* 0x000000021200720c */ /* 0x000fe40003fa6270 */
[----:B------:R-:W-:Y:S02]  /*46b0*/  ISETP.GE.AND P1, PT, R17, R101, PT ;  /* 0x000000651100720c */ /* 0x000fe40003f26270 */
[----:B------:R-:W-:-:S02]  /*46c0*/  FSEL R52, R52, -INF , !P4 ;  /* 0xff80000034347808 */ /* 0x000fc40006000000 */
[--C-:B-1----:R-:W-:Y:S02]  /*46d0*/  LOP3.LUT R8, R6, 0x20, R3.reuse, 0xfe, !PT ;  /* 0x0000002006087812 */ /* 0x102fe400078efe03 */
[----:B------:R-:W-:Y:S02]  /*46e0*/  FSEL R54, R54, -INF , !P0 ;  /* 0xff80000036367808 */ /* 0x000fe40004000000 */
[C-C-:B------:R-:W-:Y:S02]  /*46f0*/  LOP3.LUT R15, R6.reuse, 0x21, R3.reuse, 0xfe, !PT ;  /* 0x00000021060f7812 */ /* 0x140fe400078efe03 */
[C-C-:B------:R-:W-:Y:S02]  /*4700*/  LOP3.LUT R13, R6.reuse, 0x28, R3.reuse, 0xfe, !PT ;  /* 0x00000028060d7812 */ /* 0x140fe400078efe03 */
[C-C-:B------:R-:W-:Y:S02]  /*4710*/  LOP3.LUT R12, R6.reuse, 0x29, R3.reuse, 0xfe, !PT ;  /* 0x00000029060c7812 */ /* 0x140fe400078efe03 */
[----:B------:R-:W-:-:S02]  /*4720*/  LOP3.LUT R10, R6, 0x30, R3, 0xfe, !PT ;  /* 0x00000030060a7812 */ /* 0x000fc400078efe03 */
[C-C-:B------:R-:W-:Y:S02]  /*4730*/  LOP3.LUT R11, R6.reuse, 0x31, R3.reuse, 0xfe, !PT ;  /* 0x00000031060b7812 */ /* 0x140fe400078efe03 */
[----:B------:R-:W-:Y:S02]  /*4740*/  LOP3.LUT R9, R6, 0x38, R3, 0xfe, !PT ;  /* 0x0000003806097812 */ /* 0x000fe400078efe03 */
[----:B------:R-:W-:Y:S02]  /*4750*/  ISETP.GE.AND P4, PT, R17, R2, PT ;  /* 0x000000021100720c */ /* 0x000fe40003f86270 */
[----:B------:R-:W-:Y:S02]  /*4760*/  ISETP.GE.AND P0, PT, R16, R101, PT ;  /* 0x000000651000720c */ /* 0x000fe40003f06270 */
[----:B------:R-:W-:Y:S02]  /*4770*/  FSEL R20, R55, -INF , !P6 ;  /* 0xff80000037147808 */ /* 0x000fe40007000000 */
[----:B------:R-:W-:-:S02]  /*4780*/  FSEL R48, R48, -INF , !P2 ;  /* 0xff80000030307808 */ /* 0x000fc40005000000 */
[----:B------:R-:W-:Y:S02]  /*4790*/  LOP3.LUT R3, R6, 0x39, R3, 0xfe, !PT ;  /* 0x0000003906037812 */ /* 0x000fe400078efe03 */
[C---:B------:R-:W-:Y:S02]  /*47a0*/  ISETP.GE.AND P6, PT, R14.reuse, R101, PT ;  /* 0x000000650e00720c */ /* 0x040fe40003fc6270 */
[----:B------:R-:W-:Y:S02]  /*47b0*/  ISETP.GE.AND P2, PT, R14, R2, PT ;  /* 0x000000020e00720c */ /* 0x000fe40003f46270 */
[----:B------:R-:W-:Y:S02]  /*47c0*/  FSEL R30, R53, -INF , !P3 ;  /* 0xff800000351e7808 */ /* 0x000fe40005800000 */
[----:B------:R-:W-:Y:S02]  /*47d0*/  FSEL R14, R50, -INF , !P5 ;  /* 0xff800000320e7808 */ /* 0x000fe40006800000 */
[----:B------:R-:W-:-:S02]  /*47e0*/  FSEL R6, R49, -INF , !P1 ;  /* 0xff80000031067808 */ /* 0x000fc40004800000 */
[----:B------:R-:W-:Y:S02]  /*47f0*/  FMNMX3.FTZ R17, R56, R28, R52, !PT ;  /* 0x0000001c38117276 */ /* 0x000fe40007810034 */
[CC--:B------:R-:W-:Y:S02]  /*4800*/  ISETP.GE.AND P5, PT, R8.reuse, R101.reuse, PT ;  /* 0x000000650800720c */ /* 0x0c0fe40003fa6270 */
[----:B------:R-:W-:Y:S02]  /*4810*/  ISETP.GE.AND P1, PT, R8, R2, PT ;  /* 0x000000020800720c */ /* 0x000fe40003f26270 */
[----:B------:R-:W-:Y:S02]  /*4820*/  FSEL R8, R51, -INF , !P4 ;  /* 0xff80000033087808 */ /* 0x000fe40006000000 */
[----:B------:R-:W-:Y:S02]  /*4830*/  FSEL R18, R44, -INF , !P0 ;  /* 0xff8000002c127808 */ /* 0x000fe40004000000 */
[----:B------:R-:W-:-:S02]  /*4840*/  ISETP.GE.AND P4, PT, R15, R101, PT ;  /* 0x000000650f00720c */ /* 0x000fc40003f86270 */
[----:B------:R-:W-:Y:S02]  /*4850*/  ISETP.GE.AND P0, PT, R15, R2, PT ;  /* 0x000000020f00720c */ /* 0x000fe40003f06270 */
[----:B------:R-:W-:Y:S02]  /*4860*/  FMNMX3.FTZ R15, R17, R30, R48, !PT ;  /* 0x0000001e110f7276 */ /* 0x000fe40007810030 */
[----:B------:R-:W-:Y:S02]  /*4870*/  ISETP.GE.AND P3, PT, R16, R2, PT ;  /* 0x000000021000720c */ /* 0x000fe40003f66270 */
        /* <DEDUP_REMOVED lines=11> */
[-C--:B------:R-:W-:Y:S02]  /*4930*/  ISETP.GE.AND P5, PT, R9, R101.reuse, PT ;  /* 0x000000650900720c */ /* 0x080fe40003fa6270 */
[----:B------:R-:W-:Y:S02]  /*4940*/  FSEL R134, R32, -INF , !P4 ;  /* 0xff80000020867808 */ /* 0x000fe40006000000 */
[----:B------:R-:W-:Y:S02]  /*4950*/  FMNMX3.FTZ R17, R17, R142, R140, !PT ;  /* 0x0000008e11117276 */ /* 0x000fe4000781008c */
[----:B------:R-:W-:-:S02]  /*4960*/  ISETP.GE.AND P4, PT, R3, R101, PT ;  /* 0x000000650300720c */ /* 0x000fc40003f86270 */
[----:B------:R-:W-:Y:S02]  /*4970*/  FSEL R130, R33, -INF , !P6 ;  /* 0xff80000021827808 */ /* 0x000fe40007000000 */
[----:B------:R-:W-:Y:S02]  /*4980*/  FSEL R128, R80, -INF , !P5 ;  /* 0xff80000050807808 */ /* 0x000fe40006800000 */
[----:B------:R-:W-:Y:S02]  /*4990*/  FMNMX3.FTZ R17, R17, R112, R134, !PT ;  /* 0x0000007011117276 */ /* 0x000fe40007810086 */
[----:B------:R-:W-:Y:S02]  /*49a0*/  ISETP.GE.AND P5, PT, R13, R2, PT ;  /* 0x000000020d00720c */ /* 0x000fe40003fa6270 */
[----:B------:R-:W-:Y:S02]  /*49b0*/  FSEL R126, R81, -INF , !P4 ;  /* 0xff800000517e7808 */ /* 0x000fe40006000000 */
[----:B------:R-:W-:-:S02]  /*49c0*/  FMNMX3.FTZ R13, R17, R130, R128, !PT ;  /* 0x00000082110d7276 */ /* 0x000fc40007810080 */
[----:B------:R-:W-:Y:S02]  /*49d0*/  FMNMX3.FTZ R15, R58, R22, R54, !PT ;  /* 0x000000163a0f7276 */ /* 0x000fe40007810036 */
[----:B------:R-:W-:Y:S02]  /*49e0*/  ISETP.GE.AND P4, PT, R12, R2, PT ;  /* 0x000000020c00720c */ /* 0x000fe40003f86270 */
[----:B------:R-:W-:Y:S02]  /*49f0*/  FMNMX.FTZ R13, R126, R13, !PT ;  /* 0x0000000d7e0d7209 */ /* 0x000fe40007810000 */
[----:B------:R-:W-:Y:S02]  /*4a00*/  FSEL R12, R46, -INF , !P3 ;  /* 0xff8000002e0c7808 */ /* 0x000fe40005800000 */
[----:B------:R-:W-:Y:S01]  /*4a10*/  FMNMX3.FTZ R15, R15, R20, R14, !PT ;  /* 0x000000140f0f7276 */ /* 0x000fe2000781000e */
[----:B------:R-:W1:Y:S01]  /*4a20*/  SHFL.BFLY PT, R32, R13, 0x2, 0x1f ;  /* 0x0c401f000d207f89 */ /* 0x000e6200000e0000 */
[----:B------:R-:W-:-:S02]  /*4a30*/  ISETP.GE.AND P3, PT, R10, R2, PT ;  /* 0x000000020a00720c */ /* 0x000fc40003f66270 */
[----:B------:R-:W-:Y:S02]  /*4a40*/  FSEL R10, R47, -INF , !P2 ;  /* 0xff8000002f0a7808 */ /* 0x000fe40005000000 */
[----:B------:R-:W-:Y:S01]  /*4a50*/  FSEL R114, R42, -INF , !P1 ;  /* 0xff8000002a727808 */ /* 0x000fe20004800000 */
[----:B------:R-:W-:Y:S01]  /*4a60*/  LDSM.16.MT88.4 R44, [R146+0x8000] ;  /* 0x00800000922c783b */ /* 0x000fe20000004200 */
[----:B------:R-:W-:Y:S02]  /*4a70*/  FMNMX3.FTZ R15, R15, R8, R12, !PT ;  /* 0x000000080f0f7276 */ /* 0x000fe4000781000c */
[----:B------:R-:W-:Y:S02]  /*4a80*/  FSEL R138, R43, -INF , !P0 ;  /* 0xff8000002b8a7808 */ /* 0x000fe40004000000 */
[----:B------:R-:W-:Y:S02]  /*4a90*/  FSEL R118, R38, -INF , !P5 ;  /* 0xff80000026767808 */ /* 0x000fe40006800000 */
[----:B------:R-:W-:-:S02]  /*4aa0*/  FMNMX3.FTZ R15, R15, R10, R114, !PT ;  /* 0x0000000a0f0f7276 */ /* 0x000fc40007810072 */
[-C--:B------:R-:W-:Y:S02]  /*4ab0*/  ISETP.GE.AND P1, PT, R11, R2.reuse, PT ;  /* 0x000000020b00720c */ /* 0x080fe40003f26270 */
[----:B------:R-:W-:Y:S02]  /*4ac0*/  ISETP.GE.AND P0, PT, R9, R2, PT ;  /* 0x000000020900720c */ /* 0x000fe40003f06270 */
[----:B------:R-:W-:Y:S02]  /*4ad0*/  FSEL R136, R39, -INF , !P4 ;  /* 0xff80000027887808 */ /* 0x000fe40006000000 */
[----:B------:R-:W-:Y:S01]  /*4ae0*/  FSEL R124, R34, -INF , !P3 ;  /* 0xff800000227c7808 */ /* 0x000fe20005800000 */
[----:B------:R-:W-:Y:S01]  /*4af0*/  LDSM.16.MT88.4 R36, [R150+0x8000] ;  /* 0x008000009624783b */ /* 0x000fe20000004200 */
[----:B------:R-:W-:Y:S02]  /*4b00*/  FMNMX3.FTZ R15, R15, R138, R118, !PT ;  /* 0x0000008a0f0f7276 */ /* 0x000fe40007810076 */
[----:B------:R-:W-:-:S02]  /*4b10*/  ISETP.GE.AND P2, PT, R3, R2, PT ;  /* 0x000000020300720c */ /* 0x000fc40003f46270 */
[----:B------:R-:W-:Y:S02]  /*4b20*/  FSEL R122, R35, -INF , !P1 ;  /* 0xff800000237a7808 */ /* 0x000fe40004800000 */
[----:B------:R-:W-:Y:S02]  /*4b30*/  FSEL R120, R82, -INF , !P0 ;  /* 0xff80000052787808 */ /* 0x000fe40004000000 */
[----:B------:R-:W-:Y:S02]  /*4b40*/  FMNMX3.FTZ R15, R15, R136, R124, !PT ;  /* 0x000000880f0f7276 */ /* 0x000fe4000781007c */
[----:B------:R-:W-:Y:S02]  /*4b50*/  FSEL R116, R83, -INF , !P2 ;  /* 0xff80000053747808 */ /* 0x000fe40005000000 */
[----:B------:R-:W-:Y:S01]  /*4b60*/  FMNMX3.FTZ R9, R15, R122, R120, !PT ;  /* 0x0000007a0f097276 */ /* 0x000fe20007810078 */
[----:B------:R-:W-:Y:S01]  /*4b70*/  LDSM.16.MT88.4 R80, [R145+0xa000] ;  /* 0x00a000009150783b */ /* 0x000fe20000004200 */
[----:B-1----:R-:W-:-:S02]  /*4b80*/  FMNMX.FTZ R13, R13, R32, !PT ;  /* 0x000000200d0d7209 */ /* 0x002fc40007810000 */
        /* <DEDUP_REMOVED lines=28> */
[----:B------:R-:W-:-:S02]  /*4d50*/  FFMA.FTZ R32, R6, UR4, -R121 ;  /* 0x0000000406207c23 */ /* 0x000fc40008010879 */
[----:B------:R-:W-:Y:S01]  /*4d60*/  LDSM.16.MT88.4 R4, [R144+0xa000] ;  /* 0x00a000009004783b */ /* 0x000fe20000004200 */
[C---:B------:R-:W-:Y:S01]  /*4d70*/  FSETP.NEU.FTZ.AND P0, PT, R3.reuse, -INF , PT ;  /* 0xff8000000300780b */ /* 0x040fe20003f1d000 */
[----:B------:R-:W-:Y:S01]  /*4d80*/  FMUL.FTZ R115, R3, UR4 ;  /* 0x0000000403737c20 */ /* 0x000fe20008410000 */
[----:B------:R-:W1:Y:S04]  /*4d90*/  MUFU.EX2 R106, R106 ;  /* 0x0000006a006a7308 */ /* 0x000e680000000800 */
[----:B------:R-:W-:Y:S02]  /*4da0*/  FSEL R115, R115, RZ, P0 ;  /* 0x000000ff73737208 */ /* 0x000fe40000000000 */
[----:B------:R-:W-:Y:S02]  /*4db0*/  ISETP.GT.AND P0, PT, R26, R157, PT ;  /* 0x0000009d1a00720c */ /* 0x000fe40003f04270 */
[----:B------:R-:W2:Y:S01]  /*4dc0*/  MUFU.EX2 R34, R34 ;  /* 0x0000002200227308 */ /* 0x000ea20000000800 */
[--C-:B------:R-:W-:Y:S01]  /*4dd0*/  FFMA.FTZ R105, R54, UR4, -R115.reuse ;  /* 0x0000000436697c23 */ /* 0x100fe20008010873 */
[--C-:B------:R-:W-:Y:S01]  /*4de0*/  FFMA.FTZ R109, R58, UR4, -R115.reuse ;  /* 0x000000043a6d7c23 */ /* 0x100fe20008010873 */
[----:B------:R-:W3:Y:S01]  /*4df0*/  LDSM.16.MT88.4 R52, [R145+0x8000] ;  /* 0x008000009134783b */ /* 0x000ee20000004200 */
[--C-:B------:R-:W-:Y:S01]  /*4e00*/  FFMA.FTZ R108, R22, UR4, -R115.reuse ;  /* 0x00000004166c7c23 */ /* 0x100fe20008010873 */
[--C-:B------:R-:W-:Y:S01]  /*4e10*/  FFMA.FTZ R104, R20, UR4, -R115.reuse ;  /* 0x0000000414687c23 */ /* 0x100fe20008010873 */
[--C-:B------:R-:W-:Y:S01]  /*4e20*/  FFMA.FTZ R31, R14, UR4, -R115.reuse ;  /* 0x000000040e1f7c23 */ /* 0x100fe20008010873 */
[--C-:B------:R-:W-:Y:S01]  /*4e30*/  FFMA.FTZ R27, R12, UR4, -R115.reuse ;  /* 0x000000040c1b7c23 */ /* 0x100fe20008010873 */
[----:B------:R-:W-:Y:S01]  /*4e40*/  MUFU.EX2 R109, R109 ;  /* 0x0000006d006d7308 */ /* 0x000fe20000000800 */
[----:B------:R-:W4:Y:S01]  /*4e50*/  LDSM.16.MT88.4 R12, [R145+0x8800] ;  /* 0x00880000910c783b */ /* 0x000f220000004200 */
[--C-:B------:R-:W-:Y:S01]  /*4e60*/  FFMA.FTZ R30, R8, UR4, -R115.reuse ;  /* 0x00000004081e7c23 */ /* 0x100fe20008010873 */
[--C-:B------:R-:W-:Y:S01]  /*4e70*/  FFMA.FTZ R0, R10, UR4, -R115.reuse ;  /* 0x000000040a007c23 */ /* 0x100fe20008010873 */
[----:B-1----:R-:W-:Y:S01]  /*4e80*/  F2FP.F16.F32.PACK_AB R84, R106, R107 ;  /* 0x0000006b6a54723e */ /* 0x002fe200000000ff */
[----:B------:R-:W1:Y:S01]  /*4e90*/  LDSM.16.MT88.4 R8, [R144+0x8800] ;  /* 0x008800009008783b */ /* 0x000e620000004200 */
[--C-:B------:R-:W-:Y:S01]  /*4ea0*/  FFMA.FTZ R114, R114, UR4, -R115.reuse ;  /* 0x0000000472727c23 */ /* 0x100fe20008010873 */
[--C-:B------:R-:W-:Y:S01]  /*4eb0*/  FFMA.FTZ R117, R138, UR4, -R115.reuse ;  /* 0x000000048a757c23 */ /* 0x100fe20008010873 */
[----:B------:R-:W5:Y:S01]  /*4ec0*/  MUFU.EX2 R108, R108 ;  /* 0x0000006c006c7308 */ /* 0x000f620000000800 */
[----:B--2---:R-:W-:Y:S01]  /*4ed0*/  F2FP.F16.F32.PACK_AB R86, R34, R35 ;  /* 0x000000232256723e */ /* 0x004fe200000000ff */
[----:B------:R-:W2:Y:S01]  /*4ee0*/  LDSM.16.MT88.4 R20, [R146+0x8800] ;  /* 0x008800009214783b */ /* 0x000ea20000004200 */
[--C-:B------:R-:W-:Y:S01]  /*4ef0*/  FFMA.FTZ R118, R118, UR4, -R115.reuse ;  /* 0x0000000476767c23 */ /* 0x100fe20008010873 */
[--C-:B------:R-:W-:Y:S01]  /*4f00*/  FFMA.FTZ R119, R136, UR4, -R115.reuse ;  /* 0x0000000488777c23 */ /* 0x100fe20008010873 */
[--C-:B------:R-:W-:Y:S01]  /*4f10*/  FFMA.FTZ R121, R124, UR4, -R115.reuse ;  /* 0x000000047c797c23 */ /* 0x100fe20008010873 */
[--C-:B------:R-:W-:Y:S01]  /*4f20*/  FFMA.FTZ R122, R122, UR4, -R115.reuse ;  /* 0x000000047a7a7c23 */ /* 0x100fe20008010873 */
[--C-:B------:R-:W-:Y:S01]  /*4f30*/  FFMA.FTZ R120, R120, UR4, -R115.reuse ;  /* 0x0000000478787c23 */ /* 0x100fe20008010873 */
[----:B------:R-:W-:Y:S01]  /*4f40*/  MUFU.EX2 R105, R105 ;  /* 0x0000006900697308 */ /* 0x000fe20000000800 */
[----:B------:R-:W-:Y:S01]  /*4f50*/  FFMA.FTZ R173, R116, UR4, -R115 ;  /* 0x0000000474ad7c23 */ /* 0x000fe20008010873 */
[----:B------:R-:W-:-:S04]  /*4f60*/  FADD.FTZ R106, R107, R106 ;  /* 0x0000006a6b6a7221 */ /* 0x000fc80000010000 */
[----:B------:R-:W-:Y:S02]  /*4f70*/  FADD.FTZ R35, R35, R106 ;  /* 0x0000006a23237221 */ /* 0x000fe40000010000 */
[----:B------:R-:W3:Y:S01]  /*4f80*/  MUFU.EX2 R104, R104 ;  /* 0x0000006800687308 */ /* 0x000ee20000000800 */
[----:B-----5:R-:W-:Y:S01]  /*4f90*/  F2FP.F16.F32.PACK_AB R85, R108, R109 ;  /* 0x0000006d6c55723e */ /* 0x020fe200000000ff */
[----:B------:R-:W-:Y:S01]  /*4fa0*/  FADD.FTZ R108, R109, R108 ;  /* 0x0000006c6d6c7221 */ /* 0x000fe20000010000 */
[----:B------:R-:W-:-:S05]  /*4fb0*/  FADD.FTZ R34, R34, R35 ;  /* 0x0000002322227221 */ /* 0x000fca0000010000 */
[----:B------:R-:W-:Y:S08]  /*4fc0*/  MUFU.EX2 R33, R33 ;  /* 0x0000002100217308 */ /* 0x000ff00000000800 */
[----:B------:R-:W5:Y:S01]  /*4fd0*/  MUFU.EX2 R32, R32 ;  /* 0x0000002000207308 */ /* 0x000f620000000800 */
[----:B---3--:R-:W-:Y:S01]  /*4fe0*/  F2FP.F16.F32.PACK_AB R87, R104, R105 ;  /* 0x000000696857723e */ /* 0x008fe200000000ff */
        /* <DEDUP_REMOVED lines=31> */
[----:B------:R-:W-:Y:S01]  /*51e0*/  HMMA.16816.F32 R88, R84, R4, RZ ;  /* 0x000000045458723c */ /* 0x000fe200000018ff */
[----:B-----5:R-:W-:Y:S01]  /*51f0*/  F2FP.F16.F32.PACK_AB R4, R32, R33 ;  /* 0x000000212004723e */ /* 0x020fe200000000ff */
[----:B------:R-:W-:Y:S01]  /*5200*/  FADD.FTZ R33, R33, R34 ;  /* 0x0000002221217221 */ /* 0x000fe20000010000 */
[----:B---3--:R-:W-:Y:S01]  /*5210*/  F2FP.F16.F32.PACK_AB R5, R30, R31 ;  /* 0x0000001f1e05723e */ /* 0x008fe200000000ff */
[----:B------:R-:W-:-:S02]  /*5220*/  FADD.FTZ R31, R31, R104 ;  /* 0x000000681f1f7221 */ /* 0x000fc40000010000 */
[----:B------:R-:W-:Y:S01]  /*5230*/  FADD.FTZ R32, R32, R33 ;  /* 0x0000002120207221 */ /* 0x000fe20000010000 */
[----:B------:R-:W3:Y:S01]  /*5240*/  MUFU.EX2 R130, R130 ;  /* 0x0000008200827308 */ /* 0x000ee20000000800 */
[----:B------:R-:W-:Y:S01]  /*5250*/  HMMA.16816.F32 R84, R84, R6, RZ ;  /* 0x000000065454723c */ /* 0x000fe200000018ff */
[----:B------:R-:W-:Y:S01]  /*5260*/  F2FP.F16.F32.PACK_AB R6, R28, R29 ;  /* 0x0000001d1c06723e */ /* 0x000fe200000000ff */
[----:B------:R-:W-:Y:S01]  /*5270*/  FADD.FTZ R30, R30, R31 ;  /* 0x0000001f1e1e7221 */ /* 0x000fe20000010000 */
[----:B----4-:R-:W-:-:S04]  /*5280*/  F2FP.F16.F32.PACK_AB R7, R0, R27 ;  /* 0x0000001b0007723e */ /* 0x010fc800000000ff */
        /* <DEDUP_REMOVED lines=12> */
[----:B------:R-:W1:Y:S03]  /*5350*/  MUFU.EX2 R173, R173 ;  /* 0x000000ad00ad7308 */ /* 0x000e660000000800 */
[C---:B------:R-:W-:Y:S01]  /*5360*/  HMMA.16816.F32 R60, R4.reuse, R10, R60 ;  /* 0x0000000a043c723c */ /* 0x040fe2000000183c */
[----:B------:R-:W4:Y:S07]  /*5370*/  LDSM.16.MT88.4 R8, [R145+0xa800] ;  /* 0x00a800009108783b */ /* 0x000f2e0000004200 */
[C---:B--2---:R-:W-:Y:S08]  /*5380*/  HMMA.16816.F32 R40, R4.reuse, R20, R40 ;  /* 0x000000140428723c */ /* 0x044ff00000001828 */
[C---:B-----5:R-:W-:Y:S08]  /*5390*/  HMMA.16816.F32 R64, R4.reuse, R16, R64 ;  /* 0x000000100440723c */ /* 0x060ff00000001840 */
[C---:B------:R-:W-:Y:S01]  /*53a0*/  HMMA.16816.F32 R68, R4.reuse, R18, R68 ;  /* 0x000000120444723c */ /* 0x040fe20000001844 */
[----:B------:R-:W2:Y:S07]  /*53b0*/  LDSM.16.MT88.4 R16, [R144+0xa800] ;  /* 0x00a800009010783b */ /* 0x000eae0000004200 */
[C---:B---3--:R-:W-:Y:S08]  /*53c0*/  HMMA.16816.F32 R72, R4.reuse, R12, R72 ;  /* 0x0000000c0448723c */ /* 0x048ff00000001848 */
[C---:B------:R-:W-:Y:S01]  /*53d0*/  HMMA.16816.F32 R76, R4.reuse, R14, R76 ;  /* 0x0000000e044c723c */ /* 0x040fe2000000184c */
[----:B------:R-:W3:Y:S07]  /*53e0*/  LDSM.16.MT88.4 R12, [R150+0x9000] ;  /* 0x00900000960c783b */ /* 0x000eee0000004200 */
[C---:B------:R-:W-:Y:S01]  /*53f0*/  HMMA.16816.F32 R44, R4.reuse, R22, R44 ;  /* 0x00000016042c723c */ /* 0x040fe2000000182c */
[----:B------:R-:W-:Y:S07]  /*5400*/  LDSM.16.MT88.4 R20, [R145+0x9000] ;  /* 0x009000009114783b */ /* 0x000fee0000004200 */
[C---:B----4-:R-:W-:Y:S08]  /*5410*/  HMMA.16816.F32 R92, R4.reuse, R8, R92 ;  /* 0x00000008045c723c */ /* 0x050ff0000000185c */
[C---:B------:R-:W-:Y:S01]  /*5420*/  HMMA.16816.F32 R80, R4.reuse, R10, R80 ;  /* 0x0000000a0450723c */ /* 0x040fe20000001850 */
[----:B------:R-:W4:Y:S07]  /*5430*/  LDSM.16.MT88.4 R8, [R146+0x9000] ;  /* 0x009000009208783b */ /* 0x000f2e0000004200 */
[C---:B--2---:R-:W-:Y:S08]  /*5440*/  HMMA.16816.F32 R88, R4.reuse, R16, R88 ;  /* 0x000000100458723c */ /* 0x044ff00000001858 */
[----:B------:R-:W-:Y:S01]  /*5450*/  HMMA.16816.F32 R84, R4, R18, R84 ;  /* 0x000000120454723c */ /* 0x000fe20000001854 */
[----:B------:R-:W-:Y:S01]  /*5460*/  F2FP.F16.F32.PACK_AB R4, R111, R110 ;  /* 0x0000006e6f04723e */ /* 0x000fe200000000ff */
[----:B------:R-:W2:Y:S01]  /*5470*/  LDSM.16.MT88.4 R16, [R150+0xb000] ;  /* 0x00b000009610783b */ /* 0x000ea20000004200 */
[----:B------:R-:W-:-:S02]  /*5480*/  F2FP.F16.F32.PACK_AB R6, R112, R113 ;  /* 0x000000717006723e */ /* 0x000fc400000000ff */
[----:B------:R-:W-:Y:S02]  /*5490*/  F2FP.F16.F32.PACK_AB R5, R117, R114 ;  /* 0x000000727505723e */ /* 0x000fe400000000ff */
[----:B------:R-:W-:-:S07]  /*54a0*/  F2FP.F16.F32.PACK_AB R7, R119, R118 ;  /* 0x000000767707723e */ /* 0x000fce00000000ff */
        /* <DEDUP_REMOVED lines=8> */
[----:B------:R-:W5:Y:S07]  /*5530*/  LDSM.16.MT88.4 R20, [R144+0xb000] ;  /* 0x00b000009014783b */ /* 0x000f6e0000004200 */
[C---:B--2---:R-:W-:Y:S08]  /*5540*/  HMMA.16816.F32 R64, R4.reuse, R16, R64 ;  /* 0x000000100440723c */ /* 0x044ff00000001840 */
        /* <DEDUP_REMOVED lines=8> */
[C---:B-----5:R-:W-:Y:S08]  /*55d0*/  HMMA.16816.F32 R88, R4.reuse, R20, R88 ;  /* 0x000000140458723c */ /* 0x060ff00000001858 */
[C---:B------:R-:W-:Y:S01]  /*55e0*/  HMMA.16816.F32 R84, R4.reuse, R22, R84 ;  /* 0x000000160454723c */ /* 0x040fe20000001854 */
[----:B------:R-:W-:Y:S07]  /*55f0*/  LDSM.16.MT88.4 R20, [R144+0x9800] ;  /* 0x009800009014783b */ /* 0x000fee0000004200 */
[C---:B--2---:R-:W-:Y:S08]  /*5600*/  HMMA.16816.F32 R92, R4.reuse, R12, R92 ;  /* 0x0000000c045c723c */ /* 0x044ff0000000185c */
[----:B------:R-:W-:Y:S01]  /*5610*/  HMMA.16816.F32 R80, R4, R14, R80 ;  /* 0x0000000e0450723c */ /* 0x000fe20000001850 */
[----:B------:R-:W2:Y:S01]  /*5620*/  LDSM.16.MT88.4 R12, [R145+0x9800] ;  /* 0x00980000910c783b */ /* 0x000ea20000004200 */
[----:B------:R-:W-:-:S02]  /*5630*/  F2FP.F16.F32.PACK_AB R4, R130, R123 ;  /* 0x0000007b8204723e */ /* 0x000fc400000000ff */
[----:B------:R-:W-:Y:S02]  /*5640*/  F2FP.F16.F32.PACK_AB R6, R126, R125 ;  /* 0x0000007d7e06723e */ /* 0x000fe400000000ff */
[----:B------:R-:W-:Y:S02]  /*5650*/  F2FP.F16.F32.PACK_AB R5, R122, R121 ;  /* 0x000000797a05723e */ /* 0x000fe400000000ff */
[----:B-1----:R-:W-:-:S07]  /*5660*/  F2FP.F16.F32.PACK_AB R7, R173, R120 ;  /* 0x00000078ad07723e */ /* 0x002fce00000000ff */
        /* <DEDUP_REMOVED lines=13> */
[----:B---3--:R-:W-:Y:S01]  /*5740*/  HMMA.16816.F32 R72, R4, R16, R72 ;  /* 0x000000100448723c */ /* 0x008fe20000001848 */
        /* <DEDUP_REMOVED lines=10> */
[----:B------:R-:W-:-:S03]  /*57f0*/  FADD.FTZ R0, R111, R0 ;  /* 0x000000006f007221 */ /* 0x000fc60000010000 */
[----:B------:R-:W-:Y:S01]  /*5800*/  HMMA.16816.F32 R80, R4, R14, R80 ;  /* 0x0000000e0450723c */ /* 0x000fe20000001850 */
[----:B------:R-:W-:Y:S01]  /*5810*/  FADD.FTZ R113, R113, R0 ;  /* 0x0000000071717221 */ /* 0x000fe20000010000 */
[----:B------:R-:W-:-:S03]  /*5820*/  FADD.FTZ R0, R118, R117 ;  /* 0x0000007576007221 */ /* 0x000fc60000010000 */
[----:B------:R-:W-:Y:S01]  /*5830*/  FADD.FTZ R112, R112, R113 ;  /* 0x0000007170707221 */ /* 0x000fe20000010000 */
        /* <DEDUP_REMOVED lines=10> */
[----:B------:R-:W-:Y:S01]  /*58e0*/  FADD.FTZ R173, R173, R120 ;  /* 0x00000078adad7221 */ /* 0x000fe20000010000 */
[----:B------:R-:W-:-:S13]  /*58f0*/  @!P0 BRA `(.L_x_4995) ;  /* 0x0000002c00cc8947 */ /* 0x000fda0003800000 */
[----:B------:R-:W-:-:S04]  /*5900*/  DEPBAR.LE SB0, 0x0 ;  /* 0x000080000000791a */ /* 0x000fc80000000000 */
[----:B------:R-:W-:Y:S01]  /*5910*/  IADD3 R0, PT, PT, R132, -0x2, RZ ;  /* 0xfffffffe84007810 */ /* 0x000fe20007ffe0ff */
[----:B------:R-:W-:Y:S06]  /*5920*/  BAR.SYNC.DEFER_BLOCKING 0x0 ;  /* 0x0000000000007b1d */ /* 0x000fec0000010000 */
[----:B------:R-:W-:Y:S05]  /*5930*/  BRA.U !UP1, `(.L_x_4996) ;  /* 0x0000000109f87547 */ /* 0x000fea000b800000 */
[----:B------:R-:W1:Y:S01]  /*5940*/  LDC R7, c[0x0][0x4f0] ;  /* 0x00013c00ff077b82 */ /* 0x000e620000000800 */
[----:B------:R-:W-:Y:S01]  /*5950*/  IADD3 R4, PT, PT, R132, -0x1, RZ ;  /* 0xffffffff84047810 */ /* 0x000fe20007ffe0ff */
[----:B------:R-:W-:Y:S01]  /*5960*/  IMAD.SHL.U32 R6, R0, 0x40, RZ ;  /* 0x0000004000067824 */ /* 0x000fe200078e00ff */
[----:B------:R-:W2:Y:S03]  /*5970*/  LDCU.64 UR6, c[0x0][0x3a8] ;  /* 0x00007500ff0677ac */ /* 0x000ea60008000a00 */
[----:B------:R-:W-:Y:S01]  /*5980*/  IMAD.SHL.U32 R4, R4, 0x40, RZ ;  /* 0x0000004004047824 */ /* 0x000fe200078e00ff */
[----:B------:R-:W-:-:S04]  /*5990*/  IABS R9, R6 ;  /* 0x0000000600097213 */ /* 0x000fc80000000000 */
[----:B------:R-:W-:Y:S02]  /*59a0*/  IABS R11, R4 ;  /* 0x00000004000b7213 */ /* 0x000fe40000000000 */
[-C--:B-1----:R-:W-:Y:S02]  /*59b0*/  IABS R5, R7.reuse ;  /* 0x0000000700057213 */ /* 0x082fe40000000000 */
[-C--:B------:R-:W-:Y:S02]  /*59c0*/  LOP3.LUT R6, R6, R7.reuse, RZ, 0x3c, !PT ;  /* 0x0000000706067212 */ /* 0x080fe400078e3cff */
        /* <DEDUP_REMOVED lines=53> */
.L_x_4996:
[----:B------:R-:W-:Y:S01]  /*5d20*/  UMOV UR6, URZ ;  /* 0x000000ff00067c82 */ /* 0x000fe20008000000 */
[----:B------:R-:W-:Y:S01]  /*5d30*/  IMAD.SHL.U32 R4, R24, 0x40, RZ ;  /* 0x0000004018047824 */ /* 0x000fe200078e00ff */
[----:B------:R-:W-:-:S05]  /*5d40*/  IADD3 R5, P0, PT, RZ, -UR6, RZ ;  /* 0x80000006ff057c10 */ /* 0x000fca000ff1e0ff */
[----:B------:R-:W-:-:S05]  /*5d50*/  IMAD.X R4, RZ, RZ, ~R4, P0 ;  /* 0x000000ffff047224 */ /* 0x000fca00000e0e04 */
[----:B------:R-:W-:-:S04]  /*5d60*/  SHF.R.S64 R5, R5, 0x1f, R4 ;  /* 0x0000001f05057819 */ /* 0x000fc80000001004 */
[----:B------:R-:W-:-:S04]  /*5d70*/  IADD3 R160, P0, PT, R5, R160, RZ ;  /* 0x000000a005a07210 */ /* 0x000fc80007f1e0ff */
[----:B------:R-:W-:-:S09]  /*5d80*/  LEA.HI.X.SX32 R161, R4, R161, 0x1, P0 ;  /* 0x000000a104a17211 */ /* 0x000fd200000f0eff */
.L_x_4997:
[----:B------:R-:W1:Y:S01]  /*5d90*/  LDCU UR6, c[0x0][0x440] ;  /* 0x00008800ff0677ac */ /* 0x000e620008000800 */
[C---:B------:R-:W-:Y:S01]  /*5da0*/  IMAD.SHL.U32 R5, R24.reuse, 0x20, RZ ;  /* 0x0000002018057824 */ /* 0x040fe200078e00ff */
[C---:B------:R-:W-:Y:S02]  /*5db0*/  LEA R6, P2, R24.reuse, R160, 0x5 ;  /* 0x000000a018067211 */ /* 0x040fe400078428ff */
[C-C-:B------:R-:W-:Y:S02]  /*5dc0*/  SHF.L.U64.HI R4, R24.reuse, 0x5, R25.reuse ;  /* 0x0000000518047819 */ /* 0x140fe40000010219 */
        /* <DEDUP_REMOVED lines=50> */
[----:B------:R-:W4:Y:S04]  /*60f0*/  LDSM.16.M88.4 R32, [R154+UR5+0x5000] ;  /* 0x005000059a20783b */ /* 0x000f280008000200 */
[----:B------:R-:W3:Y:S04]  /*6100*/  LDSM.16.M88.4 R20, [R154+UR5+0x5800] ;  /* 0x005800059a14783b */ /* 0x000ee80008000200 */
[----:B------:R-:W-:Y:S04]  /*6110*/  LDSM.16.M88.4 R16, [R153] ;  /* 0x000000009910783b */ /* 0x000fe80000000200 */
[----:B------:R-:W5:Y:S04]  /*6120*/  LDSM.16.M88.4 R12, [R149+0x4000] ;  /* 0x00400000950c783b */ /* 0x000f680000000200 */
[----:B------:R-:W5:Y:S04]  /*6130*/  LDSM.16.M88.4 R120, [R149+0x4800] ;  /* 0x004800009578783b */ /* 0x000f680000000200 */
[----:B------:R-:W5:Y:S04]  /*6140*/  LDSM.16.M88.4 R116, [R149+0x5000] ;  /* 0x005000009574783b */ /* 0x000f680000000200 */
[----:B------:R-:W-:Y:S04]  /*6150*/  LDSM.16.M88.4 R128, [R152] ;  /* 0x000000009880783b */ /* 0x000fe80000000200 */
[----:B------:R-:W-:Y:S01]  /*6160*/  LDSM.16.M88.4 R124, [R148+0x4800] ;  /* 0x00480000947c783b */ /* 0x000fe20000000200 */
[C---:B--2---:R-:W-:Y:S03]  /*6170*/  HMMA.16816.F32 R8, R24.reuse, R4, RZ ;  /* 0x000000041808723c */ /* 0x044fe600000018ff */
[----:B------:R-:W0:Y:S05]  /*6180*/  LDGDEPBAR ;  /* 0x00000000000079af */ /* 0x000e2a0000000000 */
[C---:B------:R-:W-:Y:S08]  /*6190*/  HMMA.16816.F32 R4, R24.reuse, R6, RZ ;  /* 0x000000061804723c */ /* 0x040ff000000018ff */
[C---:B-1----:R-:W-:Y:S08]  /*61a0*/  HMMA.16816.F32 R112, R24.reuse, R108, RZ ;  /* 0x0000006c1870723c */ /* 0x042ff000000018ff */
[C---:B----4-:R-:W-:Y:S08]  /*61b0*/  HMMA.16816.F32 R104, R24.reuse, R32, RZ ;  /* 0x000000201868723c */ /* 0x050ff000000018ff */
[C---:B------:R-:W-:Y:S08]  /*61c0*/  HMMA.16816.F32 R108, R24.reuse, R110, RZ ;  /* 0x0000006e186c723c */ /* 0x040ff000000018ff */
[C---:B------:R-:W-:Y:S08]  /*61d0*/  HMMA.16816.F32 R32, R24.reuse, R34, RZ ;  /* 0x000000221820723c */ /* 0x040ff000000018ff */
[C---:B---3--:R-:W-:Y:S08]  /*61e0*/  HMMA.16816.F32 R28, R24.reuse, R20, RZ ;  /* 0x00000014181c723c */ /* 0x048ff000000018ff */
        /* <DEDUP_REMOVED lines=12> */
[----:B------:R-:W-:Y:S01]  /*62b0*/  HMMA.16816.F32 R24, R16, R22, R24 ;  /* 0x000000161018723c */ /* 0x000fe20000001818 */
[----:B------:R-:W-:Y:S04]  /*62c0*/  LDSM.16.M88.4 R20, [R151] ;  /* 0x000000009714783b */ /* 0x000fe80000000200 */
[----:B------:R-:W1:Y:S03]  /*62d0*/  LDSM.16.M88.4 R16, [R147+0x4000] ;  /* 0x004000009310783b */ /* 0x000e660000000200 */
        /* <DEDUP_REMOVED lines=8> */
[----:B------:R-:W3:Y:S07]  /*6360*/  LDSM.16.M88.4 R120, [R147+0x5000] ;  /* 0x005000009378783b */ /* 0x000eee0000000200 */
[C---:B----4-:R-:W-:Y:S08]  /*6370*/  HMMA.16816.F32 R28, R128.reuse, R116, R28 ;  /* 0x00000074801c723c */ /* 0x050ff0000000181c */
[----:B------:R-:W-:Y:S01]  /*6380*/  HMMA.16816.F32 R24, R128, R118, R24 ;  /* 0x000000768018723c */ /* 0x000fe20000001818 */
[----:B------:R-:W4:Y:S01]  /*6390*/  LDSM.16.M88.4 R116, [R147+0x5800] ;  /* 0x005800009374783b */ /* 0x000f220000000200 */
[----:B------:R-:W5:Y:S06]  /*63a0*/  S2R R128, SR_TID.X ;  /* 0x0000000000807919 */ /* 0x000f6c0000002100 */
        /* <DEDUP_REMOVED lines=46> */
[----:B----4-:R-:W-:Y:S01]  /*6690*/  HMMA.16816.F32 R28, R124, R120, R28 ;  /* 0x000000787c1c723c */ /* 0x010fe2000000181c */
[----:B-----5:R-:W-:-:S05]  /*66a0*/  IMAD.SHL.U32 R121, R128, 0x2, RZ ;  /* 0x0000000280797824 */ /* 0x020fca00078e00ff */
[----:B------:R-:W-:Y:S02]  /*66b0*/  LOP3.LUT R121, R121, 0x6, RZ, 0xc0, !PT ;  /* 0x0000000679797812 */ /* 0x000fe400078ec0ff */
[----:B------:R-:W-:Y:S03]  /*66c0*/  HMMA.16816.F32 R32, R124, R118, R32 ;  /* 0x000000767c20723c */ /* 0x000fe60000001820 */
[----:B------:R-:W-:-:S04]  /*66d0*/  IMAD R121, R132, 0x40, R121 ;  /* 0x0000004084797824 */ /* 0x000fc800078e0279 */
[C---:B------:R-:W-:Y:S01]  /*66e0*/  VIADD R116, R121.reuse, 0xffffff80 ;  /* 0xffffff8079747836 */ /* 0x040fe20000000000 */
[C---:B-1----:R-:W-:Y:S04]  /*66f0*/  HMMA.16816.F32 R8, R20.reuse, R16, R8 ;  /* 0x000000101408723c */ /* 0x042fe80000001808 */
[C---:B------:R-:W-:Y:S02]  /*6700*/  ISETP.GE.AND P3, PT, R116.reuse, R101, PT ;  /* 0x000000657400720c */ /* 0x040fe40003f66270 */
[----:B------:R-:W-:Y:S01]  /*6710*/  ISETP.GE.AND P2, PT, R116, R2, PT ;  /* 0x000000027400720c */ /* 0x000fe20003f46270 */
[C---:B------:R-:W-:Y:S01]  /*6720*/  VIADD R116, R121.reuse, 0xffffff90 ;  /* 0xffffff9079747836 */ /* 0x040fe20000000000 */
[C---:B------:R-:W-:Y:S01]  /*6730*/  HMMA.16816.F32 R4, R20.reuse, R18, R4 ;  /* 0x000000121404723c */ /* 0x040fe20000001804 */
[----:B------:R-:W1:Y:S07]  /*6740*/  LDSM.16.M88.4 R16, [R147+0x7000] ;  /* 0x007000009310783b */ /* 0x000e6e0000000200 */
[----:B--2---:R-:W-:Y:S01]  /*6750*/  HMMA.16816.F32 R112, R20, R12, R112 ;  /* 0x0000000c1470723c */ /* 0x004fe20000001870 */
[----:B------:R-:W-:-:S02]  /*6760*/  VIADD R12, R121, 0xffffff81 ;  /* 0xffffff81790c7836 */ /* 0x000fc40000000000 */
[----:B------:R-:W-:-:S03]  /*6770*/  VIADD R13, R121, 0xffffff88 ;  /* 0xffffff88790d7836 */ /* 0x000fc60000000000 */
[CC--:B------:R-:W-:Y:S02]  /*6780*/  ISETP.GE.AND P4, PT, R12.reuse, R101.reuse, PT ;  /* 0x000000650c00720c */ /* 0x0c0fe40003f86270 */
[-C--:B------:R-:W-:Y:S01]  /*6790*/  ISETP.GE.AND P6, PT, R12, R2.reuse, PT ;  /* 0x000000020c00720c */ /* 0x080fe20003fc6270 */
[----:B------:R-:W-:Y:S01]  /*67a0*/  HMMA.16816.F32 R108, R20, R14, R108 ;  /* 0x0000000e146c723c */ /* 0x000fe2000000186c */
[----:B------:R-:W-:Y:S01]  /*67b0*/  FSEL R12, R8, -INF , !P3 ;  /* 0xff800000080c7808 */ /* 0x000fe20005800000 */
[----:B------:R-:W-:Y:S01]  /*67c0*/  VIADD R8, R121, 0xffffff89 ;  /* 0xffffff8979087836 */ /* 0x000fe20000000000 */
[C---:B------:R-:W-:Y:S02]  /*67d0*/  ISETP.GE.AND P5, PT, R13.reuse, R101, PT ;  /* 0x000000650d00720c */ /* 0x040fe40003fa6270 */
[----:B------:R-:W-:Y:S02]  /*67e0*/  ISETP.GE.AND P3, PT, R13, R2, PT ;  /* 0x000000020d00720c */ /* 0x000fe40003f66270 */
[----:B------:R-:W-:Y:S01]  /*67f0*/  FSEL R13, R10, -INF , !P2 ;  /* 0xff8000000a0d7808 */ /* 0x000fe20005000000 */
[----:B------:R-:W-:Y:S01]  /*6800*/  HMMA.16816.F32 R24, R124, R122, R24 ;  /* 0x0000007a7c18723c */ /* 0x000fe20000001818 */
[----:B------:R-:W-:-:S02]  /*6810*/  FSEL R14, R9, -INF , !P4 ;  /* 0xff800000090e7808 */ /* 0x000fc40006000000 */
[C---:B------:R-:W-:Y:S02]  /*6820*/  ISETP.GE.AND P2, PT, R8.reuse, R101, PT ;  /* 0x000000650800720c */ /* 0x040fe40003f46270 */
[----:B------:R-:W-:Y:S02]  /*6830*/  ISETP.GE.AND P4, PT, R8, R2, PT ;  /* 0x000000020800720c */ /* 0x000fe40003f86270 */
[----:B------:R-:W-:Y:S02]  /*6840*/  FSEL R15, R11, -INF , !P6 ;  /* 0xff8000000b0f7808 */ /* 0x000fe40007000000 */
[----:B------:R-:W2:Y:S01]  /*6850*/  LDSM.16.M88.4 R8, [R147+0x7800] ;  /* 0x007800009308783b */ /* 0x000ea20000000200 */
[----:B------:R-:W-:Y:S01]  /*6860*/  FSEL R4, R4, -INF , !P5 ;  /* 0xff80000004047808 */ /* 0x000fe20006800000 */
[----:B------:R-:W-:-:S04]  /*6870*/  DEPBAR.LE SB0, 0x0 ;  /* 0x000080000000791a */ /* 0x000fc80000000000 */
[----:B------:R-:W-:Y:S01]  /*6880*/  BAR.SYNC.DEFER_BLOCKING 0x0 ;  /* 0x0000000000007b1d */ /* 0x000fe20000010000 */
[CC--:B------:R-:W-:Y:S01]  /*6890*/  ISETP.GE.AND P6, PT, R116.reuse, R101.reuse, PT ;  /* 0x000000657400720c */ /* 0x0c0fe20003fc6270 */
[C---:B-1----:R-:W-:Y:S01]  /*68a0*/  HMMA.16816.F32 R104, R20.reuse, R16, R104 ;  /* 0x000000101468723c */ /* 0x042fe20000001868 */
[-C--:B------:R-:W-:Y:S01]  /*68b0*/  ISETP.GE.AND P5, PT, R116, R2.reuse, PT ;  /* 0x000000027400720c */ /* 0x080fe20003fa6270 */
[C---:B------:R-:W-:Y:S01]  /*68c0*/  VIADD R116, R121.reuse, 0xffffff91 ;  /* 0xffffff9179747836 */ /* 0x040fe20000000000 */
[----:B------:R-:W-:Y:S01]  /*68d0*/  FSEL R17, R6, -INF , !P3 ;  /* 0xff80000006117808 */ /* 0x000fe20005800000 */
[----:B------:R-:W-:Y:S01]  /*68e0*/  VIADD R16, R121, 0xffffff98 ;  /* 0xffffff9879107836 */ /* 0x000fe20000000000 */
[----:B------:R-:W-:Y:S01]  /*68f0*/  FSEL R6, R5, -INF , !P2 ;  /* 0xff80000005067808 */ /* 0x000fe20005000000 */
[----:B------:R-:W-:Y:S01]  /*6900*/  VIADD R5, R121, 0xffffff99 ;  /* 0xffffff9979057836 */ /* 0x000fe20000000000 */
[C---:B------:R-:W-:Y:S01]  /*6910*/  ISETP.GE.AND P3, PT, R116.reuse, R101, PT ;  /* 0x000000657400720c */ /* 0x040fe20003f66270 */
[----:B------:R-:W-:Y:S01]  /*6920*/  HMMA.16816.F32 R32, R20, R18, R32 ;  /* 0x000000121420723c */ /* 0x000fe20000001820 */
[----:B------:R-:W-:-:S02]  /*6930*/  ISETP.GE.AND P2, PT, R116, R2, PT ;  /* 0x000000027400720c */ /* 0x000fc40003f46270 */
[----:B------:R-:W-:Y:S02]  /*6940*/  FSEL R7, R7, -INF , !P4 ;  /* 0xff80000007077808 */ /* 0x000fe40006000000 */
        /* <DEDUP_REMOVED lines=11> */
[----:B------:R-:W-:Y:S01]  /*6a00*/  FSEL R113, R110, -INF , !P6 ;  /* 0xff8000006e717808 */ /* 0x000fe20007000000 */
[----:B--2---:R-:W-:Y:S01]  /*6a10*/  HMMA.16816.F32 R28, R20, R8, R28 ;  /* 0x00000008141c723c */ /* 0x004fe2000000181c */
[----:B------:R-:W-:Y:S01]  /*6a20*/  FSEL R112, R109, -INF , !P5 ;  /* 0xff8000006d707808 */ /* 0x000fe20006800000 */
[----:B------:R-:W-:Y:S01]  /*6a30*/  VIADD R8, R121, 0xffffffb1 ;  /* 0xffffffb179087836 */ /* 0x000fe20000000000 */
[----:B------:R-:W-:-:S02]  /*6a40*/  ISETP.GE.AND P2, PT, R5, R101, PT ;  /* 0x000000650500720c */ /* 0x000fc40003f46270 */
[-C--:B------:R-:W-:Y:S01]  /*6a50*/  ISETP.GE.AND P4, PT, R5, R2.reuse, PT ;  /* 0x000000020500720c */ /* 0x080fe20003f86270 */
[C---:B------:R-:W-:Y:S01]  /*6a60*/  VIADD R5, R121.reuse, 0xffffffa9 ;  /* 0xffffffa979057836 */ /* 0x040fe20000000000 */
[C---:B------:R-:W-:Y:S02]  /*6a70*/  ISETP.GE.AND P6, PT, R16.reuse, R101, PT ;  /* 0x000000651000720c */ /* 0x040fe40003fc6270 */
[-C--:B------:R-:W-:Y:S01]  /*6a80*/  ISETP.GE.AND P5, PT, R16, R2.reuse, PT ;  /* 0x000000021000720c */ /* 0x080fe20003fa6270 */
[----:B------:R-:W-:Y:S01]  /*6a90*/  VIADD R16, R121, 0xffffffa8 ;  /* 0xffffffa879107836 */ /* 0x000fe20000000000 */
[----:B------:R-:W-:Y:S02]  /*6aa0*/  FSEL R124, R104, -INF , !P2 ;  /* 0xff800000687c7808 */ /* 0x000fe40005000000 */
[----:B------:R-:W-:Y:S02]  /*6ab0*/  FSEL R119, R106, -INF , !P4 ;  /* 0xff8000006a777808 */ /* 0x000fe40006000000 */
[----:B------:R-:W-:-:S02]  /*6ac0*/  ISETP.GE.AND P2, PT, R16, R2, PT ;  /* 0x000000021000720c */ /* 0x000fc40003f46270 */
[-C--:B------:R-:W-:Y:S02]  /*6ad0*/  ISETP.GE.AND P4, PT, R5, R101.reuse, PT ;  /* 0x000000650500720c */ /* 0x080fe40003f86270 */
[----:B------:R-:W-:Y:S02]  /*6ae0*/  FSEL R115, R34, -INF , !P2 ;  /* 0xff80000022737808 */ /* 0x000fe40005000000 */
[----:B------:R-:W-:Y:S02]  /*6af0*/  FSEL R120, R33, -INF , !P4 ;  /* 0xff80000021787808 */ /* 0x000fe40006000000 */
[C---:B------:R-:W-:Y:S02]  /*6b00*/  ISETP.GE.AND P2, PT, R8.reuse, R101, PT ;  /* 0x000000650800720c */ /* 0x040fe40003f46270 */
[----:B------:R-:W-:Y:S02]  /*6b10*/  ISETP.GE.AND P4, PT, R8, R2, PT ;  /* 0x000000020800720c */ /* 0x000fe40003f86270 */
[----:B------:R-:W-:Y:S01]  /*6b20*/  FSEL R118, R105, -INF , !P6 ;  /* 0xff80000069767808 */ /* 0x000fe20007000000 */
[----:B------:R-:W-:Y:S01]  /*6b30*/  HMMA.16816.F32 R8, R20, R10, R24 ;  /* 0x0000000a1408723c */ /* 0x000fe20000001818 */
[----:B------:R-:W-:-:S02]  /*6b40*/  FSEL R123, R111, -INF , !P3 ;  /* 0xff8000006f7b7808 */ /* 0x000fc40005800000 */
[----:B------:R-:W-:Y:S01]  /*6b50*/  ISETP.GE.AND P6, PT, R5, R2, PT ;  /* 0x000000020500720c */ /* 0x000fe20003fc6270 */
[C---:B------:R-:W-:Y:S01]  /*6b60*/  VIADD R5, R121.reuse, 0xffffffb0 ;  /* 0xffffffb079057836 */ /* 0x040fe20000000000 */
[----:B------:R-:W-:Y:S01]  /*6b70*/  ISETP.GE.AND P3, PT, R16, R101, PT ;  /* 0x000000651000720c */ /* 0x000fe20003f66270 */
[----:B------:R-:W-:Y:S01]  /*6b80*/  VIADD R16, R121, 0xffffffb8 ;  /* 0xffffffb879107836 */ /* 0x000fe20000000000 */
[----:B------:R-:W-:Y:S02]  /*6b90*/  FSEL R27, R31, -INF , !P4 ;  /* 0xff8000001f1b7808 */ /* 0x000fe40006000000 */
[----:B------:R-:W-:Y:S02]  /*6ba0*/  ISETP.GT.AND P4, PT, R0, R157, PT ;  /* 0x0000009d0000720c */ /* 0x000fe40003f84270 */
[----:B------:R-:W-:Y:S02]  /*6bb0*/  FSEL R117, R107, -INF , !P5 ;  /* 0xff8000006b757808 */ /* 0x000fe40006800000 */
[----:B------:R-:W-:-:S02]  /*6bc0*/  FSEL R122, R32, -INF , !P3 ;  /* 0xff800000207a7808 */ /* 0x000fc40005800000 */
[CC--:B------:R-:W-:Y:S02]  /*6bd0*/  ISETP.GE.AND P5, PT, R5.reuse, R101.reuse, PT ;  /* 0x000000650500720c */ /* 0x0c0fe40003fa6270 */
[----:B------:R-:W-:Y:S01]  /*6be0*/  ISETP.GE.AND P3, PT, R5, R2, PT ;  /* 0x000000020500720c */ /* 0x000fe20003f66270 */
[----:B------:R-:W-:Y:S01]  /*6bf0*/  VIADD R5, R121, 0xffffffb9 ;  /* 0xffffffb979057836 */ /* 0x000fe20000000000 */
[----:B------:R-:W-:Y:S02]  /*6c00*/  FSEL R121, R35, -INF , !P6 ;  /* 0xff80000023797808 */ /* 0x000fe40007000000 */
[----:B------:R-:W-:Y:S02]  /*6c10*/  FSEL R108, R28, -INF , !P5 ;  /* 0xff8000001c6c7808 */ /* 0x000fe40006800000 */
[-C--:B------:R-:W-:Y:S02]  /*6c20*/  ISETP.GE.AND P6, PT, R16, R101.reuse, PT ;  /* 0x000000651000720c */ /* 0x080fe40003fc6270 */
[----:B------:R-:W-:-:S02]  /*6c30*/  ISETP.GE.AND P5, PT, R5, R101, PT ;  /* 0x000000650500720c */ /* 0x000fc40003fa6270 */
[----:B------:R-:W-:Y:S02]  /*6c40*/  FSEL R101, R30, -INF , !P3 ;  /* 0xff8000001e657808 */ /* 0x000fe40005800000 */
[----:B------:R-:W-:Y:S02]  /*6c50*/  FSEL R106, R29, -INF , !P2 ;  /* 0xff8000001d6a7808 */ /* 0x000fe40005000000 */
        /* <DEDUP_REMOVED lines=9> */
[----:B------:R-:W-:Y:S01]  /*6cf0*/  VIADD R20, R132, 0xffffffff ;  /* 0xffffffff84147836 */ /* 0x000fe20000000000 */
[----:B------:R-:W2:Y:S01]  /*6d00*/  LDCU.64 UR6, c[0x0][0x3a0] ;  /* 0x00007400ff0677ac */ /* 0x000ea20008000a00 */
[----:B------:R-:W-:Y:S02]  /*6d10*/  IMAD.SHL.U32 R8, R0, 0x40, RZ ;  /* 0x0000004000087824 */ /* 0x000fe400078e00ff */
[----:B------:R-:W-:-:S03]  /*6d20*/  IMAD.SHL.U32 R20, R20, 0x40, RZ ;  /* 0x0000004014147824 */ /* 0x000fc600078e00ff */
[----:B------:R-:W-:Y:S02]  /*6d30*/  IABS R16, R8 ;  /* 0x0000000800107213 */ /* 0x000fe40000000000 */
[----:B------:R-:W-:-:S04]  /*6d40*/  IADD3 R20, PT, PT, R20, -0x80, RZ ;  /* 0xffffff8014147810 */ /* 0x000fc80007ffe0ff */
[----:B------:R-:W-:Y:S02]  /*6d50*/  IABS R10, R20 ;  /* 0x00000014000a7213 */ /* 0x000fe40000000000 */
[-C--:B-1----:R-:W-:Y:S02]  /*6d60*/  IABS R2, R5.reuse ;  /* 0x0000000500027213 */ /* 0x082fe40000000000 */
[-C--:B------:R-:W-:Y:S02]  /*6d70*/  LOP3.LUT R20, R20, R5.reuse, RZ, 0x3c, !PT ;  /* 0x0000000514147212 */ /* 0x080fe400078e3cff */
[----:B------:R-:W1:Y:S01]  /*6d80*/  I2F.RP R9, R2 ;  /* 0x0000000200097306 */ /* 0x000e620000209400 */
[----:B------:R-:W-:-:S07]  /*6d90*/  LOP3.LUT R8, R8, R5, RZ, 0x3c, !PT ;  /* 0x0000000508087212 */ /* 0x000fce00078e3cff */
        /* <DEDUP_REMOVED lines=51> */
.L_x_4999:
[----:B------:R-:W-:Y:S01]  /*70d0*/  UMOV UR6, URZ ;  /* 0x000000ff00067c82 */ /* 0x000fe20008000000 */
[----:B------:R-:W-:Y:S01]  /*70e0*/  IMAD.SHL.U32 R2, R102, 0x40, RZ ;  /* 0x0000004066027824 */ /* 0x000fe200078e00ff */
[----:B------:R-:W-:-:S05]  /*70f0*/  IADD3 R5, P2, PT, RZ, -UR6, RZ ;  /* 0x80000006ff057c10 */ /* 0x000fca000ff5e0ff */
[----:B------:R-:W-:-:S05]  /*7100*/  IMAD.X R2, RZ, RZ, ~R2, P2 ;  /* 0x000000ffff027224 */ /* 0x000fca00010e0e02 */
[----:B------:R-:W-:-:S04]  /*7110*/  SHF.R.S64 R5, R5, 0x1f, R2 ;  /* 0x0000001f05057819 */ /* 0x000fc80000001002 */
[----:B------:R-:W-:-:S04]  /*7120*/  IADD3 R158, P2, PT, R5, R158, RZ ;  /* 0x0000009e059e7210 */ /* 0x000fc80007f5e0ff */
[----:B------:R-:W-:-:S09]  /*7130*/  LEA.HI.X.SX32 R159, R2, R159, 0x1, P2 ;  /* 0x0000009f029f7211 */ /* 0x000fd200010f0eff */
.L_x_5000:
        /* <DEDUP_REMOVED lines=49> */
.L_x_4998:
[----:B------:R-:W-:Y:S01]  /*7450*/  FMNMX3.FTZ R5, R100, R12, R14, !PT ;  /* 0x0000000c64057276 */ /* 0x000fe2000781000e */
[----:B------:R-:W-:Y:S01]  /*7460*/  LDSM.16.MT88.4 R20, [R146+0x8800] ;  /* 0x008800009214783b */ /* 0x000fe20000004200 */
        /* <DEDUP_REMOVED lines=15> */
[----:B------:R-:W-:Y:S01]  /*7560*/  @P4 IADD3 R132, PT, PT, R132, -0x3, RZ ;  /* 0xfffffffd84844810 */ /* 0x000fe20007ffe0ff */
[----:B------:R-:W1:Y:S04]  /*7570*/  SHFL.BFLY PT, R9, R10, 0x2, 0x1f ;  /* 0x0c401f000a097f89 */ /* 0x000e6800000e0000 */
[----:B------:R-:W2:Y:S01]  /*7580*/  SHFL.BFLY PT, R5, R8, 0x2, 0x1f ;  /* 0x0c401f0008057f89 */ /* 0x000ea200000e0000 */
[----:B-1----:R-:W-:-:S02]  /*7590*/  FMNMX.FTZ R9, R10, R9, !PT ;  /* 0x000000090a097209 */ /* 0x002fc40007810000 */
[----:B--2---:R-:W-:-:S03]  /*75a0*/  FMNMX.FTZ R5, R8, R5, !PT ;  /* 0x0000000508057209 */ /* 0x004fc60007810000 */
[----:B------:R-:W1:Y:S04]  /*75b0*/  SHFL.BFLY PT, R28, R9, 0x1, 0x1f ;  /* 0x0c201f00091c7f89 */ /* 0x000e6800000e0000 */
[----:B------:R-:W2:Y:S01]  /*75c0*/  SHFL.BFLY PT, R2, R5, 0x1, 0x1f ;  /* 0x0c201f0005027f89 */ /* 0x000ea200000e0000 */
[----:B-1----:R-:W-:-:S03]  /*75d0*/  FMNMX.FTZ R28, R9, R28, !PT ;  /* 0x0000001c091c7209 */ /* 0x002fc60007810000 */
[----:B------:R-:W-:Y:S01]  /*75e0*/  LDSM.16.MT88.4 R8, [R145+0x8000] ;  /* 0x008000009108783b */ /* 0x000fe20000004200 */
[----:B--2---:R-:W-:Y:S01]  /*75f0*/  FMNMX.FTZ R2, R5, R2, !PT ;  /* 0x0000000205027209 */ /* 0x004fe20007810000 */
        /* <DEDUP_REMOVED lines=10> */
[----:B------:R-:W-:Y:S01]  /*76a0*/  FSEL R6, R2, RZ, P0 ;  /* 0x000000ff02067208 */ /* 0x000fe20000000000 */
[--C-:B------:R-:W-:Y:S01]  /*76b0*/  FFMA.FTZ R102, R13, UR4, -R26.reuse ;  /* 0x000000040d667c23 */ /* 0x100fe2000801081a */
[--C-:B------:R-:W-:Y:S01]  /*76c0*/  FFMA.FTZ R30, R15, UR4, -R26.reuse ;  /* 0x000000040f1e7c23 */ /* 0x100fe2000801081a */
[----:B------:R-:W-:Y:S01]  /*76d0*/  FFMA.FTZ R29, R17, UR4, -R26 ;  /* 0x00000004111d7c23 */ /* 0x000fe2000801081a */
[----:B------:R-:W1:Y:S01]  /*76e0*/  LDSM.16.MT88.4 R12, [R150+0x8000] ;  /* 0x00800000960c783b */ /* 0x000e620000004200 */
[----:B------:R-:W-:Y:S01]  /*76f0*/  FFMA.FTZ R32, R4, UR4, -R103 ;  /* 0x0000000404207c23 */ /* 0x000fe20008010867 */
[----:B------:R-:W-:Y:S01]  /*7700*/  FADD.FTZ R4, R100, -R5 ;  /* 0x8000000564047221 */ /* 0x000fe20000010000 */
[----:B------:R-:W-:Y:S01]  /*7710*/  FADD.FTZ R6, R3, -R6 ;  /* 0x8000000603067221 */ /* 0x000fe20000010000 */
[----:B------:R-:W2:Y:S01]  /*7720*/  LDSM.16.MT88.4 R16, [R146+0x8000] ;  /* 0x008000009210783b */ /* 0x000ea20000004200 */
        /* <DEDUP_REMOVED lines=27> */
[----:B------:R-:W4:Y:S01]  /*78e0*/  MUFU.EX2 R31, R31 ;  /* 0x0000001f001f7308 */ /* 0x000f220000000800 */
[----:B---3--:R-:W-:Y:S01]  /*78f0*/  F2FP.F16.F32.PACK_AB R4, R33, R104 ;  /* 0x000000682104723e */ /* 0x008fe200000000ff */
[--C-:B------:R-:W-:Y:S01]  /*7900*/  FFMA.FTZ R110, R27, UR4, -R26.reuse ;  /* 0x000000041b6e7c23 */ /* 0x100fe2000801081a */
[--C-:B------:R-:W-:Y:S01]  /*7910*/  FFMA.FTZ R105, R25, UR4, -R26.reuse ;  /* 0x0000000419697c23 */ /* 0x100fe2000801081a */
[----:B------:R-:W-:-:S02]  /*7920*/  FFMA.FTZ R126, R24, UR4, -R26 ;  /* 0x00000004187e7c23 */ /* 0x000fc4000801081a */
[----:B------:R-:W-:Y:S02]  /*7930*/  LDSM.16.MT88.4 R24, [R145+0x9800] ;  /* 0x009800009118783b */ /* 0x000fe40000004200 */
[----:B------:R-:W-:Y:S08]  /*7940*/  MUFU.EX2 R102, R102 ;  /* 0x0000006600667308 */ /* 0x000ff00000000800 */
[----:B------:R-:W3:Y:S01]  /*7950*/  MUFU.EX2 R30, R30 ;  /* 0x0000001e001e7308 */ /* 0x000ee20000000800 */
[----:B----4-:R-:W-:-:S07]  /*7960*/  F2FP.F16.F32.PACK_AB R6, R31, R32 ;  /* 0x000000201f06723e */ /* 0x010fce00000000ff */
[----:B------:R-:W-:Y:S08]  /*7970*/  MUFU.EX2 R29, R29 ;  /* 0x0000001d001d7308 */ /* 0x000ff00000000800 */
[----:B------:R-:W4:Y:S01]  /*7980*/  MUFU.EX2 R34, R34 ;  /* 0x0000002200227308 */ /* 0x000f220000000800 */
[----:B---3--:R-:W-:-:S07]  /*7990*/  F2FP.F16.F32.PACK_AB R5, R30, R102 ;  /* 0x000000661e05723e */ /* 0x008fce00000000ff */
[----:B------:R-:W3:Y:S08]  /*79a0*/  MUFU.EX2 R35, R35 ;  /* 0x0000002300237308 */ /* 0x000ef00000000800 */
[----:B------:R-:W5:Y:S01]  /*79b0*/  MUFU.EX2 R3, R3 ;  /* 0x0000000300037308 */ /* 0x000f620000000800 */
[----:B----4-:R-:W-:-:S07]  /*79c0*/  F2FP.F16.F32.PACK_AB R7, R34, R29 ;  /* 0x0000001d2207723e */ /* 0x010fce00000000ff */
        /* <DEDUP_REMOVED lines=83> */
[----:B------:R-:W-:Y:S01]  /*7f00*/  MUFU.EX2 R109, R109 ;  /* 0x0000006d006d7308 */ /* 0x000fe20000000800 */
[-C--:B------:R-:W-:Y:S01]  /*7f10*/  MOV R3, R2.reuse ;  /* 0x0000000200037202 */ /* 0x080fe20000000f00 */
[----:B------:R-:W-:Y:S01]  /*7f20*/  FADD.FTZ R32, R32, R33 ;  /* 0x0000002120207221 */ /* 0x000fe20000010000 */
[----:B------:R-:W-:Y:S01]  /*7f30*/  FADD.FTZ R29, R29, R30 ;  /* 0x0000001e1d1d7221 */ /* 0x000fe20000010000 */
[----:B------:R-:W-:Y:S01]  /*7f40*/  @P4 MOV R3, R2 ;  /* 0x0000000200034202 */ /* 0x000fe20000000f00 */
        /* <DEDUP_REMOVED lines=26> */
[----:B------:R-:W-:-:S02]  /*80f0*/  FADD.FTZ R100, R107, R100 ;  /* 0x000000646b647221 */ /* 0x000fc40000010000 */
[----:B------:R-:W-:Y:S01]  /*8100*/  MUFU.EX2 R122, R122 ;  /* 0x0000007a007a7308 */ /* 0x000fe20000000800 */
[----:B------:R-:W-:Y:S01]  /*8110*/  FADD.FTZ R114, R114, R111 ;  /* 0x0000006f72727221 */ /* 0x000fe20000010000 */
[----:B------:R-:W-:Y:S01]  /*8120*/  FADD.FTZ R109, R109, R100 ;  /* 0x000000646d6d7221 */ /* 0x000fe20000010000 */
[-C--:B------:R-:W-:Y:S01]  /*8130*/  MOV R100, R28.reuse ;  /* 0x0000001c00647202 */ /* 0x080fe20000000f00 */
[----:B------:R-:W-:Y:S01]  /*8140*/  HMMA.16816.F32 R96, R4, R8, R96 ;  /* 0x000000080460723c */ /* 0x000fe20000001860 */
[----:B------:R-:W-:Y:S01]  /*8150*/  FADD.FTZ R113, R113, R114 ;  /* 0x0000007271717221 */ /* 0x000fe20000010000 */
[----:B------:R-:W-:Y:S01]  /*8160*/  FADD.FTZ R112, R112, R109 ;  /* 0x0000006d70707221 */ /* 0x000fe20000010000 */
[----:B------:R-:W-:Y:S01]  /*8170*/  @P4 MOV R100, R28 ;  /* 0x0000001c00644202 */ /* 0x000fe20000000f00 */
        /* <DEDUP_REMOVED lines=17> */
[C---:B------:R-:W-:Y:S01]  /*8290*/  HMMA.16816.F32 R44, R4.reuse, R22, R44 ;  /* 0x00000016042c723c */ /* 0x040fe2000000182c */
[----:B------:R-:W1:Y:S03]  /*82a0*/  LDSM.16.MT88.4 R20, [R146+0xa800] ;  /* 0x00a800009214783b */ /* 0x000e660000004200 */
[----:B------:R-:W-:Y:S04]  /*82b0*/  MUFU.EX2 R106, R106 ;  /* 0x0000006a006a7308 */ /* 0x000fe80000000800 */
[C---:B---3--:R-:W-:Y:S04]  /*82c0*/  HMMA.16816.F32 R64, R4.reuse, R8, R64 ;  /* 0x000000080440723c */ /* 0x048fe80000001840 */
[----:B------:R-:W-:Y:S04]  /*82d0*/  MUFU.EX2 R103, R103 ;  /* 0x0000006700677308 */ /* 0x000fe80000000800 */
[C---:B------:R-:W-:Y:S01]  /*82e0*/  HMMA.16816.F32 R68, R4.reuse, R10, R68 ;  /* 0x0000000a0444723c */ /* 0x040fe20000001844 */
[----:B------:R-:W3:Y:S03]  /*82f0*/  LDSM.16.MT88.4 R8, [R150+0x9000] ;  /* 0x009000009608783b */ /* 0x000ee60000004200 */
[----:B------:R-:W-:Y:S04]  /*8300*/  MUFU.EX2 R101, R101 ;  /* 0x0000006500657308 */ /* 0x000fe80000000800 */
[C---:B-----5:R-:W-:Y:S04]  /*8310*/  HMMA.16816.F32 R92, R4.reuse, R12, R92 ;  /* 0x0000000c045c723c */ /* 0x060fe8000000185c */
[----:B------:R-:W5:Y:S04]  /*8320*/  MUFU.EX2 R110, R110 ;  /* 0x0000006e006e7308 */ /* 0x000f680000000800 */
[C---:B------:R-:W-:Y:S01]  /*8330*/  HMMA.16816.F32 R80, R4.reuse, R14, R80 ;  /* 0x0000000e0450723c */ /* 0x040fe20000001850 */
[----:B------:R-:W5:Y:S03]  /*8340*/  LDSM.16.MT88.4 R12, [R145+0x9000] ;  /* 0x00900000910c783b */ /* 0x000f660000004200 */
[----:B------:R-:W-:Y:S04]  /*8350*/  MUFU.EX2 R105, R105 ;  /* 0x0000006900697308 */ /* 0x000fe80000000800 */
[C---:B----4-:R-:W-:Y:S04]  /*8360*/  HMMA.16816.F32 R88, R4.reuse, R16, R88 ;  /* 0x000000100458723c */ /* 0x050fe80000001858 */
[----:B------:R-:W4:Y:S04]  /*8370*/  MUFU.EX2 R126, R126 ;  /* 0x0000007e007e7308 */ /* 0x000f280000000800 */
[C---:B------:R-:W-:Y:S01]  /*8380*/  HMMA.16816.F32 R84, R4.reuse, R18, R84 ;  /* 0x000000120454723c */ /* 0x040fe20000001854 */
[----:B------:R-:W4:Y:S07]  /*8390*/  LDSM.16.MT88.4 R16, [R144+0x9000] ;  /* 0x009000009010783b */ /* 0x000f2e0000004200 */
        /* <DEDUP_REMOVED lines=18> */
[C---:B-----5:R-:W-:Y:S08]  /*84c0*/  HMMA.16816.F32 R48, R4.reuse, R12, R48 ;  /* 0x0000000c0430723c */ /* 0x060ff00000001830 */
        /* <DEDUP_REMOVED lines=42> */
[----:B------:R-:W-:Y:S01]  /*8770*/  HMMA.16816.F32 R52, R4, R26, R52 ;  /* 0x0000001a0434723c */ /* 0x000fe20000001834 */
[----:B------:R-:W-:-:S07]  /*8780*/  MOV R26, R0 ;  /* 0x00000000001a7202 */ /* 0x000fce0000000f00 */
[C---:B-1----:R-:W-:Y:S08]  /*8790*/  HMMA.16816.F32 R56, R4.reuse, R20, R56 ;  /* 0x000000140438723c */ /* 0x042ff00000001838 */
[C---:B------:R-:W-:Y:S08]  /*87a0*/  HMMA.16816.F32 R60, R4.reuse, R22, R60 ;  /* 0x00000016043c723c */ /* 0x040ff0000000183c */
[C---:B--2---:R-:W-:Y:S08]  /*87b0*/  HMMA.16816.F32 R72, R4.reuse, R8, R72 ;  /* 0x000000080448723c */ /* 0x044ff00000001848 */
[C---:B------:R-:W-:Y:S08]  /*87c0*/  HMMA.16816.F32 R76, R4.reuse, R10, R76 ;  /* 0x0000000a044c723c */ /* 0x040ff0000000184c */
[C---:B---3--:R-:W-:Y:S08]  /*87d0*/  HMMA.16816.F32 R92, R4.reuse, R12, R92 ;  /* 0x0000000c045c723c */ /* 0x048ff0000000185c */
[C---:B------:R-:W-:Y:S08]  /*87e0*/  HMMA.16816.F32 R80, R4.reuse, R14, R80 ;  /* 0x0000000e0450723c */ /* 0x040ff00000001850 */
[C---:B----4-:R-:W-:Y:S08]  /*87f0*/  HMMA.16816.F32 R88, R4.reuse, R16, R88 ;  /* 0x000000100458723c */ /* 0x050ff00000001858 */
[----:B------:R-:W-:Y:S01]  /*8800*/  HMMA.16816.F32 R84, R4, R18, R84 ;  /* 0x000000120454723c */ /* 0x000fe20000001854 */
[----:B------:R-:W-:-:S04]  /*8810*/  NOP ;  /* 0x0000000000007918 */ /* 0x000fc80000000000 */
[----:B------:R-:W-:-:S15]  /*8820*/  @P4 BRA `(.L_x_5001) ;  /* 0x0000000000044947 */ /* 0x000fde0003800000 */
.L_x_4995:
[----:B------:R-:W-:-:S07]  /*8830*/  IADD3 R132, PT, PT, R26, -0x1, RZ ;  /* 0xffffffff1a847810 */ /* 0x000fce0007ffe0ff */
.L_x_5001:
[----:B------:R-:W-:-:S13]  /*8840*/  ISETP.GE.AND P0, PT, R132, R157, PT ;  /* 0x0000009d8400720c */ /* 0x000fda0003f06270 */
        /* <DEDUP_REMOVED lines=13> */
.L_x_5006:
        /* <DEDUP_REMOVED lines=56> */
[C---:B------:R-:W-:Y:S03]  /*8ca0*/  LEA R12, P0, R9.reuse, R168, 0x2 ;  /* 0x000000a8090c7211 */ /* 0x040fe600078010ff */
[----:B------:R-:W2:Y:S01]  /*8cb0*/  LDG.E R8, desc[UR16][R14.64] ;  /* 0x000000100e087981 */ /* 0x000ea2000c1e1900 */
[C---:B------:R-:W-:Y:S01]  /*8cc0*/  LEA.HI.X.SX32 R13, R9.reuse, R169, 0x2, P0 ;  /* 0x000000a9090d7211 */ /* 0x040fe200000f16ff */
[----:B------:R-:W-:Y:S04]  /*8cd0*/  IMAD.IADD R9, R9, 0x1, -R11 ;  /* 0x0000000109097824 */ /* 0x000fe800078e0a0b */
[----:B------:R-:W-:Y:S01]  /*8ce0*/  IMAD R9, R9, R6, -0x40 ;  /* 0xffffffc009097424 */ /* 0x000fe200078e0206 */
[----:B------:R-:W2:Y:S04]  /*8cf0*/  LDG.E R7, desc[UR16][R12.64] ;  /* 0x000000100c077981 */ /* 0x000ea8000c1e1900 */
        /* <DEDUP_REMOVED lines=13> */
.L_x_5003:
        /* <DEDUP_REMOVED lines=8> */
[----:B------:R-:W-:Y:S01]  /*8e50*/  LEA.HI.X R177, R2, R161, R103, 0x5, P0 ;  /* 0x000000a102b17211 */ /* 0x000fe200000f2c67 */
[----:B------:R-:W-:Y:S01]  /*8e60*/  VIADD R170, R170, 0xffffffff ;  /* 0xffffffffaaaa7836 */ /* 0x000fe20000000000 */
        /* <DEDUP_REMOVED lines=13> */
[----:B------:R-:W-:Y:S02]  /*8f40*/  ISETP.GT.AND P0, PT, R170, R157, PT ;  /* 0x0000009daa00720c */ /* 0x000fe40003f04270 */
        /* <DEDUP_REMOVED lines=207> */
.L_x_5005:
        /* <DEDUP_REMOVED lines=49> */
.L_x_5004:
        /* <DEDUP_REMOVED lines=149> */
[----:B------:R-:W-:Y:S03]  /*a8a0*/  ISETP.GT.AND P0, PT, R170, R157, PT ;  /* 0x0000009daa00720c */ /* 0x000fe60003f04270 */
        /* <DEDUP_REMOVED lines=164> */
.L_x_5002:
[----:B------:R-:W1:Y:S01]  /*b2f0*/  SHFL.BFLY PT, R0, R175, 0x2, 0x1f ;  /* 0x0c401f00af007f89 */ /* 0x000e6200000e0000 */
[----:B------:R-:W2:Y:S01]  /*b300*/  S2UR UR7, SR_CgaCtaId ;  /* 0x00000000000779c3 */ /* 0x000ea20000008800 */
[----:B------:R-:W-:Y:S01]  /*b310*/  UMOV UR4, 0x400 ;  /* 0x0000040000047882 */ /* 0x000fe20000000000 */
[----:B------:R-:W-:Y:S01]  /*b320*/  BSSY.RECONVERGENT B0, `(.L_x_5007) ;  /* 0x00000cf000007945 */ /* 0x000fe20003800200 */
[----:B------:R-:W3:Y:S01]  /*b330*/  SHFL.BFLY PT, R8, R173, 0x2, 0x1f ;  /* 0x0c401f00ad087f89 */ /* 0x000ee200000e0000 */
[----:B------:R-:W4:Y:S04]  /*b340*/  S2R R4, SR_TID.X ;  /* 0x0000000000047919 */ /* 0x000f280000002100 */
[----:B------:R-:W5:Y:S01]  /*b350*/  S2UR UR6, SR_CTAID.Y ;  /* 0x00000000000679c3 */ /* 0x000f620000002600 */
[----:B------:R-:W5:Y:S07]  /*b360*/  S2R R101, SR_TID.X ;  /* 0x0000000000657919 */ /* 0x000f6e0000002100 */
[----:B------:R-:W-:Y:S08]  /*b370*/  BAR.SYNC.DEFER_BLOCKING 0x0 ;  /* 0x0000000000007b1d */ /* 0x000ff00000010000 */
[----:B------:R-:W5:Y:S01]  /*b380*/  S2UR UR5, SR_CTAID.Z ;  /* 0x00000000000579c3 */ /* 0x000f620000002700 */
[----:B-1----:R-:W-:Y:S01]  /*b390*/  FADD.FTZ R7, R0, R175 ;  /* 0x000000af00077221 */ /* 0x002fe20000010000 */
[----:B--2---:R-:W-:Y:S01]  /*b3a0*/  ULEA UR7, UR7, UR4, 0x18 ;  /* 0x0000000407077291 */ /* 0x004fe2000f8ec0ff */
[----:B------:R-:W1:Y:S01]  /*b3b0*/  LDCU UR4, c[0x0][0x44c] ;  /* 0x00008980ff0477ac */ /* 0x000e620008000800 */
[----:B---3--:R-:W-:-:S02]  /*b3c0*/  FADD.FTZ R8, R8, R173 ;  /* 0x000000ad08087221 */ /* 0x008fc40000010000 */
[----:B------:R-:W2:Y:S04]  /*b3d0*/  SHFL.BFLY PT, R6, R7, 0x1, 0x1f ;  /* 0x0c201f0007067f89 */ /* 0x000ea800000e0000 */
[----:B------:R-:W3:Y:S01]  /*b3e0*/  SHFL.BFLY PT, R5, R8, 0x1, 0x1f ;  /* 0x0c201f0008057f89 */ /* 0x000ee200000e0000 */
[C---:B----4-:R-:W-:Y:S02]  /*b3f0*/  SHF.L.U32 R2, R4.reuse, 0x4, RZ ;  /* 0x0000000404027819 */ /* 0x050fe400000006ff */
[----:B------:R-:W-:Y:S02]  /*b400*/  SHF.L.U32 R10, R4, 0x1, RZ ;  /* 0x00000001040a7819 */ /* 0x000fe400000006ff */
[----:B------:R-:W-:Y:S02]  /*b410*/  LOP3.LUT R9, R2, 0x1c0, RZ, 0xc0, !PT ;  /* 0x000001c002097812 */ /* 0x000fe400078ec0ff */
[----:B-----5:R-:W-:-:S02]  /*b420*/  SHF.R.U32.HI R101, RZ, 0x4, R101 ;  /* 0x00000004ff657819 */ /* 0x020fc40000011665 */
[----:B------:R-:W-:Y:S02]  /*b430*/  LOP3.LUT R0, R10, 0x6, RZ, 0xc0, !PT ;  /* 0x000000060a007812 */ /* 0x000fe400078ec0ff */
[----:B------:R-:W-:Y:S02]  /*b440*/  SHF.R.U32.HI R13, RZ, 0x1, R4 ;  /* 0x00000001ff0d7819 */ /* 0x000fe40000011604 */
[----:B------:R-:W-:Y:S01]  /*b450*/  LOP3.LUT R10, R9, 0x38, R10, 0xf8, !PT ;  /* 0x00000038090a7812 */ /* 0x000fe200078ef80a */
[----:B--2---:R-:W-:Y:S01]  /*b460*/  FADD.FTZ R6, R7, R6 ;  /* 0x0000000607067221 */ /* 0x004fe20000010000 */
[----:B------:R-:W-:Y:S02]  /*b470*/  IADD3 R7, PT, PT, R101, 0x8, RZ ;  /* 0x0000000865077810 */ /* 0x000fe40007ffe0ff */
[----:B------:R-:W-:Y:S01]  /*b480*/  SHF.L.U32 R17, R4, 0x5, RZ ;  /* 0x0000000504117819 */ /* 0x000fe200000006ff */
[----:B---3--:R-:W-:Y:S01]  /*b490*/  FADD.FTZ R5, R8, R5 ;  /* 0x0000000508057221 */ /* 0x008fe20000010000 */
[----:B------:R-:W2:Y:S01]  /*b4a0*/  MUFU.RCP R11, R6 ;  /* 0x00000006000b7308 */ /* 0x000ea20000001000 */
[----:B------:R-:W-:-:S02]  /*b4b0*/  SHF.R.U32.HI R103, RZ, 0x2, R4 ;  /* 0x00000002ff677819 */ /* 0x000fc40000011604 */
[----:B------:R-:W-:Y:S02]  /*b4c0*/  LOP3.LUT R8, R13, 0x30, RZ, 0xc0, !PT ;  /* 0x000000300d087812 */ /* 0x000fe400078ec0ff */
[----:B------:R-:W-:Y:S02]  /*b4d0*/  ISETP.GE.AND P5, PT, R7, R156, PT ;  /* 0x0000009c0700720c */ /* 0x000fe40003fa6270 */
[----:B------:R-:W-:Y:S01]  /*b4e0*/  LOP3.LUT R17, R0, 0x7c00, R17, 0xf8, !PT ;  /* 0x00007c0000117812 */ /* 0x000fe200078ef811 */
[----:B------:R-:W3:Y:S01]  /*b4f0*/  MUFU.RCP R9, R5 ;  /* 0x0000000500097308 */ /* 0x000ee20000001000 */
[----:B------:R-:W-:Y:S02]  /*b500*/  SHF.L.U32 R0, R4, 0x2, RZ ;  /* 0x0000000204007819 */ /* 0x000fe400000006ff */
[----:B------:R-:W-:Y:S02]  /*b510*/  LOP3.LUT R103, R8, 0x7, R103, 0xf8, !PT ;  /* 0x0000000708677812 */ /* 0x000fe400078ef867 */
[----:B------:R-:W-:-:S02]  /*b520*/  R2P PR, R4, 0x1c ;  /* 0x0000001c04007804 */ /* 0x000fc40000000000 */
[----:B------:R-:W-:Y:S02]  /*b530*/  MOV R8, 0x40 ;  /* 0x0000004000087802 */ /* 0x000fe40000000f00 */
[----:B------:R-:W-:Y:S02]  /*b540*/  LOP3.LUT R12, R0, 0x1f8, RZ, 0xc0, !PT ;  /* 0x000001f8000c7812 */ /* 0x000fe400078ec0ff */
[----:B------:R-:W-:Y:S02]  /*b550*/  SEL R8, R8, 0xffffffc0, !P3 ;  /* 0xffffffc008087807 */ /* 0x000fe40005800000 */
[----:B------:R-:W-:Y:S02]  /*b560*/  LOP3.LUT R10, R17, R10, RZ, 0xfc, !PT ;  /* 0x0000000a110a7212 */ /* 0x000fe400078efcff */
[----:B------:R-:W-:Y:S02]  /*b570*/  FSETP.NE.FTZ.AND P6, PT, R6, RZ, PT ;  /* 0x000000ff0600720b */ /* 0x000fe40003fd5000 */
[----:B------:R-:W-:-:S02]  /*b580*/  FSETP.NE.FTZ.AND P3, PT, R5, RZ, PT ;  /* 0x000000ff0500720b */ /* 0x000fc40003f75000 */
[----:B------:R-:W-:Y:S02]  /*b590*/  LOP3.LUT R13, R12, 0x38, R13, 0x78, !PT ;  /* 0x000000380c0d7812 */ /* 0x000fe400078e780d */
[C---:B------:R-:W-:Y:S02]  /*b5a0*/  IADD3 R7, PT, PT, R101.reuse, 0x18, RZ ;  /* 0x0000001865077810 */ /* 0x040fe40007ffe0ff */
[----:B------:R-:W-:Y:S02]  /*b5b0*/  MOV R12, 0x20 ;  /* 0x00000020000c7802 */ /* 0x000fe40000000f00 */
[----:B------:R-:W-:Y:S02]  /*b5c0*/  LOP3.LUT R2, R2, 0x10, RZ, 0xc0, !PT ;  /* 0x0000001002027812 */ /* 0x000fe400078ec0ff */
[----:B------:R-:W-:Y:S01]  /*b5d0*/  LEA R10, R10, UR7, 0x2 ;  /* 0x000000070a0a7c11 */ /* 0x000fe2000f8e10ff */
[----:B------:R-:W4:Y:S01]  /*b5e0*/  @P6 LDC R19, c[0x0][0x458] ;  /* 0x00011600ff136b82 */ /* 0x000f220000000800 */
[----:B------:R-:W-:Y:S01]  /*b5f0*/  IADD3 R15, PT, PT, R101, 0x10, RZ ;  /* 0x00000010650f7810 */ /* 0x000fe20007ffe0ff */
[----:B------:R-:W5:Y:S01]  /*b600*/  @P6 MUFU.LG2 R6, R6 ;  /* 0x0000000600066308 */ /* 0x000f620000000c00 */
[----:B--2---:R-:W-:-:S02]  /*b610*/  FSEL R11, R11, 1, P6 ;  /* 0x3f8000000b0b7808 */ /* 0x004fc40003000000 */
[----:B---3--:R-:W-:Y:S02]  /*b620*/  FSEL R9, R9, 1, P3 ;  /* 0x3f80000009097808 */ /* 0x008fe40001800000 */
[----:B------:R-:W-:Y:S01]  /*b630*/  ISETP.GE.AND P0, PT, R7, R156, PT ;  /* 0x0000009c0700720c */ /* 0x000fe20003f06270 */
[C---:B------:R-:W-:Y:S01]  /*b640*/  FMUL.FTZ R96, R11.reuse, R96 ;  /* 0x000000600b607220 */ /* 0x040fe20000410000 */
[----:B------:R-:W-:Y:S01]  /*b650*/  SEL R7, R12, 0xffffffe0, !P2 ;  /* 0xffffffe00c077807 */ /* 0x000fe20005000000 */
[----:B------:R-:W-:Y:S01]  /*b660*/  FMUL.FTZ R97, R11, R97 ;  /* 0x000000610b617220 */ /* 0x000fe20000410000 */
[----:B------:R-:W-:Y:S01]  /*b670*/  LEA R2, R13, R2, 0x2 ;  /* 0x000000020d027211 */ /* 0x000fe200078e10ff */
[C---:B------:R-:W-:Y:S01]  /*b680*/  FMUL.FTZ R36, R11.reuse, R36 ;  /* 0x000000240b247220 */ /* 0x040fe20000410000 */
[----:B------:R-:W-:Y:S01]  /*b690*/  IADD3 R13, PT, PT, R10, 0x80, RZ ;  /* 0x000000800a0d7810 */ /* 0x000fe20007ffe0ff */
[----:B------:R-:W-:Y:S01]  /*b6a0*/  FMUL.FTZ R37, R11, R37 ;  /* 0x000000250b257220 */ /* 0x000fe20000410000 */
[----:B------:R-:W-:Y:S01]  /*b6b0*/  ISETP.GE.AND P1, PT, R15, R156, PT ;  /* 0x0000009c0f00720c */ /* 0x000fe20003f26270 */
[C---:B------:R-:W-:Y:S01]  /*b6c0*/  FMUL.FTZ R40, R11.reuse, R40 ;  /* 0x000000280b287220 */ /* 0x040fe20000410000 */
[----:B------:R-:W-:Y:S01]  /*b6d0*/  IADD3 R12, PT, PT, R8, R10, RZ ;  /* 0x0000000a080c7210 */ /* 0x000fe20007ffe0ff */
[C---:B------:R-:W-:Y:S01]  /*b6e0*/  FMUL.FTZ R41, R11.reuse, R41 ;  /* 0x000000290b297220 */ /* 0x040fe20000410000 */
[----:B------:R-:W-:Y:S01]  /*b6f0*/  @P4 IADD3 R13, PT, PT, R10, -0x80, RZ ;  /* 0xffffff800a0d4810 */ /* 0x000fe20007ffe0ff */
[----:B------:R-:W-:Y:S01]  /*b700*/  FMUL.FTZ R44, R11, R44 ;  /* 0x0000002c0b2c7220 */ /* 0x000fe20000410000 */
[----:B------:R-:W-:Y:S01]  /*b710*/  IADD3 R15, PT, PT, R101, 0x20, RZ ;  /* 0x00000020650f7810 */ /* 0x000fe20007ffe0ff */
        /* <DEDUP_REMOVED lines=35> */
[C---:B------:R-:W-:Y:S01]  /*b950*/  FMUL.FTZ R50, R9.reuse, R50 ;  /* 0x0000003209327220 */ /* 0x040fe20000410000 */
[----:B------:R-:W-:Y:S01]  /*b960*/  IADD3 R16, PT, PT, R8, R13, RZ ;  /* 0x0000000d08107210 */ /* 0x000fe20007ffe0ff */
[----:B------:R-:W-:Y:S01]  /*b970*/  FMUL.FTZ R51, R9, R51 ;  /* 0x0000003309337220 */ /* 0x000fe20000410000 */
[----:B------:R-:W-:Y:S01]  /*b980*/  ISETP.GE.AND P2, PT, R15, R156, PT ;  /* 0x0000009c0f00720c */ /* 0x000fe20003f46270 */
[C---:B------:R-:W-:Y:S01]  /*b990*/  FMUL.FTZ R54, R9.reuse, R54 ;  /* 0x0000003609367220 */ /* 0x040fe20000410000 */
[----:B------:R-:W-:Y:S01]  /*b9a0*/  FMUL.FTZ R55, R9, R55 ;  /* 0x0000003709377220 */ /* 0x000fe20000410000 */
[----:B------:R-:W-:Y:S01]  /*b9b0*/  STS.64 [R10], R96 ;  /* 0x000000600a007388 */ /* 0x000fe20000000a00 */
[----:B------:R-:W-:Y:S01]  /*b9c0*/  IADD3 R15, PT, PT, R7, R13, RZ ;  /* 0x0000000d070f7210 */ /* 0x000fe20007ffe0ff */
[C---:B------:R-:W-:Y:S01]  /*b9d0*/  FMUL.FTZ R58, R9.reuse, R58 ;  /* 0x0000003a093a7220 */ /* 0x040fe20000410000 */
[C---:B------:R-:W-:Y:S01]  /*b9e0*/  FMUL.FTZ R59, R9.reuse, R59 ;  /* 0x0000003b093b7220 */ /* 0x040fe20000410000 */
[----:B------:R-:W-:Y:S01]  /*b9f0*/  STS.64 [R10+0x800], R98 ;  /* 0x000800620a007388 */ /* 0x000fe20000000a00 */
[C---:B------:R-:W-:Y:S01]  /*ba00*/  FMUL.FTZ R62, R9.reuse, R62 ;  /* 0x0000003e093e7220 */ /* 0x040fe20000410000 */
[----:B------:R-:W-:Y:S01]  /*ba10*/  FMUL.FTZ R63, R9, R63 ;  /* 0x0000003f093f7220 */ /* 0x000fe20000410000 */
        /* <DEDUP_REMOVED lines=22> */
[----:B------:R-:W2:Y:S01]  /*bb80*/  LDC.64 R8, c[0x0][0x430] ;  /* 0x00010c00ff087b82 */ /* 0x000ea20000000a00 */
[----:B------:R-:W3:Y:S01]  /*bb90*/  @P3 MUFU.LG2 R5, R5 ;  /* 0x0000000500053308 */ /* 0x000ee20000000c00 */
[----:B------:R-:W-:Y:S01]  /*bba0*/  LOP3.LUT P4, RZ, R4, 0x3, RZ, 0xc0, !PT ;  /* 0x0000000304ff7812 */ /* 0x000fe2000788c0ff */
[----:B------:R-:W-:Y:S04]  /*bbb0*/  STS.64 [R14+0x800], R46 ;  /* 0x0008002e0e007388 */ /* 0x000fe80000000a00 */
[----:B------:R-:W-:Y:S01]  /*bbc0*/  STS.64 [R13], R48 ;  /* 0x000000300d007388 */ /* 0x000fe20000000a00 */
[----:B------:R-:W1:Y:S03]  /*bbd0*/  LDC R7, c[0x0][0x3e0] ;  /* 0x0000f800ff077b82 */ /* 0x000e660000000800 */
[----:B------:R-:W-:Y:S04]  /*bbe0*/  STS.64 [R13+0x800], R50 ;  /* 0x000800320d007388 */ /* 0x000fe80000000a00 */
[----:B------:R-:W-:Y:S01]  /*bbf0*/  STS.64 [R15], R52 ;  /* 0x000000340f007388 */ /* 0x000fe20000000a00 */
[----:B------:R-:W4:Y:S03]  /*bc00*/  @P3 LDC R18, c[0x0][0x458] ;  /* 0x00011600ff123b82 */ /* 0x000f260000000800 */
[----:B------:R-:W-:Y:S04]  /*bc10*/  STS.64 [R15+0x800], R54 ;  /* 0x000800360f007388 */ /* 0x000fe80000000a00 */
[----:B------:R-:W-:Y:S01]  /*bc20*/  STS.64 [R16], R56 ;  /* 0x0000003810007388 */ /* 0x000fe20000000a00 */
[----:B--2---:R-:W-:-:S03]  /*bc30*/  IMAD R8, R8, UR6, R166 ;  /* 0x0000000608087c24 */ /* 0x004fc6000f8e02a6 */
        /* <DEDUP_REMOVED lines=11> */
[----:B--2---:R-:W-:-:S03]  /*bcf0*/  IADD3 R10, PT, PT, -R166, RZ, RZ ;  /* 0x000000ffa60a7210 */ /* 0x004fc60007ffe1ff */
[----:B------:R2:W-:Y:S01]  /*bd00*/  STS.64 [R13+0x4000], R92 ;  /* 0x0040005c0d007388 */ /* 0x0005e20000000a00 */
[----:B-----5:R-:W-:-:S03]  /*bd10*/  MOV R69, 0xff800000 ;  /* 0xff80000000457802 */ /* 0x020fc60000000f00 */
[----:B------:R2:W-:Y:S01]  /*bd20*/  STS.64 [R13+0x4800], R94 ;  /* 0x0048005e0d007388 */ /* 0x0005e20000000a00 */
[----:B-1----:R-:W-:Y:S01]  /*bd30*/  IMAD R10, R7, R10, UR5 ;  /* 0x00000005070a7e24 */ /* 0x002fe2000f8e020a */
[----:B------:R-:W-:Y:S02]  /*bd40*/  MOV R68, 0xff800000 ;  /* 0xff80000000447802 */ /* 0x000fe40000000f00 */
[----:B------:R2:W-:Y:S01]  /*bd50*/  STS.64 [R15+0x4000], R80 ;  /* 0x004000500f007388 */ /* 0x0005e20000000a00 */
[----:B------:R-:W-:Y:S02]  /*bd60*/  IMAD R8, R8, R7, R10 ;  /* 0x0000000708087224 */ /* 0x000fe400078e020a */
[----:B------:R-:W-:Y:S01]  /*bd70*/  @P6 FMUL.FTZ R7, R6, 0.69314718246459960938 ;  /* 0x3f31721806076820 */ /* 0x000fe20000410000 */
[----:B---3--:R-:W-:Y:S01]  /*bd80*/  @P3 FMUL.FTZ R6, R5, 0.69314718246459960938 ;  /* 0x3f31721805063820 */ /* 0x008fe20000410000 */
[----:B------:R2:W-:Y:S01]  /*bd90*/  STS.64 [R15+0x4800], R82 ;  /* 0x004800520f007388 */ /* 0x0005e20000000a00 */
[----:B----4-:R-:W-:Y:S01]  /*bda0*/  IMAD R70, R8, R9, R165 ;  /* 0x0000000908467224 */ /* 0x010fe200078e02a5 */
[----:B------:R-:W-:Y:S01]  /*bdb0*/  SHF.L.U32 R73, R4, 0x3, RZ ;  /* 0x0000000304497819 */ /* 0x000fe200000006ff */
[----:B------:R-:W-:Y:S01]  /*bdc0*/  @P6 FFMA.FTZ R69, R100, R19, R7 ;  /* 0x0000001364456223 */ /* 0x000fe20000010007 */
[----:B------:R2:W-:Y:S01]  /*bdd0*/  STS.64 [R16+0x4000], R88 ;  /* 0x0040005810007388 */ /* 0x0005e20000000a00 */
[----:B------:R-:W-:Y:S01]  /*bde0*/  @P3 FFMA.FTZ R68, R3, R18, R6 ;  /* 0x0000001203443223 */ /* 0x000fe20000010006 */
[----:B------:R-:W-:Y:S01]  /*bdf0*/  IMAD R3, R70, UR4, RZ ;  /* 0x0000000446037c24 */ /* 0x000fe2000f8e02ff */
[----:B------:R-:W-:Y:S01]  /*be00*/  LOP3.LUT R73, R73, 0x1f80, RZ, 0xc0, !PT ;  /* 0x00001f8049497812 */ /* 0x000fe200078ec0ff */
[----:B------:R2:W-:Y:S01]  /*be10*/  STS.64 [R16+0x4800], R90 ;  /* 0x0048005a10007388 */ /* 0x0005e20000000a00 */
[----:B------:R-:W-:-:S03]  /*be20*/  IADD3 R71, PT, PT, R101, 0x28, RZ ;  /* 0x0000002865477810 */ /* 0x000fc60007ffe0ff */
        /* <DEDUP_REMOVED lines=30> */
.L_x_5008:
[----:B------:R-:W-:Y:S05]  /*c010*/  BSYNC.RECONVERGENT B0 ;  /* 0x0000000000007941 */ /* 0x000fea0003800200 */
.L_x_5007:
[----:B------:R-:W-:Y:S01]  /*c020*/  ISETP.GE.AND P6, PT, R101, R156, PT ;  /* 0x0000009c6500720c */ /* 0x000fe20003fc6270 */
[----:B------:R-:W-:Y:S01]  /*c030*/  BSSY.RECONVERGENT B0, `(.L_x_5009) ;  /* 0x0000011000007945 */ /* 0x000fe20003800200 */
[----:B--2---:R-:W-:Y:S02]  /*c040*/  LOP3.LUT R2, R73, 0x3c, R0, 0xf8, !PT ;  /* 0x0000003c49027812 */ /* 0x004fe400078ef800 */
[----:B------:R-:W-:Y:S02]  /*c050*/  LOP3.LUT R70, R0, 0x3c, RZ, 0xc0, !PT ;  /* 0x0000003c00467812 */ /* 0x000fe400078ec0ff */
[----:B---3--:R-:W-:Y:S02]  /*c060*/  IADD3 R69, P3, PT, R3, R2, RZ ;  /* 0x0000000203457210 */ /* 0x008fe40007f7e0ff */
        /* <DEDUP_REMOVED lines=13> */
.L_x_5010:
[----:B------:R-:W-:Y:S05]  /*c140*/  BSYNC.RECONVERGENT B0 ;  /* 0x0000000000007941 */ /* 0x000fea0003800200 */
.L_x_5009:
[----:B------:R-:W-:Y:S01]  /*c150*/  BSSY.RECONVERGENT B0, `(.L_x_5011) ;  /* 0x0000011000007945 */ /* 0x000fe20003800200 */
[----:B------:R-:W-:Y:S02]  /*c160*/  ISETP.GE.AND P3, PT, R71, R156, PT ;  /* 0x0000009c4700720c */ /* 0x000fe40003f66270 */
[----:B------:R-:W-:Y:S01]  /*c170*/  IADD3 R101, PT, PT, R101, 0x38, RZ ;  /* 0x0000003865657810 */ /* 0x000fe20007ffe0ff */
[----:B------:R-:W-:Y:S05]  /*c180*/  @P5 BRA `(.L_x_5012) ;  /* 0x0000000000345947 */ /* 0x000fea0003800000 */
        /* <DEDUP_REMOVED lines=13> */
.L_x_5012:
[----:B------:R-:W-:Y:S05]  /*c260*/  BSYNC.RECONVERGENT B0 ;  /* 0x0000000000007941 */ /* 0x000fea0003800200 */
.L_x_5011:
[----:B------:R-:W-:Y:S01]  /*c270*/  BSSY.RECONVERGENT B0, `(.L_x_5013) ;  /* 0x0000010000007945 */ /* 0x000fe20003800200 */
[----:B------:R-:W-:-:S03]  /*c280*/  ISETP.GE.AND P5, PT, R101, R156, PT ;  /* 0x0000009c6500720c */ /* 0x000fc60003fa6270 */
[----:B------:R-:W-:Y:S10]  /*c290*/  @P1 BRA `(.L_x_5014) ;  /* 0x0000000000341947 */ /* 0x000ff40003800000 */
[----:B------:R-:W4:Y:S01]  /*c2a0*/  LDCU UR4, c[0x0][0x440] ;  /* 0x00008800ff0477ac */ /* 0x000f220008000800 */
[----:B-1-3--:R-:W-:Y:S02]  /*c2b0*/  P2R R28, PR, RZ, 0x1 ;  /* 0x00000001ff1c7803 */ /* 0x00afe40000000000 */
[----:B----4-:R-:W-:Y:S02]  /*c2c0*/  ISETP.GE.AND P0, PT, R70, UR4, PT ;  /* 0x0000000446007c0c */ /* 0x010fe4000bf06270 */
        /* <DEDUP_REMOVED lines=10> */
.L_x_5014:
[----:B------:R-:W-:Y:S05]  /*c370*/  BSYNC.RECONVERGENT B0 ;  /* 0x0000000000007941 */ /* 0x000fea0003800200 */
.L_x_5013:
[----:B------:R-:W-:Y:S04]  /*c380*/  BSSY.RECONVERGENT B0, `(.L_x_5015) ;  /* 0x000000d000007945 */ /* 0x000fe80003800200 */
[----:B------:R-:W-:Y:S05]  /*c390*/  @P0 BRA `(.L_x_5016) ;  /* 0x00000000002c0947 */ /* 0x000fea0003800000 */
[----:B------:R-:W5:Y:S02]  /*c3a0*/  LDCU UR4, c[0x0][0x440] ;  /* 0x00008800ff0477ac */ /* 0x000f640008000800 */
[----:B-----5:R-:W-:Y:S02]  /*c3b0*/  ISETP.GE.AND P6, PT, R70, UR4, PT ;  /* 0x0000000446007c0c */ /* 0x020fe4000bfc6270 */
[----:B------:R-:W-:-:S11]  /*c3c0*/  ISETP.GE.AND P1, PT, R0, UR4, PT ;  /* 0x0000000400007c0c */ /* 0x000fd6000bf26270 */
[----:B-1--4-:R-:W1:Y:S08]  /*c3d0*/  @!P6 LDC.64 R24, c[0x0][0x3f8] ;  /* 0x0000fe00ff18eb82 */ /* 0x012e700000000a00 */
[----:B--23--:R-:W2:Y:S01]  /*c3e0*/  @!P1 LDC.64 R2, c[0x0][0x3f8] ;  /* 0x0000fe00ff029b82 */ /* 0x00cea20000000a00 */
[----:B-1----:R-:W-:-:S04]  /*c3f0*/  @!P6 LEA R24, P0, R69, R24, 0x2 ;  /* 0x000000184518e211 */ /* 0x002fc800078010ff */
[C---:B------:R-:W-:Y:S02]  /*c400*/  @!P6 LEA.HI.X R25, R69.reuse, R25, R68, 0x2, P0 ;  /* 0x000000194519e211 */ /* 0x040fe400000f1444 */
[----:B--2---:R-:W-:-:S03]  /*c410*/  @!P1 LEA R2, P0, R69, R2, 0x2 ;  /* 0x0000000245029211 */ /* 0x004fc600078010ff */
[----:B------:R1:W-:Y:S01]  /*c420*/  @!P6 STG.E.128 desc[UR16][R24.64+0x3000], R52 ;  /* 0x003000341800e986 */ /* 0x0003e2000c101d10 */
[----:B------:R-:W-:-:S05]  /*c430*/  @!P1 LEA.HI.X R3, R69, R3, R68, 0x2, P0 ;  /* 0x0000000345039211 */ /* 0x000fca00000f1444 */
[----:B------:R1:W-:Y:S04]  /*c440*/  @!P1 STG.E.128 desc[UR16][R2.64+0x3100], R20 ;  /* 0x0031001402009986 */ /* 0x0003e8000c101d10 */
.L_x_5016:
[----:B------:R-:W-:Y:S05]  /*c450*/  BSYNC.RECONVERGENT B0 ;  /* 0x0000000000007941 */ /* 0x000fea0003800200 */
.L_x_5015:
[----:B------:R-:W-:Y:S04]  /*c460*/  BSSY.RECONVERGENT B0, `(.L_x_5017) ;  /* 0x000000d000007945 */ /* 0x000fe80003800200 */
[----:B------:R-:W-:Y:S05]  /*c470*/  @P2 BRA `(.L_x_5018) ;  /* 0x00000000002c2947 */ /* 0x000fea0003800000 */
[----:B------:R-:W5:Y:S02]  /*c480*/  LDCU UR4, c[0x0][0x440] ;  /* 0x00008800ff0477ac */ /* 0x000f640008000800 */
[----:B-----5:R-:W-:Y:S02]  /*c490*/  ISETP.GE.AND P6, PT, R70, UR4, PT ;  /* 0x0000000446007c0c */ /* 0x020fe4000bfc6270 */
[----:B------:R-:W-:-:S11]  /*c4a0*/  ISETP.GE.AND P1, PT, R0, UR4, PT ;  /* 0x0000000400007c0c */ /* 0x000fd6000bf26270 */
[----:B-1----:R-:W1:Y:S08]  /*c4b0*/  @!P6 LDC.64 R20, c[0x0][0x3f8] ;  /* 0x0000fe00ff14eb82 */ /* 0x002e700000000a00 */
[----:B--234-:R-:W2:Y:S01]  /*c4c0*/  @!P1 LDC.64 R2, c[0x0][0x3f8] ;  /* 0x0000fe00ff029b82 */ /* 0x01cea20000000a00 */
[----:B-1----:R-:W-:-:S04]  /*c4d0*/  @!P6 LEA R20, P2, R69, R20, 0x2 ;  /* 0x000000144514e211 */ /* 0x002fc800078410ff */
[C---:B------:R-:W-:Y:S02]  /*c4e0*/  @!P6 LEA.HI.X R21, R69.reuse, R21, R68, 0x2, P2 ;  /* 0x000000154515e211 */ /* 0x040fe400010f1444 */
[----:B--2---:R-:W-:-:S03]  /*c4f0*/  @!P1 LEA R2, P0, R69, R2, 0x2 ;  /* 0x0000000245029211 */ /* 0x004fc600078010ff */
[----:B------:R1:W-:Y:S01]  /*c500*/  @!P6 STG.E.128 desc[UR16][R20.64+0x4000], R48 ;  /* 0x004000301400e986 */ /* 0x0003e2000c101d10 */
[----:B------:R-:W-:-:S05]  /*c510*/  @!P1 LEA.HI.X R3, R69, R3, R68, 0x2, P0 ;  /* 0x0000000345039211 */ /* 0x000fca00000f1444 */
[----:B------:R1:W-:Y:S04]  /*c520*/  @!P1 STG.E.128 desc[UR16][R2.64+0x4100], R16 ;  /* 0x0041001002009986 */ /* 0x0003e8000c101d10 */
.L_x_5018:
[----:B------:R-:W-:Y:S05]  /*c530*/  BSYNC.RECONVERGENT B0 ;  /* 0x0000000000007941 */ /* 0x000fea0003800200 */
.L_x_5017:
        /* <DEDUP_REMOVED lines=13> */
.L_x_5020:
[----:B------:R-:W-:Y:S05]  /*c610*/  BSYNC.RECONVERGENT B0 ;  /* 0x0000000000007941 */ /* 0x000fea0003800200 */
.L_x_5019:
        /* <DEDUP_REMOVED lines=13> */
.L_x_5022:
[----:B------:R-:W-:Y:S05]  /*c6f0*/  BSYNC.RECONVERGENT B0 ;  /* 0x0000000000007941 */ /* 0x000fea0003800200 */
.L_x_5021:
[----:B------:R-:W-:Y:S05]  /*c700*/  @P5 EXIT ;  /* 0x000000000000594d */ /* 0x000fea0003800000 */
[----:B------:R-:W5:Y:S02]  /*c710*/  LDCU UR4, c[0x0][0x440] ;  /* 0x00008800ff0477ac */ /* 0x000f640008000800 */
[----:B-----5:R-:W-:Y:S02]  /*c720*/  ISETP.GE.AND P2, PT, R70, UR4, PT ;  /* 0x0000000446007c0c */ /* 0x020fe4000bf46270 */
[----:B------:R-:W-:-:S11]  /*c730*/  ISETP.GE.AND P0, PT, R0, UR4, PT ;  /* 0x0000000400007c0c */ /* 0x000fd6000bf06270 */
[----:B-1234-:R-:W1:Y:S02]  /*c740*/  @!P2 LDC.64 R2, c[0x0][0x3f8] ;  /* 0x0000fe00ff02ab82 */ /* 0x01ee640000000a00 */
        /* <DEDUP_REMOVED lines=9> */
.L_x_5023:
        /* <DEDUP_REMOVED lines=10> */
.L_x_7256:


//--------------------- .text._ZN5flash24flash_fwd_splitkv_kernelI23Flash_fwd_kernel_traitsILi128ELi64ELi64ELi4ELb0ELb0EN7cutlass6half_tE19Flash_kernel_traitsILi128ELi64ELi64ELi4ES3_EELb1ELb0ELb0ELb0ELb0ELb1ELb1ELb0EEEvNS_16Flash_fwd_paramsE --------------------------
	.section	.text._ZN5flash24flash_fwd_splitkv_kernelI23Flash_fwd_kernel_traitsILi128ELi64ELi64ELi4ELb0ELb0EN7cutlass6half_tE19Flash_kernel_traitsILi128ELi64ELi64ELi4ES3_EELb1ELb0ELb0ELb0ELb0ELb1ELb1ELb0EEEvNS_16Flash_fwd_paramsE,"ax",@progbits
	.align	128
        .global         _ZN5flash24flash_fwd_splitkv_kernelI23Flash_fwd_kernel_traitsILi128ELi64ELi64ELi4ELb0ELb0EN7cutlass6half_tE19Flash_kernel_traitsILi128ELi64ELi64ELi4ES3_EELb1ELb0ELb0ELb0ELb0ELb1ELb1ELb0EEEvNS_16Flash_fwd_paramsE
        .type           _ZN5flash24flash_fwd_splitkv_kernelI23Flash_fwd_kernel_traitsILi128ELi64ELi64ELi4ELb0ELb0EN7cutlass6half_tE19Flash_kernel_traitsILi128ELi64ELi64ELi4ES3_EELb1ELb0ELb0ELb0ELb0ELb1ELb1ELb0EEEvNS_16Flash_fwd_paramsE,@function
        .size           _ZN5flash24flash_fwd_splitkv_kernelI23Flash_fwd_kernel_traitsILi128ELi64ELi64ELi4ELb0ELb0EN7cutlass6half_tE19Flash_kernel_traitsILi128ELi64ELi64ELi4ES3_EELb1ELb0ELb0ELb0ELb0ELb1ELb1ELb0EEEvNS_16Flash_fwd_paramsE,(.L_x_7257 - _ZN5flash24flash_fwd_splitkv_kernelI23Flash_fwd_kernel_traitsILi128ELi64ELi64ELi4ELb0ELb0EN7cutlass6half_tE19Flash_kernel_traitsILi128ELi64ELi64ELi4ES3_EELb1ELb0ELb0ELb0ELb0ELb1ELb1ELb0EEEvNS_16Flash_fwd_paramsE)
        .other          _ZN5flash24flash_fwd_splitkv_kernelI23Flash_fwd_kernel_traitsILi128ELi64ELi64ELi4ELb0ELb0EN7cutlass6half_tE19Flash_kernel_traitsILi128ELi64ELi64ELi4ES3_EELb1ELb0ELb0ELb0ELb0ELb1ELb1ELb0EEEvNS_16Flash_fwd_paramsE,@"STO_CUDA_ENTRY STV_DEFAULT"
_ZN5flash24flash_fwd_splitkv_kernelI23Flash_fwd_kernel_traitsILi128ELi64ELi64ELi4ELb0ELb0EN7cutlass6half_tE19Flash_kernel_traitsILi128ELi64ELi64ELi4ES3_EELb1ELb0ELb0ELb0ELb0ELb1ELb1ELb0EEEvNS_16Flash_fwd_paramsE:
.text._ZN5flash24flash_fwd_splitkv_kernelI23Flash_fwd_kernel_traitsILi128ELi64ELi64ELi4ELb0ELb0EN7cutlass6half_tE19Flash_kernel_traitsILi128ELi64ELi64ELi4ES3_EELb1ELb0ELb0ELb0ELb0ELb1ELb1ELb0EEEvNS_16Flash_fwd_paramsE:
        /* <DEDUP_REMOVED lines=34> */
[C---:B--2---:R-:W-:Y:S01]  /*0220*/  IMAD.WIDE.U32 R14, R163.reuse, 0x4, R4 ;  /* 0x00000004a30e7825 */ /* 0x044fe200078e0004 */
[----:B------:R-:W-:Y:S01]  /*0230*/  ISETP.NE.AND.EX P2, PT, RZ, UR5, PT, P2 ;  /* 0x00000005ff007c0c */ /* 0x000fe2000bf45320 */
[----:B------:R-:W1:Y:S03]  /*0240*/  LDC.64 R4, c[0x0][0x468] ;  /* 0x00011a00ff047b82 */ /* 0x000e660000000a00 */
[----:B----4-:R-:W2:Y:S04]  /*0250*/  @P0 LDG.E R6, desc[UR16][R14.64] ;  /* 0x000000100e060981 */ /* 0x010ea8000c1e1900 */
[----:B------:R1:W2:Y:S01]  /*0260*/  @P4 LDG.E R13, desc[UR16][R14.64+0x4] ;  /* 0x000004100e0d4981 */ /* 0x0002a2000c1e1900 */
[----:B------:R-:W-:Y:S01]  /*0270*/  IMAD.SHL.U32 R11, R163, 0x4, RZ ;  /* 0x00000004a30b7824 */ /* 0x000fe200078e00ff */
[----:B------:R-:W-:Y:S01]  /*0280*/  SHF.R.U32.HI R2, RZ, 0x1e, R163 ;  /* 0x0000001eff027819 */ /* 0x000fe200000116a3 */
[----:B------:R-:W3:Y:S01]  /*0290*/  @!P4 LDC R7, c[0x0][0x434] ;  /* 0x00010d00ff07cb82 */ /* 0x000ee20000000800 */
[----:B------:R-:W-:-:S02]  /*02a0*/  IMAD.MOV.U32 R0, RZ, RZ, RZ ;  /* 0x000000ffff007224 */ /* 0x000fc400078e00ff */
[C---:B------:R-:W-:Y:S02]  /*02b0*/  @P2 IADD3 R16, P0, PT, R11.reuse, UR4, RZ ;  /* 0x000000040b102c10 */ /* 0x040fe4000ff1e0ff */
[----:B------:R-:W-:Y:S02]  /*02c0*/  @P3 IADD3 R18, P1, PT, R11, UR6, RZ ;  /* 0x000000060b123c10 */ /* 0x000fe4000ff3e0ff */
[C---:B------:R-:W-:Y:S02]  /*02d0*/  @P2 IADD3.X R17, PT, PT, R2.reuse, UR5, RZ, P0, !PT ;  /* 0x0000000502112c10 */ /* 0x040fe400087fe4ff */
[----:B------:R-:W-:-:S03]  /*02e0*/  @P3 IADD3.X R19, PT, PT, R2, UR7, RZ, P1, !PT ;  /* 0x0000000702133c10 */ /* 0x000fc60008ffe4ff */
[----:B------:R-:W5:Y:S01]  /*02f0*/  @P2 LDG.E R87, desc[UR16][R16.64] ;  /* 0x0000001010572981 */ /* 0x000f62000c1e1900 */
[----:B------:R-:W4:Y:S03]  /*0300*/  LDCU.U8 UR4, c[0x0][0x532] ;  /* 0x0000a640ff0477ac */ /* 0x000f260008000000 */
[----:B------:R4:W5:Y:S01]  /*0310*/  @P3 LDG.E R0, desc[UR16][R18.64] ;  /* 0x0000001012003981 */ /* 0x000962000c1e1900 */
[----:B-1----:R-:W-:-:S05]  /*0320*/  IADD3 R14, P0, PT, R11, R4, RZ ;  /* 0x000000040b0e7210 */ /* 0x002fca0007f1e0ff */
[----:B------:R-:W-:Y:S01]  /*0330*/  IMAD.X R15, R2, 0x1, R5, P0 ;  /* 0x00000001020f7824 */ /* 0x000fe200000e0605 */
[----:B------:R-:W-:-:S04]  /*0340*/  ISETP.NE.U32.AND P0, PT, R4, RZ, PT ;  /* 0x000000ff0400720c */ /* 0x000fc80003f05070 */
[----:B------:R-:W-:Y:S01]  /*0350*/  ISETP.NE.AND.EX P0, PT, R5, RZ, PT, P0 ;  /* 0x000000ff0500720c */ /* 0x000fe20003f05300 */
[----:B----4-:R-:W1:Y:S01]  /*0360*/  S2R R19, SR_CTAID.X ;  /* 0x0000000000137919 */ /* 0x010e620000002500 */
[----:B------:R-:W-:Y:S02]  /*0370*/  ISETP.NE.AND P1, PT, RZ, UR4, PT ;  /* 0x00000004ff007c0c */ /* 0x000fe4000bf25270 */
[----:B------:R-:W-:-:S04]  /*0380*/  ISETP.EQ.U32.AND P3, PT, R4, RZ, PT ;  /* 0x000000ff0400720c */ /* 0x000fc80003f62070 */
[----:B------:R-:W-:Y:S01]  /*0390*/  ISETP.EQ.OR.EX P3, PT, R5, RZ, !P1, P3 ;  /* 0x000000ff0500720c */ /* 0x000fe20004f62730 */
[----:B------:R-:W-:-:S12]  /*03a0*/  IMAD.MOV.U32 R3, RZ, RZ, -0x1 ;  /* 0xffffffffff037424 */ /* 0x000fd800078e00ff */
[----:B------:R4:W5:Y:S01]  /*03b0*/  @!P3 LDG.E R3, desc[UR16][R14.64] ;  /* 0x000000100e03b981 */ /* 0x000962000c1e1900 */
[----:B-1----:R-:W-:Y:S02]  /*03c0*/  IMAD.SHL.U32 R164, R19, 0x40, RZ ;  /* 0x0000004013a47824 */ /* 0x002fe400078e00ff */
[----:B--2---:R-:W-:Y:S02]  /*03d0*/  @P4 IMAD.IADD R7, R13, 0x1, -R6 ;  /* 0x000000010d074824 */ /* 0x004fe400078e0a06 */
[----:B------:R-:W1:Y:S03]  /*03e0*/  @!P0 LDC R13, c[0x0][0x438] ;  /* 0x00010e00ff0d8b82 */ /* 0x000e660000000800 */
[----:B---3--:R-:W-:Y:S01]  /*03f0*/  ISETP.GT.AND P3, PT, R7, R164, PT ;  /* 0x000000a40700720c */ /* 0x008fe20003f64270 */
[----:B----4-:R-:W-:-:S12]  /*0400*/  @!P0 BRA `(.L_x_5024) ;  /* 0x00000000000c8947 */ /* 0x010fd80003800000 */
[----:B------:R-:W1:Y:S02]  /*0410*/  @P1 LDG.E R4, desc[UR16][R14.64+0x4] ;  /* 0x000004100e041981 */ /* 0x000e64000c1e1900 */
[----:B-1---5:R-:W-:-:S06]  /*0420*/  @P1 IADD3 R13, PT, PT, R4, -R3, RZ ;  /* 0x80000003040d1210 */ /* 0x022fcc0007ffe0ff */
[----:B------:R2:W5:Y:S02]  /*0430*/  @!P1 LDG.E R13, desc[UR16][R14.64] ;  /* 0x000000100e0d9981 */ /* 0x000564000c1e1900 */
.L_x_5024:
[----:B------:R-:W-:Y:S05]  /*0440*/  @!P3 EXIT ;  /* 0x000000000000b94d */ /* 0x000fea0003800000 */
[----:B------:R-:W3:Y:S01]  /*0450*/  LDC R8, c[0x0][0x374] ;  /* 0x0000dd00ff087b82 */ /* 0x000ee20000000800 */
[----:B------:R-:W4:Y:S01]  /*0460*/  LDCU UR14, c[0x0][0x508] ;  /* 0x0000a100ff0e77ac */ /* 0x000f220008000800 */
[----:B-----5:R-:W-:Y:S01]  /*0470*/  @P2 IMAD.IADD R87, R87, 0x1, -R0 ;  /* 0x0000000157572824 */ /* 0x020fe200078e0a00 */
[----:B------:R-:W1:Y:S05]  /*0480*/  S2R R85, SR_TID.X ;  /* 0x0000000000557919 */ /* 0x000e6a0000002100 */
[----:B------:R-:W2:Y:S01]  /*0490*/  LDC R4, c[0x0][0x438] ;  /* 0x00010e00ff047b82 */ /* 0x000ea20000000800 */
[-C--:B---3--:R-:W-:Y:S02]  /*04a0*/  IABS R16, R8.reuse ;  /* 0x0000000800107213 */ /* 0x088fe40000000000 */
[----:B------:R-:W-:-:S02]  /*04b0*/  IABS R17, R8 ;  /* 0x0000000800117213 */ /* 0x000fc40000000000 */
[----:B------:R-:W3:Y:S03]  /*04c0*/  I2F.RP R12, R16 ;  /* 0x00000010000c7306 */ /* 0x000ee60000209400 */
[----:B------:R-:W-:Y:S02]  /*04d0*/  IMAD.MOV R17, RZ, RZ, -R17 ;  /* 0x000000ffff117224 */ /* 0x000fe400078e0a11 */
[----:B--2---:R-:W-:-:S05]  /*04e0*/  VIADD R4, R4, 0x3f ;  /* 0x0000003f04047836 */ /* 0x004fca0000000000 */
[----:B------:R-:W-:-:S04]  /*04f0*/  SHF.R.S32.HI R15, RZ, 0x1f, R4 ;  /* 0x0000001fff0f7819 */ /* 0x000fc80000011404 */
[----:B------:R-:W-:Y:S01]  /*0500*/  LEA.HI R15, R15, R4, RZ, 0x6 ;  /* 0x000000040f0f7211 */ /* 0x000fe200078f30ff */
[----:B---3--:R-:W2:Y:S03]  /*0510*/  MUFU.RCP R20, R12 ;  /* 0x0000000c00147308 */ /* 0x008ea60000001000 */
[----:B------:R-:W-:-:S05]  /*0520*/  LEA.HI.SX32 R15, R15, R8, 0x1a ;  /* 0x000000080f0f7211 */ /* 0x000fca00078fd2ff */
[----:B------:R-:W-:-:S05]  /*0530*/  VIADD R15, R15, 0xffffffff ;  /* 0xffffffff0f0f7836 */ /* 0x000fca0000000000 */
[----:B------:R-:W-:Y:S02]  /*0540*/  IABS R14, R15 ;  /* 0x0000000f000e7213 */ /* 0x000fe40000000000 */
[----:B------:R-:W-:Y:S01]  /*0550*/  LOP3.LUT R15, R15, R8, RZ, 0x3c, !PT ;  /* 0x000000080f0f7212 */ /* 0x000fe200078e3cff */
[----:B--2---:R-:W-:-:S03]  /*0560*/  VIADD R20, R20, 0xffffffe ;  /* 0x0ffffffe14147836 */ /* 0x004fc60000000000 */
[----:B------:R-:W-:Y:S01]  /*0570*/  ISETP.GE.AND P0, PT, R15, RZ, PT ;  /* 0x000000ff0f00720c */ /* 0x000fe20003f06270 */
[----:B------:R-:W2:Y:S02]  /*0580*/  F2I.FTZ.U32.TRUNC.NTZ R21, R20 ;  /* 0x0000001400157305 */ /* 0x000ea4000021f000 */
[----:B--2---:R-:W-:Y:S02]  /*0590*/  IMAD.MOV R5, RZ, RZ, -R21 ;  /* 0x000000ffff057224 */ /* 0x004fe400078e0a15 */
[----:B------:R-:W-:Y:S02]  /*05a0*/  IMAD.MOV.U32 R20, RZ, RZ, RZ ;  /* 0x000000ffff147224 */ /* 0x000fe400078e00ff */
[----:B------:R-:W-:-:S04]  /*05b0*/  IMAD R5, R5, R16, RZ ;  /* 0x0000001005057224 */ /* 0x000fc800078e02ff */
[----:B------:R-:W-:-:S06]  /*05c0*/  IMAD.HI.U32 R5, R21, R5, R20 ;  /* 0x0000000515057227 */ /* 0x000fcc00078e0014 */
[----:B------:R-:W-:Y:S02]  /*05d0*/  IMAD.HI.U32 R12, R5, R14, RZ ;  /* 0x0000000e050c7227 */ /* 0x000fe400078e00ff */
[----:B------:R-:W2:Y:S02]  /*05e0*/  @!P2 LDC.64 R4, c[0x0][0x488] ;  /* 0x00012200ff04ab82 */ /* 0x000ea40000000a00 */
[----:B------:R-:W-:-:S05]  /*05f0*/  IMAD R17, R12, R17, R14 ;  /* 0x000000110c117224 */ /* 0x000fca00078e020e */
[----:B------:R-:W-:Y:S01]  /*0600*/  ISETP.GT.U32.AND P1, PT, R16, R17, PT ;  /* 0x000000111000720c */ /* 0x000fe20003f24070 */
[----:B------:R-:W3:-:S12]  /*0610*/  @!P2 LDC R14, c[0x0][0x43c] ;  /* 0x00010f00ff0eab82 */ /* 0x000ed80000000800 */
[----:B------:R-:W-:Y:S02]  /*0620*/  @!P1 IMAD.IADD R17, R17, 0x1, -R16 ;  /* 0x0000000111119824 */ /* 0x000fe400078e0a10 */
[----:B------:R-:W-:Y:S01]  /*0630*/  @!P1 VIADD R12, R12, 0x1 ;  /* 0x000000010c0c9836 */ /* 0x000fe20000000000 */
[----:B------:R-:W-:Y:S02]  /*0640*/  ISETP.NE.AND P1, PT, R8, RZ, PT ;  /* 0x000000ff0800720c */ /* 0x000fe40003f25270 */
[----:B--2---:R-:W-:Y:S02]  /*0650*/  @!P2 ISETP.NE.U32.AND P3, PT, R4, RZ, PT ;  /* 0x000000ff0400a20c */ /* 0x004fe40003f65070 */
[----:B------:R-:W2:Y:S01]  /*0660*/  S2R R4, SR_CTAID.Y ;  /* 0x0000000000047919 */ /* 0x000ea20000002600 */
[----:B------:R-:W-:Y:S02]  /*0670*/  ISETP.GE.U32.AND P4, PT, R17, R16, PT ;  /* 0x000000101100720c */ /* 0x000fe40003f86070 */
[----:B------:R-:W-:-:S04]  /*0680*/  @!P2 ISETP.NE.AND.EX P3, PT, R5, RZ, PT, P3 ;  /* 0x000000ff0500a20c */ /* 0x000fc80003f65330 */
[----:B---3--:R-:W-:-:S04]  /*0690*/  @!P2 SEL R14, R14, RZ, P3 ;  /* 0x000000ff0e0ea207 */ /* 0x008fc80001800000 */
[----:B-1----:R-:W-:Y:S01]  /*06a0*/  @!P2 IADD3 R87, PT, PT, R14, R13, -R0 ;  /* 0x0000000d0e57a210 */ /* 0x002fe20007ffe800 */
[----:B------:R-:W-:Y:S02]  /*06b0*/  VIADD R14, R19, 0x1 ;  /* 0x00000001130e7836 */ /* 0x000fe40000000000 */
[----:B------:R-:W-:Y:S02]  /*06c0*/  @P4 VIADD R12, R12, 0x1 ;  /* 0x000000010c0c4836 */ /* 0x000fe40000000000 */
[----:B------:R-:W-:Y:S02]  /*06d0*/  VIADD R13, R87, 0x3f ;  /* 0x0000003f570d7836 */ /* 0x000fe40000000000 */
[----:B------:R-:W-:Y:S02]  /*06e0*/  IMAD R14, R14, 0x40, -R7 ;  /* 0x000000400e0e7824 */ /* 0x000fe400078e0a07 */
[----:B------:R-:W-:Y:S01]  /*06f0*/  @!P0 IMAD.MOV R12, RZ, RZ, -R12 ;  /* 0x000000ffff0c8224 */ /* 0x000fe200078e0a0c */
[----:B------:R-:W-:-:S02]  /*0700*/  @!P1 LOP3.LUT R12, RZ, R8, RZ, 0x33, !PT ;  /* 0x00000008ff0c9212 */ /* 0x000fc400078e33ff */
[----:B----4-:R-:W-:Y:S02]  /*0710*/  IADD3 R5, PT, PT, R13, UR14, R14 ;  /* 0x0000000e0d057c10 */ /* 0x010fe4000fffe00e */
[----:B------:R-:W-:Y:S02]  /*0720*/  SHF.R.S32.HI R8, RZ, 0x1f, R13 ;  /* 0x0000001fff087819 */ /* 0x000fe4000001140d */
[----:B------:R-:W-:Y:S02]  /*0730*/  SHF.R.S32.HI R14, RZ, 0x1f, R5 ;  /* 0x0000001fff0e7819 */ /* 0x000fe40000011405 */
[----:B------:R-:W-:Y:S02]  /*0740*/  LEA.HI R8, R8, R13, RZ, 0x6 ;  /* 0x0000000d08087211 */ /* 0x000fe400078f30ff */
[----:B------:R-:W-:Y:S01]  /*0750*/  LEA.HI R14, R14, R5, RZ, 0x6 ;  /* 0x000000050e0e7211 */ /* 0x000fe200078f30ff */
[----:B--2---:R-:W-:Y:S01]  /*0760*/  IMAD R155, R12, R4, RZ ;  /* 0x000000040c9b7224 */ /* 0x004fe200078e02ff */
[----:B------:R-:W-:-:S02]  /*0770*/  SHF.R.S32.HI R8, RZ, 0x6, R8 ;  /* 0x00000006ff087819 */ /* 0x000fc40000011408 */
[----:B------:R-:W-:Y:S02]  /*0780*/  SHF.R.S32.HI R14, RZ, 0x6, R14 ;  /* 0x00000006ff0e7819 */ /* 0x000fe4000001140e */
[----:B------:R-:W-:-:S04]  /*0790*/  VIADDMNMX R5, R155, R12, R8, PT ;  /* 0x0000000c9b057246 */ /* 0x000fc80003800108 */
[----:B------:R-:W-:Y:S01]  /*07a0*/  VIMNMX R104, PT, PT, R5, R14, PT ;  /* 0x0000000e05687248 */ /* 0x000fe20003fe0100 */
[----:B------:R-:W-:-:S03]  /*07b0*/  IMAD.MOV R5, RZ, RZ, -R163 ;  /* 0x000000ffff057224 */ /* 0x000fc600078e0aa3 */
[----:B------:R-:W-:Y:S01]  /*07c0*/  ISETP.GE.AND P0, PT, R155, R104, PT ;  /* 0x000000689b00720c */ /* 0x000fe20003f06270 */
[----:B------:R-:W-:-:S12]  /*07d0*/  IMAD R10, R9, R5, R10 ;  /* 0x00000005090a7224 */ /* 0x000fd800078e020a */
[----:B------:R-:W-:Y:S05]  /*07e0*/  @!P0 BRA `(.L_x_5025) ;  /* 0x0000000800ac8947 */ /* 0x000fea0003800000 */
        /* <DEDUP_REMOVED lines=19> */
[----:B------:R-:W-:Y:S02]  /*0920*/  IMAD R9, R2, R9, R10 ;  /* 0x0000000902097224 */ /* 0x000fe400078e020a */
        /* <DEDUP_REMOVED lines=15> */
.L_x_5027:
[----:B------:R-:W-:Y:S05]  /*0a20*/  BSYNC.RECONVERGENT B0 ;  /* 0x0000000000007941 */ /* 0x000fea0003800200 */
.L_x_5026:
        /* <DEDUP_REMOVED lines=15> */
.L_x_5029:
[----:B------:R-:W-:Y:S05]  /*0b20*/  BSYNC.RECONVERGENT B0 ;  /* 0x0000000000007941 */ /* 0x000fea0003800200 */
.L_x_5028:
        /* <DEDUP_REMOVED lines=15> */
.L_x_5031:
[----:B------:R-:W-:Y:S05]  /*0c20*/  BSYNC.RECONVERGENT B0 ;  /* 0x0000000000007941 */ /* 0x000fea0003800200 */
.L_x_5030:
        /* <DEDUP_REMOVED lines=14> */
.L_x_5033:
[----:B------:R-:W-:Y:S05]  /*0d10*/  BSYNC.RECONVERGENT B0 ;  /* 0x0000000000007941 */ /* 0x000fea0003800200 */
.L_x_5032:
        /* <DEDUP_REMOVED lines=13> */
.L_x_5035:
[----:B------:R-:W-:Y:S05]  /*0df0*/  BSYNC.RECONVERGENT B0 ;  /* 0x0000000000007941 */ /* 0x000fea0003800200 */
.L_x_5034:
        /* <DEDUP_REMOVED lines=13> */
.L_x_5037:
[----:B------:R-:W-:Y:S05]  /*0ed0*/  BSYNC.RECONVERGENT B0 ;  /* 0x0000000000007941 */ /* 0x000fea0003800200 */
.L_x_5036:
        /* <DEDUP_REMOVED lines=13> */
.L_x_5039:
[----:B------:R-:W-:Y:S05]  /*0fb0*/  BSYNC.RECONVERGENT B0 ;  /* 0x0000000000007941 */ /* 0x000fea0003800200 */
.L_x_5038:
        /* <DEDUP_REMOVED lines=13> */
.L_x_5041:
[----:B------:R-:W-:Y:S05]  /*1090*/  BSYNC.RECONVERGENT B0 ;  /* 0x0000000000007941 */ /* 0x000fea0003800200 */
.L_x_5040:
        /* <DEDUP_REMOVED lines=32> */
.L_x_5025:
        /* <DEDUP_REMOVED lines=11> */
.L_x_5042:
        /* <DEDUP_REMOVED lines=97> */
.L_x_5043:
        /* <DEDUP_REMOVED lines=15> */
.L_x_5045:
[----:B------:R-:W2:Y:S01]  /*1a50*/  LDC.64 R102, c[0x0][0x3b8] ;  /* 0x0000ee00ff667b82 */ /* 0x000ea20000000a00 */
[----:B------:R-:W-:-:S05]  /*1a60*/  IADD3 R8, PT, PT, R0, R3, RZ ;  /* 0x0000000300087210 */ /* 0x000fca0007ffe0ff */
[C---:B--2---:R-:W-:Y:S02]  /*1a70*/  IMAD R15, R8.reuse, R103, RZ ;  /* 0x00000067080f7224 */ /* 0x044fe400078e02ff */
[----:B------:R-:W-:-:S05]  /*1a80*/  IMAD.WIDE.U32 R8, R8, R102, RZ ;  /* 0x0000006608087225 */ /* 0x000fca00078e00ff */
[----:B------:R-:W-:Y:S02]  /*1a90*/  IADD3 R15, PT, PT, R9, R15, RZ ;  /* 0x0000000f090f7210 */ /* 0x000fe40007ffe0ff */
[----:B------:R-:W-:Y:S02]  /*1aa0*/  MOV R14, R8 ;  /* 0x00000008000e7202 */ /* 0x000fe40000000f00 */
.L_x_5046:
        /* <DEDUP_REMOVED lines=14> */
.L_x_5047:
[----:B------:R-:W2:Y:S01]  /*1b90*/  LDC.64 R24, c[0x0][0x3c0] ;  /* 0x0000f000ff187b82 */ /* 0x000ea20000000a00 */
[----:B------:R-:W-:-:S05]  /*1ba0*/  IADD3 R3, PT, PT, R0, R3, RZ ;  /* 0x0000000300037210 */ /* 0x000fca0007ffe0ff */
[C---:B--2---:R-:W-:Y:S02]  /*1bb0*/  IMAD R17, R3.reuse, R25, RZ ;  /* 0x0000001903117224 */ /* 0x044fe400078e02ff */
[----:B------:R-:W-:-:S05]  /*1bc0*/  IMAD.WIDE.U32 R2, R3, R24, RZ ;  /* 0x0000001803027225 */ /* 0x000fca00078e00ff */
[----:B------:R-:W-:Y:S02]  /*1bd0*/  IADD3 R17, PT, PT, R3, R17, RZ ;  /* 0x0000001103117210 */ /* 0x000fe40007ffe0ff */
[----:B------:R-:W-:-:S07]  /*1be0*/  MOV R16, R2 ;  /* 0x0000000200107202 */ /* 0x000fce0000000f00 */
.L_x_5048:
        /* <DEDUP_REMOVED lines=46> */
.L_x_5044:
        /* <DEDUP_REMOVED lines=79> */
.L_x_5050:
[----:B------:R-:W-:Y:S05]  /*23c0*/  BSYNC.RECONVERGENT B0 ;  /* 0x0000000000007941 */ /* 0x000fea0003800200 */
.L_x_5049:
[----:B------:R-:W-:Y:S01]  /*23d0*/  BSSY.RECONVERGENT B0, `(.L_x_5051) ;  /* 0x000001c000007945 */ /* 0x000fe20003800200 */
[----:B------:R-:W-:-:S03]  /*23e0*/  ISETP.GE.AND P5, PT, R9, R0, PT ;  /* 0x000000000900720c */ /* 0x000fc60003fa6270 */
[----:B------:R-:W-:Y:S10]  /*23f0*/  @P2 BRA `(.L_x_5052) ;  /* 0x0000000000642947 */ /* 0x000ff40003800000 */
[----:B------:R-:W2:Y:S01]  /*2400*/  LDCU.64 UR8, c[0x0][0x3b0] ;  /* 0x00007600ff0877ac */ /* 0x000ea20008000a00 */
[----:B-1----:R-:W-:Y:S01]  /*2410*/  IADD3 R13, P2, PT, R18, 0x10, RZ ;  /* 0x00000010120d7810 */ /* 0x002fe20007f5e0ff */
[----:B------:R-:W-:Y:S01]  /*2420*/  IMAD.MOV.U32 R14, RZ, RZ, R10 ;  /* 0x000000ffff0e7224 */ /* 0x000fe200078e000a */
[----:B------:R-:W-:Y:S01]  /*2430*/  MOV R15, R17 ;  /* 0x00000011000f7202 */ /* 0x000fe20000000f00 */
[----:B------:R-:W1:Y:S02]  /*2440*/  LDCU UR4, c[0x0][0x440] ;  /* 0x00008800ff0477ac */ /* 0x000e640008000800 */
[----:B------:R-:W-:Y:S01]  /*2450*/  IMAD.X R4, RZ, RZ, R19, P2 ;  /* 0x000000ffff047224 */ /* 0x000fe200010e0613 */
[----:B------:R-:W3:Y:S03]  /*2460*/  LDCU.64 UR6, c[0x0][0x380] ;  /* 0x00007000ff0677ac */ /* 0x000ee60008000a00 */
[----:B--2---:R-:W-:-:S02]  /*2470*/  IMAD R4, R4, UR8, RZ ;  /* 0x0000000804047c24 */ /* 0x004fc4000f8e02ff */
[----:B------:R-:W-:Y:S01]  /*2480*/  IMAD.WIDE.U32 R14, R13, UR8, R14 ;  /* 0x000000080d0e7c25 */ /* 0x000fe2000f8e000e */
[----:B-1----:R-:W-:-:S03]  /*2490*/  ISETP.GE.AND P3, PT, R162, UR4, PT ;  /* 0x00000004a2007c0c */ /* 0x002fc6000bf66270 */
        /* <DEDUP_REMOVED lines=15> */
.L_x_5052:
[----:B------:R-:W-:Y:S05]  /*2590*/  BSYNC.RECONVERGENT B0 ;  /* 0x0000000000007941 */ /* 0x000fea0003800200 */
.L_x_5051:
[C---:B------:R-:W-:Y:S01]  /*25a0*/  IMAD.SHL.U32 R15, R102.reuse, 0x10, RZ ;  /* 0x00000010660f7824 */ /* 0x040fe200078e00ff */
[----:B------:R-:W-:Y:S01]  /*25b0*/  BSSY.RECONVERGENT B0, `(.L_x_5053) ;  /* 0x000001e000007945 */ /* 0x000fe20003800200 */
[----:B------:R-:W-:Y:S02]  /*25c0*/  ISETP.GE.AND P4, PT, R5, R0, PT ;  /* 0x000000000500720c */ /* 0x000fe40003f86270 */
[----:B------:R-:W-:Y:S01]  /*25d0*/  SHF.L.U64.HI R84, R102, 0x4, R103 ;  /* 0x0000000466547819 */ /* 0x000fe20000010267 */
[----:B------:R-:W-:Y:S01]  /*25e0*/  IMAD.SHL.U32 R27, R15, 0x2, RZ ;  /* 0x000000020f1b7824 */ /* 0x000fe200078e00ff */
[----:B------:R-:W-:Y:S05]  /*25f0*/  @P1 BRA `(.L_x_5054) ;  /* 0x0000000000641947 */ /* 0x000fea0003800000 */
[----:B------:R-:W3:Y:S01]  /*2600*/  LDCU.64 UR8, c[0x0][0x3b0] ;  /* 0x00007600ff0877ac */ /* 0x000ee20008000a00 */
[----:B-12---:R-:W-:Y:S01]  /*2610*/  IADD3 R13, P1, PT, R18, 0x20, RZ ;  /* 0x00000020120d7810 */ /* 0x006fe20007f3e0ff */
[----:B------:R-:W-:Y:S01]  /*2620*/  IMAD.MOV.U32 R20, RZ, RZ, R10 ;  /* 0x000000ffff147224 */ /* 0x000fe200078e000a */
        /* <DEDUP_REMOVED lines=22> */
.L_x_5054:
[----:B------:R-:W-:Y:S05]  /*2790*/  BSYNC.RECONVERGENT B0 ;  /* 0x0000000000007941 */ /* 0x000fea0003800200 */
.L_x_5053:
[----:B------:R-:W-:Y:S01]  /*27a0*/  SHF.L.U64.HI R84, R15, 0x1, R84 ;  /* 0x000000010f547819 */ /* 0x000fe20000010254 */
[----:B------:R-:W-:Y:S01]  /*27b0*/  BSSY.RECONVERGENT B0, `(.L_x_5055) ;  /* 0x000001e000007945 */ /* 0x000fe20003800200 */
[----:B-123--:R-:W-:Y:S02]  /*27c0*/  IADD3 R12, P1, PT, R27, R156, RZ ;  /* 0x0000009c1b0c7210 */ /* 0x00efe40007f3e0ff */
[----:B------:R-:W-:-:S03]  /*27d0*/  ISETP.GE.AND P3, PT, R3, R0, PT ;  /* 0x000000000300720c */ /* 0x000fc60003f66270 */
[----:B------:R-:W-:Y:S01]  /*27e0*/  IMAD.X R13, R84, 0x1, R157, P1 ;  /* 0x00000001540d7824 */ /* 0x000fe200008e069d */
[----:B------:R-:W-:Y:S09]  /*27f0*/  @P0 BRA `(.L_x_5056) ;  /* 0x0000000000640947 */ /* 0x000ff20003800000 */
        /* <DEDUP_REMOVED lines=25> */
.L_x_5056:
[----:B------:R-:W-:Y:S05]  /*2990*/  BSYNC.RECONVERGENT B0 ;  /* 0x0000000000007941 */ /* 0x000fea0003800200 */
.L_x_5055:
[----:B------:R-:W-:Y:S04]  /*29a0*/  BSSY.RECONVERGENT B0, `(.L_x_5057) ;  /* 0x0000011000007945 */ /* 0x000fe80003800200 */
        /* <DEDUP_REMOVED lines=16> */
.L_x_5058:
[----:B------:R-:W-:Y:S05]  /*2ab0*/  BSYNC.RECONVERGENT B0 ;  /* 0x0000000000007941 */ /* 0x000fea0003800200 */
.L_x_5057:
[----:B------:R-:W-:Y:S04]  /*2ac0*/  BSSY.RECONVERGENT B0, `(.L_x_5059) ;  /* 0x0000011000007945 */ /* 0x000fe80003800200 */
[----:B------:R-:W-:Y:S05]  /*2ad0*/  @P5 BRA `(.L_x_5060) ;  /* 0x00000000003c5947 */ /* 0x000fea0003800000 */
[----:B------:R-:W3:Y:S02]  /*2ae0*/  LDCU UR4, c[0x0][0x440] ;  /* 0x00008800ff0477ac */ /* 0x000ee40008000800 */
[----:B---3--:R-:W-:Y:S02]  /*2af0*/  ISETP.GE.AND P0, PT, R160, UR4, PT ;  /* 0x00000004a0007c0c */ /* 0x008fe4000bf06270 */
[----:B------:R-:W-:-:S11]  /*2b00*/  ISETP.GE.AND P1, PT, R162, UR4, PT ;  /* 0x00000004a2007c0c */ /* 0x000fd6000bf26270 */
[----:B-12---:R-:W-:Y:S02]  /*2b10*/  @!P0 IMAD.MOV.U32 R10, RZ, RZ, R12 ;  /* 0x000000ffff0a8224 */ /* 0x006fe400078e000c */
        /* <DEDUP_REMOVED lines=11> */
.L_x_5060:
[----:B------:R-:W-:Y:S05]  /*2bd0*/  BSYNC.RECONVERGENT B0 ;  /* 0x0000000000007941 */ /* 0x000fea0003800200 */
.L_x_5059:
[----:B------:R-:W-:Y:S04]  /*2be0*/  BSSY.RECONVERGENT B0, `(.L_x_5061) ;  /* 0x0000013000007945 */ /* 0x000fe80003800200 */
[----:B------:R-:W-:Y:S05]  /*2bf0*/  @P4 BRA `(.L_x_5062) ;  /* 0x0000000000444947 */ /* 0x000fea0003800000 */
[----:B------:R-:W4:Y:S01]  /*2c00*/  LDCU UR4, c[0x0][0x440] ;  /* 0x00008800ff0477ac */ /* 0x000f220008000800 */
[----:B------:R-:W-:-:S04]  /*2c10*/  IMAD.WIDE.U32 R14, R102, 0x20, RZ ;  /* 0x00000020660e7825 */ /* 0x000fc800078e00ff */
[----:B-123--:R-:W-:Y:S01]  /*2c20*/  IMAD.SHL.U32 R11, R103, 0x20, RZ ;  /* 0x00000020670b7824 */ /* 0x00efe200078e00ff */
        /* <DEDUP_REMOVED lines=14> */
.L_x_5062:
[----:B------:R-:W-:Y:S05]  /*2d10*/  BSYNC.RECONVERGENT B0 ;  /* 0x0000000000007941 */ /* 0x000fea0003800200 */
.L_x_5061:
[----:B------:R-:W-:Y:S04]  /*2d20*/  BSSY.RECONVERGENT B0, `(.L_x_5063) ;  /* 0x0000011000007945 */ /* 0x000fe80003800200 */
[----:B------:R-:W-:Y:S05]  /*2d30*/  @P3 BRA `(.L_x_5064) ;  /* 0x00000000003c3947 */ /* 0x000fea0003800000 */
[----:B------:R-:W5:Y:S01]  /*2d40*/  LDCU UR4, c[0x0][0x440] ;  /* 0x00008800ff0477ac */ /* 0x000f620008000800 */
[----:B-1234-:R-:W-:-:S04]  /*2d50*/  LEA R10, P2, R102, R12, 0x6 ;  /* 0x0000000c660a7211 */ /* 0x01efc800078430ff */
        /* <DEDUP_REMOVED lines=13> */
.L_x_5064:
[----:B------:R-:W-:Y:S05]  /*2e30*/  BSYNC.RECONVERGENT B0 ;  /* 0x0000000000007941 */ /* 0x000fea0003800200 */
.L_x_5063:
[----:B------:R-:W0:Y:S01]  /*2e40*/  LDGDEPBAR ;  /* 0x00000000000079af */ /* 0x000e220000000000 */
[--C-:B---3--:R-:W-:Y:S01]  /*2e50*/  SHF.R.U32.HI R13, RZ, 0x1, R85.reuse ;  /* 0x00000001ff0d7819 */ /* 0x108fe20000011655 */
[----:B-12-4-:R-:W-:Y:S01]  /*2e60*/  IMAD.SHL.U32 R10, R85, 0x40, RZ ;  /* 0x00000040550a7824 */ /* 0x016fe200078e00ff */
[----:B------:R-:W-:Y:S01]  /*2e70*/  SHF.R.U32.HI R4, RZ, 0x2, R85 ;  /* 0x00000002ff047819 */ /* 0x000fe20000011655 */
[----:B------:R-:W-:Y:S01]  /*2e80*/  BSSY.RECONVERGENT B0, `(.L_x_5065) ;  /* 0x0000024000007945 */ /* 0x000fe20003800200 */
[----:B------:R-:W-:Y:S02]  /*2e90*/  LOP3.LUT R15, R13, 0x1f0, RZ, 0xc0, !PT ;  /* 0x000001f00d0f7812 */ /* 0x000fe400078ec0ff */
[----:B------:R-:W-:Y:S02]  /*2ea0*/  LOP3.LUT R4, R4, 0x7, RZ, 0xc0, !PT ;  /* 0x0000000704047812 */ /* 0x000fe400078ec0ff */
[----:B------:R-:W-:Y:S02]  /*2eb0*/  IADD3 R86, PT, PT, R15, 0x1, R164 ;  /* 0x000000010f567810 */ /* 0x000fe40007ffe0a4 */
[----:B------:R-:W-:-:S02]  /*2ec0*/  LOP3.LUT R11, R10, 0x1c0, RZ, 0xc0, !PT ;  /* 0x000001c00a0b7812 */ /* 0x000fc400078ec0ff */
[----:B------:R-:W-:Y:S01]  /*2ed0*/  IADD3 R86, PT, PT, -R7, R86, R4 ;  /* 0x0000005607567210 */ /* 0x000fe20007ffe104 */
[----:B------:R-:W-:Y:S01]  /*2ee0*/  IMAD.SHL.U32 R4, R85, 0x20, RZ ;  /* 0x0000002055047824 */ /* 0x000fe200078e00ff */
[----:B------:R-:W-:Y:S02]  /*2ef0*/  LOP3.LUT R7, R10, 0x200, RZ, 0xc0, !PT ;  /* 0x000002000a077812 */ /* 0x000fe400078ec0ff */
[----:B------:R-:W-:Y:S01]  /*2f00*/  LOP3.LUT R8, R11, 0x38, R2, 0xf8, !PT ;  /* 0x000000380b087812 */ /* 0x000fe200078ef802 */
[C---:B------:R-:W-:Y:S01]  /*2f10*/  IMAD.SHL.U32 R11, R24.reuse, 0x10, RZ ;  /* 0x00000010180b7824 */ /* 0x040fe200078e00ff */
        /* <DEDUP_REMOVED lines=24> */
.L_x_5066:
[----:B------:R2:W-:Y:S04]  /*30a0*/  STS.128 [R161+0x8000], RZ ;  /* 0x008000ffa1007388 */ /* 0x0005e80000000c00 */
[----:B------:R2:W-:Y:S02]  /*30b0*/  STS.128 [R161+0xa000], RZ ;  /* 0x00a000ffa1007388 */ /* 0x0005e40000000c00 */
.L_x_5067:
[----:B------:R-:W-:Y:S05]  /*30c0*/  BSYNC.RECONVERGENT B0 ;  /* 0x0000000000007941 */ /* 0x000fea0003800200 */
.L_x_5065:
        /* <DEDUP_REMOVED lines=15> */
[----:B------:R-:W4:Y:S02]  /*31c0*/  LDCU UR4, c[0x0][0x440] ;  /* 0x00008800ff0477ac */ /* 0x000f240008000800 */
[----:B----4-:R-:W-:Y:S02]  /*31d0*/  ISETP.GE.AND P0, PT, R160, UR4, PT ;  /* 0x00000004a0007c0c */ /* 0x010fe4000bf06270 */
        /* <DEDUP_REMOVED lines=13> */
.L_x_5069:
[----:B------:R-:W-:Y:S05]  /*32b0*/  BSYNC.RECONVERGENT B0 ;  /* 0x0000000000007941 */ /* 0x000fea0003800200 */
.L_x_5068:
[----:B------:R1:W-:Y:S01]  /*32c0*/  @P2 STS.128 [R161+0x9000], RZ ;  /* 0x009000ffa1002388 */ /* 0x0003e20000000c00 */
[----:B------:R-:W-:Y:S03]  /*32d0*/  BSSY.RECONVERGENT B0, `(.L_x_5070) ;  /* 0x0000014000007945 */ /* 0x000fe60003800200 */
[----:B------:R1:W-:Y:S01]  /*32e0*/  @P2 STS.128 [R161+0xb000], RZ ;  /* 0x00b000ffa1002388 */ /* 0x0003e20000000c00 */
[----:B------:R-:W-:Y:S05]  /*32f0*/  @P2 BRA `(.L_x_5071) ;  /* 0x0000000000442947 */ /* 0x000fea0003800000 */
[----:B------:R-:W5:Y:S01]  /*3300*/  LDCU UR4, c[0x0][0x440] ;  /* 0x00008800ff0477ac */ /* 0x000f620008000800 */
[----:B------:R-:W-:-:S04]  /*3310*/  IMAD.WIDE.U32 R10, R24, 0x20, RZ ;  /* 0x00000020180a7825 */ /* 0x000fc800078e00ff */
[----:B----4-:R-:W-:Y:S01]  /*3320*/  IMAD.SHL.U32 R3, R25, 0x20, RZ ;  /* 0x0000002019037824 */ /* 0x010fe200078e00ff */
        /* <DEDUP_REMOVED lines=14> */
.L_x_5071:
[----:B------:R-:W-:Y:S05]  /*3410*/  BSYNC.RECONVERGENT B0 ;  /* 0x0000000000007941 */ /* 0x000fea0003800200 */
.L_x_5070:
        /* <DEDUP_REMOVED lines=19> */
.L_x_5073:
[----:B------:R-:W-:Y:S05]  /*3550*/  BSYNC.RECONVERGENT B0 ;  /* 0x0000000000007941 */ /* 0x000fea0003800200 */
.L_x_5072:
[----:B------:R-:W-:Y:S01]  /*3560*/  LDSM.16.M88.4 R48, [R153] ;  /* 0x000000009930783b */ /* 0x000fe20000000200 */
[----:B------:R-:W-:Y:S01]  /*3570*/  R2P PR, R85, 0x6 ;  /* 0x0000000655007804 */ /* 0x000fe20000000000 */
[----:B------:R-:W5:Y:S01]  /*3580*/  LDCU UR8, c[0x0][0x50c] ;  /* 0x0000a180ff0877ac */ /* 0x000f620008000800 */
[----:B------:R-:W-:Y:S01]  /*3590*/  MOV R5, 0x20 ;  /* 0x0000002000057802 */ /* 0x000fe20000000f00 */
[----:B------:R-:W2:Y:S01]  /*35a0*/  LDSM.16.M88.4 R36, [R152+UR5+0x4000] ;  /* 0x004000059824783b */ /* 0x000ea20008000200 */
[----:B----4-:R-:W-:Y:S02]  /*35b0*/  IADD3 R2, PT, PT, R152, UR5, RZ ;  /* 0x0000000598027c10 */ /* 0x010fe4000fffe0ff */
[----:B------:R-:W-:Y:S01]  /*35c0*/  SEL R5, R5, 0xffffffe0, !P1 ;  /* 0xffffffe005057807 */ /* 0x000fe20004800000 */
[----:B------:R-:W4:Y:S01]  /*35d0*/  LDSM.16.M88.4 R64, [R152+UR5+0x4800] ;  /* 0x004800059840783b */ /* 0x000f220008000200 */
[----:B------:R-:W-:Y:S02]  /*35e0*/  MOV R0, 0x40 ;  /* 0x0000004000007802 */ /* 0x000fe40000000f00 */
[-C--:B------:R-:W-:Y:S01]  /*35f0*/  IADD3 R151, PT, PT, R153, R5.reuse, RZ ;  /* 0x0000000599977210 */ /* 0x080fe20007ffe0ff */
[----:B------:R-:W3:Y:S01]  /*3600*/  LDSM.16.M88.4 R56, [R152+UR5+0x5000] ;  /* 0x005000059838783b */ /* 0x000ee20008000200 */
[----:B------:R-:W-:-:S02]  /*3610*/  IADD3 R147, PT, PT, R2, R5, RZ ;  /* 0x0000000502937210 */ /* 0x000fc40007ffe0ff */
[----:B------:R-:W-:Y:S01]  /*3620*/  SEL R0, R0, 0xffffffc0, !P2 ;  /* 0xffffffc000007807 */ /* 0x000fe20005000000 */
[----:B-1----:R-:W1:Y:S01]  /*3630*/  LDSM.16.M88.4 R12, [R152+UR5+0x5800] ;  /* 0x00580005980c783b */ /* 0x002e620008000200 */
[----:B------:R-:W-:Y:S02]  /*3640*/  ISETP.GT.AND P0, PT, R26, R155, PT ;  /* 0x0000009b1a00720c */ /* 0x000fe40003f04270 */
        /* <DEDUP_REMOVED lines=11> */
[----:B------:R-:W-:Y:S01]  /*3700*/  LDSM.16.M88.4 R20, [R146+0x4000] ;  /* 0x004000009214783b */ /* 0x000fe20000000200 */
[C---:B--2---:R-:W-:Y:S03]  /*3710*/  HMMA.16816.F32 R16, R48.reuse, R36, RZ ;  /* 0x000000243010723c */ /* 0x044fe600000018ff */
[----:B------:R-:W-:Y:S04]  /*3720*/  LDSM.16.M88.4 R76, [R146+0x5000] ;  /* 0x00500000924c783b */ /* 0x000fe80000000200 */
[----:B------:R-:W-:Y:S01]  /*3730*/  LDSM.16.M88.4 R72, [R153+0x2000] ;  /* 0x002000009948783b */ /* 0x000fe20000000200 */
[C---:B------:R-:W-:Y:S03]  /*3740*/  HMMA.16816.F32 R36, R48.reuse, R38, RZ ;  /* 0x000000263024723c */ /* 0x040fe600000018ff */
[----:B------:R-:W-:Y:S04]  /*3750*/  LDSM.16.M88.4 R80, [R147+0x6000] ;  /* 0x006000009350783b */ /* 0x000fe80000000200 */
[----:B------:R-:W0:Y:S01]  /*3760*/  LDGDEPBAR ;  /* 0x00000000000079af */ /* 0x000e220000000000 */
[C---:B----4-:R-:W-:Y:S08]  /*3770*/  HMMA.16816.F32 R32, R48.reuse, R64, RZ ;  /* 0x000000403020723c */ /* 0x050ff000000018ff */
[C---:B---3--:R-:W-:Y:S08]  /*3780*/  HMMA.16816.F32 R60, R48.reuse, R56, RZ ;  /* 0x00000038303c723c */ /* 0x048ff000000018ff */
[C---:B------:R-:W-:Y:S08]  /*3790*/  HMMA.16816.F32 R64, R48.reuse, R66, RZ ;  /* 0x000000423040723c */ /* 0x040ff000000018ff */
[C---:B------:R-:W-:Y:S08]  /*37a0*/  HMMA.16816.F32 R56, R48.reuse, R58, RZ ;  /* 0x0000003a3038723c */ /* 0x040ff000000018ff */
[C---:B-1----:R-:W-:Y:S08]  /*37b0*/  HMMA.16816.F32 R52, R48.reuse, R12, RZ ;  /* 0x0000000c3034723c */ /* 0x042ff000000018ff */
[----:B------:R-:W-:Y:S01]  /*37c0*/  HMMA.16816.F32 R48, R48, R14, RZ ;  /* 0x0000000e3030723c */ /* 0x000fe200000018ff */
[----:B------:R-:W1:Y:S07]  /*37d0*/  LDSM.16.M88.4 R12, [R150] ;  /* 0x00000000960c783b */ /* 0x000e6e0000000200 */
        /* <DEDUP_REMOVED lines=56> */
[----:B------:R-:W-:-:S03]  /*3b60*/  FMUL.FTZ R69, R18, UR8 ;  /* 0x0000000812457c20 */ /* 0x000fc60008410000 */
[----:B------:R-:W-:Y:S01]  /*3b70*/  HMMA.16816.F32 R56, R72, R70, R56 ;  /* 0x000000464838723c */ /* 0x000fe20000001838 */
[----:B------:R-:W-:Y:S01]  /*3b80*/  FMUL.FTZ R70, R19, UR8 ;  /* 0x0000000813467c20 */ /* 0x000fe20008410000 */
[----:B------:R-:W4:Y:S01]  /*3b90*/  MUFU.TANH R3, R3 ;  /* 0x0000000300037308 */ /* 0x000f220000002400 */
[----:B------:R-:W5:Y:S05]  /*3ba0*/  LDSM.16.M88.4 R16, [R146+0x7000] ;  /* 0x007000009210783b */ /* 0x000f6a0000000200 */
[C---:B------:R-:W-:Y:S01]  /*3bb0*/  HMMA.16816.F32 R80, R44.reuse, R40, R32 ;  /* 0x000000282c50723c */ /* 0x040fe20000001820 */
[----:B------:R-:W-:Y:S01]  /*3bc0*/  LDSM.16.M88.4 R32, [R145+0x6800] ;  /* 0x006800009120783b */ /* 0x000fe20000000200 */
        /* <DEDUP_REMOVED lines=17> */
[C---:B-----5:R-:W-:Y:S08]  /*3ce0*/  HMMA.16816.F32 R76, R28.reuse, R16, R76 ;  /* 0x000000101c4c723c */ /* 0x060ff0000000184c */
[----:B------:R-:W-:Y:S01]  /*3cf0*/  HMMA.16816.F32 R56, R28, R18, R56 ;  /* 0x000000121c38723c */ /* 0x000fe20000001838 */
[----:B------:R-:W5:Y:S01]  /*3d00*/  LDSM.16.M88.4 R16, [R145+0x7800] ;  /* 0x007800009110783b */ /* 0x000f620000000200 */
[----:B------:R-:W-:-:S06]  /*3d10*/  DEPBAR.LE SB0, 0x0 ;  /* 0x000080000000791a */ /* 0x000fcc0000000000 */
[C---:B----4-:R-:W-:Y:S08]  /*3d20*/  HMMA.16816.F32 R52, R44.reuse, R40, R52 ;  /* 0x000000282c34723c */ /* 0x050ff00000001834 */
[----:B------:R-:W-:Y:S08]  /*3d30*/  HMMA.16816.F32 R48, R44, R42, R48 ;  /* 0x0000002a2c30723c */ /* 0x000ff00000001830 */
[----:B------:R-:W-:Y:S01]  /*3d40*/  HMMA.16816.F32 R80, R12, R32, R80 ;  /* 0x000000200c50723c */ /* 0x000fe20000001850 */
[----:B------:R-:W-:Y:S01]  /*3d50*/  FMUL.FTZ R32, R38, UR8 ;  /* 0x0000000826207c20 */ /* 0x000fe20008410000 */
[----:B------:R-:W-:-:S05]  /*3d60*/  FMUL.FTZ R33, R39, UR8 ;  /* 0x0000000827217c20 */ /* 0x000fca0008410000 */
[----:B------:R-:W4:Y:S01]  /*3d70*/  MUFU.TANH R32, R32 ;  /* 0x0000002000207308 */ /* 0x000f220000002400 */
        /* <DEDUP_REMOVED lines=17> */
[C---:B-----5:R-:W-:Y:S03]  /*3e90*/  HMMA.16816.F32 R52, R12.reuse, R16, R52 ;  /* 0x000000100c34723c */ /* 0x060fe60000001834 */
[----:B------:R-:W-:Y:S01]  /*3ea0*/  FMUL.FTZ R76, R76, UR8 ;  /* 0x000000084c4c7c20 */ /* 0x000fe20008410000 */
[----:B------:R-:W-:Y:S01]  /*3eb0*/  FMUL.FTZ R77, R77, UR8 ;  /* 0x000000084d4d7c20 */ /* 0x000fe20008410000 */
[----:B------:R-:W-:Y:S01]  /*3ec0*/  FMUL.FTZ R78, R78, UR8 ;  /* 0x000000084e4e7c20 */ /* 0x000fe20008410000 */
[----:B------:R-:W-:Y:S01]  /*3ed0*/  FMUL.FTZ R79, R79, UR8 ;  /* 0x000000084f4f7c20 */ /* 0x000fe20008410000 */
[----:B------:R-:W1:Y:S01]  /*3ee0*/  MUFU.TANH R37, R37 ;  /* 0x0000002500257308 */ /* 0x000e620000002400 */
        /* <DEDUP_REMOVED lines=46> */
.L_x_5075:
        /* <DEDUP_REMOVED lines=59> */
.L_x_5076:
        /* <DEDUP_REMOVED lines=52> */
.L_x_5074:
[----:B------:R-:W-:Y:S01]  /*48c0*/  IMAD.SHL.U32 R31, R85, 0x2, RZ ;  /* 0x00000002551f7824 */ /* 0x000fe200078e00ff */
[----:B------:R-:W3:Y:S01]  /*48d0*/  LDCU UR4, c[0x0][0x45c] ;  /* 0x00008b80ff0477ac */ /* 0x000ee20008000800 */
[----:B------:R-:W-:-:S03]  /*48e0*/  IMAD.IADD R148, R7, 0x1, R4 ;  /* 0x0000000107947824 */ /* 0x000fc600078e0204 */
[----:B------:R-:W-:Y:S02]  /*48f0*/  LOP3.LUT R31, R31, 0x6, RZ, 0xc0, !PT ;  /* 0x000000061f1f7812 */ /* 0x000fe400078ec0ff */
[----:B------:R-:W-:Y:S02]  /*4900*/  LEA R148, R148, UR5, 0x1 ;  /* 0x0000000594947c11 */ /* 0x000fe4000f8e08ff */
[C---:B------:R-:W-:Y:S02]  /*4910*/  LOP3.LUT R29, R6.reuse, R31, RZ, 0xfc, !PT ;  /* 0x0000001f061d7212 */ /* 0x040fe400078efcff */
[C-C-:B------:R-:W-:Y:S01]  /*4920*/  LOP3.LUT R28, R6.reuse, 0x1, R31.reuse, 0xfe, !PT ;  /* 0x00000001061c7812 */ /* 0x140fe200078efe1f */
[----:B------:R-:W-:Y:S01]  /*4930*/  LDSM.16.MT88.4 R92, [R148+0x8000] ;  /* 0x00800000945c783b */ /* 0x000fe20000004200 */
[----:B------:R-:W-:Y:S01]  /*4940*/  LOP3.LUT R27, R6, 0x8, R31, 0xfe, !PT ;  /* 0x00000008061b7812 */ /* 0x000fe200078efe1f */
[--C-:B------:R-:W-:Y:S01]  /*4950*/  IMAD.IADD R107, R0, 0x1, R148.reuse ;  /* 0x00000001006b7824 */ /* 0x100fe200078e0294 */
[----:B------:R-:W-:Y:S01]  /*4960*/  ISETP.GE.AND P6, PT, R29, R101, PT ;  /* 0x000000651d00720c */ /* 0x000fe20003fc6270 */
[----:B------:R-:W-:Y:S01]  /*4970*/  IMAD.IADD R144, R5, 0x1, R148 ;  /* 0x0000000105907824 */ /* 0x000fe200078e0294 */
[----:B------:R-:W-:Y:S01]  /*4980*/  ISETP.GE.AND P2, PT, R29, R2, PT ;  /* 0x000000021d00720c */ /* 0x000fe20003f46270 */
[----:B------:R-:W-:Y:S01]  /*4990*/  IMAD.IADD R106, R5, 0x1, R107 ;  /* 0x00000001056a7824 */ /* 0x000fe200078e026b */
[C-C-:B------:R-:W-:Y:S01]  /*49a0*/  LOP3.LUT R23, R6.reuse, 0x9, R31.reuse, 0xfe, !PT ;  /* 0x0000000906177812 */ /* 0x140fe200078efe1f */
[----:B-1----:R-:W-:Y:S01]  /*49b0*/  LDSM.16.MT88.4 R76, [R107+0x8000] ;  /* 0x008000006b4c783b */ /* 0x002fe20000004200 */
[----:B------:R-:W-:-:S02]  /*49c0*/  LOP3.LUT R19, R6, 0x10, R31, 0xfe, !PT ;  /* 0x0000001006137812 */ /* 0x000fc400078efe1f */
[CC--:B------:R-:W-:Y:S01]  /*49d0*/  ISETP.GE.AND P5, PT, R28.reuse, R101.reuse, PT ;  /* 0x000000651c00720c */ /* 0x0c0fe20003fa6270 */
[----:B------:R-:W-:Y:S01]  /*49e0*/  LDSM.16.MT88.4 R84, [R144+0x8000] ;  /* 0x008000009054783b */ /* 0x000fe20000004200 */
[-C--:B------:R-:W-:Y:S02]  /*49f0*/  ISETP.GE.AND P1, PT, R28, R2.reuse, PT ;  /* 0x000000021c00720c */ /* 0x080fe40003f26270 */
[----:B------:R-:W-:Y:S01]  /*4a00*/  LOP3.LUT R18, R6, 0x11, R31, 0xfe, !PT ;  /* 0x0000001106127812 */ /* 0x000fe200078efe1f */
[----:B------:R-:W-:Y:S01]  /*4a10*/  LDSM.16.MT88.4 R48, [R144+0xa000] ;  /* 0x00a000009030783b */ /* 0x000fe20000004200 */
[C---:B------:R-:W-:Y:S02]  /*4a20*/  ISETP.GE.AND P4, PT, R27.reuse, R101, PT ;  /* 0x000000651b00720c */ /* 0x040fe40003f86270 */
[----:B------:R-:W-:Y:S01]  /*4a30*/  ISETP.GE.AND P0, PT, R27, R2, PT ;  /* 0x000000021b00720c */ /* 0x000fe20003f06270 */
[----:B------:R-:W-:Y:S01]  /*4a40*/  LDSM.16.MT88.4 R56, [R107+0xa000] ;  /* 0x00a000006b38783b */ /* 0x000fe20000004200 */
[----:B------:R-:W-:-:S02]  /*4a50*/  FSEL R3, R3, -INF , !P6 ;  /* 0xff80000003037808 */ /* 0x000fc40007000000 */
[----:B------:R-:W-:Y:S02]  /*4a60*/  FSEL R69, R69, -INF , !P2 ;  /* 0xff80000045457808 */ /* 0x000fe40005000000 */
[C-C-:B------:R-:W-:Y:S02]  /*4a70*/  LOP3.LUT R17, R6.reuse, 0x18, R31.reuse, 0xfe, !PT ;  /* 0x0000001806117812 */ /* 0x140fe400078efe1f */
[C-C-:B--2---:R-:W-:Y:S02]  /*4a80*/  LOP3.LUT R15, R6.reuse, 0x19, R31.reuse, 0xfe, !PT ;  /* 0x00000019060f7812 */ /* 0x144fe400078efe1f */
[C-C-:B------:R-:W-:Y:S02]  /*4a90*/  LOP3.LUT R13, R6.reuse, 0x20, R31.reuse, 0xfe, !PT ;  /* 0x00000020060d7812 */ /* 0x140fe400078efe1f */
[C-C-:B------:R-:W-:Y:S02]  /*4aa0*/  LOP3.LUT R16, R6.reuse, 0x21, R31.reuse, 0xfe, !PT ;  /* 0x0000002106107812 */ /* 0x140fe400078efe1f */
[----:B------:R-:W-:-:S02]  /*4ab0*/  LOP3.LUT R14, R6, 0x28, R31, 0xfe, !PT ;  /* 0x00000028060e7812 */ /* 0x000fc400078efe1f */
[C-C-:B------:R-:W-:Y:S02]  /*4ac0*/  LOP3.LUT R11, R6.reuse, 0x29, R31.reuse, 0xfe, !PT ;  /* 0x00000029060b7812 */ /* 0x140fe400078efe1f */
[C-C-:B------:R-:W-:Y:S02]  /*4ad0*/  LOP3.LUT R12, R6.reuse, 0x30, R31.reuse, 0xfe, !PT ;  /* 0x00000030060c7812 */ /* 0x140fe400078efe1f */
[C-C-:B------:R-:W-:Y:S02]  /*4ae0*/  LOP3.LUT R10, R6.reuse, 0x31, R31.reuse, 0xfe, !PT ;  /* 0x00000031060a7812 */ /* 0x140fe400078efe1f */
[----:B------:R-:W-:Y:S02]  /*4af0*/  LOP3.LUT R8, R6, 0x38, R31, 0xfe, !PT ;  /* 0x0000003806087812 */ /* 0x000fe400078efe1f */
[----:B------:R-:W-:Y:S02]  /*4b00*/  ISETP.GE.AND P6, PT, R23, R2, PT ;  /* 0x000000021700720c */ /* 0x000fe40003fc6270 */
[----:B------:R-:W-:-:S02]  /*4b10*/  ISETP.GE.AND P2, PT, R19, R101, PT ;  /* 0x000000651300720c */ /* 0x000fc40003f46270 */
[----:B------:R-:W-:Y:S02]  /*4b20*/  LOP3.LUT R6, R6, 0x39, R31, 0xfe, !PT ;  /* 0x0000003906067812 */ /* 0x000fe400078efe1f */
[-C--:B------:R-:W-:Y:S02]  /*4b30*/  ISETP.GE.AND P3, PT, R23, R101.reuse, PT ;  /* 0x000000651700720c */ /* 0x080fe40003f66270 */
[----:B------:R-:W-:Y:S02]  /*4b40*/  FSEL R41, R68, -INF , !P5 ;  /* 0xff80000044297808 */ /* 0x000fe40006800000 */
[----:B------:R-:W-:Y:S02]  /*4b50*/  FSEL R29, R70, -INF , !P1 ;  /* 0xff800000461d7808 */ /* 0x000fe40004800000 */
[----:B------:R-:W-:Y:S02]  /*4b60*/  ISETP.GE.AND P5, PT, R19, R2, PT ;  /* 0x000000021300720c */ /* 0x000fe40003fa6270 */
[----:B------:R-:W-:-:S02]  /*4b70*/  ISETP.GE.AND P1, PT, R18, R101, PT ;  /* 0x000000651200720c */ /* 0x000fc40003f26270 */
[----:B------:R-:W-:Y:S02]  /*4b80*/  FSEL R31, R20, -INF , !P4 ;  /* 0xff800000141f7808 */ /* 0x000fe40006000000 */
[----:B------:R-:W-:Y:S02]  /*4b90*/  FSEL R27, R32, -INF , !P0 ;  /* 0xff800000201b7808 */ /* 0x000fe40004000000 */
[----:B------:R-:W-:Y:S02]  /*4ba0*/  ISETP.GE.AND P4, PT, R18, R2, PT ;  /* 0x000000021200720c */ /* 0x000fe40003f86270 */
[----:B------:R-:W-:Y:S02]  /*4bb0*/  ISETP.GE.AND P0, PT, R17, R101, PT ;  /* 0x000000651100720c */ /* 0x000fe40003f06270 */
[----:B------:R-:W-:Y:S02]  /*4bc0*/  FSEL R33, R33, -INF , !P6 ;  /* 0xff80000021217808 */ /* 0x000fe40007000000 */
[----:B------:R-:W-:-:S02]  /*4bd0*/  FSEL R23, R36, -INF , !P2 ;  /* 0xff80000024177808 */ /* 0x000fc40005000000 */
[----:B------:R-:W-:Y:S02]  /*4be0*/  FSEL R43, R21, -INF , !P3 ;  /* 0xff800000152b7808 */ /* 0x000fe40005800000 */
[C---:B------:R-:W-:Y:S02]  /*4bf0*/  ISETP.GE.AND P6, PT, R15.reuse, R101, PT ;  /* 0x000000650f00720c */ /* 0x040fe40003fc6270 */
[----:B------:R-:W-:Y:S02]  /*4c00*/  ISETP.GE.AND P2, PT, R15, R2, PT ;  /* 0x000000020f00720c */ /* 0x000fe40003f46270 */
[----:B------:R-:W-:Y:S02]  /*4c10*/  FSEL R15, R35, -INF , !P5 ;  /* 0xff800000230f7808 */ /* 0x000fe40006800000 */
[----:B------:R-:W-:Y:S02]  /*4c20*/  FSEL R21, R34, -INF , !P1 ;  /* 0xff80000022157808 */ /* 0x000fe40004800000 */
[----:B------:R-:W-:-:S02]  /*4c30*/  FMNMX3.FTZ R18, R3, R41, R31, !PT ;  /* 0x0000002903127276 */ /* 0x000fc4000781001f */
[CC--:B------:R-:W-:Y:S02]  /*4c40*/  ISETP.GE.AND P5, PT, R13.reuse, R101.reuse, PT ;  /* 0x000000650d00720c */ /* 0x0c0fe40003fa6270 */
[-C--:B------:R-:W-:Y:S02]  /*4c50*/  ISETP.GE.AND P1, PT, R13, R2.reuse, PT ;  /* 0x000000020d00720c */ /* 0x080fe40003f26270 */
[----:B------:R-:W-:Y:S02]  /*4c60*/  FSEL R13, R37, -INF , !P4 ;  /* 0xff800000250d7808 */ /* 0x000fe40006000000 */
[----:B------:R-:W-:Y:S02]  /*4c70*/  FSEL R19, R38, -INF , !P0 ;  /* 0xff80000026137808 */ /* 0x000fe40004000000 */
[C---:B------:R-:W-:Y:S02]  /*4c80*/  ISETP.GE.AND P4, PT, R16.reuse, R101, PT ;  /* 0x000000651000720c */ /* 0x040fe40003f86270 */
[----:B------:R-:W-:-:S02]  /*4c90*/  ISETP.GE.AND P0, PT, R16, R2, PT ;  /* 0x000000021000720c */ /* 0x000fc40003f06270 */
[----:B------:R-:W-:Y:S02]  /*4ca0*/  FMNMX3.FTZ R16, R18, R43, R23, !PT ;  /* 0x0000002b12107276 */ /* 0x000fe40007810017 */
[----:B------:R-:W-:Y:S02]  /*4cb0*/  ISETP.GE.AND P3, PT, R17, R2, PT ;  /* 0x000000021100720c */ /* 0x000fe40003f66270 */
[----:B------:R-:W-:Y:S02]  /*4cc0*/  FSEL R17, R39, -INF , !P6 ;  /* 0xff80000027117808 */ /* 0x000fe40007000000 */
[----:B------:R-:W-:Y:S02]  /*4cd0*/  ISETP.GE.AND P6, PT, R14, R101, PT ;  /* 0x000000650e00720c */ /* 0x000fe40003fc6270 */
[----:B------:R-:W-:Y:S02]  /*4ce0*/  FSEL R113, R113, -INF , !P5 ;  /* 0xff80000071717808 */ /* 0x000fe40006800000 */
[----:B------:R-:W-:-:S02]  /*4cf0*/  FSEL R143, R143, -INF , !P4 ;  /* 0xff8000008f8f7808 */ /* 0x000fc40006000000 */
[----:B------:R-:W-:Y:S02]  /*4d00*/  FMNMX3.FTZ R16, R16, R21, R19, !PT ;  /* 0x0000001510107276 */ /* 0x000fe40007810013 */
[-C--:B------:R-:W-:Y:S02]  /*4d10*/  ISETP.GE.AND P4, PT, R12, R101.reuse, PT ;  /* 0x000000650c00720c */ /* 0x080fe40003f86270 */
[----:B------:R-:W-:Y:S02]  /*4d20*/  ISETP.GE.AND P5, PT, R11, R101, PT ;  /* 0x000000650b00720c */ /* 0x000fe40003fa6270 */
[----:B------:R-:W-:Y:S02]  /*4d30*/  FSEL R141, R141, -INF , !P6 ;  /* 0xff8000008d8d7808 */ /* 0x000fe40007000000 */
[----:B------:R-:W-:Y:S02]  /*4d40*/  FMNMX3.FTZ R18, R16, R17, R113, !PT ;  /* 0x0000001110127276 */ /* 0x000fe40007810071 */
[----:B------:R-:W-:-:S02]  /*4d50*/  FSEL R135, R135, -INF , !P4 ;  /* 0xff80000087877808 */ /* 0x000fc40006000000 */
[-C--:B------:R-:W-:Y:S02]  /*4d60*/  ISETP.GE.AND P4, PT, R6, R101.reuse, PT ;  /* 0x000000650600720c */ /* 0x080fe40003f86270 */
[----:B------:R-:W-:Y:S02]  /*4d70*/  FSEL R115, R115, -INF , !P5 ;  /* 0xff80000073737808 */ /* 0x000fe40006800000 */
[-C--:B------:R-:W-:Y:S02]  /*4d80*/  ISETP.GE.AND P6, PT, R10, R101.reuse, PT ;  /* 0x000000650a00720c */ /* 0x080fe40003fc6270 */
[----:B------:R-:W-:Y:S02]  /*4d90*/  ISETP.GE.AND P5, PT, R8, R101, PT ;  /* 0x000000650800720c */ /* 0x000fe40003fa6270 */
[----:B------:R-:W-:Y:S02]  /*4da0*/  FMNMX3.FTZ R18, R18, R143, R141, !PT ;  /* 0x0000008f12127276 */ /* 0x000fe4000781008d */
[----:B------:R-:W-:-:S02]  /*4db0*/  FMNMX3.FTZ R16, R69, R29, R27, !PT ;  /* 0x0000001d45107276 */ /* 0x000fc4000781001b */
[----:B------:R-:W-:Y:S02]  /*4dc0*/  FSEL R129, R129, -INF , !P4 ;  /* 0xff80000081817808 */ /* 0x000fe40006000000 */
[----:B------:R-:W-:Y:S02]  /*4dd0*/  ISETP.GE.AND P4, PT, R11, R2, PT ;  /* 0x000000020b00720c */ /* 0x000fe40003f86270 */
[----:B------:R-:W-:Y:S02]  /*4de0*/  FSEL R133, R133, -INF , !P6 ;  /* 0xff80000085857808 */ /* 0x000fe40007000000 */
[----:B------:R-:W-:Y:S02]  /*4df0*/  FSEL R131, R131, -INF , !P5 ;  /* 0xff80000083837808 */ /* 0x000fe40006800000 */
[----:B------:R-:W-:Y:S02]  /*4e00*/  FMNMX3.FTZ R18, R18, R115, R135, !PT ;  /* 0x0000007312127276 */ /* 0x000fe40007810087 */
[----:B------:R-:W-:-:S02]  /*4e10*/  FSEL R11, R22, -INF , !P3 ;  /* 0xff800000160b7808 */ /* 0x000fc40005800000 */
[----:B------:R-:W-:Y:S02]  /*4e20*/  FMNMX3.FTZ R16, R16, R33, R15, !PT ;  /* 0x0000002110107276 */ /* 0x000fe4000781000f */
[----:B------:R-:W-:Y:S02]  /*4e30*/  ISETP.GE.AND P5, PT, R14, R2, PT ;  /* 0x000000020e00720c */ /* 0x000fe40003fa6270 */
[----:B------:R-:W-:Y:S02]  /*4e40*/  FMNMX3.FTZ R14, R18, R133, R131, !PT ;  /* 0x00000085120e7276 */ /* 0x000fe40007810083 */
[----:B------:R-:W-:Y:S02]  /*4e50*/  FSEL R9, R9, -INF , !P2 ;  /* 0xff80000009097808 */ /* 0x000fe40005000000 */
[----:B------:R-:W-:Y:S02]  /*4e60*/  FSEL R117, R117, -INF , !P1 ;  /* 0xff80000075757808 */ /* 0x000fe40004800000 */
[----:B------:R-:W-:-:S02]  /*4e70*/  FMNMX3.FTZ R16, R16, R13, R11, !PT ;  /* 0x0000000d10107276 */ /* 0x000fc4000781000b */
        /* <DEDUP_REMOVED lines=50> */
[----:B------:R-:W-:-:S02]  /*51a0*/  ISETP.GT.AND P0, PT, R26, R155, PT ;  /* 0x0000009b1a00720c */ /* 0x000fc40003f04270 */
[----:B------:R-:W1:Y:S01]  /*51b0*/  MUFU.EX2 R34, R34 ;  /* 0x0000002200227308 */ /* 0x000e620000000800 */
[--C-:B------:R-:W-:Y:S01]  /*51c0*/  FFMA.FTZ R112, R69, UR4, -R118.reuse ;  /* 0x0000000445707c23 */ /* 0x100fe20008010876 */
[--C-:B------:R-:W-:Y:S01]  /*51d0*/  FFMA.FTZ R111, R29, UR4, -R118.reuse ;  /* 0x000000041d6f7c23 */ /* 0x100fe20008010876 */
[--C-:B------:R-:W-:Y:S01]  /*51e0*/  FFMA.FTZ R108, R27, UR4, -R118.reuse ;  /* 0x000000041b6c7c23 */ /* 0x100fe20008010876 */
[----:B------:R-:W-:Y:S01]  /*51f0*/  FFMA.FTZ R105, R33, UR4, -R118 ;  /* 0x0000000421697c23 */ /* 0x000fe20008010876 */
[----:B------:R-:W3:Y:S01]  /*5200*/  LDSM.16.MT88.4 R68, [R106+0x8000] ;  /* 0x008000006a44783b */ /* 0x000ee20000004200 */
[----:B------:R-:W-:Y:S01]  /*5210*/  FFMA.FTZ R29, R19, UR4, -R124 ;  /* 0x00000004131d7c23 */ /* 0x000fe2000801087c */
[--C-:B------:R-:W-:Y:S01]  /*5220*/  FFMA.FTZ R31, R15, UR4, -R118.reuse ;  /* 0x000000040f1f7c23 */ /* 0x100fe20008010876 */
[----:B------:R-:W-:Y:S01]  /*5230*/  MUFU.EX2 R112, R112 ;  /* 0x0000007000707308 */ /* 0x000fe20000000800 */
[----:B------:R-:W4:Y:S01]  /*5240*/  LDSM.16.MT88.4 R16, [R148+0x8800] ;  /* 0x008800009410783b */ /* 0x000f220000004200 */
[----:B------:R-:W-:Y:S01]  /*5250*/  FFMA.FTZ R30, R13, UR4, -R118 ;  /* 0x000000040d1e7c23 */ /* 0x000fe20008010876 */
[----:B------:R-:W-:Y:S01]  /*5260*/  FFMA.FTZ R33, R23, UR4, -R124 ;  /* 0x0000000417217c23 */ /* 0x000fe2000801087c */
[--C-:B------:R-:W-:Y:S01]  /*5270*/  FFMA.FTZ R27, R11, UR4, -R118.reuse ;  /* 0x000000040b1b7c23 */ /* 0x100fe20008010876 */
[----:B------:R-:W5:Y:S01]  /*5280*/  LDSM.16.MT88.4 R12, [R107+0x8800] ;  /* 0x008800006b0c783b */ /* 0x000f620000004200 */
[--C-:B------:R-:W-:Y:S01]  /*5290*/  FFMA.FTZ R0, R9, UR4, -R118.reuse ;  /* 0x0000000409007c23 */ /* 0x100fe20008010876 */
[----:B--2---:R-:W-:Y:S01]  /*52a0*/  F2FP.F16.F32.PACK_AB R64, R109, R110 ;  /* 0x0000006e6d40723e */ /* 0x004fe200000000ff */
[----:B------:R-:W2:Y:S01]  /*52b0*/  MUFU.EX2 R111, R111 ;  /* 0x0000006f006f7308 */ /* 0x000ea20000000800 */
        /* <DEDUP_REMOVED lines=11> */
[----:B------:R-:W-:Y:S01]  /*5370*/  FFMA.FTZ R118, R119, UR4, -R118 ;  /* 0x0000000477767c23 */ /* 0x000fe20008010876 */
[----:B------:R-:W-:-:S03]  /*5380*/  FADD.FTZ R110, R110, R109 ;  /* 0x0000006d6e6e7221 */ /* 0x000fc60000010000 */
[----:B------:R-:W3:Y:S01]  /*5390*/  MUFU.EX2 R105, R105 ;  /* 0x0000006900697308 */ /* 0x000ee20000000800 */
[----:B--2---:R-:W-:Y:S01]  /*53a0*/  F2FP.F16.F32.PACK_AB R65, R111, R112 ;  /* 0x000000706f41723e */ /* 0x004fe200000000ff */
[----:B------:R-:W-:Y:S01]  /*53b0*/  FADD.FTZ R111, R112, R111 ;  /* 0x0000006f706f7221 */ /* 0x000fe20000010000 */
[----:B------:R-:W-:-:S04]  /*53c0*/  FADD.FTZ R35, R35, R110 ;  /* 0x0000006e23237221 */ /* 0x000fc80000010000 */
[----:B------:R-:W-:Y:S01]  /*53d0*/  FADD.FTZ R34, R34, R35 ;  /* 0x0000002322227221 */ /* 0x000fe20000010000 */
[----:B------:R-:W-:Y:S08]  /*53e0*/  MUFU.EX2 R33, R33 ;  /* 0x0000002100217308 */ /* 0x000ff00000000800 */
[----:B------:R-:W2:Y:S01]  /*53f0*/  MUFU.EX2 R32, R32 ;  /* 0x0000002000207308 */ /* 0x000ea20000000800 */
[----:B---3--:R-:W-:-:S07]  /*5400*/  F2FP.F16.F32.PACK_AB R67, R105, R108 ;  /* 0x0000006c6943723e */ /* 0x008fce00000000ff */
        /* <DEDUP_REMOVED lines=30> */
[----:B--2---:R-:W-:Y:S01]  /*55f0*/  F2FP.F16.F32.PACK_AB R4, R32, R33 ;  /* 0x000000212004723e */ /* 0x004fe200000000ff */
[----:B------:R-:W-:Y:S01]  /*5600*/  FADD.FTZ R33, R33, R34 ;  /* 0x0000002221217221 */ /* 0x000fe20000010000 */
[----:B---3--:R-:W-:-:S03]  /*5610*/  F2FP.F16.F32.PACK_AB R5, R30, R31 ;  /* 0x0000001f1e05723e */ /* 0x008fc600000000ff */
[----:B------:R-:W-:Y:S01]  /*5620*/  FADD.FTZ R32, R32, R33 ;  /* 0x0000002120207221 */ /* 0x000fe20000010000 */
[----:B------:R-:W2:Y:S01]  /*5630*/  MUFU.EX2 R133, R133 ;  /* 0x0000008500857308 */ /* 0x000ea20000000800 */
[----:B------:R-:W-:Y:S01]  /*5640*/  HMMA.16816.F32 R64, R64, R6, RZ ;  /* 0x000000064040723c */ /* 0x000fe200000018ff */
[----:B------:R-:W-:Y:S01]  /*5650*/  F2FP.F16.F32.PACK_AB R6, R28, R29 ;  /* 0x0000001d1c06723e */ /* 0x000fe200000000ff */
[----:B------:R-:W-:Y:S01]  /*5660*/  FADD.FTZ R29, R29, R32 ;  /* 0x000000201d1d7221 */ /* 0x000fe20000010000 */
[----:B----4-:R-:W-:-:S03]  /*5670*/  F2FP.F16.F32.PACK_AB R7, R0, R27 ;  /* 0x0000001b0007723e */ /* 0x010fc600000000ff */
[----:B------:R-:W-:Y:S01]  /*5680*/  FADD.FTZ R28, R28, R29 ;  /* 0x0000001d1c1c7221 */ /* 0x000fe20000010000 */
[----:B------:R-:W-:Y:S03]  /*5690*/  MUFU.EX2 R128, R128 ;  /* 0x0000008000807308 */ /* 0x000fe60000000800 */
[C---:B------:R-:W-:Y:S05]  /*56a0*/  HMMA.16816.F32 R96, R4.reuse, R16, R96 ;  /* 0x000000100460723c */ /* 0x040fea0000001860 */
[----:B------:R-:W3:Y:S03]  /*56b0*/  MUFU.EX2 R173, R173 ;  /* 0x000000ad00ad7308 */ /* 0x000ee60000000800 */
[C---:B------:R-:W-:Y:S01]  /*56c0*/  HMMA.16816.F32 R92, R4.reuse, R18, R92 ;  /* 0x00000012045c723c */ /* 0x040fe2000000185c */
[----:B------:R-:W4:Y:S04]  /*56d0*/  LDSM.16.MT88.4 R16, [R148+0xa800] ;  /* 0x00a800009410783b */ /* 0x000f280000004200 */
[----:B------:R-:W-:Y:S03]  /*56e0*/  MUFU.EX2 R124, R124 ;  /* 0x0000007c007c7308 */ /* 0x000fe60000000800 */
[C---:B-----5:R-:W-:Y:S05]  /*56f0*/  HMMA.16816.F32 R80, R4.reuse, R12, R80 ;  /* 0x0000000c0450723c */ /* 0x060fea0000001850 */
[----:B------:R-:W5:Y:S03]  /*5700*/  MUFU.EX2 R125, R125 ;  /* 0x0000007d007d7308 */ /* 0x000f660000000800 */
[C---:B------:R-:W-:Y:S01]  /*5710*/  HMMA.16816.F32 R76, R4.reuse, R14, R76 ;  /* 0x0000000e044c723c */ /* 0x040fe2000000184c */
[----:B------:R-:W2:Y:S04]  /*5720*/  LDSM.16.MT88.4 R12, [R144+0xa800] ;  /* 0x00a80000900c783b */ /* 0x000ea80000004200 */
[----:B------:R-:W-:Y:S03]  /*5730*/  MUFU.EX2 R123, R123 ;  /* 0x0000007b007b7308 */ /* 0x000fe60000000800 */
[C---:B-1----:R-:W-:Y:S05]  /*5740*/  HMMA.16816.F32 R72, R4.reuse, R8, R72 ;  /* 0x000000080448723c */ /* 0x042fea0000001848 */
[----:B------:R-:W1:Y:S03]  /*5750*/  MUFU.EX2 R118, R118 ;  /* 0x0000007600767308 */ /* 0x000e660000000800 */
[C---:B------:R-:W-:Y:S01]  /*5760*/  HMMA.16816.F32 R68, R4.reuse, R10, R68 ;  /* 0x0000000a0444723c */ /* 0x040fe20000001844 */
[----:B------:R-:W3:Y:S07]  /*5770*/  LDSM.16.MT88.4 R8, [R107+0xa800] ;  /* 0x00a800006b08783b */ /* 0x000eee0000004200 */
[C---:B------:R-:W-:Y:S08]  /*5780*/  HMMA.16816.F32 R88, R4.reuse, R20, R88 ;  /* 0x000000140458723c */ /* 0x040ff00000001858 */
        /* <DEDUP_REMOVED lines=9> */
[C---:B------:R-:W-:Y:S01]  /*5820*/  HMMA.16816.F32 R84, R4.reuse, R22, R84 ;  /* 0x000000160454723c */ /* 0x040fe20000001854 */
[----:B------:R-:W5:Y:S07]  /*5830*/  LDSM.16.MT88.4 R20, [R107+0x9000] ;  /* 0x009000006b14783b */ /* 0x000f6e0000004200 */
[C---:B----4-:R-:W-:Y:S08]  /*5840*/  HMMA.16816.F32 R60, R4.reuse, R16, R60 ;  /* 0x00000010043c723c */ /* 0x050ff0000000183c */
[----:B------:R-:W-:Y:S01]  /*5850*/  HMMA.16816.F32 R64, R4, R18, R64 ;  /* 0x000000120440723c */ /* 0x000fe20000001840 */
[----:B------:R-:W-:Y:S01]  /*5860*/  F2FP.F16.F32.PACK_AB R4, R114, R113 ;  /* 0x000000717204723e */ /* 0x000fe200000000ff */
[----:B------:R-:W4:Y:S01]  /*5870*/  LDSM.16.MT88.4 R16, [R148+0xb000] ;  /* 0x00b000009410783b */ /* 0x000f220000004200 */
        /* <DEDUP_REMOVED lines=60> */
[----:B------:R-:W-:Y:S02]  /*5c40*/  HMMA.16816.F32 R56, R4, R14, R56 ;  /* 0x0000000e0438723c */ /* 0x000fe40000001838 */
        /* <DEDUP_REMOVED lines=8> */
[----:B------:R-:W-:-:S04]  /*5cd0*/  FADD.FTZ R124, R124, R9 ;  /* 0x000000097c7c7221 */ /* 0x000fc80000010000 */
[----:B------:R-:W-:-:S04]  /*5ce0*/  FADD.FTZ R124, R125, R124 ;  /* 0x0000007c7d7c7221 */ /* 0x000fc80000010000 */
[----:B------:R-:W-:-:S04]  /*5cf0*/  FADD.FTZ R123, R123, R124 ;  /* 0x0000007c7b7b7221 */ /* 0x000fc80000010000 */
[----:B------:R-:W-:Y:S01]  /*5d00*/  FADD.FTZ R171, R118, R123 ;  /* 0x0000007b76ab7221 */ /* 0x000fe20000010000 */
[----:B------:R-:W-:Y:S06]  /*5d10*/  @!P0 BRA `(.L_x_5077) ;  /* 0x0000003000cc8947 */ /* 0x000fec0003800000 */
        /* <DEDUP_REMOVED lines=66> */
.L_x_5078:
[----:B------:R-:W-:Y:S01]  /*6140*/  UMOV UR6, URZ ;  /* 0x000000ff00067c82 */ /* 0x000fe20008000000 */
[----:B------:R-:W-:Y:S01]  /*6150*/  IMAD.SHL.U32 R4, R24, 0x40, RZ ;  /* 0x0000004018047824 */ /* 0x000fe200078e00ff */
[----:B------:R-:W-:-:S05]  /*6160*/  IADD3 R5, P0, PT, RZ, -UR6, RZ ;  /* 0x80000006ff057c10 */ /* 0x000fca000ff1e0ff */
[----:B------:R-:W-:-:S05]  /*6170*/  IMAD.X R4, RZ, RZ, ~R4, P0 ;  /* 0x000000ffff047224 */ /* 0x000fca00000e0e04 */
[----:B------:R-:W-:-:S04]  /*6180*/  SHF.R.S64 R5, R5, 0x1f, R4 ;  /* 0x0000001f05057819 */ /* 0x000fc80000001004 */
[----:B------:R-:W-:-:S04]  /*6190*/  IADD3 R158, P0, PT, R5, R158, RZ ;  /* 0x0000009e059e7210 */ /* 0x000fc80007f1e0ff */
[----:B------:R-:W-:-:S09]  /*61a0*/  LEA.HI.X.SX32 R159, R4, R159, 0x1, P0 ;  /* 0x0000009f049f7211 */ /* 0x000fd200000f0eff */
.L_x_5079:
        /* <DEDUP_REMOVED lines=87> */
[----:B------:R-:W1:Y:S07]  /*6720*/  LDSM.16.M88.4 R28, [R149] ;  /* 0x00000000951c783b */ /* 0x000e6e0000000200 */
        /* <DEDUP_REMOVED lines=9> */
[----:B------:R-:W-:Y:S03]  /*67c0*/  LDSM.16.M88.4 R124, [R152+UR5+0x6000] ;  /* 0x00600005987c783b */ /* 0x000fe60008000200 */
[C---:B-1----:R-:W-:Y:S08]  /*67d0*/  HMMA.16816.F32 R8, R28.reuse, R128, R8 ;  /* 0x000000801c08723c */ /* 0x042ff00000001808 */
[C---:B--2---:R-:W-:Y:S08]  /*67e0*/  HMMA.16816.F32 R16, R28.reuse, R24, R16 ;  /* 0x000000181c10723c */ /* 0x044ff00000001810 */
[C---:B------:R-:W-:Y:S01]  /*67f0*/  HMMA.16816.F32 R12, R28.reuse, R26, R12 ;  /* 0x0000001a1c0c723c */ /* 0x040fe2000000180c */
[----:B------:R-:W-:Y:S07]  /*6800*/  LDSM.16.M88.4 R24, [R152+UR5+0x6800] ;  /* 0x006800059818783b */ /* 0x000fee0008000200 */
[C---:B------:R-:W-:Y:S01]  /*6810*/  HMMA.16816.F32 R4, R28.reuse, R130, R4 ;  /* 0x000000821c04723c */ /* 0x040fe20000001804 */
[----:B------:R-:W1:Y:S07]  /*6820*/  LDSM.16.M88.4 R128, [R153+0x2000] ;  /* 0x002000009980783b */ /* 0x000e6e0000000200 */
[C---:B---3--:R-:W-:Y:S08]  /*6830*/  HMMA.16816.F32 R120, R28.reuse, R20, R120 ;  /* 0x000000141c78723c */ /* 0x048ff00000001878 */
[C---:B------:R-:W-:Y:S01]  /*6840*/  HMMA.16816.F32 R116, R28.reuse, R22, R116 ;  /* 0x000000161c74723c */ /* 0x040fe20000001874 */
[----:B------:R-:W-:Y:S07]  /*6850*/  LDSM.16.M88.4 R20, [R152+UR5+0x7800] ;  /* 0x007800059814783b */ /* 0x000fee0008000200 */
[C---:B----4-:R-:W-:Y:S08]  /*6860*/  HMMA.16816.F32 R112, R28.reuse, R32, R112 ;  /* 0x000000201c70723c */ /* 0x050ff00000001870 */
[----:B------:R-:W-:Y:S01]  /*6870*/  HMMA.16816.F32 R108, R28, R34, R108 ;  /* 0x000000221c6c723c */ /* 0x000fe2000000186c */
[----:B------:R-:W2:Y:S04]  /*6880*/  LDSM.16.M88.4 R28, [R152+UR5+0x7000] ;  /* 0x00700005981c783b */ /* 0x000ea80008000200 */
[----:B------:R-:W-:Y:S03]  /*6890*/  LDSM.16.M88.4 R32, [R147+0x6000] ;  /* 0x006000009320783b */ /* 0x000fe60000000200 */
[C---:B-1----:R-:W-:Y:S08]  /*68a0*/  HMMA.16816.F32 R16, R128.reuse, R124, R16 ;  /* 0x0000007c8010723c */ /* 0x042ff00000001810 */
[C---:B------:R-:W-:Y:S01]  /*68b0*/  HMMA.16816.F32 R12, R128.reuse, R126, R12 ;  /* 0x0000007e800c723c */ /* 0x040fe2000000180c */
        /* <DEDUP_REMOVED lines=8> */
[----:B------:R-:W-:Y:S01]  /*6940*/  HMMA.16816.F32 R108, R128, R22, R108 ;  /* 0x00000016806c723c */ /* 0x000fe2000000186c */
[----:B------:R-:W-:Y:S04]  /*6950*/  LDSM.16.M88.4 R128, [R150+0x2000] ;  /* 0x002000009680783b */ /* 0x000fe80000000200 */
[----:B------:R-:W4:Y:S03]  /*6960*/  LDSM.16.M88.4 R20, [R146+0x6000] ;  /* 0x006000009214783b */ /* 0x000f260000000200 */
[C---:B-1----:R-:W-:Y:S08]  /*6970*/  HMMA.16816.F32 R16, R124.reuse, R32, R16 ;  /* 0x000000207c10723c */ /* 0x042ff00000001810 */
[C---:B---3--:R-:W-:Y:S08]  /*6980*/  HMMA.16816.F32 R120, R124.reuse, R24, R120 ;  /* 0x000000187c78723c */ /* 0x048ff00000001878 */
[C---:B------:R-:W-:Y:S01]  /*6990*/  HMMA.16816.F32 R116, R124.reuse, R26, R116 ;  /* 0x0000001a7c74723c */ /* 0x040fe20000001874 */
[----:B------:R-:W-:Y:S07]  /*69a0*/  LDSM.16.M88.4 R24, [R145+0x6000] ;  /* 0x006000009118783b */ /* 0x000fee0000000200 */
[C---:B--2---:R-:W-:Y:S08]  /*69b0*/  HMMA.16816.F32 R8, R124.reuse, R28, R8 ;  /* 0x0000001c7c08723c */ /* 0x044ff00000001808 */
[C---:B------:R-:W-:Y:S01]  /*69c0*/  HMMA.16816.F32 R4, R124.reuse, R30, R4 ;  /* 0x0000001e7c04723c */ /* 0x040fe20000001804 */
[----:B------:R-:W1:Y:S07]  /*69d0*/  LDSM.16.M88.4 R28, [R149+0x2000] ;  /* 0x00200000951c783b */ /* 0x000e6e0000000200 */
[----:B------:R-:W-:Y:S01]  /*69e0*/  HMMA.16816.F32 R12, R124, R34, R12 ;  /* 0x000000227c0c723c */ /* 0x000fe2000000180c */
[----:B------:R-:W2:Y:S07]  /*69f0*/  LDSM.16.M88.4 R32, [R147+0x7800] ;  /* 0x007800009320783b */ /* 0x000eae0000000200 */
[C---:B----4-:R-:W-:Y:S08]  /*6a00*/  HMMA.16816.F32 R16, R128.reuse, R20, R16 ;  /* 0x000000148010723c */ /* 0x050ff00000001810 */
[C---:B------:R-:W-:Y:S08]  /*6a10*/  HMMA.16816.F32 R8, R128.reuse, R132, R8 ;  /* 0x000000848008723c */ /* 0x040ff00000001808 */
[C---:B------:R-:W-:Y:S01]  /*6a20*/  HMMA.16816.F32 R12, R128.reuse, R22, R12 ;  /* 0x00000016800c723c */ /* 0x040fe2000000180c */
[----:B------:R-:W3:Y:S07]  /*6a30*/  LDSM.16.M88.4 R20, [R145+0x6800] ;  /* 0x006800009114783b */ /* 0x000eee0000000200 */
[----:B------:R-:W-:Y:S08]  /*6a40*/  HMMA.16816.F32 R4, R128, R134, R4 ;  /* 0x000000868004723c */ /* 0x000ff00000001804 */
[C---:B-1----:R-:W-:Y:S08]  /*6a50*/  HMMA.16816.F32 R16, R28.reuse, R24, R16 ;  /* 0x000000181c10723c */ /* 0x042ff00000001810 */
[----:B------:R-:W-:Y:S01]  /*6a60*/  HMMA.16816.F32 R12, R28, R26, R12 ;  /* 0x0000001a1c0c723c */ /* 0x000fe2000000180c */
[----:B------:R-:W1:Y:S07]  /*6a70*/  LDSM.16.M88.4 R24, [R146+0x7000] ;  /* 0x007000009218783b */ /* 0x000e6e0000000200 */
[----:B--2---:R-:W-:Y:S03]  /*6a80*/  HMMA.16816.F32 R112, R124, R32, R112 ;  /* 0x000000207c70723c */ /* 0x004fe60000001870 */
[----:B------:R-:W-:Y:S01]  /*6a90*/  FMUL.FTZ R16, R16, UR8 ;  /* 0x0000000810107c20 */ /* 0x000fe20008410000 */
[----:B------:R-:W-:-:S03]  /*6aa0*/  FMUL.FTZ R17, R17, UR8 ;  /* 0x0000000811117c20 */ /* 0x000fc60008410000 */
[----:B------:R-:W2:Y:S01]  /*6ab0*/  MUFU.TANH R32, R16 ;  /* 0x0000001000207308 */ /* 0x000ea20000002400 */
[----:B------:R-:W-:Y:S01]  /*6ac0*/  HMMA.16816.F32 R108, R124, R34, R108 ;  /* 0x000000227c6c723c */ /* 0x000fe2000000186c */
[----:B------:R-:W-:Y:S01]  /*6ad0*/  FMUL.FTZ R34, R18, UR8 ;  /* 0x0000000812227c20 */ /* 0x000fe20008410000 */
[----:B------:R-:W-:Y:S01]  /*6ae0*/  FMUL.FTZ R35, R19, UR8 ;  /* 0x0000000813237c20 */ /* 0x000fe20008410000 */
[----:B------:R-:W-:Y:S01]  /*6af0*/  FMUL.FTZ R105, R12, UR8 ;  /* 0x000000080c697c20 */ /* 0x000fe20008410000 */
[----:B------:R-:W-:Y:S01]  /*6b00*/  FMUL.FTZ R12, R13, UR8 ;  /* 0x000000080d0c7c20 */ /* 0x000fe20008410000 */
[----:B------:R-:W-:Y:S01]  /*6b10*/  FMUL.FTZ R13, R14, UR8 ;  /* 0x000000080e0d7c20 */ /* 0x000fe20008410000 */
[----:B------:R-:W-:Y:S01]  /*6b20*/  FMUL.FTZ R14, R15, UR8 ;  /* 0x000000080f0e7c20 */ /* 0x000fe20008410000 */
[----:B------:R4:W5:Y:S01]  /*6b30*/  MUFU.TANH R33, R17 ;  /* 0x0000001100217308 */ /* 0x0009620000002400 */
[C---:B---3--:R-:W-:Y:S07]  /*6b40*/  HMMA.16816.F32 R8, R28.reuse, R20, R8 ;  /* 0x000000141c08723c */ /* 0x048fee0000001808 */
[----:B------:R-:W3:Y:S01]  /*6b50*/  MUFU.TANH R34, R34 ;  /* 0x0000002200227308 */ /* 0x000ee20000002400 */
[----:B------:R-:W-:Y:S07]  /*6b60*/  HMMA.16816.F32 R4, R28, R22, R4 ;  /* 0x000000161c04723c */ /* 0x000fee0000001804 */
[----:B------:R-:W3:Y:S01]  /*6b70*/  MUFU.TANH R20, R105 ;  /* 0x0000006900147308 */ /* 0x000ee20000002400 */
[----:B----4-:R-:W4:Y:S01]  /*6b80*/  LDSM.16.M88.4 R16, [R145+0x7000] ;  /* 0x007000009110783b */ /* 0x010f220000000200 */
[C---:B-1----:R-:W-:Y:S02]  /*6b90*/  HMMA.16816.F32 R120, R128.reuse, R24, R120 ;  /* 0x000000188078723c */ /* 0x042fe40000001878 */
[----:B------:R-:W-:Y:S01]  /*6ba0*/  FMUL.FTZ R141, R8, UR8 ;  /* 0x00000008088d7c20 */ /* 0x000fe20008410000 */
[----:B------:R-:W-:Y:S01]  /*6bb0*/  FMUL.FTZ R137, R9, UR8 ;  /* 0x0000000809897c20 */ /* 0x000fe20008410000 */
[----:B------:R-:W-:Y:S01]  /*6bc0*/  FMUL.FTZ R22, R10, UR8 ;  /* 0x000000080a167c20 */ /* 0x000fe20008410000 */
[----:B------:R-:W-:Y:S01]  /*6bd0*/  FMUL.FTZ R21, R11, UR8 ;  /* 0x000000080b157c20 */ /* 0x000fe20008410000 */
[----:B------:R-:W1:Y:S01]  /*6be0*/  S2R R24, SR_TID.X ;  /* 0x0000000000187919 */ /* 0x000e620000002100 */
[----:B------:R-:W3:Y:S01]  /*6bf0*/  MUFU.TANH R35, R35 ;  /* 0x0000002300237308 */ /* 0x000ee20000002400 */
[----:B------:R-:W-:Y:S01]  /*6c00*/  HMMA.16816.F32 R116, R128, R26, R116 ;  /* 0x0000001a8074723c */ /* 0x000fe20000001874 */
[----:B------:R-:W2:Y:S01]  /*6c10*/  LDSM.16.M88.4 R8, [R146+0x7800] ;  /* 0x007800009208783b */ /* 0x000ea20000000200 */
[----:B------:R-:W-:Y:S01]  /*6c20*/  FMUL.FTZ R4, R4, UR8 ;  /* 0x0000000804047c20 */ /* 0x000fe20008410000 */
[----:B------:R-:W-:Y:S01]  /*6c30*/  FMUL.FTZ R15, R5, UR8 ;  /* 0x00000008050f7c20 */ /* 0x000fe20008410000 */
[----:B------:R-:W-:-:S03]  /*6c40*/  FMUL.FTZ R23, R6, UR8 ;  /* 0x0000000806177c20 */ /* 0x000fc60008410000 */
[----:B------:R5:W-:Y:S08]  /*6c50*/  MUFU.TANH R139, R4 ;  /* 0x00000004008b7308 */ /* 0x000bf00000002400 */
[----:B------:R-:W-:Y:S08]  /*6c60*/  MUFU.TANH R12, R12 ;  /* 0x0000000c000c7308 */ /* 0x000ff00000002400 */
[----:B------:R-:W3:Y:S01]  /*6c70*/  MUFU.TANH R13, R13 ;  /* 0x0000000d000d7308 */ /* 0x000ee20000002400 */
[----:B----4-:R-:W-:Y:S01]  /*6c80*/  HMMA.16816.F32 R120, R28, R16, R120 ;  /* 0x000000101c78723c */ /* 0x010fe20000001878 */
[----:B------:R-:W-:Y:S01]  /*6c90*/  FMUL.FTZ R16, R7, UR8 ;  /* 0x0000000807107c20 */ /* 0x000fe20008410000 */
[----:B-1----:R-:W-:Y:S01]  /*6ca0*/  IMAD.SHL.U32 R17, R24, 0x2, RZ ;  /* 0x0000000218117824 */ /* 0x002fe200078e00ff */
[----:B-----5:R-:W1:Y:S04]  /*6cb0*/  LDSM.16.M88.4 R4, [R145+0x7800] ;  /* 0x007800009104783b */ /* 0x020e680000000200 */
[----:B------:R-:W4:Y:S01]  /*6cc0*/  MUFU.TANH R14, R14 ;  /* 0x0000000e000e7308 */ /* 0x000f220000002400 */
[----:B------:R-:W-:-:S04]  /*6cd0*/  DEPBAR.LE SB0, 0x0 ;  /* 0x000080000000791a */ /* 0x000fc80000000000 */
[----:B------:R-:W-:Y:S01]  /*6ce0*/  LOP3.LUT R17, R17, 0x6, RZ, 0xc0, !PT ;  /* 0x0000000611117812 */ /* 0x000fe200078ec0ff */
[----:B------:R-:W-:Y:S02]  /*6cf0*/  HMMA.16816.F32 R116, R28, R18, R116 ;  /* 0x000000121c74723c */ /* 0x000fe40000001874 */
[----:B------:R-:W5:Y:S06]  /*6d00*/  MUFU.TANH R141, R141 ;  /* 0x0000008d008d7308 */ /* 0x000f6c0000002400 */
[----:B--2---:R-:W-:Y:S01]  /*6d10*/  HMMA.16816.F32 R112, R128, R8, R112 ;  /* 0x000000088070723c */ /* 0x004fe20000001870 */
[----:B------:R-:W-:Y:S01]  /*6d20*/  IMAD R8, R104, 0x40, R17 ;  /* 0x0000004068087824 */ /* 0x000fe200078e0211 */
[----:B------:R-:W-:Y:S01]  /*6d30*/  MUFU.TANH R137, R137 ;  /* 0x0000008900897308 */ /* 0x000fe20000002400 */
[----:B------:R-:W-:Y:S01]  /*6d40*/  FMUL.FTZ R121, R121, UR8 ;  /* 0x0000000879797c20 */ /* 0x000fe20008410000 */
[----:B------:R-:W-:Y:S01]  /*6d50*/  FMUL.FTZ R122, R122, UR8 ;  /* 0x000000087a7a7c20 */ /* 0x000fe20008410000 */
[----:B------:R-:W-:-:S02]  /*6d60*/  VIADD R17, R8, 0xffffff80 ;  /* 0xffffff8008117836 */ /* 0x000fc40000000000 */
[----:B------:R-:W-:Y:S01]  /*6d70*/  FMUL.FTZ R120, R120, UR8 ;  /* 0x0000000878787c20 */ /* 0x000fe20008410000 */
[C---:B------:R-:W-:Y:S01]  /*6d80*/  VIADD R9, R8.reuse, 0xffffff81 ;  /* 0xffffff8108097836 */ /* 0x040fe20000000000 */
[----:B------:R-:W-:Y:S01]  /*6d90*/  HMMA.16816.F32 R108, R128, R10, R108 ;  /* 0x0000000a806c723c */ /* 0x000fe2000000186c */
[C---:B------:R-:W-:Y:S01]  /*6da0*/  VIADD R19, R8.reuse, 0xffffff90 ;  /* 0xffffff9008137836 */ /* 0x040fe20000000000 */
[CC--:B------:R-:W-:Y:S01]  /*6db0*/  ISETP.GE.AND P3, PT, R17.reuse, R101.reuse, PT ;  /* 0x000000651100720c */ /* 0x0c0fe20003f66270 */
[----:B------:R-:W2:Y:S01]  /*6dc0*/  MUFU.TANH R22, R22 ;  /* 0x0000001600167308 */ /* 0x000ea20000002400 */
[-C--:B------:R-:W-:Y:S01]  /*6dd0*/  ISETP.GE.AND P2, PT, R17, R2.reuse, PT ;  /* 0x000000021100720c */ /* 0x080fe20003f46270 */
[C---:B------:R-:W-:Y:S01]  /*6de0*/  VIADD R17, R8.reuse, 0xffffff88 ;  /* 0xffffff8808117836 */ /* 0x040fe20000000000 */
[CC--:B------:R-:W-:Y:S01]  /*6df0*/  ISETP.GE.AND P4, PT, R9.reuse, R101.reuse, PT ;  /* 0x000000650900720c */ /* 0x0c0fe20003f86270 */
[----:B------:R-:W-:Y:S01]  /*6e00*/  VIADD R10, R8, 0xffffff98 ;  /* 0xffffff98080a7836 */ /* 0x000fe20000000000 */
[-C--:B------:R-:W-:Y:S01]  /*6e10*/  ISETP.GE.AND P6, PT, R9, R2.reuse, PT ;  /* 0x000000020900720c */ /* 0x080fe20003fc6270 */
[----:B------:R-:W-:Y:S01]  /*6e20*/  FMUL.FTZ R123, R123, UR8 ;  /* 0x000000087b7b7c20 */ /* 0x000fe20008410000 */
[----:B------:R-:W-:Y:S01]  /*6e30*/  FSEL R9, R32, -INF , !P3 ;  /* 0xff80000020097808 */ /* 0x000fe20005800000 */
[----:B------:R-:W-:Y:S01]  /*6e40*/  MUFU.TANH R15, R15 ;  /* 0x0000000f000f7308 */ /* 0x000fe20000002400 */
[-C--:B------:R-:W-:Y:S01]  /*6e50*/  ISETP.GE.AND P5, PT, R17, R101.reuse, PT ;  /* 0x000000651100720c */ /* 0x080fe20003fa6270 */
[----:B------:R-:W-:Y:S01]  /*6e60*/  FMUL.FTZ R119, R119, UR8 ;  /* 0x0000000877777c20 */ /* 0x000fe20008410000 */
[-C--:B------:R-:W-:Y:S01]  /*6e70*/  ISETP.GE.AND P3, PT, R17, R2.reuse, PT ;  /* 0x000000021100720c */ /* 0x080fe20003f66270 */
[----:B------:R-:W-:Y:S01]  /*6e80*/  VIADD R17, R8, 0xffffff89 ;  /* 0xffffff8908117836 */ /* 0x000fe20000000000 */
[----:B------:R-:W-:Y:S01]  /*6e90*/  FSEL R33, R33, -INF , !P4 ;  /* 0xff80000021217808 */ /* 0x000fe20006000000 */
[C---:B-1----:R-:W-:Y:S01]  /*6ea0*/  HMMA.16816.F32 R112, R28.reuse, R4, R112 ;  /* 0x000000041c70723c */ /* 0x042fe20000001870 */
[----:B---3--:R-:W-:Y:S01]  /*6eb0*/  FSEL R5, R34, -INF , !P2 ;  /* 0xff80000022057808 */ /* 0x008fe20005000000 */
[----:B------:R-:W1:Y:S01]  /*6ec0*/  MUFU.TANH R23, R23 ;  /* 0x0000001700177308 */ /* 0x000e620000002400 */
[-C--:B------:R-:W-:Y:S01]  /*6ed0*/  ISETP.GE.AND P2, PT, R17, R101.reuse, PT ;  /* 0x000000651100720c */ /* 0x080fe20003f46270 */
[----:B------:R-:W-:Y:S01]  /*6ee0*/  FMUL.FTZ R4, R117, UR8 ;  /* 0x0000000875047c20 */ /* 0x000fe20008410000 */
[-C--:B------:R-:W-:Y:S01]  /*6ef0*/  ISETP.GE.AND P4, PT, R17, R2.reuse, PT ;  /* 0x000000021100720c */ /* 0x080fe20003f86270 */
[----:B------:R-:W-:Y:S01]  /*6f00*/  FMUL.FTZ R18, R116, UR8 ;  /* 0x0000000874127c20 */ /* 0x000fe20008410000 */
[----:B------:R-:W-:Y:S01]  /*6f10*/  FSEL R17, R20, -INF , !P5 ;  /* 0xff80000014117808 */ /* 0x000fe20006800000 */
[----:B------:R-:W-:Y:S01]  /*6f20*/  VIADD R20, R8, 0xffffff91 ;  /* 0xffffff9108147836 */ /* 0x000fe20000000000 */
[----:B------:R-:W-:Y:S01]  /*6f30*/  FSEL R35, R35, -INF , !P6 ;  /* 0xff80000023237808 */ /* 0x000fe20007000000 */
[----:B------:R-:W-:Y:S01]  /*6f40*/  MUFU.TANH R21, R21 ;  /* 0x0000001500157308 */ /* 0x000fe20000002400 */
[C---:B------:R-:W-:Y:S01]  /*6f50*/  ISETP.GE.AND P6, PT, R19.reuse, R101, PT ;  /* 0x000000651300720c */ /* 0x040fe20003fc6270 */
[----:B------:R-:W-:Y:S01]  /*6f60*/  HMMA.16816.F32 R108, R28, R6, R108 ;  /* 0x000000061c6c723c */ /* 0x000fe2000000186c */
[----:B------:R-:W-:Y:S01]  /*6f70*/  ISETP.GE.AND P5, PT, R19, R2, PT ;  /* 0x000000021300720c */ /* 0x000fe20003fa6270 */
[----:B------:R-:W-:Y:S01]  /*6f80*/  FMUL.FTZ R118, R118, UR8 ;  /* 0x0000000876767c20 */ /* 0x000fe20008410000 */
[----:B------:R-:W-:-:S02]  /*6f90*/  FSEL R13, R13, -INF , !P3 ;  /* 0xff8000000d0d7808 */ /* 0x000fc40005800000 */
[----:B------:R-:W-:Y:S01]  /*6fa0*/  FSEL R19, R12, -INF , !P2 ;  /* 0xff8000000c137808 */ /* 0x000fe20005000000 */
[----:B------:R-:W3:Y:S01]  /*6fb0*/  MUFU.TANH R133, R121 ;  /* 0x0000007900857308 */ /* 0x000ee20000002400 */
[-C--:B------:R-:W-:Y:S01]  /*6fc0*/  ISETP.GE.AND P3, PT, R20, R101.reuse, PT ;  /* 0x000000651400720c */ /* 0x080fe20003f66270 */
[----:B------:R-:W-:Y:S02]  /*6fd0*/  VIADD R12, R8, 0xffffff99 ;  /* 0xffffff99080c7836 */ /* 0x000fe40000000000 */
[----:B------:R-:W-:Y:S01]  /*6fe0*/  FMUL.FTZ R27, R115, UR8 ;  /* 0x00000008731b7c20 */ /* 0x000fe20008410000 */
[----:B----4-:R-:W-:Y:S01]  /*6ff0*/  FSEL R11, R14, -INF , !P4 ;  /* 0xff8000000e0b7808 */ /* 0x010fe20006000000 */
[----:B------:R-:W-:Y:S01]  /*7000*/  VIADD R14, R8, 0xffffffa1 ;  /* 0xffffffa1080e7836 */ /* 0x000fe20000000000 */
[----:B-----5:R-:W-:Y:S01]  /*7010*/  FSEL R141, R141, -INF , !P6 ;  /* 0xff8000008d8d7808 */ /* 0x020fe20007000000 */
[----:B------:R-:W-:Y:S01]  /*7020*/  FMUL.FTZ R112, R112, UR8 ;  /* 0x0000000870707c20 */ /* 0x000fe20008410000 */
[----:B------:R-:W4:Y:S01]  /*7030*/  MUFU.TANH R127, R122 ;  /* 0x0000007a007f7308 */ /* 0x000f220000002400 */
[----:B--2---:R-:W-:Y:S01]  /*7040*/  FSEL R117, R22, -INF , !P5 ;  /* 0xff80000016757808 */ /* 0x004fe20006800000 */
[----:B------:R-:W-:Y:S01]  /*7050*/  FMUL.FTZ R7, R114, UR8 ;  /* 0x0000000872077c20 */ /* 0x000fe20008410000 */
[----:B------:R-:W-:Y:S01]  /*7060*/  FSEL R137, R137, -INF , !P3 ;  /* 0xff80000089897808 */ /* 0x000fe20005800000 */
[----:B------:R-:W-:Y:S01]  /*7070*/  FMUL.FTZ R113, R113, UR8 ;  /* 0x0000000871717c20 */ /* 0x000fe20008410000 */
[-C--:B------:R-:W-:Y:S01]  /*7080*/  ISETP.GE.AND P6, PT, R10, R2.reuse, PT ;  /* 0x000000020a00720c */ /* 0x080fe20003fc6270 */
[----:B------:R-:W-:Y:S01]  /*7090*/  FMUL.FTZ R105, R109, UR8 ;  /* 0x000000086d697c20 */ /* 0x000fe20008410000 */
[CC--:B------:R-:W-:Y:S01]  /*70a0*/  ISETP.GE.AND P5, PT, R12.reuse, R101.reuse, PT ;  /* 0x000000650c00720c */ /* 0x0c0fe20003fa6270 */
[----:B------:R-:W-:Y:S01]  /*70b0*/  MUFU.TANH R16, R16 ;  /* 0x0000001000107308 */ /* 0x000fe20000002400 */
[-C--:B------:R-:W-:Y:S01]  /*70c0*/  ISETP.GE.AND P3, PT, R12, R2.reuse, PT ;  /* 0x000000020c00720c */ /* 0x080fe20003f66270 */
[----:B------:R-:W-:Y:S01]  /*70d0*/  VIADD R12, R8, 0xffffffa0 ;  /* 0xffffffa0080c7836 */ /* 0x000fe20000000000 */
[----:B------:R-:W-:Y:S01]  /*70e0*/  ISETP.GE.AND P4, PT, R10, R101, PT ;  /* 0x000000650a00720c */ /* 0x000fe20003f86270 */
[----:B------:R-:W-:Y:S01]  /*70f0*/  FMUL.FTZ R25, R110, UR8 ;  /* 0x000000086e197c20 */ /* 0x000fe20008410000 */
[----:B------:R-:W-:Y:S01]  /*7100*/  ISETP.GE.AND P2, PT, R20, R2, PT ;  /* 0x000000021400720c */ /* 0x000fe20003f46270 */
[----:B------:R-:W-:Y:S01]  /*7110*/  FMUL.FTZ R24, R111, UR8 ;  /* 0x000000086f187c20 */ /* 0x000fe20008410000 */
[----:B-1----:R-:W-:Y:S01]  /*7120*/  FSEL R23, R23, -INF , !P6 ;  /* 0xff80000017177808 */ /* 0x002fe20007000000 */
[----:B------:R-:W-:Y:S01]  /*7130*/  MUFU.TANH R135, R120 ;  /* 0x0000007800877308 */ /* 0x000fe20000002400 */
[----:B------:R-:W-:Y:S01]  /*7140*/  FSEL R115, R15, -INF , !P5 ;  /* 0xff8000000f737808 */ /* 0x000fe20006800000 */
[----:B------:R-:W-:Y:S01]  /*7150*/  VIADD R15, R8, 0xffffffb0 ;  /* 0xffffffb0080f7836 */ /* 0x000fe20000000000 */
[----:B------:R-:W-:-:S02]  /*7160*/  FSEL R139, R139, -INF , !P4 ;  /* 0xff8000008b8b7808 */ /* 0x000fc40006000000 */
[CC--:B------:R-:W-:Y:S02]  /*7170*/  ISETP.GE.AND P6, PT, R14.reuse, R101.reuse, PT ;  /* 0x000000650e00720c */ /* 0x0c0fe40003fc6270 */
[-C--:B------:R-:W-:Y:S01]  /*7180*/  ISETP.GE.AND P5, PT, R14, R2.reuse, PT ;  /* 0x000000020e00720c */ /* 0x080fe20003fa6270 */
[----:B------:R-:W1:Y:S01]  /*7190*/  MUFU.TANH R4, R4 ;  /* 0x0000000400047308 */ /* 0x000e620000002400 */
[-C--:B------:R-:W-:Y:S01]  /*71a0*/  ISETP.GE.AND P4, PT, R12, R2.reuse, PT ;  /* 0x000000020c00720c */ /* 0x080fe20003f86270 */
[----:B------:R-:W-:Y:S01]  /*71b0*/  VIADD R14, R8, 0xffffffa9 ;  /* 0xffffffa9080e7836 */ /* 0x000fe20000000000 */
[----:B---3--:R-:W-:Y:S02]  /*71c0*/  FSEL R133, R133, -INF , !P6 ;  /* 0xff80000085857808 */ /* 0x008fe40007000000 */
[----:B----4-:R-:W-:Y:S02]  /*71d0*/  FSEL R127, R127, -INF , !P4 ;  /* 0xff8000007f7f7808 */ /* 0x010fe40006000000 */
[C---:B------:R-:W-:Y:S01]  /*71e0*/  ISETP.GE.AND P4, PT, R14.reuse, R101, PT ;  /* 0x000000650e00720c */ /* 0x040fe20003f86270 */
[----:B------:R-:W2:Y:S01]  /*71f0*/  MUFU.TANH R125, R123 ;  /* 0x0000007b007d7308 */ /* 0x000ea20000002400 */
[----:B------:R-:W-:Y:S01]  /*7200*/  ISETP.GE.AND P6, PT, R14, R2, PT ;  /* 0x000000020e00720c */ /* 0x000fe20003fc6270 */
[----:B------:R-:W-:-:S06]  /*7210*/  VIADD R14, R8, 0xffffffb1 ;  /* 0xffffffb1080e7836 */ /* 0x000fcc0000000000 */
[----:B------:R-:W3:Y:S01]  /*7220*/  MUFU.TANH R27, R27 ;  /* 0x0000001b001b7308 */ /* 0x000ee20000002400 */
[----:B-1----:R-:W-:Y:S01]  /*7230*/  FSEL R129, R4, -INF , !P4 ;  /* 0xff80000004817808 */ /* 0x002fe20006000000 */
[----:B------:R-:W-:Y:S01]  /*7240*/  VIADD R4, R8, 0xffffffb8 ;  /* 0xffffffb808047836 */ /* 0x000fe20000000000 */
[----:B------:R-:W-:-:S05]  /*7250*/  ISETP.GE.AND P4, PT, R14, R2, PT ;  /* 0x000000020e00720c */ /* 0x000fca0003f86270 */
[----:B------:R1:W-:Y:S01]  /*7260*/  MUFU.TANH R123, R119 ;  /* 0x00000077007b7308 */ /* 0x0003e20000002400 */
[----:B--2---:R-:W-:Y:S02]  /*7270*/  FSEL R125, R125, -INF , !P5 ;  /* 0xff8000007d7d7808 */ /* 0x004fe40006800000 */
[----:B------:R-:W-:-:S05]  /*7280*/  ISETP.GE.AND P5, PT, R15, R101, PT ;  /* 0x000000650f00720c */ /* 0x000fca0003fa6270 */
[----:B------:R-:W2:Y:S01]  /*7290*/  MUFU.TANH R18, R18 ;  /* 0x0000001200127308 */ /* 0x000ea20000002400 */
[----:B---3--:R-:W-:Y:S02]  /*72a0*/  FSEL R27, R27, -INF , !P4 ;  /* 0xff8000001b1b7808 */ /* 0x008fe40006000000 */
[----:B------:R-:W-:-:S05]  /*72b0*/  ISETP.GT.AND P4, PT, R0, R155, PT ;  /* 0x0000009b0000720c */ /* 0x000fca0003f84270 */
[----:B------:R-:W3:Y:S01]  /*72c0*/  MUFU.TANH R121, R118 ;  /* 0x0000007600797308 */ /* 0x000ee20000002400 */
[----:B-1----:R-:W-:Y:S02]  /*72d0*/  FSEL R119, R21, -INF , !P2 ;  /* 0xff80000015777808 */ /* 0x002fe40005000000 */
[-C--:B------:R-:W-:Y:S01]  /*72e0*/  ISETP.GE.AND P2, PT, R12, R101.reuse, PT ;  /* 0x000000650c00720c */ /* 0x080fe20003f46270 */
[----:B------:R-:W-:Y:S01]  /*72f0*/  VIADD R12, R8, 0xffffffa8 ;  /* 0xffffffa8080c7836 */ /* 0x000fe20000000000 */
[----:B------:R-:W-:Y:S01]  /*7300*/  FSEL R21, R16, -INF , !P3 ;  /* 0xff80000010157808 */ /* 0x000fe20005800000 */
[----:B------:R-:W-:Y:S01]  /*7310*/  VIADD R8, R8, 0xffffffb9 ;  /* 0xffffffb908087836 */ /* 0x000fe20000000000 */
[----:B------:R-:W-:Y:S01]  /*7320*/  FSEL R135, R135, -INF , !P2 ;  /* 0xff80000087877808 */ /* 0x000fe20005000000 */
[----:B------:R-:W1:Y:S01]  /*7330*/  MUFU.TANH R10, R112 ;  /* 0x00000070000a7308 */ /* 0x000e620000002400 */
[C---:B------:R-:W-:Y:S02]  /*7340*/  ISETP.GE.AND P3, PT, R12.reuse, R101, PT ;  /* 0x000000650c00720c */ /* 0x040fe40003f66270 */
[----:B------:R-:W-:Y:S01]  /*7350*/  ISETP.GE.AND P2, PT, R12, R2, PT ;  /* 0x000000020c00720c */ /* 0x000fe20003f46270 */
[----:B------:R-:W-:Y:S01]  /*7360*/  FMUL.FTZ R12, R108, UR8 ;  /* 0x000000086c0c7c20 */ /* 0x000fe20008410000 */
[----:B--2---:R-:W-:-:S02]  /*7370*/  FSEL R131, R18, -INF , !P3 ;  /* 0xff80000012837808 */ /* 0x004fc40005800000 */
[----:B------:R-:W-:Y:S01]  /*7380*/  ISETP.GE.AND P3, PT, R15, R2, PT ;  /* 0x000000020f00720c */ /* 0x000fe20003f66270 */
[----:B------:R1:W2:Y:S01]  /*7390*/  MUFU.TANH R6, R113 ;  /* 0x0000007100067308 */ /* 0x0002a20000002400 */
[----:B---3--:R-:W-:Y:S02]  /*73a0*/  FSEL R121, R121, -INF , !P2 ;  /* 0xff80000079797808 */ /* 0x008fe40005000000 */
[-C--:B------:R-:W-:Y:S02]  /*73b0*/  ISETP.GE.AND P2, PT, R14, R101.reuse, PT ;  /* 0x000000650e00720c */ /* 0x080fe40003f46270 */
[----:B------:R-:W-:Y:S02]  /*73c0*/  FSEL R123, R123, -INF , !P6 ;  /* 0xff8000007b7b7808 */ /* 0x000fe40007000000 */
[-C--:B------:R-:W-:Y:S01]  /*73d0*/  ISETP.GE.AND P6, PT, R4, R101.reuse, PT ;  /* 0x000000650400720c */ /* 0x080fe20003fc6270 */
[----:B------:R-:W3:Y:S08]  /*73e0*/  MUFU.TANH R7, R7 ;  /* 0x0000000700077308 */ /* 0x000ef00000002400 */
[----:B------:R-:W4:Y:S01]  /*73f0*/  MUFU.TANH R12, R12 ;  /* 0x0000000c000c7308 */ /* 0x000f220000002400 */
[----:B-1----:R-:W-:Y:S01]  /*7400*/  FSEL R113, R10, -INF , !P5 ;  /* 0xff8000000a717808 */ /* 0x002fe20006800000 */
[----:B------:R-:W-:Y:S01]  /*7410*/  BAR.SYNC.DEFER_BLOCKING 0x0 ;  /* 0x0000000000007b1d */ /* 0x000fe20000010000 */
[----:B------:R-:W-:-:S02]  /*7420*/  ISETP.GE.AND P5, PT, R8, R101, PT ;  /* 0x000000650800720c */ /* 0x000fc40003fa6270 */
[----:B--2---:R-:W-:Y:S02]  /*7430*/  FSEL R109, R6, -INF , !P2 ;  /* 0xff800000066d7808 */ /* 0x004fe40005000000 */
[-C--:B------:R-:W-:Y:S01]  /*7440*/  ISETP.GE.AND P2, PT, R8, R2.reuse, PT ;  /* 0x000000020800720c */ /* 0x080fe20003f46270 */
[----:B------:R-:W1:Y:S01]  /*7450*/  MUFU.TANH R105, R105 ;  /* 0x0000006900697308 */ /* 0x000e620000002400 */
[----:B---3--:R-:W-:Y:S02]  /*7460*/  FSEL R101, R7, -INF , !P3 ;  /* 0xff80000007657808 */ /* 0x008fe40005800000 */
[----:B------:R-:W-:-:S05]  /*7470*/  ISETP.GE.AND P3, PT, R4, R2, PT ;  /* 0x000000020400720c */ /* 0x000fca0003f66270 */
[----:B------:R-:W2:Y:S01]  /*7480*/  MUFU.TANH R25, R25 ;  /* 0x0000001900197308 */ /* 0x000ea20000002400 */
[----:B----4-:R-:W-:-:S07]  /*7490*/  FSEL R111, R12, -INF , !P6 ;  /* 0xff8000000c6f7808 */ /* 0x010fce0007000000 */
[----:B------:R-:W3:Y:S01]  /*74a0*/  MUFU.TANH R24, R24 ;  /* 0x0000001800187308 */ /* 0x000ee20000002400 */
[----:B-1----:R-:W-:Y:S02]  /*74b0*/  FSEL R105, R105, -INF , !P5 ;  /* 0xff80000069697808 */ /* 0x002fe40006800000 */
[----:B--2---:R-:W-:Y:S02]  /*74c0*/  FSEL R25, R25, -INF , !P3 ;  /* 0xff80000019197808 */ /* 0x004fe40005800000 */
[----:B---3--:R-:W-:Y:S01]  /*74d0*/  FSEL R24, R24, -INF , !P2 ;  /* 0xff80000018187808 */ /* 0x008fe20005000000 */
[----:B------:R-:W-:Y:S06]  /*74e0*/  @!P4 BRA `(.L_x_5080) ;  /* 0x0000000400e0c947 */ /* 0x000fec0003800000 */
[----:B------:R-:W-:Y:S05]  /*74f0*/  BRA.U !UP1, `(.L_x_5081) ;  /* 0x0000000109fc7547 */ /* 0x000fea000b800000 */
[----:B------:R-:W1:Y:S01]  /*7500*/  LDC R4, c[0x0][0x4f0] ;  /* 0x00013c00ff047b82 */ /* 0x000e620000000800 */
[----:B------:R-:W-:Y:S01]  /*7510*/  VIADD R31, R104, 0xffffffff ;  /* 0xffffffff681f7836 */ /* 0x000fe20000000000 */
[----:B------:R-:W2:Y:S01]  /*7520*/  LDCU.64 UR6, c[0x0][0x3a0] ;  /* 0x00007400ff0677ac */ /* 0x000ea20008000a00 */
[----:B------:R-:W-:Y:S02]  /*7530*/  IMAD.SHL.U32 R7, R0, 0x40, RZ ;  /* 0x0000004000077824 */ /* 0x000fe400078e00ff */
[----:B------:R-:W-:-:S05]  /*7540*/  IMAD.SHL.U32 R31, R31, 0x40, RZ ;  /* 0x000000401f1f7824 */ /* 0x000fca00078e00ff */
[----:B------:R-:W-:-:S04]  /*7550*/  IADD3 R31, PT, PT, R31, -0x80, RZ ;  /* 0xffffff801f1f7810 */ /* 0x000fc80007ffe0ff */
        /* <DEDUP_REMOVED lines=57> */
.L_x_5081:
[----:B------:R-:W-:Y:S01]  /*78f0*/  UMOV UR6, URZ ;  /* 0x000000ff00067c82 */ /* 0x000fe20008000000 */
[----:B------:R-:W-:Y:S01]  /*7900*/  IMAD.SHL.U32 R2, R102, 0x40, RZ ;  /* 0x0000004066027824 */ /* 0x000fe200078e00ff */
[----:B------:R-:W-:-:S05]  /*7910*/  IADD3 R4, P2, PT, RZ, -UR6, RZ ;  /* 0x80000006ff047c10 */ /* 0x000fca000ff5e0ff */
[----:B------:R-:W-:-:S05]  /*7920*/  IMAD.X R2, RZ, RZ, ~R2, P2 ;  /* 0x000000ffff027224 */ /* 0x000fca00010e0e02 */
[----:B------:R-:W-:-:S04]  /*7930*/  SHF.R.S64 R7, R4, 0x1f, R2 ;  /* 0x0000001f04077819 */ /* 0x000fc80000001002 */
[----:B------:R-:W-:-:S04]  /*7940*/  IADD3 R156, P2, PT, R7, R156, RZ ;  /* 0x0000009c079c7210 */ /* 0x000fc80007f5e0ff */
[----:B------:R-:W-:-:S09]  /*7950*/  LEA.HI.X.SX32 R157, R2, R157, 0x1, P2 ;  /* 0x0000009d029d7211 */ /* 0x000fd200010f0eff */
.L_x_5082:
        /* <DEDUP_REMOVED lines=49> */
.L_x_5080:
        /* <DEDUP_REMOVED lines=33> */
[----:B------:R-:W-:Y:S01]  /*7e80*/  FFMA.FTZ R31, R19, UR4, -R110 ;  /* 0x00000004131f7c23 */ /* 0x000fe2000801086e */
[----:B------:R-:W-:Y:S01]  /*7e90*/  FADD.FTZ R6, R3, -R6 ;  /* 0x8000000603067221 */ /* 0x000fe20000010000 */
[----:B------:R-:W-:Y:S01]  /*7ea0*/  LDSM.16.MT88.4 R16, [R144+0x8000] ;  /* 0x008000009010783b */ /* 0x000fe20000004200 */
[--C-:B------:R-:W-:Y:S01]  /*7eb0*/  FFMA.FTZ R29, R13, UR4, -R26.reuse ;  /* 0x000000040d1d7c23 */ /* 0x100fe2000801081a */
[--C-:B------:R-:W-:Y:S01]  /*7ec0*/  FFMA.FTZ R102, R5, UR4, -R26.reuse ;  /* 0x0000000405667c23 */ /* 0x100fe2000801081a */
[----:B------:R-:W-:Y:S01]  /*7ed0*/  FSEL R5, R28, RZ, P1 ;  /* 0x000000ff1c057208 */ /* 0x000fe20000800000 */
[----:B------:R-:W1:Y:S01]  /*7ee0*/  LDSM.16.MT88.4 R12, [R148+0x8000] ;  /* 0x00800000940c783b */ /* 0x000e620000004200 */
[----:B------:R-:W-:Y:S01]  /*7ef0*/  FFMA.FTZ R30, R35, UR4, -R26 ;  /* 0x00000004231e7c23 */ /* 0x000fe2000801081a */
[--C-:B------:R-:W-:Y:S01]  /*7f00*/  FFMA.FTZ R108, R9, UR4, -R110.reuse ;  /* 0x00000004096c7c23 */ /* 0x100fe2000801086e */
[----:B------:R-:W-:Y:S01]  /*7f10*/  FFMA.FTZ R33, R33, UR4, -R110 ;  /* 0x0000000421217c23 */ /* 0x000fe2000801086e */
[----:B------:R-:W-:Y:S01]  /*7f20*/  FADD.FTZ R4, R100, -R5 ;  /* 0x8000000564047221 */ /* 0x000fe20000010000 */
[--C-:B------:R-:W-:Y:S01]  /*7f30*/  FFMA.FTZ R34, R11, UR4, -R26.reuse ;  /* 0x000000040b227c23 */ /* 0x100fe2000801081a */
[----:B------:R-:W-:Y:S01]  /*7f40*/  FMUL.FTZ R3, R6, UR4 ;  /* 0x0000000406037c20 */ /* 0x000fe20008410000 */
[----:B------:R-:W-:Y:S01]  /*7f50*/  MUFU.EX2 R32, R32 ;  /* 0x0000002000207308 */ /* 0x000fe20000000800 */
[----:B------:R-:W-:Y:S01]  /*7f60*/  FMUL.FTZ R35, R4, UR4 ;  /* 0x0000000404237c20 */ /* 0x000fe20008410000 */
[----:B------:R-:W2:Y:S01]  /*7f70*/  LDSM.16.MT88.4 R8, [R107+0x8000] ;  /* 0x008000006b08783b */ /* 0x000ea20000004200 */
        /* <DEDUP_REMOVED lines=8> */
[----:B------:R-:W-:Y:S01]  /*8000*/  FFMA.FTZ R119, R21, UR4, -R26 ;  /* 0x0000000415777c23 */ /* 0x000fe2000801081a */
[--C-:B------:R-:W-:Y:S01]  /*8010*/  FFMA.FTZ R135, R135, UR4, -R110.reuse ;  /* 0x0000000487877c23 */ /* 0x100fe2000801086e */
[----:B------:R-:W-:Y:S01]  /*8020*/  LDSM.16.MT88.4 R20, [R144+0x8800] ;  /* 0x008800009014783b */ /* 0x000fe20000004200 */
[--C-:B------:R-:W-:Y:S01]  /*8030*/  FFMA.FTZ R118, R133, UR4, -R110.reuse ;  /* 0x0000000485767c23 */ /* 0x100fe2000801086e */
[--C-:B------:R-:W-:Y:S01]  /*8040*/  FFMA.FTZ R120, R131, UR4, -R110.reuse ;  /* 0x0000000483787c23 */ /* 0x100fe2000801086e */
[----:B------:R-:W3:Y:S01]  /*8050*/  MUFU.EX2 R33, R33 ;  /* 0x0000002100217308 */ /* 0x000ee20000000800 */
[----:B------:R-:W-:Y:S01]  /*8060*/  FFMA.FTZ R129, R129, UR4, -R110 ;  /* 0x0000000481817c23 */ /* 0x000fe2000801086e */
[--C-:B------:R-:W-:Y:S01]  /*8070*/  FFMA.FTZ R122, R127, UR4, -R26.reuse ;  /* 0x000000047f7a7c23 */ /* 0x100fe2000801081a */
[--C-:B------:R-:W-:Y:S01]  /*8080*/  FFMA.FTZ R125, R125, UR4, -R26.reuse ;  /* 0x000000047d7d7c23 */ /* 0x100fe2000801081a */
[--C-:B------:R-:W-:Y:S01]  /*8090*/  FFMA.FTZ R121, R121, UR4, -R26.reuse ;  /* 0x0000000479797c23 */ /* 0x100fe2000801081a */
[----:B------:R-:W-:Y:S01]  /*80a0*/  FFMA.FTZ R124, R123, UR4, -R26 ;  /* 0x000000047b7c7c23 */ /* 0x000fe2000801081a */
        /* <DEDUP_REMOVED lines=8> */
[----:B------:R-:W-:-:S02]  /*8130*/  FFMA.FTZ R130, R24, UR4, -R26 ;  /* 0x0000000418827c23 */ /* 0x000fc4000801081a */
[----:B------:R-:W-:Y:S01]  /*8140*/  MUFU.EX2 R102, R102 ;  /* 0x0000006600667308 */ /* 0x000fe20000000800 */
[----:B---3--:R-:W-:Y:S01]  /*8150*/  F2FP.F16.F32.PACK_AB R4, R33, R108 ;  /* 0x0000006c2104723e */ /* 0x008fe200000000ff */
[----:B------:R-:W-:Y:S06]  /*8160*/  LDSM.16.MT88.4 R24, [R107+0x9800] ;  /* 0x009800006b18783b */ /* 0x000fec0000004200 */
        /* <DEDUP_REMOVED lines=50> */
[----:B------:R-:W3:Y:S01]  /*8490*/  LDSM.16.MT88.4 R16, [R148+0xa000] ;  /* 0x00a000009410783b */ /* 0x000ee20000004200 */
        /* <DEDUP_REMOVED lines=37> */
[C---:B---3--:R-:W-:Y:S01]  /*86f0*/  HMMA.16816.F32 R36, R4.reuse, R16, R36 ;  /* 0x000000100424723c */ /* 0x048fe20000001824 */
        /* <DEDUP_REMOVED lines=8> */
[----:B------:R-:W3:Y:S01]  /*8780*/  LDSM.16.MT88.4 R16, [R106+0xa000] ;  /* 0x00a000006a10783b */ /* 0x000ee20000004200 */
        /* <DEDUP_REMOVED lines=8> */
[C---:B-1----:R-:W-:Y:S03]  /*8810*/  HMMA.16816.F32 R52, R4.reuse, R12, R52 ;  /* 0x0000000c0434723c */ /* 0x042fe60000001834 */
[----:B------:R-:W-:Y:S05]  /*8820*/  MUFU.EX2 R116, R116 ;  /* 0x0000007400747308 */ /* 0x000fea0000000800 */
[C---:B------:R-:W-:Y:S01]  /*8830*/  HMMA.16816.F32 R56, R4.reuse, R14, R56 ;  /* 0x0000000e0438723c */ /* 0x040fe20000001838 */
[----:B------:R-:W1:Y:S02]  /*8840*/  LDSM.16.MT88.4 R12, [R107+0x8800] ;  /* 0x008800006b0c783b */ /* 0x000e640000004200 */
[----:B------:R-:W2:Y:S05]  /*8850*/  MUFU.EX2 R119, R119 ;  /* 0x0000007700777308 */ /* 0x000eaa0000000800 */
[C---:B---3--:R-:W-:Y:S03]  /*8860*/  HMMA.16816.F32 R60, R4.reuse, R16, R60 ;  /* 0x00000010043c723c */ /* 0x048fe6000000183c */
[----:B------:R-:W-:Y:S05]  /*8870*/  MUFU.EX2 R135, R135 ;  /* 0x0000008700877308 */ /* 0x000fea0000000800 */
[----:B------:R-:W-:Y:S01]  /*8880*/  HMMA.16816.F32 R64, R4, R18, R64 ;  /* 0x000000120440723c */ /* 0x000fe20000001840 */
[----:B------:R-:W3:Y:S01]  /*8890*/  LDSM.16.MT88.4 R16, [R106+0x8800] ;  /* 0x008800006a10783b */ /* 0x000ee20000004200 */
        /* <DEDUP_REMOVED lines=8> */
[-C--:B------:R-:W-:Y:S01]  /*8920*/  MOV R100, R28.reuse ;  /* 0x0000001c00647202 */ /* 0x080fe20000000f00 */
[----:B------:R-:W-:Y:S01]  /*8930*/  MUFU.EX2 R120, R120 ;  /* 0x0000007800787308 */ /* 0x000fe20000000800 */
[----:B------:R-:W-:Y:S01]  /*8940*/  FADD.FTZ R117, R117, R114 ;  /* 0x0000007275757221 */ /* 0x000fe20000010000 */
[----:B------:R-:W-:Y:S01]  /*8950*/  FADD.FTZ R112, R112, R103 ;  /* 0x0000006770707221 */ /* 0x000fe20000010000 */
[----:B------:R-:W-:Y:S01]  /*8960*/  @P4 MOV R100, R28 ;  /* 0x0000001c00644202 */ /* 0x000fe20000000f00 */
[----:B------:R-:W-:Y:S01]  /*8970*/  HMMA.16816.F32 R96, R4, R8, R96 ;  /* 0x000000080460723c */ /* 0x000fe20000001860 */
[----:B------:R-:W-:Y:S01]  /*8980*/  FADD.FTZ R116, R116, R117 ;  /* 0x0000007574747221 */ /* 0x000fe20000010000 */
[----:B------:R-:W-:-:S02]  /*8990*/  FADD.FTZ R112, R115, R112 ;  /* 0x0000007073707221 */ /* 0x000fc40000010000 */
[----:B------:R-:W-:Y:S01]  /*89a0*/  MUFU.EX2 R129, R129 ;  /* 0x0000008100817308 */ /* 0x000fe20000000800 */
[----:B------:R-:W-:-:S03]  /*89b0*/  FADD.FTZ R119, R119, R116 ;  /* 0x0000007477777221 */ /* 0x000fc60000010000 */
[C---:B------:R-:W-:Y:S01]  /*89c0*/  HMMA.16816.F32 R92, R4.reuse, R10, R92 ;  /* 0x0000000a045c723c */ /* 0x040fe2000000185c */
[----:B------:R-:W2:Y:S03]  /*89d0*/  LDSM.16.MT88.4 R8, [R148+0xa800] ;  /* 0x00a800009408783b */ /* 0x000ea60000004200 */
[----:B------:R-:W-:Y:S04]  /*89e0*/  MUFU.EX2 R122, R122 ;  /* 0x0000007a007a7308 */ /* 0x000fe80000000800 */
[C---:B-1----:R-:W-:Y:S04]  /*89f0*/  HMMA.16816.F32 R80, R4.reuse, R12, R80 ;  /* 0x0000000c0450723c */ /* 0x042fe80000001850 */
[----:B------:R-:W1:Y:S04]  /*8a00*/  MUFU.EX2 R125, R125 ;  /* 0x0000007d007d7308 */ /* 0x000e680000000800 */
[C---:B------:R-:W-:Y:S01]  /*8a10*/  HMMA.16816.F32 R76, R4.reuse, R14, R76 ;  /* 0x0000000e044c723c */ /* 0x040fe2000000184c */
[----:B------:R-:W5:Y:S03]  /*8a20*/  LDSM.16.MT88.4 R12, [R107+0xa800] ;  /* 0x00a800006b0c783b */ /* 0x000f660000004200 */
[----:B------:R-:W-:Y:S04]  /*8a30*/  MUFU.EX2 R121, R121 ;  /* 0x0000007900797308 */ /* 0x000fe80000000800 */
[C---:B---3--:R-:W-:Y:S04]  /*8a40*/  HMMA.16816.F32 R72, R4.reuse, R16, R72 ;  /* 0x000000100448723c */ /* 0x048fe80000001848 */
[----:B------:R-:W3:Y:S04]  /*8a50*/  MUFU.EX2 R124, R124 ;  /* 0x0000007c007c7308 */ /* 0x000ee80000000800 */
[C---:B------:R-:W-:Y:S01]  /*8a60*/  HMMA.16816.F32 R68, R4.reuse, R18, R68 ;  /* 0x000000120444723c */ /* 0x040fe20000001844 */
[----:B------:R-:W4:Y:S03]  /*8a70*/  LDSM.16.MT88.4 R16, [R106+0xa800] ;  /* 0x00a800006a10783b */ /* 0x000f260000004200 */
[----:B------:R-:W-:Y:S04]  /*8a80*/  MUFU.EX2 R113, R113 ;  /* 0x0000007100717308 */ /* 0x000fe80000000800 */
[C---:B------:R-:W-:Y:S04]  /*8a90*/  HMMA.16816.F32 R88, R4.reuse, R20, R88 ;  /* 0x000000140458723c */ /* 0x040fe80000001858 */
[----:B------:R-:W3:Y:S04]  /*8aa0*/  MUFU.EX2 R126, R126 ;  /* 0x0000007e007e7308 */ /* 0x000ee80000000800 */
[C---:B------:R-:W-:Y:S01]  /*8ab0*/  HMMA.16816.F32 R84, R4.reuse, R22, R84 ;  /* 0x000000160454723c */ /* 0x040fe20000001854 */
[----:B------:R-:W1:Y:S03]  /*8ac0*/  LDSM.16.MT88.4 R20, [R144+0xa800] ;  /* 0x00a800009014783b */ /* 0x000e660000004200 */
[----:B------:R-:W-:Y:S04]  /*8ad0*/  MUFU.EX2 R109, R109 ;  /* 0x0000006d006d7308 */ /* 0x000fe80000000800 */
[C---:B--2---:R-:W-:Y:S04]  /*8ae0*/  HMMA.16816.F32 R36, R4.reuse, R8, R36 ;  /* 0x000000080424723c */ /* 0x044fe80000001824 */
[----:B------:R-:W-:Y:S04]  /*8af0*/  MUFU.EX2 R110, R110 ;  /* 0x0000006e006e7308 */ /* 0x000fe80000000800 */
[C---:B------:R-:W-:Y:S01]  /*8b00*/  HMMA.16816.F32 R40, R4.reuse, R10, R40 ;  /* 0x0000000a0428723c */ /* 0x040fe20000001828 */
[----:B------:R-:W2:Y:S03]  /*8b10*/  LDSM.16.MT88.4 R8, [R148+0x9000] ;  /* 0x009000009408783b */ /* 0x000ea60000004200 */
        /* <DEDUP_REMOVED lines=19> */
[----:B---3--:R-:W-:Y:S01]  /*8c50*/  F2FP.F16.F32.PACK_AB R7, R124, R121 ;  /* 0x000000797c07723e */ /* 0x008fe200000000ff */
[----:B------:R-:W-:-:S02]  /*8c60*/  FADD.FTZ R122, R125, R122 ;  /* 0x0000007a7d7a7221 */ /* 0x000fc40000010000 */
[----:B------:R-:W-:Y:S02]  /*8c70*/  FADD.FTZ R120, R120, R135 ;  /* 0x0000008778787221 */ /* 0x000fe40000010000 */
[----:B------:R-:W-:Y:S02]  /*8c80*/  FADD.FTZ R121, R121, R122 ;  /* 0x0000007a79797221 */ /* 0x000fe40000010000 */
[----:B--2---:R-:W-:Y:S01]  /*8c90*/  HMMA.16816.F32 R96, R4, R8, R96 ;  /* 0x000000080460723c */ /* 0x004fe20000001860 */
        /* <DEDUP_REMOVED lines=59> */
.L_x_5077:
[----:B------:R-:W-:-:S07]  /*9050*/  IADD3 R104, PT, PT, R26, -0x1, RZ ;  /* 0xffffffff1a687810 */ /* 0x000fce0007ffe0ff */
.L_x_5083:
        /* <DEDUP_REMOVED lines=15> */
.L_x_5088:
        /* <DEDUP_REMOVED lines=75> */
.L_x_5085:
        /* <DEDUP_REMOVED lines=13> */
[-C--:B------:R-:W-:Y:S02]  /*96d0*/  IADD3 R102, P5, PT, R174, R3.reuse, RZ ;  /* 0x00000003ae667210 */ /* 0x080fe40007fbe0ff */
[----:B------:R-:W-:Y:S02]  /*96e0*/  IADD3 R168, PT, PT, R168, -0x1, RZ ;  /* 0xffffffffa8a87810 */ /* 0x000fe40007ffe0ff */
        /* <DEDUP_REMOVED lines=9> */
[----:B------:R-:W-:Y:S04]  /*9780*/  ISETP.GT.AND P0, PT, R168, R155, PT ;  /* 0x0000009ba800720c */ /* 0x000fe80003f04270 */
        /* <DEDUP_REMOVED lines=269> */
.L_x_5087:
        /* <DEDUP_REMOVED lines=49> */
.L_x_5086:
        /* <DEDUP_REMOVED lines=21> */
[----:B------:R-:W1:Y:S08]  /*acc0*/  SHFL.BFLY PT, R3, R6, 0x2, 0x1f ;  /* 0x0c401f0006037f89 */ /* 0x000e7000000e0000 */
        /* <DEDUP_REMOVED lines=136> */
[----:B------:R-:W-:Y:S01]  /*b550*/  ISETP.GT.AND P0, PT, R168, R155, PT ;  /* 0x0000009ba800720c */ /* 0x000fe20003f04270 */
        /* <DEDUP_REMOVED lines=22> */
[----:B------:R-:W-:Y:S01]  /*b6c0*/  FMUL.FTZ R31, R0, R75 ;  /* 0x0000004b001f7220 */ /* 0x000fe20000410000 */
[----:B------:R-:W-:Y:S01]  /*b6d0*/  MOV R0, R3 ;  /* 0x0000000300007202 */ /* 0x000fe20000000f00 */
        /* <DEDUP_REMOVED lines=131> */
.L_x_5084:
        /* <DEDUP_REMOVED lines=147> */
[----:B------:R5:W-:Y:S01]  /*c840*/  STS.64 [R16], R72 ;  /* 0x0000004810007388 */ /* 0x000be20000000a00 */
[----:B--2---:R-:W-:-:S03]  /*c850*/  IMAD R8, R8, UR6, R163 ;  /* 0x0000000608087c24 */ /* 0x004fc6000f8e02a3 */
[----:B------:R-:W-:Y:S04]  /*c860*/  STS.64 [R16+0x800], R74 ;  /* 0x0008004a10007388 */ /* 0x000fe80000000a00 */
[----:B------:R2:W-:Y:S04]  /*c870*/  STS.64 [R17], R68 ;  /* 0x0000004411007388 */ /* 0x0005e80000000a00 */
[----:B------:R3:W-:Y:S04]  /*c880*/  STS.64 [R17+0x800], R70 ;  /* 0x0008004611007388 */ /* 0x0007e80000000a00 */
[----:B------:R-:W-:Y:S04]  /*c890*/  STS.64 [R10+0x4000], R36 ;  /* 0x004000240a007388 */ /* 0x000fe80000000a00 */
[----:B------:R1:W-:Y:S04]  /*c8a0*/  STS.64 [R10+0x4800], R38 ;  /* 0x004800260a007388 */ /* 0x0003e80000000a00 */
[----:B------:R4:W-:Y:S01]  /*c8b0*/  STS.64 [R11+0x4000], R40 ;  /* 0x004000280b007388 */ /* 0x0009e20000000a00 */
[----:B-----5:R-:W-:-:S03]  /*c8c0*/  SHF.L.U32 R73, R4, 0x3, RZ ;  /* 0x0000000304497819 */ /* 0x020fc600000006ff */
[----:B------:R4:W-:Y:S01]  /*c8d0*/  STS.64 [R11+0x4800], R42 ;  /* 0x0048002a0b007388 */ /* 0x0009e20000000a00 */
[----:B------:R-:W-:-:S03]  /*c8e0*/  LOP3.LUT R73, R73, 0x1f80, RZ, 0xc0, !PT ;  /* 0x00001f8049497812 */ /* 0x000fc600078ec0ff */
[----:B------:R4:W-:Y:S01]  /*c8f0*/  STS.64 [R12+0x4000], R44 ;  /* 0x0040002c0c007388 */ /* 0x0009e20000000a00 */
[----:B--2---:R-:W-:-:S03]  /*c900*/  MOV R69, 0xff800000 ;  /* 0xff80000000457802 */ /* 0x004fc60000000f00 */
[----:B------:R2:W-:Y:S01]  /*c910*/  STS.64 [R12+0x4800], R46 ;  /* 0x0048002e0c007388 */ /* 0x0005e20000000a00 */
[----:B------:R-:W-:Y:S02]  /*c920*/  MOV R68, 0xff800000 ;  /* 0xff80000000447802 */ /* 0x000fe40000000f00 */
[----:B---3--:R-:W-:Y:S01]  /*c930*/  IADD3 R71, PT, PT, R101, 0x28, RZ ;  /* 0x0000002865477810 */ /* 0x008fe20007ffe0ff */
[----:B------:R2:W-:Y:S04]  /*c940*/  STS.64 [R14+0x4000], R48 ;  /* 0x004000300e007388 */ /* 0x0005e80000000a00 */
[----:B------:R2:W-:Y:S01]  /*c950*/  STS.64 [R14+0x4800], R50 ;  /* 0x004800320e007388 */ /* 0x0005e20000000a00 */
[----:B-1----:R-:W-:-:S03]  /*c960*/  IADD3 R10, PT, PT, -R163, RZ, RZ ;  /* 0x000000ffa30a7210 */ /* 0x002fc60007ffe1ff */
[----:B------:R2:W-:Y:S04]  /*c970*/  STS.64 [R13+0x4000], R52 ;  /* 0x004000340d007388 */ /* 0x0005e80000000a00 */
[----:B------:R2:W-:Y:S01]  /*c980*/  STS.64 [R13+0x4800], R54 ;  /* 0x004800360d007388 */ /* 0x0005e20000000a00 */
[----:B------:R-:W-:-:S03]  /*c990*/  IMAD R10, R7, R10, UR5 ;  /* 0x00000005070a7e24 */ /* 0x000fc6000f8e020a */
[----:B------:R2:W-:Y:S01]  /*c9a0*/  STS.64 [R15+0x4000], R56 ;  /* 0x004000380f007388 */ /* 0x0005e20000000a00 */
[----:B------:R-:W-:Y:S02]  /*c9b0*/  IMAD R8, R8, R7, R10 ;  /* 0x0000000708087224 */ /* 0x000fe400078e020a */
[----:B------:R-:W-:Y:S01]  /*c9c0*/  @P6 FMUL.FTZ R7, R6, 0.69314718246459960938 ;  /* 0x3f31721806076820 */ /* 0x000fe20000410000 */
[----:B------:R-:W-:Y:S01]  /*c9d0*/  @P3 FMUL.FTZ R6, R5, 0.69314718246459960938 ;  /* 0x3f31721805063820 */ /* 0x000fe20000410000 */
[----:B------:R2:W-:Y:S01]  /*c9e0*/  STS.64 [R15+0x4800], R58 ;  /* 0x0048003a0f007388 */ /* 0x0005e20000000a00 */
[----:B------:R-:W-:Y:S02]  /*c9f0*/  IMAD R164, R8, R9, R164 ;  /* 0x0000000908a47224 */ /* 0x000fe400078e02a4 */
[----:B----4-:R-:W-:Y:S01]  /*ca00*/  @P6 FFMA.FTZ R69, R100, R19, R7 ;  /* 0x0000001364456223 */ /* 0x010fe20000010007 */
        /* <DEDUP_REMOVED lines=34> */
.L_x_5090:
[----:B------:R-:W-:Y:S05]  /*cc30*/  BSYNC.RECONVERGENT B0 ;  /* 0x0000000000007941 */ /* 0x000fea0003800200 */
.L_x_5089:
        /* <DEDUP_REMOVED lines=18> */
.L_x_5092:
[----:B------:R-:W-:Y:S05]  /*cd60*/  BSYNC.RECONVERGENT B0 ;  /* 0x0000000000007941 */ /* 0x000fea0003800200 */
.L_x_5091:
        /* <DEDUP_REMOVED lines=17> */
.L_x_5094:
[----:B------:R-:W-:Y:S05]  /*ce80*/  BSYNC.RECONVERGENT B0 ;  /* 0x0000000000007941 */ /* 0x000fea0003800200 */
.L_x_5093:
        /* <DEDUP_REMOVED lines=16> */
.L_x_5096:
[----:B------:R-:W-:Y:S05]  /*cf90*/  BSYNC.RECONVERGENT B0 ;  /* 0x0000000000007941 */ /* 0x000fea0003800200 */
.L_x_5095:
        /* <DEDUP_REMOVED lines=13> */
.L_x_5098:
[----:B------:R-:W-:Y:S05]  /*d070*/  BSYNC.RECONVERGENT B0 ;  /* 0x0000000000007941 */ /* 0x000fea0003800200 */
.L_x_5097:
        /* <DEDUP_REMOVED lines=13> */
.L_x_5100:
[----:B------:R-:W-:Y:S05]  /*d150*/  BSYNC.RECONVERGENT B0 ;  /* 0x0000000000007941 */ /* 0x000fea0003800200 */
.L_x_5099:
        /* <DEDUP_REMOVED lines=13> */
.L_x_5102:
[----:B------:R-:W-:Y:S05]  /*d230*/  BSYNC.RECONVERGENT B0 ;  /* 0x0000000000007941 */ /* 0x000fea0003800200 */
.L_x_5101:
        /* <DEDUP_REMOVED lines=13> */
.L_x_5104:
[----:B------:R-:W-:Y:S05]  /*d310*/  BSYNC.RECONVERGENT B0 ;  /* 0x0000000000007941 */ /* 0x000fea0003800200 */
.L_x_5103:
        /* <DEDUP_REMOVED lines=14> */
.L_x_5105:
        /* <DEDUP_REMOVED lines=16> */
.L_x_7257:


//--------------------- .text._ZN5flash24flash_fwd_splitkv_kernelI23Flash_fwd_kernel_traitsILi128ELi64ELi64ELi4ELb0ELb0EN7cutlass6half_tE19Flash_kernel_traitsILi128ELi64ELi64ELi4ES3_EELb1ELb0ELb0ELb0ELb0ELb0ELb1ELb1EEEvNS_16Flash_fwd_paramsE --------------------------
	.section	.text._ZN5flash24flash_fwd_splitkv_kernelI23Flash_fwd_kernel_traitsILi128ELi64ELi64ELi4ELb0ELb0EN7cutlass6half_tE19Flash_kernel_traitsILi128ELi64ELi64ELi4ES3_EELb1ELb0ELb0ELb0ELb0ELb0ELb1ELb1EEEvNS_16Flash_fwd_paramsE,"ax",@progbits
	.align	128
        .global         _ZN5flash24flash_fwd_splitkv_kernelI23Flash_fwd_kernel_traitsILi128ELi64ELi64ELi4ELb0ELb0EN7cutlass6half_tE19Flash_kernel_traitsILi128ELi64ELi64ELi4ES3_EELb1ELb0ELb0ELb0ELb0ELb0ELb1ELb1EEEvNS_16Flash_fwd_paramsE
        .type           _ZN5flash24flash_fwd_splitkv_kernelI23Flash_fwd_kernel_traitsILi128ELi64ELi64ELi4ELb0ELb0EN7cutlass6half_tE19Flash_kernel_traitsILi128ELi64ELi64ELi4ES3_EELb1ELb0ELb0ELb0ELb0ELb0ELb1ELb1EEEvNS_16Flash_fwd_paramsE,@function
        .size           _ZN5flash24flash_fwd_splitkv_kernelI23Flash_fwd_kernel_traitsILi128ELi64ELi64ELi4ELb0ELb0EN7cutlass6half_tE19Flash_kernel_traitsILi128ELi64ELi64ELi4ES3_EELb1ELb0ELb0ELb0ELb0ELb0ELb1ELb1EEEvNS_16Flash_fwd_paramsE,(.L_x_7258 - _ZN5flash24flash_fwd_splitkv_kernelI23Flash_fwd_kernel_traitsILi128ELi64ELi64ELi4ELb0ELb0EN7cutlass6half_tE19Flash_kernel_traitsILi128ELi64ELi64ELi4ES3_EELb1ELb0ELb0ELb0ELb0ELb0ELb1ELb1EEEvNS_16Flash_fwd_paramsE)
        .other          _ZN5flash24flash_fwd_splitkv_kernelI23Flash_fwd_kernel_traitsILi128ELi64ELi64ELi4ELb0ELb0EN7cutlass6half_tE19Flash_kernel_traitsILi128ELi64ELi64ELi4ES3_EELb1ELb0ELb0ELb0ELb0ELb0ELb1ELb1EEEvNS_16Flash_fwd_paramsE,@"STO_CUDA_ENTRY STV_DEFAULT"
_ZN5flash24flash_fwd_splitkv_kernelI23Flash_fwd_kernel_traitsILi128ELi64ELi64ELi4ELb0ELb0EN7cutlass6half_tE19Flash_kernel_traitsILi128ELi64ELi64ELi4ES3_EELb1ELb0ELb0ELb0ELb0ELb0ELb1ELb1EEEvNS_16Flash_fwd_paramsE:
.text._ZN5flash24flash_fwd_splitkv_kernelI23Flash_fwd_kernel_traitsILi128ELi64ELi64ELi4ELb0ELb0EN7cutlass6half_tE19Flash_kernel_traitsILi128ELi64ELi64ELi4ES3_EELb1ELb0ELb0ELb0ELb0ELb0ELb1ELb1EEEvNS_16Flash_fwd_paramsE:
[----:B------:R-:W-:Y:S08]  /*0000*/  LDC R1, c[0x0][0x37c] ;  /* 0x0000df00ff017b82 */ /* 0x000ff00000000800 */
[----:B------:R-:W1:Y:S01]  /*0010*/  LDC R9, c[0x0][0x3e0] ;  /* 0x0000f800ff097b82 */ /* 0x000e620000000800 */
[----:B------:R-:W2:Y:S01]  /*0020*/  S2R R156, SR_CTAID.Z ;  /* 0x00000000009c7919 */ /* 0x000ea20000002700 */
[----:B------:R-:W3:Y:S01]  /*0030*/  LDCU.64 UR6, c[0x0][0x358] ;  /* 0x00006b00ff0677ac */ /* 0x000ee20008000a00 */
[----:B------:R-:W4:Y:S05]  /*0040*/  LDCU.64 UR4, c[0x0][0x470] ;  /* 0x00008e00ff0477ac */ /* 0x000f2a0008000a00 */
        /* <DEDUP_REMOVED lines=19> */
[----:B------:R-:W-:Y:S01]  /*0180*/  ISETP.GE.U32.AND P3, PT, R0, R9, PT ;  /* 0x000000090000720c */ /* 0x000fe20003f66070 */
[----:B------:R-:W-:Y:S01]  /*0190*/  IMAD.MOV.U32 R0, RZ, RZ, -0x1 ;  /* 0xffffffffff007424 */ /* 0x000fe200078e00ff */
        /* <DEDUP_REMOVED lines=21> */
[----:B------:R-:W-:-:S02]  /*02f0*/  IMAD.MOV.U32 R7, RZ, RZ, -0x1 ;  /* 0xffffffffff077424 */ /* 0x000fc400078e00ff */
[----:B------:R1:W5:Y:S06]  /*0300*/  @P3 LDG.E R11, desc[UR6][R10.64] ;  /* 0x000000060a0b3981 */ /* 0x00036c000c1e1900 */
[----:B------:R1:W5:Y:S01]  /*0310*/  @P4 LDG.E R6, desc[UR6][R114.64] ;  /* 0x0000000672064981 */ /* 0x000362000c1e1900 */
[----:B---3--:R-:W-:Y:S02]  /*0320*/  ISETP.NE.AND P2, PT, RZ, UR4, PT ;  /* 0x00000004ff007c0c */ /* 0x008fe4000bf45270 */
[----:B----4-:R-:W-:Y:S02]  /*0330*/  ISETP.EQ.U32.AND P5, PT, R2, RZ, PT ;  /* 0x000000ff0200720c */ /* 0x010fe40003fa2070 */
[----:B------:R-:W-:-:S02]  /*0340*/  IADD3 R16, P0, PT, R5, R2, RZ ;  /* 0x0000000205107210 */ /* 0x000fc40007f1e0ff */
        /* <DEDUP_REMOVED lines=15> */
.L_x_5106:
[----:B------:R-:W-:Y:S05]  /*0440*/  @!P1 EXIT ;  /* 0x000000000000994d */ /* 0x000fea0003800000 */
[----:B------:R-:W2:Y:S01]  /*0450*/  LDC R8, c[0x0][0x374] ;  /* 0x0000dd00ff087b82 */ /* 0x000ea20000000800 */
[--C-:B-----5:R-:W-:Y:S01]  /*0460*/  IMAD.IADD R67, R67, 0x1, -R6.reuse ;  /* 0x0000000143437824 */ /* 0x120fe200078e0a06 */
[----:B------:R-:W3:Y:S01]  /*0470*/  S2R R59, SR_TID.X ;  /* 0x00000000003b7919 */ /* 0x000ee20000002100 */
[----:B------:R-:W-:-:S05]  /*0480*/  @P3 IMAD.IADD R58, R11, 0x1, -R6 ;  /* 0x000000010b3a3824 */ /* 0x000fca00078e0a06 */
[----:B------:R-:W4:Y:S01]  /*0490*/  LDC R2, c[0x0][0x438] ;  /* 0x00010e00ff027b82 */ /* 0x000f220000000800 */
[-C--:B--2---:R-:W-:Y:S02]  /*04a0*/  IABS R12, R8.reuse ;  /* 0x00000008000c7213 */ /* 0x084fe40000000000 */
        /* <DEDUP_REMOVED lines=46> */
[----:B------:R-:W-:Y:S01]  /*0790*/  VIADDMNMX R10, R148, R10, R3, PT ;  /* 0x0000000a940a7246 */ /* 0x000fe20003800103 */
[----:B------:R-:W-:Y:S01]  /*07a0*/  IMAD.MOV R3, RZ, RZ, -R157 ;  /* 0x000000ffff037224 */ /* 0x000fe200078e0a9d */
[----:B------:R-:W-:-:S03]  /*07b0*/  SHF.R.S32.HI R11, RZ, 0x6, R11 ;  /* 0x00000006ff0b7819 */ /* 0x000fc6000001140b */
[----:B------:R-:W-:Y:S01]  /*07c0*/  IMAD R156, R9, R3, R156 ;  /* 0x00000003099c7224 */ /* 0x000fe200078e029c */
[----:B------:R-:W-:-:S04]  /*07d0*/  VIMNMX R103, PT, PT, R10, R11, PT ;  /* 0x0000000b0a677248 */ /* 0x000fc80003fe0100 */
[----:B------:R-:W-:-:S13]  /*07e0*/  ISETP.GE.AND P0, PT, R148, R103, PT ;  /* 0x000000679400720c */ /* 0x000fda0003f06270 */
        /* <DEDUP_REMOVED lines=21> */
[----:B------:R-:W-:-:S04]  /*0940*/  IMAD R9, R6, R9, R156 ;  /* 0x0000000906097224 */ /* 0x000fc800078e029c */
[----:B------:R-:W-:Y:S01]  /*0950*/  IMAD R7, R9, R7, R154 ;  /* 0x0000000709077224 */ /* 0x000fe200078e029a */
[----:B------:R-:W-:-:S03]  /*0960*/  LOP3.LUT R9, R11, 0x1f80, R2, 0xf8, !PT ;  /* 0x00001f800b097812 */ /* 0x000fc600078ef802 */
        /* <DEDUP_REMOVED lines=12> */
.L_x_5109:
[----:B------:R-:W-:Y:S05]  /*0a30*/  BSYNC.RECONVERGENT B0 ;  /* 0x0000000000007941 */ /* 0x000fea0003800200 */
.L_x_5108:
        /* <DEDUP_REMOVED lines=15> */
.L_x_5111:
[----:B------:R-:W-:Y:S05]  /*0b30*/  BSYNC.RECONVERGENT B0 ;  /* 0x0000000000007941 */ /* 0x000fea0003800200 */
.L_x_5110:
        /* <DEDUP_REMOVED lines=15> */
.L_x_5113:
[----:B------:R-:W-:Y:S05]  /*0c30*/  BSYNC.RECONVERGENT B0 ;  /* 0x0000000000007941 */ /* 0x000fea0003800200 */
.L_x_5112:
        /* <DEDUP_REMOVED lines=14> */
.L_x_5115:
[----:B------:R-:W-:Y:S05]  /*0d20*/  BSYNC.RECONVERGENT B0 ;  /* 0x0000000000007941 */ /* 0x000fea0003800200 */
.L_x_5114:
        /* <DEDUP_REMOVED lines=13> */
.L_x_5117:
[----:B------:R-:W-:Y:S05]  /*0e00*/  BSYNC.RECONVERGENT B0 ;  /* 0x0000000000007941 */ /* 0x000fea0003800200 */
.L_x_5116:
        /* <DEDUP_REMOVED lines=13> */
.L_x_5119:
[----:B------:R-:W-:Y:S05]  /*0ee0*/  BSYNC.RECONVERGENT B0 ;  /* 0x0000000000007941 */ /* 0x000fea0003800200 */
.L_x_5118:
        /* <DEDUP_REMOVED lines=13> */
.L_x_5121:
[----:B------:R-:W-:Y:S05]  /*0fc0*/  BSYNC.RECONVERGENT B0 ;  /* 0x0000000000007941 */ /* 0x000fea0003800200 */
.L_x_5120:
        /* <DEDUP_REMOVED lines=13> */
.L_x_5123:
[----:B------:R-:W-:Y:S05]  /*10a0*/  BSYNC.RECONVERGENT B0 ;  /* 0x0000000000007941 */ /* 0x000fea0003800200 */
.L_x_5122:
        /* <DEDUP_REMOVED lines=32> */
.L_x_5107:
        /* <DEDUP_REMOVED lines=11> */
.L_x_5124:
[----:B------:R-:W-:Y:S05]  /*1360*/  BRA.U !UP0, `(.L_x_5125) ;  /* 0x0000000508907547 */ /* 0x000fea000b800000 */
[----:B------:R-:W2:Y:S01]  /*1370*/  LDC R7, c[0x0][0x4f0] ;  /* 0x00013c00ff077b82 */ /* 0x000ea20000000800 */
[----:B------:R-:W-:Y:S01]  /*1380*/  LEA R6, R103, 0xffffffc0, 0x6 ;  /* 0xffffffc067067811 */ /* 0x000fe200078e30ff */
[----:B------:R-:W3:Y:S03]  /*1390*/  LDCU.64 UR4, c[0x0][0x4e8] ;  /* 0x00009d00ff0477ac */ /* 0x000ee60008000a00 */
[----:B------:R-:W-:Y:S01]  /*13a0*/  IABS R2, R6 ;  /* 0x0000000600027213 */ /* 0x000fe20000000000 */
[----:B------:R-:W4:Y:S01]  /*13b0*/  LDCU.64 UR8, c[0x0][0x3a0] ;  /* 0x00007400ff0877ac */ /* 0x000f220008000a00 */
[----:B------:R-:W4:Y:S01]  /*13c0*/  LDCU.64 UR14, c[0x0][0x3b8] ;  /* 0x00007700ff0e77ac */ /* 0x000f220008000a00 */
[----:B--2---:R-:W-:-:S04]  /*13d0*/  IABS R4, R7 ;  /* 0x0000000700047213 */ /* 0x004fc80000000000 */
[----:B------:R-:W2:Y:S08]  /*13e0*/  I2F.RP R5, R4 ;  /* 0x0000000400057306 */ /* 0x000eb00000209400 */
[----:B--2--5:R-:W2:Y:S02]  /*13f0*/  MUFU.RCP R8, R5 ;  /* 0x0000000500087308 */ /* 0x024ea40000001000 */
[----:B--2---:R-:W-:-:S06]  /*1400*/  IADD3 R8, PT, PT, R8, 0xffffffe, RZ ;  /* 0x0ffffffe08087810 */ /* 0x004fcc0007ffe0ff */
[----:B-1----:R-:W1:Y:S02]  /*1410*/  F2I.FTZ.U32.TRUNC.NTZ R9, R8 ;  /* 0x0000000800097305 */ /* 0x002e64000021f000 */
        /* <DEDUP_REMOVED lines=27> */
[----:B------:R-:W2:Y:S03]  /*15d0*/  I2F.RP R11, R2 ;  /* 0x00000002000b7306 */ /* 0x000ea60000209400 */
        /* <DEDUP_REMOVED lines=38> */
[----:B------:R-:W-:Y:S01]  /*1840*/  LOP3.LUT R14, RZ, R3, RZ, 0x33, !PT ;  /* 0x00000003ff0e7212 */ /* 0x000fe200078e33ff */
        /* <DEDUP_REMOVED lines=18> */
[----:B------:R-:W-:Y:S02]  /*1970*/  MOV R10, R18 ;  /* 0x00000012000a7202 */ /* 0x000fe40000000f00 */
[----:B------:R-:W-:Y:S01]  /*1980*/  IADD3 R11, PT, PT, R17, R11, RZ ;  /* 0x0000000b110b7210 */ /* 0x000fe20007ffe0ff */
[----:B------:R-:W-:Y:S01]  /*1990*/  IMAD.IADD R8, R19, 0x1, R7 ;  /* 0x0000000113087824 */ /* 0x000fe200078e0207 */
[----:B------:R-:W-:Y:S06]  /*19a0*/  BRA `(.L_x_5126) ;  /* 0x0000000400707947 */ /* 0x000fec0003800000 */
.L_x_5125:
        /* <DEDUP_REMOVED lines=15> */
.L_x_5127:
[----:B------:R-:W2:Y:S01]  /*1aa0*/  LDC.64 R4, c[0x0][0x3b8] ;  /* 0x0000ee00ff047b82 */ /* 0x000ea20000000a00 */
[----:B------:R-:W-:-:S05]  /*1ab0*/  IADD3 R2, PT, PT, R6, R7, RZ ;  /* 0x0000000706027210 */ /* 0x000fca0007ffe0ff */
[C---:B--2---:R-:W-:Y:S02]  /*1ac0*/  IMAD R19, R2.reuse, R5, RZ ;  /* 0x0000000502137224 */ /* 0x044fe400078e02ff */
[----:B------:R-:W-:-:S05]  /*1ad0*/  IMAD.WIDE.U32 R2, R2, R4, RZ ;  /* 0x0000000402027225 */ /* 0x000fca00078e00ff */
[----:B------:R-:W-:Y:S02]  /*1ae0*/  IADD3 R19, PT, PT, R3, R19, RZ ;  /* 0x0000001303137210 */ /* 0x000fe40007ffe0ff */
[----:B------:R-:W-:Y:S02]  /*1af0*/  MOV R18, R2 ;  /* 0x0000000200127202 */ /* 0x000fe40000000f00 */
.L_x_5128:
        /* <DEDUP_REMOVED lines=14> */
.L_x_5129:
[----:B------:R-:W2:Y:S01]  /*1be0*/  LDC.64 R2, c[0x0][0x3c0] ;  /* 0x0000f000ff027b82 */ /* 0x000ea20000000a00 */
[----:B------:R-:W-:-:S05]  /*1bf0*/  IADD3 R6, PT, PT, R6, R7, RZ ;  /* 0x0000000706067210 */ /* 0x000fca0007ffe0ff */
[C---:B--2---:R-:W-:Y:S02]  /*1c00*/  IMAD R23, R6.reuse, R3, RZ ;  /* 0x0000000306177224 */ /* 0x044fe400078e02ff */
[----:B------:R-:W-:-:S05]  /*1c10*/  IMAD.WIDE.U32 R6, R6, R2, RZ ;  /* 0x0000000206067225 */ /* 0x000fca00078e00ff */
[----:B------:R-:W-:Y:S02]  /*1c20*/  IADD3 R23, PT, PT, R7, R23, RZ ;  /* 0x0000001707177210 */ /* 0x000fe40007ffe0ff */
[----:B------:R-:W-:-:S07]  /*1c30*/  MOV R22, R6 ;  /* 0x0000000600167202 */ /* 0x000fce0000000f00 */
.L_x_5130:
[----:B------:R-:W2:Y:S01]  /*1c40*/  LDC R21, c[0x0][0x3e8] ;  /* 0x0000fa00ff157b82 */ /* 0x000ea20000000800 */
[----:B------:R-:W-:Y:S02]  /*1c50*/  CS2R R158, SRZ ;  /* 0x00000000009e7805 */ /* 0x000fe4000001ff00 */
[-C--:B--2---:R-:W-:Y:S02]  /*1c60*/  IABS R6, R21.reuse ;  /* 0x0000001500067213 */ /* 0x084fe40000000000 */
[----:B------:R-:W-:Y:S02]  /*1c70*/  LOP3.LUT R14, RZ, R21, RZ, 0x33, !PT ;  /* 0x00000015ff0e7212 */ /* 0x000fe400078e33ff */
[----:B------:R-:W2:Y:S08]  /*1c80*/  I2F.RP R12, R6 ;  /* 0x00000006000c7306 */ /* 0x000eb00000209400 */
[----:B--2---:R-:W2:Y:S02]  /*1c90*/  MUFU.RCP R10, R12 ;  /* 0x0000000c000a7308 */ /* 0x004ea40000001000 */
[----:B--2---:R-:W-:-:S06]  /*1ca0*/  IADD3 R10, PT, PT, R10, 0xffffffe, RZ ;  /* 0x0ffffffe0a0a7810 */ /* 0x004fcc0007ffe0ff */
[----:B------:R-:W2:Y:S02]  /*1cb0*/  F2I.FTZ.U32.TRUNC.NTZ R11, R10 ;  /* 0x0000000a000b7305 */ /* 0x000ea4000021f000 */
[----:B--2---:R-:W-:Y:S01]  /*1cc0*/  IMAD.MOV R7, RZ, RZ, -R11 ;  /* 0x000000ffff077224 */ /* 0x004fe200078e0a0b */
[----:B------:R-:W-:-:S03]  /*1cd0*/  MOV R10, RZ ;  /* 0x000000ff000a7202 */ /* 0x000fc60000000f00 */
[----:B-----5:R-:W-:Y:S01]  /*1ce0*/  IMAD R8, R7, R6, RZ ;  /* 0x0000000607087224 */ /* 0x020fe200078e02ff */
[----:B------:R-:W-:-:S03]  /*1cf0*/  IABS R7, R156 ;  /* 0x0000009c00077213 */ /* 0x000fc60000000000 */
[----:B-1----:R-:W-:Y:S02]  /*1d00*/  IMAD.HI.U32 R9, R11, R8, R10 ;  /* 0x000000080b097227 */ /* 0x002fe400078e000a */
[----:B------:R-:W1:Y:S02]  /*1d10*/  LDC.64 R10, c[0x0][0x3d8] ;  /* 0x0000f600ff0a7b82 */ /* 0x000e640000000a00 */
[----:B------:R-:W-:-:S04]  /*1d20*/  IMAD.MOV.U32 R8, RZ, RZ, R7 ;  /* 0x000000ffff087224 */ /* 0x000fc800078e0007 */
[----:B------:R-:W-:-:S05]  /*1d30*/  IMAD.HI.U32 R9, R9, R8, RZ ;  /* 0x0000000809097227 */ /* 0x000fca00078e00ff */
[----:B------:R-:W-:-:S05]  /*1d40*/  IADD3 R7, PT, PT, -R9, RZ, RZ ;  /* 0x000000ff09077210 */ /* 0x000fca0007ffe1ff */
[----:B------:R-:W-:Y:S01]  /*1d50*/  IMAD R7, R6, R7, R8 ;  /* 0x0000000706077224 */ /* 0x000fe200078e0208 */
[----:B------:R-:W-:-:S04]  /*1d60*/  LEA R8, R103, 0xffffffc0, 0x6 ;  /* 0xffffffc067087811 */ /* 0x000fc800078e30ff */
[----:B------:R-:W-:Y:S01]  /*1d70*/  ISETP.GT.U32.AND P0, PT, R6, R7, PT ;  /* 0x000000070600720c */ /* 0x000fe20003f04070 */
[----:B------:R-:W-:Y:S01]  /*1d80*/  IMAD.WIDE.U32 R22, R8, R2, R22 ;  /* 0x0000000208167225 */ /* 0x000fe200078e0016 */
[----:B------:R-:W-:-:S05]  /*1d90*/  SHF.R.S32.HI R15, RZ, 0x1f, R8 ;  /* 0x0000001fff0f7819 */ /* 0x000fca0000011408 */
[C---:B------:R-:W-:Y:S02]  /*1da0*/  IMAD R12, R15.reuse, R2, RZ ;  /* 0x000000020f0c7224 */ /* 0x040fe400078e02ff */
[----:B------:R-:W-:-:S04]  /*1db0*/  IMAD R15, R15, R4, RZ ;  /* 0x000000040f0f7224 */ /* 0x000fc800078e02ff */
[----:B------:R-:W-:Y:S01]  /*1dc0*/  @!P0 IMAD.IADD R7, R7, 0x1, -R6 ;  /* 0x0000000107078824 */ /* 0x000fe200078e0a06 */
[----:B------:R-:W-:Y:S01]  /*1dd0*/  @!P0 IADD3 R9, PT, PT, R9, 0x1, RZ ;  /* 0x0000000109098810 */ /* 0x000fe20007ffe0ff */
[----:B------:R-:W-:-:S03]  /*1de0*/  IMAD R15, R8, R5, R15 ;  /* 0x00000005080f7224 */ /* 0x000fc600078e020f */
[----:B------:R-:W-:Y:S02]  /*1df0*/  ISETP.GE.U32.AND P1, PT, R7, R6, PT ;  /* 0x000000060700720c */ /* 0x000fe40003f26070 */
[----:B------:R-:W-:-:S04]  /*1e00*/  LOP3.LUT R6, R156, R21, RZ, 0x3c, !PT ;  /* 0x000000159c067212 */ /* 0x000fc800078e3cff */
[----:B------:R-:W-:Y:S02]  /*1e10*/  ISETP.GE.AND P0, PT, R6, RZ, PT ;  /* 0x000000ff0600720c */ /* 0x000fe40003f06270 */
[----:B------:R-:W2:Y:S05]  /*1e20*/  LDC.64 R6, c[0x0][0x3d0] ;  /* 0x0000f400ff067b82 */ /* 0x000eaa0000000a00 */
[----:B------:R-:W-:Y:S01]  /*1e30*/  @P1 VIADD R9, R9, 0x1 ;  /* 0x0000000109091836 */ /* 0x000fe20000000000 */
[----:B------:R-:W-:Y:S01]  /*1e40*/  ISETP.NE.AND P1, PT, R21, RZ, PT ;  /* 0x000000ff1500720c */ /* 0x000fe20003f25270 */
[----:B------:R-:W-:-:S03]  /*1e50*/  IMAD.WIDE.U32 R20, R8, R4, R18 ;  /* 0x0000000408147225 */ /* 0x000fc600078e0012 */
[----:B------:R-:W-:Y:S01]  /*1e60*/  MOV R17, R9 ;  /* 0x0000000900117202 */ /* 0x000fe20000000f00 */
[----:B------:R-:W-:Y:S01]  /*1e70*/  IMAD R19, R8, R3, R12 ;  /* 0x0000000308137224 */ /* 0x000fe200078e020c */
[----:B------:R-:W-:Y:S02]  /*1e80*/  IADD3 R21, PT, PT, R21, R15, RZ ;  /* 0x0000000f15157210 */ /* 0x000fe40007ffe0ff */
[----:B------:R-:W-:Y:S01]  /*1e90*/  @!P0 IADD3 R17, PT, PT, -R17, RZ, RZ ;  /* 0x000000ff11118210 */ /* 0x000fe20007ffe1ff */
[----:B------:R-:W-:-:S03]  /*1ea0*/  IMAD.IADD R23, R23, 0x1, R19 ;  /* 0x0000000117177824 */ /* 0x000fc600078e0213 */
[----:B------:R-:W-:-:S04]  /*1eb0*/  SEL R8, R14, R17, !P1 ;  /* 0x000000110e087207 */ /* 0x000fc80004800000 */
        /* <DEDUP_REMOVED lines=11> */
.L_x_5126:
[----:B------:R-:W-:Y:S01]  /*1f70*/  ISETP.NE.AND P2, PT, R0, -0x1, PT ;  /* 0xffffffff0000780c */ /* 0x000fe20003f45270 */
[----:B------:R-:W1:Y:S01]  /*1f80*/  LDC.64 R110, c[0x0][0x3b0] ;  /* 0x0000ec00ff6e7b82 */ /* 0x000e620000000a00 */
[----:B------:R-:W2:Y:S01]  /*1f90*/  LDCU.64 UR4, c[0x0][0x3c8] ;  /* 0x00007900ff0477ac */ /* 0x000ea20008000a00 */
[----:B------:R-:W-:Y:S02]  /*1fa0*/  IMAD.SHL.U32 R61, R59, 0x8, RZ ;  /* 0x000000083b3d7824 */ /* 0x000fe400078e00ff */
[----:B------:R-:W-:Y:S01]  /*1fb0*/  IMAD.MOV.U32 R48, RZ, RZ, RZ ;  /* 0x000000ffff307224 */ /* 0x000fe200078e00ff */
[----:B------:R-:W-:Y:S01]  /*1fc0*/  SHF.R.S32.HI R15, RZ, 0x1f, R156 ;  /* 0x0000001fff0f7819 */ /* 0x000fe2000001149c */
[----:B------:R-:W3:Y:S06]  /*1fd0*/  LDCU.64 UR8, c[0x0][0x388] ;  /* 0x00007100ff0877ac */ /* 0x000eec0008000a00 */
[----:B------:R-:W4:Y:S01]  /*1fe0*/  @!P2 LDC.64 R6, c[0x0][0x398] ;  /* 0x0000e600ff06ab82 */ /* 0x000f220000000a00 */
[----:B------:R-:W-:Y:S01]  /*1ff0*/  LOP3.LUT R12, R61, 0x38, RZ, 0xc0, !PT ;  /* 0x000000383d0c7812 */ /* 0x000fe200078ec0ff */
[----:B------:R1:W5:Y:S01]  /*2000*/  @P4 LDG.E R48, desc[UR6][R114.64] ;  /* 0x0000000672304981 */ /* 0x000362000c1e1900 */
[----:B------:R-:W-:Y:S01]  /*2010*/  SHF.R.U32.HI R112, RZ, 0x3, R59 ;  /* 0x00000003ff707819 */ /* 0x000fe2000001163b */
[C---:B------:R-:W-:Y:S01]  /*2020*/  IMAD.SHL.U32 R101, R59.reuse, 0x4, RZ ;  /* 0x000000043b657824 */ /* 0x040fe200078e00ff */
[----:B------:R-:W-:Y:S01]  /*2030*/  IADD3 R22, P3, PT, R12, R10, RZ ;  /* 0x0000000a0c167210 */ /* 0x000fe20007f7e0ff */
[----:B------:R-:W-:Y:S01]  /*2040*/  IMAD.SHL.U32 R56, R59, 0x40, RZ ;  /* 0x000000403b387824 */ /* 0x000fe200078e00ff */
[C---:B------:R-:W-:Y:S01]  /*2050*/  SHF.L.U64.HI R62, R2.reuse, 0x4, R3 ;  /* 0x00000004023e7819 */ /* 0x040fe20000010203 */
[----:B--2---:R-:W-:Y:S01]  /*2060*/  IMAD R15, R15, UR4, RZ ;  /* 0x000000040f0f7c24 */ /* 0x004fe2000f8e02ff */
[----:B------:R-:W-:Y:S01]  /*2070*/  SHF.L.U32 R63, R2, 0x4, RZ ;  /* 0x00000004023f7819 */ /* 0x000fe200000006ff */
[----:B------:R-:W-:Y:S01]  /*2080*/  IMAD.X R23, RZ, RZ, R8, P3 ;  /* 0x000000ffff177224 */ /* 0x000fe200018e0608 */
[----:B------:R-:W-:Y:S01]  /*2090*/  MOV R113, RZ ;  /* 0x000000ff00717202 */ /* 0x000fe20000000f00 */
[----:B-1----:R-:W-:Y:S01]  /*20a0*/  @P2 IMAD.WIDE.U32 R20, R0, R110, RZ ;  /* 0x0000006e00142225 */ /* 0x002fe200078e00ff */
[----:B------:R-:W-:-:S02]  /*20b0*/  LOP3.LUT R101, R101, 0x1c, RZ, 0xc0, !PT ;  /* 0x0000001c65657812 */ /* 0x000fc400078ec0ff */
[----:B------:R-:W-:Y:S01]  /*20c0*/  SHF.R.U32.HI R109, RZ, 0x1, R59 ;  /* 0x00000001ff6d7819 */ /* 0x000fe2000001163b */
[----:B------:R-:W-:Y:S01]  /*20d0*/  VIADD R105, R103, 0xffffffff ;  /* 0xffffffff67697836 */ /* 0x000fe20000000000 */
[----:B------:R-:W-:Y:S01]  /*20e0*/  LOP3.LUT R64, R56, 0x1c0, RZ, 0xc0, !PT ;  /* 0x000001c038407812 */ /* 0x000fe200078ec0ff */
[C---:B------:R-:W-:Y:S01]  /*20f0*/  IMAD.SHL.U32 R83, R4.reuse, 0x10, RZ ;  /* 0x0000001004537824 */ /* 0x040fe200078e00ff */
[----:B------:R-:W-:Y:S02]  /*2100*/  SHF.L.U64.HI R82, R4, 0x4, R5 ;  /* 0x0000000404527819 */ /* 0x000fe40000010205 */
[----:B------:R-:W-:Y:S02]  /*2110*/  LOP3.LUT R106, R64, 0x8, R109, 0xf8, !PT ;  /* 0x00000008406a7812 */ /* 0x000fe400078ef86d */
[----:B------:R-:W-:Y:S01]  /*2120*/  SHF.R.U32.HI R60, RZ, 0x4, R59 ;  /* 0x00000004ff3c7819 */ /* 0x000fe2000001163b */
[----:B----4-:R-:W-:Y:S01]  /*2130*/  @!P2 IMAD.WIDE.U32 R18, R157, R6, RZ ;  /* 0x000000069d12a225 */ /* 0x010fe200078e00ff */
[----:B------:R-:W-:-:S02]  /*2140*/  LOP3.LUT R56, R56, 0x200, RZ, 0xc0, !PT ;  /* 0x0000020038387812 */ /* 0x000fc400078ec0ff */
[----:B------:R-:W-:Y:S01]  /*2150*/  SHF.L.U32 R57, R105, 0x6, RZ ;  /* 0x0000000669397819 */ /* 0x000fe200000006ff */
[----:B------:R-:W-:Y:S01]  /*2160*/  @!P2 IMAD.MOV.U32 R6, RZ, RZ, R18 ;  /* 0x000000ffff06a224 */ /* 0x000fe200078e0012 */
[----:B------:R-:W-:Y:S01]  /*2170*/  LOP3.LUT R100, R12, 0x40, RZ, 0xfc, !PT ;  /* 0x000000400c647812 */ /* 0x000fe200078efcff */
[----:B------:R-:W-:Y:S01]  /*2180*/  @P2 IMAD.MOV.U32 R6, RZ, RZ, R20 ;  /* 0x000000ffff062224 */ /* 0x000fe200078e0014 */
[----:B------:R-:W-:Y:S01]  /*2190*/  LOP3.LUT R106, R106, 0x38, R61, 0x78, !PT ;  /* 0x000000386a6a7812 */ /* 0x000fe200078e783d */
[----:B------:R-:W-:Y:S02]  /*21a0*/  @!P2 IMAD R7, R157, R7, R19 ;  /* 0x000000079d07a224 */ /* 0x000fe400078e0213 */
[----:B------:R-:W-:Y:S01]  /*21b0*/  @P2 IMAD R7, R0, R111, R21 ;  /* 0x0000006f00072224 */ /* 0x000fe200078e0215 */
[C---:B------:R-:W-:Y:S01]  /*21c0*/  IADD3 R20, P4, PT, R12.reuse, R6, RZ ;  /* 0x000000060c147210 */ /* 0x040fe20007f9e0ff */
[----:B------:R-:W1:Y:S01]  /*21d0*/  LDC R0, c[0x0][0x450] ;  /* 0x00011400ff007b82 */ /* 0x000e620000000800 */
[----:B------:R-:W-:Y:S01]  /*21e0*/  IADD3 R16, P2, PT, R12, R16, RZ ;  /* 0x000000100c107210 */ /* 0x000fe20007f5e0ff */
[----:B------:R-:W-:-:S02]  /*21f0*/  IMAD R6, R156, UR5, R15 ;  /* 0x000000059c067c24 */ /* 0x000fc4000f8e020f */
[----:B------:R-:W-:Y:S02]  /*2200*/  IMAD.X R21, RZ, RZ, R7, P4 ;  /* 0x000000ffff157224 */ /* 0x000fe400020e0607 */
[----:B------:R-:W-:Y:S02]  /*2210*/  IMAD.X R17, RZ, RZ, R11, P2 ;  /* 0x000000ffff117224 */ /* 0x000fe400010e060b */
[----:B------:R-:W-:Y:S01]  /*2220*/  IMAD.WIDE.U32 R10, R156, UR4, R20 ;  /* 0x000000049c0a7c25 */ /* 0x000fe2000f8e0014 */
[----:B------:R-:W2:Y:S03]  /*2230*/  LDCU.64 UR4, c[0x0][0x390] ;  /* 0x00007200ff0477ac */ /* 0x000ea60008000a00 */
[----:B------:R-:W-:Y:S01]  /*2240*/  IMAD.WIDE.U32 R16, R112, R2, R16 ;  /* 0x0000000270107225 */ /* 0x000fe200078e0010 */
[----:B------:R-:W-:-:S03]  /*2250*/  SHF.R.S32.HI R2, RZ, 0x1f, R67 ;  /* 0x0000001fff027819 */ /* 0x000fc60000011443 */
[----:B------:R-:W-:Y:S01]  /*2260*/  IMAD R69, R112, R3, R17 ;  /* 0x0000000370457224 */ /* 0x000fe200078e0211 */
[----:B------:R-:W-:Y:S01]  /*2270*/  LEA.HI R3, R2, R67, RZ, 0x6 ;  /* 0x0000004302037211 */ /* 0x000fe200078f30ff */
[----:B------:R-:W-:Y:S02]  /*2280*/  IMAD.SHL.U32 R68, R16, 0x2, RZ ;  /* 0x0000000210447824 */ /* 0x000fe400078e00ff */
[----:B------:R-:W-:Y:S01]  /*2290*/  IMAD.WIDE.U32 R20, R112, R4, R22 ;  /* 0x0000000470147225 */ /* 0x000fe200078e0016 */
[----:B------:R-:W-:Y:S02]  /*22a0*/  SHF.R.S32.HI R3, RZ, 0x6, R3 ;  /* 0x00000006ff037819 */ /* 0x000fe40000011403 */
[----:B------:R-:W-:Y:S01]  /*22b0*/  SHF.L.U64.HI R69, R16, 0x1, R69 ;  /* 0x0000000110457819 */ /* 0x000fe20000010245 */
[----:B------:R-:W-:Y:S01]  /*22c0*/  IMAD.WIDE.U32 R18, R13, 0x40, R112 ;  /* 0x000000400d127825 */ /* 0x000fe200078e0070 */
[----:B------:R-:W-:Y:S02]  /*22d0*/  VIMNMX R66, PT, PT, R148, R3, !PT ;  /* 0x0000000394427248 */ /* 0x000fe40007fe0100 */
[----:B--2---:R-:W-:Y:S01]  /*22e0*/  IADD3 R68, P2, PT, R68, UR4, RZ ;  /* 0x0000000444447c10 */ /* 0x004fe2000ff5e0ff */
[----:B------:R-:W-:Y:S01]  /*22f0*/  IMAD R71, R112, R5, R21 ;  /* 0x0000000570477224 */ /* 0x000fe200078e0215 */
[----:B-1----:R-:W-:Y:S01]  /*2300*/  LEA.HI R107, R0, R0, RZ, 0x1 ;  /* 0x00000000006b7211 */ /* 0x002fe200078f08ff */
[----:B------:R-:W-:Y:S01]  /*2310*/  IMAD R65, R19, R110, RZ ;  /* 0x0000006e13417224 */ /* 0x000fe200078e02ff */
[----:B------:R-:W-:Y:S01]  /*2320*/  IADD3.X R69, PT, PT, R69, UR5, RZ, P2, !PT ;  /* 0x0000000545457c10 */ /* 0x000fe200097fe4ff */
[----:B------:R-:W-:Y:S01]  /*2330*/  IMAD.IADD R11, R11, 0x1, R6 ;  /* 0x000000010b0b7824 */ /* 0x000fe200078e0206 */
[----:B------:R-:W-:Y:S01]  /*2340*/  ISETP.GT.AND P2, PT, R103, R66, PT ;  /* 0x000000426700720c */ /* 0x000fe20003f44270 */
[C---:B------:R-:W-:Y:S01]  /*2350*/  IMAD R65, R18.reuse, R111, R65 ;  /* 0x0000006f12417224 */ /* 0x040fe200078e0241 */
[----:B------:R-:W-:Y:S01]  /*2360*/  SHF.R.S32.HI R107, RZ, 0x1, R107 ;  /* 0x00000001ff6b7819 */ /* 0x000fe2000001146b */
[----:B------:R-:W-:Y:S01]  /*2370*/  IMAD.WIDE.U32 R110, R18, R110, R10 ;  /* 0x0000006e126e7225 */ /* 0x000fe200078e000a */
[----:B------:R-:W-:-:S02]  /*2380*/  SHF.L.U32 R70, R20, 0x1, RZ ;  /* 0x0000000114467819 */ /* 0x000fc400000006ff */
[----:B------:R-:W-:Y:S01]  /*2390*/  SHF.L.U64.HI R71, R20, 0x1, R71 ;  /* 0x0000000114477819 */ /* 0x000fe20000010247 */
[----:B------:R-:W-:Y:S01]  /*23a0*/  IMAD R104, R112, R107, R101 ;  /* 0x0000006b70687224 */ /* 0x000fe200078e0265 */
[----:B---3--:R-:W-:Y:S01]  /*23b0*/  IADD3 R70, P3, PT, R70, UR8, RZ ;  /* 0x0000000846467c10 */ /* 0x008fe2000ff7e0ff */
[----:B------:R-:W-:Y:S02]  /*23c0*/  IMAD.MOV.U32 R152, RZ, RZ, R68 ;  /* 0x000000ffff987224 */ /* 0x000fe400078e0044 */
[----:B------:R-:W-:Y:S01]  /*23d0*/  IMAD.IADD R101, R101, 0x1, R104 ;  /* 0x0000000165657824 */ /* 0x000fe200078e0268 */
[----:B------:R-:W-:Y:S01]  /*23e0*/  IADD3.X R71, PT, PT, R71, UR9, RZ, P3, !PT ;  /* 0x0000000947477c10 */ /* 0x000fe20009ffe4ff */
[----:B------:R-:W-:Y:S01]  /*23f0*/  IMAD.MOV.U32 R150, RZ, RZ, R70 ;  /* 0x000000ffff967224 */ /* 0x000fe200078e0046 */
[----:B------:R-:W-:Y:S01]  /*2400*/  SHF.R.S32.HI R90, RZ, 0x1f, R104 ;  /* 0x0000001fff5a7819 */ /* 0x000fe20000011468 */
[----:B------:R-:W-:Y:S01]  /*2410*/  IMAD.MOV.U32 R153, RZ, RZ, R69 ;  /* 0x000000ffff997224 */ /* 0x000fe200078e0045 */
[----:B------:R-:W-:Y:S01]  /*2420*/  SHF.R.S32.HI R89, RZ, 0x1f, R101 ;  /* 0x0000001fff597819 */ /* 0x000fe20000011465 */
[----:B------:R-:W-:Y:S01]  /*2430*/  IMAD.IADD R65, R111, 0x1, R65 ;  /* 0x000000016f417824 */ /* 0x000fe200078e0241 */
[----:B------:R-:W-:Y:S01]  /*2440*/  MOV R149, R71 ;  /* 0x0000004700957202 */ /* 0x000fe20000000f00 */
[----:B------:R-:W-:Y:S06]  /*2450*/  @!P2 BRA `(.L_x_5131) ;  /* 0x0000006000fca947 */ /* 0x000fec0003800000 */
[----:B------:R-:W1:Y:S01]  /*2460*/  LDC.64 R4, c[0x0][0x4a0] ;  /* 0x00012800ff047b82 */ /* 0x000e620000000a00 */
[----:B------:R-:W2:Y:S01]  /*2470*/  LDCU.128 UR16, c[0x0][0x4b0] ;  /* 0x00009600ff1077ac */ /* 0x000ea20008000c00 */
[----:B------:R-:W-:Y:S01]  /*2480*/  IMAD.MOV.U32 R102, RZ, RZ, R57 ;  /* 0x000000ffff667224 */ /* 0x000fe200078e0039 */
[----:B------:R-:W-:Y:S01]  /*2490*/  @!P0 IADD3 R9, PT, PT, -R9, RZ, RZ ;  /* 0x000000ff09098210 */ /* 0x000fe20007ffe1ff */
[----:B------:R-:W-:Y:S01]  /*24a0*/  IMAD.MOV.U32 R13, RZ, RZ, RZ ;  /* 0x000000ffff0d7224 */ /* 0x000fe200078e00ff */
[----:B------:R-:W3:Y:S01]  /*24b0*/  LDCU.128 UR12, c[0x0][0x4c0] ;  /* 0x00009800ff0c77ac */ /* 0x000ee20008000c00 */
[----:B-----5:R-:W-:Y:S01]  /*24c0*/  IMAD.IADD R48, R57, 0x1, R48 ;  /* 0x0000000139307824 */ /* 0x020fe200078e0230 */
[----:B------:R-:W-:Y:S01]  /*24d0*/  SHF.R.S32.HI R7, RZ, 0x1f, R102 ;  /* 0x0000001fff077819 */ /* 0x000fe20000011466 */
[----:B------:R-:W4:Y:S01]  /*24e0*/  LDC.64 R2, c[0x0][0x4a8] ;  /* 0x00012a00ff027b82 */ /* 0x000f220000000a00 */
[----:B------:R-:W-:Y:S01]  /*24f0*/  SEL R14, R14, R9, !P1 ;  /* 0x000000090e0e7207 */ /* 0x000fe20004800000 */
[----:B------:R-:W3:Y:S01]  /*2500*/  LDCU.128 UR8, c[0x0][0x490] ;  /* 0x00009200ff0877ac */ /* 0x000ee20008000c00 */
[----:B------:R-:W-:Y:S01]  /*2510*/  IMAD R48, R48, R107, RZ ;  /* 0x0000006b30307224 */ /* 0x000fe200078e02ff */
[C---:B------:R-:W-:Y:S01]  /*2520*/  SHF.L.U32 R99, R107.reuse, 0x4, RZ ;  /* 0x000000046b637819 */ /* 0x040fe200000006ff */
[C---:B------:R-:W-:Y:S01]  /*2530*/  IMAD R95, R107.reuse, 0x30, RZ ;  /* 0x000000306b5f7824 */ /* 0x040fe200078e02ff */
[----:B------:R-:W3:Y:S01]  /*2540*/  LDCU.64 UR4, c[0x0][0x488] ;  /* 0x00009100ff0477ac */ /* 0x000ee20008000a00 */
[----:B------:R-:W-:Y:S01]  /*2550*/  SHF.L.U32 R94, R107, 0x5, RZ ;  /* 0x000000056b5e7819 */ /* 0x000fe200000006ff */
[C---:B------:R-:W-:Y:S01]  /*2560*/  VIADD R98, R112.reuse, 0x10 ;  /* 0x0000001070627836 */ /* 0x040fe20000000000 */
[C---:B------:R-:W-:Y:S01]  /*2570*/  IADD3 R97, PT, PT, R112.reuse, 0x20, RZ ;  /* 0x0000002070617810 */ /* 0x040fe20007ffe0ff */
[----:B------:R-:W3:Y:S01]  /*2580*/  LDCU.U8 UR20, c[0x0][0x533] ;  /* 0x0000a660ff1477ac */ /* 0x000ee20008000000 */
        /* <DEDUP_REMOVED lines=8> */
[----:B------:R-:W-:Y:S02]  /*2610*/  IMAD R11, R157, R5, R11 ;  /* 0x000000059d0b7224 */ /* 0x000fe400078e020b */
[----:B--2---:R-:W-:Y:S01]  /*2620*/  IMAD R5, R7, UR16, RZ ;  /* 0x0000001007057c24 */ /* 0x004fe2000f8e02ff */
[----:B----4-:R-:W-:Y:S01]  /*2630*/  SHF.L.U64.HI R84, R2, 0x4, R3 ;  /* 0x0000000402547819 */ /* 0x010fe20000010203 */
[----:B------:R-:W-:Y:S01]  /*2640*/  IMAD.WIDE.U32 R8, R102, UR16, R10 ;  /* 0x0000001066087c25 */ /* 0x000fe2000f8e000a */
[----:B------:R-:W-:Y:S01]  /*2650*/  SHF.L.U32 R85, R2, 0x4, RZ ;  /* 0x0000000402557819 */ /* 0x000fe200000006ff */
[----:B---3--:R-:W-:Y:S02]  /*2660*/  UISETP.NE.AND UP0, UPT, UR20, URZ, UPT ;  /* 0x000000ff1400728c */ /* 0x008fe4000bf05270 */
[----:B------:R-:W-:Y:S01]  /*2670*/  IMAD R0, R102, UR17, R5 ;  /* 0x0000001166007c24 */ /* 0x000fe2000f8e0205 */
[----:B------:R-:W-:Y:S01]  /*2680*/  SHF.R.S32.HI R5, RZ, 0x1f, R14 ;  /* 0x0000001fff057819 */ /* 0x000fe2000001140e */
[----:B------:R-:W-:-:S02]  /*2690*/  IMAD.MOV.U32 R10, RZ, RZ, R8 ;  /* 0x000000ffff0a7224 */ /* 0x000fc400078e0008 */
[----:B------:R-:W-:Y:S02]  /*26a0*/  IMAD.IADD R11, R9, 0x1, R0 ;  /* 0x00000001090b7824 */ /* 0x000fe400078e0200 */
[----:B------:R-:W-:Y:S02]  /*26b0*/  IMAD R9, R5, UR12, RZ ;  /* 0x0000000c05097c24 */ /* 0x000fe4000f8e02ff */
[----:B------:R-:W-:Y:S02]  /*26c0*/  IMAD R0, R7, R2, RZ ;  /* 0x0000000207007224 */ /* 0x000fe400078e02ff */
[C---:B------:R-:W-:Y:S02]  /*26d0*/  IMAD R6, R14.reuse, UR13, R9 ;  /* 0x0000000d0e067c24 */ /* 0x040fe4000f8e0209 */
[----:B------:R-:W-:Y:S01]  /*26e0*/  IMAD.WIDE.U32 R8, R14, UR12, R10 ;  /* 0x0000000c0e087c25 */ /* 0x000fe2000f8e000a */
[----:B------:R-:W1:Y:S03]  /*26f0*/  LDCU.64 UR12, c[0x0][0x4e0] ;  /* 0x00009c00ff0c77ac */ /* 0x000e660008000a00 */
[----:B------:R-:W-:Y:S01]  /*2700*/  IMAD.WIDE.U32 R16, R157, UR10, R12 ;  /* 0x0000000a9d107c25 */ /* 0x000fe2000f8e000c */
[----:B------:R-:W-:-:S02]  /*2710*/  IADD3 R7, PT, PT, R9, R6, RZ ;  /* 0x0000000609077210 */ /* 0x000fc40007ffe0ff */
[----:B------:R-:W-:Y:S01]  /*2720*/  SHF.R.S32.HI R9, RZ, 0x1f, R67 ;  /* 0x0000001fff097819 */ /* 0x000fe20000011443 */
[----:B------:R-:W-:Y:S01]  /*2730*/  IMAD R5, R5, UR18, RZ ;  /* 0x0000001205057c24 */ /* 0x000fe2000f8e02ff */
[----:B------:R-:W-:Y:S01]  /*2740*/  MOV R6, R8 ;  /* 0x0000000800067202 */ /* 0x000fe20000000f00 */
[----:B------:R-:W-:Y:S01]  /*2750*/  IMAD R17, R157, UR11, R17 ;  /* 0x0000000b9d117c24 */ /* 0x000fe2000f8e0211 */
[----:B------:R-:W2:Y:S01]  /*2760*/  LDCU.64 UR10, c[0x0][0x4d0] ;  /* 0x00009a00ff0a77ac */ /* 0x000ea20008000a00 */
[----:B------:R-:W-:Y:S01]  /*2770*/  IMAD.X R9, RZ, RZ, ~R9, P0 ;  /* 0x000000ffff097224 */ /* 0x000fe200000e0e09 */
[----:B------:R-:W-:Y:S01]  /*2780*/  IADD3 R74, P0, PT, R48, R101, RZ ;  /* 0x00000065304a7210 */ /* 0x000fe20007f1e0ff */
[----:B------:R-:W-:Y:S01]  /*2790*/  IMAD R10, R14, UR19, R5 ;  /* 0x000000130e0a7c24 */ /* 0x000fe2000f8e0205 */
[----:B------:R-:W-:Y:S01]  /*27a0*/  SHF.R.S32.HI R5, RZ, 0x1f, R48 ;  /* 0x0000001fff057819 */ /* 0x000fe20000011430 */
[----:B------:R-:W-:Y:S01]  /*27b0*/  IMAD R0, R102, R3, R0 ;  /* 0x0000000366007224 */ /* 0x000fe200078e0200 */
[----:B------:R-:W-:Y:S01]  /*27c0*/  IADD3 R48, P1, PT, R48, R104, RZ ;  /* 0x0000006830307210 */ /* 0x000fe20007f3e0ff */
[----:B------:R-:W-:Y:S01]  /*27d0*/  IMAD.WIDE.U32 R16, R102, R2, R16 ;  /* 0x0000000266107225 */ /* 0x000fe200078e0010 */
[----:B------:R-:W-:Y:S01]  /*27e0*/  IADD3.X R75, PT, PT, R5, R89, RZ, P0, !PT ;  /* 0x00000059054b7210 */ /* 0x000fe200007fe4ff */
[----:B------:R-:W-:-:S02]  /*27f0*/  UMOV UR19, URZ ;  /* 0x000000ff00137c82 */ /* 0x000fc40008000000 */
[----:B------:R-:W-:Y:S01]  /*2800*/  IMAD.IADD R17, R17, 0x1, R0 ;  /* 0x0000000111117824 */ /* 0x000fe200078e0200 */
[----:B------:R-:W-:Y:S01]  /*2810*/  SHF.L.U64.HI R75, R74, 0x1, R75 ;  /* 0x000000014a4b7819 */ /* 0x000fe2000001024b */
[----:B------:R-:W-:Y:S02]  /*2820*/  IMAD.X R5, R5, 0x1, R90, P1 ;  /* 0x0000000105057824 */ /* 0x000fe400008e065a */
[----:B------:R-:W-:Y:S01]  /*2830*/  IMAD.WIDE.U32 R14, R14, UR18, R16 ;  /* 0x000000120e0e7c25 */ /* 0x000fe2000f8e0010 */
[----:B------:R-:W-:Y:S02]  /*2840*/  USHF.L.U32 UR18, UR16, 0x6, URZ ;  /* 0x0000000610127899 */ /* 0x000fe400080006ff */
[C---:B------:R-:W-:Y:S01]  /*2850*/  SHF.L.U64.HI R0, R48.reuse, 0x1, R5 ;  /* 0x0000000130007819 */ /* 0x040fe20000010205 */
[----:B------:R-:W-:Y:S01]  /*2860*/  IMAD R73, R9, UR16, RZ ;  /* 0x0000001009497c24 */ /* 0x000fe2000f8e02ff */
[----:B------:R-:W-:Y:S01]  /*2870*/  SHF.L.U32 R48, R48, 0x1, RZ ;  /* 0x0000000130307819 */ /* 0x000fe200000006ff */
[----:B------:R-:W-:Y:S01]  /*2880*/  IMAD.WIDE.U32 R6, R4, UR16, R6 ;  /* 0x0000001004067c25 */ /* 0x000fe2000f8e0006 */
[----:B------:R-:W-:Y:S01]  /*2890*/  IADD3 R11, PT, PT, R15, R10, RZ ;  /* 0x0000000a0f0b7210 */ /* 0x000fe20007ffe0ff */
[----:B------:R-:W3:Y:S02]  /*28a0*/  LDCU UR16, c[0x0][0x450] ;  /* 0x00008a00ff1077ac */ /* 0x000ee40008000800 */
[----:B------:R-:W-:Y:S01]  /*28b0*/  IMAD.MOV.U32 R10, RZ, RZ, R14 ;  /* 0x000000ffff0a7224 */ /* 0x000fe200078e000e */
[----:B------:R-:W-:Y:S01]  /*28c0*/  IADD3 R14, P0, PT, R48, UR14, RZ ;  /* 0x0000000e300e7c10 */ /* 0x000fe2000ff1e0ff */
[----:B------:R-:W-:Y:S01]  /*28d0*/  IMAD R73, R4, UR17, R73 ;  /* 0x0000001104497c24 */ /* 0x000fe2000f8e0249 */
[----:B------:R-:W-:Y:S01]  /*28e0*/  LEA R72, P2, R6, UR8, 0x1 ;  /* 0x0000000806487c11 */ /* 0x000fe2000f8408ff */
[-C--:B------:R-:W-:Y:S01]  /*28f0*/  IMAD R9, R9, R2.reuse, RZ ;  /* 0x0000000209097224 */ /* 0x080fe200078e02ff */
[----:B------:R-:W-:Y:S01]  /*2900*/  IADD3.X R15, PT, PT, R0, UR15, RZ, P0, !PT ;  /* 0x0000000f000f7c10 */ /* 0x000fe200087fe4ff */
[----:B------:R-:W-:Y:S01]  /*2910*/  IMAD.SHL.U32 R74, R74, 0x2, RZ ;  /* 0x000000024a4a7824 */ /* 0x000fe200078e00ff */
[----:B--2---:R-:W-:Y:S01]  /*2920*/  IADD3 R48, P0, PT, R48, UR10, RZ ;  /* 0x0000000a30307c10 */ /* 0x004fe2000ff1e0ff */
[----:B------:R-:W-:Y:S01]  /*2930*/  IMAD.SHL.U32 R80, R2, 0x40, RZ ;  /* 0x0000004002507824 */ /* 0x000fe200078e00ff */
[----:B------:R-:W-:Y:S01]  /*2940*/  IADD3 R73, PT, PT, R7, R73, RZ ;  /* 0x0000004907497210 */ /* 0x000fe20007ffe0ff */
[----:B------:R-:W-:Y:S01]  /*2950*/  IMAD R9, R4, R3, R9 ;  /* 0x0000000304097224 */ /* 0x000fe200078e0209 */
[----:B------:R-:W-:Y:S01]  /*2960*/  IADD3.X R49, PT, PT, R0, UR11, RZ, P0, !PT ;  /* 0x0000000b00317c10 */ /* 0x000fe200087fe4ff */
[----:B------:R-:W-:Y:S01]  /*2970*/  IMAD.WIDE.U32 R4, R4, R2, R10 ;  /* 0x0000000204047225 */ /* 0x000fe200078e000a */
[----:B------:R-:W-:Y:S01]  /*2980*/  IADD3 R81, P0, PT, RZ, -UR19, RZ ;  /* 0x80000013ff517c10 */ /* 0x000fe2000ff1e0ff */
[----:B------:R-:W2:Y:S01]  /*2990*/  LDCU UR17, c[0x0][0x440] ;  /* 0x00008800ff1177ac */ /* 0x000ea20008000800 */
[----:B------:R-:W-:Y:S01]  /*29a0*/  IADD3 R76, P1, PT, R74, UR14, RZ ;  /* 0x0000000e4a4c7c10 */ /* 0x000fe2000ff3e0ff */
[----:B------:R-:W-:Y:S01]  /*29b0*/  IMAD.IADD R9, R5, 0x1, R9 ;  /* 0x0000000105097824 */ /* 0x000fe200078e0209 */
[----:B------:R-:W-:Y:S01]  /*29c0*/  IADD3.X R78, PT, PT, RZ, ~UR18, RZ, P0, !PT ;  /* 0x80000012ff4e7c10 */ /* 0x000fe200087fe4ff */
[----:B------:R-:W-:Y:S01]  /*29d0*/  IMAD.X R80, RZ, RZ, ~R80, P0 ;  /* 0x000000ffff507224 */ /* 0x000fe200000e0e50 */
[----:B------:R-:W-:Y:S01]  /*29e0*/  IADD3.X R77, PT, PT, R75, UR15, RZ, P1, !PT ;  /* 0x0000000f4b4d7c10 */ /* 0x000fe20008ffe4ff */
[----:B------:R-:W-:Y:S01]  /*29f0*/  IMAD.MOV.U32 R91, RZ, RZ, R103 ;  /* 0x000000ffff5b7224 */ /* 0x000fe200078e0067 */
[----:B------:R-:W-:Y:S01]  /*2a00*/  LEA.HI.X R73, R6, UR9, R73, 0x1, P2 ;  /* 0x0000000906497c11 */ /* 0x000fe200090f0c49 */
[----:B------:R-:W4:Y:S01]  /*2a10*/  LDCU.64 UR14, c[0x0][0x3c0] ;  /* 0x00007800ff0e77ac */ /* 0x000f220008000a00 */
[----:B------:R-:W-:-:S02]  /*2a20*/  LEA R10, P2, R4, UR4, 0x1 ;  /* 0x00000004040a7c11 */ /* 0x000fc4000f8408ff */
[----:B------:R-:W-:Y:S02]  /*2a30*/  IADD3 R74, P1, PT, R74, UR10, RZ ;  /* 0x0000000a4a4a7c10 */ /* 0x000fe4000ff3e0ff */
[C---:B------:R-:W-:Y:S02]  /*2a40*/  SHF.R.S64 R79, R81.reuse, 0x1f, R78 ;  /* 0x0000001f514f7819 */ /* 0x040fe4000000104e */
[----:B------:R-:W-:Y:S02]  /*2a50*/  SHF.R.S64 R81, R81, 0x1f, R80 ;  /* 0x0000001f51517819 */ /* 0x000fe40000001050 */
[----:B---3--:R-:W-:Y:S02]  /*2a60*/  MOV R11, UR16 ;  /* 0x00000010000b7c02 */ /* 0x008fe40008000f00 */
[----:B------:R-:W-:Y:S02]  /*2a70*/  SHF.R.S32.HI R78, RZ, 0x1f, R78 ;  /* 0x0000001fff4e7819 */ /* 0x000fe4000001144e */
[----:B------:R-:W-:-:S02]  /*2a80*/  SHF.R.S32.HI R80, RZ, 0x1f, R80 ;  /* 0x0000001fff507819 */ /* 0x000fc40000011450 */
[----:B------:R-:W-:Y:S01]  /*2a90*/  LEA.HI.X R9, R4, UR5, R9, 0x1, P2 ;  /* 0x0000000504097c11 */ /* 0x000fe200090f0c09 */
[----:B------:R-:W3:Y:S01]  /*2aa0*/  LDCU.64 UR4, c[0x0][0x3b8] ;  /* 0x00007700ff0477ac */ /* 0x000ee20008000a00 */
[----:B------:R-:W-:Y:S01]  /*2ab0*/  IADD3.X R75, PT, PT, R75, UR11, RZ, P1, !PT ;  /* 0x0000000b4b4b7c10 */ /* 0x000fe20008ffe4ff */
[----:B--2-4-:R-:W1:Y:S06]  /*2ac0*/  LDCU.128 UR8, c[0x0][0x3a0] ;  /* 0x00007400ff0877ac */ /* 0x014e6c0008000c00 */
.L_x_5183:
[----:B------:R-:W-:Y:S01]  /*2ad0*/  VIADD R92, R92, 0x40 ;  /* 0x000000405c5c7836 */ /* 0x000fe20000000000 */
[----:B------:R-:W-:Y:S01]  /*2ae0*/  BSSY.RECONVERGENT B0, `(.L_x_5132) ;  /* 0x0000011000007945 */ /* 0x000fe20003800200 */
[----:B------:R-:W-:Y:S03]  /*2af0*/  VIADD R93, R93, 0x40 ;  /* 0x000000405d5d7836 */ /* 0x000fe60000000000 */
[-C--:B------:R-:W-:Y:S02]  /*2b00*/  ISETP.GE.AND P0, PT, R112, R92.reuse, PT ;  /* 0x0000005c7000720c */ /* 0x080fe40003f06270 */
[-C--:B------:R-:W-:Y:S02]  /*2b10*/  ISETP.GE.AND P5, PT, R98, R92.reuse, PT ;  /* 0x0000005c6200720c */ /* 0x080fe40003fa6270 */
[-C--:B------:R-:W-:Y:S02]  /*2b20*/  ISETP.GE.AND P0, PT, R112, R93.reuse, !P0 ;  /* 0x0000005d7000720c */ /* 0x080fe40004706270 */
        /* <DEDUP_REMOVED lines=8> */
[----:B------:R-:W2:Y:S04]  /*2bb0*/  @!P2 LDG.E.128 R16, desc[UR6][R72.64] ;  /* 0x000000064810a981 */ /* 0x000ea8000c1e1d00 */
[----:B--2---:R2:W-:Y:S04]  /*2bc0*/  @!P2 STG.E.128 desc[UR6][R68.64], R16 ;  /* 0x000000104400a986 */ /* 0x0045e8000c101d06 */
[----:B------:R-:W4:Y:S04]  /*2bd0*/  @!P1 LDG.E.128 R4, desc[UR6][R72.64+0x80] ;  /* 0x0000800648049981 */ /* 0x000f28000c1e1d00 */
[----:B----4-:R2:W-:Y:S02]  /*2be0*/  @!P1 STG.E.128 desc[UR6][R68.64+0x80], R4 ;  /* 0x0000800444009986 */ /* 0x0105e4000c101d06 */
.L_x_5133:
[----:B-1-3--:R-:W-:Y:S05]  /*2bf0*/  BSYNC.RECONVERGENT B0 ;  /* 0x0000000000007941 */ /* 0x00afea0003800200 */
.L_x_5132:
        /* <DEDUP_REMOVED lines=9> */
[----:B--2---:R-:W2:Y:S04]  /*2c90*/  @!P2 LDG.E.128 R16, desc[UR6][R22.64] ;  /* 0x000000061610a981 */ /* 0x004ea8000c1e1d00 */
[----:B--2---:R1:W-:Y:S06]  /*2ca0*/  @!P2 STG.E.128 desc[UR6][R20.64], R16 ;  /* 0x000000101400a986 */ /* 0x0043ec000c101d06 */
[----:B------:R-:W2:Y:S04]  /*2cb0*/  @!P1 LDG.E.128 R4, desc[UR6][R22.64+0x80] ;  /* 0x0000800616049981 */ /* 0x000ea8000c1e1d00 */
[----:B--2---:R1:W-:Y:S02]  /*2cc0*/  @!P1 STG.E.128 desc[UR6][R20.64+0x80], R4 ;  /* 0x0000800414009986 */ /* 0x0043e4000c101d06 */
.L_x_5135:
[----:B------:R-:W-:Y:S05]  /*2cd0*/  BSYNC.RECONVERGENT B0 ;  /* 0x0000000000007941 */ /* 0x000fea0003800200 */
.L_x_5134:
        /* <DEDUP_REMOVED lines=14> */
.L_x_5137:
[----:B------:R-:W-:Y:S05]  /*2dc0*/  BSYNC.RECONVERGENT B0 ;  /* 0x0000000000007941 */ /* 0x000fea0003800200 */
.L_x_5136:
[----:B------:R-:W-:Y:S01]  /*2dd0*/  ISETP.NE.AND P1, PT, R11, RZ, PT ;  /* 0x000000ff0b00720c */ /* 0x000fe20003f25270 */
[----:B------:R-:W-:Y:S01]  /*2de0*/  BSSY.RECONVERGENT B0, `(.L_x_5138) ;  /* 0x0000011000007945 */ /* 0x000fe20003800200 */
[----:B------:R-:W-:Y:S03]  /*2df0*/  IADD3 R91, PT, PT, R91, -0x1, RZ ;  /* 0xffffffff5b5b7810 */ /* 0x000fe60007ffe0ff */
[----:B------:R-:W-:Y:S05]  /*2e00*/  @!P3 BRA `(.L_x_5139) ;  /* 0x000000000038b947 */ /* 0x000fea0003800000 */
[----:B------:R-:W1:Y:S01]  /*2e10*/  LDC.64 R2, c[0x0][0x4b0] ;  /* 0x00012c00ff027b82 */ /* 0x000e620000000a00 */
[----:B------:R-:W-:Y:S02]  /*2e20*/  ISETP.GE.AND P6, PT, R12, UR17, PT ;  /* 0x000000110c007c0c */ /* 0x000fe4000bfc6270 */
[----:B------:R-:W-:Y:S01]  /*2e30*/  ISETP.GE.AND P2, PT, R100, UR17, PT ;  /* 0x0000001164007c0c */ /* 0x000fe2000bf46270 */
[----:B-1-3--:R-:W-:Y:S04]  /*2e40*/  IMAD.WIDE.U32 R20, R2, 0x60, R72 ;  /* 0x0000006002147825 */ /* 0x00afe800078e0048 */
[----:B------:R-:W-:Y:S05]  /*2e50*/  IMAD R3, R3, 0x60, RZ ;  /* 0x0000006003037824 */ /* 0x000fea00078e02ff */
[----:B------:R-:W-:Y:S02]  /*2e60*/  IADD3 R21, PT, PT, R21, R3, RZ ;  /* 0x0000000315157210 */ /* 0x000fe40007ffe0ff */
[----:B------:R-:W1:Y:S03]  /*2e70*/  LDC.64 R2, c[0x0][0x3c0] ;  /* 0x0000f000ff027b82 */ /* 0x000e660000000a00 */
[----:B--2---:R-:W2:Y:S01]  /*2e80*/  @!P6 LDG.E.128 R4, desc[UR6][R20.64] ;  /* 0x000000061404e981 */ /* 0x004ea2000c1e1d00 */
[----:B-1----:R-:W-:Y:S04]  /*2e90*/  IMAD.WIDE.U32 R22, R2, 0x60, R68 ;  /* 0x0000006002167825 */ /* 0x002fe800078e0044 */
[----:B------:R-:W-:Y:S05]  /*2ea0*/  IMAD R3, R3, 0x60, RZ ;  /* 0x0000006003037824 */ /* 0x000fea00078e02ff */
[----:B------:R-:W-:Y:S05]  /*2eb0*/  IADD3 R23, PT, PT, R23, R3, RZ ;  /* 0x0000000317177210 */ /* 0x000fea0007ffe0ff */
[----:B--2---:R4:W-:Y:S04]  /*2ec0*/  @!P6 STG.E.128 desc[UR6][R22.64], R4 ;  /* 0x000000041600e986 */ /* 0x0049e8000c101d06 */
[----:B------:R-:W2:Y:S04]  /*2ed0*/  @!P2 LDG.E.128 R16, desc[UR6][R20.64+0x80] ;  /* 0x000080061410a981 */ /* 0x000ea8000c1e1d00 */
[----:B--2---:R4:W-:Y:S02]  /*2ee0*/  @!P2 STG.E.128 desc[UR6][R22.64+0x80], R16 ;  /* 0x000080101600a986 */ /* 0x0049e4000c101d06 */
.L_x_5139:
[----:B------:R-:W-:Y:S05]  /*2ef0*/  BSYNC.RECONVERGENT B0 ;  /* 0x0000000000007941 */ /* 0x000fea0003800200 */
.L_x_5138:
        /* <DEDUP_REMOVED lines=10> */
[----:B-1234-:R1:W2:Y:S02]  /*2fa0*/  @!P1 LDG.E.128 R16, desc[UR6][R8.64] ;  /* 0x0000000608109981 */ /* 0x01e2a4000c1e1d00 */
[----:B-1----:R-:W-:Y:S02]  /*2fb0*/  @!P0 IMAD.MOV.U32 R8, RZ, RZ, R10 ;  /* 0x000000ffff088224 */ /* 0x002fe400078e000a */
[----:B--2---:R1:W-:Y:S04]  /*2fc0*/  @!P1 STG.E.128 desc[UR6][R70.64], R16 ;  /* 0x0000001046009986 */ /* 0x0043e8000c101d06 */
[----:B------:R-:W2:Y:S04]  /*2fd0*/  @!P0 LDG.E.128 R4, desc[UR6][R8.64+0x80] ;  /* 0x0000800608048981 */ /* 0x000ea8000c1e1d00 */
[----:B--2---:R1:W-:Y:S02]  /*2fe0*/  @!P0 STG.E.128 desc[UR6][R70.64+0x80], R4 ;  /* 0x0000800446008986 */ /* 0x0043e4000c101d06 */
.L_x_5143:
[----:B------:R-:W-:Y:S05]  /*2ff0*/  BSYNC.RECONVERGENT B0 ;  /* 0x0000000000007941 */ /* 0x000fea0003800200 */
.L_x_5142:
[----:B------:R-:W-:Y:S04]  /*3000*/  BSSY.RECONVERGENT B0, `(.L_x_5144) ;  /* 0x000000c000007945 */ /* 0x000fe80003800200 */
[----:B------:R-:W-:Y:S05]  /*3010*/  @!P5 BRA `(.L_x_5145) ;  /* 0x000000000028d947 */ /* 0x000fea0003800000 */
[----:B------:R-:W-:Y:S02]  /*3020*/  ISETP.GE.AND P1, PT, R12, UR17, PT ;  /* 0x000000110c007c0c */ /* 0x000fe4000bf26270 */
[----:B-1-3--:R-:W-:Y:S02]  /*3030*/  LEA R20, P0, R85, R10, 0x1 ;  /* 0x0000000a55147211 */ /* 0x00afe400078008ff */
[----:B------:R-:W-:Y:S02]  /*3040*/  LEA R2, P5, R83, R70, 0x1 ;  /* 0x0000004653027211 */ /* 0x000fe400078a08ff */
[----:B------:R-:W-:Y:S02]  /*3050*/  LEA.HI.X R21, R85, R9, R84, 0x1, P0 ;  /* 0x0000000955157211 */ /* 0x000fe400000f0c54 */
[----:B------:R-:W-:Y:S02]  /*3060*/  ISETP.GE.AND P0, PT, R100, UR17, PT ;  /* 0x0000001164007c0c */ /* 0x000fe4000bf06270 */
[----:B------:R-:W-:Y:S03]  /*3070*/  LEA.HI.X R3, R83, R71, R82, 0x1, P5 ;  /* 0x0000004753037211 */ /* 0x000fe600028f0c52 */
[----:B--2-4-:R-:W2:Y:S04]  /*3080*/  @!P1 LDG.E.128 R16, desc[UR6][R20.64] ;  /* 0x0000000614109981 */ /* 0x014ea8000c1e1d00 */
[----:B--2---:R1:W-:Y:S04]  /*3090*/  @!P1 STG.E.128 desc[UR6][R2.64], R16 ;  /* 0x0000001002009986 */ /* 0x0043e8000c101d06 */
[----:B------:R-:W2:Y:S04]  /*30a0*/  @!P0 LDG.E.128 R4, desc[UR6][R20.64+0x80] ;  /* 0x0000800614048981 */ /* 0x000ea8000c1e1d00 */
[----:B--2---:R1:W-:Y:S02]  /*30b0*/  @!P0 STG.E.128 desc[UR6][R2.64+0x80], R4 ;  /* 0x0000800402008986 */ /* 0x0043e4000c101d06 */
.L_x_5145:
[----:B------:R-:W-:Y:S05]  /*30c0*/  BSYNC.RECONVERGENT B0 ;  /* 0x0000000000007941 */ /* 0x000fea0003800200 */
.L_x_5144:
        /* <DEDUP_REMOVED lines=14> */
.L_x_5147:
[----:B------:R-:W-:Y:S05]  /*31b0*/  BSYNC.RECONVERGENT B0 ;  /* 0x0000000000007941 */ /* 0x000fea0003800200 */
.L_x_5146:
[----:B------:R-:W-:Y:S01]  /*31c0*/  MOV R11, RZ ;  /* 0x000000ff000b7202 */ /* 0x000fe20000000f00 */
[----:B------:R-:W-:Y:S05]  /*31d0*/  @!P3 BRA `(.L_x_5148) ;  /* 0x000000500018b947 */ /* 0x000fea0003800000 */
[----:B-1----:R-:W2:Y:S01]  /*31e0*/  LDC.64 R2, c[0x0][0x4a8] ;  /* 0x00012a00ff027b82 */ /* 0x002ea20000000a00 */
[----:B------:R-:W-:Y:S02]  /*31f0*/  MOV R8, R10 ;  /* 0x0000000a00087202 */ /* 0x000fe40000000f00 */
[----:B------:R-:W-:Y:S03]  /*3200*/  ISETP.GE.AND P0, PT, R12, UR17, PT ;  /* 0x000000110c007c0c */ /* 0x000fe6000bf06270 */
[----:B--234-:R-:W-:Y:S04]  /*3210*/  IMAD.WIDE.U32 R16, R2, 0x60, R8 ;  /* 0x0000006002107825 */ /* 0x01cfe800078e0008 */
        /* <DEDUP_REMOVED lines=14> */
.L_x_5141:
        /* <DEDUP_REMOVED lines=58> */
.L_x_5153:
[----:B------:R-:W-:Y:S05]  /*36a0*/  BSYNC.RECONVERGENT B0 ;  /* 0x0000000000007941 */ /* 0x000fea0003800200 */
.L_x_5152:
        /* <DEDUP_REMOVED lines=51> */
.L_x_5151:
[----:B------:R-:W-:Y:S05]  /*39e0*/  BSYNC.RECONVERGENT B1 ;  /* 0x0000000000017941 */ /* 0x000fea0003800200 */
.L_x_5150:
        /* <DEDUP_REMOVED lines=8> */
[----:B------:R-:W-:Y:S01]  /*3a70*/  LEA R40, P5, R85, R10, 0x1 ;  /* 0x0000000a55287211 */ /* 0x000fe200078a08ff */
[----:B------:R-:W1:Y:S01]  /*3a80*/  LDC R3, c[0x0][0x440] ;  /* 0x00011000ff037b82 */ /* 0x000e620000000800 */
[----:B------:R-:W-:Y:S01]  /*3a90*/  LEA R34, P0, R83, R70, 0x1 ;  /* 0x0000004653227211 */ /* 0x000fe200078008ff */
        /* <DEDUP_REMOVED lines=56> */
.L_x_5157:
[----:B------:R-:W-:Y:S05]  /*3e20*/  BSYNC.RECONVERGENT B0 ;  /* 0x0000000000007941 */ /* 0x000fea0003800200 */
.L_x_5156:
        /* <DEDUP_REMOVED lines=51> */
.L_x_5155:
[----:B------:R-:W-:Y:S05]  /*4160*/  BSYNC.RECONVERGENT B1 ;  /* 0x0000000000017941 */ /* 0x000fea0003800200 */
.L_x_5154:
        /* <DEDUP_REMOVED lines=67> */
.L_x_5161:
[----:B------:R-:W-:Y:S05]  /*45a0*/  BSYNC.RECONVERGENT B0 ;  /* 0x0000000000007941 */ /* 0x000fea0003800200 */
.L_x_5160:
        /* <DEDUP_REMOVED lines=51> */
.L_x_5159:
[----:B------:R-:W-:Y:S05]  /*48e0*/  BSYNC.RECONVERGENT B1 ;  /* 0x0000000000017941 */ /* 0x000fea0003800200 */
.L_x_5158:
        /* <DEDUP_REMOVED lines=70> */
.L_x_5165:
[----:B------:R-:W-:Y:S05]  /*4d50*/  BSYNC.RECONVERGENT B0 ;  /* 0x0000000000007941 */ /* 0x000fea0003800200 */
.L_x_5164:
        /* <DEDUP_REMOVED lines=51> */
.L_x_5163:
[----:B------:R-:W-:Y:S05]  /*5090*/  BSYNC.RECONVERGENT B1 ;  /* 0x0000000000017941 */ /* 0x000fea0003800200 */
.L_x_5162:
        /* <DEDUP_REMOVED lines=8> */
.L_x_5149:
[----:B-1234-:R-:W-:Y:S01]  /*5120*/  LEA.HI R16, R11, R11, RZ, 0x1 ;  /* 0x0000000b0b107211 */ /* 0x01efe200078f08ff */
        /* <DEDUP_REMOVED lines=98> */
.L_x_5169:
[----:B------:R-:W-:Y:S05]  /*5750*/  BSYNC.RECONVERGENT B0 ;  /* 0x0000000000007941 */ /* 0x000fea0003800200 */
.L_x_5168:
        /* <DEDUP_REMOVED lines=92> */
.L_x_5167:
[----:B------:R-:W-:Y:S05]  /*5d20*/  BSYNC.RECONVERGENT B1 ;  /* 0x0000000000017941 */ /* 0x000fea0003800200 */
.L_x_5166:
[----:B------:R-:W-:Y:S04]  /*5d30*/  BSSY.RECONVERGENT B1, `(.L_x_5170) ;  /* 0x00000c1000017945 */ /* 0x000fe80003800200 */
[----:B------:R-:W-:Y:S05]  /*5d40*/  @!P5 BRA `(.L_x_5171) ;  /* 0x0000000800fcd947 */ /* 0x000fea0003800000 */
[----:B------:R-:W-:Y:S01]  /*5d50*/  LEA R18, P1, R85, R10, 0x1 ;  /* 0x0000000a55127211 */ /* 0x000fe200078208ff */
[----:B------:R-:W3:Y:S01]  /*5d60*/  LDC R117, c[0x0][0x440] ;  /* 0x00011000ff757b82 */ /* 0x000ee20000000800 */
[----:B------:R-:W-:Y:S01]  /*5d70*/  LEA R118, P0, R83, R70, 0x1 ;  /* 0x0000004653767211 */ /* 0x000fe200078008ff */
        /* <DEDUP_REMOVED lines=95> */
.L_x_5173:
[----:B------:R-:W-:Y:S05]  /*6370*/  BSYNC.RECONVERGENT B0 ;  /* 0x0000000000007941 */ /* 0x000fea0003800200 */
.L_x_5172:
        /* <DEDUP_REMOVED lines=92> */
.L_x_5171:
[----:B------:R-:W-:Y:S05]  /*6940*/  BSYNC.RECONVERGENT B1 ;  /* 0x0000000000017941 */ /* 0x000fea0003800200 */
.L_x_5170:
        /* <DEDUP_REMOVED lines=101> */
.L_x_5177:
[----:B------:R-:W-:Y:S05]  /*6fa0*/  BSYNC.RECONVERGENT B0 ;  /* 0x0000000000007941 */ /* 0x000fea0003800200 */
.L_x_5176:
        /* <DEDUP_REMOVED lines=92> */
.L_x_5175:
[----:B------:R-:W-:Y:S05]  /*7570*/  BSYNC.RECONVERGENT B1 ;  /* 0x0000000000017941 */ /* 0x000fea0003800200 */
.L_x_5174:
        /* <DEDUP_REMOVED lines=105> */
.L_x_5181:
[----:B------:R-:W-:Y:S05]  /*7c10*/  BSYNC.RECONVERGENT B0 ;  /* 0x0000000000007941 */ /* 0x000fea0003800200 */
.L_x_5180:
[----:B------:R-:W-:Y:S05]  /*7c20*/  @P3 BRA `(.L_x_5179) ;  /* 0x0000000400643947 */ /* 0x000fea0003800000 */
[C---:B------:R-:W-:Y:S01]  /*7c30*/  ISETP.GE.AND P0, PT, R100.reuse, R11, PT ;  /* 0x0000000b6400720c */ /* 0x040fe20003f06270 */
[----:B------:R-:W2:Y:S11]  /*7c40*/  LDG.E.128 R44, desc[UR6][R18.64+0x80] ;  /* 0x00008006122c7981 */ /* 0x000eb6000c1e1d00 */
[----:B------:R-:W-:Y:S01]  /*7c50*/  @!UPT UIADD3 URZ, UPT, UPT, URZ, URZ, URZ ;  /* 0x000000fffffff290 */ /* 0x000fe2000fffe0ff */
[----:B------:R-:W-:Y:S04]  /*7c60*/  @!P0 ISETP.GE.U32.AND P1, PT, R100, R17, PT ;  /* 0x000000116400820c */ /* 0x000fe80003f26070 */
[----:B-1----:R-:W-:Y:S02]  /*7c70*/  @!P0 SEL R52, R16, RZ, P1 ;  /* 0x000000ff10348207 */ /* 0x002fe40000800000 */
[----:B------:R-:W-:Y:S02]  /*7c80*/  @!P0 SEL R53, R116, RZ, P1 ;  /* 0x000000ff74358207 */ /* 0x000fe40000800000 */
        /* <DEDUP_REMOVED lines=83> */
.L_x_5179:
[----:B------:R-:W-:Y:S05]  /*81c0*/  BSYNC.RECONVERGENT B1 ;  /* 0x0000000000017941 */ /* 0x000fea0003800200 */
.L_x_5178:
[----:B------:R-:W5:Y:S08]  /*81d0*/  LDC R3, c[0x0][0x450] ;  /* 0x00011400ff037b82 */ /* 0x000f700000000800 */
[----:B------:R-:W1:Y:S01]  /*81e0*/  LDC R11, c[0x0][0x450] ;  /* 0x00011400ff0b7b82 */ /* 0x000e620000000800 */
[----:B-----5:R-:W-:Y:S05]  /*81f0*/  IMAD.U32 R3, R3, -0x20, RZ ;  /* 0xffffffe003037824 */ /* 0x020fea00078e00ff */
[C---:B------:R-:W-:Y:S02]  /*8200*/  LEA R76, P1, R3.reuse, R76, 0x1 ;  /* 0x0000004c034c7211 */ /* 0x040fe400078208ff */
[C---:B------:R-:W-:Y:S02]  /*8210*/  LEA R74, P0, R3.reuse, R74, 0x1 ;  /* 0x0000004a034a7211 */ /* 0x040fe400078008ff */
[C---:B------:R-:W-:Y:S02]  /*8220*/  LEA.HI.X.SX32 R77, R3.reuse, R77, 0x1, P1 ;  /* 0x0000004d034d7211 */ /* 0x040fe400008f0eff */
[----:B-1----:R-:W-:Y:S09]  /*8230*/  LEA.HI.X.SX32 R75, R3, R75, 0x1, P0 ;  /* 0x0000004b034b7211 */ /* 0x002ff200000f0eff */
.L_x_5148:
[----:B------:R-:W-:Y:S05]  /*8240*/  BSYNC.RECONVERGENT B2 ;  /* 0x0000000000027941 */ /* 0x000fea0003800200 */
.L_x_5140:
        /* <DEDUP_REMOVED lines=91> */
.L_x_5182:
[----:B------:R-:W-:Y:S02]  /*8800*/  IADD3 R72, P1, PT, R72, R79, RZ ;  /* 0x0000004f48487210 */ /* 0x000fe40007f3e0ff */
[----:B------:R-:W-:Y:S03]  /*8810*/  IADD3 R10, P0, PT, R10, R81, RZ ;  /* 0x000000510a0a7210 */ /* 0x000fe60007f1e0ff */
[----:B------:R-:W-:Y:S02]  /*8820*/  IMAD.X R73, R73, 0x1, R78, P1 ;  /* 0x0000000149497824 */ /* 0x000fe400008e064e */
[----:B------:R-:W-:Y:S01]  /*8830*/  IMAD.X R9, R9, 0x1, R80, P0 ;  /* 0x0000000109097824 */ /* 0x000fe200000e0650 */
[----:B------:R-:W-:Y:S07]  /*8840*/  @P2 BRA `(.L_x_5183) ;  /* 0xffffffa000a02947 */ /* 0x000fee000383ffff */
.L_x_5131:
        /* <DEDUP_REMOVED lines=43> */
.L_x_5187:
[----:B------:R-:W-:Y:S05]  /*8b00*/  BSYNC.RECONVERGENT B0 ;  /* 0x0000000000007941 */ /* 0x000fea0003800200 */
.L_x_5186:
        /* <DEDUP_REMOVED lines=17> */
.L_x_5189:
[----:B------:R-:W-:Y:S05]  /*8c20*/  BSYNC.RECONVERGENT B0 ;  /* 0x0000000000007941 */ /* 0x000fea0003800200 */
.L_x_5188:
        /* <DEDUP_REMOVED lines=17> */
.L_x_5191:
[----:B------:R-:W-:Y:S05]  /*8d40*/  BSYNC.RECONVERGENT B0 ;  /* 0x0000000000007941 */ /* 0x000fea0003800200 */
.L_x_5190:
        /* <DEDUP_REMOVED lines=17> */
.L_x_5185:
        /* <DEDUP_REMOVED lines=81> */
.L_x_5199:
[----:B------:R-:W-:Y:S05]  /*9370*/  BSYNC.RECONVERGENT B0 ;  /* 0x0000000000007941 */ /* 0x000fea0003800200 */
.L_x_5198:
[----:B-----5:R-:W-:Y:S01]  /*9380*/  IMAD.MOV.U32 R6, RZ, RZ, R10 ;  /* 0x000000ffff067224 */ /* 0x020fe200078e000a */
[----:B------:R-:W-:Y:S01]  /*9390*/  MOV R4, R8 ;  /* 0x0000000800047202 */ /* 0x000fe20000000f00 */
[----:B------:R-:W-:Y:S01]  /*93a0*/  IMAD.MOV.U32 R7, RZ, RZ, R11 ;  /* 0x000000ffff077224 */ /* 0x000fe200078e000b */
[----:B------:R-:W-:Y:S02]  /*93b0*/  MOV R5, R9 ;  /* 0x0000000900057202 */ /* 0x000fe40000000f00 */
.L_x_5197:
[----:B------:R-:W-:Y:S05]  /*93c0*/  BSYNC.RECONVERGENT B1 ;  /* 0x0000000000017941 */ /* 0x000fea0003800200 */
.L_x_5196:
        /* <DEDUP_REMOVED lines=49> */
.L_x_5201:
[----:B------:R-:W-:Y:S05]  /*96e0*/  BSYNC.RECONVERGENT B0 ;  /* 0x0000000000007941 */ /* 0x000fea0003800200 */
.L_x_5200:
[----:B-----5:R3:W-:Y:S02]  /*96f0*/  STS.128 [R102+0x2000], R8 ;  /* 0x0020000866007388 */ /* 0x0207e40000000c00 */
.L_x_5195:
[----:B------:R-:W-:Y:S05]  /*9700*/  BSYNC.RECONVERGENT B2 ;  /* 0x0000000000027941 */ /* 0x000fea0003800200 */
.L_x_5194:
        /* <DEDUP_REMOVED lines=27> */
[----:B-----5:R-:W-:Y:S01]  /*98c0*/  MOV R20, R10 ;  /* 0x0000000a00147202 */ /* 0x020fe20000000f00 */
[----:B------:R-:W-:Y:S02]  /*98d0*/  HADD2.F32 R21, -RZ, R11.H1_H1 ;  /* 0x3000000bff157230 */ /* 0x000fe40000004100 */
[--C-:B------:R-:W-:Y:S02]  /*98e0*/  HADD2.F32 R23, -RZ, R9.reuse.H0_H0 ;  /* 0x20000009ff177230 */ /* 0x100fe40000004100 */
[----:B------:R-:W-:-:S02]  /*98f0*/  HADD2.F32 R28, -RZ, R9.H1_H1 ;  /* 0x30000009ff1c7230 */ /* 0x000fc40000004100 */
[----:B------:R-:W-:Y:S02]  /*9900*/  HADD2.F32 R32, -RZ, R11.H0_H0 ;  /* 0x2000000bff207230 */ /* 0x000fe40000004100 */
[----:B--2---:R-:W-:Y:S02]  /*9910*/  HADD2.F32 R10, -RZ, R7.H1_H1 ;  /* 0x30000007ff0a7230 */ /* 0x004fe40000004100 */
[----:B----4-:R-:W-:Y:S02]  /*9920*/  HADD2.F32 R0, -RZ, R5.H1_H1 ;  /* 0x30000005ff007230 */ /* 0x010fe40000004100 */
        /* <DEDUP_REMOVED lines=30> */
.L_x_5207:
[----:B------:R-:W-:Y:S05]  /*9b10*/  BSYNC.RECONVERGENT B0 ;  /* 0x0000000000007941 */ /* 0x000fea0003800200 */
.L_x_5206:
[----:B-----5:R1:W-:Y:S02]  /*9b20*/  STS.128 [R102+0x800], R8 ;  /* 0x0008000866007388 */ /* 0x0203e40000000c00 */
.L_x_5205:
[----:B------:R-:W-:Y:S05]  /*9b30*/  BSYNC.RECONVERGENT B1 ;  /* 0x0000000000017941 */ /* 0x000fea0003800200 */
.L_x_5204:
        /* <DEDUP_REMOVED lines=22> */
[----:B-1----:R-:W-:-:S02]  /*9ca0*/  HADD2.F32 R26, -RZ, R9.H1_H1 ;  /* 0x30000009ff1a7230 */ /* 0x002fc40000004100 */
        /* <DEDUP_REMOVED lines=33> */
.L_x_5209:
[----:B------:R-:W-:Y:S05]  /*9ec0*/  BSYNC.RECONVERGENT B0 ;  /* 0x0000000000007941 */ /* 0x000fea0003800200 */
.L_x_5208:
[----:B-----5:R3:W-:Y:S02]  /*9ed0*/  STS.128 [R102+0x2800], R8 ;  /* 0x0028000866007388 */ /* 0x0207e40000000c00 */
.L_x_5203:
[----:B------:R-:W-:Y:S05]  /*9ee0*/  BSYNC.RECONVERGENT B2 ;  /* 0x0000000000027941 */ /* 0x000fea0003800200 */
.L_x_5202:
        /* <DEDUP_REMOVED lines=66> */
.L_x_5215:
[----:B------:R-:W-:Y:S05]  /*a310*/  BSYNC.RECONVERGENT B0 ;  /* 0x0000000000007941 */ /* 0x000fea0003800200 */
.L_x_5214:
[----:B-----5:R1:W-:Y:S02]  /*a320*/  STS.128 [R102+0x1000], R8 ;  /* 0x0010000866007388 */ /* 0x0203e40000000c00 */
.L_x_5213:
[----:B------:R-:W-:Y:S05]  /*a330*/  BSYNC.RECONVERGENT B1 ;  /* 0x0000000000017941 */ /* 0x000fea0003800200 */
.L_x_5212:
        /* <DEDUP_REMOVED lines=56> */
.L_x_5217:
[----:B------:R-:W-:Y:S05]  /*a6c0*/  BSYNC.RECONVERGENT B0 ;  /* 0x0000000000007941 */ /* 0x000fea0003800200 */
.L_x_5216:
[----:B-----5:R3:W-:Y:S02]  /*a6d0*/  STS.128 [R102+0x3000], R8 ;  /* 0x0030000866007388 */ /* 0x0207e40000000c00 */
.L_x_5211:
[----:B------:R-:W-:Y:S05]  /*a6e0*/  BSYNC.RECONVERGENT B2 ;  /* 0x0000000000027941 */ /* 0x000fea0003800200 */
.L_x_5210:
        /* <DEDUP_REMOVED lines=66> */
.L_x_5221:
[----:B------:R-:W-:Y:S05]  /*ab10*/  BSYNC.RECONVERGENT B0 ;  /* 0x0000000000007941 */ /* 0x000fea0003800200 */
.L_x_5220:
[----:B-----5:R3:W-:Y:S02]  /*ab20*/  STS.128 [R102+0x1800], R8 ;  /* 0x0018000866007388 */ /* 0x0207e40000000c00 */
.L_x_5219:
[----:B------:R-:W-:Y:S05]  /*ab30*/  BSYNC.RECONVERGENT B1 ;  /* 0x0000000000017941 */ /* 0x000fea0003800200 */
.L_x_5218:
        /* <DEDUP_REMOVED lines=56> */
.L_x_5223:
[----:B------:R-:W-:Y:S05]  /*aec0*/  BSYNC.RECONVERGENT B0 ;  /* 0x0000000000007941 */ /* 0x000fea0003800200 */
.L_x_5222:
[----:B-----5:R3:W-:Y:S01]  /*aed0*/  STS.128 [R102+0x3800], R8 ;  /* 0x0038000866007388 */ /* 0x0207e20000000c00 */
[----:B------:R-:W-:Y:S05]  /*aee0*/  BRA `(.L_x_5192) ;  /* 0x0000002c00dc7947 */ /* 0x000fea0003800000 */
.L_x_5193:
        /* <DEDUP_REMOVED lines=99> */
.L_x_5229:
[----:B------:R-:W-:Y:S05]  /*b520*/  BSYNC.RECONVERGENT B0 ;  /* 0x0000000000007941 */ /* 0x000fea0003800200 */
.L_x_5228:
[----:B-----5:R-:W-:Y:S01]  /*b530*/  IMAD.MOV.U32 R6, RZ, RZ, R30 ;  /* 0x000000ffff067224 */ /* 0x020fe200078e001e */
[----:B------:R-:W-:Y:S01]  /*b540*/  MOV R4, R28 ;  /* 0x0000001c00047202 */ /* 0x000fe20000000f00 */
[----:B------:R-:W-:Y:S01]  /*b550*/  IMAD.MOV.U32 R7, RZ, RZ, R31 ;  /* 0x000000ffff077224 */ /* 0x000fe200078e001f */
[----:B------:R-:W-:Y:S02]  /*b560*/  MOV R5, R29 ;  /* 0x0000001d00057202 */ /* 0x000fe40000000f00 */
.L_x_5227:
[----:B------:R-:W-:Y:S05]  /*b570*/  BSYNC.RECONVERGENT B1 ;  /* 0x0000000000017941 */ /* 0x000fea0003800200 */
.L_x_5226:
        /* <DEDUP_REMOVED lines=88> */
.L_x_5231:
[----:B------:R-:W-:Y:S05]  /*bb00*/  BSYNC.RECONVERGENT B0 ;  /* 0x0000000000007941 */ /* 0x000fea0003800200 */
.L_x_5230:
[----:B-----5:R3:W-:Y:S02]  /*bb10*/  STS.128 [R102+0x2000], R28 ;  /* 0x0020001c66007388 */ /* 0x0207e40000000c00 */
.L_x_5225:
[----:B------:R-:W-:Y:S05]  /*bb20*/  BSYNC.RECONVERGENT B2 ;  /* 0x0000000000027941 */ /* 0x000fea0003800200 */
.L_x_5224:
        /* <DEDUP_REMOVED lines=44> */
[----:B------:R-:W-:Y:S02]  /*bdf0*/  HADD2.F32 R43, -RZ, R4.H1_H1 ;  /* 0x30000004ff2b7230 */ /* 0x000fe40000004100 */
[----:B------:R-:W-:-:S02]  /*be00*/  HADD2.F32 R41, -RZ, R5.H0_H0 ;  /* 0x20000005ff297230 */ /* 0x000fc40000004100 */
[----:B------:R-:W-:Y:S01]  /*be10*/  @!P0 FADD.FTZ R19, -R19, -RZ ;  /* 0x800000ff13138221 */ /* 0x000fe20000010100 */
[----:B------:R-:W-:Y:S02]  /*be20*/  HADD2.F32 R42, -RZ, R5.H1_H1 ;  /* 0x30000005ff2a7230 */ /* 0x000fe40000004100 */
[----:B------:R-:W-:Y:S01]  /*be30*/  @!P0 FADD.FTZ R43, -R43, -RZ ;  /* 0x800000ff2b2b8221 */ /* 0x000fe20000010100 */
[----:B------:R-:W-:Y:S02]  /*be40*/  HADD2.F32 R4, -RZ, R6.H0_H0 ;  /* 0x20000006ff047230 */ /* 0x000fe40000004100 */
[----:B------:R-:W-:Y:S01]  /*be50*/  @!P0 FADD.FTZ R41, -R41, -RZ ;  /* 0x800000ff29298221 */ /* 0x000fe20000010100 */
        /* <DEDUP_REMOVED lines=8> */
[----:B------:R-:W-:Y:S01]  /*bee0*/  FMUL.FTZ R17, R17, R4 ;  /* 0x0000000411117220 */ /* 0x000fe20000410000 */
[----:B------:R-:W-:Y:S01]  /*bef0*/  FMUL.FTZ R18, R18, R5 ;  /* 0x0000000512127220 */ /* 0x000fe20000410000 */
[----:B------:R-:W-:Y:S02]  /*bf00*/  HADD2.F32 R5, -RZ, R28.H0_H0 ;  /* 0x2000001cff057230 */ /* 0x000fe40000004100 */
[----:B------:R-:W-:Y:S01]  /*bf10*/  FMUL.FTZ R40, R40, R7 ;  /* 0x0000000728287220 */ /* 0x000fe20000410000 */
[----:B---3--:R-:W-:-:S02]  /*bf20*/  HADD2.F32 R4, -RZ, R8.H0_H0 ;  /* 0x20000008ff047230 */ /* 0x008fc40000004100 */
[----:B------:R-:W-:Y:S01]  /*bf30*/  FMUL.FTZ R36, R36, R43 ;  /* 0x0000002b24247220 */ /* 0x000fe20000410000 */
[----:B------:R-:W-:Y:S02]  /*bf40*/  HADD2.F32 R19, -RZ, R28.H1_H1 ;  /* 0x3000001cff137230 */ /* 0x000fe40000004100 */
[----:B------:R-:W-:Y:S01]  /*bf50*/  FMUL.FTZ R16, R16, R41 ;  /* 0x0000002910107220 */ /* 0x000fe20000410000 */
[----:B------:R-:W-:Y:S02]  /*bf60*/  HADD2.F32 R7, -RZ, R29.H0_H0 ;  /* 0x2000001dff077230 */ /* 0x000fe40000004100 */
[----:B------:R-:W-:Y:S01]  /*bf70*/  FMUL.FTZ R37, R37, R42 ;  /* 0x0000002a25257220 */ /* 0x000fe20000410000 */
[----:B------:R-:W-:Y:S02]  /*bf80*/  HADD2.F32 R8, -RZ, R8.H1_H1 ;  /* 0x30000008ff087230 */ /* 0x000fe40000004100 */
[----:B------:R-:W-:Y:S01]  /*bf90*/  @!P0 FADD.FTZ R45, -R45, -RZ ;  /* 0x800000ff2d2d8221 */ /* 0x000fe20000010100 */
[----:B------:R-:W-:-:S02]  /*bfa0*/  HADD2.F32 R6, -RZ, R9.H0_H0 ;  /* 0x20000009ff067230 */ /* 0x000fc40000004100 */
        /* <DEDUP_REMOVED lines=8> */
[----:B------:R-:W-:Y:S02]  /*c030*/  HADD2.F32 R5, -RZ, R31.H0_H0 ;  /* 0x2000001fff057230 */ /* 0x000fe40000004100 */
[----:B------:R-:W-:Y:S02]  /*c040*/  HADD2.F32 R11, -RZ, R11.H1_H1 ;  /* 0x3000000bff0b7230 */ /* 0x000fe40000004100 */
[----:B------:R-:W-:Y:S02]  /*c050*/  HADD2.F32 R10, -RZ, R29.H1_H1 ;  /* 0x3000001dff0a7230 */ /* 0x000fe40000004100 */
[----:B------:R-:W-:Y:S01]  /*c060*/  FFMA.FTZ R5, R5, R9, R18 ;  /* 0x0000000905057223 */ /* 0x000fe20000010012 */
[--C-:B------:R-:W-:Y:S02]  /*c070*/  HADD2.F32 R8, -RZ, R32.reuse.H0_H0 ;  /* 0x20000020ff087230 */ /* 0x100fe40000004100 */
[----:B------:R-:W-:Y:S02]  /*c080*/  HADD2.F32 R7, -RZ, R32.H1_H1 ;  /* 0x30000020ff077230 */ /* 0x000fe40000004100 */
[----:B------:R-:W-:Y:S01]  /*c090*/  FFMA.FTZ R37, R10, R42, R37 ;  /* 0x0000002a0a257223 */ /* 0x000fe20000010025 */
[----:B------:R-:W-:-:S02]  /*c0a0*/  HADD2.F32 R31, -RZ, R31.H1_H1 ;  /* 0x3000001fff1f7230 */ /* 0x000fc40000004100 */
[----:B------:R-:W-:Y:S01]  /*c0b0*/  FFMA.FTZ R8, R8, R28, R17 ;  /* 0x0000001c08087223 */ /* 0x000fe20000010011 */
[----:B------:R-:W-:Y:S01]  /*c0c0*/  F2FP.F16.F32.PACK_AB R28, R19, R4 ;  /* 0x00000004131c723e */ /* 0x000fe200000000ff */
[----:B------:R-:W-:Y:S01]  /*c0d0*/  FFMA.FTZ R7, R7, R41, R38 ;  /* 0x0000002907077223 */ /* 0x000fe20000010026 */
[----:B------:R-:W-:Y:S01]  /*c0e0*/  F2FP.F16.F32.PACK_AB R29, R37, R6 ;  /* 0x00000006251d723e */ /* 0x000fe200000000ff */
[----:B------:R-:W-:-:S03]  /*c0f0*/  FFMA.FTZ R40, R31, R11, R40 ;  /* 0x0000000b1f287223 */ /* 0x000fc60000010028 */
[----:B------:R-:W-:Y:S02]  /*c100*/  F2FP.F16.F32.PACK_AB R30, R7, R8 ;  /* 0x00000008071e723e */ /* 0x000fe400000000ff */
[----:B------:R-:W-:Y:S02]  /*c110*/  F2FP.F16.F32.PACK_AB R31, R40, R5 ;  /* 0x00000005281f723e */ /* 0x000fe400000000ff */
.L_x_5237:
[----:B------:R-:W-:Y:S05]  /*c120*/  BSYNC.RECONVERGENT B0 ;  /* 0x0000000000007941 */ /* 0x000fea0003800200 */
.L_x_5236:
[----:B-----5:R1:W-:Y:S02]  /*c130*/  STS.128 [R102+0x800], R28 ;  /* 0x0008001c66007388 */ /* 0x0203e40000000c00 */
.L_x_5235:
[----:B------:R-:W-:Y:S05]  /*c140*/  BSYNC.RECONVERGENT B1 ;  /* 0x0000000000017941 */ /* 0x000fea0003800200 */
.L_x_5234:
        /* <DEDUP_REMOVED lines=30> */
[----:B-1----:R-:W-:Y:S02]  /*c330*/  HADD2.F32 R34, -RZ, R17.H1_H1 ;  /* 0x30000011ff227230 */ /* 0x002fe40000004100 */
        /* <DEDUP_REMOVED lines=56> */
.L_x_5239:
[----:B------:R-:W-:Y:S05]  /*c6c0*/  BSYNC.RECONVERGENT B0 ;  /* 0x0000000000007941 */ /* 0x000fea0003800200 */
.L_x_5238:
[----:B-----5:R3:W-:Y:S02]  /*c6d0*/  STS.128 [R102+0x2800], R28 ;  /* 0x0028001c66007388 */ /* 0x0207e40000000c00 */
.L_x_5233:
[----:B------:R-:W-:Y:S05]  /*c6e0*/  BSYNC.RECONVERGENT B2 ;  /* 0x0000000000027941 */ /* 0x000fea0003800200 */
.L_x_5232:
        /* <DEDUP_REMOVED lines=62> */
[----:B---3--:R-:W-:Y:S02]  /*cad0*/  HADD2.F32 R4, -RZ, R8.H0_H0 ;  /* 0x20000008ff047230 */ /* 0x008fe40000004100 */
        /* <DEDUP_REMOVED lines=33> */
.L_x_5245:
[----:B------:R-:W-:Y:S05]  /*ccf0*/  BSYNC.RECONVERGENT B0 ;  /* 0x0000000000007941 */ /* 0x000fea0003800200 */
.L_x_5244:
[----:B-----5:R1:W-:Y:S02]  /*cd00*/  STS.128 [R102+0x1000], R28 ;  /* 0x0010001c66007388 */ /* 0x0203e40000000c00 */
.L_x_5243:
[----:B------:R-:W-:Y:S05]  /*cd10*/  BSYNC.RECONVERGENT B1 ;  /* 0x0000000000017941 */ /* 0x000fea0003800200 */
.L_x_5242:
        /* <DEDUP_REMOVED lines=32> */
[----:B-1----:R-:W-:Y:S02]  /*cf20*/  HADD2.F32 R36, -RZ, R18.H1_H1 ;  /* 0x30000012ff247230 */ /* 0x002fe40000004100 */
[--C-:B------:R-:W-:Y:S02]  /*cf30*/  HADD2.F32 R18, -RZ, R19.reuse.H0_H0 ;  /* 0x20000013ff127230 */ /* 0x100fe40000004100 */
[----:B------:R-:W-:Y:S02]  /*cf40*/  HADD2.F32 R37, -RZ, R19.H1_H1 ;  /* 0x30000013ff257230 */ /* 0x000fe40000004100 */
[--C-:B----4-:R-:W-:Y:S02]  /*cf50*/  HADD2.F32 R19, -RZ, R4.reuse.H0_H0 ;  /* 0x20000004ff137230 */ /* 0x110fe40000004100 */
        /* <DEDUP_REMOVED lines=13> */
[----:B---3--:R-:W-:Y:S02]  /*d030*/  HADD2.F32 R4, -RZ, R8.H0_H0 ;  /* 0x20000008ff047230 */ /* 0x008fe40000004100 */
        /* <DEDUP_REMOVED lines=37> */
.L_x_5247:
[----:B------:R-:W-:Y:S05]  /*d290*/  BSYNC.RECONVERGENT B0 ;  /* 0x0000000000007941 */ /* 0x000fea0003800200 */
.L_x_5246:
[----:B-----5:R1:W-:Y:S02]  /*d2a0*/  STS.128 [R102+0x3000], R28 ;  /* 0x0030001c66007388 */ /* 0x0203e40000000c00 */
.L_x_5241:
[----:B------:R-:W-:Y:S05]  /*d2b0*/  BSYNC.RECONVERGENT B2 ;  /* 0x0000000000027941 */ /* 0x000fea0003800200 */
.L_x_5240:
[----:B-1-3--:R-:W-:-:S04]  /*d2c0*/  IADD3 R28, PT, PT, R112, 0x30, RZ ;  /* 0x00000030701c7810 */ /* 0x00afc80007ffe0ff */
[----:B------:R-:W-:-:S13]  /*d2d0*/  ISETP.GE.AND P0, PT, R28, R27, PT ;  /* 0x0000001b1c00720c */ /* 0x000fda0003f06270 */
[----:B------:R-:W-:Y:S05]  /*d2e0*/  @P0 BRA `(.L_x_5192) ;  /* 0x0000000800dc0947 */ /* 0x000fea0003800000 */
[----:B------:R-:W1:Y:S01]  /*d2f0*/  LDC R29, c[0x0][0x440] ;  /* 0x00011000ff1d7b82 */ /* 0x000e620000000800 */
        /* <DEDUP_REMOVED lines=57> */
[----:B------:R-:W-:Y:S01]  /*d690*/  @!P0 FADD.FTZ R6, -R6, -RZ ;  /* 0x800000ff06068221 */ /* 0x000fe20000010100 */
[----:B------:R-:W-:Y:S01]  /*d6a0*/  @!P0 FADD.FTZ R7, -R7, -RZ ;  /* 0x800000ff07078221 */ /* 0x000fe20000010100 */
        /* <DEDUP_REMOVED lines=32> */
.L_x_5251:
[----:B------:R-:W-:Y:S05]  /*d8b0*/  BSYNC.RECONVERGENT B0 ;  /* 0x0000000000007941 */ /* 0x000fea0003800200 */
.L_x_5250:
[----:B-----5:R1:W-:Y:S02]  /*d8c0*/  STS.128 [R102+0x1800], R24 ;  /* 0x0018001866007388 */ /* 0x0203e40000000c00 */
.L_x_5249:
[----:B------:R-:W-:Y:S05]  /*d8d0*/  BSYNC.RECONVERGENT B1 ;  /* 0x0000000000017941 */ /* 0x000fea0003800200 */
.L_x_5248:
        /* <DEDUP_REMOVED lines=69> */
[----:B------:R-:W-:Y:S02]  /*dd30*/  HADD2.F32 R21, -RZ, R10.H1_H1 ;  /* 0x3000000aff157230 */ /* 0x000fe40000004100 */
        /* <DEDUP_REMOVED lines=16> */
.L_x_5253:
[----:B------:R-:W-:Y:S05]  /*de40*/  BSYNC.RECONVERGENT B0 ;  /* 0x0000000000007941 */ /* 0x000fea0003800200 */
.L_x_5252:
[----:B-----5:R1:W-:Y:S02]  /*de50*/  STS.128 [R102+0x3800], R24 ;  /* 0x0038001866007388 */ /* 0x0203e40000000c00 */
.L_x_5192:
[----:B------:R-:W-:Y:S05]  /*de60*/  BSYNC.RECONVERGENT B3 ;  /* 0x0000000000037941 */ /* 0x000fea0003800200 */
.L_x_5184:
[----:B------:R-:W1:Y:S01]  /*de70*/  LDC.64 R132, c[0x0][0x3b8] ;  /* 0x0000ee00ff847b82 */ /* 0x000e620000000a00 */
[----:B------:R-:W-:Y:S01]  /*de80*/  IMAD.IADD R3, R58, 0x1, -R57 ;  /* 0x000000013a037824 */ /* 0x000fe200078e0a39 */
[C---:B------:R-:W-:Y:S01]  /*de90*/  SHF.L.U64.HI R14, R83.reuse, 0x1, R82 ;  /* 0x00000001530e7819 */ /* 0x040fe20000010252 */
        /* <DEDUP_REMOVED lines=9> */
[----:B------:R-:W2:Y:S02]  /*df30*/  LDCU UR4, c[0x0][0x440] ;  /* 0x00008800ff0477ac */ /* 0x000ea40008000800 */
[----:B--2---:R-:W-:Y:S02]  /*df40*/  ISETP.GE.AND P1, PT, R12, UR4, PT ;  /* 0x000000040c007c0c */ /* 0x004fe4000bf26270 */
[----:B------:R-:W-:-:S11]  /*df50*/  ISETP.GE.AND P0, PT, R100, UR4, PT ;  /* 0x0000000464007c0c */ /* 0x000fd6000bf06270 */
[----:B-1-3--:R-:W-:Y:S01]  /*df60*/  @!P1 IMAD.MOV.U32 R4, RZ, RZ, R150 ;  /* 0x000000ffff049224 */ /* 0x00afe200078e0096 */
        /* <DEDUP_REMOVED lines=12> */
.L_x_5255:
[----:B------:R-:W-:Y:S05]  /*e030*/  BSYNC.RECONVERGENT B0 ;  /* 0x0000000000007941 */ /* 0x000fea0003800200 */
.L_x_5254:
        /* <DEDUP_REMOVED lines=17> */
.L_x_5257:
[----:B------:R-:W-:Y:S05]  /*e150*/  BSYNC.RECONVERGENT B0 ;  /* 0x0000000000007941 */ /* 0x000fea0003800200 */
.L_x_5256:
[----:B------:R-:W-:Y:S04]  /*e160*/  BSSY.RECONVERGENT B0, `(.L_x_5258) ;  /* 0x0000013000007945 */ /* 0x000fe80003800200 */
[----:B------:R-:W-:Y:S05]  /*e170*/  @P3 BRA `(.L_x_5259) ;  /* 0x0000000000443947 */ /* 0x000fea0003800000 */
[----:B------:R-:W4:Y:S01]  /*e180*/  LDCU UR4, c[0x0][0x440] ;  /* 0x00008800ff0477ac */ /* 0x000f220008000800 */
[----:B-123--:R-:W-:-:S04]  /*e190*/  IMAD.WIDE.U32 R4, R132, 0x20, RZ ;  /* 0x0000002084047825 */ /* 0x00efc800078e00ff */
        /* <DEDUP_REMOVED lines=15> */
.L_x_5259:
[----:B------:R-:W-:Y:S05]  /*e290*/  BSYNC.RECONVERGENT B0 ;  /* 0x0000000000007941 */ /* 0x000fea0003800200 */
.L_x_5258:
[----:B------:R-:W-:Y:S04]  /*e2a0*/  BSSY.RECONVERGENT B0, `(.L_x_5260) ;  /* 0x0000011000007945 */ /* 0x000fe80003800200 */
        /* <DEDUP_REMOVED lines=16> */
.L_x_5261:
[----:B------:R-:W-:Y:S05]  /*e3b0*/  BSYNC.RECONVERGENT B0 ;  /* 0x0000000000007941 */ /* 0x000fea0003800200 */
.L_x_5260:
        /* <DEDUP_REMOVED lines=9> */
[----:B-1-3--:R-:W-:-:S03]  /*e450*/  IADD3 R27, PT, PT, -R155, R0, R2 ;  /* 0x000000009b1b7210 */ /* 0x00afc60007ffe102 */
[----:B------:R-:W-:Y:S01]  /*e460*/  IMAD.IADD R143, R106, 0x1, R143 ;  /* 0x000000016a8f7824 */ /* 0x000fe200078e028f */
[----:B--2---:R-:W-:Y:S01]  /*e470*/  IADD3 R27, PT, PT, R27, UR4, R58 ;  /* 0x000000041b1b7c10 */ /* 0x004fe2000fffe03a */
[----:B------:R-:W-:-:S04]  /*e480*/  DEPBAR.LE SB0, 0x0 ;  /* 0x000080000000791a */ /* 0x000fc80000000000 */
        /* <DEDUP_REMOVED lines=18> */
.L_x_5263:
[----:B------:R2:W-:Y:S04]  /*e5b0*/  STS.128 [R102+0x8000], RZ ;  /* 0x008000ff66007388 */ /* 0x0005e80000000c00 */
[----:B------:R2:W-:Y:S02]  /*e5c0*/  STS.128 [R102+0xa000], RZ ;  /* 0x00a000ff66007388 */ /* 0x0005e40000000c00 */
.L_x_5264:
[----:B------:R-:W-:Y:S05]  /*e5d0*/  BSYNC.RECONVERGENT B0 ;  /* 0x0000000000007941 */ /* 0x000fea0003800200 */
.L_x_5262:
[-C--:B------:R-:W-:Y:S01]  /*e5e0*/  ISETP.GE.AND P1, PT, R22, R3.reuse, PT ;  /* 0x000000031600720c */ /* 0x080fe20003f26270 */
[----:B------:R-:W3:Y:S01]  /*e5f0*/  LDC.64 R24, c[0x0][0x3c0] ;  /* 0x0000f000ff187b82 */ /* 0x000ee20000000a00 */
[----:B------:R-:W-:Y:S01]  /*e600*/  IMAD.SHL.U32 R60, R60, 0x400, RZ ;  /* 0x000004003c3c7824 */ /* 0x000fe200078e00ff */
[----:B------:R-:W-:Y:S01]  /*e610*/  LOP3.LUT R64, R64, 0x8, R59, 0x78, !PT ;  /* 0x0000000840407812 */ /* 0x000fe200078e783b */
[----:B------:R-:W-:Y:S01]  /*e620*/  BSSY.RECONVERGENT B0, `(.L_x_5265) ;  /* 0x0000019000007945 */ /* 0x000fe20003800200 */
[-C--:B------:R-:W-:Y:S02]  /*e630*/  ISETP.GE.AND P2, PT, R32, R3.reuse, PT ;  /* 0x000000032000720c */ /* 0x080fe40003f46270 */
[----:B------:R-:W-:Y:S02]  /*e640*/  ISETP.GE.AND P3, PT, R28, R3, PT ;  /* 0x000000031c00720c */ /* 0x000fe40003f66270 */
[----:B------:R-:W-:Y:S02]  /*e650*/  LOP3.LUT R3, R64, 0x38, R61, 0x78, !PT ;  /* 0x0000003840037812 */ /* 0x000fe400078e783d */
[----:B------:R-:W-:-:S02]  /*e660*/  LOP3.LUT R60, R60, 0x400, RZ, 0xc0, !PT ;  /* 0x000004003c3c7812 */ /* 0x000fc400078ec0ff */
[----:B------:R2:W-:Y:S01]  /*e670*/  @P1 STS.128 [R102+0x8800], RZ ;  /* 0x008800ff66001388 */ /* 0x0005e20000000c00 */
[----:B-1----:R-:W-:Y:S02]  /*e680*/  LEA R4, P0, R63, R152, 0x1 ;  /* 0x000000983f047211 */ /* 0x002fe400078008ff */
[----:B------:R-:W-:Y:S01]  /*e690*/  IMAD R3, R3, 0x2, R60 ;  /* 0x0000000203037824 */ /* 0x000fe200078e023c */
[----:B------:R2:W-:Y:S01]  /*e6a0*/  @P1 STS.128 [R102+0xa800], RZ ;  /* 0x00a800ff66001388 */ /* 0x0005e20000000c00 */
[----:B------:R-:W-:Y:S02]  /*e6b0*/  LEA.HI.X R5, R63, R153, R62, 0x1, P0 ;  /* 0x000000993f057211 */ /* 0x000fe400000f0c3e */
[----:B------:R-:W-:Y:S01]  /*e6c0*/  LEA R143, R143, UR5, 0x1 ;  /* 0x000000058f8f7c11 */ /* 0x000fe2000f8e08ff */
[----:B------:R-:W-:Y:S06]  /*e6d0*/  @P1 BRA `(.L_x_5266) ;  /* 0x0000000000341947 */ /* 0x000fec0003800000 */
        /* <DEDUP_REMOVED lines=13> */
.L_x_5266:
[----:B------:R-:W-:Y:S05]  /*e7b0*/  BSYNC.RECONVERGENT B0 ;  /* 0x0000000000007941 */ /* 0x000fea0003800200 */
.L_x_5265:
[----:B------:R1:W-:Y:S01]  /*e7c0*/  @P2 STS.128 [R102+0x9000], RZ ;  /* 0x009000ff66002388 */ /* 0x0003e20000000c00 */
[----:B------:R-:W-:Y:S03]  /*e7d0*/  BSSY.RECONVERGENT B0, `(.L_x_5267) ;  /* 0x0000014000007945 */ /* 0x000fe60003800200 */
[----:B------:R1:W-:Y:S01]  /*e7e0*/  @P2 STS.128 [R102+0xb000], RZ ;  /* 0x00b000ff66002388 */ /* 0x0003e20000000c00 */
[----:B------:R-:W-:Y:S05]  /*e7f0*/  @P2 BRA `(.L_x_5268) ;  /* 0x0000000000442947 */ /* 0x000fea0003800000 */
[----:B------:R-:W2:Y:S01]  /*e800*/  LDCU UR4, c[0x0][0x440] ;  /* 0x00008800ff0477ac */ /* 0x000ea20008000800 */
[----:B---3--:R-:W-:-:S04]  /*e810*/  IMAD.WIDE.U32 R8, R24, 0x20, RZ ;  /* 0x0000002018087825 */ /* 0x008fc800078e00ff */
        /* <DEDUP_REMOVED lines=15> */
.L_x_5268:
[----:B------:R-:W-:Y:S05]  /*e910*/  BSYNC.RECONVERGENT B0 ;  /* 0x0000000000007941 */ /* 0x000fea0003800200 */
.L_x_5267:
[----:B------:R1:W-:Y:S01]  /*e920*/  @P3 STS.128 [R102+0x9800], RZ ;  /* 0x009800ff66003388 */ /* 0x0003e20000000c00 */
[----:B------:R-:W-:Y:S03]  /*e930*/  BSSY.RECONVERGENT B0, `(.L_x_5269) ;  /* 0x0000012000007945 */ /* 0x000fe60003800200 */
[----:B------:R1:W-:Y:S01]  /*e940*/  @P3 STS.128 [R102+0xb800], RZ ;  /* 0x00b800ff66003388 */ /* 0x0003e20000000c00 */
[----:B------:R-:W-:Y:S05]  /*e950*/  @P3 BRA `(.L_x_5270) ;  /* 0x00000000003c3947 */ /* 0x000fea0003800000 */
[----:B------:R-:W4:Y:S01]  /*e960*/  LDCU UR4, c[0x0][0x440] ;  /* 0x00008800ff0477ac */ /* 0x000f220008000800 */
[----:B-1-3--:R-:W-:-:S04]  /*e970*/  LEA R4, P2, R24, R4, 0x6 ;  /* 0x0000000418047211 */ /* 0x00afc800078430ff */
        /* <DEDUP_REMOVED lines=13> */
.L_x_5270:
[----:B------:R-:W-:Y:S05]  /*ea50*/  BSYNC.RECONVERGENT B0 ;  /* 0x0000000000007941 */ /* 0x000fea0003800200 */
.L_x_5269:
[----:B------:R-:W-:Y:S01]  /*ea60*/  LDSM.16.M88.4 R20, [R143] ;  /* 0x000000008f14783b */ /* 0x000fe20000000200 */
[----:B------:R-:W-:Y:S01]  /*ea70*/  R2P PR, R59, 0x6 ;  /* 0x000000063b007804 */ /* 0x000fe20000000000 */
[----:B------:R-:W-:Y:S01]  /*ea80*/  IMAD.MOV.U32 R0, RZ, RZ, 0x20 ;  /* 0x00000020ff007424 */ /* 0x000fe200078e00ff */
[----:B------:R-:W-:Y:S01]  /*ea90*/  ISETP.GT.AND P0, PT, R105, R148, PT ;  /* 0x000000946900720c */ /* 0x000fe20003f04270 */
[----:B------:R-:W3:Y:S01]  /*eaa0*/  LDSM.16.M88.4 R52, [R3+UR5+0x4000] ;  /* 0x004000050334783b */ /* 0x000ee20008000200 */
[----:B------:R-:W-:Y:S01]  /*eab0*/  VIADD R142, R3, UR5 ;  /* 0x00000005038e7c36 */ /* 0x000fe20008000000 */
[C---:B------:R-:W-:Y:S01]  /*eac0*/  VIMNMX R134, PT, PT, R27.reuse, R58, PT ;  /* 0x0000003a1b867248 */ /* 0x040fe20003fe0100 */
[----:B------:R-:W-:Y:S01]  /*ead0*/  IMAD.MOV.U32 R2, RZ, RZ, 0x40 ;  /* 0x00000040ff027424 */ /* 0x000fe200078e00ff */
[----:B------:R-:W4:Y:S01]  /*eae0*/  LDSM.16.M88.4 R44, [R3+UR5+0x4800] ;  /* 0x00480005032c783b */ /* 0x000f220008000200 */
[----:B------:R-:W-:Y:S02]  /*eaf0*/  SEL R0, R0, 0xffffffe0, !P1 ;  /* 0xffffffe000007807 */ /* 0x000fe40004800000 */
[----:B------:R-:W-:Y:S01]  /*eb00*/  VIADDMNMX R135, R27, 0x8, R58, PT ;  /* 0x000000081b877846 */ /* 0x000fe2000380013a */
[----:B------:R-:W4:Y:S01]  /*eb10*/  LDSM.16.M88.4 R36, [R3+UR5+0x5000] ;  /* 0x005000050324783b */ /* 0x000f220008000200 */
[----:B------:R-:W-:Y:S01]  /*eb20*/  IADD3 R138, PT, PT, R142, R0, RZ ;  /* 0x000000008e8a7210 */ /* 0x000fe20007ffe0ff */
[C---:B------:R-:W-:Y:S01]  /*eb30*/  IMAD.IADD R141, R143.reuse, 0x1, R0 ;  /* 0x000000018f8d7824 */ /* 0x040fe200078e0200 */
[----:B------:R-:W-:Y:S01]  /*eb40*/  SEL R2, R2, 0xffffffc0, !P2 ;  /* 0xffffffc002027807 */ /* 0x000fe20005000000 */
[----:B------:R-:W4:Y:S03]  /*eb50*/  LDSM.16.M88.4 R16, [R3+UR5+0x5800] ;  /* 0x005800050310783b */ /* 0x000f260008000200 */
[----:B------:R-:W-:Y:S01]  /*eb60*/  IADD3 R137, PT, PT, R142, R2, RZ ;  /* 0x000000028e897210 */ /* 0x000fe20007ffe0ff */
[----:B------:R-:W-:Y:S01]  /*eb70*/  LDSM.16.M88.4 R8, [R141] ;  /* 0x000000008d08783b */ /* 0x000fe20000000200 */
[----:B------:R-:W-:-:S02]  /*eb80*/  IMAD.IADD R140, R143, 0x1, R2 ;  /* 0x000000018f8c7824 */ /* 0x000fc400078e0202 */
[C---:B------:R-:W-:Y:S01]  /*eb90*/  IADD3 R136, PT, PT, R0.reuse, R137, RZ ;  /* 0x0000008900887210 */ /* 0x040fe20007ffe0ff */
[----:B------:R-:W4:Y:S01]  /*eba0*/  LDSM.16.M88.4 R68, [R138+0x4000] ;  /* 0x004000008a44783b */ /* 0x000f220000000200 */
[----:B------:R-:W-:-:S03]  /*ebb0*/  IMAD.IADD R139, R0, 0x1, R140 ;  /* 0x00000001008b7824 */ /* 0x000fc600078e028c */
[----:B------:R-:W4:Y:S04]  /*ebc0*/  LDSM.16.M88.4 R64, [R138+0x4800] ;  /* 0x004800008a40783b */ /* 0x000f280000000200 */
[----:B-12---:R-:W1:Y:S04]  /*ebd0*/  LDSM.16.M88.4 R4, [R138+0x5000] ;  /* 0x005000008a04783b */ /* 0x006e680000000200 */
[----:B------:R-:W-:Y:S04]  /*ebe0*/  LDSM.16.M88.4 R28, [R140] ;  /* 0x000000008c1c783b */ /* 0x000fe80000000200 */
[----:B------:R-:W-:Y:S01]  /*ebf0*/  LDSM.16.M88.4 R92, [R137+0x4000] ;  /* 0x00400000895c783b */ /* 0x000fe20000000200 */
[C---:B---3--:R-:W-:Y:S03]  /*ec00*/  HMMA.16816.F32 R60, R20.reuse, R52, RZ ;  /* 0x00000034143c723c */ /* 0x048fe600000018ff */
[----:B------:R-:W-:Y:S04]  /*ec10*/  LDSM.16.M88.4 R88, [R137+0x4800] ;  /* 0x004800008958783b */ /* 0x000fe80000000200 */
[----:B------:R-:W-:Y:S01]  /*ec20*/  LDSM.16.M88.4 R80, [R136+0x4000] ;  /* 0x004000008850783b */ /* 0x000fe20000000200 */
[C---:B----45:R-:W-:Y:S03]  /*ec30*/  HMMA.16816.F32 R48, R20.reuse, R44, RZ ;  /* 0x0000002c1430723c */ /* 0x070fe600000018ff */
        /* <DEDUP_REMOVED lines=19> */
[----:B------:R-:W1:Y:S07]  /*ed70*/  LDSM.16.M88.4 R4, [R139] ;  /* 0x000000008b04783b */ /* 0x000e6e0000000200 */
[C---:B--2---:R-:W-:Y:S08]  /*ed80*/  HMMA.16816.F32 R32, R8.reuse, R16, R32 ;  /* 0x000000100820723c */ /* 0x044ff00000001820 */
[----:B------:R-:W-:Y:S01]  /*ed90*/  HMMA.16816.F32 R20, R8, R18, R20 ;  /* 0x000000120814723c */ /* 0x000fe20000001814 */
[----:B------:R-:W2:Y:S04]  /*eda0*/  LDSM.16.M88.4 R16, [R136+0x5000] ;  /* 0x005000008810783b */ /* 0x000ea80000000200 */
[----:B------:R-:W2:Y:S03]  /*edb0*/  LDSM.16.M88.4 R8, [R136+0x5800] ;  /* 0x005800008808783b */ /* 0x000ea60000000200 */
        /* <DEDUP_REMOVED lines=8> */
[----:B------:R-:W3:Y:S07]  /*ee40*/  LDSM.16.M88.4 R68, [R3+UR5+0x6800] ;  /* 0x006800050344783b */ /* 0x000eee0008000200 */
[C---:B----4-:R-:W-:Y:S08]  /*ee50*/  HMMA.16816.F32 R32, R28.reuse, R64, R32 ;  /* 0x000000401c20723c */ /* 0x050ff00000001820 */
[----:B------:R-:W-:Y:S01]  /*ee60*/  HMMA.16816.F32 R20, R28, R66, R20 ;  /* 0x000000421c14723c */ /* 0x000fe20000001814 */
[----:B------:R-:W4:Y:S04]  /*ee70*/  LDSM.16.M88.4 R64, [R3+UR5+0x7000] ;  /* 0x007000050340783b */ /* 0x000f280008000200 */
[----:B------:R-:W4:Y:S03]  /*ee80*/  LDSM.16.M88.4 R28, [R3+UR5+0x7800] ;  /* 0x00780005031c783b */ /* 0x000f260008000200 */
[C---:B-1----:R-:W-:Y:S08]  /*ee90*/  HMMA.16816.F32 R60, R4.reuse, R80, R60 ;  /* 0x00000050043c723c */ /* 0x042ff0000000183c */
[C---:B------:R-:W-:Y:S01]  /*eea0*/  HMMA.16816.F32 R52, R4.reuse, R82, R52 ;  /* 0x000000520434723c */ /* 0x040fe20000001834 */
[----:B------:R-:W-:Y:S07]  /*eeb0*/  LDSM.16.M88.4 R80, [R140+0x2000] ;  /* 0x002000008c50783b */ /* 0x000fee0000000200 */
[C---:B------:R-:W-:Y:S08]  /*eec0*/  HMMA.16816.F32 R48, R4.reuse, R76, R48 ;  /* 0x0000004c0430723c */ /* 0x040ff00000001830 */
[C---:B------:R-:W-:Y:S01]  /*eed0*/  HMMA.16816.F32 R44, R4.reuse, R78, R44 ;  /* 0x0000004e042c723c */ /* 0x040fe2000000182c */
[----:B------:R-:W-:Y:S07]  /*eee0*/  LDSM.16.M88.4 R76, [R137+0x6000] ;  /* 0x00600000894c783b */ /* 0x000fee0000000200 */
[C---:B--2---:R-:W-:Y:S08]  /*eef0*/  HMMA.16816.F32 R40, R4.reuse, R16, R40 ;  /* 0x000000100428723c */ /* 0x044ff00000001828 */
[C---:B------:R-:W-:Y:S01]  /*ef00*/  HMMA.16816.F32 R36, R4.reuse, R18, R36 ;  /* 0x000000120424723c */ /* 0x040fe20000001824 */
[----:B------:R-:W1:Y:S07]  /*ef10*/  LDSM.16.M88.4 R16, [R138+0x6000] ;  /* 0x006000008a10783b */ /* 0x000e6e0000000200 */
[C---:B------:R-:W-:Y:S08]  /*ef20*/  HMMA.16816.F32 R32, R4.reuse, R8, R32 ;  /* 0x000000080420723c */ /* 0x040ff00000001820 */
[----:B------:R-:W-:Y:S01]  /*ef30*/  HMMA.16816.F32 R20, R4, R10, R20 ;  /* 0x0000000a0414723c */ /* 0x000fe20000001814 */
[----:B------:R-:W2:Y:S04]  /*ef40*/  LDSM.16.M88.4 R8, [R138+0x6800] ;  /* 0x006800008a08783b */ /* 0x000ea80000000200 */
[----:B------:R-:W2:Y:S03]  /*ef50*/  LDSM.16.M88.4 R4, [R138+0x7000] ;  /* 0x007000008a04783b */ /* 0x000ea60000000200 */
        /* <DEDUP_REMOVED lines=21> */
[----:B------:R-:W2:Y:S01]  /*f0b0*/  LDSM.16.M88.4 R4, [R136+0x7800] ;  /* 0x007800008804783b */ /* 0x000ea20000000200 */
[----:B------:R-:W-:-:S06]  /*f0c0*/  DEPBAR.LE SB0, 0x0 ;  /* 0x000080000000791a */ /* 0x000fcc0000000000 */
[C---:B------:R-:W-:Y:S08]  /*f0d0*/  HMMA.16816.F32 R32, R88.reuse, R92, R32 ;  /* 0x0000005c5820723c */ /* 0x040ff00000001820 */
[----:B------:R-:W-:Y:S08]  /*f0e0*/  HMMA.16816.F32 R84, R88, R94, R84 ;  /* 0x0000005e5854723c */ /* 0x000ff00000001854 */
[C---:B------:R-:W-:Y:S08]  /*f0f0*/  HMMA.16816.F32 R60, R80.reuse, R76, R60 ;  /* 0x0000004c503c723c */ /* 0x040ff0000000183c */
[C---:B------:R-:W-:Y:S08]  /*f100*/  HMMA.16816.F32 R52, R80.reuse, R78, R52 ;  /* 0x0000004e5034723c */ /* 0x040ff00000001834 */
[C---:B------:R-:W-:Y:S08]  /*f110*/  HMMA.16816.F32 R48, R80.reuse, R72, R48 ;  /* 0x000000485030723c */ /* 0x040ff00000001830 */
[C---:B------:R-:W-:Y:S08]  /*f120*/  HMMA.16816.F32 R44, R80.reuse, R74, R44 ;  /* 0x0000004a502c723c */ /* 0x040ff0000000182c */
[C---:B---3--:R-:W-:Y:S08]  /*f130*/  HMMA.16816.F32 R40, R80.reuse, R68, R40 ;  /* 0x000000445028723c */ /* 0x048ff00000001828 */
        /* <DEDUP_REMOVED lines=24> */
.L_x_5272:
        /* <DEDUP_REMOVED lines=59> */
.L_x_5273:
        /* <DEDUP_REMOVED lines=11> */
[----:B------:R-:W-:-:S05]  /*f720*/  @!P2 IMAD.MOV.U32 R151, RZ, RZ, R149 ;  /* 0x000000ffff97a224 */ /* 0x000fca00078e0095 */
[----:B------:R-:W-:Y:S01]  /*f730*/  @!PT LDS RZ, [RZ] ;  /* 0x00000000fffff984 */ /* 0x000fe20000000800 */
[----:B------:R-:W-:Y:S01]  /*f740*/  @!PT LDS RZ, [RZ] ;  /* 0x00000000fffff984 */ /* 0x000fe20000000800 */
[----:B------:R-:W-:Y:S01]  /*f750*/  @!PT LDS RZ, [RZ] ;  /* 0x00000000fffff984 */ /* 0x000fe20000000800 */
[----:B------:R1:W-:Y:S04]  /*f760*/  @!P2 LDGSTS.E.BYPASS.LTC128B.128 [R102+0x4000], desc[UR6][R150.64] ;  /* 0x040000009666afae */ /* 0x0003e8000b981a06 */
[----:B------:R2:W-:Y:S01]  /*f770*/  @P2 STS.128 [R102+0x4000], RZ ;  /* 0x004000ff66002388 */ /* 0x0005e20000000c00 */
[----:B-1----:R-:W-:-:S05]  /*f780*/  @!P1 IMAD.MOV.U32 R151, RZ, RZ, R149 ;  /* 0x000000ffff979224 */ /* 0x002fca00078e0095 */
        /* <DEDUP_REMOVED lines=36> */
.L_x_5271:
[----:B------:R-:W1:Y:S01]  /*f9d0*/  S2R R162, SR_TID.X ;  /* 0x0000000000a27919 */ /* 0x000e620000002100 */
[----:B------:R-:W3:Y:S01]  /*f9e0*/  LDCU UR4, c[0x0][0x45c] ;  /* 0x00008b80ff0477ac */ /* 0x000ee20008000800 */
[C---:B-1----:R-:W-:Y:S01]  /*f9f0*/  IMAD.SHL.U32 R164, R162.reuse, 0x2, RZ ;  /* 0x00000002a2a47824 */ /* 0x042fe200078e00ff */
[----:B------:R-:W-:Y:S01]  /*fa00*/  SHF.R.U32.HI R147, RZ, 0x1, R162 ;  /* 0x00000001ff937819 */ /* 0x000fe200000116a2 */
[----:B------:R-:W-:-:S03]  /*fa10*/  IMAD.SHL.U32 R161, R162, 0x8, RZ ;  /* 0x00000008a2a17824 */ /* 0x000fc600078e00ff */
[----:B------:R-:W-:Y:S02]  /*fa20*/  LOP3.LUT R164, R164, 0x6, RZ, 0xc0, !PT ;  /* 0x00000006a4a47812 */ /* 0x000fe400078ec0ff */
[----:B------:R-:W-:-:S03]  /*fa30*/  LOP3.LUT R160, R161, 0x38, RZ, 0xc0, !PT ;  /* 0x00000038a1a07812 */ /* 0x000fc600078ec0ff */
[----:B------:R-:W-:-:S04]  /*fa40*/  IMAD R10, R105, 0x40, R164 ;  /* 0x00000040690a7824 */ /* 0x000fc800078e02a4 */
[C---:B------:R-:W-:Y:S02]  /*fa50*/  VIADD R3, R10.reuse, 0x1 ;  /* 0x000000010a037836 */ /* 0x040fe40000000000 */
[C---:B--2---:R-:W-:Y:S02]  /*fa60*/  VIADD R4, R10.reuse, 0x8 ;  /* 0x000000080a047836 */ /* 0x044fe40000000000 */
        /* <DEDUP_REMOVED lines=12> */
[C---:B------:R-:W-:Y:S01]  /*fb30*/  VIADD R3, R10.reuse, 0x11 ;  /* 0x000000110a037836 */ /* 0x040fe20000000000 */
[----:B------:R-:W-:Y:S01]  /*fb40*/  FSEL R61, R61, -INF , !P1 ;  /* 0xff8000003d3d7808 */ /* 0x000fe20004800000 */
[----:B------:R-:W-:Y:S01]  /*fb50*/  VIADD R17, R10, 0x31 ;  /* 0x000000310a117836 */ /* 0x000fe20000000000 */
[----:B------:R-:W-:Y:S01]  /*fb60*/  ISETP.GE.AND P5, PT, R4, R134, PT ;  /* 0x000000860400720c */ /* 0x000fe20003fa6270 */
[----:B------:R-:W-:Y:S01]  /*fb70*/  VIADD R12, R10, 0x30 ;  /* 0x000000300a0c7836 */ /* 0x000fe20000000000 */
        /* <DEDUP_REMOVED lines=9> */
[----:B------:R-:W-:-:S02]  /*fc10*/  FSEL R54, R54, -INF , !P4 ;  /* 0xff80000036367808 */ /* 0x000fc40006000000 */
[CC--:B------:R-:W-:Y:S02]  /*fc20*/  ISETP.GE.AND P2, PT, R3.reuse, R134.reuse, PT ;  /* 0x000000860300720c */ /* 0x0c0fe40003f46270 */
[----:B------:R-:W-:Y:S01]  /*fc30*/  ISETP.GE.AND P5, PT, R3, R135, PT ;  /* 0x000000870300720c */ /* 0x000fe20003fa6270 */
[----:B------:R-:W-:Y:S01]  /*fc40*/  VIADD R3, R10, 0x20 ;  /* 0x000000200a037836 */ /* 0x000fe20000000000 */
[-C--:B------:R-:W-:Y:S02]  /*fc50*/  ISETP.GE.AND P4, PT, R5, R134.reuse, PT ;  /* 0x000000860500720c */ /* 0x080fe40003f86270 */
[----:B------:R-:W-:Y:S02]  /*fc60*/  FSEL R8, R50, -INF , !P1 ;  /* 0xff80000032087808 */ /* 0x000fe40004800000 */
[----:B------:R-:W-:Y:S02]  /*fc70*/  ISETP.GE.AND P1, PT, R10, R134, PT ;  /* 0x000000860a00720c */ /* 0x000fe40003f26270 */
[----:B------:R-:W-:-:S02]  /*fc80*/  FSEL R9, R49, -INF , !P3 ;  /* 0xff80000031097808 */ /* 0x000fc40005800000 */
[----:B------:R-:W-:Y:S02]  /*fc90*/  FSEL R7, R44, -INF , !P4 ;  /* 0xff8000002c077808 */ /* 0x000fe40006000000 */
[C---:B------:R-:W-:Y:S02]  /*fca0*/  ISETP.GE.AND P3, PT, R3.reuse, R134, PT ;  /* 0x000000860300720c */ /* 0x040fe40003f66270 */
[-C--:B------:R-:W-:Y:S02]  /*fcb0*/  ISETP.GE.AND P4, PT, R3, R135.reuse, PT ;  /* 0x000000870300720c */ /* 0x080fe40003f86270 */
[----:B------:R-:W-:Y:S02]  /*fcc0*/  FSEL R53, R53, -INF , !P6 ;  /* 0xff80000035357808 */ /* 0x000fe40007000000 */
[----:B------:R-:W-:Y:S02]  /*fcd0*/  FSEL R3, R60, -INF , !P1 ;  /* 0xff8000003c037808 */ /* 0x000fe40004800000 */
[----:B------:R-:W-:-:S02]  /*fce0*/  ISETP.GE.AND P6, PT, R5, R135, PT ;  /* 0x000000870500720c */ /* 0x000fc40003fc6270 */
[----:B------:R-:W-:Y:S02]  /*fcf0*/  FSEL R5, R45, -INF , !P2 ;  /* 0xff8000002d057808 */ /* 0x000fe40005000000 */
[-C--:B------:R-:W-:Y:S02]  /*fd00*/  ISETP.GE.AND P2, PT, R18, R134.reuse, PT ;  /* 0x000000861200720c */ /* 0x080fe40003f46270 */
[----:B------:R-:W-:Y:S02]  /*fd10*/  FMNMX3.FTZ R20, R3, R61, R13, !PT ;  /* 0x0000003d03147276 */ /* 0x000fe4000781000d */
[----:B------:R-:W-:Y:S02]  /*fd20*/  FSEL R119, R41, -INF , !P2 ;  /* 0xff80000029777808 */ /* 0x000fe40005000000 */
[----:B------:R-:W-:Y:S02]  /*fd30*/  FMNMX3.FTZ R20, R20, R53, R11, !PT ;  /* 0x0000003514147276 */ /* 0x000fe4000781000b */
[----:B------:R-:W-:-:S02]  /*fd40*/  ISETP.GE.AND P2, PT, R14, R134, PT ;  /* 0x000000860e00720c */ /* 0x000fc40003f46270 */
[----:B------:R-:W-:Y:S02]  /*fd50*/  FSEL R121, R40, -INF , !P3 ;  /* 0xff80000028797808 */ /* 0x000fe40005800000 */
[-C--:B------:R-:W-:Y:S02]  /*fd60*/  ISETP.GE.AND P3, PT, R16, R134.reuse, PT ;  /* 0x000000861000720c */ /* 0x080fe40003f66270 */
[C---:B------:R-:W-:Y:S01]  /*fd70*/  ISETP.GE.AND P1, PT, R10.reuse, R135, PT ;  /* 0x000000870a00720c */ /* 0x040fe20003f26270 */
[----:B------:R-:W-:Y:S01]  /*fd80*/  VIADD R10, R10, 0x39 ;  /* 0x000000390a0a7836 */ /* 0x000fe20000000000 */
[----:B------:R-:W-:Y:S02]  /*fd90*/  FMNMX3.FTZ R20, R20, R9, R7, !PT ;  /* 0x0000000914147276 */ /* 0x000fe40007810007 */
[----:B------:R-:W-:Y:S02]  /*fda0*/  FSEL R29, R37, -INF , !P2 ;  /* 0xff800000251d7808 */ /* 0x000fe40005000000 */
[----:B------:R-:W-:-:S02]  /*fdb0*/  ISETP.GE.AND P2, PT, R17, R134, PT ;  /* 0x000000861100720c */ /* 0x000fc40003f46270 */
[----:B------:R-:W-:Y:S02]  /*fdc0*/  FSEL R31, R36, -INF , !P3 ;  /* 0xff800000241f7808 */ /* 0x000fe40005800000 */
[-C--:B------:R-:W-:Y:S02]  /*fdd0*/  ISETP.GE.AND P3, PT, R12, R134.reuse, PT ;  /* 0x000000860c00720c */ /* 0x080fe40003f66270 */
[----:B------:R-:W-:Y:S02]  /*fde0*/  FMNMX3.FTZ R20, R20, R5, R121, !PT ;  /* 0x0000000514147276 */ /* 0x000fe40007810079 */
[----:B------:R-:W-:Y:S02]  /*fdf0*/  FSEL R62, R62, -INF , !P1 ;  /* 0xff8000003e3e7808 */ /* 0x000fe40004800000 */
        /* <DEDUP_REMOVED lines=8> */
[----:B------:R-:W-:Y:S02]  /*fe80*/  ISETP.GE.AND P1, PT, R14, R135, PT ;  /* 0x000000870e00720c */ /* 0x000fe40003f26270 */
[----:B------:R-:W-:Y:S02]  /*fe90*/  FSEL R123, R84, -INF , !P3 ;  /* 0xff800000547b7808 */ /* 0x000fe40005800000 */
[----:B------:R-:W-:Y:S02]  /*fea0*/  FMNMX3.FTZ R19, R20, R29, R129, !PT ;  /* 0x0000001d14137276 */ /* 0x000fe40007810081 */
[----:B------:R-:W-:Y:S02]  /*feb0*/  FSEL R16, R51, -INF , !P0 ;  /* 0xff80000033107808 */ /* 0x000fe40004000000 */
[----:B------:R-:W-:Y:S02]  /*fec0*/  FSEL R14, R46, -INF , !P6 ;  /* 0xff8000002e0e7808 */ /* 0x000fe40007000000 */
[----:B------:R-:W-:-:S02]  /*fed0*/  FMNMX3.FTZ R21, R21, R6, R8, !PT ;  /* 0x0000000615157276 */ /* 0x000fc40007810008 */
[-C--:B------:R-:W-:Y:S02]  /*fee0*/  ISETP.GE.AND P3, PT, R18, R135.reuse, PT ;  /* 0x000000871200720c */ /* 0x080fe40003f66270 */
[----:B------:R-:W-:Y:S02]  /*fef0*/  ISETP.GE.AND P0, PT, R12, R135, PT ;  /* 0x000000870c00720c */ /* 0x000fe40003f06270 */
[----:B------:R-:W-:Y:S02]  /*ff00*/  FMNMX3.FTZ R18, R19, R124, R123, !PT ;  /* 0x0000007c13127276 */ /* 0x000fe4000781007b */
[----:B------:R-:W-:Y:S02]  /*ff10*/  FSEL R12, R47, -INF , !P5 ;  /* 0xff8000002f0c7808 */ /* 0x000fe40006800000 */
[----:B------:R-:W-:Y:S02]  /*ff20*/  FSEL R122, R42, -INF , !P4 ;  /* 0xff8000002a7a7808 */ /* 0x000fe40006000000 */
[----:B------:R-:W-:-:S02]  /*ff30*/  FMNMX3.FTZ R21, R21, R16, R14, !PT ;  /* 0x0000001015157276 */ /* 0x000fc4000781000e */
[----:B------:R-:W-:Y:S02]  /*ff40*/  FMNMX.FTZ R18, R125, R18, !PT ;  /* 0x000000127d127209 */ /* 0x000fe40007810000 */
[----:B------:R-:W-:Y:S02]  /*ff50*/  FSEL R126, R43, -INF , !P3 ;  /* 0xff8000002b7e7808 */ /* 0x000fe40005800000 */
[----:B------:R-:W-:Y:S01]  /*ff60*/  FSEL R30, R38, -INF , !P2 ;  /* 0xff800000261e7808 */ /* 0x000fe20005000000 */
[----:B------:R-:W1:Y:S01]  /*ff70*/  SHFL.BFLY PT, R19, R18, 0x2, 0x1f ;  /* 0x0c401f0012137f89 */ /* 0x000e6200000e0000 */
        /* <DEDUP_REMOVED lines=12> */
[----:B-1----:R-:W-:Y:S01]  /*10040*/  FMNMX.FTZ R20, R18, R19, !PT ;  /* 0x0000001312147209 */ /* 0x002fe20007810000 */
[----:B------:R-:W-:Y:S01]  /*10050*/  IMAD.SHL.U32 R18, R162, 0x40, RZ ;  /* 0x00000040a2127824 */ /* 0x000fe200078e00ff */
[----:B------:R-:W-:-:S03]  /*10060*/  FMNMX.FTZ R17, R110, R17, !PT ;  /* 0x000000116e117209 */ /* 0x000fc60007810000 */
[----:B------:R-:W1:Y:S01]  /*10070*/  SHFL.BFLY PT, R101, R20, 0x1, 0x1f ;  /* 0x0c201f0014657f89 */ /* 0x000e6200000e0000 */
[----:B------:R-:W-:-:S03]  /*10080*/  LOP3.LUT R18, R18, 0x1c0, RZ, 0xc0, !PT ;  /* 0x000001c012127812 */ /* 0x000fc600078ec0ff */
[----:B------:R-:W2:Y:S01]  /*10090*/  SHFL.BFLY PT, R10, R17, 0x2, 0x1f ;  /* 0x0c401f00110a7f89 */ /* 0x000ea200000e0000 */
[----:B------:R-:W-:-:S04]  /*100a0*/  LOP3.LUT R147, R18, 0x8, R147, 0xf8, !PT ;  /* 0x0000000812937812 */ /* 0x000fc800078ef893 */
[----:B------:R-:W-:-:S05]  /*100b0*/  LOP3.LUT R147, R147, R160, RZ, 0x3c, !PT ;  /* 0x000000a093937212 */ /* 0x000fca00078e3cff */
[----:B------:R-:W-:-:S05]  /*100c0*/  IMAD.IADD R147, R56, 0x1, R147 ;  /* 0x0000000138937824 */ /* 0x000fca00078e0293 */
[----:B------:R-:W-:Y:S02]  /*100d0*/  LEA R147, R147, UR5, 0x1 ;  /* 0x0000000593937c11 */ /* 0x000fe4000f8e08ff */
[----:B-1----:R-:W-:-:S03]  /*100e0*/  FMNMX.FTZ R101, R20, R101, !PT ;  /* 0x0000006514657209 */ /* 0x002fc60007810000 */
[----:B------:R-:W-:Y:S01]  /*100f0*/  LDSM.16.MT88.4 R36, [R147+0x8000] ;  /* 0x008000009324783b */ /* 0x000fe20000004200 */
[--C-:B------:R-:W-:Y:S01]  /*10100*/  IMAD.IADD R145, R2, 0x1, R147.reuse ;  /* 0x0000000102917824 */ /* 0x100fe200078e0293 */
[----:B--2---:R-:W-:Y:S01]  /*10110*/  FMNMX.FTZ R15, R17, R10, !PT ;  /* 0x0000000a110f7209 */ /* 0x004fe20007810000 */
[C---:B---3--:R-:W-:Y:S01]  /*10120*/  FMUL.FTZ R128, R101.reuse, UR4 ;  /* 0x0000000465807c20 */ /* 0x048fe20008410000 */
[----:B------:R-:W-:Y:S01]  /*10130*/  FSETP.NEU.FTZ.AND P0, PT, R101, -INF , PT ;  /* 0xff8000006500780b */ /* 0x000fe20003f1d000 */
[C---:B------:R-:W-:Y:S01]  /*10140*/  IMAD.IADD R146, R0.reuse, 0x1, R147 ;  /* 0x0000000100927824 */ /* 0x040fe200078e0293 */
[----:B------:R-:W-:Y:S01]  /*10150*/  LDSM.16.MT88.4 R68, [R147+0xa000] ;  /* 0x00a000009344783b */ /* 0x000fe20000004200 */
[----:B------:R-:W-:Y:S01]  /*10160*/  IMAD.IADD R144, R0, 0x1, R145 ;  /* 0x0000000100907824 */ /* 0x000fe200078e0291 */
[----:B------:R-:W-:Y:S02]  /*10170*/  FSEL R128, R128, RZ, P0 ;  /* 0x000000ff80807208 */ /* 0x000fe40000000000 */
[----:B------:R-:W1:Y:S03]  /*10180*/  SHFL.BFLY PT, R10, R15, 0x1, 0x1f ;  /* 0x0c201f000f0a7f89 */ /* 0x000e6600000e0000 */
[--C-:B------:R-:W-:Y:S01]  /*10190*/  FFMA.FTZ R113, R3, UR4, -R128.reuse ;  /* 0x0000000403717c23 */ /* 0x100fe20008010880 */
[--C-:B------:R-:W-:Y:S01]  /*101a0*/  FFMA.FTZ R106, R61, UR4, -R128.reuse ;  /* 0x000000043d6a7c23 */ /* 0x100fe20008010880 */
[--C-:B------:R-:W-:Y:S01]  /*101b0*/  FFMA.FTZ R34, R13, UR4, -R128.reuse ;  /* 0x000000040d227c23 */ /* 0x100fe20008010880 */
[--C-:B------:R-:W-:Y:S01]  /*101c0*/  FFMA.FTZ R109, R53, UR4, -R128.reuse ;  /* 0x00000004356d7c23 */ /* 0x100fe20008010880 */
[----:B------:R-:W2:Y:S01]  /*101d0*/  LDSM.16.MT88.4 R44, [R146+0x8000] ;  /* 0x00800000922c783b */ /* 0x000ea20000004200 */
[--C-:B------:R-:W-:Y:S01]  /*101e0*/  FFMA.FTZ R27, R7, UR4, -R128.reuse ;  /* 0x00000004071b7c23 */ /* 0x100fe20008010880 */
[--C-:B------:R-:W-:Y:S01]  /*101f0*/  FFMA.FTZ R2, R5, UR4, -R128.reuse ;  /* 0x0000000405027c23 */ /* 0x100fe20008010880 */
        /* <DEDUP_REMOVED lines=8> */
[----:B------:R-:W3:Y:S01]  /*10280*/  MUFU.EX2 R106, R106 ;  /* 0x0000006a006a7308 */ /* 0x000ee20000000800 */
[----:B------:R-:W-:Y:S01]  /*10290*/  LDSM.16.MT88.4 R20, [R145+0x8800] ;  /* 0x008800009114783b */ /* 0x000fe20000004200 */
[--C-:B------:R-:W-:Y:S01]  /*102a0*/  FFMA.FTZ R116, R29, UR4, -R128.reuse ;  /* 0x000000041d747c23 */ /* 0x100fe20008010880 */
[----:B------:R-:W-:Y:S01]  /*102b0*/  FFMA.FTZ R167, R125, UR4, -R128 ;  /* 0x000000047da77c23 */ /* 0x000fe20008010880 */
[----:B-1----:R-:W-:-:S04]  /*102c0*/  FMNMX.FTZ R3, R15, R10, !PT ;  /* 0x0000000a0f037209 */ /* 0x002fc80007810000 */
[----:B------:R-:W-:Y:S01]  /*102d0*/  MUFU.EX2 R34, R34 ;  /* 0x0000002200227308 */ /* 0x000fe20000000800 */
[C---:B------:R-:W-:Y:S01]  /*102e0*/  FSETP.NEU.FTZ.AND P0, PT, R3.reuse, -INF , PT ;  /* 0xff8000000300780b */ /* 0x040fe20003f1d000 */
[----:B------:R-:W-:-:S05]  /*102f0*/  FMUL.FTZ R117, R3, UR4 ;  /* 0x0000000403757c20 */ /* 0x000fca0008410000 */
[----:B------:R-:W-:Y:S01]  /*10300*/  FSEL R117, R117, RZ, P0 ;  /* 0x000000ff75757208 */ /* 0x000fe20000000000 */
[----:B------:R-:W1:Y:S01]  /*10310*/  MUFU.EX2 R109, R109 ;  /* 0x0000006d006d7308 */ /* 0x000e620000000800 */
[----:B---3--:R-:W-:Y:S01]  /*10320*/  F2FP.F16.F32.PACK_AB R88, R106, R113 ;  /* 0x000000716a58723e */ /* 0x008fe200000000ff */
[----:B------:R-:W-:Y:S01]  /*10330*/  FADD.FTZ R113, R113, R106 ;  /* 0x0000006a71717221 */ /* 0x000fe20000010000 */
[----:B------:R-:W-:Y:S01]  /*10340*/  ISETP.GT.AND P0, PT, R105, R148, PT ;  /* 0x000000946900720c */ /* 0x000fe20003f04270 */
[--C-:B------:R-:W-:Y:S01]  /*10350*/  FFMA.FTZ R115, R62, UR4, -R117.reuse ;  /* 0x000000043e737c23 */ /* 0x100fe20008010875 */
[--C-:B------:R-:W-:Y:S01]  /*10360*/  FFMA.FTZ R108, R4, UR4, -R117.reuse ;  /* 0x00000004046c7c23 */ /* 0x100fe20008010875 */
[--C-:B------:R-:W-:Y:S01]  /*10370*/  FFMA.FTZ R104, R54, UR4, -R117.reuse ;  /* 0x0000000436687c23 */ /* 0x100fe20008010875 */
[--C-:B------:R-:W-:Y:S01]  /*10380*/  FFMA.FTZ R111, R6, UR4, -R117.reuse ;  /* 0x00000004066f7c23 */ /* 0x100fe20008010875 */
[----:B------:R-:W3:Y:S01]  /*10390*/  LDSM.16.MT88.4 R52, [R145+0x8000] ;  /* 0x008000009134783b */ /* 0x000ee20000004200 */
[--C-:B------:R-:W-:Y:S01]  /*103a0*/  FFMA.FTZ R35, R8, UR4, -R117.reuse ;  /* 0x0000000408237c23 */ /* 0x100fe20008010875 */
[----:B------:R-:W-:Y:S01]  /*103b0*/  MUFU.EX2 R115, R115 ;  /* 0x0000007300737308 */ /* 0x000fe20000000800 */
[--C-:B------:R-:W-:Y:S01]  /*103c0*/  FFMA.FTZ R26, R16, UR4, -R117.reuse ;  /* 0x00000004101a7c23 */ /* 0x100fe20008010875 */
[----:B------:R-:W4:Y:S01]  /*103d0*/  LDSM.16.MT88.4 R60, [R144+0x8000] ;  /* 0x00800000903c783b */ /* 0x000f220000004200 */
[--C-:B------:R-:W-:Y:S01]  /*103e0*/  FFMA.FTZ R0, R14, UR4, -R117.reuse ;  /* 0x000000040e007c23 */ /* 0x100fe20008010875 */
[--C-:B------:R-:W-:Y:S01]  /*103f0*/  FFMA.FTZ R33, R12, UR4, -R117.reuse ;  /* 0x000000040c217c23 */ /* 0x100fe20008010875 */
[--C-:B------:R-:W-:Y:S01]  /*10400*/  FFMA.FTZ R131, R126, UR4, -R117.reuse ;  /* 0x000000047e837c23 */ /* 0x100fe20008010875 */
[----:B------:R-:W5:Y:S01]  /*10410*/  LDSM.16.MT88.4 R4, [R144+0xa000] ;  /* 0x00a000009004783b */ /* 0x000f620000004200 */
[----:B-1----:R-:W-:Y:S01]  /*10420*/  F2FP.F16.F32.PACK_AB R90, R109, R34 ;  /* 0x000000226d5a723e */ /* 0x002fe200000000ff */
[----:B------:R-:W1:Y:S01]  /*10430*/  MUFU.EX2 R108, R108 ;  /* 0x0000006c006c7308 */ /* 0x000e620000000800 */
[--C-:B------:R-:W-:Y:S01]  /*10440*/  FFMA.FTZ R122, R122, UR4, -R117.reuse ;  /* 0x000000047a7a7c23 */ /* 0x100fe20008010875 */
[----:B------:R-:W5:Y:S01]  /*10450*/  LDSM.16.MT88.4 R8, [R147+0x8800] ;  /* 0x008800009308783b */ /* 0x000f620000004200 */
[--C-:B------:R-:W-:Y:S01]  /*10460*/  FFMA.FTZ R127, R30, UR4, -R117.reuse ;  /* 0x000000041e7f7c23 */ /* 0x100fe20008010875 */
[--C-:B------:R-:W-:Y:S01]  /*10470*/  FFMA.FTZ R126, R28, UR4, -R117.reuse ;  /* 0x000000041c7e7c23 */ /* 0x100fe20008010875 */
[--C-:B------:R-:W-:Y:S01]  /*10480*/  FFMA.FTZ R118, R118, UR4, -R117.reuse ;  /* 0x0000000476767c23 */ /* 0x100fe20008010875 */
[----:B------:R-:W5:Y:S01]  /*10490*/  LDSM.16.MT88.4 R12, [R146+0x8800] ;  /* 0x00880000920c783b */ /* 0x000f620000004200 */
[--C-:B------:R-:W-:Y:S01]  /*104a0*/  FFMA.FTZ R112, R112, UR4, -R117.reuse ;  /* 0x0000000470707c23 */ /* 0x100fe20008010875 */
[----:B------:R-:W-:Y:S01]  /*104b0*/  MUFU.EX2 R104, R104 ;  /* 0x0000006800687308 */ /* 0x000fe20000000800 */
[----:B------:R-:W-:Y:S01]  /*104c0*/  FFMA.FTZ R110, R110, UR4, -R117 ;  /* 0x000000046e6e7c23 */ /* 0x000fe20008010875 */
[----:B------:R-:W5:Y:S04]  /*104d0*/  LDSM.16.MT88.4 R16, [R147+0xa800] ;  /* 0x00a800009310783b */ /* 0x000f680000004200 */
[----:B------:R-:W-:Y:S02]  /*104e0*/  LDSM.16.MT88.4 R28, [R146+0x9000] ;  /* 0x00900000921c783b */ /* 0x000fe40000004200 */
[----:B------:R-:W2:Y:S01]  /*104f0*/  MUFU.EX2 R111, R111 ;  /* 0x0000006f006f7308 */ /* 0x000ea20000000800 */
[----:B-1----:R-:W-:Y:S01]  /*10500*/  F2FP.F16.F32.PACK_AB R89, R108, R115 ;  /* 0x000000736c59723e */ /* 0x002fe200000000ff */
[----:B------:R-:W-:-:S06]  /*10510*/  FADD.FTZ R115, R115, R108 ;  /* 0x0000006c73737221 */ /* 0x000fcc0000010000 */
[----:B------:R-:W-:Y:S08]  /*10520*/  MUFU.EX2 R107, R107 ;  /* 0x0000006b006b7308 */ /* 0x000ff00000000800 */
        /* <DEDUP_REMOVED lines=34> */
[----:B------:R-:W-:Y:S01]  /*10750*/  MUFU.EX2 R118, R118 ;  /* 0x0000007600767308 */ /* 0x000fe20000000800 */
[----:B------:R-:W-:Y:S01]  /*10760*/  HMMA.16816.F32 R88, R88, R6, RZ ;  /* 0x000000065858723c */ /* 0x000fe200000018ff */
[----:B------:R-:W-:Y:S02]  /*10770*/  F2FP.F16.F32.PACK_AB R6, R2, R27 ;  /* 0x0000001b0206723e */ /* 0x000fe400000000ff */
[----:B---3--:R-:W-:-:S04]  /*10780*/  F2FP.F16.F32.PACK_AB R7, R33, R0 ;  /* 0x000000002107723e */ /* 0x008fc800000000ff */
[----:B------:R-:W-:Y:S03]  /*10790*/  MUFU.EX2 R112, R112 ;  /* 0x0000007000707308 */ /* 0x000fe60000000800 */
[C---:B------:R-:W-:Y:S08]  /*107a0*/  HMMA.16816.F32 R96, R4.reuse, R8, R96 ;  /* 0x000000080460723c */ /* 0x040ff00000001860 */
[C---:B------:R-:W-:Y:S01]  /*107b0*/  HMMA.16816.F32 R36, R4.reuse, R10, R36 ;  /* 0x0000000a0424723c */ /* 0x040fe20000001824 */
[----:B------:R-:W1:Y:S07]  /*107c0*/  LDSM.16.MT88.4 R8, [R144+0x8800] ;  /* 0x008800009008783b */ /* 0x000e6e0000004200 */
[C---:B------:R-:W-:Y:S08]  /*107d0*/  HMMA.16816.F32 R40, R4.reuse, R12, R40 ;  /* 0x0000000c0428723c */ /* 0x040ff00000001828 */
[C---:B------:R-:W-:Y:S01]  /*107e0*/  HMMA.16816.F32 R44, R4.reuse, R14, R44 ;  /* 0x0000000e042c723c */ /* 0x040fe2000000182c */
[----:B------:R-:W2:Y:S07]  /*107f0*/  LDSM.16.MT88.4 R12, [R146+0xa800] ;  /* 0x00a80000920c783b */ /* 0x000eae0000004200 */
[C---:B------:R-:W-:Y:S08]  /*10800*/  HMMA.16816.F32 R48, R4.reuse, R20, R48 ;  /* 0x000000140430723c */ /* 0x040ff00000001830 */
[C---:B------:R-:W-:Y:S01]  /*10810*/  HMMA.16816.F32 R52, R4.reuse, R22, R52 ;  /* 0x000000160434723c */ /* 0x040fe20000001834 */
[----:B------:R-:W-:Y:S07]  /*10820*/  LDSM.16.MT88.4 R20, [R145+0x9000] ;  /* 0x009000009114783b */ /* 0x000fee0000004200 */
        /* <DEDUP_REMOVED lines=12> */
[C---:B--2---:R-:W-:Y:S08]  /*108f0*/  HMMA.16816.F32 R84, R4.reuse, R12, R84 ;  /* 0x0000000c0454723c */ /* 0x044ff00000001854 */
[----:B------:R-:W-:Y:S01]  /*10900*/  HMMA.16816.F32 R88, R4, R14, R88 ;  /* 0x0000000e0458723c */ /* 0x000fe20000001858 */
[----:B----4-:R-:W-:Y:S01]  /*10910*/  F2FP.F16.F32.PACK_AB R4, R121, R114 ;  /* 0x000000727904723e */ /* 0x010fe200000000ff */
[----:B------:R-:W2:Y:S01]  /*10920*/  LDSM.16.MT88.4 R12, [R146+0xb000] ;  /* 0x00b00000920c783b */ /* 0x000ea20000004200 */
[----:B------:R-:W-:-:S02]  /*10930*/  F2FP.F16.F32.PACK_AB R6, R116, R119 ;  /* 0x000000777406723e */ /* 0x000fc400000000ff */
[----:B------:R-:W-:Y:S02]  /*10940*/  F2FP.F16.F32.PACK_AB R5, R131, R122 ;  /* 0x0000007a8305723e */ /* 0x000fe400000000ff */
[----:B------:R-:W-:-:S07]  /*10950*/  F2FP.F16.F32.PACK_AB R7, R126, R127 ;  /* 0x0000007f7e07723e */ /* 0x000fce00000000ff */
[C---:B------:R-:W-:Y:S08]  /*10960*/  HMMA.16816.F32 R48, R4.reuse, R20, R48 ;  /* 0x000000140430723c */ /* 0x040ff00000001830 */
[C---:B------:R-:W-:Y:S01]  /*10970*/  HMMA.16816.F32 R52, R4.reuse, R22, R52 ;  /* 0x000000160434723c */ /* 0x040fe20000001834 */
[----:B------:R-:W3:Y:S07]  /*10980*/  LDSM.16.MT88.4 R20, [R144+0xb000] ;  /* 0x00b000009014783b */ /* 0x000eee0000004200 */
[C---:B-1----:R-:W-:Y:S08]  /*10990*/  HMMA.16816.F32 R96, R4.reuse, R8, R96 ;  /* 0x000000080460723c */ /* 0x042ff00000001860 */
[C---:B------:R-:W-:Y:S01]  /*109a0*/  HMMA.16816.F32 R36, R4.reuse, R10, R36 ;  /* 0x0000000a0424723c */ /* 0x040fe20000001824 */
[----:B------:R-:W1:Y:S07]  /*109b0*/  LDSM.16.MT88.4 R8, [R144+0x9000] ;  /* 0x009000009008783b */ /* 0x000e6e0000004200 */
[C---:B--2---:R-:W-:Y:S08]  /*109c0*/  HMMA.16816.F32 R72, R4.reuse, R12, R72 ;  /* 0x0000000c0448723c */ /* 0x044ff00000001848 */
[C---:B------:R-:W-:Y:S01]  /*109d0*/  HMMA.16816.F32 R76, R4.reuse, R14, R76 ;  /* 0x0000000e044c723c */ /* 0x040fe2000000184c */
[----:B------:R-:W-:Y:S07]  /*109e0*/  LDSM.16.MT88.4 R12, [R147+0x9800] ;  /* 0x00980000930c783b */ /* 0x000fee0000004200 */
[----:B------:R-:W-:Y:S01]  /*109f0*/  HMMA.16816.F32 R40, R4, R28, R40 ;  /* 0x0000001c0428723c */ /* 0x000fe20000001828 */
[--C-:B------:R-:W-:Y:S01]  /*10a00*/  FFMA.FTZ R28, R129, UR4, -R128.reuse ;  /* 0x00000004811c7c23 */ /* 0x100fe20008010880 */
[----:B------:R-:W-:-:S05]  /*10a10*/  FFMA.FTZ R29, R124, UR4, -R128 ;  /* 0x000000047c1d7c23 */ /* 0x000fca0008010880 */
[----:B------:R-:W-:Y:S01]  /*10a20*/  MUFU.EX2 R28, R28 ;  /* 0x0000001c001c7308 */ /* 0x000fe20000000800 */
[----:B------:R-:W-:Y:S01]  /*10a30*/  HMMA.16816.F32 R44, R4, R30, R44 ;  /* 0x0000001e042c723c */ /* 0x000fe2000000182c */
[----:B------:R-:W-:Y:S01]  /*10a40*/  FFMA.FTZ R30, R123, UR4, -R128 ;  /* 0x000000047b1e7c23 */ /* 0x000fe20008010880 */
[----:B------:R-:W-:-:S05]  /*10a50*/  FFMA.FTZ R31, R120, UR4, -R117 ;  /* 0x00000004781f7c23 */ /* 0x000fca0008010875 */
[----:B------:R-:W2:Y:S01]  /*10a60*/  MUFU.EX2 R29, R29 ;  /* 0x0000001d001d7308 */ /* 0x000ea20000000800 */
[----:B---3--:R-:W-:Y:S01]  /*10a70*/  HMMA.16816.F32 R84, R4, R20, R84 ;  /* 0x000000140454723c */ /* 0x008fe20000001854 */
[----:B------:R-:W-:-:S04]  /*10a80*/  FADD.FTZ R20, R104, R115 ;  /* 0x0000007368147221 */ /* 0x000fc80000010000 */
[----:B------:R-:W-:Y:S02]  /*10a90*/  FADD.FTZ R20, R111, R20 ;  /* 0x000000146f147221 */ /* 0x000fe40000010000 */
[----:B------:R-:W3:Y:S01]  /*10aa0*/  MUFU.EX2 R30, R30 ;  /* 0x0000001e001e7308 */ /* 0x000ee20000000800 */
[C---:B-1----:R-:W-:Y:S07]  /*10ab0*/  HMMA.16816.F32 R56, R4.reuse, R8, R56 ;  /* 0x000000080438723c */ /* 0x042fee0000001838 */
[----:B------:R-:W1:Y:S01]  /*10ac0*/  MUFU.EX2 R31, R31 ;  /* 0x0000001f001f7308 */ /* 0x000e620000000800 */
[C---:B------:R-:W-:Y:S01]  /*10ad0*/  HMMA.16816.F32 R60, R4.reuse, R10, R60 ;  /* 0x0000000a043c723c */ /* 0x040fe2000000183c */
[----:B------:R-:W4:Y:S06]  /*10ae0*/  LDSM.16.MT88.4 R8, [R145+0xb000] ;  /* 0x00b000009108783b */ /* 0x000f2c0000004200 */
[----:B------:R-:W5:Y:S01]  /*10af0*/  MUFU.EX2 R21, R110 ;  /* 0x0000006e00157308 */ /* 0x000f620000000800 */
[C---:B------:R-:W-:Y:S08]  /*10b00*/  HMMA.16816.F32 R64, R4.reuse, R16, R64 ;  /* 0x000000100440723c */ /* 0x040ff00000001840 */
[C---:B------:R-:W-:Y:S01]  /*10b10*/  HMMA.16816.F32 R68, R4.reuse, R18, R68 ;  /* 0x000000120444723c */ /* 0x040fe20000001844 */
[----:B------:R-:W5:Y:S07]  /*10b20*/  LDSM.16.MT88.4 R16, [R145+0x9800] ;  /* 0x009800009110783b */ /* 0x000f6e0000004200 */
[C---:B------:R-:W-:Y:S08]  /*10b30*/  HMMA.16816.F32 R88, R4.reuse, R22, R88 ;  /* 0x000000160458723c */ /* 0x040ff00000001858 */
[C---:B----4-:R-:W-:Y:S08]  /*10b40*/  HMMA.16816.F32 R80, R4.reuse, R8, R80 ;  /* 0x000000080450723c */ /* 0x050ff00000001850 */
[----:B------:R-:W-:Y:S01]  /*10b50*/  HMMA.16816.F32 R92, R4, R10, R92 ;  /* 0x0000000a045c723c */ /* 0x000fe2000000185c */
[----:B------:R-:W4:Y:S01]  /*10b60*/  LDSM.16.MT88.4 R8, [R146+0x9800] ;  /* 0x009800009208783b */ /* 0x000f220000004200 */
[----:B--2---:R-:W-:-:S02]  /*10b70*/  F2FP.F16.F32.PACK_AB R4, R29, R28 ;  /* 0x0000001c1d04723e */ /* 0x004fc400000000ff */
[----:B---3--:R-:W-:Y:S02]  /*10b80*/  F2FP.F16.F32.PACK_AB R6, R167, R30 ;  /* 0x0000001ea706723e */ /* 0x008fe400000000ff */
[----:B-1----:R-:W-:Y:S02]  /*10b90*/  F2FP.F16.F32.PACK_AB R5, R118, R31 ;  /* 0x0000001f7605723e */ /* 0x002fe400000000ff */
[----:B-----5:R-:W-:-:S07]  /*10ba0*/  F2FP.F16.F32.PACK_AB R7, R21, R112 ;  /* 0x000000701507723e */ /* 0x020fce00000000ff */
[C---:B------:R-:W-:Y:S08]  /*10bb0*/  HMMA.16816.F32 R96, R4.reuse, R12, R96 ;  /* 0x0000000c0460723c */ /* 0x040ff00000001860 */
[C---:B------:R-:W-:Y:S01]  /*10bc0*/  HMMA.16816.F32 R36, R4.reuse, R14, R36 ;  /* 0x0000000e0424723c */ /* 0x040fe20000001824 */
[----:B------:R-:W1:Y:S07]  /*10bd0*/  LDSM.16.MT88.4 R12, [R144+0x9800] ;  /* 0x00980000900c783b */ /* 0x000e6e0000004200 */
[C---:B------:R-:W-:Y:S08]  /*10be0*/  HMMA.16816.F32 R48, R4.reuse, R16, R48 ;  /* 0x000000100430723c */ /* 0x040ff00000001830 */
        /* <DEDUP_REMOVED lines=18> */
[C---:B---3--:R-:W-:Y:S08]  /*10d10*/  HMMA.16816.F32 R64, R4.reuse, R8, R64 ;  /* 0x000000080440723c */ /* 0x048ff00000001840 */
[C---:B------:R-:W-:Y:S01]  /*10d20*/  HMMA.16816.F32 R68, R4.reuse, R10, R68 ;  /* 0x0000000a0444723c */ /* 0x040fe20000001844 */
[----:B------:R-:W2:Y:S07]  /*10d30*/  LDSM.16.MT88.4 R8, [R144+0xb800] ;  /* 0x00b800009008783b */ /* 0x000eae0000004200 */
[----:B-1----:R-:W-:Y:S01]  /*10d40*/  HMMA.16816.F32 R80, R4, R12, R80 ;  /* 0x0000000c0450723c */ /* 0x002fe20000001850 */
[----:B------:R-:W-:-:S04]  /*10d50*/  FADD.FTZ R13, R27, R32 ;  /* 0x000000201b0d7221 */ /* 0x000fc80000010000 */
[----:B------:R-:W-:Y:S01]  /*10d60*/  FADD.FTZ R13, R2, R13 ;  /* 0x0000000d020d7221 */ /* 0x000fe20000010000 */
[----:B------:R-:W-:Y:S02]  /*10d70*/  FADD.FTZ R2, R122, R33 ;  /* 0x000000217a027221 */ /* 0x000fe40000010000 */
[----:B------:R-:W-:Y:S01]  /*10d80*/  HMMA.16816.F32 R92, R4, R14, R92 ;  /* 0x0000000e045c723c */ /* 0x000fe2000000185c */
[----:B------:R-:W-:Y:S01]  /*10d90*/  FADD.FTZ R0, R114, R13 ;  /* 0x0000000d72007221 */ /* 0x000fe20000010000 */
[----:B------:R-:W-:-:S03]  /*10da0*/  FADD.FTZ R2, R131, R2 ;  /* 0x0000000283027221 */ /* 0x000fc60000010000 */
[----:B------:R-:W-:Y:S01]  /*10db0*/  FADD.FTZ R0, R121, R0 ;  /* 0x0000000079007221 */ /* 0x000fe20000010000 */
[----:B------:R-:W-:-:S04]  /*10dc0*/  FADD.FTZ R127, R127, R2 ;  /* 0x000000027f7f7221 */ /* 0x000fc80000010000 */
[----:B------:R-:W-:-:S04]  /*10dd0*/  FADD.FTZ R126, R126, R127 ;  /* 0x0000007f7e7e7221 */ /* 0x000fc80000010000 */
[----:B------:R-:W-:-:S04]  /*10de0*/  FADD.FTZ R31, R31, R126 ;  /* 0x0000007e1f1f7221 */ /* 0x000fc80000010000 */
[----:B------:R-:W-:-:S04]  /*10df0*/  FADD.FTZ R31, R118, R31 ;  /* 0x0000001f761f7221 */ /* 0x000fc80000010000 */
[----:B------:R-:W-:Y:S01]  /*10e00*/  FADD.FTZ R112, R112, R31 ;  /* 0x0000001f70707221 */ /* 0x000fe20000010000 */
[----:B--2---:R-:W-:Y:S01]  /*10e10*/  HMMA.16816.F32 R84, R4, R8, R84 ;  /* 0x000000080454723c */ /* 0x004fe20000001854 */
[----:B------:R-:W-:Y:S02]  /*10e20*/  FADD.FTZ R9, R119, R0 ;  /* 0x0000000077097221 */ /* 0x000fe40000010000 */
[----:B------:R-:W-:Y:S02]  /*10e30*/  FADD.FTZ R166, R21, R112 ;  /* 0x0000007015a67221 */ /* 0x000fe40000010000 */
        /* <DEDUP_REMOVED lines=8> */
[----:B------:R-:W-:Y:S01]  /*10ec0*/  UISETP.NE.U32.AND UP0, UPT, UR12, URZ, UPT ;  /* 0x000000ff0c00728c */ /* 0x000fe2000bf05070 */
[----:B------:R-:W-:-:S03]  /*10ed0*/  IADD3 R4, PT, PT, R103, -0x2, RZ ;  /* 0xfffffffe67047810 */ /* 0x000fc60007ffe0ff */
[----:B------:R-:W-:Y:S01]  /*10ee0*/  UISETP.NE.AND.EX UP0, UPT, UR13, URZ, UPT, UP0 ;  /* 0x000000ff0d00728c */ /* 0x000fe2000bf05300 */
[----:B------:R-:W-:Y:S08]  /*10ef0*/  BAR.SYNC.DEFER_BLOCKING 0x0 ;  /* 0x0000000000007b1d */ /* 0x000ff00000010000 */
        /* <DEDUP_REMOVED lines=63> */
.L_x_5275:
[----:B------:R-:W-:Y:S01]  /*112f0*/  UMOV UR8, URZ ;  /* 0x000000ff00087c82 */ /* 0x000fe20008000000 */
[----:B------:R-:W-:Y:S01]  /*11300*/  IMAD.SHL.U32 R0, R24, 0x40, RZ ;  /* 0x0000004018007824 */ /* 0x000fe200078e00ff */
[----:B------:R-:W-:-:S05]  /*11310*/  IADD3 R2, P0, PT, RZ, -UR8, RZ ;  /* 0x80000008ff027c10 */ /* 0x000fca000ff1e0ff */
[----:B------:R-:W-:-:S05]  /*11320*/  IMAD.X R0, RZ, RZ, ~R0, P0 ;  /* 0x000000ffff007224 */ /* 0x000fca00000e0e00 */
[----:B------:R-:W-:-:S04]  /*11330*/  SHF.R.S64 R5, R2, 0x1f, R0 ;  /* 0x0000001f02057819 */ /* 0x000fc80000001000 */
[----:B------:R-:W-:-:S04]  /*11340*/  IADD3 R152, P0, PT, R5, R152, RZ ;  /* 0x0000009805987210 */ /* 0x000fc80007f1e0ff */
[----:B------:R-:W-:-:S09]  /*11350*/  LEA.HI.X.SX32 R153, R0, R153, 0x1, P0 ;  /* 0x0000009900997211 */ /* 0x000fd200000f0eff */
.L_x_5276:
[----:B------:R-:W1:Y:S01]  /*11360*/  LDCU UR8, c[0x0][0x440] ;  /* 0x00008800ff0877ac */ /* 0x000e620008000800 */
[C---:B------:R-:W-:Y:S01]  /*11370*/  IMAD.SHL.U32 R2, R24.reuse, 0x20, RZ ;  /* 0x0000002018027824 */ /* 0x040fe200078e00ff */
[C---:B------:R-:W-:Y:S01]  /*11380*/  LEA R6, P2, R24.reuse, R152, 0x5 ;  /* 0x0000009818067211 */ /* 0x040fe200078428ff */
[----:B------:R-:W-:Y:S01]  /*11390*/  IMAD R164, R103, 0x40, R164 ;  /* 0x0000004067a47824 */ /* 0x000fe200078e02a4 */
[--C-:B------:R-:W-:Y:S02]  /*113a0*/  SHF.L.U64.HI R0, R24, 0x5, R25.reuse ;  /* 0x0000000518007819 */ /* 0x100fe40000010219 */
[----:B------:R-:W-:Y:S02]  /*113b0*/  IADD3 R4, P3, PT, R2, R6, RZ ;  /* 0x0000000602047210 */ /* 0x000fe40007f7e0ff */
[----:B------:R-:W-:Y:S02]  /*113c0*/  LEA.HI.X R7, R24, R153, R25, 0x5, P2 ;  /* 0x0000009918077211 */ /* 0x000fe400010f2c19 */
[----:B------:R-:W-:Y:S01]  /*113d0*/  IADD3 R8, P2, PT, R4, R2, RZ ;  /* 0x0000000204087210 */ /* 0x000fe20007f5e0ff */
[----:B------:R-:W-:-:S02]  /*113e0*/  VIADD R2, R164, 0xffffff80 ;  /* 0xffffff80a4027836 */ /* 0x000fc40000000000 */
[----:B------:R-:W-:-:S03]  /*113f0*/  IMAD.X R5, R0, 0x1, R7, P3 ;  /* 0x0000000100057824 */ /* 0x000fc600018e0607 */
[-C--:B------:R-:W-:Y:S01]  /*11400*/  ISETP.GE.AND P3, PT, R2, R134.reuse, PT ;  /* 0x000000860200720c */ /* 0x080fe20003f66270 */
[----:B------:R-:W-:Y:S01]  /*11410*/  IMAD.X R9, R5, 0x1, R0, P2 ;  /* 0x0000000105097824 */ /* 0x000fe200010e0600 */
[----:B-1----:R-:W-:Y:S01]  /*11420*/  ISETP.GE.AND P1, PT, R160, UR8, PT ;  /* 0x00000008a0007c0c */ /* 0x002fe2000bf26270 */
[----:B------:R-:W-:Y:S01]  /*11430*/  VIADD R0, R164, 0xffffff81 ;  /* 0xffffff81a4007836 */ /* 0x000fe20000000000 */
[----:B------:R-:W-:Y:S02]  /*11440*/  ISETP.GE.AND P0, PT, R100, UR8, PT ;  /* 0x0000000864007c0c */ /* 0x000fe4000bf06270 */
[-C--:B------:R-:W-:Y:S01]  /*11450*/  ISETP.GE.AND P2, PT, R2, R135.reuse, PT ;  /* 0x000000870200720c */ /* 0x080fe20003f46270 */
[----:B------:R-:W-:Y:S01]  /*11460*/  VIADD R2, R164, 0xffffff89 ;  /* 0xffffff89a4027836 */ /* 0x000fe20000000000 */
[C---:B------:R-:W-:Y:S02]  /*11470*/  ISETP.GE.AND P4, PT, R0.reuse, R134, PT ;  /* 0x000000860000720c */ /* 0x040fe40003f86270 */
[----:B------:R-:W-:Y:S01]  /*11480*/  ISETP.GE.AND P6, PT, R0, R135, PT ;  /* 0x000000870000720c */ /* 0x000fe20003fc6270 */
[----:B------:R-:W-:-:S04]  /*11490*/  VIADD R0, R164, 0xffffff88 ;  /* 0xffffff88a4007836 */ /* 0x000fc80000000000 */
[----:B------:R-:W-:Y:S01]  /*114a0*/  @!PT LDS RZ, [RZ] ;  /* 0x00000000fffff984 */ /* 0x000fe20000000800 */
[----:B------:R-:W-:Y:S01]  /*114b0*/  @!PT LDS RZ, [RZ] ;  /* 0x00000000fffff984 */ /* 0x000fe20000000800 */
[----:B------:R-:W-:Y:S01]  /*114c0*/  @!PT LDS RZ, [RZ] ;  /* 0x00000000fffff984 */ /* 0x000fe20000000800 */
[----:B------:R-:W-:Y:S01]  /*114d0*/  @!P1 LDGSTS.E.BYPASS.LTC128B.128 [R102+0x8000], desc[UR6][R152.64] ;  /* 0x0800000098669fae */ /* 0x000fe2000b981a06 */
[----:B------:R-:W-:Y:S01]  /*114e0*/  ISETP.GE.AND P5, PT, R0, R134, PT ;  /* 0x000000860000720c */ /* 0x000fe20003fa6270 */
        /* <DEDUP_REMOVED lines=39> */
[----:B------:R-:W3:Y:S04]  /*11760*/  LDSM.16.M88.4 R20, [R142+0x4000] ;  /* 0x004000008e14783b */ /* 0x000ee80000000200 */
[----:B------:R-:W4:Y:S04]  /*11770*/  LDSM.16.M88.4 R12, [R142+0x4800] ;  /* 0x004800008e0c783b */ /* 0x000f280000000200 */
[----:B-1----:R-:W2:Y:S04]  /*11780*/  LDSM.16.M88.4 R4, [R142+0x5000] ;  /* 0x005000008e04783b */ /* 0x002ea80000000200 */
[----:B------:R-:W1:Y:S04]  /*11790*/  LDSM.16.M88.4 R108, [R142+0x5800] ;  /* 0x005800008e6c783b */ /* 0x000e680000000200 */
        /* <DEDUP_REMOVED lines=8> */
[C---:B----4-:R-:W-:Y:S08]  /*11820*/  HMMA.16816.F32 R16, R112.reuse, R12, RZ ;  /* 0x0000000c7010723c */ /* 0x050ff000000018ff */
[C---:B------:R-:W-:Y:S08]  /*11830*/  HMMA.16816.F32 R20, R112.reuse, R22, RZ ;  /* 0x000000167014723c */ /* 0x040ff000000018ff */
        /* <DEDUP_REMOVED lines=69> */
[----:B------:R-:W-:Y:S04]  /*11c90*/  LDSM.16.M88.4 R108, [R139+0x2000] ;  /* 0x002000008b6c783b */ /* 0x000fe80000000200 */
[----:B------:R-:W3:Y:S03]  /*11ca0*/  LDSM.16.M88.4 R104, [R136+0x6000] ;  /* 0x006000008868783b */ /* 0x000ee60000000200 */
[C---:B-1----:R-:W-:Y:S08]  /*11cb0*/  HMMA.16816.F32 R24, R124.reuse, R32, R24 ;  /* 0x000000207c18723c */ /* 0x042ff00000001818 */
[C---:B------:R-:W-:Y:S01]  /*11cc0*/  HMMA.16816.F32 R20, R124.reuse, R34, R20 ;  /* 0x000000227c14723c */ /* 0x040fe20000001814 */
[----:B------:R-:W1:Y:S07]  /*11cd0*/  LDSM.16.M88.4 R32, [R136+0x6800] ;  /* 0x006800008820783b */ /* 0x000e6e0000000200 */
[C---:B--2---:R-:W-:Y:S08]  /*11ce0*/  HMMA.16816.F32 R16, R124.reuse, R28, R16 ;  /* 0x0000001c7c10723c */ /* 0x044ff00000001810 */
[C---:B------:R-:W-:Y:S01]  /*11cf0*/  HMMA.16816.F32 R12, R124.reuse, R30, R12 ;  /* 0x0000001e7c0c723c */ /* 0x040fe2000000180c */
[----:B------:R-:W2:Y:S07]  /*11d00*/  LDSM.16.M88.4 R28, [R136+0x7000] ;  /* 0x00700000881c783b */ /* 0x000eae0000000200 */
[----:B------:R-:W-:Y:S08]  /*11d10*/  HMMA.16816.F32 R8, R124, R128, R8 ;  /* 0x000000807c08723c */ /* 0x000ff00000001808 */
[----:B---3--:R-:W-:Y:S01]  /*11d20*/  HMMA.16816.F32 R24, R108, R104, R24 ;  /* 0x000000686c18723c */ /* 0x008fe20000001818 */
[----:B------:R-:W-:-:S07]  /*11d30*/  VIADD R105, R103, 0xfffffffe ;  /* 0xfffffffe67697836 */ /* 0x000fce0000000000 */
[----:B------:R-:W-:Y:S08]  /*11d40*/  HMMA.16816.F32 R4, R124, R130, R4 ;  /* 0x000000827c04723c */ /* 0x000ff00000001804 */
[----:B-1----:R-:W-:Y:S03]  /*11d50*/  HMMA.16816.F32 R12, R108, R34, R12 ;  /* 0x000000226c0c723c */ /* 0x002fe6000000180c */
[----:B------:R-:W-:-:S02]  /*11d60*/  FSEL R179, R24, -INF , !P3 ;  /* 0xff80000018b37808 */ /* 0x000fc40005800000 */
[----:B------:R-:W-:Y:S02]  /*11d70*/  FSEL R35, R25, -INF , !P4 ;  /* 0xff80000019237808 */ /* 0x000fe40006000000 */
[----:B------:R-:W-:Y:S01]  /*11d80*/  FSEL R181, R27, -INF , !P6 ;  /* 0xff8000001bb57808 */ /* 0x000fe20007000000 */
[----:B------:R-:W-:Y:S01]  /*11d90*/  HMMA.16816.F32 R20, R108, R106, R20 ;  /* 0x0000006a6c14723c */ /* 0x000fe20000001814 */
[-C--:B------:R-:W-:Y:S02]  /*11da0*/  ISETP.GE.AND P4, PT, R2, R135.reuse, PT ;  /* 0x000000870200720c */ /* 0x080fe40003f86270 */
[----:B------:R-:W-:Y:S01]  /*11db0*/  ISETP.GE.AND P3, PT, R0, R135, PT ;  /* 0x000000870000720c */ /* 0x000fe20003f66270 */
[----:B------:R-:W-:-:S04]  /*11dc0*/  VIADD R0, R164, 0xffffff90 ;  /* 0xffffff90a4007836 */ /* 0x000fc80000000000 */
[----:B--2---:R-:W-:Y:S01]  /*11dd0*/  HMMA.16816.F32 R8, R108, R28, R8 ;  /* 0x0000001c6c08723c */ /* 0x004fe20000001808 */
[----:B------:R-:W-:Y:S02]  /*11de0*/  FSEL R29, R26, -INF , !P2 ;  /* 0xff8000001a1d7808 */ /* 0x000fe40005000000 */
[----:B------:R-:W1:Y:S01]  /*11df0*/  LDSM.16.M88.4 R24, [R136+0x7800] ;  /* 0x007800008818783b */ /* 0x000e620000000200 */
[-C--:B------:R-:W-:Y:S01]  /*11e00*/  ISETP.GE.AND P2, PT, R2, R134.reuse, PT ;  /* 0x000000860200720c */ /* 0x080fe20003f46270 */
[----:B------:R-:W-:Y:S01]  /*11e10*/  VIADD R2, R164, 0xffffff91 ;  /* 0xffffff91a4027836 */ /* 0x000fe20000000000 */
[----:B------:R-:W-:Y:S01]  /*11e20*/  ISETP.GE.AND P6, PT, R0, R134, PT ;  /* 0x000000860000720c */ /* 0x000fe20003fc6270 */
[----:B------:R-:W-:-:S04]  /*11e30*/  DEPBAR.LE SB0, 0x0 ;  /* 0x000080000000791a */ /* 0x000fc80000000000 */
[----:B------:R-:W-:Y:S01]  /*11e40*/  HMMA.16816.F32 R16, R108, R32, R16 ;  /* 0x000000206c10723c */ /* 0x000fe20000001810 */
[----:B------:R-:W-:Y:S02]  /*11e50*/  FSEL R183, R22, -INF , !P3 ;  /* 0xff80000016b77808 */ /* 0x000fe40005800000 */
[----:B------:R-:W-:Y:S01]  /*11e60*/  FSEL R185, R21, -INF , !P2 ;  /* 0xff80000015b97808 */ /* 0x000fe20005000000 */
[----:B------:R-:W-:Y:S01]  /*11e70*/  BAR.SYNC.DEFER_BLOCKING 0x0 ;  /* 0x0000000000007b1d */ /* 0x000fe20000010000 */
[C---:B------:R-:W-:Y:S02]  /*11e80*/  ISETP.GE.AND P3, PT, R2.reuse, R134, PT ;  /* 0x000000860200720c */ /* 0x040fe40003f66270 */
[----:B------:R-:W-:Y:S01]  /*11e90*/  ISETP.GE.AND P2, PT, R2, R135, PT ;  /* 0x000000870200720c */ /* 0x000fe20003f46270 */
[----:B------:R-:W-:Y:S01]  /*11ea0*/  HMMA.16816.F32 R116, R124, R120, R116 ;  /* 0x000000787c74723c */ /* 0x000fe20000001874 */
[----:B------:R-:W-:Y:S01]  /*11eb0*/  VIADD R2, R164, 0xffffff99 ;  /* 0xffffff99a4027836 */ /* 0x000fe20000000000 */
[----:B------:R-:W-:-:S06]  /*11ec0*/  FSEL R33, R23, -INF , !P4 ;  /* 0xff80000017217808 */ /* 0x000fcc0006000000 */
[----:B------:R-:W-:Y:S01]  /*11ed0*/  HMMA.16816.F32 R4, R108, R30, R4 ;  /* 0x0000001e6c04723c */ /* 0x000fe20000001804 */
[----:B------:R-:W-:Y:S02]  /*11ee0*/  FSEL R31, R20, -INF , !P5 ;  /* 0xff800000141f7808 */ /* 0x000fe40006800000 */
[----:B------:R-:W-:Y:S01]  /*11ef0*/  ISETP.GE.AND P5, PT, R0, R135, PT ;  /* 0x000000870000720c */ /* 0x000fe20003fa6270 */
[----:B------:R-:W-:Y:S01]  /*11f00*/  VIADD R0, R164, 0xffffff98 ;  /* 0xffffff98a4007836 */ /* 0x000fe20000000000 */
[----:B------:R-:W-:Y:S02]  /*11f10*/  FSEL R175, R17, -INF , !P3 ;  /* 0xff80000011af7808 */ /* 0x000fe40005800000 */
[----:B------:R-:W-:Y:S01]  /*11f20*/  FSEL R169, R18, -INF , !P5 ;  /* 0xff80000012a97808 */ /* 0x000fe20006800000 */
[----:B------:R-:W-:Y:S01]  /*11f30*/  HMMA.16816.F32 R112, R124, R122, R112 ;  /* 0x0000007a7c70723c */ /* 0x000fe20000001870 */
[----:B------:R-:W-:Y:S02]  /*11f40*/  FSEL R177, R16, -INF , !P6 ;  /* 0xff80000010b17808 */ /* 0x000fe40007000000 */
[----:B------:R-:W-:-:S02]  /*11f50*/  ISETP.GE.AND P5, PT, R2, R134, PT ;  /* 0x000000860200720c */ /* 0x000fc40003fa6270 */
[-C--:B------:R-:W-:Y:S01]  /*11f60*/  ISETP.GE.AND P3, PT, R2, R135.reuse, PT ;  /* 0x000000870200720c */ /* 0x080fe20003f66270 */
[----:B------:R-:W-:Y:S01]  /*11f70*/  VIADD R2, R164, 0xffffffa1 ;  /* 0xffffffa1a4027836 */ /* 0x000fe20000000000 */
[C---:B------:R-:W-:Y:S01]  /*11f80*/  ISETP.GE.AND P4, PT, R0.reuse, R134, PT ;  /* 0x000000860000720c */ /* 0x040fe20003f86270 */
[----:B-1----:R-:W-:Y:S01]  /*11f90*/  HMMA.16816.F32 R116, R108, R24, R116 ;  /* 0x000000186c74723c */ /* 0x002fe20000001874 */
[----:B------:R-:W-:Y:S01]  /*11fa0*/  ISETP.GE.AND P6, PT, R0, R135, PT ;  /* 0x000000870000720c */ /* 0x000fe20003fc6270 */
[----:B------:R-:W-:Y:S01]  /*11fb0*/  VIADD R0, R164, 0xffffffa0 ;  /* 0xffffffa0a4007836 */ /* 0x000fe20000000000 */
[----:B------:R-:W-:Y:S02]  /*11fc0*/  FSEL R171, R13, -INF , !P5 ;  /* 0xff8000000dab7808 */ /* 0x000fe40006800000 */
[----:B------:R-:W-:Y:S02]  /*11fd0*/  FSEL R21, R14, -INF , !P6 ;  /* 0xff8000000e157808 */ /* 0x000fe40007000000 */
        /* <DEDUP_REMOVED lines=12> */
[----:B------:R-:W-:Y:S01]  /*120a0*/  ISETP.GE.AND P2, PT, R0, R134, PT ;  /* 0x000000860000720c */ /* 0x000fe20003f46270 */
[----:B------:R-:W-:Y:S01]  /*120b0*/  VIADD R0, R164, 0xffffffa8 ;  /* 0xffffffa8a4007836 */ /* 0x000fe20000000000 */
[----:B------:R-:W-:Y:S02]  /*120c0*/  FSEL R129, R5, -INF , !P4 ;  /* 0xff80000005817808 */ /* 0x000fe40006000000 */
[----:B------:R-:W-:Y:S02]  /*120d0*/  ISETP.GE.AND P4, PT, R2, R135, PT ;  /* 0x000000870200720c */ /* 0x000fe40003f86270 */
[----:B------:R-:W-:-:S02]  /*120e0*/  FSEL R23, R15, -INF , !P3 ;  /* 0xff8000000f177808 */ /* 0x000fc40005800000 */
[----:B------:R-:W-:Y:S02]  /*120f0*/  FSEL R131, R8, -INF , !P2 ;  /* 0xff80000008837808 */ /* 0x000fe40005000000 */
[C---:B------:R-:W-:Y:S02]  /*12100*/  ISETP.GE.AND P3, PT, R0.reuse, R134, PT ;  /* 0x000000860000720c */ /* 0x040fe40003f66270 */
[----:B------:R-:W-:Y:S01]  /*12110*/  ISETP.GE.AND P2, PT, R0, R135, PT ;  /* 0x000000870000720c */ /* 0x000fe20003f46270 */
[----:B------:R-:W-:Y:S01]  /*12120*/  VIADD R0, R164, 0xffffffb0 ;  /* 0xffffffb0a4007836 */ /* 0x000fe20000000000 */
[----:B------:R-:W-:Y:S02]  /*12130*/  FSEL R27, R119, -INF , !P4 ;  /* 0xff800000771b7808 */ /* 0x000fe40006000000 */
[----:B------:R-:W-:Y:S02]  /*12140*/  ISETP.GT.AND P4, PT, R105, R148, PT ;  /* 0x000000946900720c */ /* 0x000fe40003f84270 */
        /* <DEDUP_REMOVED lines=10> */
[----:B------:R-:W-:Y:S02]  /*121f0*/  FSEL R107, R118, -INF , !P3 ;  /* 0xff800000766b7808 */ /* 0x000fe40005800000 */
[----:B------:R-:W-:Y:S02]  /*12200*/  FSEL R117, R117, -INF , !P2 ;  /* 0xff80000075757808 */ /* 0x000fe40005000000 */
[-C--:B------:R-:W-:Y:S02]  /*12210*/  ISETP.GE.AND P6, PT, R0, R134.reuse, PT ;  /* 0x000000860000720c */ /* 0x080fe40003fc6270 */
[----:B------:R-:W-:Y:S02]  /*12220*/  ISETP.GE.AND P5, PT, R164, R134, PT ;  /* 0x00000086a400720c */ /* 0x000fe40003fa6270 */
[----:B------:R-:W-:-:S02]  /*12230*/  ISETP.GE.AND P3, PT, R0, R135, PT ;  /* 0x000000870000720c */ /* 0x000fc40003f66270 */
        /* <DEDUP_REMOVED lines=70> */
.L_x_5278:
[----:B------:R-:W-:Y:S01]  /*126a0*/  UMOV UR8, URZ ;  /* 0x000000ff00087c82 */ /* 0x000fe20008000000 */
[----:B------:R-:W-:Y:S01]  /*126b0*/  IMAD.SHL.U32 R0, R132, 0x40, RZ ;  /* 0x0000004084007824 */ /* 0x000fe200078e00ff */
[----:B------:R-:W-:-:S05]  /*126c0*/  IADD3 R2, P2, PT, RZ, -UR8, RZ ;  /* 0x80000008ff027c10 */ /* 0x000fca000ff5e0ff */
[----:B------:R-:W-:-:S05]  /*126d0*/  IMAD.X R0, RZ, RZ, ~R0, P2 ;  /* 0x000000ffff007224 */ /* 0x000fca00010e0e00 */
[----:B------:R-:W-:-:S04]  /*126e0*/  SHF.R.S64 R5, R2, 0x1f, R0 ;  /* 0x0000001f02057819 */ /* 0x000fc80000001000 */
[----:B------:R-:W-:-:S04]  /*126f0*/  IADD3 R150, P2, PT, R5, R150, RZ ;  /* 0x0000009605967210 */ /* 0x000fc80007f5e0ff */
[----:B------:R-:W-:-:S09]  /*12700*/  LEA.HI.X.SX32 R149, R0, R149, 0x1, P2 ;  /* 0x0000009500957211 */ /* 0x000fd200010f0eff */
.L_x_5279:
        /* <DEDUP_REMOVED lines=11> */
[----:B------:R2:W-:Y:S02]  /*127c0*/  @P1 STS.128 [R102+0x4000], RZ ;  /* 0x004000ff66001388 */ /* 0x0005e40000000c00 */
[----:B------:R-:W-:Y:S01]  /*127d0*/  IADD3 R10, P2, PT, R4, R0, RZ ;  /* 0x00000000040a7210 */ /* 0x000fe20007f5e0ff */
[----:B------:R-:W-:-:S05]  /*127e0*/  IMAD.X R5, R7, 0x1, R2, P3 ;  /* 0x0000000107057824 */ /* 0x000fca00018e0602 */
        /* <DEDUP_REMOVED lines=39> */
.L_x_5277:
[----:B--2---:R-:W-:Y:S01]  /*12a60*/  FMNMX3.FTZ R6, R101, R179, R35, !PT ;  /* 0x000000b365067276 */ /* 0x004fe20007810023 */
[----:B------:R-:W-:Y:S01]  /*12a70*/  LDSM.16.MT88.4 R12, [R147+0x8000] ;  /* 0x00800000930c783b */ /* 0x000fe20000004200 */
[----:B------:R-:W-:Y:S02]  /*12a80*/  FMNMX3.FTZ R4, R3, R29, R181, !PT ;  /* 0x0000001d03047276 */ /* 0x000fe400078100b5 */
[----:B------:R-:W-:Y:S01]  /*12a90*/  FMNMX3.FTZ R6, R6, R31, R185, !PT ;  /* 0x0000001f06067276 */ /* 0x000fe200078100b9 */
[----:B------:R-:W-:Y:S01]  /*12aa0*/  LDSM.16.MT88.4 R8, [R146+0x8000] ;  /* 0x008000009208783b */ /* 0x000fe20000004200 */
        /* <DEDUP_REMOVED lines=35> */
[----:B------:R-:W-:Y:S01]  /*12ce0*/  FFMA.FTZ R35, R29, UR4, -R26 ;  /* 0x000000041d237c23 */ /* 0x000fe2000801081a */
[--C-:B------:R-:W-:Y:S01]  /*12cf0*/  FFMA.FTZ R31, R31, UR4, -R102.reuse ;  /* 0x000000041f1f7c23 */ /* 0x100fe20008010866 */
[----:B------:R-:W-:Y:S01]  /*12d00*/  FFMA.FTZ R30, R185, UR4, -R102 ;  /* 0x00000004b91e7c23 */ /* 0x000fe20008010866 */
[--C-:B------:R-:W-:Y:S01]  /*12d10*/  FFMA.FTZ R29, R181, UR4, -R26.reuse ;  /* 0x00000004b51d7c23 */ /* 0x100fe2000801081a */
        /* <DEDUP_REMOVED lines=14> */
[--C-:B------:R-:W-:Y:S01]  /*12e00*/  FFMA.FTZ R131, R131, UR4, -R102.reuse ;  /* 0x0000000483837c23 */ /* 0x100fe20008010866 */
[----:B------:R-:W-:Y:S01]  /*12e10*/  LDSM.16.MT88.4 R20, [R146+0x8800] ;  /* 0x008800009214783b */ /* 0x000fe20000004200 */
        /* <DEDUP_REMOVED lines=17> */
[----:B------:R-:W-:-:S02]  /*12f30*/  FFMA.FTZ R124, R24, UR4, -R26 ;  /* 0x00000004187c7c23 */ /* 0x000fc4000801081a */
[----:B------:R-:W-:Y:S01]  /*12f40*/  LDSM.16.MT88.4 R24, [R145+0x9800] ;  /* 0x009800009118783b */ /* 0x000fe20000004200 */
        /* <DEDUP_REMOVED lines=91> */
[C---:B--2---:R-:W-:Y:S01]  /*13500*/  HMMA.16816.F32 R64, R4.reuse, R8, R64 ;  /* 0x000000080440723c */ /* 0x044fe20000001840 */
[----:B------:R-:W-:Y:S01]  /*13510*/  FFMA.FTZ R166, R166, R3, R35 ;  /* 0x00000003a6a67223 */ /* 0x000fe20000010023 */
[----:B------:R-:W-:Y:S01]  /*13520*/  MOV R3, R0 ;  /* 0x0000000000037202 */ /* 0x000fe20000000f00 */
[----:B------:R-:W-:Y:S01]  /*13530*/  FADD.FTZ R32, R32, R101 ;  /* 0x0000006520207221 */ /* 0x000fe20000010000 */
[----:B------:R-:W-:Y:S01]  /*13540*/  MOV R101, R2 ;  /* 0x0000000200657202 */ /* 0x000fe20000000f00 */
[----:B------:R-:W-:Y:S01]  /*13550*/  FADD.FTZ R29, R29, R166 ;  /* 0x000000a61d1d7221 */ /* 0x000fe20000010000 */
[----:B------:R-:W2:Y:S01]  /*13560*/  MUFU.EX2 R115, R115 ;  /* 0x0000007300737308 */ /* 0x000ea20000000800 */
[----:B------:R-:W-:Y:S01]  /*13570*/  FADD.FTZ R31, R31, R32 ;  /* 0x000000201f1f7221 */ /* 0x000fe20000010000 */
[----:B------:R-:W-:Y:S01]  /*13580*/  HMMA.16816.F32 R68, R4, R10, R68 ;  /* 0x0000000a0444723c */ /* 0x000fe20000001844 */
[----:B------:R-:W5:Y:S01]  /*13590*/  LDSM.16.MT88.4 R8, [R144+0xa000] ;  /* 0x00a000009008783b */ /* 0x000f620000004200 */
[----:B------:R-:W-:Y:S01]  /*135a0*/  FADD.FTZ R28, R28, R29 ;  /* 0x0000001d1c1c7221 */ /* 0x000fe20000010000 */
[----:B------:R-:W-:Y:S01]  /*135b0*/  FADD.FTZ R31, R30, R31 ;  /* 0x0000001f1e1f7221 */ /* 0x000fe20000010000 */
[----:B------:R-:W-:-:S02]  /*135c0*/  @P4 MOV R3, R0 ;  /* 0x0000000000034202 */ /* 0x000fc40000000f00 */
[----:B------:R-:W-:Y:S01]  /*135d0*/  MUFU.EX2 R110, R110 ;  /* 0x0000006e006e7308 */ /* 0x000fe20000000800 */
[----:B------:R-:W-:Y:S01]  /*135e0*/  FADD.FTZ R33, R33, R28 ;  /* 0x0000001c21217221 */ /* 0x000fe20000010000 */
[----:B----4-:R-:W-:Y:S01]  /*135f0*/  HMMA.16816.F32 R72, R4, R16, R72 ;  /* 0x000000100448723c */ /* 0x010fe20000001848 */
[----:B------:R-:W-:-:S05]  /*13600*/  @P4 MOV R101, R2 ;  /* 0x0000000200654202 */ /* 0x000fca0000000f00 */
        /* <DEDUP_REMOVED lines=36> */
[C---:B---3--:R-:W-:Y:S02]  /*13850*/  HMMA.16816.F32 R56, R4.reuse, R8, R56 ;  /* 0x000000080438723c */ /* 0x048fe40000001838 */
[----:B------:R-:W3:Y:S06]  /*13860*/  MUFU.EX2 R116, R116 ;  /* 0x0000007400747308 */ /* 0x000eec0000000800 */
[C---:B------:R-:W-:Y:S01]  /*13870*/  HMMA.16816.F32 R60, R4.reuse, R10, R60 ;  /* 0x0000000a043c723c */ /* 0x040fe2000000183c */
[----:B------:R-:W2:Y:S01]  /*13880*/  LDSM.16.MT88.4 R8, [R145+0xa800] ;  /* 0x00a800009108783b */ /* 0x000ea20000004200 */
[----:B------:R-:W-:Y:S06]  /*13890*/  MUFU.EX2 R112, R112 ;  /* 0x0000007000707308 */ /* 0x000fec0000000800 */
[C---:B------:R-:W-:Y:S02]  /*138a0*/  HMMA.16816.F32 R40, R4.reuse, R20, R40 ;  /* 0x000000140428723c */ /* 0x040fe40000001828 */
[----:B------:R-:W-:Y:S06]  /*138b0*/  MUFU.EX2 R113, R113 ;  /* 0x0000007100717308 */ /* 0x000fec0000000800 */
[C---:B----4-:R-:W-:Y:S02]  /*138c0*/  HMMA.16816.F32 R64, R4.reuse, R16, R64 ;  /* 0x000000100440723c */ /* 0x050fe40000001840 */
[----:B------:R-:W-:Y:S06]  /*138d0*/  MUFU.EX2 R102, R102 ;  /* 0x0000006600667308 */ /* 0x000fec0000000800 */
[C---:B------:R-:W-:Y:S01]  /*138e0*/  HMMA.16816.F32 R68, R4.reuse, R18, R68 ;  /* 0x000000120444723c */ /* 0x040fe20000001844 */
[----:B------:R-:W4:Y:S01]  /*138f0*/  LDSM.16.MT88.4 R16, [R144+0xa800] ;  /* 0x00a800009010783b */ /* 0x000f220000004200 */
[----:B------:R-:W3:Y:S06]  /*13900*/  MUFU.EX2 R107, R107 ;  /* 0x0000006b006b7308 */ /* 0x000eec0000000800 */
[C---:B-----5:R-:W-:Y:S02]  /*13910*/  HMMA.16816.F32 R72, R4.reuse, R12, R72 ;  /* 0x0000000c0448723c */ /* 0x060fe40000001848 */
[----:B------:R-:W-:Y:S06]  /*13920*/  MUFU.EX2 R117, R117 ;  /* 0x0000007500757308 */ /* 0x000fec0000000800 */
[C---:B------:R-:W-:Y:S01]  /*13930*/  HMMA.16816.F32 R76, R4.reuse, R14, R76 ;  /* 0x0000000e044c723c */ /* 0x040fe2000000184c */
[----:B------:R-:W5:Y:S01]  /*13940*/  LDSM.16.MT88.4 R12, [R147+0x9000] ;  /* 0x00900000930c783b */ /* 0x000f620000004200 */
[----:B------:R-:W3:Y:S06]  /*13950*/  MUFU.EX2 R124, R124 ;  /* 0x0000007c007c7308 */ /* 0x000eec0000000800 */
[C---:B--2---:R-:W-:Y:S08]  /*13960*/  HMMA.16816.F32 R80, R4.reuse, R8, R80 ;  /* 0x000000080450723c */ /* 0x044ff00000001850 */
[C---:B------:R-:W-:Y:S01]  /*13970*/  HMMA.16816.F32 R92, R4.reuse, R10, R92 ;  /* 0x0000000a045c723c */ /* 0x040fe2000000185c */
[----:B------:R-:W2:Y:S07]  /*13980*/  LDSM.16.MT88.4 R8, [R146+0x9000] ;  /* 0x009000009208783b */ /* 0x000eae0000004200 */
[C---:B------:R-:W-:Y:S01]  /*13990*/  HMMA.16816.F32 R44, R4.reuse, R22, R44 ;  /* 0x00000016042c723c */ /* 0x040fe2000000182c */
[----:B------:R-:W-:Y:S07]  /*139a0*/  LDSM.16.MT88.4 R20, [R145+0x9000] ;  /* 0x009000009114783b */ /* 0x000fee0000004200 */
[C---:B----4-:R-:W-:Y:S08]  /*139b0*/  HMMA.16816.F32 R84, R4.reuse, R16, R84 ;  /* 0x000000100454723c */ /* 0x050ff00000001854 */
        /* <DEDUP_REMOVED lines=36> */
[----:B------:R-:W-:Y:S01]  /*13c00*/  HMMA.16816.F32 R92, R4, R22, R92 ;  /* 0x00000016045c723c */ /* 0x000fe2000000185c */
[----:B---3--:R-:W-:Y:S01]  /*13c10*/  F2FP.F16.F32.PACK_AB R4, R116, R125 ;  /* 0x0000007d7404723e */ /* 0x008fe200000000ff */
[----:B------:R-:W3:Y:S01]  /*13c20*/  LDSM.16.MT88.4 R20, [R144+0x9800] ;  /* 0x009800009014783b */ /* 0x000ee20000004200 */
        /* <DEDUP_REMOVED lines=21> */
[C---:B------:R-:W-:Y:S08]  /*13d80*/  HMMA.16816.F32 R52, R4.reuse, R26, R52 ;  /* 0x0000001a0434723c */ /* 0x040ff00000001834 */
[C---:B---3--:R-:W-:Y:S08]  /*13d90*/  HMMA.16816.F32 R56, R4.reuse, R20, R56 ;  /* 0x000000140438723c */ /* 0x048ff00000001838 */
[C---:B------:R-:W-:Y:S08]  /*13da0*/  HMMA.16816.F32 R60, R4.reuse, R22, R60 ;  /* 0x00000016043c723c */ /* 0x040ff0000000183c */
[C---:B-1----:R-:W-:Y:S08]  /*13db0*/  HMMA.16816.F32 R72, R4.reuse, R12, R72 ;  /* 0x0000000c0448723c */ /* 0x042ff00000001848 */
[C---:B------:R-:W-:Y:S08]  /*13dc0*/  HMMA.16816.F32 R76, R4.reuse, R14, R76 ;  /* 0x0000000e044c723c */ /* 0x040ff0000000184c */
[C---:B--2---:R-:W-:Y:S08]  /*13dd0*/  HMMA.16816.F32 R80, R4.reuse, R8, R80 ;  /* 0x000000080450723c */ /* 0x044ff00000001850 */
[C---:B------:R-:W-:Y:S08]  /*13de0*/  HMMA.16816.F32 R92, R4.reuse, R10, R92 ;  /* 0x0000000a045c723c */ /* 0x040ff0000000185c */
[C---:B----4-:R-:W-:Y:S08]  /*13df0*/  HMMA.16816.F32 R84, R4.reuse, R16, R84 ;  /* 0x000000100454723c */ /* 0x050ff00000001854 */
[----:B------:R-:W-:Y:S01]  /*13e00*/  HMMA.16816.F32 R88, R4, R18, R88 ;  /* 0x000000120458723c */ /* 0x000fe20000001858 */
[----:B------:R-:W-:-:S04]  /*13e10*/  NOP ;  /* 0x0000000000007918 */ /* 0x000fc80000000000 */
[----:B------:R-:W-:-:S15]  /*13e20*/  @P4 BRA `(.L_x_5280) ;  /* 0x0000000000044947 */ /* 0x000fde0003800000 */
.L_x_5274:
[----:B------:R-:W-:-:S07]  /*13e30*/  IADD3 R103, PT, PT, R105, -0x1, RZ ;  /* 0xffffffff69677810 */ /* 0x000fce0007ffe0ff */
.L_x_5280:
[----:B------:R-:W-:-:S13]  /*13e40*/  ISETP.GE.AND P0, PT, R103, R148, PT ;  /* 0x000000946700720c */ /* 0x000fda0003f06270 */
[----:B------:R-:W-:Y:S05]  /*13e50*/  @!P0 BRA `(.L_x_5281) ;  /* 0x0000002800d48947 */ /* 0x000fea0003800000 */
[----:B------:R-:W1:Y:S01]  /*13e60*/  S2UR UR5, SR_CgaCtaId ;  /* 0x00000000000579c3 */ /* 0x000e620000008800 */
[----:B------:R-:W-:Y:S01]  /*13e70*/  ISETP.NE.U32.AND P3, PT, RZ, UR12, PT ;  /* 0x0000000cff007c0c */ /* 0x000fe2000bf65070 */
[----:B------:R-:W-:Y:S01]  /*13e80*/  IMAD.MOV.U32 R163, RZ, RZ, RZ ;  /* 0x000000ffffa37224 */ /* 0x000fe200078e00ff */
[C---:B------:R-:W-:Y:S01]  /*13e90*/  LEA R164, R103.reuse, 0x40, 0x6 ;  /* 0x0000004067a47811 */ /* 0x040fe200078e30ff */
[----:B------:R-:W-:Y:S01]  /*13ea0*/  IMAD.MOV.U32 R0, RZ, RZ, R3 ;  /* 0x000000ffff007224 */ /* 0x000fe200078e0003 */
[----:B------:R-:W-:Y:S01]  /*13eb0*/  ISETP.NE.AND.EX P3, PT, RZ, UR13, PT, P3 ;  /* 0x0000000dff007c0c */ /* 0x000fe2000bf65330 */
[----:B------:R-:W-:Y:S01]  /*13ec0*/  IMAD.MOV.U32 R2, RZ, RZ, R101 ;  /* 0x000000ffff027224 */ /* 0x000fe200078e0065 */
[----:B------:R-:W-:Y:S01]  /*13ed0*/  UMOV UR13, 0x400 ;  /* 0x00000400000d7882 */ /* 0x000fe20000000000 */
[----:B------:R-:W-:Y:S01]  /*13ee0*/  VIADD R165, R103, 0x1 ;  /* 0x0000000167a57836 */ /* 0x000fe20000000000 */
[----:B------:R-:W2:Y:S01]  /*13ef0*/  LDCU UR12, c[0x0][0x440] ;  /* 0x00008800ff0c77ac */ /* 0x000ea20008000800 */
[----:B------:R-:W3:Y:S01]  /*13f00*/  LDCU UR4, c[0x0][0x45c] ;  /* 0x00008b80ff0477ac */ /* 0x000ee20008000800 */
[----:B------:R-:W4:Y:S07]  /*13f10*/  LDCU.64 UR8, c[0x0][0x3a0] ;  /* 0x00007400ff0877ac */ /* 0x000f2e0008000a00 */
[----:B------:R-:W-:Y:S01]  /*13f20*/  @!P3 IADD3 R163, P4, PT, RZ, -R163, RZ ;  /* 0x800000a3ffa3b210 */ /* 0x000fe20007f9e0ff */
[----:B------:R-:W2:Y:S01]  /*13f30*/  LDCU.64 UR10, c[0x0][0x3a8] ;  /* 0x00007500ff0a77ac */ /* 0x000ea20008000a00 */
[----:B-1----:R-:W-:-:S12]  /*13f40*/  ULEA UR5, UR5, UR13, 0x18 ;  /* 0x0000000d05057291 */ /* 0x002fd8000f8ec0ff */
.L_x_5285:
[----:B--2---:R-:W-:Y:S01]  /*13f50*/  ISETP.GE.AND P2, PT, R160, UR12, PT ;  /* 0x0000000ca0007c0c */ /* 0x004fe2000bf46270 */
[----:B------:R-:W1:Y:S01]  /*13f60*/  S2R R162, SR_TID.X ;  /* 0x0000000000a27919 */ /* 0x000e620000002100 */
[----:B------:R-:W-:Y:S01]  /*13f70*/  ISETP.GE.AND P1, PT, R100, UR12, PT ;  /* 0x0000000c64007c0c */ /* 0x000fe2000bf26270 */
[----:B------:R-:W2:Y:S01]  /*13f80*/  @!P3 LDC R102, c[0x0][0x3c0] ;  /* 0x0000f000ff66bb82 */ /* 0x000ea20000000800 */
[----:B------:R-:W-:Y:S07]  /*13f90*/  DEPBAR.LE SB0, 0x0 ;  /* 0x000080000000791a */ /* 0x000fee0000000000 */
[----:B------:R-:W3:Y:S08]  /*13fa0*/  LDC R101, c[0x0][0x3c4] ;  /* 0x0000f100ff657b82 */ /* 0x000ef00000000800 */
[----:B------:R-:W-:Y:S01]  /*13fb0*/  BAR.SYNC.DEFER_BLOCKING 0x0 ;  /* 0x0000000000007b1d */ /* 0x000fe20000010000 */
[----:B-1----:R-:W-:Y:S01]  /*13fc0*/  LOP3.LUT R4, R162, 0x38, RZ, 0xc0, !PT ;  /* 0x00000038a2047812 */ /* 0x002fe200078ec0ff */
[----:B--2---:R-:W-:Y:S02]  /*13fd0*/  @!P3 IMAD.SHL.U32 R6, R102, 0x40, RZ ;  /* 0x000000406606b824 */ /* 0x004fe400078e00ff */
[----:B------:R-:W-:Y:S02]  /*13fe0*/  IMAD.SHL.U32 R161, R162, 0x8, RZ ;  /* 0x00000008a2a17824 */ /* 0x000fe400078e00ff */
[----:B------:R-:W-:Y:S03]  /*13ff0*/  @!P3 IMAD.X R6, RZ, RZ, ~R6, P4 ;  /* 0x000000ffff06b224 */ /* 0x000fe600020e0e06 */
[C---:B------:R-:W-:Y:S02]  /*14000*/  LOP3.LUT R5, R161.reuse, 0x1f8, RZ, 0xc0, !PT ;  /* 0x000001f8a1057812 */ /* 0x040fe400078ec0ff */
[----:B------:R-:W-:Y:S02]  /*14010*/  LOP3.LUT R3, R161, 0x1e00, RZ, 0xc0, !PT ;  /* 0x00001e00a1037812 */ /* 0x000fe400078ec0ff */
[----:B------:R-:W-:Y:S02]  /*14020*/  @!P3 SHF.R.S64 R7, R163, 0x1f, R6 ;  /* 0x0000001fa307b819 */ /* 0x000fe40000001006 */
[----:B------:R-:W-:Y:S01]  /*14030*/  LOP3.LUT R3, R3, R5, R4, 0xf6, !PT ;  /* 0x0000000503037212 */ /* 0x000fe200078ef604 */
[----:B------:R-:W-:Y:S01]  /*14040*/  IMAD.MOV.U32 R5, RZ, RZ, R152 ;  /* 0x000000ffff057224 */ /* 0x000fe200078e0098 */
[----:B------:R-:W-:Y:S01]  /*14050*/  @!P3 IADD3 R152, P0, PT, R152, R7, RZ ;  /* 0x000000079898b210 */ /* 0x000fe20007f1e0ff */
[----:B------:R-:W-:Y:S03]  /*14060*/  IMAD.MOV.U32 R4, RZ, RZ, R153 ;  /* 0x000000ffff047224 */ /* 0x000fe600078e0099 */
[----:B------:R-:W-:Y:S01]  /*14070*/  @!P3 LEA.HI.X.SX32 R153, R6, R153, 0x1, P0 ;  /* 0x000000990699b211 */ /* 0x000fe200000f0eff */
[----:B---3--:R-:W-:Y:S08]  /*14080*/  @!P3 BRA `(.L_x_5282) ;  /* 0x0000000000f4b947 */ /* 0x008ff00003800000 */
[----:B------:R-:W-:Y:S01]  /*14090*/  VIADD R10, R164, 0xffffffc0 ;  /* 0xffffffc0a40a7836 */ /* 0x000fe20000000000 */
[----:B------:R-:W1:Y:S01]  /*140a0*/  LDC R7, c[0x0][0x4f0] ;  /* 0x00013c00ff077b82 */ /* 0x000e620000000800 */
[----:B------:R-:W-:Y:S03]  /*140b0*/  MOV R12, RZ ;  /* 0x000000ff000c7202 */ /* 0x000fe60000000f00 */
        /* <DEDUP_REMOVED lines=8> */
[--C-:B-1----:R-:W-:Y:S04]  /*14140*/  IMAD.MOV R9, RZ, RZ, -R13.reuse ;  /* 0x000000ffff097224 */ /* 0x102fe800078e0a0d */
        /* <DEDUP_REMOVED lines=29> */
[-C--:B------:R-:W-:Y:S02]  /*14320*/  LEA.HI.X.SX32 R17, R13, R159.reuse, 0x2, P5 ;  /* 0x0000009f0d117211 */ /* 0x080fe400028f16ff */
[C---:B------:R-:W-:Y:S01]  /*14330*/  LEA R14, P0, R11.reuse, R158, 0x2 ;  /* 0x0000009e0b0e7211 */ /* 0x040fe200078010ff */
[C---:B------:R-:W-:Y:S02]  /*14340*/  IMAD.IADD R8, R11.reuse, 0x1, -R13 ;  /* 0x000000010b087824 */ /* 0x040fe400078e0a0d */
[----:B------:R-:W3:Y:S01]  /*14350*/  LDG.E R9, desc[UR6][R16.64] ;  /* 0x0000000610097981 */ /* 0x000ee2000c1e1900 */
[----:B------:R-:W-:Y:S01]  /*14360*/  LEA.HI.X.SX32 R15, R11, R159, 0x2, P0 ;  /* 0x0000009f0b0f7211 */ /* 0x000fe200000f16ff */
[----:B------:R-:W-:Y:S04]  /*14370*/  IMAD R7, R8, R7, -0x40 ;  /* 0xffffffc008077424 */ /* 0x000fe800078e0207 */
[----:B------:R-:W3:Y:S01]  /*14380*/  LDG.E R6, desc[UR6][R14.64] ;  /* 0x000000060e067981 */ /* 0x000ee2000c1e1900 */
[----:B------:R-:W-:Y:S05]  /*14390*/  SHF.R.S32.HI R11, RZ, 0x1f, R7 ;  /* 0x0000001fff0b7819 */ /* 0x000fea0000011407 */
[-C--:B--2---:R-:W-:Y:S02]  /*143a0*/  IMAD R8, R11, R102.reuse, RZ ;  /* 0x000000660b087224 */ /* 0x084fe400078e02ff */
[C---:B------:R-:W-:Y:S04]  /*143b0*/  IMAD.WIDE.U32 R10, R7.reuse, R102, RZ ;  /* 0x00000066070a7225 */ /* 0x040fe800078e00ff */
[----:B------:R-:W-:Y:S05]  /*143c0*/  IMAD R8, R7, R103, R8 ;  /* 0x0000006707087224 */ /* 0x000fea00078e0208 */
[----:B------:R-:W-:Y:S01]  /*143d0*/  IADD3 R11, PT, PT, R11, R8, RZ ;  /* 0x000000080b0b7210 */ /* 0x000fe20007ffe0ff */
[----:B---3--:R-:W-:Y:S04]  /*143e0*/  IMAD.IADD R9, R9, 0x1, -R6 ;  /* 0x0000000109097824 */ /* 0x008fe800078e0a06 */
[C---:B------:R-:W-:Y:S01]  /*143f0*/  IMAD.WIDE.U32 R10, R9.reuse, UR10, R10 ;  /* 0x0000000a090a7c25 */ /* 0x040fe2000f8e000a */
[----:B------:R-:W-:Y:S02]  /*14400*/  SHF.R.S32.HI R6, RZ, 0x1f, R9 ;  /* 0x0000001fff067819 */ /* 0x000fe40000011409 */
[----:B------:R-:W-:Y:S03]  /*14410*/  LEA R152, P0, R10, R5, 0x1 ;  /* 0x000000050a987211 */ /* 0x000fe600078008ff */
[----:B------:R-:W-:Y:S04]  /*14420*/  IMAD R6, R6, UR10, RZ ;  /* 0x0000000a06067c24 */ /* 0x000fe8000f8e02ff */
[----:B------:R-:W-:Y:S04]  /*14430*/  IMAD R6, R9, UR11, R6 ;  /* 0x0000000b09067c24 */ /* 0x000fe8000f8e0206 */
[----:B------:R-:W-:Y:S05]  /*14440*/  IMAD.IADD R153, R11, 0x1, R6 ;  /* 0x000000010b997824 */ /* 0x000fea00078e0206 */
[----:B------:R-:W-:Y:S07]  /*14450*/  LEA.HI.X R153, R10, R4, R153, 0x1, P0 ;  /* 0x000000040a997211 */ /* 0x000fee00000f0c99 */
.L_x_5282:
[----:B------:R-:W-:Y:S01]  /*14460*/  LEA R3, R3, UR5, 0x1 ;  /* 0x0000000503037c11 */ /* 0x000fe2000f8e08ff */
[C---:B------:R-:W-:Y:S01]  /*14470*/  IMAD.SHL.U32 R103, R102.reuse, 0x20, RZ ;  /* 0x0000002066677824 */ /* 0x040fe200078e00ff */
[C---:B------:R-:W-:Y:S01]  /*14480*/  LEA R170, P0, R102.reuse, R152, 0x5 ;  /* 0x0000009866aa7211 */ /* 0x040fe200078028ff */
[----:B------:R-:W-:Y:S01]  /*14490*/  VIADD R165, R165, 0xffffffff ;  /* 0xffffffffa5a57836 */ /* 0x000fe20000000000 */
[C-C-:B------:R-:W-:Y:S01]  /*144a0*/  SHF.L.U64.HI R151, R102.reuse, 0x5, R101.reuse ;  /* 0x0000000566977819 */ /* 0x140fe20000010265 */
[----:B------:R-:W-:Y:S01]  /*144b0*/  @!PT LDS RZ, [RZ] ;  /* 0x00000000fffff984 */ /* 0x000fe20000000800 */
[----:B------:R-:W-:Y:S01]  /*144c0*/  @!PT LDS RZ, [RZ] ;  /* 0x00000000fffff984 */ /* 0x000fe20000000800 */
[----:B------:R-:W-:Y:S01]  /*144d0*/  @!PT LDS RZ, [RZ] ;  /* 0x00000000fffff984 */ /* 0x000fe20000000800 */
[----:B------:R1:W-:Y:S01]  /*144e0*/  @!P2 LDGSTS.E.BYPASS.LTC128B.128 [R3+0x8000], desc[UR6][R152.64] ;  /* 0x080000009803afae */ /* 0x0003e2000b981a06 */
[----:B------:R-:W-:Y:S02]  /*144f0*/  LEA.HI.X R171, R102, R153, R101, 0x5, P0 ;  /* 0x0000009966ab7211 */ /* 0x000fe400000f2c65 */
[-C--:B------:R-:W-:Y:S01]  /*14500*/  IADD3 R168, P5, PT, R170, R103.reuse, RZ ;  /* 0x00000067aaa87210 */ /* 0x080fe20007fbe0ff */
[----:B------:R-:W-:Y:S03]  /*14510*/  @P2 STS.128 [R3+0x8000], RZ ;  /* 0x008000ff03002388 */ /* 0x000fe60000000c00 */
[----:B------:R-:W-:Y:S01]  /*14520*/  IADD3 R102, P0, PT, R168, R103, RZ ;  /* 0x00000067a8667210 */ /* 0x000fe20007f1e0ff */
[----:B------:R-:W-:Y:S01]  /*14530*/  @!PT LDS RZ, [RZ] ;  /* 0x00000000fffff984 */ /* 0x000fe20000000800 */
[----:B------:R-:W-:Y:S01]  /*14540*/  @!PT LDS RZ, [RZ] ;  /* 0x00000000fffff984 */ /* 0x000fe20000000800 */
[----:B------:R-:W-:Y:S01]  /*14550*/  @!PT LDS RZ, [RZ] ;  /* 0x00000000fffff984 */ /* 0x000fe20000000800 */
[----:B------:R1:W-:Y:S01]  /*14560*/  @!P1 LDGSTS.E.BYPASS.LTC128B.128 [R3+0xa000], desc[UR6][R152.64+0x80] ;  /* 0x0a00008098039fae */ /* 0x0003e2000b981a06 */
[--C-:B------:R-:W-:Y:S03]  /*14570*/  IMAD.X R169, R171, 0x1, R151.reuse, P5 ;  /* 0x00000001aba97824 */ /* 0x100fe600028e0697 */
[----:B------:R-:W-:Y:S01]  /*14580*/  @P1 STS.128 [R3+0xa000], RZ ;  /* 0x00a000ff03001388 */ /* 0x000fe20000000c00 */
[----:B------:R-:W-:Y:S01]  /*14590*/  IMAD.X R103, R169, 0x1, R151, P0 ;  /* 0x00000001a9677824 */ /* 0x000fe200000e0697 */
[----:B------:R-:W-:Y:S02]  /*145a0*/  ISETP.GT.AND P0, PT, R165, R148, PT ;  /* 0x00000094a500720c */ /* 0x000fe40003f04270 */
        /* <DEDUP_REMOVED lines=31> */
[----:B------:R-:W2:Y:S04]  /*147a0*/  LDSM.16.M88.4 R108, [R142+0x4000] ;  /* 0x004000008e6c783b */ /* 0x000ea80000000200 */
[----:B------:R-:W3:Y:S04]  /*147b0*/  LDSM.16.M88.4 R112, [R142+0x4800] ;  /* 0x004800008e70783b */ /* 0x000ee80000000200 */
[----:B------:R-:W5:Y:S04]  /*147c0*/  LDSM.16.M88.4 R116, [R142+0x5000] ;  /* 0x005000008e74783b */ /* 0x000f680000000200 */
[----:B------:R-:W0:Y:S04]  /*147d0*/  LDGDEPBAR ;  /* 0x00000000000079af */ /* 0x000e280000000000 */
[----:B------:R-:W4:Y:S04]  /*147e0*/  LDSM.16.M88.4 R120, [R142+0x5800] ;  /* 0x005800008e78783b */ /* 0x000f280000000200 */
[----:B------:R-:W-:Y:S04]  /*147f0*/  LDSM.16.M88.4 R124, [R141] ;  /* 0x000000008d7c783b */ /* 0x000fe80000000200 */
[----:B------:R-:W1:Y:S04]  /*14800*/  LDSM.16.M88.4 R128, [R138+0x4000] ;  /* 0x004000008a80783b */ /* 0x000e680000000200 */
[----:B------:R-:W1:Y:S01]  /*14810*/  LDSM.16.M88.4 R132, [R138+0x4800] ;  /* 0x004800008a84783b */ /* 0x000e620000000200 */
[C---:B--2---:R-:W-:Y:S08]  /*14820*/  HMMA.16816.F32 R4, R104.reuse, R108, RZ ;  /* 0x0000006c6804723c */ /* 0x044ff000000018ff */
[C---:B------:R-:W-:Y:S01]  /*14830*/  HMMA.16816.F32 R8, R104.reuse, R110, RZ ;  /* 0x0000006e6808723c */ /* 0x040fe200000018ff */
[----:B------:R-:W2:Y:S07]  /*14840*/  LDSM.16.M88.4 R108, [R138+0x5000] ;  /* 0x005000008a6c783b */ /* 0x000eae0000000200 */
[C---:B---3--:R-:W-:Y:S08]  /*14850*/  HMMA.16816.F32 R12, R104.reuse, R112, RZ ;  /* 0x00000070680c723c */ /* 0x048ff000000018ff */
[C---:B------:R-:W-:Y:S01]  /*14860*/  HMMA.16816.F32 R16, R104.reuse, R114, RZ ;  /* 0x000000726810723c */ /* 0x040fe200000018ff */
[----:B------:R-:W-:Y:S07]  /*14870*/  LDSM.16.M88.4 R112, [R140] ;  /* 0x000000008c70783b */ /* 0x000fee0000000200 */
[C---:B-----5:R-:W-:Y:S08]  /*14880*/  HMMA.16816.F32 R20, R104.reuse, R116, RZ ;  /* 0x000000746814723c */ /* 0x060ff000000018ff */
[C---:B------:R-:W-:Y:S01]  /*14890*/  HMMA.16816.F32 R24, R104.reuse, R118, RZ ;  /* 0x000000766818723c */ /* 0x040fe200000018ff */
[----:B------:R-:W-:Y:S07]  /*148a0*/  LDSM.16.M88.4 R116, [R137+0x4000] ;  /* 0x004000008974783b */ /* 0x000fee0000000200 */
[C---:B----4-:R-:W-:Y:S08]  /*148b0*/  HMMA.16816.F32 R28, R104.reuse, R120, RZ ;  /* 0x00000078681c723c */ /* 0x050ff000000018ff */
[----:B------:R-:W-:Y:S01]  /*148c0*/  HMMA.16816.F32 R32, R104, R122, RZ ;  /* 0x0000007a6820723c */ /* 0x000fe200000018ff */
[----:B------:R-:W3:Y:S04]  /*148d0*/  LDSM.16.M88.4 R104, [R138+0x5800] ;  /* 0x005800008a68783b */ /* 0x000ee80000000200 */
[----:B------:R-:W4:Y:S03]  /*148e0*/  LDSM.16.M88.4 R120, [R137+0x4800] ;  /* 0x004800008978783b */ /* 0x000f260000000200 */
[C---:B-1----:R-:W-:Y:S08]  /*148f0*/  HMMA.16816.F32 R4, R124.reuse, R128, R4 ;  /* 0x000000807c04723c */ /* 0x042ff00000001804 */
[C---:B------:R-:W-:Y:S01]  /*14900*/  HMMA.16816.F32 R8, R124.reuse, R130, R8 ;  /* 0x000000827c08723c */ /* 0x040fe20000001808 */
        /* <DEDUP_REMOVED lines=8> */
[----:B------:R-:W-:Y:S04]  /*14990*/  LDSM.16.M88.4 R104, [R139] ;  /* 0x000000008b68783b */ /* 0x000fe80000000200 */
[----:B------:R-:W-:Y:S03]  /*149a0*/  LDSM.16.M88.4 R124, [R136+0x5000] ;  /* 0x00500000887c783b */ /* 0x000fe60000000200 */
[C---:B------:R-:W-:Y:S08]  /*149b0*/  HMMA.16816.F32 R4, R112.reuse, R116, R4 ;  /* 0x000000747004723c */ /* 0x040ff00000001804 */
        /* <DEDUP_REMOVED lines=23> */
[----:B------:R-:W1:Y:S04]  /*14b30*/  LDSM.16.M88.4 R104, [R142+0x7800] ;  /* 0x007800008e68783b */ /* 0x000e680000000200 */
[----:B------:R-:W5:Y:S03]  /*14b40*/  LDSM.16.M88.4 R128, [R138+0x6000] ;  /* 0x006000008a80783b */ /* 0x000f660000000200 */
[C---:B--2---:R-:W-:Y:S08]  /*14b50*/  HMMA.16816.F32 R4, R108.reuse, R112, R4 ;  /* 0x000000706c04723c */ /* 0x044ff00000001804 */
[C---:B------:R-:W-:Y:S01]  /*14b60*/  HMMA.16816.F32 R8, R108.reuse, R114, R8 ;  /* 0x000000726c08723c */ /* 0x040fe20000001808 */
[----:B------:R-:W2:Y:S07]  /*14b70*/  LDSM.16.M88.4 R112, [R138+0x6800] ;  /* 0x006800008a70783b */ /* 0x000eae0000000200 */
[C---:B---3--:R-:W-:Y:S08]  /*14b80*/  HMMA.16816.F32 R12, R108.reuse, R116, R12 ;  /* 0x000000746c0c723c */ /* 0x048ff0000000180c */
[C---:B------:R-:W-:Y:S01]  /*14b90*/  HMMA.16816.F32 R16, R108.reuse, R118, R16 ;  /* 0x000000766c10723c */ /* 0x040fe20000001810 */
[----:B------:R-:W-:Y:S07]  /*14ba0*/  LDSM.16.M88.4 R116, [R140+0x2000] ;  /* 0x002000008c74783b */ /* 0x000fee0000000200 */
[C---:B----4-:R-:W-:Y:S08]  /*14bb0*/  HMMA.16816.F32 R20, R108.reuse, R120, R20 ;  /* 0x000000786c14723c */ /* 0x050ff00000001814 */
[C---:B------:R-:W-:Y:S01]  /*14bc0*/  HMMA.16816.F32 R24, R108.reuse, R122, R24 ;  /* 0x0000007a6c18723c */ /* 0x040fe20000001818 */
[----:B------:R-:W-:Y:S07]  /*14bd0*/  LDSM.16.M88.4 R120, [R137+0x6000] ;  /* 0x006000008978783b */ /* 0x000fee0000000200 */
[C---:B-1----:R-:W-:Y:S08]  /*14be0*/  HMMA.16816.F32 R28, R108.reuse, R104, R28 ;  /* 0x000000686c1c723c */ /* 0x042ff0000000181c */
[----:B------:R-:W-:Y:S01]  /*14bf0*/  HMMA.16816.F32 R32, R108, R106, R32 ;  /* 0x0000006a6c20723c */ /* 0x000fe20000001820 */
[----:B------:R-:W1:Y:S04]  /*14c00*/  LDSM.16.M88.4 R104, [R138+0x7000] ;  /* 0x007000008a68783b */ /* 0x000e680000000200 */
[----:B------:R-:W3:Y:S03]  /*14c10*/  LDSM.16.M88.4 R108, [R138+0x7800] ;  /* 0x007800008a6c783b */ /* 0x000ee60000000200 */
[C---:B-----5:R-:W-:Y:S08]  /*14c20*/  HMMA.16816.F32 R4, R124.reuse, R128, R4 ;  /* 0x000000807c04723c */ /* 0x060ff00000001804 */
        /* <DEDUP_REMOVED lines=10> */
[----:B------:R-:W-:Y:S04]  /*14cd0*/  LDSM.16.M88.4 R108, [R139+0x2000] ;  /* 0x002000008b6c783b */ /* 0x000fe80000000200 */
[----:B------:R-:W-:Y:S03]  /*14ce0*/  LDSM.16.M88.4 R124, [R136+0x6800] ;  /* 0x00680000887c783b */ /* 0x000fe60000000200 */
[C---:B------:R-:W-:Y:S08]  /*14cf0*/  HMMA.16816.F32 R4, R116.reuse, R120, R4 ;  /* 0x000000787404723c */ /* 0x040ff00000001804 */
[C---:B------:R-:W-:Y:S01]  /*14d00*/  HMMA.16816.F32 R8, R116.reuse, R122, R8 ;  /* 0x0000007a7408723c */ /* 0x040fe20000001808 */
[----:B------:R-:W3:Y:S07]  /*14d10*/  LDSM.16.M88.4 R120, [R136+0x6000] ;  /* 0x006000008878783b */ /* 0x000eee0000000200 */
[C---:B----4-:R-:W-:Y:S08]  /*14d20*/  HMMA.16816.F32 R12, R116.reuse, R128, R12 ;  /* 0x00000080740c723c */ /* 0x050ff0000000180c */
[C---:B------:R-:W-:Y:S01]  /*14d30*/  HMMA.16816.F32 R16, R116.reuse, R130, R16 ;  /* 0x000000827410723c */ /* 0x040fe20000001810 */
[----:B------:R-:W4:Y:S07]  /*14d40*/  LDSM.16.M88.4 R128, [R136+0x7000] ;  /* 0x007000008880783b */ /* 0x000f2e0000000200 */
[C---:B--2---:R-:W-:Y:S08]  /*14d50*/  HMMA.16816.F32 R20, R116.reuse, R112, R20 ;  /* 0x000000707414723c */ /* 0x044ff00000001814 */
[C---:B------:R-:W-:Y:S01]  /*14d60*/  HMMA.16816.F32 R24, R116.reuse, R114, R24 ;  /* 0x000000727418723c */ /* 0x040fe20000001818 */
[----:B------:R-:W2:Y:S01]  /*14d70*/  LDSM.16.M88.4 R112, [R136+0x7800] ;  /* 0x007800008870783b */ /* 0x000ea20000000200 */
[----:B------:R-:W-:Y:S04]  /*14d80*/  DEPBAR.LE SB0, 0x0 ;  /* 0x000080000000791a */ /* 0x000fe80000000000 */
[----:B------:R-:W-:Y:S02]  /*14d90*/  BAR.SYNC.DEFER_BLOCKING 0x0 ;  /* 0x0000000000007b1d */ /* 0x000fe40000010000 */
[C---:B-1----:R-:W-:Y:S08]  /*14da0*/  HMMA.16816.F32 R28, R116.reuse, R104, R28 ;  /* 0x00000068741c723c */ /* 0x042ff0000000181c */
[----:B------:R-:W-:Y:S08]  /*14db0*/  HMMA.16816.F32 R32, R116, R106, R32 ;  /* 0x0000006a7420723c */ /* 0x000ff00000001820 */
[C---:B---3--:R-:W-:Y:S08]  /*14dc0*/  HMMA.16816.F32 R4, R108.reuse, R120, R4 ;  /* 0x000000786c04723c */ /* 0x048ff00000001804 */
[C---:B------:R-:W-:Y:S08]  /*14dd0*/  HMMA.16816.F32 R8, R108.reuse, R122, R8 ;  /* 0x0000007a6c08723c */ /* 0x040ff00000001808 */
[C---:B------:R-:W-:Y:S08]  /*14de0*/  HMMA.16816.F32 R12, R108.reuse, R124, R12 ;  /* 0x0000007c6c0c723c */ /* 0x040ff0000000180c */
[C---:B------:R-:W-:Y:S08]  /*14df0*/  HMMA.16816.F32 R16, R108.reuse, R126, R16 ;  /* 0x0000007e6c10723c */ /* 0x040ff00000001810 */
[C---:B----4-:R-:W-:Y:S08]  /*14e00*/  HMMA.16816.F32 R20, R108.reuse, R128, R20 ;  /* 0x000000806c14723c */ /* 0x050ff00000001814 */
[C---:B------:R-:W-:Y:S08]  /*14e10*/  HMMA.16816.F32 R24, R108.reuse, R130, R24 ;  /* 0x000000826c18723c */ /* 0x040ff00000001818 */
[C---:B--2---:R-:W-:Y:S08]  /*14e20*/  HMMA.16816.F32 R28, R108.reuse, R112, R28 ;  /* 0x000000706c1c723c */ /* 0x044ff0000000181c */
        /* <DEDUP_REMOVED lines=15> */
[----:B------:R-:W-:Y:S01]  /*14f20*/  IMAD.MOV.U32 R108, RZ, RZ, RZ ;  /* 0x000000ffff6c7224 */ /* 0x000fe200078e00ff */
[----:B------:R-:W-:Y:S02]  /*14f30*/  IADD3 R105, PT, PT, R164, -0x40, RZ ;  /* 0xffffffc0a4697810 */ /* 0x000fe40007ffe0ff */
[----:B------:R-:W-:Y:S02]  /*14f40*/  IABS R107, R111 ;  /* 0x0000006f006b7213 */ /* 0x000fe40000000000 */
        /* <DEDUP_REMOVED lines=57> */
.L_x_5284:
        /* <DEDUP_REMOVED lines=11> */
[----:B------:R-:W-:Y:S01]  /*15390*/  IADD3 R102, P0, PT, R106, R103, RZ ;  /* 0x000000676a667210 */ /* 0x000fe20007f1e0ff */
[--C-:B------:R-:W-:Y:S04]  /*153a0*/  IMAD.X R107, R109, 0x1, R104.reuse, P5 ;  /* 0x000000016d6b7824 */ /* 0x100fe800028e0668 */
[----:B------:R-:W-:Y:S02]  /*153b0*/  IMAD.X R103, R107, 0x1, R104, P0 ;  /* 0x000000016b677824 */ /* 0x000fe400000e0668 */
[----:B-1----:R-:W-:Y:S05]  /*153c0*/  @!P1 IMAD.MOV.U32 R151, RZ, RZ, R149 ;  /* 0x000000ffff979224 */ /* 0x002fea00078e0095 */
        /* <DEDUP_REMOVED lines=36> */
.L_x_5283:
[----:B--2---:R-:W-:Y:S01]  /*15610*/  FMNMX3.FTZ R3, R0, R6, R7, !PT ;  /* 0x0000000600037276 */ /* 0x004fe20007810007 */
        /* <DEDUP_REMOVED lines=71> */
[----:B------:R-:W-:Y:S03]  /*15a90*/  FMUL.FTZ R44, R2, R44 ;  /* 0x0000002c022c7220 */ /* 0x000fe60000410000 */
[----:B------:R-:W3:Y:S01]  /*15aa0*/  MUFU.EX2 R6, R6 ;  /* 0x0000000600067308 */ /* 0x000ee20000000800 */
[----:B--2---:R-:W-:Y:S01]  /*15ab0*/  F2FP.F16.F32.PACK_AB R96, R120, R121 ;  /* 0x000000797860723e */ /* 0x004fe200000000ff */
[----:B------:R-:W-:Y:S01]  /*15ac0*/  LDSM.16.MT88.4 R28, [R144+0xb000] ;  /* 0x00b00000901c783b */ /* 0x000fe20000004200 */
        /* <DEDUP_REMOVED lines=14> */
[----:B---3--:R-:W-:Y:S01]  /*15bb0*/  F2FP.F16.F32.PACK_AB R97, R6, R123 ;  /* 0x0000007b0661723e */ /* 0x008fe200000000ff */
        /* <DEDUP_REMOVED lines=14> */
[----:B------:R-:W3:Y:S01]  /*15ca0*/  MUFU.EX2 R122, R122 ;  /* 0x0000007a007a7308 */ /* 0x000ee20000000800 */
        /* <DEDUP_REMOVED lines=16> */
[----:B---3--:R-:W-:Y:S01]  /*15db0*/  F2FP.F16.F32.PACK_AB R99, R122, R103 ;  /* 0x000000677a63723e */ /* 0x008fe200000000ff */
[C---:B------:R-:W-:Y:S01]  /*15dc0*/  FMUL.FTZ R14, R0.reuse, R94 ;  /* 0x0000005e000e7220 */ /* 0x040fe20000410000 */
[--C-:B------:R-:W-:Y:S01]  /*15dd0*/  FFMA.FTZ R129, R15, UR4, -R124.reuse ;  /* 0x000000040f817c23 */ /* 0x100fe2000801087c */
        /* <DEDUP_REMOVED lines=19> */
[--C-:B------:R-:W-:Y:S01]  /*15f10*/  FFMA.FTZ R131, R17, UR4, -R125.reuse ;  /* 0x0000000411837c23 */ /* 0x100fe2000801087d */
[----:B------:R-:W-:Y:S01]  /*15f20*/  FMUL.FTZ R17, R2, R89 ;  /* 0x0000005902117220 */ /* 0x000fe20000410000 */
[--C-:B------:R-:W-:Y:S01]  /*15f30*/  FFMA.FTZ R132, R18, UR4, -R124.reuse ;  /* 0x0000000412847c23 */ /* 0x100fe2000801087c */
[C---:B------:R-:W-:Y:S01]  /*15f40*/  FMUL.FTZ R18, R0.reuse, R90 ;  /* 0x0000005a00127220 */ /* 0x040fe20000410000 */
[----:B------:R-:W-:Y:S01]  /*15f50*/  FFMA.FTZ R133, R19, UR4, -R124 ;  /* 0x0000000413857c23 */ /* 0x000fe2000801087c */
[C---:B------:R-:W-:Y:S01]  /*15f60*/  HMMA.16816.F32 R44, R96.reuse, R110, R44 ;  /* 0x0000006e602c723c */ /* 0x040fe2000000182c */
[----:B------:R-:W3:Y:S03]  /*15f70*/  LDSM.16.MT88.4 R108, [R147+0xa000] ;  /* 0x00a00000936c783b */ /* 0x000ee60000004200 */
[----:B------:R-:W4:Y:S01]  /*15f80*/  MUFU.EX2 R129, R129 ;  /* 0x0000008100817308 */ /* 0x000f220000000800 */
[----:B--2---:R-:W-:Y:S01]  /*15f90*/  F2FP.F16.F32.PACK_AB R88, R127, R126 ;  /* 0x0000007e7f58723e */ /* 0x004fe200000000ff */
[----:B------:R-:W-:Y:S01]  /*15fa0*/  FMUL.FTZ R19, R0, R91 ;  /* 0x0000005b00137220 */ /* 0x000fe20000410000 */
[----:B------:R-:W-:Y:S01]  /*15fb0*/  FFMA.FTZ R32, R32, UR4, -R125 ;  /* 0x0000000420207c23 */ /* 0x000fe2000801087d */
[----:B------:R-:W-:Y:S01]  /*15fc0*/  FFMA.FTZ R121, R2, R167, R121 ;  /* 0x000000a702797223 */ /* 0x000fe20000010079 */
[----:B------:R-:W-:Y:S01]  /*15fd0*/  ISETP.GT.AND P0, PT, R165, R148, PT ;  /* 0x00000094a500720c */ /* 0x000fe20003f04270 */
[C---:B------:R-:W-:Y:S04]  /*15fe0*/  HMMA.16816.F32 R48, R96.reuse, R112, R48 ;  /* 0x000000706030723c */ /* 0x040fe80000001830 */
[----:B------:R-:W-:Y:S01]  /*15ff0*/  MUFU.EX2 R130, R130 ;  /* 0x0000008200827308 */ /* 0x000fe20000000800 */
[----:B------:R-:W-:Y:S01]  /*16000*/  FFMA.FTZ R123, R0, R166, R123 ;  /* 0x000000a6007b7223 */ /* 0x000fe2000001007b */
[----:B------:R-:W-:Y:S01]  /*16010*/  FADD.FTZ R120, R120, R121 ;  /* 0x0000007978787221 */ /* 0x000fe20000010000 */
[----:B------:R-:W-:Y:S02]  /*16020*/  MOV R2, R101 ;  /* 0x0000006500027202 */ /* 0x000fe40000000f00 */
[----:B------:R-:W-:Y:S01]  /*16030*/  FADD.FTZ R6, R6, R123 ;  /* 0x0000007b06067221 */ /* 0x000fe20000010000 */
[C---:B------:R-:W-:Y:S01]  /*16040*/  HMMA.16816.F32 R52, R96.reuse, R114, R52 ;  /* 0x000000726034723c */ /* 0x040fe20000001834 */
[----:B------:R-:W2:Y:S03]  /*16050*/  LDSM.16.MT88.4 R112, [R146+0xa000] ;  /* 0x00a000009270783b */ /* 0x000ea60000004200 */
[----:B------:R-:W5:Y:S01]  /*16060*/  MUFU.EX2 R131, R131 ;  /* 0x0000008300837308 */ /* 0x000f620000000800 */
[----:B----4-:R-:W-:Y:S01]  /*16070*/  F2FP.F16.F32.PACK_AB R89, R129, R128 ;  /* 0x000000808159723e */ /* 0x010fe200000000ff */
[----:B------:R-:W-:Y:S01]  /*16080*/  FADD.FTZ R7, R7, R120 ;  /* 0x0000007807077221 */ /* 0x000fe20000010000 */
[----:B------:R-:W-:Y:S03]  /*16090*/  FADD.FTZ R103, R103, R6 ;  /* 0x0000000667677221 */ /* 0x000fe60000010000 */
[----:B------:R-:W-:Y:S01]  /*160a0*/  FADD.FTZ R7, R102, R7 ;  /* 0x0000000766077221 */ /* 0x000fe20000010000 */
[C---:B-1----:R-:W-:Y:S03]  /*160b0*/  HMMA.16816.F32 R56, R96.reuse, R104, R56 ;  /* 0x000000686038723c */ /* 0x042fe60000001838 */
[----:B------:R-:W-:Y:S01]  /*160c0*/  MUFU.EX2 R132, R132 ;  /* 0x0000008400847308 */ /* 0x000fe20000000800 */
[----:B------:R-:W-:Y:S01]  /*160d0*/  FADD.FTZ R103, R122, R103 ;  /* 0x000000677a677221 */ /* 0x000fe20000010000 */
[----:B------:R-:W-:Y:S03]  /*160e0*/  FADD.FTZ R126, R126, R7 ;  /* 0x000000077e7e7221 */ /* 0x000fe60000010000 */
[----:B------:R-:W-:Y:S01]  /*160f0*/  FADD.FTZ R128, R128, R103 ;  /* 0x0000006780807221 */ /* 0x000fe20000010000 */
[C---:B------:R-:W-:Y:S01]  /*16100*/  HMMA.16816.F32 R60, R96.reuse, R106, R60 ;  /* 0x0000006a603c723c */ /* 0x040fe2000000183c */
[----:B------:R-:W1:Y:S03]  /*16110*/  LDSM.16.MT88.4 R104, [R145+0xa000] ;  /* 0x00a000009168783b */ /* 0x000e660000004200 */
[----:B------:R-:W4:Y:S01]  /*16120*/  MUFU.EX2 R133, R133 ;  /* 0x0000008500857308 */ /* 0x000f220000000800 */
[----:B-----5:R-:W-:Y:S01]  /*16130*/  F2FP.F16.F32.PACK_AB R90, R131, R130 ;  /* 0x00000082835a723e */ /* 0x020fe200000000ff */
[----:B------:R-:W-:Y:S01]  /*16140*/  FADD.FTZ R127, R127, R126 ;  /* 0x0000007e7f7f7221 */ /* 0x000fe20000010000 */
[----:B------:R-:W-:Y:S01]  /*16150*/  FADD.FTZ R129, R129, R128 ;  /* 0x0000008081817221 */ /* 0x000fe20000010000 */
[C---:B---3--:R-:W-:Y:S06]  /*16160*/  HMMA.16816.F32 R64, R96.reuse, R108, R64 ;  /* 0x0000006c6040723c */ /* 0x048fec0000001840 */
[----:B------:R-:W-:Y:S01]  /*16170*/  MUFU.EX2 R134, R134 ;  /* 0x0000008600867308 */ /* 0x000fe20000000800 */
[----:B------:R-:W-:Y:S04]  /*16180*/  FADD.FTZ R130, R130, R127 ;  /* 0x0000007f82827221 */ /* 0x000fe80000010000 */
[----:B------:R-:W-:Y:S01]  /*16190*/  FADD.FTZ R131, R131, R130 ;  /* 0x0000008283837221 */ /* 0x000fe20000010000 */
[C---:B------:R-:W-:Y:S01]  /*161a0*/  HMMA.16816.F32 R68, R96.reuse, R110, R68 ;  /* 0x0000006e6044723c */ /* 0x040fe20000001844 */
[----:B------:R-:W3:Y:S03]  /*161b0*/  LDSM.16.MT88.4 R108, [R144+0xa000] ;  /* 0x00a00000906c783b */ /* 0x000ee60000004200 */
[----:B------:R-:W-:Y:S01]  /*161c0*/  MUFU.EX2 R135, R135 ;  /* 0x0000008700877308 */ /* 0x000fe20000000800 */
[C---:B----4-:R-:W-:Y:S01]  /*161d0*/  F2FP.F16.F32.PACK_AB R91, R133.reuse, R132 ;  /* 0x00000084855b723e */ /* 0x050fe200000000ff */
[----:B------:R-:W-:Y:S02]  /*161e0*/  FADD.FTZ R132, R132, R129 ;  /* 0x0000008184847221 */ /* 0x000fe40000010000 */
[C---:B--2---:R-:W-:Y:S06]  /*161f0*/  HMMA.16816.F32 R72, R96.reuse, R112, R72 ;  /* 0x000000706048723c */ /* 0x044fec0000001848 */
[----:B------:R-:W-:Y:S01]  /*16200*/  MUFU.EX2 R151, R151 ;  /* 0x0000009700977308 */ /* 0x000fe20000000800 */
[----:B------:R-:W-:Y:S01]  /*16210*/  FADD.FTZ R133, R133, R132 ;  /* 0x0000008485857221 */ /* 0x000fe20000010000 */
[C---:B------:R-:W-:Y:S01]  /*16220*/  HMMA.16816.F32 R76, R96.reuse, R114, R76 ;  /* 0x00000072604c723c */ /* 0x040fe2000000184c */
[----:B------:R-:W-:Y:S07]  /*16230*/  LDSM.16.MT88.4 R112, [R145+0x8800] ;  /* 0x008800009170783b */ /* 0x000fee0000004200 */
[----:B------:R-:W-:Y:S01]  /*16240*/  MUFU.EX2 R168, R168 ;  /* 0x000000a800a87308 */ /* 0x000fe20000000800 */
[C---:B-1----:R-:W-:Y:S09]  /*16250*/  HMMA.16816.F32 R80, R96.reuse, R104, R80 ;  /* 0x000000686050723c */ /* 0x042ff20000001850 */
[----:B------:R-:W-:Y:S01]  /*16260*/  MUFU.EX2 R169, R169 ;  /* 0x000000a900a97308 */ /* 0x000fe20000000800 */
[C---:B------:R-:W-:Y:S01]  /*16270*/  HMMA.16816.F32 R12, R96.reuse, R106, R12 ;  /* 0x0000006a600c723c */ /* 0x040fe2000000180c */
[----:B------:R-:W1:Y:S08]  /*16280*/  LDSM.16.MT88.4 R104, [R146+0x8800] ;  /* 0x008800009268783b */ /* 0x000e700000004200 */
[----:B------:R-:W-:Y:S01]  /*16290*/  MUFU.EX2 R170, R170 ;  /* 0x000000aa00aa7308 */ /* 0x000fe20000000800 */
[C---:B---3--:R-:W-:Y:S09]  /*162a0*/  HMMA.16816.F32 R84, R96.reuse, R108, R84 ;  /* 0x0000006c6054723c */ /* 0x048ff20000001854 */
[----:B------:R-:W-:Y:S01]  /*162b0*/  MUFU.EX2 R171, R171 ;  /* 0x000000ab00ab7308 */ /* 0x000fe20000000800 */
[----:B------:R-:W-:Y:S01]  /*162c0*/  HMMA.16816.F32 R16, R96, R110, R16 ;  /* 0x0000006e6010723c */ /* 0x000fe20000001810 */
[----:B------:R-:W2:Y:S08]  /*162d0*/  LDSM.16.MT88.4 R96, [R147+0xa800] ;  /* 0x00a800009360783b */ /* 0x000eb00000004200 */
[----:B------:R-:W-:Y:S01]  /*162e0*/  MUFU.EX2 R172, R172 ;  /* 0x000000ac00ac7308 */ /* 0x000fe20000000800 */
[C---:B------:R-:W-:Y:S01]  /*162f0*/  HMMA.16816.F32 R8, R88.reuse, R92, R8 ;  /* 0x0000005c5808723c */ /* 0x040fe20000001808 */
[----:B------:R-:W-:Y:S08]  /*16300*/  LDSM.16.MT88.4 R108, [R144+0x9000] ;  /* 0x00900000906c783b */ /* 0x000ff00000004200 */
[----:B------:R-:W-:Y:S01]  /*16310*/  MUFU.EX2 R32, R32 ;  /* 0x0000002000207308 */ /* 0x000fe20000000800 */
        /* <DEDUP_REMOVED lines=8> */
[C---:B------:R-:W-:Y:S03]  /*163a0*/  HMMA.16816.F32 R56, R88.reuse, R116, R56 ;  /* 0x000000745838723c */ /* 0x040fe60000001838 */
[--C-:B------:R-:W-:Y:S01]  /*163b0*/  FFMA.FTZ R117, R21, UR4, -R125.reuse ;  /* 0x0000000415757c23 */ /* 0x100fe2000801087d */
[--C-:B------:R-:W-:Y:S04]  /*163c0*/  FFMA.FTZ R116, R22, UR4, -R124.reuse ;  /* 0x0000000416747c23 */ /* 0x100fe8000801087c */
[C---:B------:R-:W-:Y:S01]  /*163d0*/  HMMA.16816.F32 R60, R88.reuse, R118, R60 ;  /* 0x00000076583c723c */ /* 0x040fe2000000183c */
[----:B------:R-:W4:Y:S02]  /*163e0*/  MUFU.EX2 R117, R117 ;  /* 0x0000007500757308 */ /* 0x000f240000000800 */
[--C-:B------:R-:W-:Y:S01]  /*163f0*/  FFMA.FTZ R119, R23, UR4, -R124.reuse ;  /* 0x0000000417777c23 */ /* 0x100fe2000801087c */
[--C-:B------:R-:W-:Y:S01]  /*16400*/  FFMA.FTZ R118, R24, UR4, -R125.reuse ;  /* 0x0000000418767c23 */ /* 0x100fe2000801087d */
[----:B------:R-:W5:Y:S01]  /*16410*/  LDSM.16.MT88.4 R20, [R144+0xa800] ;  /* 0x00a800009014783b */ /* 0x000f620000004200 */
[----:B------:R-:W-:Y:S01]  /*16420*/  FFMA.FTZ R125, R33, UR4, -R125 ;  /* 0x00000004217d7c23 */ /* 0x000fe2000801087d */
[--C-:B------:R-:W-:Y:S01]  /*16430*/  FFMA.FTZ R33, R34, UR4, -R124.reuse ;  /* 0x0000000422217c23 */ /* 0x100fe2000801087c */
[C---:B--2---:R-:W-:Y:S03]  /*16440*/  HMMA.16816.F32 R64, R88.reuse, R96, R64 ;  /* 0x000000605840723c */ /* 0x044fe60000001840 */
[----:B------:R-:W-:Y:S01]  /*16450*/  MUFU.EX2 R116, R116 ;  /* 0x0000007400747308 */ /* 0x000fe20000000800 */
[----:B------:R-:W-:Y:S01]  /*16460*/  FFMA.FTZ R124, R35, UR4, -R124 ;  /* 0x00000004237c7c23 */ /* 0x000fe2000801087c */
[----:B------:R-:W-:Y:S03]  /*16470*/  LDSM.16.MT88.4 R24, [R145+0x9000] ;  /* 0x009000009118783b */ /* 0x000fe60000004200 */
[C---:B------:R-:W-:Y:S05]  /*16480*/  HMMA.16816.F32 R68, R88.reuse, R98, R68 ;  /* 0x000000625844723c */ /* 0x040fea0000001844 */
[----:B------:R-:W2:Y:S01]  /*16490*/  MUFU.EX2 R119, R119 ;  /* 0x0000007700777308 */ /* 0x000ea20000000800 */
[----:B------:R-:W2:Y:S02]  /*164a0*/  LDSM.16.MT88.4 R96, [R147+0x9000] ;  /* 0x009000009360783b */ /* 0x000ea40000004200 */
[C---:B---3--:R-:W-:Y:S07]  /*164b0*/  HMMA.16816.F32 R72, R88.reuse, R92, R72 ;  /* 0x0000005c5848723c */ /* 0x048fee0000001848 */
[----:B------:R-:W3:Y:S01]  /*164c0*/  MUFU.EX2 R118, R118 ;  /* 0x0000007600767308 */ /* 0x000ee20000000800 */
[C---:B------:R-:W-:Y:S01]  /*164d0*/  HMMA.16816.F32 R76, R88.reuse, R94, R76 ;  /* 0x0000005e584c723c */ /* 0x040fe2000000184c */
[----:B------:R-:W3:Y:S08]  /*164e0*/  LDSM.16.MT88.4 R92, [R146+0x9000] ;  /* 0x00900000925c783b */ /* 0x000ef00000004200 */
[----:B------:R-:W3:Y:S01]  /*164f0*/  MUFU.EX2 R125, R125 ;  /* 0x0000007d007d7308 */ /* 0x000ee20000000800 */
[C---:B-1----:R-:W-:Y:S09]  /*16500*/  HMMA.16816.F32 R80, R88.reuse, R104, R80 ;  /* 0x000000685850723c */ /* 0x042ff20000001850 */
[----:B------:R-:W-:Y:S01]  /*16510*/  MUFU.EX2 R33, R33 ;  /* 0x0000002100217308 */ /* 0x000fe20000000800 */
[C---:B------:R-:W-:Y:S01]  /*16520*/  HMMA.16816.F32 R12, R88.reuse, R106, R12 ;  /* 0x0000006a580c723c */ /* 0x040fe2000000180c */
[----:B------:R-:W-:Y:S08]  /*16530*/  LDSM.16.MT88.4 R104, [R146+0x9800] ;  /* 0x009800009268783b */ /* 0x000ff00000004200 */
[----:B------:R-:W1:Y:S01]  /*16540*/  MUFU.EX2 R124, R124 ;  /* 0x0000007c007c7308 */ /* 0x000e620000000800 */
[C---:B-----5:R-:W-:Y:S03]  /*16550*/  HMMA.16816.F32 R84, R88.reuse, R20, R84 ;  /* 0x000000145854723c */ /* 0x060fe60000001854 */
[----:B----4-:R-:W-:Y:S01]  /*16560*/  F2FP.F16.F32.PACK_AB R20, R117, R134 ;  /* 0x000000867514723e */ /* 0x010fe200000000ff */
[----:B------:R-:W-:Y:S01]  /*16570*/  FADD.FTZ R134, R134, R131 ;  /* 0x0000008386867221 */ /* 0x000fe20000010000 */
[----:B--2---:R-:W-:Y:S01]  /*16580*/  F2FP.F16.F32.PACK_AB R21, R119, R116 ;  /* 0x000000747715723e */ /* 0x004fe200000000ff */
[----:B------:R-:W-:Y:S02]  /*16590*/  FADD.FTZ R116, R116, R133 ;  /* 0x0000008574747221 */ /* 0x000fe40000010000 */
[----:B------:R-:W-:Y:S01]  /*165a0*/  HMMA.16816.F32 R16, R88, R22, R16 ;  /* 0x000000165810723c */ /* 0x000fe20000001810 */
[----:B------:R-:W2:Y:S02]  /*165b0*/  LDSM.16.MT88.4 R88, [R147+0xb000] ;  /* 0x00b000009358783b */ /* 0x000ea40000004200 */
[----:B---3--:R-:W-:Y:S01]  /*165c0*/  F2FP.F16.F32.PACK_AB R22, R135, R118 ;  /* 0x000000768716723e */ /* 0x008fe200000000ff */
[----:B------:R-:W-:Y:S01]  /*165d0*/  FADD.FTZ R117, R117, R134 ;  /* 0x0000008675757221 */ /* 0x000fe20000010000 */
[----:B------:R-:W-:Y:S01]  /*165e0*/  F2FP.F16.F32.PACK_AB R23, R168, R151 ;  /* 0x00000097a817723e */ /* 0x000fe200000000ff */
[----:B------:R-:W-:Y:S02]  /*165f0*/  FADD.FTZ R116, R119, R116 ;  /* 0x0000007477747221 */ /* 0x000fe40000010000 */
[----:B------:R-:W-:Y:S02]  /*16600*/  FADD.FTZ R0, R118, R117 ;  /* 0x0000007576007221 */ /* 0x000fe40000010000 */
[----:B------:R-:W-:Y:S02]  /*16610*/  FADD.FTZ R151, R151, R116 ;  /* 0x0000007497977221 */ /* 0x000fe40000010000 */
[C---:B------:R-:W-:Y:S05]  /*16620*/  HMMA.16816.F32 R8, R20.reuse, R96, R8 ;  /* 0x000000601408723c */ /* 0x040fea0000001808 */
[----:B------:R-:W-:Y:S01]  /*16630*/  FADD.FTZ R0, R135, R0 ;  /* 0x0000000087007221 */ /* 0x000fe20000010000 */
[----:B------:R-:W-:Y:S02]  /*16640*/  FADD.FTZ R168, R168, R151 ;  /* 0x00000097a8a87221 */ /* 0x000fe40000010000 */
[C---:B------:R-:W-:Y:S01]  /*16650*/  HMMA.16816.F32 R36, R20.reuse, R98, R36 ;  /* 0x000000621424723c */ /* 0x040fe20000001824 */
[----:B------:R-:W3:Y:S02]  /*16660*/  LDSM.16.MT88.4 R96, [R146+0xb000] ;  /* 0x00b000009260783b */ /* 0x000ee40000004200 */
[----:B------:R-:W-:Y:S01]  /*16670*/  FADD.FTZ R7, R169, R0 ;  /* 0x00000000a9077221 */ /* 0x000fe20000010000 */
[----:B------:R-:W-:Y:S03]  /*16680*/  MOV R0, R3 ;  /* 0x0000000300007202 */ /* 0x000fe60000000f00 */
[C---:B------:R-:W-:Y:S01]  /*16690*/  FADD.FTZ R7, R170.reuse, R7 ;  /* 0x00000007aa077221 */ /* 0x040fe20000010000 */
[C---:B------:R-:W-:Y:S08]  /*166a0*/  HMMA.16816.F32 R40, R20.reuse, R92, R40 ;  /* 0x0000005c1428723c */ /* 0x040ff00000001828 */
[C---:B------:R-:W-:Y:S01]  /*166b0*/  HMMA.16816.F32 R44, R20.reuse, R94, R44 ;  /* 0x0000005e142c723c */ /* 0x040fe2000000182c */
[----:B------:R-:W-:Y:S07]  /*166c0*/  LDSM.16.MT88.4 R92, [R147+0x9800] ;  /* 0x00980000935c783b */ /* 0x000fee0000004200 */
[C---:B------:R-:W-:Y:S08]  /*166d0*/  HMMA.16816.F32 R48, R20.reuse, R24, R48 ;  /* 0x000000181430723c */ /* 0x040ff00000001830 */
[C---:B------:R-:W-:Y:S01]  /*166e0*/  HMMA.16816.F32 R52, R20.reuse, R26, R52 ;  /* 0x0000001a1434723c */ /* 0x040fe20000001834 */
[----:B------:R-:W4:Y:S07]  /*166f0*/  LDSM.16.MT88.4 R24, [R145+0xb000] ;  /* 0x00b000009118783b */ /* 0x000f2e0000004200 */
[C---:B------:R-:W-:Y:S08]  /*16700*/  HMMA.16816.F32 R56, R20.reuse, R108, R56 ;  /* 0x0000006c1438723c */ /* 0x040ff00000001838 */
[C---:B------:R-:W-:Y:S01]  /*16710*/  HMMA.16816.F32 R60, R20.reuse, R110, R60 ;  /* 0x0000006e143c723c */ /* 0x040fe2000000183c */
[----:B------:R-:W5:Y:S07]  /*16720*/  LDSM.16.MT88.4 R108, [R145+0x9800] ;  /* 0x00980000916c783b */ /* 0x000f6e0000004200 */
[C---:B--2---:R-:W-:Y:S03]  /*16730*/  HMMA.16816.F32 R64, R20.reuse, R88, R64 ;  /* 0x000000581440723c */ /* 0x044fe60000001840 */
[----:B------:R-:W-:Y:S02]  /*16740*/  F2FP.F16.F32.PACK_AB R88, R170, R169 ;  /* 0x000000a9aa58723e */ /* 0x000fe400000000ff */
[C---:B------:R-:W-:Y:S01]  /*16750*/  F2FP.F16.F32.PACK_AB R89, R172.reuse, R171 ;  /* 0x000000abac59723e */ /* 0x040fe200000000ff */
[----:B------:R-:W-:Y:S02]  /*16760*/  FADD.FTZ R171, R171, R168 ;  /* 0x000000a8abab7221 */ /* 0x000fe40000010000 */
[C---:B------:R-:W-:Y:S03]  /*16770*/  HMMA.16816.F32 R68, R20.reuse, R90, R68 ;  /* 0x0000005a1444723c */ /* 0x040fe60000001844 */
[----:B------:R-:W-:Y:S01]  /*16780*/  F2FP.F16.F32.PACK_AB R90, R125, R32 ;  /* 0x000000207d5a723e */ /* 0x000fe200000000ff */
[----:B------:R-:W-:Y:S01]  /*16790*/  FADD.FTZ R172, R172, R171 ;  /* 0x000000abacac7221 */ /* 0x000fe20000010000 */
[----:B-1----:R-:W-:Y:S01]  /*167a0*/  F2FP.F16.F32.PACK_AB R91, R124, R33 ;  /* 0x000000217c5b723e */ /* 0x002fe200000000ff */
[----:B------:R-:W-:Y:S02]  /*167b0*/  FADD.FTZ R32, R32, R7 ;  /* 0x0000000720207221 */ /* 0x000fe40000010000 */
[C---:B---3--:R-:W-:Y:S03]  /*167c0*/  HMMA.16816.F32 R72, R20.reuse, R96, R72 ;  /* 0x000000601448723c */ /* 0x048fe60000001848 */
[----:B------:R-:W-:Y:S01]  /*167d0*/  FADD.FTZ R33, R33, R172 ;  /* 0x000000ac21217221 */ /* 0x000fe20000010000 */
[----:B------:R-:W-:Y:S03]  /*167e0*/  FADD.FTZ R167, R125, R32 ;  /* 0x000000207da77221 */ /* 0x000fe60000010000 */
[----:B------:R-:W-:Y:S01]  /*167f0*/  FADD.FTZ R166, R124, R33 ;  /* 0x000000217ca67221 */ /* 0x000fe20000010000 */
[C---:B------:R-:W-:Y:S08]  /*16800*/  HMMA.16816.F32 R76, R20.reuse, R98, R76 ;  /* 0x00000062144c723c */ /* 0x040ff0000000184c */
[C---:B----4-:R-:W-:Y:S08]  /*16810*/  HMMA.16816.F32 R80, R20.reuse, R24, R80 ;  /* 0x000000181450723c */ /* 0x050ff00000001850 */
[C---:B------:R-:W-:Y:S01]  /*16820*/  HMMA.16816.F32 R12, R20.reuse, R26, R12 ;  /* 0x0000001a140c723c */ /* 0x040fe2000000180c */
[----:B------:R-:W1:Y:S07]  /*16830*/  LDSM.16.MT88.4 R24, [R147+0xb800] ;  /* 0x00b800009318783b */ /* 0x000e6e0000004200 */
[C---:B------:R-:W-:Y:S08]  /*16840*/  HMMA.16816.F32 R84, R20.reuse, R28, R84 ;  /* 0x0000001c1454723c */ /* 0x040ff00000001854 */
[----:B------:R-:W-:Y:S01]  /*16850*/  HMMA.16816.F32 R16, R20, R30, R16 ;  /* 0x0000001e1410723c */ /* 0x000fe20000001810 */
[----:B------:R-:W2:Y:S07]  /*16860*/  LDSM.16.MT88.4 R20, [R146+0xb800] ;  /* 0x00b800009214783b */ /* 0x000eae0000004200 */
[C---:B------:R-:W-:Y:S01]  /*16870*/  HMMA.16816.F32 R96, R88.reuse, R92, R8 ;  /* 0x0000005c5860723c */ /* 0x040fe20000001808 */
[----:B------:R-:W-:Y:S07]  /*16880*/  LDSM.16.MT88.4 R8, [R144+0xb800] ;  /* 0x00b800009008783b */ /* 0x000fee0000004200 */
[C---:B------:R-:W-:Y:S01]  /*16890*/  HMMA.16816.F32 R36, R88.reuse, R94, R36 ;  /* 0x0000005e5824723c */ /* 0x040fe20000001824 */
[----:B------:R-:W3:Y:S07]  /*168a0*/  LDSM.16.MT88.4 R92, [R145+0xb800] ;  /* 0x00b80000915c783b */ /* 0x000eee0000004200 */
[C---:B------:R-:W-:Y:S08]  /*168b0*/  HMMA.16816.F32 R40, R88.reuse, R104, R40 ;  /* 0x000000685828723c */ /* 0x040ff00000001828 */
[C---:B------:R-:W-:Y:S08]  /*168c0*/  HMMA.16816.F32 R44, R88.reuse, R106, R44 ;  /* 0x0000006a582c723c */ /* 0x040ff0000000182c */
[C---:B-----5:R-:W-:Y:S08]  /*168d0*/  HMMA.16816.F32 R48, R88.reuse, R108, R48 ;  /* 0x0000006c5830723c */ /* 0x060ff00000001830 */
[C---:B------:R-:W-:Y:S08]  /*168e0*/  HMMA.16816.F32 R52, R88.reuse, R110, R52 ;  /* 0x0000006e5834723c */ /* 0x040ff00000001834 */
[C---:B------:R-:W-:Y:S08]  /*168f0*/  HMMA.16816.F32 R56, R88.reuse, R112, R56 ;  /* 0x000000705838723c */ /* 0x040ff00000001838 */
[C---:B------:R-:W-:Y:S08]  /*16900*/  HMMA.16816.F32 R60, R88.reuse, R114, R60 ;  /* 0x00000072583c723c */ /* 0x040ff0000000183c */
[C---:B-1----:R-:W-:Y:S08]  /*16910*/  HMMA.16816.F32 R64, R88.reuse, R24, R64 ;  /* 0x000000185840723c */ /* 0x042ff00000001840 */
[C---:B------:R-:W-:Y:S08]  /*16920*/  HMMA.16816.F32 R68, R88.reuse, R26, R68 ;  /* 0x0000001a5844723c */ /* 0x040ff00000001844 */
[C---:B--2---:R-:W-:Y:S08]  /*16930*/  HMMA.16816.F32 R72, R88.reuse, R20, R72 ;  /* 0x000000145848723c */ /* 0x044ff00000001848 */
[C---:B------:R-:W-:Y:S08]  /*16940*/  HMMA.16816.F32 R76, R88.reuse, R22, R76 ;  /* 0x00000016584c723c */ /* 0x040ff0000000184c */
[C---:B---3--:R-:W-:Y:S08]  /*16950*/  HMMA.16816.F32 R80, R88.reuse, R92, R80 ;  /* 0x0000005c5850723c */ /* 0x048ff00000001850 */
[C---:B------:R-:W-:Y:S08]  /*16960*/  HMMA.16816.F32 R92, R88.reuse, R94, R12 ;  /* 0x0000005e585c723c */ /* 0x040ff0000000180c */
[C---:B------:R-:W-:Y:S08]  /*16970*/  HMMA.16816.F32 R84, R88.reuse, R8, R84 ;  /* 0x000000085854723c */ /* 0x040ff00000001854 */
[----:B------:R-:W-:Y:S01]  /*16980*/  HMMA.16816.F32 R88, R88, R10, R16 ;  /* 0x0000000a5858723c */ /* 0x000fe20000001810 */
[----:B------:R-:W-:Y:S08]  /*16990*/  @!UPT UIADD3 URZ, UPT, UPT, URZ, URZ, URZ ;  /* 0x000000fffffff290 */ /* 0x000ff0000fffe0ff */
[----:B------:R-:W-:Y:S11]  /*169a0*/  @P0 BRA `(.L_x_5285) ;  /* 0xffffffd400680947 */ /* 0x000ff6000383ffff */
.L_x_5281:
[----:B------:R-:W1:Y:S01]  /*169b0*/  SHFL.BFLY PT, R0, R167, 0x2, 0x1f ;  /* 0x0c401f00a7007f89 */ /* 0x000e6200000e0000 */
[C---:B------:R-:W-:Y:S01]  /*169c0*/  SHF.L.U32 R7, R162.reuse, 0x1, RZ ;  /* 0x00000001a2077819 */ /* 0x040fe200000006ff */
[----:B------:R-:W2:Y:S01]  /*169d0*/  S2UR UR9, SR_CTAID.Y ;  /* 0x00000000000979c3 */ /* 0x000ea20000002600 */
[C---:B------:R-:W-:Y:S01]  /*169e0*/  SHF.L.U32 R6, R162.reuse, 0x5, RZ ;  /* 0x00000005a2067819 */ /* 0x040fe200000006ff */
[----:B------:R-:W3:Y:S01]  /*169f0*/  SHFL.BFLY PT, R9, R166, 0x2, 0x1f ;  /* 0x0c401f00a6097f89 */ /* 0x000ee200000e0000 */
[----:B------:R-:W-:Y:S01]  /*16a00*/  LOP3.LUT R11, R7, 0x6, RZ, 0xc0, !PT ;  /* 0x00000006070b7812 */ /* 0x000fe200078ec0ff */
[----:B------:R-:W4:Y:S01]  /*16a10*/  LDCU UR8, c[0x0][0x3e0] ;  /* 0x00007c00ff0877ac */ /* 0x000f220008000800 */
[----:B------:R-:W-:Y:S01]  /*16a20*/  SHF.R.U32.HI R102, RZ, 0x1, R162 ;  /* 0x00000001ff667819 */ /* 0x000fe200000116a2 */
[----:B------:R-:W5:Y:S01]  /*16a30*/  S2R R2, SR_TID.X ;  /* 0x0000000000027919 */ /* 0x000f620000002100 */
[----:B------:R-:W-:Y:S01]  /*16a40*/  SHF.L.U32 R8, R162, 0x4, RZ ;  /* 0x00000004a2087819 */ /* 0x000fe200000006ff */
[----:B------:R-:W4:Y:S01]  /*16a50*/  LDCU UR4, c[0x0][0x44c] ;  /* 0x00008980ff0477ac */ /* 0x000f220008000800 */
[----:B------:R-:W-:Y:S01]  /*16a60*/  LOP3.LUT R6, R11, 0x7c00, R6, 0xf8, !PT ;  /* 0x00007c000b067812 */ /* 0x000fe200078ef806 */
[----:B------:R-:W-:Y:S01]  /*16a70*/  BSSY.RECONVERGENT B0, `(.L_x_5286) ;  /* 0x00000c1000007945 */ /* 0x000fe20003800200 */
[----:B------:R-:W-:-:S02]  /*16a80*/  LOP3.LUT R11, R102, 0x30, RZ, 0xc0, !PT ;  /* 0x00000030660b7812 */ /* 0x000fc400078ec0ff */
[----:B------:R-:W-:Y:S02]  /*16a90*/  SHF.R.U32.HI R100, RZ, 0x2, R162 ;  /* 0x00000002ff647819 */ /* 0x000fe400000116a2 */
[----:B------:R-:W-:Y:S02]  /*16aa0*/  LOP3.LUT R12, R8, 0x1c0, RZ, 0xc0, !PT ;  /* 0x000001c0080c7812 */ /* 0x000fe400078ec0ff */
[----:B------:R-:W-:Y:S01]  /*16ab0*/  LOP3.LUT R100, R11, 0x7, R100, 0xf8, !PT ;  /* 0x000000070b647812 */ /* 0x000fe200078ef864 */
[----:B------:R-:W-:Y:S01]  /*16ac0*/  BAR.SYNC.DEFER_BLOCKING 0x0 ;  /* 0x0000000000007b1d */ /* 0x000fe20000010000 */
[----:B------:R-:W-:Y:S02]  /*16ad0*/  R2P PR, R162, 0x1c ;  /* 0x0000001ca2007804 */ /* 0x000fe40000000000 */
[----:B------:R-:W-:Y:S01]  /*16ae0*/  IADD3 R103, PT, PT, -R154, R155, RZ ;  /* 0x0000009b9a677210 */ /* 0x000fe20007ffe1ff */
[----:B-1----:R-:W-:Y:S01]  /*16af0*/  FADD.FTZ R5, R0, R167 ;  /* 0x000000a700057221 */ /* 0x002fe20000010000 */
[----:B------:R-:W-:-:S02]  /*16b00*/  SHF.L.U32 R0, R162, 0x2, RZ ;  /* 0x00000002a2007819 */ /* 0x000fc400000006ff */
[----:B------:R-:W-:Y:S01]  /*16b10*/  LOP3.LUT R7, R12, 0x38, R7, 0xf8, !PT ;  /* 0x000000380c077812 */ /* 0x000fe200078ef807 */
[----:B---3--:R-:W-:Y:S01]  /*16b20*/  FADD.FTZ R9, R9, R166 ;  /* 0x000000a609097221 */ /* 0x008fe20000010000 */
[----:B------:R-:W1:Y:S01]  /*16b30*/  SHFL.BFLY PT, R10, R5, 0x1, 0x1f ;  /* 0x0c201f00050a7f89 */ /* 0x000e6200000e0000 */
[----:B------:R-:W-:Y:S02]  /*16b40*/  LOP3.LUT R13, R0, 0x1f8, RZ, 0xc0, !PT ;  /* 0x000001f8000d7812 */ /* 0x000fe400078ec0ff */
[----:B------:R-:W-:Y:S01]  /*16b50*/  LOP3.LUT R7, R6, R7, RZ, 0xfc, !PT ;  /* 0x0000000706077212 */ /* 0x000fe200078efcff */
[----:B------:R-:W3:Y:S01]  /*16b60*/  SHFL.BFLY PT, R4, R9, 0x1, 0x1f ;  /* 0x0c201f0009047f89 */ /* 0x000ee200000e0000 */
[----:B------:R-:W-:Y:S02]  /*16b70*/  LOP3.LUT R102, R13, 0x38, R102, 0x78, !PT ;  /* 0x000000380d667812 */ /* 0x000fe400078e7866 */
[----:B------:R-:W-:Y:S02]  /*16b80*/  LOP3.LUT R13, R8, 0x10, RZ, 0xc0, !PT ;  /* 0x00000010080d7812 */ /* 0x000fe400078ec0ff */
[----:B------:R-:W-:-:S02]  /*16b90*/  LEA R7, R7, UR5, 0x2 ;  /* 0x0000000507077c11 */ /* 0x000fc4000f8e10ff */
[----:B------:R-:W-:Y:S02]  /*16ba0*/  LEA R102, R102, R13, 0x2 ;  /* 0x0000000d66667211 */ /* 0x000fe400078e10ff */
[----:B-----5:R-:W-:Y:S02]  /*16bb0*/  SHF.R.U32.HI R2, RZ, 0x4, R2 ;  /* 0x00000004ff027819 */ /* 0x020fe40000011602 */
[----:B------:R-:W-:Y:S02]  /*16bc0*/  LOP3.LUT P6, RZ, R162, 0x3, RZ, 0xc0, !PT ;  /* 0x00000003a2ff7812 */ /* 0x000fe400078cc0ff */
[C---:B------:R-:W-:Y:S02]  /*16bd0*/  IADD3 R8, PT, PT, R2.reuse, 0x8, RZ ;  /* 0x0000000802087810 */ /* 0x040fe40007ffe0ff */
[----:B------:R-:W-:Y:S02]  /*16be0*/  IADD3 R6, PT, PT, R2, 0x10, RZ ;  /* 0x0000001002067810 */ /* 0x000fe40007ffe0ff */
[----:B------:R-:W-:-:S02]  /*16bf0*/  ISETP.GE.AND P1, PT, R8, R103, PT ;  /* 0x000000670800720c */ /* 0x000fc40003f26270 */
[----:B------:R-:W-:Y:S01]  /*16c00*/  ISETP.GE.AND P0, PT, R6, R103, PT ;  /* 0x000000670600720c */ /* 0x000fe20003f06270 */
[----:B-1----:R-:W-:Y:S01]  /*16c10*/  FADD.FTZ R5, R5, R10 ;  /* 0x0000000a05057221 */ /* 0x002fe20000010000 */
[----:B------:R-:W-:Y:S02]  /*16c20*/  MOV R10, 0x20 ;  /* 0x00000020000a7802 */ /* 0x000fe40000000f00 */
[----:B------:R-:W-:Y:S01]  /*16c30*/  IADD3 R12, PT, PT, R2, 0x18, RZ ;  /* 0x00000018020c7810 */ /* 0x000fe20007ffe0ff */
[----:B---3--:R-:W-:Y:S01]  /*16c40*/  FADD.FTZ R4, R9, R4 ;  /* 0x0000000409047221 */ /* 0x008fe20000010000 */
[----:B------:R-:W1:Y:S01]  /*16c50*/  MUFU.RCP R11, R5 ;  /* 0x00000005000b7308 */ /* 0x000e620000001000 */
[----:B------:R-:W-:Y:S02]  /*16c60*/  MOV R9, 0x40 ;  /* 0x0000004000097802 */ /* 0x000fe40000000f00 */
[----:B------:R-:W-:Y:S02]  /*16c70*/  SEL R8, R10, 0xffffffe0, !P2 ;  /* 0xffffffe00a087807 */ /* 0x000fe40005000000 */
[----:B------:R-:W-:-:S02]  /*16c80*/  FSETP.NE.FTZ.AND P5, PT, R5, RZ, PT ;  /* 0x000000ff0500720b */ /* 0x000fc40003fb5000 */
[----:B------:R-:W-:Y:S01]  /*16c90*/  SEL R9, R9, 0xffffffc0, !P3 ;  /* 0xffffffc009097807 */ /* 0x000fe20005800000 */
[----:B------:R-:W3:Y:S01]  /*16ca0*/  MUFU.RCP R13, R4 ;  /* 0x00000004000d7308 */ /* 0x000ee20000001000 */
[----:B------:R-:W-:Y:S02]  /*16cb0*/  IADD3 R10, PT, PT, R2, 0x20, RZ ;  /* 0x00000020020a7810 */ /* 0x000fe40007ffe0ff */
[----:B------:R-:W-:Y:S02]  /*16cc0*/  FSETP.NE.FTZ.AND P3, PT, R4, RZ, PT ;  /* 0x000000ff0400720b */ /* 0x000fe40003f75000 */
[C---:B------:R-:W-:Y:S02]  /*16cd0*/  IADD3 R6, PT, PT, R7.reuse, 0x80, RZ ;  /* 0x0000008007067810 */ /* 0x040fe40007ffe0ff */
[----:B------:R-:W-:Y:S02]  /*16ce0*/  @P4 IADD3 R6, PT, PT, R7, -0x80, RZ ;  /* 0xffffff8007064810 */ /* 0x000fe40007ffe0ff */
[----:B-1----:R-:W-:-:S02]  /*16cf0*/  FSEL R11, R11, 1, P5 ;  /* 0x3f8000000b0b7808 */ /* 0x002fc40002800000 */
[-C--:B------:R-:W-:Y:S02]  /*16d00*/  ISETP.GE.AND P5, PT, R10, R103.reuse, PT ;  /* 0x000000670a00720c */ /* 0x080fe40003fa6270 */
[----:B------:R-:W-:Y:S01]  /*16d10*/  ISETP.GE.AND P2, PT, R12, R103, PT ;  /* 0x000000670c00720c */ /* 0x000fe20003f46270 */
[C---:B------:R-:W-:Y:S01]  /*16d20*/  FMUL.FTZ R96, R11.reuse, R96 ;  /* 0x000000600b607220 */ /* 0x040fe20000410000 */
[C---:B------:R-:W-:Y:S01]  /*16d30*/  FMUL.FTZ R97, R11.reuse, R97 ;  /* 0x000000610b617220 */ /* 0x040fe20000410000 */
[----:B------:R-:W-:Y:S01]  /*16d40*/  FMUL.FTZ R36, R11, R36 ;  /* 0x000000240b247220 */ /* 0x000fe20000410000 */
        /* <DEDUP_REMOVED lines=64> */
[----:B------:R-:W-:Y:S01]  /*17150*/  STS.64 [R7], R96 ;  /* 0x0000006007007388 */ /* 0x000fe20000000a00 */
[C---:B------:R-:W-:Y:S01]  /*17160*/  IADD3 R12, PT, PT, R8.reuse, R11, RZ ;  /* 0x0000000b080c7210 */ /* 0x040fe20007ffe0ff */
[----:B------:R-:W1:Y:S01]  /*17170*/  @P3 LDC R18, c[0x0][0x458] ;  /* 0x00011600ff123b82 */ /* 0x000e620000000800 */
[-C--:B------:R-:W-:Y:S01]  /*17180*/  IADD3 R15, PT, PT, R9, R6.reuse, RZ ;  /* 0x00000006090f7210 */ /* 0x080fe20007ffe0ff */
[----:B------:R-:W-:Y:S01]  /*17190*/  STS.64 [R7+0x800], R98 ;  /* 0x0008006207007388 */ /* 0x000fe20000000a00 */
[C---:B------:R-:W-:Y:S01]  /*171a0*/  IADD3 R13, PT, PT, R8.reuse, R6, RZ ;  /* 0x00000006080d7210 */ /* 0x040fe20007ffe0ff */
[----:B------:R-:W3:Y:S01]  /*171b0*/  @P3 MUFU.LG2 R4, R4 ;  /* 0x0000000400043308 */ /* 0x000ee20000000c00 */
[----:B------:R-:W-:Y:S01]  /*171c0*/  IADD3 R14, PT, PT, R8, R15, RZ ;  /* 0x0000000f080e7210 */ /* 0x000fe20007ffe0ff */
[----:B------:R-:W-:Y:S01]  /*171d0*/  STS.64 [R10], R36 ;  /* 0x000000240a007388 */ /* 0x000fe20000000a00 */
[----:B------:R-:W-:Y:S01]  /*171e0*/  FSETP.NE.FTZ.AND P4, PT, R5, RZ, PT ;  /* 0x000000ff0500720b */ /* 0x000fe20003f95000 */
[----:B------:R-:W2:Y:S01]  /*171f0*/  LDC.64 R8, c[0x0][0x430] ;  /* 0x00010c00ff087b82 */ /* 0x000ea20000000a00 */
[----:B------:R-:W-:Y:S01]  /*17200*/  LOP3.LUT R161, R161, 0x1f80, RZ, 0xc0, !PT ;  /* 0x00001f80a1a17812 */ /* 0x000fe200078ec0ff */
[----:B------:R-:W-:Y:S04]  /*17210*/  STS.64 [R10+0x800], R38 ;  /* 0x000800260a007388 */ /* 0x000fe80000000a00 */
[----:B------:R-:W-:Y:S04]  /*17220*/  STS.64 [R11], R40 ;  /* 0x000000280b007388 */ /* 0x000fe80000000a00 */
[----:B------:R-:W-:Y:S02]  /*17230*/  STS.64 [R11+0x800], R42 ;  /* 0x0008002a0b007388 */ /* 0x000fe40000000a00 */
[----:B------:R-:W5:Y:S01]  /*17240*/  @P4 LDC R16, c[0x0][0x458] ;  /* 0x00011600ff104b82 */ /* 0x000f620000000800 */
[----:B------:R-:W4:Y:S01]  /*17250*/  @P4 MUFU.LG2 R5, R5 ;  /* 0x0000000500054308 */ /* 0x000f220000000c00 */
[----:B------:R-:W-:Y:S01]  /*17260*/  STS.64 [R12], R44 ;  /* 0x0000002c0c007388 */ /* 0x000fe20000000a00 */
[----:B---3--:R-:W-:-:S03]  /*17270*/  @P3 FMUL.FTZ R4, R4, 0.69314718246459960938 ;  /* 0x3f31721804043820 */ /* 0x008fc60000410000 */
[----:B------:R-:W-:Y:S04]  /*17280*/  STS.64 [R12+0x800], R46 ;  /* 0x0008002e0c007388 */ /* 0x000fe80000000a00 */
[----:B------:R-:W-:Y:S01]  /*17290*/  STS.64 [R6], R48 ;  /* 0x0000003006007388 */ /* 0x000fe20000000a00 */
[----:B--2---:R-:W-:-:S03]  /*172a0*/  IMAD R157, R8, UR9, R157 ;  /* 0x00000009089d7c24 */ /* 0x004fc6000f8e029d */
[----:B------:R-:W-:Y:S04]  /*172b0*/  STS.64 [R6+0x800], R50 ;  /* 0x0008003206007388 */ /* 0x000fe80000000a00 */
[----:B------:R-:W-:Y:S01]  /*172c0*/  STS.64 [R13], R52 ;  /* 0x000000340d007388 */ /* 0x000fe20000000a00 */
[----:B----4-:R-:W-:-:S03]  /*172d0*/  @P4 FMUL.FTZ R8, R5, 0.69314718246459960938 ;  /* 0x3f31721805084820 */ /* 0x010fc60000410000 */
[----:B------:R-:W-:Y:S04]  /*172e0*/  STS.64 [R13+0x800], R54 ;  /* 0x000800360d007388 */ /* 0x000fe80000000a00 */
[----:B------:R-:W-:Y:S04]  /*172f0*/  STS.64 [R15], R56 ;  /* 0x000000380f007388 */ /* 0x000fe80000000a00 */
[----:B------:R-:W-:Y:S04]  /*17300*/  STS.64 [R15+0x800], R58 ;  /* 0x0008003a0f007388 */ /* 0x000fe80000000a00 */
[----:B------:R-:W-:Y:S04]  /*17310*/  STS.64 [R14], R60 ;  /* 0x0000003c0e007388 */ /* 0x000fe80000000a00 */
[----:B------:R-:W-:Y:S04]  /*17320*/  STS.64 [R14+0x800], R62 ;  /* 0x0008003e0e007388 */ /* 0x000fe80000000a00 */
        /* <DEDUP_REMOVED lines=9> */
[----:B--2---:R-:W-:-:S03]  /*173c0*/  MOV R69, 0xff800000 ;  /* 0xff80000000457802 */ /* 0x004fc60000000f00 */
[----:B------:R4:W-:Y:S01]  /*173d0*/  STS.64 [R6+0x4800], R82 ;  /* 0x0048005206007388 */ /* 0x0009e20000000a00 */
[----:B------:R-:W-:Y:S01]  /*173e0*/  MOV R68, 0xff800000 ;  /* 0xff80000000447802 */ /* 0x000fe20000000f00 */
[----:B-----5:R-:W-:Y:S01]  /*173f0*/  @P4 FFMA.FTZ R69, R101, R16, R8 ;  /* 0x0000001065454223 */ /* 0x020fe20000010008 */
[----:B---3--:R-:W-:Y:S01]  /*17400*/  IMAD R71, R157, UR8, R156 ;  /* 0x000000089d477c24 */ /* 0x008fe2000f8e029c */
[----:B------:R4:W-:Y:S01]  /*17410*/  STS.64 [R13+0x4000], R92 ;  /* 0x0040005c0d007388 */ /* 0x0009e20000000a00 */
[----:B-1----:R-:W-:Y:S01]  /*17420*/  @P3 FFMA.FTZ R68, R3, R18, R4 ;  /* 0x0000001203443223 */ /* 0x002fe20000010004 */
[----:B------:R-:W-:Y:S01]  /*17430*/  IADD3 R70, PT, PT, R2, 0x28, RZ ;  /* 0x0000002802467810 */ /* 0x000fe20007ffe0ff */
[----:B------:R-:W-:Y:S01]  /*17440*/  IMAD R71, R71, R9, R154 ;  /* 0x0000000947477224 */ /* 0x000fe200078e029a */
[----:B------:R4:W-:Y:S03]  /*17450*/  STS.64 [R13+0x4800], R94 ;  /* 0x0048005e0d007388 */ /* 0x0009e60000000a00 */
[----:B------:R-:W-:Y:S01]  /*17460*/  IMAD R3, R71, UR4, RZ ;  /* 0x0000000447037c24 */ /* 0x000fe2000f8e02ff */
[----:B------:R4:W-:Y:S04]  /*17470*/  STS.64 [R15+0x4000], R84 ;  /* 0x004000540f007388 */ /* 0x0009e80000000a00 */
        /* <DEDUP_REMOVED lines=22> */
[----:B------:R-:W-:Y:S01]  /*175e0*/  IMAD.IADD R155, R155, 0x1, -R154 ;  /* 0x000000019b9b7824 */ /* 0x000fe200078e0a9a */
[----:B----4-:R-:W-:Y:S01]  /*175f0*/  IADD3 R72, P3, PT, R71, R100, RZ ;  /* 0x0000006447487210 */ /* 0x010fe20007f7e0ff */
        /* <DEDUP_REMOVED lines=8> */
.L_x_5287:
[----:B------:R-:W-:Y:S05]  /*17680*/  BSYNC.RECONVERGENT B0 ;  /* 0x0000000000007941 */ /* 0x000fea0003800200 */
.L_x_5286:
[CC--:B------:R-:W-:Y:S01]  /*17690*/  ISETP.GE.AND P6, PT, R2.reuse, R103.reuse, PT ;  /* 0x000000670200720c */ /* 0x0c0fe20003fc6270 */
[----:B------:R-:W-:Y:S01]  /*176a0*/  BSSY.RECONVERGENT B0, `(.L_x_5288) ;  /* 0x0000011000007945 */ /* 0x000fe20003800200 */
[----:B--2---:R-:W-:Y:S01]  /*176b0*/  LOP3.LUT R68, R161, 0x3c, R0, 0xf8, !PT ;  /* 0x0000003ca1447812 */ /* 0x004fe200078ef800 */
[----:B----4-:R-:W-:Y:S01]  /*176c0*/  VIADD R72, R2, 0x30 ;  /* 0x0000003002487836 */ /* 0x010fe20000000000 */
[----:B------:R-:W-:Y:S02]  /*176d0*/  ISETP.GE.AND P4, PT, R70, R103, PT ;  /* 0x000000674600720c */ /* 0x000fe40003f86270 */
[----:B------:R-:W-:Y:S02]  /*176e0*/  LOP3.LUT R70, R0, 0x3c, RZ, 0xc0, !PT ;  /* 0x0000003c00467812 */ /* 0x000fe400078ec0ff */
        /* <DEDUP_REMOVED lines=12> */
.L_x_5289:
[----:B------:R-:W-:Y:S05]  /*177b0*/  BSYNC.RECONVERGENT B0 ;  /* 0x0000000000007941 */ /* 0x000fea0003800200 */
.L_x_5288:
[----:B------:R-:W-:Y:S01]  /*177c0*/  BSSY.RECONVERGENT B0, `(.L_x_5290) ;  /* 0x0000011000007945 */ /* 0x000fe20003800200 */
[----:B------:R-:W-:Y:S02]  /*177d0*/  ISETP.GE.AND P3, PT, R72, R103, PT ;  /* 0x000000674800720c */ /* 0x000fe40003f66270 */
[----:B-12---:R-:W-:Y:S01]  /*177e0*/  IADD3 R32, PT, PT, R2, 0x38, RZ ;  /* 0x0000003802207810 */ /* 0x006fe20007ffe0ff */
[----:B------:R-:W-:Y:S10]  /*177f0*/  @P1 BRA `(.L_x_5291) ;  /* 0x0000000000341947 */ /* 0x000ff40003800000 */
[----:B------:R-:W1:Y:S01]  /*17800*/  LDCU UR4, c[0x0][0x440] ;  /* 0x00008800ff0477ac */ /* 0x000e620008000800 */
[----:B------:R-:W-:Y:S02]  /*17810*/  P2R R33, PR, RZ, 0x1 ;  /* 0x00000001ff217803 */ /* 0x000fe40000000000 */
[----:B-1----:R-:W-:Y:S02]  /*17820*/  ISETP.GE.AND P0, PT, R70, UR4, PT ;  /* 0x0000000446007c0c */ /* 0x002fe4000bf06270 */
[----:B------:R-:W-:-:S11]  /*17830*/  ISETP.GE.AND P6, PT, R0, UR4, PT ;  /* 0x0000000400007c0c */ /* 0x000fd6000bfc6270 */
[----:B------:R-:W1:Y:S02]  /*17840*/  @!P0 LDC.64 R2, c[0x0][0x3f8] ;  /* 0x0000fe00ff028b82 */ /* 0x000e640000000a00 */
[----:B-1----:R-:W-:-:S04]  /*17850*/  @!P0 LEA R34, P1, R69, R2, 0x2 ;  /* 0x0000000245228211 */ /* 0x002fc800078210ff */
[----:B------:R-:W-:Y:S02]  /*17860*/  @!P0 LEA.HI.X R35, R69, R3, R68, 0x2, P1 ;  /* 0x0000000345238211 */ /* 0x000fe400008f1444 */
[----:B------:R-:W1:Y:S03]  /*17870*/  @!P6 LDC.64 R2, c[0x0][0x3f8] ;  /* 0x0000fe00ff02eb82 */ /* 0x000e660000000a00 */
[----:B------:R2:W-:Y:S01]  /*17880*/  @!P0 STG.E.128 desc[UR6][R34.64+0x1000], R60 ;  /* 0x0010003c22008986 */ /* 0x0005e2000c101d06 */
[----:B------:R-:W-:Y:S02]  /*17890*/  ISETP.NE.AND P0, PT, R33, RZ, PT ;  /* 0x000000ff2100720c */ /* 0x000fe40003f05270 */
[----:B-1----:R-:W-:-:S04]  /*178a0*/  @!P6 LEA R2, P1, R69, R2, 0x2 ;  /* 0x000000024502e211 */ /* 0x002fc800078210ff */
[----:B------:R-:W-:-:S05]  /*178b0*/  @!P6 LEA.HI.X R3, R69, R3, R68, 0x2, P1 ;  /* 0x000000034503e211 */ /* 0x000fca00008f1444 */
[----:B------:R2:W-:Y:S04]  /*178c0*/  @!P6 STG.E.128 desc[UR6][R2.64+0x1100], R28 ;  /* 0x0011001c0200e986 */ /* 0x0005e8000c101d06 */
.L_x_5291:
[----:B------:R-:W-:Y:S05]  /*178d0*/  BSYNC.RECONVERGENT B0 ;  /* 0x0000000000007941 */ /* 0x000fea0003800200 */
.L_x_5290:
[----:B------:R-:W-:Y:S01]  /*178e0*/  BSSY.RECONVERGENT B0, `(.L_x_5292) ;  /* 0x0000010000007945 */ /* 0x000fe20003800200 */
[----:B------:R-:W-:-:S03]  /*178f0*/  ISETP.GE.AND P1, PT, R32, R103, PT ;  /* 0x000000672000720c */ /* 0x000fc60003f26270 */
[----:B------:R-:W-:Y:S10]  /*17900*/  @P0 BRA `(.L_x_5293) ;  /* 0x0000000000340947 */ /* 0x000ff40003800000 */
[----:B------:R-:W1:Y:S01]  /*17910*/  LDCU UR4, c[0x0][0x440] ;  /* 0x00008800ff0477ac */ /* 0x000e620008000800 */
[----:B--2---:R-:W-:Y:S02]  /*17920*/  P2R R28, PR, RZ, 0x2 ;  /* 0x00000002ff1c7803 */ /* 0x004fe40000000000 */
[----:B-1----:R-:W-:Y:S02]  /*17930*/  ISETP.GE.AND P1, PT, R70, UR4, PT ;  /* 0x0000000446007c0c */ /* 0x002fe4000bf26270 */
        /* <DEDUP_REMOVED lines=10> */
.L_x_5293:
[----:B------:R-:W-:Y:S05]  /*179e0*/  BSYNC.RECONVERGENT B0 ;  /* 0x0000000000007941 */ /* 0x000fea0003800200 */
.L_x_5292:
[----:B------:R-:W-:Y:S04]  /*179f0*/  BSSY.RECONVERGENT B0, `(.L_x_5294) ;  /* 0x000000d000007945 */ /* 0x000fe80003800200 */
[----:B------:R-:W-:Y:S05]  /*17a00*/  @P2 BRA `(.L_x_5295) ;  /* 0x00000000002c2947 */ /* 0x000fea0003800000 */
[----:B------:R-:W1:Y:S02]  /*17a10*/  LDCU UR4, c[0x0][0x440] ;  /* 0x00008800ff0477ac */ /* 0x000e640008000800 */
[----:B-1----:R-:W-:Y:S02]  /*17a20*/  ISETP.GE.AND P6, PT, R70, UR4, PT ;  /* 0x0000000446007c0c */ /* 0x002fe4000bfc6270 */
[----:B------:R-:W-:-:S11]  /*17a30*/  ISETP.GE.AND P2, PT, R0, UR4, PT ;  /* 0x0000000400007c0c */ /* 0x000fd6000bf46270 */
[----:B---3--:R-:W1:Y:S08]  /*17a40*/  @!P6 LDC.64 R24, c[0x0][0x3f8] ;  /* 0x0000fe00ff18eb82 */ /* 0x008e700000000a00 */
[----:B--2---:R-:W2:Y:S01]  /*17a50*/  @!P2 LDC.64 R2, c[0x0][0x3f8] ;  /* 0x0000fe00ff02ab82 */ /* 0x004ea20000000a00 */
[----:B-1----:R-:W-:-:S04]  /*17a60*/  @!P6 LEA R24, P0, R69, R24, 0x2 ;  /* 0x000000184518e211 */ /* 0x002fc800078010ff */
[C---:B------:R-:W-:Y:S02]  /*17a70*/  @!P6 LEA.HI.X R25, R69.reuse, R25, R68, 0x2, P0 ;  /* 0x000000194519e211 */ /* 0x040fe400000f1444 */
[----:B--2---:R-:W-:-:S03]  /*17a80*/  @!P2 LEA R2, P0, R69, R2, 0x2 ;  /* 0x000000024502a211 */ /* 0x004fc600078010ff */
[----:B------:R1:W-:Y:S01]  /*17a90*/  @!P6 STG.E.128 desc[UR6][R24.64+0x3000], R52 ;  /* 0x003000341800e986 */ /* 0x0003e2000c101d06 */
[----:B------:R-:W-:-:S05]  /*17aa0*/  @!P2 LEA.HI.X R3, R69, R3, R68, 0x2, P0 ;  /* 0x000000034503a211 */ /* 0x000fca00000f1444 */
[----:B------:R1:W-:Y:S04]  /*17ab0*/  @!P2 STG.E.128 desc[UR6][R2.64+0x3100], R20 ;  /* 0x003100140200a986 */ /* 0x0003e8000c101d06 */
.L_x_5295:
[----:B------:R-:W-:Y:S05]  /*17ac0*/  BSYNC.RECONVERGENT B0 ;  /* 0x0000000000007941 */ /* 0x000fea0003800200 */
.L_x_5294:
[----:B------:R-:W-:Y:S04]  /*17ad0*/  BSSY.RECONVERGENT B0, `(.L_x_5296) ;  /* 0x000000d000007945 */ /* 0x000fe80003800200 */
[----:B------:R-:W-:Y:S05]  /*17ae0*/  @P5 BRA `(.L_x_5297) ;  /* 0x00000000002c5947 */ /* 0x000fea0003800000 */
[----:B------:R-:W4:Y:S02]  /*17af0*/  LDCU UR4, c[0x0][0x440] ;  /* 0x00008800ff0477ac */ /* 0x000f240008000800 */
[----:B----4-:R-:W-:Y:S02]  /*17b00*/  ISETP.GE.AND P6, PT, R70, UR4, PT ;  /* 0x0000000446007c0c */ /* 0x010fe4000bfc6270 */
[----:B------:R-:W-:-:S11]  /*17b10*/  ISETP.GE.AND P2, PT, R0, UR4, PT ;  /* 0x0000000400007c0c */ /* 0x000fd6000bf46270 */
[----:B-1----:R-:W1:Y:S08]  /*17b20*/  @!P6 LDC.64 R20, c[0x0][0x3f8] ;  /* 0x0000fe00ff14eb82 */ /* 0x002e700000000a00 */
[----:B--23--:R-:W2:Y:S01]  /*17b30*/  @!P2 LDC.64 R2, c[0x0][0x3f8] ;  /* 0x0000fe00ff02ab82 */ /* 0x00cea20000000a00 */
[----:B-1----:R-:W-:-:S04]  /*17b40*/  @!P6 LEA R20, P5, R69, R20, 0x2 ;  /* 0x000000144514e211 */ /* 0x002fc800078a10ff */
[C---:B------:R-:W-:Y:S02]  /*17b50*/  @!P6 LEA.HI.X R21, R69.reuse, R21, R68, 0x2, P5 ;  /* 0x000000154515e211 */ /* 0x040fe400028f1444 */
[----:B--2---:R-:W-:-:S03]  /*17b60*/  @!P2 LEA R2, P0, R69, R2, 0x2 ;  /* 0x000000024502a211 */ /* 0x004fc600078010ff */
[----:B------:R4:W-:Y:S01]  /*17b70*/  @!P6 STG.E.128 desc[UR6][R20.64+0x4000], R48 ;  /* 0x004000301400e986 */ /* 0x0009e2000c101d06 */
[----:B------:R-:W-:-:S05]  /*17b80*/  @!P2 LEA.HI.X R3, R69, R3, R68, 0x2, P0 ;  /* 0x000000034503a211 */ /* 0x000fca00000f1444 */
[----:B------:R4:W-:Y:S04]  /*17b90*/  @!P2 STG.E.128 desc[UR6][R2.64+0x4100], R16 ;  /* 0x004100100200a986 */ /* 0x0009e8000c101d06 */
.L_x_5297:
[----:B------:R-:W-:Y:S05]  /*17ba0*/  BSYNC.RECONVERGENT B0 ;  /* 0x0000000000007941 */ /* 0x000fea0003800200 */
.L_x_5296:
[----:B------:R-:W-:Y:S04]  /*17bb0*/  BSSY.RECONVERGENT B0, `(.L_x_5298) ;  /* 0x000000d000007945 */ /* 0x000fe80003800200 */
[----:B------:R-:W-:Y:S05]  /*17bc0*/  @P4 BRA `(.L_x_5299) ;  /* 0x00000000002c4947 */ /* 0x000fea0003800000 */
[----:B------:R-:W5:Y:S02]  /*17bd0*/  LDCU UR4, c[0x0][0x440] ;  /* 0x00008800ff0477ac */ /* 0x000f640008000800 */
[----:B-----5:R-:W-:Y:S02]  /*17be0*/  ISETP.GE.AND P5, PT, R70, UR4, PT ;  /* 0x0000000446007c0c */ /* 0x020fe4000bfa6270 */
[----:B------:R-:W-:-:S11]  /*17bf0*/  ISETP.GE.AND P2, PT, R0, UR4, PT ;  /* 0x0000000400007c0c */ /* 0x000fd6000bf46270 */
[----:B----4-:R-:W4:Y:S08]  /*17c00*/  @!P5 LDC.64 R16, c[0x0][0x3f8] ;  /* 0x0000fe00ff10db82 */ /* 0x010f300000000a00 */
[----:B-123--:R-:W1:Y:S01]  /*17c10*/  @!P2 LDC.64 R2, c[0x0][0x3f8] ;  /* 0x0000fe00ff02ab82 */ /* 0x00ee620000000a00 */
[----:B----4-:R-:W-:-:S04]  /*17c20*/  @!P5 LEA R16, P4, R69, R16, 0x2 ;  /* 0x000000104510d211 */ /* 0x010fc800078810ff */
[C---:B------:R-:W-:Y:S02]  /*17c30*/  @!P5 LEA.HI.X R17, R69.reuse, R17, R68, 0x2, P4 ;  /* 0x000000114511d211 */ /* 0x040fe400020f1444 */
[----:B-1----:R-:W-:-:S03]  /*17c40*/  @!P2 LEA R2, P0, R69, R2, 0x2 ;  /* 0x000000024502a211 */ /* 0x002fc600078010ff */
[----:B------:R1:W-:Y:S01]  /*17c50*/  @!P5 STG.E.128 desc[UR6][R16.64+0x5000], R44 ;  /* 0x0050002c1000d986 */ /* 0x0003e2000c101d06 */
[----:B------:R-:W-:-:S05]  /*17c60*/  @!P2 LEA.HI.X R3, R69, R3, R68, 0x2, P0 ;  /* 0x000000034503a211 */ /* 0x000fca00000f1444 */
[----:B------:R1:W-:Y:S04]  /*17c70*/  @!P2 STG.E.128 desc[UR6][R2.64+0x5100], R12 ;  /* 0x0051000c0200a986 */ /* 0x0003e8000c101d06 */
.L_x_5299:
[----:B------:R-:W-:Y:S05]  /*17c80*/  BSYNC.RECONVERGENT B0 ;  /* 0x0000000000007941 */ /* 0x000fea0003800200 */
.L_x_5298:
        /* <DEDUP_REMOVED lines=13> */
.L_x_5301:
[----:B------:R-:W-:Y:S05]  /*17d60*/  BSYNC.RECONVERGENT B0 ;  /* 0x0000000000007941 */ /* 0x000fea0003800200 */
.L_x_5300:
        /* <DEDUP_REMOVED lines=14> */
.L_x_5302:
        /* <DEDUP_REMOVED lines=11> */
.L_x_7258:


//--------------------- .text._ZN5flash24flash_fwd_splitkv_kernelI23Flash_fwd_kernel_traitsILi128ELi64ELi64ELi4ELb0ELb0EN7cutlass6half_tE19Flash_kernel_traitsILi128ELi64ELi64ELi4ES3_EELb1ELb0ELb0ELb0ELb0ELb1ELb1ELb1EEEvNS_16Flash_fwd_paramsE --------------------------
	.section	.text._ZN5flash24flash_fwd_splitkv_kernelI23Flash_fwd_kernel_traitsILi128ELi64ELi64ELi4ELb0ELb0EN7cutlass6half_tE19Flash_kernel_traitsILi128ELi64ELi64ELi4ES3_EELb1ELb0ELb0ELb0ELb0ELb1ELb1ELb1EEEvNS_16Flash_fwd_paramsE,"ax",@progbits
	.align	128
        .global         _ZN5flash24flash_fwd_splitkv_kernelI23Flash_fwd_kernel_traitsILi128ELi64ELi64ELi4ELb0ELb0EN7cutlass6half_tE19Flash_kernel_traitsILi128ELi64ELi64ELi4ES3_EELb1ELb0ELb0ELb0ELb0ELb1ELb1ELb1EEEvNS_16Flash_fwd_paramsE
        .type           _ZN5flash24flash_fwd_splitkv_kernelI23Flash_fwd_kernel_traitsILi128ELi64ELi64ELi4ELb0ELb0EN7cutlass6half_tE19Flash_kernel_traitsILi128ELi64ELi64ELi4ES3_EELb1ELb0ELb0ELb0ELb0ELb1ELb1ELb1EEEvNS_16Flash_fwd_paramsE,@function
        .size           _ZN5flash24flash_fwd_splitkv_kernelI23Flash_fwd_kernel_traitsILi128ELi64ELi64ELi4ELb0ELb0EN7cutlass6half_tE19Flash_kernel_traitsILi128ELi64ELi64ELi4ES3_EELb1ELb0ELb0ELb0ELb0ELb1ELb1ELb1EEEvNS_16Flash_fwd_paramsE,(.L_x_7259 - _ZN5flash24flash_fwd_splitkv_kernelI23Flash_fwd_kernel_traitsILi128ELi64ELi64ELi4ELb0ELb0EN7cutlass6half_tE19Flash_kernel_traitsILi128ELi64ELi64ELi4ES3_EELb1ELb0ELb0ELb0ELb0ELb1ELb1ELb1EEEvNS_16Flash_fwd_paramsE)
        .other          _ZN5flash24flash_fwd_splitkv_kernelI23Flash_fwd_kernel_traitsILi128ELi64ELi64ELi4ELb0ELb0EN7cutlass6half_tE19Flash_kernel_traitsILi128ELi64ELi64ELi4ES3_EELb1ELb0ELb0ELb0ELb0ELb1ELb1ELb1EEEvNS_16Flash_fwd_paramsE,@"STO_CUDA_ENTRY STV_DEFAULT"
_ZN5flash24flash_fwd_splitkv_kernelI23Flash_fwd_kernel_traitsILi128ELi64ELi64ELi4ELb0ELb0EN7cutlass6half_tE19Flash_kernel_traitsILi128ELi64ELi64ELi4ES3_EELb1ELb0ELb0ELb0ELb0ELb1ELb1ELb1EEEvNS_16Flash_fwd_paramsE:
.text._ZN5flash24flash_fwd_splitkv_kernelI23Flash_fwd_kernel_traitsILi128ELi64ELi64ELi4ELb0ELb0EN7cutlass6half_tE19Flash_kernel_traitsILi128ELi64ELi64ELi4ES3_EELb1ELb0ELb0ELb0ELb0ELb1ELb1ELb1EEEvNS_16Flash_fwd_paramsE:
        /* <DEDUP_REMOVED lines=68> */
.L_x_5303:
        /* <DEDUP_REMOVED lines=95> */
.L_x_5306:
[----:B------:R-:W-:Y:S05]  /*0a30*/  BSYNC.RECONVERGENT B0 ;  /* 0x0000000000007941 */ /* 0x000fea0003800200 */
.L_x_5305:
        /* <DEDUP_REMOVED lines=15> */
.L_x_5308:
[----:B------:R-:W-:Y:S05]  /*0b30*/  BSYNC.RECONVERGENT B0 ;  /* 0x0000000000007941 */ /* 0x000fea0003800200 */
.L_x_5307:
        /* <DEDUP_REMOVED lines=15> */
.L_x_5310:
[----:B------:R-:W-:Y:S05]  /*0c30*/  BSYNC.RECONVERGENT B0 ;  /* 0x0000000000007941 */ /* 0x000fea0003800200 */
.L_x_5309:
        /* <DEDUP_REMOVED lines=14> */
.L_x_5312:
[----:B------:R-:W-:Y:S05]  /*0d20*/  BSYNC.RECONVERGENT B0 ;  /* 0x0000000000007941 */ /* 0x000fea0003800200 */
.L_x_5311:
        /* <DEDUP_REMOVED lines=13> */
.L_x_5314:
[----:B------:R-:W-:Y:S05]  /*0e00*/  BSYNC.RECONVERGENT B0 ;  /* 0x0000000000007941 */ /* 0x000fea0003800200 */
.L_x_5313:
        /* <DEDUP_REMOVED lines=13> */
.L_x_5316:
[----:B------:R-:W-:Y:S05]  /*0ee0*/  BSYNC.RECONVERGENT B0 ;  /* 0x0000000000007941 */ /* 0x000fea0003800200 */
.L_x_5315:
        /* <DEDUP_REMOVED lines=13> */
.L_x_5318:
[----:B------:R-:W-:Y:S05]  /*0fc0*/  BSYNC.RECONVERGENT B0 ;  /* 0x0000000000007941 */ /* 0x000fea0003800200 */
.L_x_5317:
        /* <DEDUP_REMOVED lines=13> */
.L_x_5320:
[----:B------:R-:W-:Y:S05]  /*10a0*/  BSYNC.RECONVERGENT B0 ;  /* 0x0000000000007941 */ /* 0x000fea0003800200 */
.L_x_5319:
        /* <DEDUP_REMOVED lines=32> */
.L_x_5304:
        /* <DEDUP_REMOVED lines=11> */
.L_x_5321:
        /* <DEDUP_REMOVED lines=101> */
.L_x_5322:
        /* <DEDUP_REMOVED lines=15> */
.L_x_5324:
[----:B------:R-:W2:Y:S01]  /*1aa0*/  LDC.64 R4, c[0x0][0x3b8] ;  /* 0x0000ee00ff047b82 */ /* 0x000ea20000000a00 */
[----:B------:R-:W-:-:S05]  /*1ab0*/  IADD3 R2, PT, PT, R6, R7, RZ ;  /* 0x0000000706027210 */ /* 0x000fca0007ffe0ff */
[C---:B--2---:R-:W-:Y:S02]  /*1ac0*/  IMAD R19, R2.reuse, R5, RZ ;  /* 0x0000000502137224 */ /* 0x044fe400078e02ff */
[----:B------:R-:W-:-:S05]  /*1ad0*/  IMAD.WIDE.U32 R2, R2, R4, RZ ;  /* 0x0000000402027225 */ /* 0x000fca00078e00ff */
[----:B------:R-:W-:Y:S02]  /*1ae0*/  IADD3 R19, PT, PT, R3, R19, RZ ;  /* 0x0000001303137210 */ /* 0x000fe40007ffe0ff */
[----:B------:R-:W-:Y:S02]  /*1af0*/  MOV R18, R2 ;  /* 0x0000000200127202 */ /* 0x000fe40000000f00 */
.L_x_5325:
        /* <DEDUP_REMOVED lines=14> */
.L_x_5326:
[----:B------:R-:W2:Y:S01]  /*1be0*/  LDC.64 R2, c[0x0][0x3c0] ;  /* 0x0000f000ff027b82 */ /* 0x000ea20000000a00 */
[----:B------:R-:W-:-:S05]  /*1bf0*/  IADD3 R6, PT, PT, R6, R7, RZ ;  /* 0x0000000706067210 */ /* 0x000fca0007ffe0ff */
[C---:B--2---:R-:W-:Y:S02]  /*1c00*/  IMAD R23, R6.reuse, R3, RZ ;  /* 0x0000000306177224 */ /* 0x044fe400078e02ff */
[----:B------:R-:W-:-:S05]  /*1c10*/  IMAD.WIDE.U32 R6, R6, R2, RZ ;  /* 0x0000000206067225 */ /* 0x000fca00078e00ff */
[----:B------:R-:W-:Y:S02]  /*1c20*/  IADD3 R23, PT, PT, R7, R23, RZ ;  /* 0x0000001707177210 */ /* 0x000fe40007ffe0ff */
[----:B------:R-:W-:-:S07]  /*1c30*/  MOV R22, R6 ;  /* 0x0000000600167202 */ /* 0x000fce0000000f00 */
.L_x_5327:
        /* <DEDUP_REMOVED lines=51> */
.L_x_5323:
        /* <DEDUP_REMOVED lines=182> */
.L_x_5380:
        /* <DEDUP_REMOVED lines=18> */
.L_x_5330:
[----:B-1-3--:R-:W-:Y:S05]  /*2bf0*/  BSYNC.RECONVERGENT B0 ;  /* 0x0000000000007941 */ /* 0x00afea0003800200 */
.L_x_5329:
        /* <DEDUP_REMOVED lines=13> */
.L_x_5332:
[----:B------:R-:W-:Y:S05]  /*2cd0*/  BSYNC.RECONVERGENT B0 ;  /* 0x0000000000007941 */ /* 0x000fea0003800200 */
.L_x_5331:
        /* <DEDUP_REMOVED lines=14> */
.L_x_5334:
[----:B------:R-:W-:Y:S05]  /*2dc0*/  BSYNC.RECONVERGENT B0 ;  /* 0x0000000000007941 */ /* 0x000fea0003800200 */
.L_x_5333:
        /* <DEDUP_REMOVED lines=18> */
.L_x_5336:
[----:B------:R-:W-:Y:S05]  /*2ef0*/  BSYNC.RECONVERGENT B0 ;  /* 0x0000000000007941 */ /* 0x000fea0003800200 */
.L_x_5335:
        /* <DEDUP_REMOVED lines=15> */
.L_x_5340:
[----:B------:R-:W-:Y:S05]  /*2ff0*/  BSYNC.RECONVERGENT B0 ;  /* 0x0000000000007941 */ /* 0x000fea0003800200 */
.L_x_5339:
        /* <DEDUP_REMOVED lines=12> */
.L_x_5342:
[----:B------:R-:W-:Y:S05]  /*30c0*/  BSYNC.RECONVERGENT B0 ;  /* 0x0000000000007941 */ /* 0x000fea0003800200 */
.L_x_5341:
        /* <DEDUP_REMOVED lines=14> */
.L_x_5344:
[----:B------:R-:W-:Y:S05]  /*31b0*/  BSYNC.RECONVERGENT B0 ;  /* 0x0000000000007941 */ /* 0x000fea0003800200 */
.L_x_5343:
        /* <DEDUP_REMOVED lines=20> */
.L_x_5338:
        /* <DEDUP_REMOVED lines=58> */
.L_x_5350:
[----:B------:R-:W-:Y:S05]  /*36a0*/  BSYNC.RECONVERGENT B0 ;  /* 0x0000000000007941 */ /* 0x000fea0003800200 */
.L_x_5349:
        /* <DEDUP_REMOVED lines=51> */
.L_x_5348:
[----:B------:R-:W-:Y:S05]  /*39e0*/  BSYNC.RECONVERGENT B1 ;  /* 0x0000000000017941 */ /* 0x000fea0003800200 */
.L_x_5347:
        /* <DEDUP_REMOVED lines=67> */
.L_x_5354:
[----:B------:R-:W-:Y:S05]  /*3e20*/  BSYNC.RECONVERGENT B0 ;  /* 0x0000000000007941 */ /* 0x000fea0003800200 */
.L_x_5353:
        /* <DEDUP_REMOVED lines=51> */
.L_x_5352:
[----:B------:R-:W-:Y:S05]  /*4160*/  BSYNC.RECONVERGENT B1 ;  /* 0x0000000000017941 */ /* 0x000fea0003800200 */
.L_x_5351:
        /* <DEDUP_REMOVED lines=67> */
.L_x_5358:
[----:B------:R-:W-:Y:S05]  /*45a0*/  BSYNC.RECONVERGENT B0 ;  /* 0x0000000000007941 */ /* 0x000fea0003800200 */
.L_x_5357:
        /* <DEDUP_REMOVED lines=51> */
.L_x_5356:
[----:B------:R-:W-:Y:S05]  /*48e0*/  BSYNC.RECONVERGENT B1 ;  /* 0x0000000000017941 */ /* 0x000fea0003800200 */
.L_x_5355:
        /* <DEDUP_REMOVED lines=70> */
.L_x_5362:
[----:B------:R-:W-:Y:S05]  /*4d50*/  BSYNC.RECONVERGENT B0 ;  /* 0x0000000000007941 */ /* 0x000fea0003800200 */
.L_x_5361:
        /* <DEDUP_REMOVED lines=51> */
.L_x_5360:
[----:B------:R-:W-:Y:S05]  /*5090*/  BSYNC.RECONVERGENT B1 ;  /* 0x0000000000017941 */ /* 0x000fea0003800200 */
.L_x_5359:
        /* <DEDUP_REMOVED lines=8> */
.L_x_5346:
        /* <DEDUP_REMOVED lines=99> */
.L_x_5366:
[----:B------:R-:W-:Y:S05]  /*5750*/  BSYNC.RECONVERGENT B0 ;  /* 0x0000000000007941 */ /* 0x000fea0003800200 */
.L_x_5365:
        /* <DEDUP_REMOVED lines=92> */
.L_x_5364:
[----:B------:R-:W-:Y:S05]  /*5d20*/  BSYNC.RECONVERGENT B1 ;  /* 0x0000000000017941 */ /* 0x000fea0003800200 */
.L_x_5363:
        /* <DEDUP_REMOVED lines=100> */
.L_x_5370:
[----:B------:R-:W-:Y:S05]  /*6370*/  BSYNC.RECONVERGENT B0 ;  /* 0x0000000000007941 */ /* 0x000fea0003800200 */
.L_x_5369:
        /* <DEDUP_REMOVED lines=92> */
.L_x_5368:
[----:B------:R-:W-:Y:S05]  /*6940*/  BSYNC.RECONVERGENT B1 ;  /* 0x0000000000017941 */ /* 0x000fea0003800200 */
.L_x_5367:
        /* <DEDUP_REMOVED lines=101> */
.L_x_5374:
[----:B------:R-:W-:Y:S05]  /*6fa0*/  BSYNC.RECONVERGENT B0 ;  /* 0x0000000000007941 */ /* 0x000fea0003800200 */
.L_x_5373:
        /* <DEDUP_REMOVED lines=92> */
.L_x_5372:
[----:B------:R-:W-:Y:S05]  /*7570*/  BSYNC.RECONVERGENT B1 ;  /* 0x0000000000017941 */ /* 0x000fea0003800200 */
.L_x_5371:
        /* <DEDUP_REMOVED lines=105> */
.L_x_5378:
[----:B------:R-:W-:Y:S05]  /*7c10*/  BSYNC.RECONVERGENT B0 ;  /* 0x0000000000007941 */ /* 0x000fea0003800200 */
.L_x_5377:
        /* <DEDUP_REMOVED lines=90> */
.L_x_5376:
[----:B------:R-:W-:Y:S05]  /*81c0*/  BSYNC.RECONVERGENT B1 ;  /* 0x0000000000017941 */ /* 0x000fea0003800200 */
.L_x_5375:
[----:B------:R-:W5:Y:S08]  /*81d0*/  LDC R3, c[0x0][0x450] ;  /* 0x00011400ff037b82 */ /* 0x000f700000000800 */
[----:B------:R-:W1:Y:S01]  /*81e0*/  LDC R11, c[0x0][0x450] ;  /* 0x00011400ff0b7b82 */ /* 0x000e620000000800 */
[----:B-----5:R-:W-:Y:S05]  /*81f0*/  IMAD.U32 R3, R3, -0x20, RZ ;  /* 0xffffffe003037824 */ /* 0x020fea00078e00ff */
[C---:B------:R-:W-:Y:S02]  /*8200*/  LEA R76, P1, R3.reuse, R76, 0x1 ;  /* 0x0000004c034c7211 */ /* 0x040fe400078208ff */
[C---:B------:R-:W-:Y:S02]  /*8210*/  LEA R74, P0, R3.reuse, R74, 0x1 ;  /* 0x0000004a034a7211 */ /* 0x040fe400078008ff */
[C---:B------:R-:W-:Y:S02]  /*8220*/  LEA.HI.X.SX32 R77, R3.reuse, R77, 0x1, P1 ;  /* 0x0000004d034d7211 */ /* 0x040fe400008f0eff */
[----:B-1----:R-:W-:Y:S09]  /*8230*/  LEA.HI.X.SX32 R75, R3, R75, 0x1, P0 ;  /* 0x0000004b034b7211 */ /* 0x002ff200000f0eff */
.L_x_5345:
[----:B------:R-:W-:Y:S05]  /*8240*/  BSYNC.RECONVERGENT B2 ;  /* 0x0000000000027941 */ /* 0x000fea0003800200 */
.L_x_5337:
        /* <DEDUP_REMOVED lines=91> */
.L_x_5379:
[----:B------:R-:W-:Y:S02]  /*8800*/  IADD3 R72, P1, PT, R72, R79, RZ ;  /* 0x0000004f48487210 */ /* 0x000fe40007f3e0ff */
[----:B------:R-:W-:Y:S03]  /*8810*/  IADD3 R10, P0, PT, R10, R81, RZ ;  /* 0x000000510a0a7210 */ /* 0x000fe60007f1e0ff */
[----:B------:R-:W-:Y:S02]  /*8820*/  IMAD.X R73, R73, 0x1, R78, P1 ;  /* 0x0000000149497824 */ /* 0x000fe400008e064e */
[----:B------:R-:W-:Y:S01]  /*8830*/  IMAD.X R9, R9, 0x1, R80, P0 ;  /* 0x0000000109097824 */ /* 0x000fe200000e0650 */
[----:B------:R-:W-:Y:S07]  /*8840*/  @P2 BRA `(.L_x_5380) ;  /* 0xffffffa000a02947 */ /* 0x000fee000383ffff */
.L_x_5328:
        /* <DEDUP_REMOVED lines=43> */
.L_x_5384:
[----:B------:R-:W-:Y:S05]  /*8b00*/  BSYNC.RECONVERGENT B0 ;  /* 0x0000000000007941 */ /* 0x000fea0003800200 */
.L_x_5383:
        /* <DEDUP_REMOVED lines=17> */
.L_x_5386:
[----:B------:R-:W-:Y:S05]  /*8c20*/  BSYNC.RECONVERGENT B0 ;  /* 0x0000000000007941 */ /* 0x000fea0003800200 */
.L_x_5385:
        /* <DEDUP_REMOVED lines=17> */
.L_x_5388:
[----:B------:R-:W-:Y:S05]  /*8d40*/  BSYNC.RECONVERGENT B0 ;  /* 0x0000000000007941 */ /* 0x000fea0003800200 */
.L_x_5387:
        /* <DEDUP_REMOVED lines=17> */
.L_x_5382:
        /* <DEDUP_REMOVED lines=81> */
.L_x_5396:
[----:B------:R-:W-:Y:S05]  /*9370*/  BSYNC.RECONVERGENT B0 ;  /* 0x0000000000007941 */ /* 0x000fea0003800200 */
.L_x_5395:
[----:B-----5:R-:W-:Y:S01]  /*9380*/  IMAD.MOV.U32 R6, RZ, RZ, R10 ;  /* 0x000000ffff067224 */ /* 0x020fe200078e000a */
[----:B------:R-:W-:Y:S01]  /*9390*/  MOV R4, R8 ;  /* 0x0000000800047202 */ /* 0x000fe20000000f00 */
[----:B------:R-:W-:Y:S01]  /*93a0*/  IMAD.MOV.U32 R7, RZ, RZ, R11 ;  /* 0x000000ffff077224 */ /* 0x000fe200078e000b */
[----:B------:R-:W-:Y:S02]  /*93b0*/  MOV R5, R9 ;  /* 0x0000000900057202 */ /* 0x000fe40000000f00 */
.L_x_5394:
[----:B------:R-:W-:Y:S05]  /*93c0*/  BSYNC.RECONVERGENT B1 ;  /* 0x0000000000017941 */ /* 0x000fea0003800200 */
.L_x_5393:
        /* <DEDUP_REMOVED lines=49> */
.L_x_5398:
[----:B------:R-:W-:Y:S05]  /*96e0*/  BSYNC.RECONVERGENT B0 ;  /* 0x0000000000007941 */ /* 0x000fea0003800200 */
.L_x_5397:
[----:B-----5:R3:W-:Y:S02]  /*96f0*/  STS.128 [R102+0x2000], R8 ;  /* 0x0020000866007388 */ /* 0x0207e40000000c00 */
.L_x_5392:
[----:B------:R-:W-:Y:S05]  /*9700*/  BSYNC.RECONVERGENT B2 ;  /* 0x0000000000027941 */ /* 0x000fea0003800200 */
.L_x_5391:
        /* <DEDUP_REMOVED lines=64> */
.L_x_5404:
[----:B------:R-:W-:Y:S05]  /*9b10*/  BSYNC.RECONVERGENT B0 ;  /* 0x0000000000007941 */ /* 0x000fea0003800200 */
.L_x_5403:
[----:B-----5:R1:W-:Y:S02]  /*9b20*/  STS.128 [R102+0x800], R8 ;  /* 0x0008000866007388 */ /* 0x0203e40000000c00 */
.L_x_5402:
[----:B------:R-:W-:Y:S05]  /*9b30*/  BSYNC.RECONVERGENT B1 ;  /* 0x0000000000017941 */ /* 0x000fea0003800200 */
.L_x_5401:
        /* <DEDUP_REMOVED lines=56> */
.L_x_5406:
[----:B------:R-:W-:Y:S05]  /*9ec0*/  BSYNC.RECONVERGENT B0 ;  /* 0x0000000000007941 */ /* 0x000fea0003800200 */
.L_x_5405:
[----:B-----5:R3:W-:Y:S02]  /*9ed0*/  STS.128 [R102+0x2800], R8 ;  /* 0x0028000866007388 */ /* 0x0207e40000000c00 */
.L_x_5400:
[----:B------:R-:W-:Y:S05]  /*9ee0*/  BSYNC.RECONVERGENT B2 ;  /* 0x0000000000027941 */ /* 0x000fea0003800200 */
.L_x_5399:
        /* <DEDUP_REMOVED lines=66> */
.L_x_5412:
[----:B------:R-:W-:Y:S05]  /*a310*/  BSYNC.RECONVERGENT B0 ;  /* 0x0000000000007941 */ /* 0x000fea0003800200 */
.L_x_5411:
[----:B-----5:R1:W-:Y:S02]  /*a320*/  STS.128 [R102+0x1000], R8 ;  /* 0x0010000866007388 */ /* 0x0203e40000000c00 */
.L_x_5410:
[----:B------:R-:W-:Y:S05]  /*a330*/  BSYNC.RECONVERGENT B1 ;  /* 0x0000000000017941 */ /* 0x000fea0003800200 */
.L_x_5409:
        /* <DEDUP_REMOVED lines=56> */
.L_x_5414:
[----:B------:R-:W-:Y:S05]  /*a6c0*/  BSYNC.RECONVERGENT B0 ;  /* 0x0000000000007941 */ /* 0x000fea0003800200 */
.L_x_5413:
[----:B-----5:R3:W-:Y:S02]  /*a6d0*/  STS.128 [R102+0x3000], R8 ;  /* 0x0030000866007388 */ /* 0x0207e40000000c00 */
.L_x_5408:
[----:B------:R-:W-:Y:S05]  /*a6e0*/  BSYNC.RECONVERGENT B2 ;  /* 0x0000000000027941 */ /* 0x000fea0003800200 */
.L_x_5407:
        /* <DEDUP_REMOVED lines=66> */
.L_x_5418:
[----:B------:R-:W-:Y:S05]  /*ab10*/  BSYNC.RECONVERGENT B0 ;  /* 0x0000000000007941 */ /* 0x000fea0003800200 */
.L_x_5417:
[----:B-----5:R3:W-:Y:S02]  /*ab20*/  STS.128 [R102+0x1800], R8 ;  /* 0x0018000866007388 */ /* 0x0207e40000000c00 */
.L_x_5416:
[----:B------:R-:W-:Y:S05]  /*ab30*/  BSYNC.RECONVERGENT B1 ;  /* 0x0000000000017941 */ /* 0x000fea0003800200 */
.L_x_5415:
        /* <DEDUP_REMOVED lines=56> */
.L_x_5420:
[----:B------:R-:W-:Y:S05]  /*aec0*/  BSYNC.RECONVERGENT B0 ;  /* 0x0000000000007941 */ /* 0x000fea0003800200 */
.L_x_5419:
[----:B-----5:R3:W-:Y:S01]  /*aed0*/  STS.128 [R102+0x3800], R8 ;  /* 0x0038000866007388 */ /* 0x0207e20000000c00 */
[----:B------:R-:W-:Y:S05]  /*aee0*/  BRA `(.L_x_5389) ;  /* 0x0000002c00dc7947 */ /* 0x000fea0003800000 */
.L_x_5390:
        /* <DEDUP_REMOVED lines=99> */
.L_x_5426:
[----:B------:R-:W-:Y:S05]  /*b520*/  BSYNC.RECONVERGENT B0 ;  /* 0x0000000000007941 */ /* 0x000fea0003800200 */
.L_x_5425:
[----:B-----5:R-:W-:Y:S01]  /*b530*/  IMAD.MOV.U32 R6, RZ, RZ, R30 ;  /* 0x000000ffff067224 */ /* 0x020fe200078e001e */
[----:B------:R-:W-:Y:S01]  /*b540*/  MOV R4, R28 ;  /* 0x0000001c00047202 */ /* 0x000fe20000000f00 */
[----:B------:R-:W-:Y:S01]  /*b550*/  IMAD.MOV.U32 R7, RZ, RZ, R31 ;  /* 0x000000ffff077224 */ /* 0x000fe200078e001f */
[----:B------:R-:W-:Y:S02]  /*b560*/  MOV R5, R29 ;  /* 0x0000001d00057202 */ /* 0x000fe40000000f00 */
.L_x_5424:
[----:B------:R-:W-:Y:S05]  /*b570*/  BSYNC.RECONVERGENT B1 ;  /* 0x0000000000017941 */ /* 0x000fea0003800200 */
.L_x_5423:
        /* <DEDUP_REMOVED lines=88> */
.L_x_5428:
[----:B------:R-:W-:Y:S05]  /*bb00*/  BSYNC.RECONVERGENT B0 ;  /* 0x0000000000007941 */ /* 0x000fea0003800200 */
.L_x_5427:
[----:B-----5:R3:W-:Y:S02]  /*bb10*/  STS.128 [R102+0x2000], R28 ;  /* 0x0020001c66007388 */ /* 0x0207e40000000c00 */
.L_x_5422:
[----:B------:R-:W-:Y:S05]  /*bb20*/  BSYNC.RECONVERGENT B2 ;  /* 0x0000000000027941 */ /* 0x000fea0003800200 */
.L_x_5421:
        /* <DEDUP_REMOVED lines=95> */
.L_x_5434:
[----:B------:R-:W-:Y:S05]  /*c120*/  BSYNC.RECONVERGENT B0 ;  /* 0x0000000000007941 */ /* 0x000fea0003800200 */
.L_x_5433:
[----:B-----5:R1:W-:Y:S02]  /*c130*/  STS.128 [R102+0x800], R28 ;  /* 0x0008001c66007388 */ /* 0x0203e40000000c00 */
.L_x_5432:
[----:B------:R-:W-:Y:S05]  /*c140*/  BSYNC.RECONVERGENT B1 ;  /* 0x0000000000017941 */ /* 0x000fea0003800200 */
.L_x_5431:
        /* <DEDUP_REMOVED lines=87> */
.L_x_5436:
[----:B------:R-:W-:Y:S05]  /*c6c0*/  BSYNC.RECONVERGENT B0 ;  /* 0x0000000000007941 */ /* 0x000fea0003800200 */
.L_x_5435:
[----:B-----5:R3:W-:Y:S02]  /*c6d0*/  STS.128 [R102+0x2800], R28 ;  /* 0x0028001c66007388 */ /* 0x0207e40000000c00 */
.L_x_5430:
[----:B------:R-:W-:Y:S05]  /*c6e0*/  BSYNC.RECONVERGENT B2 ;  /* 0x0000000000027941 */ /* 0x000fea0003800200 */
.L_x_5429:
        /* <DEDUP_REMOVED lines=96> */
.L_x_5442:
[----:B------:R-:W-:Y:S05]  /*ccf0*/  BSYNC.RECONVERGENT B0 ;  /* 0x0000000000007941 */ /* 0x000fea0003800200 */
.L_x_5441:
[----:B-----5:R1:W-:Y:S02]  /*cd00*/  STS.128 [R102+0x1000], R28 ;  /* 0x0010001c66007388 */ /* 0x0203e40000000c00 */
.L_x_5440:
[----:B------:R-:W-:Y:S05]  /*cd10*/  BSYNC.RECONVERGENT B1 ;  /* 0x0000000000017941 */ /* 0x000fea0003800200 */
.L_x_5439:
        /* <DEDUP_REMOVED lines=87> */
.L_x_5444:
[----:B------:R-:W-:Y:S05]  /*d290*/  BSYNC.RECONVERGENT B0 ;  /* 0x0000000000007941 */ /* 0x000fea0003800200 */
.L_x_5443:
[----:B-----5:R1:W-:Y:S02]  /*d2a0*/  STS.128 [R102+0x3000], R28 ;  /* 0x0030001c66007388 */ /* 0x0203e40000000c00 */
.L_x_5438:
[----:B------:R-:W-:Y:S05]  /*d2b0*/  BSYNC.RECONVERGENT B2 ;  /* 0x0000000000027941 */ /* 0x000fea0003800200 */
.L_x_5437:
        /* <DEDUP_REMOVED lines=95> */
.L_x_5448:
[----:B------:R-:W-:Y:S05]  /*d8b0*/  BSYNC.RECONVERGENT B0 ;  /* 0x0000000000007941 */ /* 0x000fea0003800200 */
.L_x_5447:
[----:B-----5:R1:W-:Y:S02]  /*d8c0*/  STS.128 [R102+0x1800], R24 ;  /* 0x0018001866007388 */ /* 0x0203e40000000c00 */
.L_x_5446:
[----:B------:R-:W-:Y:S05]  /*d8d0*/  BSYNC.RECONVERGENT B1 ;  /* 0x0000000000017941 */ /* 0x000fea0003800200 */
.L_x_5445:
        /* <DEDUP_REMOVED lines=86> */
.L_x_5450:
[----:B------:R-:W-:Y:S05]  /*de40*/  BSYNC.RECONVERGENT B0 ;  /* 0x0000000000007941 */ /* 0x000fea0003800200 */
.L_x_5449:
[----:B-----5:R1:W-:Y:S02]  /*de50*/  STS.128 [R102+0x3800], R24 ;  /* 0x0038001866007388 */ /* 0x0203e40000000c00 */
.L_x_5389:
[----:B------:R-:W-:Y:S05]  /*de60*/  BSYNC.RECONVERGENT B3 ;  /* 0x0000000000037941 */ /* 0x000fea0003800200 */
.L_x_5381:
        /* <DEDUP_REMOVED lines=28> */
.L_x_5452:
[----:B------:R-:W-:Y:S05]  /*e030*/  BSYNC.RECONVERGENT B0 ;  /* 0x0000000000007941 */ /* 0x000fea0003800200 */
.L_x_5451:
        /* <DEDUP_REMOVED lines=17> */
.L_x_5454:
[----:B------:R-:W-:Y:S05]  /*e150*/  BSYNC.RECONVERGENT B0 ;  /* 0x0000000000007941 */ /* 0x000fea0003800200 */
.L_x_5453:
        /* <DEDUP_REMOVED lines=19> */
.L_x_5456:
[----:B------:R-:W-:Y:S05]  /*e290*/  BSYNC.RECONVERGENT B0 ;  /* 0x0000000000007941 */ /* 0x000fea0003800200 */
.L_x_5455:
        /* <DEDUP_REMOVED lines=17> */
.L_x_5458:
[----:B------:R-:W-:Y:S05]  /*e3b0*/  BSYNC.RECONVERGENT B0 ;  /* 0x0000000000007941 */ /* 0x000fea0003800200 */
.L_x_5457:
        /* <DEDUP_REMOVED lines=31> */
.L_x_5460:
[----:B------:R2:W-:Y:S04]  /*e5b0*/  STS.128 [R102+0x8000], RZ ;  /* 0x008000ff66007388 */ /* 0x0005e80000000c00 */
[----:B------:R2:W-:Y:S02]  /*e5c0*/  STS.128 [R102+0xa000], RZ ;  /* 0x00a000ff66007388 */ /* 0x0005e40000000c00 */
.L_x_5461:
[----:B------:R-:W-:Y:S05]  /*e5d0*/  BSYNC.RECONVERGENT B0 ;  /* 0x0000000000007941 */ /* 0x000fea0003800200 */
.L_x_5459:
        /* <DEDUP_REMOVED lines=29> */
.L_x_5463:
[----:B------:R-:W-:Y:S05]  /*e7b0*/  BSYNC.RECONVERGENT B0 ;  /* 0x0000000000007941 */ /* 0x000fea0003800200 */
.L_x_5462:
        /* <DEDUP_REMOVED lines=21> */
.L_x_5465:
[----:B------:R-:W-:Y:S05]  /*e910*/  BSYNC.RECONVERGENT B0 ;  /* 0x0000000000007941 */ /* 0x000fea0003800200 */
.L_x_5464:
        /* <DEDUP_REMOVED lines=19> */
.L_x_5467:
[----:B------:R-:W-:Y:S05]  /*ea50*/  BSYNC.RECONVERGENT B0 ;  /* 0x0000000000007941 */ /* 0x000fea0003800200 */
.L_x_5466:
[----:B-----5:R-:W-:Y:S01]  /*ea60*/  LDSM.16.M88.4 R48, [R151] ;  /* 0x000000009730783b */ /* 0x020fe20000000200 */
[----:B------:R-:W-:Y:S01]  /*ea70*/  R2P PR, R59, 0x6 ;  /* 0x000000063b007804 */ /* 0x000fe20000000000 */
[----:B------:R-:W3:Y:S01]  /*ea80*/  LDCU UR10, c[0x0][0x50c] ;  /* 0x0000a180ff0a77ac */ /* 0x000ee20008000800 */
[----:B------:R-:W-:Y:S01]  /*ea90*/  MOV R0, 0x20 ;  /* 0x0000002000007802 */ /* 0x000fe20000000f00 */
[----:B------:R-:W4:Y:S01]  /*eaa0*/  LDSM.16.M88.4 R36, [R3+UR5+0x4000] ;  /* 0x004000050324783b */ /* 0x000f220008000200 */
[----:B------:R-:W-:Y:S02]  /*eab0*/  IADD3 R150, PT, PT, R3, UR5, RZ ;  /* 0x0000000503967c10 */ /* 0x000fe4000fffe0ff */
[----:B------:R-:W-:Y:S01]  /*eac0*/  SEL R0, R0, 0xffffffe0, !P1 ;  /* 0xffffffe000007807 */ /* 0x000fe20004800000 */
[----:B------:R-:W3:Y:S01]  /*ead0*/  LDSM.16.M88.4 R68, [R3+UR5+0x4800] ;  /* 0x004800050344783b */ /* 0x000ee20008000200 */
[----:B------:R-:W-:Y:S02]  /*eae0*/  MOV R2, 0x40 ;  /* 0x0000004000027802 */ /* 0x000fe40000000f00 */
[-C--:B------:R-:W-:Y:S01]  /*eaf0*/  IADD3 R149, PT, PT, R151, R0.reuse, RZ ;  /* 0x0000000097957210 */ /* 0x080fe20007ffe0ff */
[----:B------:R-:W3:Y:S01]  /*eb00*/  LDSM.16.M88.4 R60, [R3+UR5+0x5000] ;  /* 0x00500005033c783b */ /* 0x000ee20008000200 */
[----:B------:R-:W-:-:S02]  /*eb10*/  IADD3 R146, PT, PT, R150, R0, RZ ;  /* 0x0000000096927210 */ /* 0x000fc40007ffe0ff */
[----:B------:R-:W-:Y:S01]  /*eb20*/  SEL R2, R2, 0xffffffc0, !P2 ;  /* 0xffffffc002027807 */ /* 0x000fe20005000000 */
[----:B------:R-:W3:Y:S01]  /*eb30*/  LDSM.16.M88.4 R8, [R3+UR5+0x5800] ;  /* 0x005800050308783b */ /* 0x000ee20008000200 */
[----:B------:R-:W-:Y:S02]  /*eb40*/  ISETP.GT.AND P0, PT, R105, R156, PT ;  /* 0x0000009c6900720c */ /* 0x000fe40003f04270 */
[-C--:B------:R-:W-:Y:S01]  /*eb50*/  IADD3 R148, PT, PT, R151, R2.reuse, RZ ;  /* 0x0000000297947210 */ /* 0x080fe20007ffe0ff */
[----:B-12---:R-:W-:Y:S01]  /*eb60*/  LDSM.16.M88.4 R4, [R149] ;  /* 0x000000009504783b */ /* 0x006fe20000000200 */
[----:B------:R-:W-:Y:S02]  /*eb70*/  IADD3 R145, PT, PT, R150, R2, RZ ;  /* 0x0000000296917210 */ /* 0x000fe40007ffe0ff */
[C---:B------:R-:W-:Y:S01]  /*eb80*/  IADD3 R147, PT, PT, R0.reuse, R148, RZ ;  /* 0x0000009400937210 */ /* 0x040fe20007ffe0ff */
[----:B------:R-:W1:Y:S01]  /*eb90*/  LDSM.16.M88.4 R40, [R146+0x4000] ;  /* 0x004000009228783b */ /* 0x000e620000000200 */
        /* <DEDUP_REMOVED lines=13> */
[C---:B---3--:R-:W-:Y:S08]  /*ec70*/  HMMA.16816.F32 R32, R48.reuse, R68, RZ ;  /* 0x000000443020723c */ /* 0x048ff000000018ff */
[C---:B------:R-:W-:Y:S08]  /*ec80*/  HMMA.16816.F32 R64, R48.reuse, R60, RZ ;  /* 0x0000003c3040723c */ /* 0x040ff000000018ff */
[C---:B------:R-:W-:Y:S08]  /*ec90*/  HMMA.16816.F32 R68, R48.reuse, R70, RZ ;  /* 0x000000463044723c */ /* 0x040ff000000018ff */
[C---:B------:R-:W-:Y:S08]  /*eca0*/  HMMA.16816.F32 R60, R48.reuse, R62, RZ ;  /* 0x0000003e303c723c */ /* 0x040ff000000018ff */
[C---:B------:R-:W-:Y:S08]  /*ecb0*/  HMMA.16816.F32 R52, R48.reuse, R8, RZ ;  /* 0x000000083034723c */ /* 0x040ff000000018ff */
[----:B------:R-:W-:Y:S01]  /*ecc0*/  HMMA.16816.F32 R48, R48, R10, RZ ;  /* 0x0000000a3030723c */ /* 0x000fe200000018ff */
[----:B------:R-:W3:Y:S07]  /*ecd0*/  LDSM.16.M88.4 R8, [R148] ;  /* 0x000000009408783b */ /* 0x000eee0000000200 */
        /* <DEDUP_REMOVED lines=11> */
[----:B------:R-:W-:Y:S04]  /*ed90*/  LDSM.16.M88.4 R4, [R147] ;  /* 0x000000009304783b */ /* 0x000fe80000000200 */
[----:B------:R-:W4:Y:S03]  /*eda0*/  LDSM.16.M88.4 R28, [R144+0x4000] ;  /* 0x00400000901c783b */ /* 0x000f260000000200 */
[C---:B---3--:R-:W-:Y:S08]  /*edb0*/  HMMA.16816.F32 R16, R8.reuse, R20, R16 ;  /* 0x000000140810723c */ /* 0x048ff00000001810 */
[C---:B------:R-:W-:Y:S01]  /*edc0*/  HMMA.16816.F32 R36, R8.reuse, R22, R36 ;  /* 0x000000160824723c */ /* 0x040fe20000001824 */
[----:B------:R-:W3:Y:S07]  /*edd0*/  LDSM.16.M88.4 R20, [R144+0x4800] ;  /* 0x004800009014783b */ /* 0x000eee0000000200 */
[C---:B-1----:R-:W-:Y:S08]  /*ede0*/  HMMA.16816.F32 R32, R8.reuse, R40, R32 ;  /* 0x000000280820723c */ /* 0x042ff00000001820 */
[C---:B------:R-:W-:Y:S01]  /*edf0*/  HMMA.16816.F32 R68, R8.reuse, R42, R68 ;  /* 0x0000002a0844723c */ /* 0x040fe20000001844 */
[----:B------:R-:W1:Y:S07]  /*ee00*/  LDSM.16.M88.4 R40, [R3+UR5+0x6000] ;  /* 0x006000050328783b */ /* 0x000e6e0008000200 */
[C---:B------:R-:W-:Y:S08]  /*ee10*/  HMMA.16816.F32 R64, R8.reuse, R80, R64 ;  /* 0x000000500840723c */ /* 0x040ff00000001840 */
[C---:B------:R-:W-:Y:S01]  /*ee20*/  HMMA.16816.F32 R60, R8.reuse, R82, R60 ;  /* 0x00000052083c723c */ /* 0x040fe2000000183c */
[----:B------:R-:W-:Y:S07]  /*ee30*/  LDSM.16.M88.4 R80, [R3+UR5+0x6800] ;  /* 0x006800050350783b */ /* 0x000fee0008000200 */
[C---:B--2---:R-:W-:Y:S08]  /*ee40*/  HMMA.16816.F32 R52, R8.reuse, R44, R52 ;  /* 0x0000002c0834723c */ /* 0x044ff00000001834 */
[----:B------:R-:W-:Y:S01]  /*ee50*/  HMMA.16816.F32 R48, R8, R46, R48 ;  /* 0x0000002e0830723c */ /* 0x000fe20000001830 */
[----:B------:R-:W2:Y:S04]  /*ee60*/  LDSM.16.M88.4 R8, [R144+0x5800] ;  /* 0x005800009008783b */ /* 0x000ea80000000200 */
[----:B------:R-:W2:Y:S03]  /*ee70*/  LDSM.16.M88.4 R44, [R149+0x2000] ;  /* 0x00200000952c783b */ /* 0x000ea60000000200 */
[C---:B----4-:R-:W-:Y:S08]  /*ee80*/  HMMA.16816.F32 R16, R4.reuse, R28, R16 ;  /* 0x0000001c0410723c */ /* 0x050ff00000001810 */
[C---:B------:R-:W-:Y:S01]  /*ee90*/  HMMA.16816.F32 R36, R4.reuse, R30, R36 ;  /* 0x0000001e0424723c */ /* 0x040fe20000001824 */
[----:B------:R-:W-:Y:S07]  /*eea0*/  LDSM.16.M88.4 R28, [R148+0x2000] ;  /* 0x00200000941c783b */ /* 0x000fee0000000200 */
[C---:B---3--:R-:W-:Y:S08]  /*eeb0*/  HMMA.16816.F32 R32, R4.reuse, R20, R32 ;  /* 0x000000140420723c */ /* 0x048ff00000001820 */
[----:B------:R-:W-:Y:S01]  /*eec0*/  HMMA.16816.F32 R68, R4, R22, R68 ;  /* 0x000000160444723c */ /* 0x000fe20000001844 */
[----:B------:R-:W3:Y:S07]  /*eed0*/  LDSM.16.M88.4 R20, [R145+0x6000] ;  /* 0x006000009114783b */ /* 0x000eee0000000200 */
[C---:B-1----:R-:W-:Y:S08]  /*eee0*/  HMMA.16816.F32 R16, R76.reuse, R40, R16 ;  /* 0x000000284c10723c */ /* 0x042ff00000001810 */
[----:B------:R-:W-:Y:S01]  /*eef0*/  HMMA.16816.F32 R36, R76, R42, R36 ;  /* 0x0000002a4c24723c */ /* 0x000fe20000001824 */
[----:B------:R-:W-:Y:S07]  /*ef00*/  LDSM.16.M88.4 R40, [R146+0x6800] ;  /* 0x006800009228783b */ /* 0x000fee0000000200 */
[C---:B------:R-:W-:Y:S08]  /*ef10*/  HMMA.16816.F32 R64, R4.reuse, R72, R64 ;  /* 0x000000480440723c */ /* 0x040ff00000001840 */
[C---:B------:R-:W-:Y:S01]  /*ef20*/  HMMA.16816.F32 R60, R4.reuse, R74, R60 ;  /* 0x0000004a043c723c */ /* 0x040fe2000000183c */
[----:B------:R-:W-:Y:S07]  /*ef30*/  LDSM.16.M88.4 R72, [R3+UR5+0x7000] ;  /* 0x007000050348783b */ /* 0x000fee0008000200 */
[C---:B--2---:R-:W-:Y:S08]  /*ef40*/  HMMA.16816.F32 R52, R4.reuse, R8, R52 ;  /* 0x000000080434723c */ /* 0x044ff00000001834 */
[----:B------:R-:W-:Y:S01]  /*ef50*/  HMMA.16816.F32 R48, R4, R10, R48 ;  /* 0x0000000a0430723c */ /* 0x000fe20000001830 */
[----:B------:R-:W-:Y:S04]  /*ef60*/  LDSM.16.M88.4 R8, [R147+0x2000] ;  /* 0x002000009308783b */ /* 0x000fe80000000200 */
[----:B------:R-:W1:Y:S03]  /*ef70*/  LDSM.16.M88.4 R4, [R144+0x6000] ;  /* 0x006000009004783b */ /* 0x000e660000000200 */
[C---:B------:R-:W-:Y:S08]  /*ef80*/  HMMA.16816.F32 R16, R44.reuse, R84, R16 ;  /* 0x000000542c10723c */ /* 0x040ff00000001810 */
[----:B------:R-:W-:Y:S08]  /*ef90*/  HMMA.16816.F32 R36, R44, R86, R36 ;  /* 0x000000562c24723c */ /* 0x000ff00000001824 */
[----:B------:R-:W-:Y:S08]  /*efa0*/  HMMA.16816.F32 R32, R76, R80, R32 ;  /* 0x000000504c20723c */ /* 0x000ff00000001820 */
[C---:B---3--:R-:W-:Y:S08]  /*efb0*/  HMMA.16816.F32 R16, R28.reuse, R20, R16 ;  /* 0x000000141c10723c */ /* 0x048ff00000001810 */
[----:B------:R-:W-:Y:S01]  /*efc0*/  HMMA.16816.F32 R36, R28, R22, R36 ;  /* 0x000000161c24723c */ /* 0x000fe20000001824 */
[----:B------:R2:W3:Y:S07]  /*efd0*/  LDSM.16.M88.4 R20, [R3+UR5+0x7800] ;  /* 0x007800050314783b */ /* 0x0004ee0008000200 */
[----:B------:R-:W-:Y:S08]  /*efe0*/  HMMA.16816.F32 R68, R76, R82, R68 ;  /* 0x000000524c44723c */ /* 0x000ff00000001844 */
[C---:B-1----:R-:W-:Y:S08]  /*eff0*/  HMMA.16816.F32 R16, R8.reuse, R4, R16 ;  /* 0x000000040810723c */ /* 0x042ff00000001810 */
[----:B------:R-:W-:Y:S01]  /*f000*/  HMMA.16816.F32 R36, R8, R6, R36 ;  /* 0x000000060824723c */ /* 0x000fe20000001824 */
[----:B------:R-:W1:Y:S07]  /*f010*/  LDSM.16.M88.4 R4, [R146+0x7000] ;  /* 0x007000009204783b */ /* 0x000e6e0000000200 */
[----:B------:R-:W-:Y:S01]  /*f020*/  HMMA.16816.F32 R80, R76, R72, R64 ;  /* 0x000000484c50723c */ /* 0x000fe20000001840 */
[----:B------:R-:W4:Y:S02]  /*f030*/  LDSM.16.M88.4 R64, [R145+0x6800] ;  /* 0x006800009140783b */ /* 0x000f240000000200 */
[----:B------:R-:W-:Y:S01]  /*f040*/  FMUL.FTZ R16, R16, UR10 ;  /* 0x0000000a10107c20 */ /* 0x000fe20008410000 */
[----:B------:R-:W-:Y:S01]  /*f050*/  FMUL.FTZ R59, R17, UR10 ;  /* 0x0000000a113b7c20 */ /* 0x000fe20008410000 */
[----:B--2---:R-:W-:Y:S01]  /*f060*/  FMUL.FTZ R3, R18, UR10 ;  /* 0x0000000a12037c20 */ /* 0x004fe20008410000 */
[----:B------:R-:W-:Y:S01]  /*f070*/  FMUL.FTZ R72, R19, UR10 ;  /* 0x0000000a13487c20 */ /* 0x000fe20008410000 */
[----:B------:R2:W1:Y:S01]  /*f080*/  MUFU.TANH R26, R16 ;  /* 0x00000010001a7308 */ /* 0x0004620000002400 */
[----:B------:R-:W-:Y:S01]  /*f090*/  HMMA.16816.F32 R84, R44, R40, R32 ;  /* 0x000000282c54723c */ /* 0x000fe20000001820 */
[----:B------:R-:W-:Y:S06]  /*f0a0*/  LDSM.16.M88.4 R32, [R144+0x6800] ;  /* 0x006800009020783b */ /* 0x000fec0000000200 */
[----:B------:R-:W1:Y:S01]  /*f0b0*/  MUFU.TANH R59, R59 ;  /* 0x0000003b003b7308 */ /* 0x000e620000002400 */
[----:B------:R-:W-:Y:S07]  /*f0c0*/  HMMA.16816.F32 R60, R76, R74, R60 ;  /* 0x0000004a4c3c723c */ /* 0x000fee000000183c */
[----:B------:R-:W1:Y:S01]  /*f0d0*/  MUFU.TANH R3, R3 ;  /* 0x0000000300037308 */ /* 0x000e620000002400 */
[----:B------:R-:W-:Y:S01]  /*f0e0*/  HMMA.16816.F32 R68, R44, R42, R68 ;  /* 0x0000002a2c44723c */ /* 0x000fe20000001844 */
[----:B--2---:R-:W2:Y:S04]  /*f0f0*/  LDSM.16.M88.4 R16, [R145+0x7000] ;  /* 0x007000009110783b */ /* 0x004ea80000000200 */
[----:B------:R-:W2:Y:S02]  /*f100*/  LDSM.16.M88.4 R40, [R146+0x7800] ;  /* 0x007800009228783b */ /* 0x000ea40000000200 */
[----:B------:R-:W2:Y:S01]  /*f110*/  MUFU.TANH R72, R72 ;  /* 0x0000004800487308 */ /* 0x000ea20000002400 */
[----:B---3--:R-:W-:Y:S01]  /*f120*/  HMMA.16816.F32 R52, R76, R20, R52 ;  /* 0x000000144c34723c */ /* 0x008fe20000001834 */
[----:B------:R-:W-:Y:S01]  /*f130*/  FMUL.FTZ R20, R36, UR10 ;  /* 0x0000000a24147c20 */ /* 0x000fe20008410000 */
[----:B------:R-:W-:-:S05]  /*f140*/  FMUL.FTZ R21, R37, UR10 ;  /* 0x0000000a25157c20 */ /* 0x000fca0008410000 */
[----:B------:R-:W3:Y:S01]  /*f150*/  MUFU.TANH R20, R20 ;  /* 0x0000001400147308 */ /* 0x000ee20000002400 */
[C---:B-1----:R-:W-:Y:S07]  /*f160*/  HMMA.16816.F32 R80, R44.reuse, R4, R80 ;  /* 0x000000042c50723c */ /* 0x042fee0000001850 */
[----:B------:R-:W1:Y:S01]  /*f170*/  MUFU.TANH R21, R21 ;  /* 0x0000001500157308 */ /* 0x000e620000002400 */
[----:B------:R-:W-:Y:S01]  /*f180*/  HMMA.16816.F32 R60, R44, R6, R60 ;  /* 0x000000062c3c723c */ /* 0x000fe2000000183c */
[----:B------:R-:W3:Y:S07]  /*f190*/  LDSM.16.M88.4 R4, [R145+0x7800] ;  /* 0x007800009104783b */ /* 0x000eee0000000200 */
[----:B------:R-:W-:Y:S08]  /*f1a0*/  HMMA.16816.F32 R48, R76, R22, R48 ;  /* 0x000000164c30723c */ /* 0x000ff00000001830 */
[C---:B----4-:R-:W-:Y:S08]  /*f1b0*/  HMMA.16816.F32 R84, R28.reuse, R64, R84 ;  /* 0x000000401c54723c */ /* 0x050ff00000001854 */
[C---:B------:R-:W-:Y:S01]  /*f1c0*/  HMMA.16816.F32 R68, R28.reuse, R66, R68 ;  /* 0x000000421c44723c */ /* 0x040fe20000001844 */
[----:B------:R-:W4:Y:S07]  /*f1d0*/  LDSM.16.M88.4 R64, [R144+0x7000] ;  /* 0x007000009040783b */ /* 0x000f2e0000000200 */
[C---:B--2---:R-:W-:Y:S08]  /*f1e0*/  HMMA.16816.F32 R80, R28.reuse, R16, R80 ;  /* 0x000000101c50723c */ /* 0x044ff00000001850 */
[----:B------:R-:W-:Y:S01]  /*f1f0*/  HMMA.16816.F32 R60, R28, R18, R60 ;  /* 0x000000121c3c723c */ /* 0x000fe2000000183c */
[----:B------:R-:W2:Y:S01]  /*f200*/  LDSM.16.M88.4 R16, [R144+0x7800] ;  /* 0x007800009010783b */ /* 0x000ea20000000200 */
[----:B------:R-:W-:-:S06]  /*f210*/  DEPBAR.LE SB0, 0x0 ;  /* 0x000080000000791a */ /* 0x000fcc0000000000 */
[C---:B------:R-:W-:Y:S08]  /*f220*/  HMMA.16816.F32 R52, R44.reuse, R40, R52 ;  /* 0x000000282c34723c */ /* 0x040ff00000001834 */
[----:B------:R-:W-:Y:S08]  /*f230*/  HMMA.16816.F32 R48, R44, R42, R48 ;  /* 0x0000002a2c30723c */ /* 0x000ff00000001830 */
[----:B------:R-:W-:Y:S01]  /*f240*/  HMMA.16816.F32 R84, R8, R32, R84 ;  /* 0x000000200854723c */ /* 0x000fe20000001854 */
[----:B------:R-:W-:Y:S01]  /*f250*/  FMUL.FTZ R32, R38, UR10 ;  /* 0x0000000a26207c20 */ /* 0x000fe20008410000 */
[----:B------:R-:W-:-:S05]  /*f260*/  FMUL.FTZ R33, R39, UR10 ;  /* 0x0000000a27217c20 */ /* 0x000fca0008410000 */
[----:B------:R-:W1:Y:S01]  /*f270*/  MUFU.TANH R32, R32 ;  /* 0x0000002000207308 */ /* 0x000e620000002400 */
[C---:B---3--:R-:W-:Y:S07]  /*f280*/  HMMA.16816.F32 R52, R28.reuse, R4, R52 ;  /* 0x000000041c34723c */ /* 0x048fee0000001834 */
[----:B------:R-:W3:Y:S01]  /*f290*/  MUFU.TANH R33, R33 ;  /* 0x0000002100217308 */ /* 0x000ee20000002400 */
[----:B------:R-:W-:Y:S03]  /*f2a0*/  HMMA.16816.F32 R48, R28, R6, R48 ;  /* 0x000000061c30723c */ /* 0x000fe60000001830 */
[----:B------:R-:W-:Y:S01]  /*f2b0*/  FMUL.FTZ R36, R84, UR10 ;  /* 0x0000000a54247c20 */ /* 0x000fe20008410000 */
[----:B------:R-:W-:-:S04]  /*f2c0*/  FMUL.FTZ R37, R86, UR10 ;  /* 0x0000000a56257c20 */ /* 0x000fc80008410000 */
[C---:B------:R-:W-:Y:S01]  /*f2d0*/  HMMA.16816.F32 R68, R8.reuse, R34, R68 ;  /* 0x000000220844723c */ /* 0x040fe20000001844 */
[----:B------:R-:W-:Y:S01]  /*f2e0*/  FMUL.FTZ R34, R85, UR10 ;  /* 0x0000000a55227c20 */ /* 0x000fe20008410000 */
[----:B------:R-:W-:Y:S01]  /*f2f0*/  FMUL.FTZ R35, R87, UR10 ;  /* 0x0000000a57237c20 */ /* 0x000fe20008410000 */
[----:B------:R-:W1:Y:S05]  /*f300*/  MUFU.TANH R36, R36 ;  /* 0x0000002400247308 */ /* 0x000e6a0000002400 */
[C---:B----4-:R-:W-:Y:S03]  /*f310*/  HMMA.16816.F32 R60, R8.reuse, R66, R60 ;  /* 0x00000042083c723c */ /* 0x050fe6000000183c */
[----:B------:R-:W4:Y:S05]  /*f320*/  MUFU.TANH R34, R34 ;  /* 0x0000002200227308 */ /* 0x000f2a0000002400 */
[C---:B------:R-:W-:Y:S03]  /*f330*/  HMMA.16816.F32 R80, R8.reuse, R64, R80 ;  /* 0x000000400850723c */ /* 0x040fe60000001850 */
[----:B------:R-:W-:Y:S01]  /*f340*/  FMUL.FTZ R38, R68, UR10 ;  /* 0x0000000a44267c20 */ /* 0x000fe20008410000 */
[----:B------:R-:W-:Y:S01]  /*f350*/  FMUL.FTZ R39, R69, UR10 ;  /* 0x0000000a45277c20 */ /* 0x000fe20008410000 */
[----:B------:R-:W-:Y:S01]  /*f360*/  FMUL.FTZ R22, R70, UR10 ;  /* 0x0000000a46167c20 */ /* 0x000fe20008410000 */
[----:B------:R-:W-:Y:S01]  /*f370*/  FMUL.FTZ R5, R71, UR10 ;  /* 0x0000000a47057c20 */ /* 0x000fe20008410000 */
[----:B------:R-:W1:Y:S01]  /*f380*/  MUFU.TANH R37, R37 ;  /* 0x0000002500257308 */ /* 0x000e620000002400 */
[C---:B--2---:R-:W-:Y:S03]  /*f390*/  HMMA.16816.F32 R52, R8.reuse, R16, R52 ;  /* 0x000000100834723c */ /* 0x044fe60000001834 */
[----:B------:R-:W-:Y:S01]  /*f3a0*/  FMUL.FTZ R30, R62, UR10 ;  /* 0x0000000a3e1e7c20 */ /* 0x000fe20008410000 */
[----:B------:R-:W-:Y:S01]  /*f3b0*/  FMUL.FTZ R28, R63, UR10 ;  /* 0x0000000a3f1c7c20 */ /* 0x000fe20008410000 */
[----:B------:R-:W-:Y:S01]  /*f3c0*/  FMUL.FTZ R60, R60, UR10 ;  /* 0x0000000a3c3c7c20 */ /* 0x000fe20008410000 */
[----:B------:R-:W-:Y:S01]  /*f3d0*/  FMUL.FTZ R61, R61, UR10 ;  /* 0x0000000a3d3d7c20 */ /* 0x000fe20008410000 */
[----:B------:R-:W2:Y:S01]  /*f3e0*/  MUFU.TANH R35, R35 ;  /* 0x0000002300237308 */ /* 0x000ea20000002400 */
        /* <DEDUP_REMOVED lines=46> */
.L_x_5469:
        /* <DEDUP_REMOVED lines=59> */
.L_x_5470:
        /* <DEDUP_REMOVED lines=11> */
[----:B------:R-:W-:-:S05]  /*fb30*/  @!P2 IMAD.MOV.U32 R159, RZ, RZ, R157 ;  /* 0x000000ffff9fa224 */ /* 0x000fca00078e009d */
[----:B------:R-:W-:Y:S01]  /*fb40*/  @!PT LDS RZ, [RZ] ;  /* 0x00000000fffff984 */ /* 0x000fe20000000800 */
[----:B------:R-:W-:Y:S01]  /*fb50*/  @!PT LDS RZ, [RZ] ;  /* 0x00000000fffff984 */ /* 0x000fe20000000800 */
[----:B------:R-:W-:Y:S01]  /*fb60*/  @!PT LDS RZ, [RZ] ;  /* 0x00000000fffff984 */ /* 0x000fe20000000800 */
[----:B------:R2:W-:Y:S04]  /*fb70*/  @!P2 LDGSTS.E.BYPASS.LTC128B.128 [R102+0x4000], desc[UR6][R158.64] ;  /* 0x040000009e66afae */ /* 0x0005e8000b981a06 */
[----:B------:R3:W-:Y:S01]  /*fb80*/  @P2 STS.128 [R102+0x4000], RZ ;  /* 0x004000ff66002388 */ /* 0x0007e20000000c00 */
[----:B--2---:R-:W-:-:S05]  /*fb90*/  @!P1 IMAD.MOV.U32 R159, RZ, RZ, R157 ;  /* 0x000000ffff9f9224 */ /* 0x004fca00078e009d */
        /* <DEDUP_REMOVED lines=36> */
.L_x_5468:
[----:B------:R-:W2:Y:S01]  /*fde0*/  S2R R170, SR_TID.X ;  /* 0x0000000000aa7919 */ /* 0x000ea20000002100 */
[----:B------:R-:W4:Y:S01]  /*fdf0*/  LDCU UR4, c[0x0][0x45c] ;  /* 0x00008b80ff0477ac */ /* 0x000f220008000800 */
[C---:B--2---:R-:W-:Y:S01]  /*fe00*/  IMAD.SHL.U32 R136, R170.reuse, 0x2, RZ ;  /* 0x00000002aa887824 */ /* 0x044fe200078e00ff */
[----:B------:R-:W-:Y:S01]  /*fe10*/  SHF.R.U32.HI R155, RZ, 0x1, R170 ;  /* 0x00000001ff9b7819 */ /* 0x000fe200000116aa */
[----:B------:R-:W-:-:S03]  /*fe20*/  IMAD.SHL.U32 R169, R170, 0x8, RZ ;  /* 0x00000008aaa97824 */ /* 0x000fc600078e00ff */
[----:B------:R-:W-:Y:S02]  /*fe30*/  LOP3.LUT R136, R136, 0x6, RZ, 0xc0, !PT ;  /* 0x0000000688887812 */ /* 0x000fe400078ec0ff */
[----:B------:R-:W-:-:S03]  /*fe40*/  LOP3.LUT R168, R169, 0x38, RZ, 0xc0, !PT ;  /* 0x00000038a9a87812 */ /* 0x000fc600078ec0ff */
[----:B---3--:R-:W-:-:S04]  /*fe50*/  IMAD R7, R105, 0x40, R136 ;  /* 0x0000004069077824 */ /* 0x008fc800078e0288 */
[C---:B------:R-:W-:Y:S02]  /*fe60*/  VIADD R4, R7.reuse, 0x1 ;  /* 0x0000000107047836 */ /* 0x040fe40000000000 */
[C---:B------:R-:W-:Y:S02]  /*fe70*/  VIADD R6, R7.reuse, 0x8 ;  /* 0x0000000807067836 */ /* 0x040fe40000000000 */
        /* <DEDUP_REMOVED lines=14> */
[C---:B------:R-:W-:Y:S01]  /*ff60*/  VIADD R11, R7.reuse, 0x31 ;  /* 0x00000031070b7836 */ /* 0x040fe20000000000 */
[C---:B------:R-:W-:Y:S01]  /*ff70*/  ISETP.GE.AND P1, PT, R6.reuse, R135, PT ;  /* 0x000000870600720c */ /* 0x040fe20003f26270 */
[C---:B------:R-:W-:Y:S01]  /*ff80*/  VIADD R9, R7.reuse, 0x38 ;  /* 0x0000003807097836 */ /* 0x040fe20000000000 */
[----:B------:R-:W-:Y:S01]  /*ff90*/  ISETP.GE.AND P5, PT, R6, R134, PT ;  /* 0x000000860600720c */ /* 0x000fe20003fa6270 */
[----:B------:R-:W-:Y:S01]  /*ffa0*/  VIADD R6, R7, 0x18 ;  /* 0x0000001807067836 */ /* 0x000fe20000000000 */
[----:B------:R-:W-:-:S02]  /*ffb0*/  FSEL R72, R72, -INF , !P3 ;  /* 0xff80000048487808 */ /* 0x000fc40005800000 */
[----:B------:R-:W-:Y:S02]  /*ffc0*/  FSEL R20, R20, -INF , !P0 ;  /* 0xff80000014147808 */ /* 0x000fe40004000000 */
[CC--:B------:R-:W-:Y:S02]  /*ffd0*/  ISETP.GE.AND P3, PT, R4.reuse, R134.reuse, PT ;  /* 0x000000860400720c */ /* 0x0c0fe40003f66270 */
[----:B------:R-:W-:Y:S01]  /*ffe0*/  ISETP.GE.AND P0, PT, R4, R135, PT ;  /* 0x000000870400720c */ /* 0x000fe20003f06270 */
[----:B------:R-:W-:Y:S01]  /*fff0*/  VIADD R4, R7, 0x19 ;  /* 0x0000001907047836 */ /* 0x000fe20000000000 */
[----:B-1----:R-:W-:Y:S02]  /*10000*/  FSEL R8, R37, -INF , !P1 ;  /* 0xff80000025087808 */ /* 0x002fe40004800000 */
[----:B------:R-:W-:Y:S02]  /*10010*/  ISETP.GE.AND P1, PT, R7, R134, PT ;  /* 0x000000860700720c */ /* 0x000fe40003f26270 */
[----:B------:R-:W-:-:S02]  /*10020*/  FSEL R32, R32, -INF , !P4 ;  /* 0xff80000020207808 */ /* 0x000fc40006000000 */
[----:B------:R-:W-:Y:S02]  /*10030*/  FSEL R18, R21, -INF , !P6 ;  /* 0xff80000015127808 */ /* 0x000fe40007000000 */
[CC--:B------:R-:W-:Y:S02]  /*10040*/  ISETP.GE.AND P4, PT, R6.reuse, R134.reuse, PT ;  /* 0x000000860600720c */ /* 0x0c0fe40003f86270 */
[----:B------:R-:W-:Y:S02]  /*10050*/  ISETP.GE.AND P6, PT, R6, R135, PT ;  /* 0x000000870600720c */ /* 0x000fe40003fc6270 */
[----:B------:R-:W-:Y:S02]  /*10060*/  FSEL R10, R33, -INF , !P2 ;  /* 0xff800000210a7808 */ /* 0x000fe40005000000 */
[----:B------:R-:W-:Y:S02]  /*10070*/  FSEL R36, R36, -INF , !P5 ;  /* 0xff80000024247808 */ /* 0x000fe40006800000 */
[----:B------:R-:W-:-:S02]  /*10080*/  ISETP.GE.AND P2, PT, R4, R134, PT ;  /* 0x000000860400720c */ /* 0x000fc40003f46270 */
[----:B------:R-:W-:Y:S01]  /*10090*/  ISETP.GE.AND P5, PT, R4, R135, PT ;  /* 0x000000870400720c */ /* 0x000fe20003fa6270 */
[----:B------:R-:W-:Y:S01]  /*100a0*/  VIADD R4, R7, 0x20 ;  /* 0x0000002007047836 */ /* 0x000fe20000000000 */
[----:B------:R-:W-:Y:S02]  /*100b0*/  FSEL R6, R34, -INF , !P3 ;  /* 0xff80000022067808 */ /* 0x000fe40005800000 */
[----:B------:R-:W-:Y:S02]  /*100c0*/  FSEL R34, R26, -INF , !P1 ;  /* 0xff8000001a227808 */ /* 0x000fe40004800000 */
[----:B------:R-:W-:Y:S02]  /*100d0*/  ISETP.GE.AND P3, PT, R4, R134, PT ;  /* 0x000000860400720c */ /* 0x000fe40003f66270 */
[----:B------:R-:W-:Y:S02]  /*100e0*/  FMNMX3.FTZ R17, R34, R40, R20, !PT ;  /* 0x0000002822117276 */ /* 0x000fe40007810014 */
[----:B------:R-:W-:-:S02]  /*100f0*/  FSEL R38, R38, -INF , !P4 ;  /* 0xff80000026267808 */ /* 0x000fc40006000000 */
[----:B------:R-:W-:Y:S02]  /*10100*/  ISETP.GE.AND P4, PT, R4, R135, PT ;  /* 0x000000870400720c */ /* 0x000fe40003f86270 */
[----:B------:R-:W-:Y:S02]  /*10110*/  FSEL R4, R39, -INF , !P2 ;  /* 0xff80000027047808 */ /* 0x000fe40005000000 */
[----:B------:R-:W-:Y:S02]  /*10120*/  FMNMX3.FTZ R17, R17, R18, R36, !PT ;  /* 0x0000001211117276 */ /* 0x000fe40007810024 */
[-C--:B------:R-:W-:Y:S02]  /*10130*/  ISETP.GE.AND P2, PT, R15, R134.reuse, PT ;  /* 0x000000860f00720c */ /* 0x080fe40003f46270 */
[----:B------:R-:W-:Y:S02]  /*10140*/  FSEL R114, R114, -INF , !P3 ;  /* 0xff80000072727808 */ /* 0x000fe40005800000 */
[----:B------:R-:W-:-:S02]  /*10150*/  ISETP.GE.AND P3, PT, R14, R134, PT ;  /* 0x000000860e00720c */ /* 0x000fc40003f66270 */
[----:B------:R-:W-:Y:S02]  /*10160*/  FMNMX3.FTZ R17, R17, R6, R38, !PT ;  /* 0x0000000611117276 */ /* 0x000fe40007810026 */
[----:B------:R-:W-:Y:S02]  /*10170*/  FSEL R142, R142, -INF , !P2 ;  /* 0xff8000008e8e7808 */ /* 0x000fe40005000000 */
[-C--:B------:R-:W-:Y:S02]  /*10180*/  ISETP.GE.AND P2, PT, R13, R134.reuse, PT ;  /* 0x000000860d00720c */ /* 0x080fe40003f46270 */
[----:B------:R-:W-:Y:S02]  /*10190*/  FSEL R140, R140, -INF , !P3 ;  /* 0xff8000008c8c7808 */ /* 0x000fe40005800000 */
[----:B------:R-:W-:Y:S02]  /*101a0*/  ISETP.GE.AND P3, PT, R12, R134, PT ;  /* 0x000000860c00720c */ /* 0x000fe40003f66270 */
[----:B------:R-:W-:-:S02]  /*101b0*/  FMNMX3.FTZ R17, R17, R4, R114, !PT ;  /* 0x0000000411117276 */ /* 0x000fc40007810072 */
[C---:B------:R-:W-:Y:S01]  /*101c0*/  ISETP.GE.AND P1, PT, R7.reuse, R135, PT ;  /* 0x000000870700720c */ /* 0x040fe20003f26270 */
[----:B------:R-:W-:Y:S01]  /*101d0*/  VIADD R7, R7, 0x39 ;  /* 0x0000003907077836 */ /* 0x000fe20000000000 */
[----:B------:R-:W-:Y:S02]  /*101e0*/  FSEL R116, R116, -INF , !P2 ;  /* 0xff80000074747808 */ /* 0x000fe40005000000 */
[-C--:B------:R-:W-:Y:S02]  /*101f0*/  ISETP.GE.AND P2, PT, R11, R134.reuse, PT ;  /* 0x000000860b00720c */ /* 0x080fe40003f46270 */
[----:B------:R-:W-:Y:S02]  /*10200*/  FSEL R138, R138, -INF , !P3 ;  /* 0xff8000008a8a7808 */ /* 0x000fe40005800000 */
[----:B------:R-:W-:Y:S02]  /*10210*/  ISETP.GE.AND P3, PT, R9, R134, PT ;  /* 0x000000860900720c */ /* 0x000fe40003f66270 */
[----:B------:R-:W-:-:S02]  /*10220*/  FMNMX3.FTZ R17, R17, R142, R140, !PT ;  /* 0x0000008e11117276 */ /* 0x000fc4000781008c */
[----:B------:R-:W-:Y:S02]  /*10230*/  FSEL R130, R130, -INF , !P2 ;  /* 0xff80000082827808 */ /* 0x000fe40005000000 */
[----:B------:R-:W-:Y:S02]  /*10240*/  ISETP.GE.AND P2, PT, R7, R134, PT ;  /* 0x000000860700720c */ /* 0x000fe40003f46270 */
[----:B------:R-:W-:Y:S02]  /*10250*/  FSEL R128, R128, -INF , !P3 ;  /* 0xff80000080807808 */ /* 0x000fe40005800000 */
[----:B------:R-:W-:Y:S02]  /*10260*/  FMNMX3.FTZ R17, R17, R116, R138, !PT ;  /* 0x0000007411117276 */ /* 0x000fe4000781008a */
[----:B------:R-:W-:Y:S02]  /*10270*/  FSEL R26, R3, -INF , !P1 ;  /* 0xff800000031a7808 */ /* 0x000fe40004800000 */
[----:B------:R-:W-:-:S02]  /*10280*/  FSEL R126, R126, -INF , !P2 ;  /* 0xff8000007e7e7808 */ /* 0x000fc40005000000 */
[----:B------:R-:W-:Y:S02]  /*10290*/  FMNMX3.FTZ R3, R17, R130, R128, !PT ;  /* 0x0000008211037276 */ /* 0x000fe40007810080 */
[----:B------:R-:W-:Y:S02]  /*102a0*/  ISETP.GE.AND P2, PT, R14, R135, PT ;  /* 0x000000870e00720c */ /* 0x000fe40003f46270 */
[----:B------:R-:W-:Y:S02]  /*102b0*/  FMNMX.FTZ R3, R126, R3, !PT ;  /* 0x000000037e037209 */ /* 0x000fe40007810000 */
[----:B------:R-:W-:Y:S02]  /*102c0*/  FSEL R14, R22, -INF , !P6 ;  /* 0xff800000160e7808 */ /* 0x000fe40007000000 */
[----:B------:R-:W-:Y:S01]  /*102d0*/  ISETP.GE.AND P1, PT, R13, R135, PT ;  /* 0x000000870d00720c */ /* 0x000fe20003f26270 */
[----:B------:R-:W1:Y:S01]  /*102e0*/  SHFL.BFLY PT, R22, R3, 0x2, 0x1f ;  /* 0x0c401f0003167f89 */ /* 0x000e6200000e0000 */
[----:B------:R-:W-:-:S02]  /*102f0*/  FMNMX3.FTZ R13, R26, R72, R32, !PT ;  /* 0x000000481a0d7276 */ /* 0x000fc40007810020 */
[----:B------:R-:W-:Y:S02]  /*10300*/  FSEL R16, R35, -INF , !P0 ;  /* 0xff80000023107808 */ /* 0x000fe40004000000 */
[----:B------:R-:W-:Y:S02]  /*10310*/  FMNMX3.FTZ R13, R13, R10, R8, !PT ;  /* 0x0000000a0d0d7276 */ /* 0x000fe40007810008 */
[-C--:B------:R-:W-:Y:S02]  /*10320*/  ISETP.GE.AND P0, PT, R12, R135.reuse, PT ;  /* 0x000000870c00720c */ /* 0x080fe40003f06270 */
[----:B------:R-:W-:Y:S02]  /*10330*/  FSEL R12, R5, -INF , !P5 ;  /* 0xff800000050c7808 */ /* 0x000fe40006800000 */
[----:B------:R-:W-:Y:S02]  /*10340*/  ISETP.GE.AND P3, PT, R15, R135, PT ;  /* 0x000000870f00720c */ /* 0x000fe40003f66270 */
[----:B------:R-:W-:-:S02]  /*10350*/  FSEL R122, R122, -INF , !P4 ;  /* 0xff8000007a7a7808 */ /* 0x000fc40006000000 */
[----:B------:R-:W-:Y:S02]  /*10360*/  FMNMX3.FTZ R5, R13, R16, R14, !PT ;  /* 0x000000100d057276 */ /* 0x000fe4000781000e */
        /* <DEDUP_REMOVED lines=8> */
[----:B-1----:R-:W-:Y:S02]  /*103f0*/  FMNMX.FTZ R42, R3, R22, !PT ;  /* 0x00000016032a7209 */ /* 0x002fe40007810000 */
[----:B------:R-:W-:Y:S02]  /*10400*/  ISETP.GE.AND P0, PT, R7, R135, PT ;  /* 0x000000870700720c */ /* 0x000fe40003f06270 */
[----:B------:R-:W-:Y:S01]  /*10410*/  FSEL R118, R118, -INF , !P4 ;  /* 0xff80000076767808 */ /* 0x000fe20006000000 */
[----:B------:R-:W1:Y:S01]  /*10420*/  SHFL.BFLY PT, R101, R42, 0x1, 0x1f ;  /* 0x0c201f002a657f89 */ /* 0x000e6200000e0000 */
[----:B------:R-:W-:-:S02]  /*10430*/  FSEL R112, R112, -INF , !P2 ;  /* 0xff80000070707808 */ /* 0x000fc40005000000 */
[----:B------:R-:W-:Y:S02]  /*10440*/  FMNMX3.FTZ R5, R5, R28, R120, !PT ;  /* 0x0000001c05057276 */ /* 0x000fe40007810078 */
[----:B------:R-:W-:Y:S02]  /*10450*/  FSEL R110, R110, -INF , !P0 ;  /* 0xff8000006e6e7808 */ /* 0x000fe40004000000 */
[----:B------:R-:W-:-:S04]  /*10460*/  FMNMX3.FTZ R5, R5, R118, R112, !PT ;  /* 0x0000007605057276 */ /* 0x000fc80007810070 */
[----:B------:R-:W-:-:S05]  /*10470*/  FMNMX.FTZ R5, R110, R5, !PT ;  /* 0x000000056e057209 */ /* 0x000fca0007810000 */
[----:B------:R-:W2:Y:S01]  /*10480*/  SHFL.BFLY PT, R22, R5, 0x2, 0x1f ;  /* 0x0c401f0005167f89 */ /* 0x000ea200000e0000 */
[----:B-1----:R-:W-:-:S04]  /*10490*/  FMNMX.FTZ R101, R42, R101, !PT ;  /* 0x000000652a657209 */ /* 0x002fc80007810000 */
[C---:B------:R-:W-:Y:S01]  /*104a0*/  FSETP.NEU.FTZ.AND P0, PT, R101.reuse, -INF , PT ;  /* 0xff8000006500780b */ /* 0x040fe20003f1d000 */
[----:B----4-:R-:W-:-:S05]  /*104b0*/  FMUL.FTZ R125, R101, UR4 ;  /* 0x00000004657d7c20 */ /* 0x010fca0008410000 */
[----:B------:R-:W-:-:S05]  /*104c0*/  FSEL R125, R125, RZ, P0 ;  /* 0x000000ff7d7d7208 */ /* 0x000fca0000000000 */
[--C-:B------:R-:W-:Y:S01]  /*104d0*/  FFMA.FTZ R113, R34, UR4, -R125.reuse ;  /* 0x0000000422717c23 */ /* 0x100fe2000801087d */
[----:B--2---:R-:W-:Y:S01]  /*104e0*/  FMNMX.FTZ R22, R5, R22, !PT ;  /* 0x0000001605167209 */ /* 0x004fe20007810000 */
[----:B------:R-:W-:Y:S02]  /*104f0*/  IMAD.SHL.U32 R34, R170, 0x40, RZ ;  /* 0x00000040aa227824 */ /* 0x000fe400078e00ff */
[--C-:B------:R-:W-:Y:S01]  /*10500*/  FFMA.FTZ R106, R40, UR4, -R125.reuse ;  /* 0x00000004286a7c23 */ /* 0x100fe2000801087d */
[--C-:B------:R-:W-:Y:S01]  /*10510*/  FFMA.FTZ R109, R18, UR4, -R125.reuse ;  /* 0x00000004126d7c23 */ /* 0x100fe2000801087d */
[--C-:B------:R-:W-:Y:S01]  /*10520*/  FFMA.FTZ R107, R36, UR4, -R125.reuse ;  /* 0x00000004246b7c23 */ /* 0x100fe2000801087d */
[----:B------:R-:W1:Y:S01]  /*10530*/  SHFL.BFLY PT, R3, R22, 0x1, 0x1f ;  /* 0x0c201f0016037f89 */ /* 0x000e6200000e0000 */
[----:B------:R-:W-:Y:S01]  /*10540*/  LOP3.LUT R34, R34, 0x1c0, RZ, 0xc0, !PT ;  /* 0x000001c022227812 */ /* 0x000fe200078ec0ff */
[----:B------:R-:W-:Y:S01]  /*10550*/  MUFU.EX2 R113, R113 ;  /* 0x0000007100717308 */ /* 0x000fe20000000800 */
[--C-:B------:R-:W-:Y:S01]  /*10560*/  FFMA.FTZ R27, R38, UR4, -R125.reuse ;  /* 0x00000004261b7c23 */ /* 0x100fe2000801087d */
[----:B------:R-:W-:Y:S01]  /*10570*/  FFMA.FTZ R114, R114, UR4, -R125 ;  /* 0x0000000472727c23 */ /* 0x000fe2000801087d */
[----:B------:R-:W-:Y:S01]  /*10580*/  LOP3.LUT R155, R34, 0x8, R155, 0xf8, !PT ;  /* 0x00000008229b7812 */ /* 0x000fe200078ef89b */
[--C-:B------:R-:W-:Y:S01]  /*10590*/  FFMA.FTZ R34, R20, UR4, -R125.reuse ;  /* 0x0000000414227c23 */ /* 0x100fe2000801087d */
[--C-:B------:R-:W-:Y:S01]  /*105a0*/  FFMA.FTZ R121, R142, UR4, -R125.reuse ;  /* 0x000000048e797c23 */ /* 0x100fe2000801087d */
[--C-:B------:R-:W-:Y:S01]  /*105b0*/  FFMA.FTZ R119, R140, UR4, -R125.reuse ;  /* 0x000000048c777c23 */ /* 0x100fe2000801087d */
[----:B------:R-:W-:Y:S01]  /*105c0*/  LOP3.LUT R155, R155, R168, RZ, 0x3c, !PT ;  /* 0x000000a89b9b7212 */ /* 0x000fe200078e3cff */
[----:B------:R-:W2:Y:S01]  /*105d0*/  MUFU.EX2 R106, R106 ;  /* 0x0000006a006a7308 */ /* 0x000ea20000000800 */
[--C-:B------:R-:W-:Y:S01]  /*105e0*/  FFMA.FTZ R116, R116, UR4, -R125.reuse ;  /* 0x0000000474747c23 */ /* 0x100fe2000801087d */
[----:B------:R-:W-:-:S02]  /*105f0*/  FFMA.FTZ R177, R126, UR4, -R125 ;  /* 0x000000047eb17c23 */ /* 0x000fc4000801087d */
[----:B------:R-:W-:-:S04]  /*10600*/  IMAD.IADD R155, R56, 0x1, R155 ;  /* 0x00000001389b7824 */ /* 0x000fc800078e029b */
[----:B------:R-:W-:Y:S01]  /*10610*/  MUFU.EX2 R34, R34 ;  /* 0x0000002200227308 */ /* 0x000fe20000000800 */
[----:B------:R-:W-:Y:S02]  /*10620*/  LEA R155, R155, UR5, 0x1 ;  /* 0x000000059b9b7c11 */ /* 0x000fe4000f8e08ff */
[----:B-1----:R-:W-:-:S03]  /*10630*/  FMNMX.FTZ R3, R22, R3, !PT ;  /* 0x0000000316037209 */ /* 0x002fc60007810000 */
[----:B------:R-:W1:Y:S01]  /*10640*/  LDSM.16.MT88.4 R92, [R155+0x8000] ;  /* 0x008000009b5c783b */ /* 0x000e620000004200 */
[----:B------:R-:W-:Y:S02]  /*10650*/  IMAD.IADD R153, R2, 0x1, R155 ;  /* 0x0000000102997824 */ /* 0x000fe400078e029b */
[----:B------:R-:W-:Y:S01]  /*10660*/  FFMA.FTZ R2, R4, UR4, -R125 ;  /* 0x0000000404027c23 */ /* 0x000fe2000801087d */
[C---:B------:R-:W-:Y:S01]  /*10670*/  FSETP.NEU.FTZ.AND P0, PT, R3.reuse, -INF , PT ;  /* 0xff8000000300780b */ /* 0x040fe20003f1d000 */
[----:B------:R-:W-:Y:S01]  /*10680*/  FMUL.FTZ R117, R3, UR4 ;  /* 0x0000000403757c20 */ /* 0x000fe20008410000 */
[C---:B------:R-:W-:Y:S01]  /*10690*/  IMAD.IADD R154, R0.reuse, 0x1, R155 ;  /* 0x00000001009a7824 */ /* 0x040fe200078e029b */
[----:B------:R-:W-:Y:S01]  /*106a0*/  LDSM.16.MT88.4 R76, [R153+0x8000] ;  /* 0x00800000994c783b */ /* 0x000fe20000004200 */
[----:B------:R-:W-:Y:S01]  /*106b0*/  IMAD.IADD R152, R0, 0x1, R153 ;  /* 0x0000000100987824 */ /* 0x000fe200078e0299 */
[----:B------:R-:W3:Y:S01]  /*106c0*/  MUFU.EX2 R109, R109 ;  /* 0x0000006d006d7308 */ /* 0x000ee20000000800 */
[----:B------:R-:W-:Y:S01]  /*106d0*/  FSEL R117, R117, RZ, P0 ;  /* 0x000000ff75757208 */ /* 0x000fe20000000000 */
[----:B------:R-:W4:Y:S01]  /*106e0*/  LDSM.16.MT88.4 R84, [R154+0x8000] ;  /* 0x008000009a54783b */ /* 0x000f220000004200 */
[----:B--2---:R-:W-:Y:S01]  /*106f0*/  F2FP.F16.F32.PACK_AB R64, R106, R113 ;  /* 0x000000716a40723e */ /* 0x004fe200000000ff */
[----:B------:R-:W-:Y:S01]  /*10700*/  FADD.FTZ R113, R113, R106 ;  /* 0x0000006a71717221 */ /* 0x000fe20000010000 */
[----:B------:R-:W-:Y:S01]  /*10710*/  ISETP.GT.AND P0, PT, R105, R156, PT ;  /* 0x0000009c6900720c */ /* 0x000fe20003f04270 */
[--C-:B------:R-:W-:Y:S01]  /*10720*/  FFMA.FTZ R115, R26, UR4, -R117.reuse ;  /* 0x000000041a737c23 */ /* 0x100fe20008010875 */
[--C-:B------:R-:W-:Y:S01]  /*10730*/  FFMA.FTZ R108, R72, UR4, -R117.reuse ;  /* 0x00000004486c7c23 */ /* 0x100fe20008010875 */
[--C-:B------:R-:W-:Y:S01]  /*10740*/  FFMA.FTZ R104, R32, UR4, -R117.reuse ;  /* 0x0000000420687c23 */ /* 0x100fe20008010875 */
[----:B------:R-:W-:Y:S01]  /*10750*/  FFMA.FTZ R111, R10, UR4, -R117 ;  /* 0x000000040a6f7c23 */ /* 0x000fe20008010875 */
[----:B------:R-:W2:Y:S01]  /*10760*/  LDSM.16.MT88.4 R68, [R152+0x8000] ;  /* 0x008000009844783b */ /* 0x000ea20000004200 */
[----:B------:R-:W-:Y:S01]  /*10770*/  FFMA.FTZ R32, R6, UR4, -R125 ;  /* 0x0000000406207c23 */ /* 0x000fe2000801087d */
[----:B------:R-:W-:Y:S01]  /*10780*/  MUFU.EX2 R115, R115 ;  /* 0x0000007300737308 */ /* 0x000fe20000000800 */
[--C-:B------:R-:W-:Y:S01]  /*10790*/  FFMA.FTZ R35, R8, UR4, -R117.reuse ;  /* 0x0000000408237c23 */ /* 0x100fe20008010875 */
[----:B------:R-:W5:Y:S01]  /*107a0*/  LDSM.16.MT88.4 R40, [R155+0xa000] ;  /* 0x00a000009b28783b */ /* 0x000f620000004200 */
[--C-:B------:R-:W-:Y:S01]  /*107b0*/  FFMA.FTZ R26, R16, UR4, -R117.reuse ;  /* 0x00000004101a7c23 */ /* 0x100fe20008010875 */
[--C-:B------:R-:W-:Y:S01]  /*107c0*/  FFMA.FTZ R0, R14, UR4, -R117.reuse ;  /* 0x000000040e007c23 */ /* 0x100fe20008010875 */
[--C-:B------:R-:W-:Y:S01]  /*107d0*/  FFMA.FTZ R33, R12, UR4, -R117.reuse ;  /* 0x000000040c217c23 */ /* 0x100fe20008010875 */
[----:B------:R-:W5:Y:S01]  /*107e0*/  LDSM.16.MT88.4 R48, [R154+0xa000] ;  /* 0x00a000009a30783b */ /* 0x000f620000004200 */
[----:B---3--:R-:W-:Y:S01]  /*107f0*/  F2FP.F16.F32.PACK_AB R66, R109, R34 ;  /* 0x000000226d42723e */ /* 0x008fe200000000ff */
[----:B------:R-:W3:Y:S01]  /*10800*/  MUFU.EX2 R108, R108 ;  /* 0x0000006c006c7308 */ /* 0x000ee20000000800 */
        /* <DEDUP_REMOVED lines=8> */
[--C-:B------:R-:W-:Y:S01]  /*10890*/  FFMA.FTZ R112, R112, UR4, -R117.reuse ;  /* 0x0000000470707c23 */ /* 0x100fe20008010875 */
[----:B------:R-:W5:Y:S01]  /*108a0*/  LDSM.16.MT88.4 R8, [R155+0x8800] ;  /* 0x008800009b08783b */ /* 0x000f620000004200 */
[----:B------:R-:W-:-:S03]  /*108b0*/  FFMA.FTZ R175, R110, UR4, -R117 ;  /* 0x000000046eaf7c23 */ /* 0x000fc60008010875 */
[----:B------:R-:W5:Y:S02]  /*108c0*/  LDSM.16.MT88.4 R12, [R154+0x8800] ;  /* 0x008800009a0c783b */ /* 0x000f640000004200 */
[----:B------:R-:W1:Y:S01]  /*108d0*/  MUFU.EX2 R111, R111 ;  /* 0x0000006f006f7308 */ /* 0x000e620000000800 */
[----:B---3--:R-:W-:Y:S01]  /*108e0*/  F2FP.F16.F32.PACK_AB R65, R108, R115 ;  /* 0x000000736c41723e */ /* 0x008fe200000000ff */
[----:B------:R-:W3:Y:S01]  /*108f0*/  LDSM.16.MT88.4 R20, [R153+0x8800] ;  /* 0x008800009914783b */ /* 0x000ee20000004200 */
[----:B------:R-:W-:-:S03]  /*10900*/  FADD.FTZ R115, R115, R108 ;  /* 0x0000006c73737221 */ /* 0x000fc60000010000 */
[----:B------:R-:W3:Y:S02]  /*10910*/  LDSM.16.MT88.4 R16, [R155+0xa800] ;  /* 0x00a800009b10783b */ /* 0x000ee40000004200 */
[----:B------:R-:W-:Y:S02]  /*10920*/  MUFU.EX2 R107, R107 ;  /* 0x0000006b006b7308 */ /* 0x000fe40000000800 */
[----:B------:R-:W-:Y:S06]  /*10930*/  LDSM.16.MT88.4 R28, [R154+0x9000] ;  /* 0x009000009a1c783b */ /* 0x000fec0000004200 */
[----:B------:R-:W3:Y:S01]  /*10940*/  MUFU.EX2 R32, R32 ;  /* 0x0000002000207308 */ /* 0x000ee20000000800 */
[----:B-1----:R-:W-:-:S07]  /*10950*/  F2FP.F16.F32.PACK_AB R67, R111, R104 ;  /* 0x000000686f43723e */ /* 0x002fce00000000ff */
[----:B------:R-:W-:Y:S01]  /*10960*/  MUFU.EX2 R27, R27 ;  /* 0x0000001b001b7308 */ /* 0x000fe20000000800 */
[C---:B------:R-:W-:Y:S07]  /*10970*/  HMMA.16816.F32 R96, R64.reuse, R92, RZ ;  /* 0x0000005c4060723c */ /* 0x040fee00000018ff */
[----:B------:R-:W-:Y:S01]  /*10980*/  MUFU.EX2 R2, R2 ;  /* 0x0000000200027308 */ /* 0x000fe20000000800 */
[C---:B------:R-:W-:Y:S07]  /*10990*/  HMMA.16816.F32 R92, R64.reuse, R94, RZ ;  /* 0x0000005e405c723c */ /* 0x040fee00000018ff */
[----:B------:R-:W-:Y:S01]  /*109a0*/  MUFU.EX2 R35, R35 ;  /* 0x0000002300237308 */ /* 0x000fe20000000800 */
[C---:B----4-:R-:W-:Y:S07]  /*109b0*/  HMMA.16816.F32 R88, R64.reuse, R84, RZ ;  /* 0x000000544058723c */ /* 0x050fee00000018ff */
[----:B------:R-:W1:Y:S01]  /*109c0*/  MUFU.EX2 R26, R26 ;  /* 0x0000001a001a7308 */ /* 0x000e620000000800 */
[C---:B------:R-:W-:Y:S07]  /*109d0*/  HMMA.16816.F32 R80, R64.reuse, R76, RZ ;  /* 0x0000004c4050723c */ /* 0x040fee00000018ff */
[----:B------:R-:W-:Y:S01]  /*109e0*/  MUFU.EX2 R0, R0 ;  /* 0x0000000000007308 */ /* 0x000fe20000000800 */
[C---:B--2---:R-:W-:Y:S07]  /*109f0*/  HMMA.16816.F32 R72, R64.reuse, R68, RZ ;  /* 0x000000444048723c */ /* 0x044fee00000018ff */
[----:B------:R-:W2:Y:S01]  /*10a00*/  MUFU.EX2 R33, R33 ;  /* 0x0000002100217308 */ /* 0x000ea20000000800 */
[C---:B-----5:R-:W-:Y:S07]  /*10a10*/  HMMA.16816.F32 R36, R64.reuse, R40, RZ ;  /* 0x000000284024723c */ /* 0x060fee00000018ff */
        /* <DEDUP_REMOVED lines=19> */
[----:B-1----:R-:W-:-:S04]  /*10b50*/  F2FP.F16.F32.PACK_AB R5, R26, R35 ;  /* 0x000000231a05723e */ /* 0x002fc800000000ff */
[----:B------:R-:W-:Y:S01]  /*10b60*/  MUFU.EX2 R118, R118 ;  /* 0x0000007600767308 */ /* 0x000fe20000000800 */
[----:B------:R-:W-:Y:S01]  /*10b70*/  HMMA.16816.F32 R64, R64, R6, RZ ;  /* 0x000000064040723c */ /* 0x000fe200000018ff */
[----:B------:R-:W-:Y:S02]  /*10b80*/  F2FP.F16.F32.PACK_AB R6, R2, R27 ;  /* 0x0000001b0206723e */ /* 0x000fe400000000ff */
[----:B--2---:R-:W-:-:S04]  /*10b90*/  F2FP.F16.F32.PACK_AB R7, R33, R0 ;  /* 0x000000002107723e */ /* 0x004fc800000000ff */
        /* <DEDUP_REMOVED lines=27> */
[----:B-----5:R-:W-:-:S02]  /*10d50*/  F2FP.F16.F32.PACK_AB R6, R116, R119 ;  /* 0x000000777406723e */ /* 0x020fc400000000ff */
[----:B------:R-:W-:Y:S02]  /*10d60*/  F2FP.F16.F32.PACK_AB R5, R127, R122 ;  /* 0x0000007a7f05723e */ /* 0x000fe400000000ff */
[----:B------:R-:W-:-:S07]  /*10d70*/  F2FP.F16.F32.PACK_AB R7, R123, R124 ;  /* 0x0000007c7b07723e */ /* 0x000fce00000000ff */
        /* <DEDUP_REMOVED lines=17> */
[C---:B------:R-:W-:Y:S07]  /*10e90*/  HMMA.16816.F32 R36, R4.reuse, R16, R36 ;  /* 0x000000100424723c */ /* 0x040fee0000001824 */
[----:B------:R-:W3:Y:S01]  /*10ea0*/  MUFU.EX2 R30, R30 ;  /* 0x0000001e001e7308 */ /* 0x000ee20000000800 */
[C---:B-1----:R-:W-:Y:S07]  /*10eb0*/  HMMA.16816.F32 R72, R4.reuse, R8, R72 ;  /* 0x000000080448723c */ /* 0x042fee0000001848 */
[----:B------:R-:W1:Y:S01]  /*10ec0*/  MUFU.EX2 R31, R31 ;  /* 0x0000001f001f7308 */ /* 0x000e620000000800 */
[C---:B------:R-:W-:Y:S01]  /*10ed0*/  HMMA.16816.F32 R68, R4.reuse, R10, R68 ;  /* 0x0000000a0444723c */ /* 0x040fe20000001844 */
[----:B------:R-:W4:Y:S07]  /*10ee0*/  LDSM.16.MT88.4 R8, [R153+0xb000] ;  /* 0x00b000009908783b */ /* 0x000f2e0000004200 */
[C---:B------:R-:W-:Y:S01]  /*10ef0*/  HMMA.16816.F32 R40, R4.reuse, R18, R40 ;  /* 0x000000120428723c */ /* 0x040fe20000001828 */
[----:B------:R-:W5:Y:S07]  /*10f00*/  LDSM.16.MT88.4 R16, [R153+0x9800] ;  /* 0x009800009910783b */ /* 0x000f6e0000004200 */
[----:B------:R-:W-:Y:S01]  /*10f10*/  HMMA.16816.F32 R60, R4, R20, R60 ;  /* 0x00000014043c723c */ /* 0x000fe2000000183c */
[----:B------:R-:W-:-:S04]  /*10f20*/  FADD.FTZ R20, R104, R115 ;  /* 0x0000007368147221 */ /* 0x000fc80000010000 */
[----:B------:R-:W-:-:S03]  /*10f30*/  FADD.FTZ R20, R111, R20 ;  /* 0x000000146f147221 */ /* 0x000fc60000010000 */
[C---:B------:R-:W-:Y:S08]  /*10f40*/  HMMA.16816.F32 R64, R4.reuse, R22, R64 ;  /* 0x000000160440723c */ /* 0x040ff00000001840 */
[C---:B----4-:R-:W-:Y:S08]  /*10f50*/  HMMA.16816.F32 R52, R4.reuse, R8, R52 ;  /* 0x000000080434723c */ /* 0x050ff00000001834 */
[----:B------:R-:W-:Y:S01]  /*10f60*/  HMMA.16816.F32 R56, R4, R10, R56 ;  /* 0x0000000a0438723c */ /* 0x000fe20000001838 */
[----:B------:R-:W4:Y:S01]  /*10f70*/  LDSM.16.MT88.4 R8, [R154+0x9800] ;  /* 0x009800009a08783b */ /* 0x000f220000004200 */
[----:B--2---:R-:W-:-:S02]  /*10f80*/  F2FP.F16.F32.PACK_AB R4, R29, R28 ;  /* 0x0000001c1d04723e */ /* 0x004fc400000000ff */
[----:B---3--:R-:W-:Y:S02]  /*10f90*/  F2FP.F16.F32.PACK_AB R6, R177, R30 ;  /* 0x0000001eb106723e */ /* 0x008fe400000000ff */
[----:B-1----:R-:W-:Y:S02]  /*10fa0*/  F2FP.F16.F32.PACK_AB R5, R118, R31 ;  /* 0x0000001f7605723e */ /* 0x002fe400000000ff */
[----:B------:R-:W-:-:S07]  /*10fb0*/  F2FP.F16.F32.PACK_AB R7, R175, R112 ;  /* 0x00000070af07723e */ /* 0x000fce00000000ff */
[C---:B------:R-:W-:Y:S08]  /*10fc0*/  HMMA.16816.F32 R96, R4.reuse, R12, R96 ;  /* 0x0000000c0460723c */ /* 0x040ff00000001860 */
        /* <DEDUP_REMOVED lines=21> */
[----:B---3--:R-:W-:Y:S02]  /*11120*/  HMMA.16816.F32 R36, R4, R8, R36 ;  /* 0x000000080424723c */ /* 0x008fe40000001824 */
[----:B------:R-:W-:-:S04]  /*11130*/  FADD.FTZ R122, R122, R33 ;  /* 0x000000217a7a7221 */ /* 0x000fc80000010000 */
[----:B------:R-:W-:Y:S02]  /*11140*/  FADD.FTZ R127, R127, R122 ;  /* 0x0000007a7f7f7221 */ /* 0x000fe40000010000 */
[C---:B------:R-:W-:Y:S01]  /*11150*/  HMMA.16816.F32 R40, R4.reuse, R10, R40 ;  /* 0x0000000a0428723c */ /* 0x040fe20000001828 */
[----:B------:R-:W2:Y:S07]  /*11160*/  LDSM.16.MT88.4 R8, [R152+0xb800] ;  /* 0x00b800009808783b */ /* 0x000eae0000004200 */
[----:B-1----:R-:W-:Y:S01]  /*11170*/  HMMA.16816.F32 R52, R4, R12, R52 ;  /* 0x0000000c0434723c */ /* 0x002fe20000001834 */
        /* <DEDUP_REMOVED lines=88> */
.L_x_5472:
[----:B------:R-:W-:Y:S01]  /*11700*/  UMOV UR8, URZ ;  /* 0x000000ff00087c82 */ /* 0x000fe20008000000 */
[----:B------:R-:W-:Y:S01]  /*11710*/  IMAD.SHL.U32 R0, R24, 0x40, RZ ;  /* 0x0000004018007824 */ /* 0x000fe200078e00ff */
[----:B------:R-:W-:-:S05]  /*11720*/  IADD3 R2, P0, PT, RZ, -UR8, RZ ;  /* 0x80000008ff027c10 */ /* 0x000fca000ff1e0ff */
[----:B------:R-:W-:-:S05]  /*11730*/  IMAD.X R0, RZ, RZ, ~R0, P0 ;  /* 0x000000ffff007224 */ /* 0x000fca00000e0e00 */
[----:B------:R-:W-:-:S04]  /*11740*/  SHF.R.S64 R5, R2, 0x1f, R0 ;  /* 0x0000001f02057819 */ /* 0x000fc80000001000 */
[----:B------:R-:W-:-:S04]  /*11750*/  IADD3 R160, P0, PT, R5, R160, RZ ;  /* 0x000000a005a07210 */ /* 0x000fc80007f1e0ff */
[----:B------:R-:W-:-:S09]  /*11760*/  LEA.HI.X.SX32 R161, R0, R161, 0x1, P0 ;  /* 0x000000a100a17211 */ /* 0x000fd200000f0eff */
.L_x_5473:
[----:B------:R-:W1:Y:S01]  /*11770*/  LDCU UR8, c[0x0][0x440] ;  /* 0x00008800ff0877ac */ /* 0x000e620008000800 */
[C---:B------:R-:W-:Y:S01]  /*11780*/  IMAD.SHL.U32 R2, R24.reuse, 0x20, RZ ;  /* 0x0000002018027824 */ /* 0x040fe200078e00ff */
[C---:B------:R-:W-:Y:S01]  /*11790*/  LEA R6, P2, R24.reuse, R160, 0x5 ;  /* 0x000000a018067211 */ /* 0x040fe200078428ff */
[----:B------:R-:W-:Y:S01]  /*117a0*/  IMAD R136, R103, 0x40, R136 ;  /* 0x0000004067887824 */ /* 0x000fe200078e0288 */
        /* <DEDUP_REMOVED lines=51> */
[----:B------:R-:W1:Y:S04]  /*11ae0*/  LDSM.16.M88.4 R8, [R150+0x5000] ;  /* 0x005000009608783b */ /* 0x000e680000000200 */
[----:B------:R-:W4:Y:S04]  /*11af0*/  LDSM.16.M88.4 R112, [R150+0x5800] ;  /* 0x005800009670783b */ /* 0x000f280000000200 */
[----:B------:R-:W-:Y:S04]  /*11b00*/  LDSM.16.M88.4 R124, [R149] ;  /* 0x00000000957c783b */ /* 0x000fe80000000200 */
[----:B------:R-:W5:Y:S04]  /*11b10*/  LDSM.16.M88.4 R108, [R146+0x4000] ;  /* 0x00400000926c783b */ /* 0x000f680000000200 */
[----:B------:R-:W5:Y:S04]  /*11b20*/  LDSM.16.M88.4 R104, [R146+0x4800] ;  /* 0x004800009268783b */ /* 0x000f680000000200 */
[----:B------:R-:W5:Y:S04]  /*11b30*/  LDSM.16.M88.4 R32, [R146+0x5000] ;  /* 0x005000009220783b */ /* 0x000f680000000200 */
[----:B------:R-:W5:Y:S04]  /*11b40*/  LDSM.16.M88.4 R128, [R146+0x5800] ;  /* 0x005800009280783b */ /* 0x000f680000000200 */
[----:B------:R-:W-:Y:S01]  /*11b50*/  LDSM.16.M88.4 R116, [R145+0x5800] ;  /* 0x005800009174783b */ /* 0x000fe20000000200 */
[C---:B--2---:R-:W-:Y:S03]  /*11b60*/  HMMA.16816.F32 R28, R120.reuse, R24, RZ ;  /* 0x00000018781c723c */ /* 0x044fe600000018ff */
[----:B------:R-:W0:Y:S05]  /*11b70*/  LDGDEPBAR ;  /* 0x00000000000079af */ /* 0x000e2a0000000000 */
[C---:B---3--:R-:W-:Y:S08]  /*11b80*/  HMMA.16816.F32 R20, R120.reuse, R16, RZ ;  /* 0x000000107814723c */ /* 0x048ff000000018ff */
[C---:B------:R-:W-:Y:S08]  /*11b90*/  HMMA.16816.F32 R24, R120.reuse, R26, RZ ;  /* 0x0000001a7818723c */ /* 0x040ff000000018ff */
[C---:B------:R-:W-:Y:S08]  /*11ba0*/  HMMA.16816.F32 R16, R120.reuse, R18, RZ ;  /* 0x000000127810723c */ /* 0x040ff000000018ff */
[C---:B-1----:R-:W-:Y:S08]  /*11bb0*/  HMMA.16816.F32 R12, R120.reuse, R8, RZ ;  /* 0x00000008780c723c */ /* 0x042ff000000018ff */
[C---:B------:R-:W-:Y:S08]  /*11bc0*/  HMMA.16816.F32 R8, R120.reuse, R10, RZ ;  /* 0x0000000a7808723c */ /* 0x040ff000000018ff */
[C---:B----4-:R-:W-:Y:S08]  /*11bd0*/  HMMA.16816.F32 R4, R120.reuse, R112, RZ ;  /* 0x000000707804723c */ /* 0x050ff000000018ff */
        /* <DEDUP_REMOVED lines=13> */
[----:B------:R-:W-:Y:S04]  /*11cb0*/  LDSM.16.M88.4 R124, [R147] ;  /* 0x00000000937c783b */ /* 0x000fe80000000200 */
        /* <DEDUP_REMOVED lines=23> */
[----:B------:R-:W-:Y:S08]  /*11e30*/  HMMA.16816.F32 R4, R124, R128, R4 ;  /* 0x000000807c04723c */ /* 0x000ff00000001804 */
[C---:B-1----:R-:W-:Y:S08]  /*11e40*/  HMMA.16816.F32 R20, R116.reuse, R108, R20 ;  /* 0x0000006c7414723c */ /* 0x042ff00000001814 */
[C---:B------:R-:W-:Y:S01]  /*11e50*/  HMMA.16816.F32 R16, R116.reuse, R110, R16 ;  /* 0x0000006e7410723c */ /* 0x040fe20000001810 */
[----:B------:R-:W-:Y:S07]  /*11e60*/  LDSM.16.M88.4 R108, [R149+0x2000] ;  /* 0x00200000956c783b */ /* 0x000fee0000000200 */
[C---:B--2---:R-:W-:Y:S08]  /*11e70*/  HMMA.16816.F32 R12, R116.reuse, R104, R12 ;  /* 0x00000068740c723c */ /* 0x044ff0000000180c */
[----:B------:R-:W-:Y:S01]  /*11e80*/  HMMA.16816.F32 R8, R116, R106, R8 ;  /* 0x0000006a7408723c */ /* 0x000fe20000001808 */
[----:B------:R-:W1:Y:S07]  /*11e90*/  LDSM.16.M88.4 R104, [R146+0x6000] ;  /* 0x006000009268783b */ /* 0x000e6e0000000200 */
[----:B------:R-:W-:Y:S01]  /*11ea0*/  HMMA.16816.F32 R120, R124, R130, R120 ;  /* 0x000000827c78723c */ /* 0x000fe20000001878 */
[----:B------:R-:W2:Y:S07]  /*11eb0*/  LDSM.16.M88.4 R124, [R146+0x6800] ;  /* 0x00680000927c783b */ /* 0x000eae0000000200 */
[C---:B------:R-:W-:Y:S08]  /*11ec0*/  HMMA.16816.F32 R28, R116.reuse, R112, R28 ;  /* 0x00000070741c723c */ /* 0x040ff0000000181c */
[C---:B------:R-:W-:Y:S01]  /*11ed0*/  HMMA.16816.F32 R24, R116.reuse, R114, R24 ;  /* 0x000000727418723c */ /* 0x040fe20000001818 */
[----:B------:R-:W4:Y:S07]  /*11ee0*/  LDSM.16.M88.4 R112, [R146+0x7000] ;  /* 0x007000009270783b */ /* 0x000f2e0000000200 */
        /* <DEDUP_REMOVED lines=8> */
[C---:B------:R-:W-:Y:S08]  /*11f70*/  HMMA.16816.F32 R16, R108.reuse, R126, R16 ;  /* 0x0000007e6c10723c */ /* 0x040ff00000001810 */
[C---:B----4-:R-:W-:Y:S08]  /*11f80*/  HMMA.16816.F32 R12, R108.reuse, R112, R12 ;  /* 0x000000706c0c723c */ /* 0x050ff0000000180c */
[C---:B------:R-:W-:Y:S01]  /*11f90*/  HMMA.16816.F32 R8, R108.reuse, R114, R8 ;  /* 0x000000726c08723c */ /* 0x040fe20000001808 */
[----:B------:R-:W-:Y:S07]  /*11fa0*/  LDSM.16.M88.4 R112, [R144+0x6800] ;  /* 0x006800009070783b */ /* 0x000fee0000000200 */
[C---:B---3--:R-:W-:Y:S08]  /*11fb0*/  HMMA.16816.F32 R4, R108.reuse, R32, R4 ;  /* 0x000000206c04723c */ /* 0x048ff00000001804 */
[----:B------:R-:W-:Y:S01]  /*11fc0*/  HMMA.16816.F32 R120, R108, R34, R120 ;  /* 0x000000226c78723c */ /* 0x000fe20000001878 */
[----:B------:R-:W-:Y:S04]  /*11fd0*/  LDSM.16.M88.4 R108, [R147+0x2000] ;  /* 0x00200000936c783b */ /* 0x000fe80000000200 */
[----:B------:R-:W2:Y:S03]  /*11fe0*/  LDSM.16.M88.4 R32, [R144+0x6000] ;  /* 0x006000009020783b */ /* 0x000ea60000000200 */
[C---:B-1----:R-:W-:Y:S08]  /*11ff0*/  HMMA.16816.F32 R28, R116.reuse, R104, R28 ;  /* 0x00000068741c723c */ /* 0x042ff0000000181c */
[----:B------:R-:W-:Y:S01]  /*12000*/  HMMA.16816.F32 R24, R116, R106, R24 ;  /* 0x0000006a7418723c */ /* 0x000fe20000001818 */
[----:B------:R-:W1:Y:S11]  /*12010*/  LDSM.16.M88.4 R104, [R145+0x6800] ;  /* 0x006800009168783b */ /* 0x000e760000000200 */
[C---:B--2---:R-:W-:Y:S08]  /*12020*/  HMMA.16816.F32 R28, R108.reuse, R32, R28 ;  /* 0x000000206c1c723c */ /* 0x044ff0000000181c */
[----:B------:R-:W-:Y:S01]  /*12030*/  HMMA.16816.F32 R24, R108, R34, R24 ;  /* 0x000000226c18723c */ /* 0x000fe20000001818 */
[----:B------:R-:W2:Y:S07]  /*12040*/  LDSM.16.M88.4 R32, [R145+0x7000] ;  /* 0x007000009120783b */ /* 0x000eae0000000200 */
[C---:B-1----:R-:W-:Y:S03]  /*12050*/  HMMA.16816.F32 R20, R116.reuse, R104, R20 ;  /* 0x000000687414723c */ /* 0x042fe60000001814 */
[----:B------:R-:W-:Y:S01]  /*12060*/  FMUL.FTZ R30, R30, UR10 ;  /* 0x0000000a1e1e7c20 */ /* 0x000fe20008410000 */
[----:B------:R-:W-:Y:S01]  /*12070*/  FMUL.FTZ R2, R28, UR10 ;  /* 0x0000000a1c027c20 */ /* 0x000fe20008410000 */
[----:B------:R-:W-:Y:S01]  /*12080*/  FMUL.FTZ R0, R29, UR10 ;  /* 0x0000000a1d007c20 */ /* 0x000fe20008410000 */
[----:B------:R-:W-:Y:S01]  /*12090*/  FMUL.FTZ R105, R31, UR10 ;  /* 0x0000000a1f697c20 */ /* 0x000fe20008410000 */
[----:B------:R1:W-:Y:S01]  /*120a0*/  MUFU.TANH R104, R30 ;  /* 0x0000001e00687308 */ /* 0x0003e20000002400 */
[----:B------:R-:W-:Y:S03]  /*120b0*/  HMMA.16816.F32 R16, R116, R106, R16 ;  /* 0x0000006a7410723c */ /* 0x000fe60000001810 */
[----:B------:R-:W-:Y:S01]  /*120c0*/  FMUL.FTZ R106, R27, UR10 ;  /* 0x0000000a1b6a7c20 */ /* 0x000fe20008410000 */
[----:B------:R-:W-:Y:S01]  /*120d0*/  FMUL.FTZ R24, R24, UR10 ;  /* 0x0000000a18187c20 */ /* 0x000fe20008410000 */
[----:B------:R-:W-:Y:S01]  /*120e0*/  FMUL.FTZ R25, R25, UR10 ;  /* 0x0000000a19197c20 */ /* 0x000fe20008410000 */
[----:B------:R-:W-:Y:S01]  /*120f0*/  FMUL.FTZ R26, R26, UR10 ;  /* 0x0000000a1a1a7c20 */ /* 0x000fe20008410000 */
[----:B------:R-:W3:Y:S05]  /*12100*/  MUFU.TANH R2, R2 ;  /* 0x0000000200027308 */ /* 0x000eea0000002400 */
[C---:B------:R-:W-:Y:S03]  /*12110*/  HMMA.16816.F32 R20, R108.reuse, R112, R20 ;  /* 0x000000706c14723c */ /* 0x040fe60000001814 */
[----:B------:R-:W4:Y:S01]  /*12120*/  MUFU.TANH R0, R0 ;  /* 0x0000000000007308 */ /* 0x000f220000002400 */
[----:B-1----:R-:W1:Y:S04]  /*12130*/  LDSM.16.M88.4 R28, [R144+0x7000] ;  /* 0x00700000901c783b */ /* 0x002e680000000200 */
[----:B------:R-:W-:Y:S03]  /*12140*/  HMMA.16816.F32 R16, R108, R114, R16 ;  /* 0x000000726c10723c */ /* 0x000fe60000001810 */
[----:B------:R-:W5:Y:S05]  /*12150*/  MUFU.TANH R105, R105 ;  /* 0x0000006900697308 */ /* 0x000f6a0000002400 */
[C---:B--2---:R-:W-:Y:S03]  /*12160*/  HMMA.16816.F32 R12, R116.reuse, R32, R12 ;  /* 0x00000020740c723c */ /* 0x044fe6000000180c */
[----:B------:R-:W-:Y:S01]  /*12170*/  FMUL.FTZ R114, R20, UR10 ;  /* 0x0000000a14727c20 */ /* 0x000fe20008410000 */
[----:B------:R-:W-:Y:S01]  /*12180*/  FMUL.FTZ R27, R21, UR10 ;  /* 0x0000000a151b7c20 */ /* 0x000fe20008410000 */
[----:B------:R-:W-:Y:S01]  /*12190*/  FMUL.FTZ R113, R22, UR10 ;  /* 0x0000000a16717c20 */ /* 0x000fe20008410000 */
[----:B------:R-:W-:Y:S01]  /*121a0*/  FMUL.FTZ R115, R23, UR10 ;  /* 0x0000000a17737c20 */ /* 0x000fe20008410000 */
[----:B------:R-:W2:Y:S01]  /*121b0*/  MUFU.TANH R24, R24 ;  /* 0x0000001800187308 */ /* 0x000ea20000002400 */
[----:B------:R-:W-:Y:S01]  /*121c0*/  HMMA.16816.F32 R8, R116, R34, R8 ;  /* 0x000000227408723c */ /* 0x000fe20000001808 */
[----:B------:R-:W3:Y:S02]  /*121d0*/  LDSM.16.M88.4 R20, [R145+0x7800] ;  /* 0x007800009114783b */ /* 0x000ee40000000200 */
[----:B------:R-:W-:-:S04]  /*121e0*/  FMUL.FTZ R112, R16, UR10 ;  /* 0x0000000a10707c20 */ /* 0x000fc80008410000 */
[----:B------:R-:W2:Y:S08]  /*121f0*/  MUFU.TANH R106, R106 ;  /* 0x0000006a006a7308 */ /* 0x000eb00000002400 */
[----:B------:R-:W-:Y:S01]  /*12200*/  MUFU.TANH R25, R25 ;  /* 0x0000001900197308 */ /* 0x000fe20000002400 */
[----:B-1----:R-:W-:Y:S01]  /*12210*/  HMMA.16816.F32 R12, R108, R28, R12 ;  /* 0x0000001c6c0c723c */ /* 0x002fe2000000180c */
[----:B------:R-:W-:Y:S01]  /*12220*/  FMUL.FTZ R28, R17, UR10 ;  /* 0x0000000a111c7c20 */ /* 0x000fe20008410000 */
[----:B------:R-:W-:-:S05]  /*12230*/  FMUL.FTZ R29, R18, UR10 ;  /* 0x0000000a121d7c20 */ /* 0x000fca0008410000 */
[----:B------:R-:W1:Y:S01]  /*12240*/  MUFU.TANH R26, R26 ;  /* 0x0000001a001a7308 */ /* 0x000e620000002400 */
[----:B------:R-:W-:Y:S01]  /*12250*/  HMMA.16816.F32 R8, R108, R30, R8 ;  /* 0x0000001e6c08723c */ /* 0x000fe20000001808 */
[----:B------:R-:W-:Y:S02]  /*12260*/  FMUL.FTZ R30, R19, UR10 ;  /* 0x0000000a131e7c20 */ /* 0x000fe40008410000 */
[----:B------:R-:W5:Y:S04]  /*12270*/  LDSM.16.M88.4 R16, [R144+0x7800] ;  /* 0x007800009010783b */ /* 0x000f680000000200 */
[----:B------:R-:W1:Y:S01]  /*12280*/  MUFU.TANH R115, R115 ;  /* 0x0000007300737308 */ /* 0x000e620000002400 */
[----:B------:R-:W-:-:S04]  /*12290*/  DEPBAR.LE SB0, 0x0 ;  /* 0x000080000000791a */ /* 0x000fc80000000000 */
[----:B------:R-:W-:Y:S01]  /*122a0*/  FMUL.FTZ R128, R12, UR10 ;  /* 0x0000000a0c807c20 */ /* 0x000fe20008410000 */
[C---:B------:R-:W-:Y:S01]  /*122b0*/  VIADD R12, R136.reuse, 0xffffff80 ;  /* 0xffffff80880c7836 */ /* 0x040fe20000000000 */
[C---:B---3--:R-:W-:Y:S01]  /*122c0*/  HMMA.16816.F32 R4, R116.reuse, R20, R4 ;  /* 0x000000147404723c */ /* 0x048fe20000001804 */
[----:B------:R-:W-:Y:S01]  /*122d0*/  FMUL.FTZ R126, R13, UR10 ;  /* 0x0000000a0d7e7c20 */ /* 0x000fe20008410000 */
[----:B------:R-:W-:Y:S01]  /*122e0*/  VIADD R13, R136, 0xffffff81 ;  /* 0xffffff81880d7836 */ /* 0x000fe20000000000 */
[----:B------:R-:W-:Y:S01]  /*122f0*/  MUFU.TANH R112, R112 ;  /* 0x0000007000707308 */ /* 0x000fe20000002400 */
[-C--:B------:R-:W-:Y:S01]  /*12300*/  ISETP.GE.AND P3, PT, R12, R134.reuse, PT ;  /* 0x000000860c00720c */ /* 0x080fe20003f66270 */
[----:B------:R-:W-:Y:S01]  /*12310*/  FMUL.FTZ R125, R14, UR10 ;  /* 0x0000000a0e7d7c20 */ /* 0x000fe20008410000 */
[-C--:B------:R-:W-:Y:S01]  /*12320*/  ISETP.GE.AND P2, PT, R12, R135.reuse, PT ;  /* 0x000000870c00720c */ /* 0x080fe20003f46270 */
[----:B------:R-:W-:Y:S01]  /*12330*/  VIADD R12, R136, 0xffffff88 ;  /* 0xffffff88880c7836 */ /* 0x000fe20000000000 */
[----:B------:R-:W-:Y:S01]  /*12340*/  HMMA.16816.F32 R120, R116, R22, R120 ;  /* 0x000000167478723c */ /* 0x000fe20000001878 */
[----:B------:R-:W-:Y:S01]  /*12350*/  FMUL.FTZ R124, R8, UR10 ;  /* 0x0000000a087c7c20 */ /* 0x000fe20008410000 */
[----:B------:R-:W-:Y:S01]  /*12360*/  FSEL R8, R2, -INF , !P3 ;  /* 0xff80000002087808 */ /* 0x000fe20005800000 */
[----:B------:R-:W3:Y:S01]  /*12370*/  MUFU.TANH R114, R114 ;  /* 0x0000007200727308 */ /* 0x000ee20000002400 */
[-C--:B------:R-:W-:Y:S01]  /*12380*/  ISETP.GE.AND P5, PT, R12, R134.reuse, PT ;  /* 0x000000860c00720c */ /* 0x080fe20003fa6270 */
[----:B------:R-:W-:Y:S01]  /*12390*/  FMUL.FTZ R21, R10, UR10 ;  /* 0x0000000a0a157c20 */ /* 0x000fe20008410000 */
[-C--:B------:R-:W-:Y:S01]  /*123a0*/  ISETP.GE.AND P3, PT, R12, R135.reuse, PT ;  /* 0x000000870c00720c */ /* 0x080fe20003f66270 */
[C---:B------:R-:W-:Y:S01]  /*123b0*/  VIADD R12, R136.reuse, 0xffffff89 ;  /* 0xffffff89880c7836 */ /* 0x040fe20000000000 */
[----:B------:R-:W-:Y:S01]  /*123c0*/  ISETP.GE.AND P4, PT, R13, R134, PT ;  /* 0x000000860d00720c */ /* 0x000fe20003f86270 */
[----:B------:R-:W-:Y:S01]  /*123d0*/  FMUL.FTZ R14, R15, UR10 ;  /* 0x0000000a0f0e7c20 */ /* 0x000fe20008410000 */
[----:B------:R-:W-:Y:S01]  /*123e0*/  ISETP.GE.AND P6, PT, R13, R135, PT ;  /* 0x000000870d00720c */ /* 0x000fe20003fc6270 */
[----:B------:R-:W3:Y:S01]  /*123f0*/  MUFU.TANH R113, R113 ;  /* 0x0000007100717308 */ /* 0x000ee20000002400 */
[----:B------:R-:W-:Y:S01]  /*12400*/  FMUL.FTZ R2, R9, UR10 ;  /* 0x0000000a09027c20 */ /* 0x000fe20008410000 */
[----:B------:R-:W-:Y:S01]  /*12410*/  VIADD R15, R136, 0xffffff90 ;  /* 0xffffff90880f7836 */ /* 0x000fe20000000000 */
[----:B----4-:R-:W-:Y:S01]  /*12420*/  FSEL R10, R0, -INF , !P4 ;  /* 0xff800000000a7808 */ /* 0x010fe20006000000 */
[----:B------:R-:W-:Y:S01]  /*12430*/  FMUL.FTZ R20, R11, UR10 ;  /* 0x0000000a0b147c20 */ /* 0x000fe20008410000 */
[----:B------:R-:W-:-:S02]  /*12440*/  FSEL R9, R104, -INF , !P2 ;  /* 0xff80000068097808 */ /* 0x000fc40005000000 */
[C---:B------:R-:W-:Y:S01]  /*12450*/  ISETP.GE.AND P4, PT, R12.reuse, R135, PT ;  /* 0x000000870c00720c */ /* 0x040fe20003f86270 */
[----:B------:R-:W4:Y:S01]  /*12460*/  MUFU.TANH R27, R27 ;  /* 0x0000001b001b7308 */ /* 0x000f220000002400 */
[-C--:B------:R-:W-:Y:S01]  /*12470*/  ISETP.GE.AND P2, PT, R12, R134.reuse, PT ;  /* 0x000000860c00720c */ /* 0x080fe20003f46270 */
[----:B-----5:R-:W-:Y:S01]  /*12480*/  HMMA.16816.F32 R4, R108, R16, R4 ;  /* 0x000000106c04723c */ /* 0x020fe20000001804 */
[----:B------:R-:W-:Y:S01]  /*12490*/  VIADD R17, R136, 0xffffff91 ;  /* 0xffffff9188117836 */ /* 0x000fe20000000000 */
[----:B------:R-:W-:Y:S01]  /*124a0*/  FSEL R13, R105, -INF , !P6 ;  /* 0xff800000690d7808 */ /* 0x000fe20007000000 */
[----:B------:R-:W-:Y:S01]  /*124b0*/  VIADD R105, R103, 0xfffffffe ;  /* 0xfffffffe67697836 */ /* 0x000fe20000000000 */
[----:B--2---:R-:W-:Y:S02]  /*124c0*/  FSEL R12, R24, -INF , !P5 ;  /* 0xff800000180c7808 */ /* 0x004fe40006800000 */
[----:B------:R-:W-:Y:S01]  /*124d0*/  MUFU.TANH R28, R28 ;  /* 0x0000001c001c7308 */ /* 0x000fe20000002400 */
[----:B------:R-:W-:-:S02]  /*124e0*/  ISETP.GE.AND P6, PT, R15, R134, PT ;  /* 0x000000860f00720c */ /* 0x000fc40003fc6270 */
[-C--:B------:R-:W-:Y:S01]  /*124f0*/  ISETP.GE.AND P5, PT, R15, R135.reuse, PT ;  /* 0x000000870f00720c */ /* 0x080fe20003fa6270 */
[----:B------:R-:W-:Y:S01]  /*12500*/  HMMA.16816.F32 R120, R108, R18, R120 ;  /* 0x000000126c78723c */ /* 0x000fe20000001878 */
[----:B------:R-:W-:Y:S02]  /*12510*/  FSEL R11, R106, -INF , !P4 ;  /* 0xff8000006a0b7808 */ /* 0x000fe40006000000 */
[----:B-1----:R-:W-:Y:S01]  /*12520*/  FSEL R15, R26, -INF , !P3 ;  /* 0xff8000001a0f7808 */ /* 0x002fe20005800000 */
[----:B------:R-:W1:Y:S01]  /*12530*/  MUFU.TANH R29, R29 ;  /* 0x0000001d001d7308 */ /* 0x000e620000002400 */
[----:B------:R-:W-:Y:S02]  /*12540*/  FSEL R16, R25, -INF , !P2 ;  /* 0xff80000019107808 */ /* 0x000fe40005000000 */
[CC--:B------:R-:W-:Y:S02]  /*12550*/  ISETP.GE.AND P3, PT, R17.reuse, R134.reuse, PT ;  /* 0x000000861100720c */ /* 0x0c0fe40003f66270 */
[-C--:B------:R-:W-:Y:S01]  /*12560*/  ISETP.GE.AND P2, PT, R17, R135.reuse, PT ;  /* 0x000000871100720c */ /* 0x080fe20003f46270 */
[----:B------:R-:W-:Y:S01]  /*12570*/  FMUL.FTZ R106, R5, UR10 ;  /* 0x0000000a056a7c20 */ /* 0x000fe20008410000 */
[C---:B------:R-:W-:Y:S01]  /*12580*/  VIADD R5, R136.reuse, 0xffffffa0 ;  /* 0xffffffa088057836 */ /* 0x040fe20000000000 */
[----:B------:R2:W-:Y:S01]  /*12590*/  MUFU.TANH R0, R21 ;  /* 0x0000001500007308 */ /* 0x0005e20000002400 */
[----:B------:R-:W-:Y:S01]  /*125a0*/  VIADD R17, R136, 0xffffff99 ;  /* 0xffffff9988117836 */ /* 0x000fe20000000000 */
[----:B------:R-:W-:Y:S01]  /*125b0*/  FSEL R115, R115, -INF , !P2 ;  /* 0xff80000073737808 */ /* 0x000fe20005000000 */
[----:B------:R-:W-:Y:S01]  /*125c0*/  FMUL.FTZ R7, R7, UR10 ;  /* 0x0000000a07077c20 */ /* 0x000fe20008410000 */
[----:B---3--:R-:W-:Y:S01]  /*125d0*/  FSEL R114, R114, -INF , !P6 ;  /* 0xff80000072727808 */ /* 0x008fe20007000000 */
[----:B------:R-:W-:Y:S01]  /*125e0*/  FMUL.FTZ R4, R4, UR10 ;  /* 0x0000000a04047c20 */ /* 0x000fe20008410000 */
[----:B------:R-:W-:Y:S01]  /*125f0*/  FSEL R113, R113, -INF , !P5 ;  /* 0xff80000071717808 */ /* 0x000fe20006800000 */
[----:B------:R-:W-:Y:S01]  /*12600*/  FMUL.FTZ R107, R6, UR10 ;  /* 0x0000000a066b7c20 */ /* 0x000fe20008410000 */
[----:B------:R-:W-:Y:S01]  /*12610*/  MUFU.TANH R126, R126 ;  /* 0x0000007e007e7308 */ /* 0x000fe20000002400 */
[-C--:B------:R-:W-:Y:S01]  /*12620*/  ISETP.GE.AND P2, PT, R5, R134.reuse, PT ;  /* 0x000000860500720c */ /* 0x080fe20003f46270 */
[----:B------:R-:W-:Y:S01]  /*12630*/  FMUL.FTZ R108, R120, UR10 ;  /* 0x0000000a786c7c20 */ /* 0x000fe20008410000 */
[----:B------:R-:W-:Y:S01]  /*12640*/  ISETP.GE.AND P5, PT, R17, R134, PT ;  /* 0x000000861100720c */ /* 0x000fe20003fa6270 */
[----:B------:R-:W-:Y:S01]  /*12650*/  FMUL.FTZ R104, R121, UR10 ;  /* 0x0000000a79687c20 */ /* 0x000fe20008410000 */
[----:B----4-:R-:W-:Y:S01]  /*12660*/  FSEL R22, R27, -INF , !P3 ;  /* 0xff8000001b167808 */ /* 0x010fe20005800000 */
[----:B------:R-:W-:Y:S01]  /*12670*/  FMUL.FTZ R25, R122, UR10 ;  /* 0x0000000a7a197c20 */ /* 0x000fe20008410000 */
[----:B------:R-:W-:Y:S01]  /*12680*/  FMUL.FTZ R24, R123, UR10 ;  /* 0x0000000a7b187c20 */ /* 0x000fe20008410000 */
[----:B------:R-:W3:Y:S01]  /*12690*/  MUFU.TANH R125, R125 ;  /* 0x0000007d007d7308 */ /* 0x000ee20000002400 */
[C---:B--2---:R-:W-:Y:S01]  /*126a0*/  VIADD R21, R136.reuse, 0xffffff98 ;  /* 0xffffff9888157836 */ /* 0x044fe20000000000 */
[----:B------:R-:W-:Y:S01]  /*126b0*/  ISETP.GE.AND P3, PT, R17, R135, PT ;  /* 0x000000871100720c */ /* 0x000fe20003f66270 */
[----:B------:R-:W-:-:S03]  /*126c0*/  VIADD R6, R136, 0xffffffa8 ;  /* 0xffffffa888067836 */ /* 0x000fc60000000000 */
[C---:B------:R-:W-:Y:S02]  /*126d0*/  ISETP.GE.AND P4, PT, R21.reuse, R134, PT ;  /* 0x000000861500720c */ /* 0x040fe40003f86270 */
[----:B------:R-:W2:Y:S01]  /*126e0*/  MUFU.TANH R2, R2 ;  /* 0x0000000200027308 */ /* 0x000ea20000002400 */
[-C--:B------:R-:W-:Y:S02]  /*126f0*/  ISETP.GE.AND P6, PT, R21, R135.reuse, PT ;  /* 0x000000871500720c */ /* 0x080fe40003fc6270 */
[----:B------:R-:W-:Y:S02]  /*12700*/  FSEL R112, R112, -INF , !P4 ;  /* 0xff80000070707808 */ /* 0x000fe40006000000 */
[----:B------:R-:W-:Y:S01]  /*12710*/  ISETP.GE.AND P4, PT, R5, R135, PT ;  /* 0x000000870500720c */ /* 0x000fe20003f86270 */
[----:B------:R-:W-:Y:S01]  /*12720*/  VIADD R5, R136, 0xffffffa1 ;  /* 0xffffffa188057836 */ /* 0x000fe20000000000 */
[----:B-1----:R-:W-:Y:S01]  /*12730*/  FSEL R23, R29, -INF , !P6 ;  /* 0xff8000001d177808 */ /* 0x002fe20007000000 */
[----:B------:R1:W-:Y:S01]  /*12740*/  MUFU.TANH R119, R20 ;  /* 0x0000001400777308 */ /* 0x0003e20000002400 */
[----:B---3--:R-:W-:-:S02]  /*12750*/  FSEL R125, R125, -INF , !P4 ;  /* 0xff8000007d7d7808 */ /* 0x008fc40006000000 */
[----:B------:R-:W-:-:S04]  /*12760*/  ISETP.GE.AND P6, PT, R5, R134, PT ;  /* 0x000000860500720c */ /* 0x000fc80003fc6270 */
[----:B------:R-:W-:Y:S01]  /*12770*/  FSEL R126, R126, -INF , !P6 ;  /* 0xff8000007e7e7808 */ /* 0x000fe20007000000 */
[----:B------:R-:W3:Y:S08]  /*12780*/  MUFU.TANH R30, R30 ;  /* 0x0000001e001e7308 */ /* 0x000ef00000002400 */
[----:B------:R-:W4:Y:S01]  /*12790*/  MUFU.TANH R128, R128 ;  /* 0x0000008000807308 */ /* 0x000f220000002400 */
[----:B-1----:R-:W-:-:S02]  /*127a0*/  FSEL R20, R28, -INF , !P5 ;  /* 0xff8000001c147808 */ /* 0x002fc40006800000 */
[----:B------:R-:W-:Y:S01]  /*127b0*/  ISETP.GE.AND P5, PT, R5, R135, PT ;  /* 0x000000870500720c */ /* 0x000fe20003fa6270 */
[----:B------:R-:W-:-:S04]  /*127c0*/  VIADD R5, R136, 0xffffffa9 ;  /* 0xffffffa988057836 */ /* 0x000fc80000000000 */
[----:B------:R-:W1:Y:S01]  /*127d0*/  MUFU.TANH R27, R7 ;  /* 0x00000007001b7308 */ /* 0x000e620000002400 */
[C---:B------:R-:W-:Y:S02]  /*127e0*/  ISETP.GE.AND P4, PT, R5.reuse, R134, PT ;  /* 0x000000860500720c */ /* 0x040fe40003f86270 */
[-C--:B------:R-:W-:Y:S01]  /*127f0*/  ISETP.GE.AND P6, PT, R5, R135.reuse, PT ;  /* 0x000000870500720c */ /* 0x080fe20003fc6270 */
[----:B------:R-:W-:Y:S01]  /*12800*/  VIADD R5, R136, 0xffffffb1 ;  /* 0xffffffb188057836 */ /* 0x000fe20000000000 */
[----:B--2---:R-:W-:Y:S02]  /*12810*/  FSEL R120, R2, -INF , !P4 ;  /* 0xff80000002787808 */ /* 0x004fe40006000000 */
[----:B---3--:R-:W-:Y:S01]  /*12820*/  FSEL R21, R30, -INF , !P3 ;  /* 0xff8000001e157808 */ /* 0x008fe20005800000 */
[----:B------:R-:W2:Y:S01]  /*12830*/  MUFU.TANH R14, R14 ;  /* 0x0000000e000e7308 */ /* 0x000ea20000002400 */
[----:B------:R-:W-:Y:S02]  /*12840*/  ISETP.GE.AND P4, PT, R5, R135, PT ;  /* 0x000000870500720c */ /* 0x000fe40003f86270 */
[----:B----4-:R-:W-:-:S02]  /*12850*/  FSEL R128, R128, -INF , !P2 ;  /* 0xff80000080807808 */ /* 0x010fc40005000000 */
[C---:B------:R-:W-:Y:S02]  /*12860*/  ISETP.GE.AND P3, PT, R6.reuse, R134, PT ;  /* 0x000000860600720c */ /* 0x040fe40003f66270 */
[----:B------:R-:W-:Y:S01]  /*12870*/  ISETP.GE.AND P2, PT, R6, R135, PT ;  /* 0x000000870600720c */ /* 0x000fe20003f46270 */
[----:B------:R-:W3:Y:S01]  /*12880*/  MUFU.TANH R124, R124 ;  /* 0x0000007c007c7308 */ /* 0x000ee20000002400 */
[----:B-1----:R-:W-:Y:S01]  /*12890*/  FSEL R27, R27, -INF , !P4 ;  /* 0xff8000001b1b7808 */ /* 0x002fe20006000000 */
[----:B------:R-:W-:Y:S01]  /*128a0*/  VIADD R6, R136, 0xffffffb0 ;  /* 0xffffffb088067836 */ /* 0x000fe20000000000 */
[----:B------:R-:W-:Y:S02]  /*128b0*/  ISETP.GT.AND P4, PT, R105, R156, PT ;  /* 0x0000009c6900720c */ /* 0x000fe40003f84270 */
[----:B------:R-:W-:Y:S01]  /*128c0*/  FSEL R117, R0, -INF , !P2 ;  /* 0xff80000000757808 */ /* 0x000fe20005000000 */
[----:B------:R-:W-:Y:S01]  /*128d0*/  VIADD R0, R136, 0xffffffb8 ;  /* 0xffffffb888007836 */ /* 0x000fe20000000000 */
[-C--:B------:R-:W-:Y:S01]  /*128e0*/  ISETP.GE.AND P2, PT, R5, R134.reuse, PT ;  /* 0x000000860500720c */ /* 0x080fe20003f46270 */
[----:B------:R-:W1:Y:S01]  /*128f0*/  MUFU.TANH R4, R4 ;  /* 0x0000000400047308 */ /* 0x000e620000002400 */
[----:B--2---:R-:W-:Y:S01]  /*12900*/  FSEL R121, R14, -INF , !P5 ;  /* 0xff8000000e797808 */ /* 0x004fe20006800000 */
[----:B------:R-:W-:Y:S01]  /*12910*/  VIADD R136, R136, 0xffffffb9 ;  /* 0xffffffb988887836 */ /* 0x000fe20000000000 */
[----:B------:R-:W-:-:S02]  /*12920*/  ISETP.GE.AND P5, PT, R6, R134, PT ;  /* 0x000000860600720c */ /* 0x000fc40003fa6270 */
[----:B------:R-:W-:Y:S02]  /*12930*/  FSEL R119, R119, -INF , !P6 ;  /* 0xff80000077777808 */ /* 0x000fe40007000000 */
[----:B------:R-:W-:Y:S01]  /*12940*/  ISETP.GE.AND P6, PT, R0, R134, PT ;  /* 0x000000860000720c */ /* 0x000fe20003fc6270 */
        /* <DEDUP_REMOVED lines=84> */
.L_x_5475:
[----:B------:R-:W-:Y:S01]  /*12e90*/  UMOV UR8, URZ ;  /* 0x000000ff00087c82 */ /* 0x000fe20008000000 */
[----:B------:R-:W-:Y:S01]  /*12ea0*/  IMAD.SHL.U32 R0, R132, 0x40, RZ ;  /* 0x0000004084007824 */ /* 0x000fe200078e00ff */
[----:B------:R-:W-:-:S05]  /*12eb0*/  IADD3 R2, P2, PT, RZ, -UR8, RZ ;  /* 0x80000008ff027c10 */ /* 0x000fca000ff5e0ff */
[----:B------:R-:W-:-:S05]  /*12ec0*/  IMAD.X R0, RZ, RZ, ~R0, P2 ;  /* 0x000000ffff007224 */ /* 0x000fca00010e0e00 */
[----:B------:R-:W-:-:S04]  /*12ed0*/  SHF.R.S64 R5, R2, 0x1f, R0 ;  /* 0x0000001f02057819 */ /* 0x000fc80000001000 */
[----:B------:R-:W-:-:S04]  /*12ee0*/  IADD3 R158, P2, PT, R5, R158, RZ ;  /* 0x0000009e059e7210 */ /* 0x000fc80007f5e0ff */
[----:B------:R-:W-:-:S09]  /*12ef0*/  LEA.HI.X.SX32 R157, R0, R157, 0x1, P2 ;  /* 0x0000009d009d7211 */ /* 0x000fd200010f0eff */
.L_x_5476:
        /* <DEDUP_REMOVED lines=12> */
[----:B------:R-:W-:-:S04]  /*12fc0*/  IMAD.X R5, R7, 0x1, R2, P3 ;  /* 0x0000000107057824 */ /* 0x000fc800018e0602 */
[----:B------:R-:W-:Y:S02]  /*12fd0*/  IMAD.X R19, R5, 0x1, R2, P2 ;  /* 0x0000000105137824 */ /* 0x000fe400010e0602 */
        /* <DEDUP_REMOVED lines=37> */
.L_x_5474:
        /* <DEDUP_REMOVED lines=38> */
[--C-:B------:R-:W-:Y:S01]  /*13490*/  FFMA.FTZ R28, R15, UR4, -R26.reuse ;  /* 0x000000040f1c7c23 */ /* 0x100fe2000801081a */
[----:B------:R-:W-:Y:S01]  /*134a0*/  FFMA.FTZ R33, R11, UR4, -R26 ;  /* 0x000000040b217c23 */ /* 0x000fe2000801081a */
[----:B------:R-:W1:Y:S01]  /*134b0*/  LDSM.16.MT88.4 R12, [R155+0x8000] ;  /* 0x008000009b0c783b */ /* 0x000e620000004200 */
[----:B------:R-:W-:Y:S01]  /*134c0*/  FADD.FTZ R4, R101, -R4 ;  /* 0x8000000465047221 */ /* 0x000fe20000010000 */
[----:B------:R-:W-:Y:S01]  /*134d0*/  FADD.FTZ R6, R3, -R6 ;  /* 0x8000000603067221 */ /* 0x000fe20000010000 */
[--C-:B------:R-:W-:Y:S01]  /*134e0*/  FFMA.FTZ R30, R16, UR4, -R109.reuse ;  /* 0x00000004101e7c23 */ /* 0x100fe2000801086d */
[----:B------:R-:W2:Y:S01]  /*134f0*/  LDSM.16.MT88.4 R8, [R154+0x8000] ;  /* 0x008000009a08783b */ /* 0x000ea20000004200 */
[----:B------:R-:W-:Y:S01]  /*13500*/  FMUL.FTZ R35, R4, UR4 ;  /* 0x0000000404237c20 */ /* 0x000fe20008410000 */
[----:B------:R-:W-:Y:S01]  /*13510*/  FMUL.FTZ R3, R6, UR4 ;  /* 0x0000000406037c20 */ /* 0x000fe20008410000 */
[----:B------:R-:W-:Y:S01]  /*13520*/  MUFU.EX2 R102, R102 ;  /* 0x0000006600667308 */ /* 0x000fe20000000800 */
[----:B------:R-:W3:Y:S01]  /*13530*/  LDSM.16.MT88.4 R16, [R153+0x8000] ;  /* 0x008000009910783b */ /* 0x000ee20000004200 */
[--C-:B------:R-:W-:Y:S01]  /*13540*/  FFMA.FTZ R101, R114, UR4, -R109.reuse ;  /* 0x0000000472657c23 */ /* 0x100fe2000801086d */
[--C-:B------:R-:W-:Y:S01]  /*13550*/  FFMA.FTZ R116, R115, UR4, -R26.reuse ;  /* 0x0000000473747c23 */ /* 0x100fe2000801081a */
        /* <DEDUP_REMOVED lines=25> */
[----:B------:R-:W-:-:S02]  /*136f0*/  FFMA.FTZ R125, R24, UR4, -R26 ;  /* 0x00000004187d7c23 */ /* 0x000fc4000801081a */
[----:B------:R-:W-:Y:S01]  /*13700*/  LDSM.16.MT88.4 R24, [R153+0x9800] ;  /* 0x009800009918783b */ /* 0x000fe20000004200 */
[----:B------:R-:W-:Y:S08]  /*13710*/  MUFU.EX2 R34, R34 ;  /* 0x0000002200227308 */ /* 0x000ff00000000800 */
        /* <DEDUP_REMOVED lines=64> */
[----:B------:R3:W4:Y:S01]  /*13b20*/  MUFU.EX2 R112, R22 ;  /* 0x0000001600707308 */ /* 0x0007220000000800 */
[C---:B------:R-:W-:Y:S01]  /*13b30*/  HMMA.16816.F32 R76, R4.reuse, R18, R76 ;  /* 0x00000012044c723c */ /* 0x040fe2000000184c */
        /* <DEDUP_REMOVED lines=23> */
[----:B---3--:R-:W-:Y:S01]  /*13cb0*/  LDSM.16.MT88.4 R20, [R154+0x8800] ;  /* 0x008800009a14783b */ /* 0x008fe20000004200 */
[----:B--2---:R-:W-:Y:S01]  /*13cc0*/  HMMA.16816.F32 R36, R4, R8, R36 ;  /* 0x000000080424723c */ /* 0x004fe20000001824 */
[----:B------:R-:W-:Y:S01]  /*13cd0*/  FFMA.FTZ R35, R177, R35, R102 ;  /* 0x00000023b1237223 */ /* 0x000fe20000010066 */
[----:B------:R-:W-:Y:S01]  /*13ce0*/  FFMA.FTZ R34, R175, R3, R34 ;  /* 0x00000003af227223 */ /* 0x000fe20000010022 */
[----:B------:R-:W-:-:S02]  /*13cf0*/  MOV R3, R0 ;  /* 0x0000000000037202 */ /* 0x000fc40000000f00 */
[----:B------:R-:W-:Y:S01]  /*13d00*/  FADD.FTZ R32, R32, R35 ;  /* 0x0000002320207221 */ /* 0x000fe20000010000 */
[----:B------:R-:W2:Y:S01]  /*13d10*/  MUFU.EX2 R116, R116 ;  /* 0x0000007400747308 */ /* 0x000ea20000000800 */
[----:B------:R-:W-:Y:S01]  /*13d20*/  FADD.FTZ R29, R29, R34 ;  /* 0x000000221d1d7221 */ /* 0x000fe20000010000 */
[C---:B------:R-:W-:Y:S01]  /*13d30*/  HMMA.16816.F32 R40, R4.reuse, R10, R40 ;  /* 0x0000000a0428723c */ /* 0x040fe20000001828 */
[----:B------:R-:W3:Y:S01]  /*13d40*/  LDSM.16.MT88.4 R8, [R152+0xa000] ;  /* 0x00a000009808783b */ /* 0x000ee20000004200 */
[----:B------:R-:W-:Y:S01]  /*13d50*/  FADD.FTZ R31, R31, R32 ;  /* 0x000000201f1f7221 */ /* 0x000fe20000010000 */
[----:B------:R-:W-:Y:S01]  /*13d60*/  FADD.FTZ R28, R28, R29 ;  /* 0x0000001d1c1c7221 */ /* 0x000fe20000010000 */
[----:B------:R-:W-:Y:S02]  /*13d70*/  @P4 MOV R3, R0 ;  /* 0x0000000000034202 */ /* 0x000fe40000000f00 */
[----:B------:R-:W-:Y:S01]  /*13d80*/  MUFU.EX2 R115, R115 ;  /* 0x0000007300737308 */ /* 0x000fe20000000800 */
[----:B------:R-:W-:Y:S01]  /*13d90*/  FADD.FTZ R30, R30, R31 ;  /* 0x0000001f1e1e7221 */ /* 0x000fe20000010000 */
[----:B-----5:R-:W-:Y:S01]  /*13da0*/  HMMA.16816.F32 R44, R4, R16, R44 ;  /* 0x00000010042c723c */ /* 0x020fe2000000182c */
[----:B------:R-:W-:-:S05]  /*13db0*/  FADD.FTZ R28, R33, R28 ;  /* 0x0000001c211c7221 */ /* 0x000fca0000010000 */
[----:B------:R-:W5:Y:S02]  /*13dc0*/  MUFU.EX2 R118, R118 ;  /* 0x0000007600767308 */ /* 0x000f640000000800 */
[C---:B------:R-:W-:Y:S01]  /*13dd0*/  HMMA.16816.F32 R48, R4.reuse, R18, R48 ;  /* 0x000000120430723c */ /* 0x040fe20000001830 */
[----:B------:R-:W5:Y:S05]  /*13de0*/  LDSM.16.MT88.4 R16, [R155+0x8800] ;  /* 0x008800009b10783b */ /* 0x000f6a0000004200 */
[----:B------:R-:W-:Y:S02]  /*13df0*/  MUFU.EX2 R123, R123 ;  /* 0x0000007b007b7308 */ /* 0x000fe40000000800 */
[C---:B-1----:R-:W-:Y:S06]  /*13e00*/  HMMA.16816.F32 R52, R4.reuse, R12, R52 ;  /* 0x0000000c0434723c */ /* 0x042fec0000001834 */
[----:B------:R-:W1:Y:S02]  /*13e10*/  MUFU.EX2 R122, R122 ;  /* 0x0000007a007a7308 */ /* 0x000e640000000800 */
[C---:B------:R-:W-:Y:S01]  /*13e20*/  HMMA.16816.F32 R56, R4.reuse, R14, R56 ;  /* 0x0000000e0438723c */ /* 0x040fe20000001838 */
[----:B------:R-:W1:Y:S05]  /*13e30*/  LDSM.16.MT88.4 R12, [R153+0x8800] ;  /* 0x00880000990c783b */ /* 0x000e6a0000004200 */
[----:B------:R-:W-:Y:S02]  /*13e40*/  MUFU.EX2 R124, R124 ;  /* 0x0000007c007c7308 */ /* 0x000fe40000000800 */
[C---:B---3--:R-:W-:Y:S06]  /*13e50*/  HMMA.16816.F32 R60, R4.reuse, R8, R60 ;  /* 0x00000008043c723c */ /* 0x048fec000000183c */
[----:B------:R-:W-:Y:S02]  /*13e60*/  MUFU.EX2 R127, R127 ;  /* 0x0000007f007f7308 */ /* 0x000fe40000000800 */
[----:B------:R-:W-:Y:S01]  /*13e70*/  HMMA.16816.F32 R64, R4, R10, R64 ;  /* 0x0000000a0440723c */ /* 0x000fe20000001840 */
[----:B----4-:R-:W-:Y:S01]  /*13e80*/  F2FP.F16.F32.PACK_AB R4, R112, R101 ;  /* 0x000000657004723e */ /* 0x010fe200000000ff */
[----:B------:R-:W3:Y:S01]  /*13e90*/  LDSM.16.MT88.4 R8, [R152+0x8800] ;  /* 0x008800009808783b */ /* 0x000ee20000004200 */
[----:B--2---:R-:W-:Y:S01]  /*13ea0*/  F2FP.F16.F32.PACK_AB R5, R116, R113 ;  /* 0x000000717405723e */ /* 0x004fe200000000ff */
[----:B------:R-:W-:Y:S01]  /*13eb0*/  FADD.FTZ R101, R101, R30 ;  /* 0x0000001e65657221 */ /* 0x000fe20000010000 */
[----:B------:R-:W-:Y:S01]  /*13ec0*/  F2FP.F16.F32.PACK_AB R6, R114, R111 ;  /* 0x0000006f7206723e */ /* 0x000fe200000000ff */
[----:B------:R-:W-:Y:S01]  /*13ed0*/  MUFU.EX2 R120, R120 ;  /* 0x0000007800787308 */ /* 0x000fe20000000800 */
[----:B-----5:R-:W-:Y:S01]  /*13ee0*/  F2FP.F16.F32.PACK_AB R7, R118, R115 ;  /* 0x000000737607723e */ /* 0x020fe200000000ff */
[----:B------:R-:W-:Y:S01]  /*13ef0*/  FADD.FTZ R113, R113, R28 ;  /* 0x0000001c71717221 */ /* 0x000fe20000010000 */
[----:B------:R-:W-:Y:S01]  /*13f00*/  FADD.FTZ R112, R112, R101 ;  /* 0x0000006570707221 */ /* 0x000fe20000010000 */
[----:B------:R-:W-:-:S02]  /*13f10*/  MOV R101, R2 ;  /* 0x0000000200657202 */ /* 0x000fc40000000f00 */
[----:B------:R-:W-:Y:S01]  /*13f20*/  FADD.FTZ R116, R116, R113 ;  /* 0x0000007174747221 */ /* 0x000fe20000010000 */
[----:B------:R-:W-:Y:S01]  /*13f30*/  FADD.FTZ R111, R111, R112 ;  /* 0x000000706f6f7221 */ /* 0x000fe20000010000 */
[C---:B------:R-:W-:Y:S01]  /*13f40*/  HMMA.16816.F32 R96, R4.reuse, R16, R96 ;  /* 0x000000100460723c */ /* 0x040fe20000001860 */
[----:B------:R-:W2:Y:S01]  /*13f50*/  MUFU.EX2 R121, R121 ;  /* 0x0000007900797308 */ /* 0x000ea20000000800 */
[----:B------:R-:W-:Y:S01]  /*13f60*/  FADD.FTZ R115, R115, R116 ;  /* 0x0000007473737221 */ /* 0x000fe20000010000 */
[----:B------:R-:W-:Y:S01]  /*13f70*/  FADD.FTZ R114, R114, R111 ;  /* 0x0000006f72727221 */ /* 0x000fe20000010000 */
[----:B------:R-:W-:Y:S02]  /*13f80*/  @P4 MOV R101, R2 ;  /* 0x0000000200654202 */ /* 0x000fe40000000f00 */
        /* <DEDUP_REMOVED lines=103> */
.L_x_5471:
[----:B------:R-:W-:-:S07]  /*14600*/  IADD3 R103, PT, PT, R105, -0x1, RZ ;  /* 0xffffffff69677810 */ /* 0x000fce0007ffe0ff */
.L_x_5477:
        /* <DEDUP_REMOVED lines=13> */
[----:B------:R-:W4:Y:S07]  /*146e0*/  LDCU UR4, c[0x0][0x45c] ;  /* 0x00008b80ff0477ac */ /* 0x000f2e0008000800 */
[----:B------:R-:W-:Y:S01]  /*146f0*/  @!P3 IADD3 R171, P4, PT, RZ, -R171, RZ ;  /* 0x800000abffabb210 */ /* 0x000fe20007f9e0ff */
[----:B------:R-:W2:Y:S01]  /*14700*/  LDCU.64 UR8, c[0x0][0x3a0] ;  /* 0x00007400ff0877ac */ /* 0x000ea20008000a00 */
[----:B------:R-:W2:Y:S01]  /*14710*/  LDCU.64 UR10, c[0x0][0x3a8] ;  /* 0x00007500ff0a77ac */ /* 0x000ea20008000a00 */
[----:B-1----:R-:W-:-:S12]  /*14720*/  ULEA UR5, UR5, UR14, 0x18 ;  /* 0x0000000e05057291 */ /* 0x002fd8000f8ec0ff */
.L_x_5482:
        /* <DEDUP_REMOVED lines=81> */
.L_x_5479:
[----:B------:R-:W-:Y:S02]  /*14c40*/  LEA R3, R3, UR5, 0x1 ;  /* 0x0000000503037c11 */ /* 0x000fe4000f8e08ff */
[C---:B------:R-:W-:Y:S02]  /*14c50*/  LEA R30, P0, R24.reuse, R160, 0x5 ;  /* 0x000000a0181e7211 */ /* 0x040fe400078028ff */
[C---:B------:R-:W-:Y:S01]  /*14c60*/  SHF.L.U32 R25, R24.reuse, 0x5, RZ ;  /* 0x0000000518197819 */ /* 0x040fe200000006ff */
[----:B------:R-:W-:Y:S01]  /*14c70*/  @!PT LDS RZ, [RZ] ;  /* 0x00000000fffff984 */ /* 0x000fe20000000800 */
[----:B------:R-:W-:Y:S01]  /*14c80*/  @!PT LDS RZ, [RZ] ;  /* 0x00000000fffff984 */ /* 0x000fe20000000800 */
[----:B------:R-:W-:Y:S01]  /*14c90*/  @!PT LDS RZ, [RZ] ;  /* 0x00000000fffff984 */ /* 0x000fe20000000800 */
[----:B------:R-:W-:Y:S01]  /*14ca0*/  @!P2 LDGSTS.E.BYPASS.LTC128B.128 [R3+0x8000], desc[UR6][R160.64] ;  /* 0x08000000a003afae */ /* 0x000fe2000b981a06 */
[--C-:B------:R-:W-:Y:S02]  /*14cb0*/  LEA.HI.X R31, R24, R161, R27.reuse, 0x5, P0 ;  /* 0x000000a1181f7211 */ /* 0x100fe400000f2c1b */
[-C--:B------:R-:W-:Y:S02]  /*14cc0*/  IADD3 R28, P5, PT, R30, R25.reuse, RZ ;  /* 0x000000191e1c7210 */ /* 0x080fe40007fbe0ff */
[----:B------:R-:W-:Y:S01]  /*14cd0*/  @P2 STS.128 [R3+0x8000], RZ ;  /* 0x008000ff03002388 */ /* 0x000fe20000000c00 */
[----:B------:R-:W-:Y:S02]  /*14ce0*/  SHF.L.U64.HI R26, R24, 0x5, R27 ;  /* 0x00000005181a7819 */ /* 0x000fe4000001021b */
[----:B------:R-:W-:Y:S02]  /*14cf0*/  IADD3 R24, P0, PT, R28, R25, RZ ;  /* 0x000000191c187210 */ /* 0x000fe40007f1e0ff */
[----:B------:R-:W-:Y:S01]  /*14d00*/  @!PT LDS RZ, [RZ] ;  /* 0x00000000fffff984 */ /* 0x000fe20000000800 */
[----:B------:R-:W-:Y:S01]  /*14d10*/  @!PT LDS RZ, [RZ] ;  /* 0x00000000fffff984 */ /* 0x000fe20000000800 */
[----:B------:R-:W-:Y:S01]  /*14d20*/  @!PT LDS RZ, [RZ] ;  /* 0x00000000fffff984 */ /* 0x000fe20000000800 */
[----:B------:R-:W-:Y:S01]  /*14d30*/  @!P1 LDGSTS.E.BYPASS.LTC128B.128 [R3+0xa000], desc[UR6][R160.64+0x80] ;  /* 0x0a000080a0039fae */ /* 0x000fe2000b981a06 */
[-C--:B------:R-:W-:Y:S02]  /*14d40*/  IADD3.X R29, PT, PT, R31, R26.reuse, RZ, P5, !PT ;  /* 0x0000001a1f1d7210 */ /* 0x080fe40002ffe4ff */
[----:B------:R-:W-:Y:S02]  /*14d50*/  IADD3 R173, PT, PT, R173, -0x1, RZ ;  /* 0xffffffffadad7810 */ /* 0x000fe40007ffe0ff */
[----:B------:R-:W-:Y:S01]  /*14d60*/  @P1 STS.128 [R3+0xa000], RZ ;  /* 0x00a000ff03001388 */ /* 0x000fe20000000c00 */
[----:B------:R-:W-:Y:S02]  /*14d70*/  IADD3.X R25, PT, PT, R29, R26, RZ, P0, !PT ;  /* 0x0000001a1d197210 */ /* 0x000fe400007fe4ff */
[----:B------:R-:W-:Y:S02]  /*14d80*/  ISETP.GT.AND P0, PT, R173, R156, PT ;  /* 0x0000009cad00720c */ /* 0x000fe40003f04270 */
        /* <DEDUP_REMOVED lines=31> */
[----:B------:R-:W2:Y:S05]  /*14f80*/  LDSM.16.M88.4 R112, [R150+0x4000] ;  /* 0x004000009670783b */ /* 0x000eaa0000000200 */
[----:B------:R-:W3:Y:S05]  /*14f90*/  LDSM.16.M88.4 R116, [R150+0x4800] ;  /* 0x004800009674783b */ /* 0x000eea0000000200 */
[----:B------:R-:W5:Y:S05]  /*14fa0*/  LDSM.16.M88.4 R120, [R150+0x5000] ;  /* 0x005000009678783b */ /* 0x000f6a0000000200 */
[----:B------:R-:W0:Y:S05]  /*14fb0*/  LDGDEPBAR ;  /* 0x00000000000079af */ /* 0x000e2a0000000000 */
[----:B------:R-:W4:Y:S05]  /*14fc0*/  LDSM.16.M88.4 R124, [R150+0x5800] ;  /* 0x00580000967c783b */ /* 0x000f2a0000000200 */
[----:B------:R-:W-:Y:S05]  /*14fd0*/  LDSM.16.M88.4 R128, [R149] ;  /* 0x000000009580783b */ /* 0x000fea0000000200 */
[----:B------:R-:W4:Y:S05]  /*14fe0*/  LDSM.16.M88.4 R132, [R146+0x4000] ;  /* 0x004000009284783b */ /* 0x000f2a0000000200 */
[----:B------:R-:W4:Y:S05]  /*14ff0*/  LDSM.16.M88.4 R136, [R146+0x4800] ;  /* 0x004800009288783b */ /* 0x000f2a0000000200 */
[----:B------:R-:W4:Y:S01]  /*15000*/  LDSM.16.M88.4 R140, [R146+0x5000] ;  /* 0x00500000928c783b */ /* 0x000f220000000200 */
[C---:B--2---:R-:W-:Y:S04]  /*15010*/  HMMA.16816.F32 R4, R108.reuse, R112, RZ ;  /* 0x000000706c04723c */ /* 0x044fe800000018ff */
[----:B------:R-:W2:Y:S04]  /*15020*/  LDSM.16.M88.4 R104, [R146+0x5800] ;  /* 0x005800009268783b */ /* 0x000ea80000000200 */
[C---:B------:R-:W-:Y:S01]  /*15030*/  HMMA.16816.F32 R8, R108.reuse, R114, RZ ;  /* 0x000000726c08723c */ /* 0x040fe200000018ff */
[----:B------:R-:W-:Y:S07]  /*15040*/  LDSM.16.M88.4 R112, [R145+0x4000] ;  /* 0x004000009170783b */ /* 0x000fee0000000200 */
[C---:B---3--:R-:W-:Y:S08]  /*15050*/  HMMA.16816.F32 R12, R108.reuse, R116, RZ ;  /* 0x000000746c0c723c */ /* 0x048ff000000018ff */
[C---:B------:R-:W-:Y:S01]  /*15060*/  HMMA.16816.F32 R16, R108.reuse, R118, RZ ;  /* 0x000000766c10723c */ /* 0x040fe200000018ff */
[----:B------:R-:W-:Y:S07]  /*15070*/  LDSM.16.M88.4 R116, [R145+0x4800] ;  /* 0x004800009174783b */ /* 0x000fee0000000200 */
[C---:B-----5:R-:W-:Y:S08]  /*15080*/  HMMA.16816.F32 R20, R108.reuse, R120, RZ ;  /* 0x000000786c14723c */ /* 0x060ff000000018ff */
[C---:B-1----:R-:W-:Y:S01]  /*15090*/  HMMA.16816.F32 R24, R108.reuse, R122, RZ ;  /* 0x0000007a6c18723c */ /* 0x042fe200000018ff */
[----:B------:R-:W-:Y:S07]  /*150a0*/  LDSM.16.M88.4 R120, [R145+0x5000] ;  /* 0x005000009178783b */ /* 0x000fee0000000200 */
[C---:B----4-:R-:W-:Y:S08]  /*150b0*/  HMMA.16816.F32 R28, R108.reuse, R124, RZ ;  /* 0x0000007c6c1c723c */ /* 0x050ff000000018ff */
[----:B------:R-:W-:Y:S01]  /*150c0*/  HMMA.16816.F32 R32, R108, R126, RZ ;  /* 0x0000007e6c20723c */ /* 0x000fe200000018ff */
[----:B------:R-:W1:Y:S05]  /*150d0*/  LDSM.16.M88.4 R108, [R148] ;  /* 0x00000000946c783b */ /* 0x000e6a0000000200 */
[----:B------:R-:W3:Y:S02]  /*150e0*/  LDSM.16.M88.4 R124, [R145+0x5800] ;  /* 0x00580000917c783b */ /* 0x000ee40000000200 */
[C---:B------:R-:W-:Y:S08]  /*150f0*/  HMMA.16816.F32 R4, R128.reuse, R132, R4 ;  /* 0x000000848004723c */ /* 0x040ff00000001804 */
[C---:B------:R-:W-:Y:S08]  /*15100*/  HMMA.16816.F32 R8, R128.reuse, R134, R8 ;  /* 0x000000868008723c */ /* 0x040ff00000001808 */
[C---:B------:R-:W-:Y:S08]  /*15110*/  HMMA.16816.F32 R12, R128.reuse, R136, R12 ;  /* 0x00000088800c723c */ /* 0x040ff0000000180c */
[C---:B------:R-:W-:Y:S08]  /*15120*/  HMMA.16816.F32 R16, R128.reuse, R138, R16 ;  /* 0x0000008a8010723c */ /* 0x040ff00000001810 */
[C---:B------:R-:W-:Y:S08]  /*15130*/  HMMA.16816.F32 R20, R128.reuse, R140, R20 ;  /* 0x0000008c8014723c */ /* 0x040ff00000001814 */
[C---:B------:R-:W-:Y:S08]  /*15140*/  HMMA.16816.F32 R24, R128.reuse, R142, R24 ;  /* 0x0000008e8018723c */ /* 0x040ff00000001818 */
[C---:B--2---:R-:W-:Y:S08]  /*15150*/  HMMA.16816.F32 R28, R128.reuse, R104, R28 ;  /* 0x00000068801c723c */ /* 0x044ff0000000181c */
[----:B------:R-:W-:Y:S01]  /*15160*/  HMMA.16816.F32 R32, R128, R106, R32 ;  /* 0x0000006a8020723c */ /* 0x000fe20000001820 */
[----:B------:R-:W-:Y:S05]  /*15170*/  LDSM.16.M88.4 R104, [R147] ;  /* 0x000000009368783b */ /* 0x000fea0000000200 */
[----:B------:R-:W2:Y:S02]  /*15180*/  LDSM.16.M88.4 R128, [R144+0x4000] ;  /* 0x004000009080783b */ /* 0x000ea40000000200 */
        /* <DEDUP_REMOVED lines=11> */
[----:B------:R-:W3:Y:S05]  /*15240*/  LDSM.16.M88.4 R108, [R144+0x5800] ;  /* 0x00580000906c783b */ /* 0x000eea0000000200 */
[----:B------:R-:W5:Y:S02]  /*15250*/  LDSM.16.M88.4 R124, [R150+0x6000] ;  /* 0x00600000967c783b */ /* 0x000f640000000200 */
        /* <DEDUP_REMOVED lines=9> */
[C---:B---3--:R-:W-:Y:S08]  /*152f0*/  HMMA.16816.F32 R28, R104.reuse, R108, R28 ;  /* 0x0000006c681c723c */ /* 0x048ff0000000181c */
[----:B------:R-:W-:Y:S01]  /*15300*/  HMMA.16816.F32 R32, R104, R110, R32 ;  /* 0x0000006e6820723c */ /* 0x000fe20000001820 */
[----:B------:R-:W3:Y:S05]  /*15310*/  LDSM.16.M88.4 R104, [R150+0x7800] ;  /* 0x007800009668783b */ /* 0x000eea0000000200 */
[----:B------:R-:W4:Y:S02]  /*15320*/  LDSM.16.M88.4 R108, [R149+0x2000] ;  /* 0x00200000956c783b */ /* 0x000f240000000200 */
[C---:B-----5:R-:W-:Y:S08]  /*15330*/  HMMA.16816.F32 R4, R120.reuse, R124, R4 ;  /* 0x0000007c7804723c */ /* 0x060ff00000001804 */
[C---:B------:R-:W-:Y:S01]  /*15340*/  HMMA.16816.F32 R8, R120.reuse, R126, R8 ;  /* 0x0000007e7808723c */ /* 0x040fe20000001808 */
[----:B------:R-:W5:Y:S07]  /*15350*/  LDSM.16.M88.4 R124, [R146+0x6800] ;  /* 0x00680000927c783b */ /* 0x000f6e0000000200 */
        /* <DEDUP_REMOVED lines=8> */
[----:B------:R-:W-:Y:S05]  /*153e0*/  LDSM.16.M88.4 R104, [R148+0x2000] ;  /* 0x002000009468783b */ /* 0x000fea0000000200 */
[----:B------:R-:W3:Y:S02]  /*153f0*/  LDSM.16.M88.4 R120, [R145+0x6000] ;  /* 0x006000009178783b */ /* 0x000ee40000000200 */
[C---:B----4-:R-:W-:Y:S08]  /*15400*/  HMMA.16816.F32 R4, R108.reuse, R116, R4 ;  /* 0x000000746c04723c */ /* 0x050ff00000001804 */
[C---:B------:R-:W-:Y:S01]  /*15410*/  HMMA.16816.F32 R8, R108.reuse, R118, R8 ;  /* 0x000000766c08723c */ /* 0x040fe20000001808 */
[----:B------:R-:W4:Y:S07]  /*15420*/  LDSM.16.M88.4 R116, [R145+0x6800] ;  /* 0x006800009174783b */ /* 0x000f2e0000000200 */
[C---:B-----5:R-:W-:Y:S08]  /*15430*/  HMMA.16816.F32 R12, R108.reuse, R124, R12 ;  /* 0x0000007c6c0c723c */ /* 0x060ff0000000180c */
[C---:B------:R-:W-:Y:S01]  /*15440*/  HMMA.16816.F32 R16, R108.reuse, R126, R16 ;  /* 0x0000007e6c10723c */ /* 0x040fe20000001810 */
[----:B------:R-:W5:Y:S07]  /*15450*/  LDSM.16.M88.4 R124, [R145+0x7000] ;  /* 0x00700000917c783b */ /* 0x000f6e0000000200 */
[C---:B--2---:R-:W-:Y:S08]  /*15460*/  HMMA.16816.F32 R20, R108.reuse, R128, R20 ;  /* 0x000000806c14723c */ /* 0x044ff00000001814 */
[C---:B------:R-:W-:Y:S01]  /*15470*/  HMMA.16816.F32 R24, R108.reuse, R130, R24 ;  /* 0x000000826c18723c */ /* 0x040fe20000001818 */
[----:B------:R-:W-:Y:S07]  /*15480*/  LDSM.16.M88.4 R128, [R144+0x6000] ;  /* 0x006000009080783b */ /* 0x000fee0000000200 */
[C---:B-1----:R-:W-:Y:S08]  /*15490*/  HMMA.16816.F32 R28, R108.reuse, R112, R28 ;  /* 0x000000706c1c723c */ /* 0x042ff0000000181c */
[----:B------:R-:W-:Y:S01]  /*154a0*/  HMMA.16816.F32 R32, R108, R114, R32 ;  /* 0x000000726c20723c */ /* 0x000fe20000001820 */
[----:B------:R-:W1:Y:S05]  /*154b0*/  LDSM.16.M88.4 R108, [R145+0x7800] ;  /* 0x00780000916c783b */ /* 0x000e6a0000000200 */
[----:B------:R-:W2:Y:S02]  /*154c0*/  LDSM.16.M88.4 R112, [R147+0x2000] ;  /* 0x002000009370783b */ /* 0x000ea40000000200 */
[C---:B---3--:R-:W-:Y:S08]  /*154d0*/  HMMA.16816.F32 R4, R104.reuse, R120, R4 ;  /* 0x000000786804723c */ /* 0x048ff00000001804 */
        /* <DEDUP_REMOVED lines=8> */
[----:B------:R-:W3:Y:S02]  /*15560*/  LDSM.16.M88.4 R108, [R144+0x7000] ;  /* 0x00700000906c783b */ /* 0x000ee40000000200 */
[C---:B--2---:R-:W-:Y:S08]  /*15570*/  HMMA.16816.F32 R4, R112.reuse, R128, R4 ;  /* 0x000000807004723c */ /* 0x044ff00000001804 */
[C---:B------:R-:W-:Y:S11]  /*15580*/  HMMA.16816.F32 R8, R112.reuse, R130, R8 ;  /* 0x000000827008723c */ /* 0x040ff60000001808 */
[----:B------:R-:W-:Y:S01]  /*15590*/  FMUL.FTZ R198, R4, UR12 ;  /* 0x0000000c04c67c20 */ /* 0x000fe20008410000 */
[----:B------:R-:W-:Y:S01]  /*155a0*/  FMUL.FTZ R196, R5, UR12 ;  /* 0x0000000c05c47c20 */ /* 0x000fe20008410000 */
[----:B------:R-:W-:Y:S01]  /*155b0*/  FMUL.FTZ R197, R6, UR12 ;  /* 0x0000000c06c57c20 */ /* 0x000fe20008410000 */
[----:B------:R-:W-:Y:S03]  /*155c0*/  FMUL.FTZ R195, R7, UR12 ;  /* 0x0000000c07c37c20 */ /* 0x000fe60008410000 */
[----:B------:R-:W2:Y:S02]  /*155d0*/  MUFU.TANH R198, R198 ;  /* 0x000000c600c67308 */ /* 0x000ea40000002400 */
        /* <DEDUP_REMOVED lines=12> */
[C---:B---3--:R-:W-:Y:S05]  /*156a0*/  HMMA.16816.F32 R20, R112.reuse, R108, R20 ;  /* 0x0000006c7014723c */ /* 0x048fea0000001814 */
        /* <DEDUP_REMOVED lines=128> */
.L_x_5481:
        /* <DEDUP_REMOVED lines=14> */
[----:B--2---:R-:W-:Y:S05]  /*15f90*/  @!P1 IMAD.MOV.U32 R159, RZ, RZ, R157 ;  /* 0x000000ffff9f9224 */ /* 0x004fea00078e009d */
        /* <DEDUP_REMOVED lines=36> */
.L_x_5480:
[----:B---3--:R-:W-:Y:S01]  /*161e0*/  FMNMX3.FTZ R5, R2, R198, R196, !PT ;  /* 0x000000c602057276 */ /* 0x008fe200078100c4 */
        /* <DEDUP_REMOVED lines=61> */
[----:B------:R-:W-:Y:S01]  /*165c0*/  FFMA.FTZ R109, R107, UR4, -R109 ;  /* 0x000000046b6d7c23 */ /* 0x000fe2000801086d */
        /* <DEDUP_REMOVED lines=20> */
[----:B------:R-:W-:Y:S01]  /*16710*/  LDSM.16.MT88.4 R84, [R153+0x8800] ;  /* 0x008800009954783b */ /* 0x000fe20000004200 */
[C---:B------:R-:W-:Y:S01]  /*16720*/  FMUL.FTZ R32, R2.reuse, R68 ;  /* 0x0000004402207220 */ /* 0x040fe20000410000 */
[----:B------:R-:W-:Y:S01]  /*16730*/  FMUL.FTZ R33, R2, R69 ;  /* 0x0000004502217220 */ /* 0x000fe20000410000 */
[C---:B------:R-:W-:Y:S01]  /*16740*/  FMUL.FTZ R34, R0.reuse, R70 ;  /* 0x0000004600227220 */ /* 0x040fe20000410000 */
[----:B------:R-:W-:Y:S03]  /*16750*/  FMUL.FTZ R35, R0, R71 ;  /* 0x0000004700237220 */ /* 0x000fe60000410000 */
[----:B------:R-:W2:Y:S01]  /*16760*/  MUFU.EX2 R122, R122 ;  /* 0x0000007a007a7308 */ /* 0x000ea20000000800 */
[----:B-1----:R-:W-:Y:S01]  /*16770*/  F2FP.F16.F32.PACK_AB R96, R126, R127 ;  /* 0x0000007f7e60723e */ /* 0x002fe200000000ff */
[C---:B------:R-:W-:Y:S01]  /*16780*/  FMUL.FTZ R36, R2.reuse, R36 ;  /* 0x0000002402247220 */ /* 0x040fe20000410000 */
[----:B------:R-:W-:Y:S01]  /*16790*/  LDSM.16.MT88.4 R68, [R153+0xa000] ;  /* 0x00a000009944783b */ /* 0x000fe20000004200 */
[----:B------:R-:W-:Y:S01]  /*167a0*/  FMUL.FTZ R37, R2, R37 ;  /* 0x0000002502257220 */ /* 0x000fe20000410000 */
[C---:B------:R-:W-:Y:S01]  /*167b0*/  FMUL.FTZ R38, R0.reuse, R38 ;  /* 0x0000002600267220 */ /* 0x040fe20000410000 */
[----:B------:R-:W-:Y:S01]  /*167c0*/  FMUL.FTZ R39, R0, R39 ;  /* 0x0000002700277220 */ /* 0x000fe20000410000 */
[C---:B------:R-:W-:Y:S03]  /*167d0*/  FMUL.FTZ R40, R2.reuse, R40 ;  /* 0x0000002802287220 */ /* 0x040fe60000410000 */
[----:B------:R-:W-:Y:S01]  /*167e0*/  MUFU.EX2 R124, R124 ;  /* 0x0000007c007c7308 */ /* 0x000fe20000000800 */
[----:B------:R-:W-:Y:S01]  /*167f0*/  FMUL.FTZ R41, R2, R41 ;  /* 0x0000002902297220 */ /* 0x000fe20000410000 */
[C---:B------:R-:W-:Y:S01]  /*16800*/  FMUL.FTZ R42, R0.reuse, R42 ;  /* 0x0000002a002a7220 */ /* 0x040fe20000410000 */
[----:B------:R-:W-:Y:S01]  /*16810*/  LDSM.16.MT88.4 R76, [R155+0x8800] ;  /* 0x008800009b4c783b */ /* 0x000fe20000004200 */
[----:B------:R-:W-:Y:S01]  /*16820*/  FMUL.FTZ R43, R0, R43 ;  /* 0x0000002b002b7220 */ /* 0x000fe20000410000 */
[C---:B------:R-:W-:Y:S01]  /*16830*/  FMUL.FTZ R44, R2.reuse, R44 ;  /* 0x0000002c022c7220 */ /* 0x040fe20000410000 */
[----:B------:R-:W-:Y:S01]  /*16840*/  FMUL.FTZ R45, R2, R45 ;  /* 0x0000002d022d7220 */ /* 0x000fe20000410000 */
[----:B------:R-:W-:Y:S03]  /*16850*/  FMUL.FTZ R46, R0, R46 ;  /* 0x0000002e002e7220 */ /* 0x000fe60000410000 */
[----:B------:R-:W1:Y:S01]  /*16860*/  MUFU.EX2 R123, R123 ;  /* 0x0000007b007b7308 */ /* 0x000e620000000800 */
[----:B--2---:R-:W-:Y:S01]  /*16870*/  F2FP.F16.F32.PACK_AB R97, R122, R125 ;  /* 0x0000007d7a61723e */ /* 0x004fe200000000ff */
[----:B------:R-:W-:Y:S01]  /*16880*/  FMUL.FTZ R47, R0, R47 ;  /* 0x0000002f002f7220 */ /* 0x000fe20000410000 */
[----:B------:R-:W-:Y:S01]  /*16890*/  LDSM.16.MT88.4 R92, [R152+0x9000] ;  /* 0x00900000985c783b */ /* 0x000fe20000004200 */
        /* <DEDUP_REMOVED lines=48> */
[----:B------:R-:W-:Y:S01]  /*16ba0*/  ISETP.GT.AND P0, PT, R173, R156, PT ;  /* 0x0000009cad00720c */ /* 0x000fe20003f04270 */
        /* <DEDUP_REMOVED lines=25> */
[----:B------:R-:W1:Y:S02]  /*16d40*/  LDSM.16.MT88.4 R72, [R154+0xa000] ;  /* 0x00a000009a48783b */ /* 0x000e640000004200 */
        /* <DEDUP_REMOVED lines=28> */
[----:B------:R-:W-:Y:S01]  /*16f10*/  FADD.FTZ R132, R132, R129 ;  /* 0x0000008184847221 */ /* 0x000fe20000010000 */
[----:B------:R-:W-:Y:S03]  /*16f20*/  FADD.FTZ R134, R134, R131 ;  /* 0x0000008386867221 */ /* 0x000fe60000010000 */
[----:B------:R-:W-:Y:S01]  /*16f30*/  FADD.FTZ R133, R133, R132 ;  /* 0x0000008485857221 */ /* 0x000fe20000010000 */
[----:B------:R-:W-:Y:S04]  /*16f40*/  FADD.FTZ R135, R135, R134 ;  /* 0x0000008687877221 */ /* 0x000fe80000010000 */
[----:B------:R-:W2:Y:S10]  /*16f50*/  MUFU.EX2 R176, R176 ;  /* 0x000000b000b07308 */ /* 0x000eb40000000800 */
[----:B------:R-:W-:Y:S01]  /*16f60*/  MUFU.EX2 R178, R178 ;  /* 0x000000b200b27308 */ /* 0x000fe20000000800 */
[C---:B-1----:R-:W-:Y:S09]  /*16f70*/  HMMA.16816.F32 R60, R96.reuse, R72, R60 ;  /* 0x00000048603c723c */ /* 0x042ff2000000183c */
[----:B------:R-:W1:Y:S01]  /*16f80*/  MUFU.EX2 R179, R179 ;  /* 0x000000b300b37308 */ /* 0x000e620000000800 */
[----:B--2---:R-:W-:Y:S01]  /*16f90*/  F2FP.F16.F32.PACK_AB R104, R176, R159 ;  /* 0x0000009fb068723e */ /* 0x004fe200000000ff */
[----:B------:R-:W-:Y:S01]  /*16fa0*/  HMMA.16816.F32 R64, R96, R74, R64 ;  /* 0x0000004a6040723c */ /* 0x000fe20000001840 */
[----:B------:R-:W2:Y:S07]  /*16fb0*/  LDSM.16.MT88.4 R72, [R155+0xa800] ;  /* 0x00a800009b48783b */ /* 0x000eae0000004200 */
[----:B------:R-:W3:Y:S01]  /*16fc0*/  MUFU.EX2 R174, R174 ;  /* 0x000000ae00ae7308 */ /* 0x000ee20000000800 */
[C---:B------:R-:W-:Y:S09]  /*16fd0*/  HMMA.16816.F32 R4, R68.reuse, R76, R4 ;  /* 0x0000004c4404723c */ /* 0x040ff20000001804 */
[----:B------:R-:W-:Y:S01]  /*16fe0*/  MUFU.EX2 R103, R103 ;  /* 0x0000006700677308 */ /* 0x000fe20000000800 */
[----:B-1----:R-:W-:Y:S01]  /*16ff0*/  F2FP.F16.F32.PACK_AB R105, R179, R178 ;  /* 0x000000b2b369723e */ /* 0x002fe200000000ff */
[C---:B------:R-:W-:Y:S01]  /*17000*/  HMMA.16816.F32 R8, R68.reuse, R78, R8 ;  /* 0x0000004e4408723c */ /* 0x040fe20000001808 */
[----:B------:R-:W1:Y:S07]  /*17010*/  LDSM.16.MT88.4 R76, [R154+0xa800] ;  /* 0x00a800009a4c783b */ /* 0x000e6e0000004200 */
[----:B------:R3:W4:Y:S01]  /*17020*/  MUFU.EX2 R102, R106 ;  /* 0x0000006a00667308 */ /* 0x0007220000000800 */
[C---:B------:R-:W-:Y:S08]  /*17030*/  HMMA.16816.F32 R12, R68.reuse, R80, R12 ;  /* 0x00000050440c723c */ /* 0x040ff0000000180c */
[C---:B------:R-:W-:Y:S01]  /*17040*/  HMMA.16816.F32 R16, R68.reuse, R82, R16 ;  /* 0x000000524410723c */ /* 0x040fe20000001810 */
[----:B------:R-:W5:Y:S02]  /*17050*/  LDSM.16.MT88.4 R80, [R153+0xa800] ;  /* 0x00a800009950783b */ /* 0x000f640000004200 */
[----:B---3--:R-:W-:Y:S05]  /*17060*/  F2FP.F16.F32.PACK_AB R106, R181, R174 ;  /* 0x000000aeb56a723e */ /* 0x008fea00000000ff */
[C---:B------:R-:W-:Y:S03]  /*17070*/  HMMA.16816.F32 R20, R68.reuse, R84, R20 ;  /* 0x000000544414723c */ /* 0x040fe60000001814 */
[----:B----4-:R-:W-:Y:S05]  /*17080*/  F2FP.F16.F32.PACK_AB R107, R102, R103 ;  /* 0x00000067666b723e */ /* 0x010fea00000000ff */
[C---:B------:R-:W-:Y:S01]  /*17090*/  HMMA.16816.F32 R24, R68.reuse, R86, R24 ;  /* 0x000000564418723c */ /* 0x040fe20000001818 */
[----:B------:R-:W3:Y:S07]  /*170a0*/  LDSM.16.MT88.4 R84, [R152+0xa800] ;  /* 0x00a800009854783b */ /* 0x000eee0000004200 */
        /* <DEDUP_REMOVED lines=11> */
[----:B------:R-:W4:Y:S07]  /*17160*/  LDSM.16.MT88.4 R80, [R155+0xb000] ;  /* 0x00b000009b50783b */ /* 0x000f2e0000004200 */
[C---:B---3--:R-:W-:Y:S08]  /*17170*/  HMMA.16816.F32 R60, R68.reuse, R84, R60 ;  /* 0x00000054443c723c */ /* 0x048ff0000000183c */
        /* <DEDUP_REMOVED lines=16> */
[----:B------:R-:W2:Y:S02]  /*17280*/  LDSM.16.MT88.4 R72, [R154+0xb000] ;  /* 0x00b000009a48783b */ /* 0x000ea40000004200 */
[----:B------:R-:W-:Y:S04]  /*17290*/  FADD.FTZ R178, R178, R143 ;  /* 0x0000008fb2b27221 */ /* 0x000fe80000010000 */
[----:B------:R-:W-:Y:S01]  /*172a0*/  FADD.FTZ R178, R179, R178 ;  /* 0x000000b2b3b27221 */ /* 0x000fe20000010000 */
[C---:B-1----:R-:W-:Y:S03]  /*172b0*/  HMMA.16816.F32 R12, R68.reuse, R76, R12 ;  /* 0x0000004c440c723c */ /* 0x042fe6000000180c */
[----:B------:R-:W-:Y:S04]  /*172c0*/  FADD.FTZ R103, R103, R178 ;  /* 0x000000b267677221 */ /* 0x000fe80000010000 */
[----:B------:R-:W-:Y:S01]  /*172d0*/  FADD.FTZ R175, R102, R103 ;  /* 0x0000006766af7221 */ /* 0x000fe20000010000 */
[C---:B------:R-:W-:Y:S01]  /*172e0*/  HMMA.16816.F32 R16, R68.reuse, R78, R16 ;  /* 0x0000004e4410723c */ /* 0x040fe20000001810 */
[----:B------:R-:W1:Y:S07]  /*172f0*/  LDSM.16.MT88.4 R76, [R153+0xb000] ;  /* 0x00b00000994c783b */ /* 0x000e6e0000004200 */
[C---:B------:R-:W-:Y:S08]  /*17300*/  HMMA.16816.F32 R20, R68.reuse, R88, R20 ;  /* 0x000000584414723c */ /* 0x040ff00000001814 */
[C---:B------:R-:W-:Y:S08]  /*17310*/  HMMA.16816.F32 R24, R68.reuse, R90, R24 ;  /* 0x0000005a4418723c */ /* 0x040ff00000001818 */
        /* <DEDUP_REMOVED lines=10> */
[C---:B------:R-:W-:Y:S08]  /*173c0*/  HMMA.16816.F32 R56, R68.reuse, R78, R56 ;  /* 0x0000004e4438723c */ /* 0x040ff00000001838 */
[C---:B---3--:R-:W-:Y:S08]  /*173d0*/  HMMA.16816.F32 R60, R68.reuse, R80, R60 ;  /* 0x00000050443c723c */ /* 0x048ff0000000183c */
[----:B------:R-:W-:Y:S08]  /*173e0*/  HMMA.16816.F32 R64, R68, R82, R64 ;  /* 0x000000524440723c */ /* 0x000ff00000001840 */
[C---:B------:R-:W-:Y:S01]  /*173f0*/  HMMA.16816.F32 R96, R104.reuse, R92, R4 ;  /* 0x0000005c6860723c */ /* 0x040fe20000001804 */
[----:B------:R-:W1:Y:S07]  /*17400*/  LDSM.16.MT88.4 R4, [R153+0xb800] ;  /* 0x00b800009904783b */ /* 0x000e6e0000004200 */
[C---:B------:R-:W-:Y:S01]  /*17410*/  HMMA.16816.F32 R92, R104.reuse, R94, R8 ;  /* 0x0000005e685c723c */ /* 0x040fe20000001808 */
[----:B------:R-:W3:Y:S07]  /*17420*/  LDSM.16.MT88.4 R8, [R152+0xb800] ;  /* 0x00b800009808783b */ /* 0x000eee0000004200 */
        /* <DEDUP_REMOVED lines=10> */
[C---:B-1----:R-:W-:Y:S03]  /*174d0*/  HMMA.16816.F32 R52, R104.reuse, R4, R52 ;  /* 0x000000046834723c */ /* 0x042fe60000001834 */
[----:B------:R-:W-:Y:S01]  /*174e0*/  FADD.FTZ R5, R159, R0 ;  /* 0x000000009f057221 */ /* 0x000fe20000010000 */
[----:B------:R-:W-:Y:S03]  /*174f0*/  MOV R0, R3 ;  /* 0x0000000300007202 */ /* 0x000fe60000000f00 */
[----:B------:R-:W-:Y:S01]  /*17500*/  FADD.FTZ R5, R176, R5 ;  /* 0x00000005b0057221 */ /* 0x000fe20000010000 */
[C---:B------:R-:W-:Y:S03]  /*17510*/  HMMA.16816.F32 R56, R104.reuse, R6, R56 ;  /* 0x000000066838723c */ /* 0x040fe60000001838 */
[----:B------:R-:W-:Y:S04]  /*17520*/  FADD.FTZ R174, R174, R5 ;  /* 0x00000005aeae7221 */ /* 0x000fe80000010000 */
[----:B------:R-:W-:Y:S01]  /*17530*/  FADD.FTZ R177, R181, R174 ;  /* 0x000000aeb5b17221 */ /* 0x000fe20000010000 */
[C---:B---3--:R-:W-:Y:S08]  /*17540*/  HMMA.16816.F32 R60, R104.reuse, R8, R60 ;  /* 0x00000008683c723c */ /* 0x048ff0000000183c */
[----:B------:R-:W-:Y:S01]  /*17550*/  HMMA.16816.F32 R64, R104, R10, R64 ;  /* 0x0000000a6840723c */ /* 0x000fe20000001840 */
[----:B------:R-:W-:Y:S08]  /*17560*/  @!UPT UIADD3 URZ, UPT, UPT, URZ, URZ, URZ ;  /* 0x000000fffffff290 */ /* 0x000ff0000fffe0ff */
[----:B------:R-:W-:Y:S11]  /*17570*/  @P0 BRA `(.L_x_5482) ;  /* 0xffffffd0006c0947 */ /* 0x000ff6000383ffff */
.L_x_5478:
[----:B------:R-:W1:Y:S01]  /*17580*/  SHFL.BFLY PT, R2, R177, 0x2, 0x1f ;  /* 0x0c401f00b1027f89 */ /* 0x000e6200000e0000 */
[C---:B------:R-:W-:Y:S01]  /*17590*/  SHF.L.U32 R8, R170.reuse, 0x1, RZ ;  /* 0x00000001aa087819 */ /* 0x040fe200000006ff */
[----:B------:R-:W2:Y:S01]  /*175a0*/  S2UR UR9, SR_CTAID.Y ;  /* 0x00000000000979c3 */ /* 0x000ea20000002600 */
[C---:B------:R-:W-:Y:S01]  /*175b0*/  SHF.L.U32 R4, R170.reuse, 0x4, RZ ;  /* 0x00000004aa047819 */ /* 0x040fe200000006ff */
[----:B------:R-:W3:Y:S01]  /*175c0*/  SHFL.BFLY PT, R0, R175, 0x2, 0x1f ;  /* 0x0c401f00af007f89 */ /* 0x000ee200000e0000 */
[----:B------:R-:W-:Y:S01]  /*175d0*/  SHF.L.U32 R5, R170, 0x5, RZ ;  /* 0x00000005aa057819 */ /* 0x000fe200000006ff */
[----:B------:R-:W4:Y:S01]  /*175e0*/  LDCU UR8, c[0x0][0x3e0] ;  /* 0x00007c00ff0877ac */ /* 0x000f220008000800 */
[--C-:B------:R-:W-:Y:S01]  /*175f0*/  SHF.R.U32.HI R102, RZ, 0x1, R170.reuse ;  /* 0x00000001ff667819 */ /* 0x100fe200000116aa */
[----:B------:R-:W-:Y:S01]  /*17600*/  BSSY.RECONVERGENT B0, `(.L_x_5483) ;  /* 0x00000c5000007945 */ /* 0x000fe20003800200 */
[----:B------:R-:W-:Y:S01]  /*17610*/  LOP3.LUT R15, R4, 0x1c0, RZ, 0xc0, !PT ;  /* 0x000001c0040f7812 */ /* 0x000fe200078ec0ff */
[----:B------:R-:W5:Y:S01]  /*17620*/  LDCU UR4, c[0x0][0x44c] ;  /* 0x00008980ff0477ac */ /* 0x000f620008000800 */
[----:B------:R-:W-:-:S02]  /*17630*/  SHF.R.U32.HI R100, RZ, 0x2, R170 ;  /* 0x00000002ff647819 */ /* 0x000fc400000116aa */
[----:B------:R-:W-:Y:S01]  /*17640*/  LOP3.LUT R11, R102, 0x30, RZ, 0xc0, !PT ;  /* 0x00000030660b7812 */ /* 0x000fe200078ec0ff */
[----:B------:R-:W-:Y:S01]  /*17650*/  BAR.SYNC.DEFER_BLOCKING 0x0 ;  /* 0x0000000000007b1d */ /* 0x000fe20000010000 */
[----:B------:R-:W-:Y:S02]  /*17660*/  R2P PR, R170, 0x1c ;  /* 0x0000001caa007804 */ /* 0x000fe40000000000 */
[----:B------:R-:W-:Y:S02]  /*17670*/  LOP3.LUT R100, R11, 0x7, R100, 0xf8, !PT ;  /* 0x000000070b647812 */ /* 0x000fe400078ef864 */
[----:B------:R-:W-:Y:S02]  /*17680*/  LOP3.LUT R11, R4, 0x10, RZ, 0xc0, !PT ;  /* 0x00000010040b7812 */ /* 0x000fe400078ec0ff */
[----:B------:R-:W-:Y:S02]  /*17690*/  IADD3 R103, PT, PT, -R162, R163, RZ ;  /* 0x000000a3a2677210 */ /* 0x000fe40007ffe1ff */
[----:B------:R-:W-:Y:S01]  /*176a0*/  LOP3.LUT P6, RZ, R170, 0x3, RZ, 0xc0, !PT ;  /* 0x00000003aaff7812 */ /* 0x000fe200078cc0ff */
[----:B-1----:R-:W-:Y:S01]  /*176b0*/  FADD.FTZ R7, R2, R177 ;  /* 0x000000b102077221 */ /* 0x002fe20000010000 */
[----:B------:R-:W-:Y:S01]  /*176c0*/  LOP3.LUT R169, R169, 0x1f80, RZ, 0xc0, !PT ;  /* 0x00001f80a9a97812 */ /* 0x000fe200078ec0ff */
[----:B------:R-:W1:Y:S01]  /*176d0*/  S2R R2, SR_TID.X ;  /* 0x0000000000027919 */ /* 0x000e620000002100 */
[----:B---3--:R-:W-:Y:S01]  /*176e0*/  FADD.FTZ R9, R0, R175 ;  /* 0x000000af00097221 */ /* 0x008fe20000010000 */
[----:B------:R-:W-:Y:S01]  /*176f0*/  LOP3.LUT R0, R8, 0x6, RZ, 0xc0, !PT ;  /* 0x0000000608007812 */ /* 0x000fe200078ec0ff */
[----:B------:R-:W3:Y:S01]  /*17700*/  SHFL.BFLY PT, R10, R7, 0x1, 0x1f ;  /* 0x0c201f00070a7f89 */ /* 0x000ee200000e0000 */
[----:B------:R-:W-:-:S02]  /*17710*/  LOP3.LUT R8, R15, 0x38, R8, 0xf8, !PT ;  /* 0x000000380f087812 */ /* 0x000fc400078ef808 */
[----:B------:R-:W-:Y:S01]  /*17720*/  LOP3.LUT R5, R0, 0x7c00, R5, 0xf8, !PT ;  /* 0x00007c0000057812 */ /* 0x000fe200078ef805 */
[----:B------:R-:W4:Y:S01]  /*17730*/  SHFL.BFLY PT, R6, R9, 0x1, 0x1f ;  /* 0x0c201f0009067f89 */ /* 0x000f2200000e0000 */
[----:B------:R-:W-:Y:S02]  /*17740*/  SHF.L.U32 R0, R170, 0x2, RZ ;  /* 0x00000002aa007819 */ /* 0x000fe400000006ff */
[----:B------:R-:W-:Y:S02]  /*17750*/  LOP3.LUT R8, R5, R8, RZ, 0xfc, !PT ;  /* 0x0000000805087212 */ /* 0x000fe400078efcff */
[----:B------:R-:W-:-:S04]  /*17760*/  LOP3.LUT R13, R0, 0x1f8, RZ, 0xc0, !PT ;  /* 0x000001f8000d7812 */ /* 0x000fc800078ec0ff */
[----:B------:R-:W-:-:S04]  /*17770*/  LOP3.LUT R102, R13, 0x38, R102, 0x78, !PT ;  /* 0x000000380d667812 */ /* 0x000fc800078e7866 */
[----:B------:R-:W-:Y:S02]  /*17780*/  LEA R102, R102, R11, 0x2 ;  /* 0x0000000b66667211 */ /* 0x000fe400078e10ff */
[----:B------:R-:W-:-:S04]  /*17790*/  MOV R11, 0x40 ;  /* 0x00000040000b7802 */ /* 0x000fc80000000f00 */
[----:B------:R-:W-:Y:S01]  /*177a0*/  SEL R11, R11, 0xffffffc0, !P3 ;  /* 0xffffffc00b0b7807 */ /* 0x000fe20005800000 */
[----:B---3--:R-:W-:Y:S01]  /*177b0*/  FADD.FTZ R7, R7, R10 ;  /* 0x0000000a07077221 */ /* 0x008fe20000010000 */
[----:B----4-:R-:W-:-:S03]  /*177c0*/  FADD.FTZ R6, R9, R6 ;  /* 0x0000000609067221 */ /* 0x010fc60000010000 */
[----:B------:R-:W3:Y:S01]  /*177d0*/  MUFU.RCP R4, R7 ;  /* 0x0000000700047308 */ /* 0x000ee20000001000 */
[----:B-1----:R-:W-:Y:S02]  /*177e0*/  SHF.R.U32.HI R2, RZ, 0x4, R2 ;  /* 0x00000004ff027819 */ /* 0x002fe40000011602 */
[----:B------:R-:W-:Y:S02]  /*177f0*/  MOV R9, 0x20 ;  /* 0x0000002000097802 */ /* 0x000fe40000000f00 */
[C---:B------:R-:W-:Y:S02]  /*17800*/  IADD3 R10, PT, PT, R2.reuse, 0x10, RZ ;  /* 0x00000010020a7810 */ /* 0x040fe40007ffe0ff */
[----:B------:R-:W-:Y:S01]  /*17810*/  IADD3 R12, PT, PT, R2, 0x8, RZ ;  /* 0x00000008020c7810 */ /* 0x000fe20007ffe0ff */
[----:B------:R-:W1:Y:S01]  /*17820*/  MUFU.RCP R5, R6 ;  /* 0x0000000600057308 */ /* 0x000e620000001000 */
[----:B------:R-:W-:Y:S02]  /*17830*/  FSETP.NE.FTZ.AND P5, PT, R7, RZ, PT ;  /* 0x000000ff0700720b */ /* 0x000fe40003fb5000 */
[----:B------:R-:W-:-:S02]  /*17840*/  FSETP.NE.FTZ.AND P3, PT, R6, RZ, PT ;  /* 0x000000ff0600720b */ /* 0x000fc40003f75000 */
[-C--:B------:R-:W-:Y:S02]  /*17850*/  ISETP.GE.AND P0, PT, R10, R103.reuse, PT ;  /* 0x000000670a00720c */ /* 0x080fe40003f06270 */
[----:B------:R-:W-:Y:S02]  /*17860*/  SEL R10, R9, 0xffffffe0, !P2 ;  /* 0xffffffe0090a7807 */ /* 0x000fe40005000000 */
[----:B------:R-:W-:Y:S02]  /*17870*/  LEA R9, R8, UR5, 0x2 ;  /* 0x0000000508097c11 */ /* 0x000fe4000f8e10ff */
[----:B------:R-:W-:Y:S02]  /*17880*/  ISETP.GE.AND P1, PT, R12, R103, PT ;  /* 0x000000670c00720c */ /* 0x000fe40003f26270 */
[----:B---3--:R-:W-:Y:S02]  /*17890*/  FSEL R4, R4, 1, P5 ;  /* 0x3f80000004047808 */ /* 0x008fe40002800000 */
[----:B------:R-:W-:Y:S01]  /*178a0*/  IADD3 R12, PT, PT, R2, 0x20, RZ ;  /* 0x00000020020c7810 */ /* 0x000fe20007ffe0ff */
[----:B------:R-:W3:Y:S01]  /*178b0*/  @P3 LDC R20, c[0x0][0x458] ;  /* 0x00011600ff143b82 */ /* 0x000ee20000000800 */
[----:B-1----:R-:W-:Y:S01]  /*178c0*/  FSEL R5, R5, 1, P3 ;  /* 0x3f80000005057808 */ /* 0x002fe20001800000 */
[----:B------:R-:W-:Y:S01]  /*178d0*/  FMUL.FTZ R96, R4, R96 ;  /* 0x0000006004607220 */ /* 0x000fe20000410000 */
[----:B------:R-:W-:Y:S01]  /*178e0*/  IADD3 R14, PT, PT, R2, 0x18, RZ ;  /* 0x00000018020e7810 */ /* 0x000fe20007ffe0ff */
[C---:B------:R-:W-:Y:S01]  /*178f0*/  FMUL.FTZ R97, R4.reuse, R97 ;  /* 0x0000006104617220 */ /* 0x040fe20000410000 */
[----:B------:R-:W-:Y:S01]  /*17900*/  IADD3 R8, PT, PT, R9, 0x80, RZ ;  /* 0x0000008009087810 */ /* 0x000fe20007ffe0ff */
[----:B------:R-:W-:Y:S01]  /*17910*/  FMUL.FTZ R98, R5, R98 ;  /* 0x0000006205627220 */ /* 0x000fe20000410000 */
[----:B------:R-:W-:Y:S01]  /*17920*/  @P4 IADD3 R8, PT, PT, R9, -0x80, RZ ;  /* 0xffffff8009084810 */ /* 0x000fe20007ffe0ff */
[----:B------:R-:W-:Y:S01]  /*17930*/  FMUL.FTZ R99, R5, R99 ;  /* 0x0000006305637220 */ /* 0x000fe20000410000 */
[----:B------:R-:W-:Y:S01]  /*17940*/  IADD3 R13, PT, PT, R11, R9, RZ ;  /* 0x000000090b0d7210 */ /* 0x000fe20007ffe0ff */
[----:B------:R-:W-:Y:S01]  /*17950*/  FMUL.FTZ R92, R4, R92 ;  /* 0x0000005c045c7220 */ /* 0x000fe20000410000 */
[----:B------:R-:W-:Y:S01]  /*17960*/  ISETP.GE.AND P5, PT, R12, R103, PT ;  /* 0x000000670c00720c */ /* 0x000fe20003fa6270 */
[----:B------:R-:W-:Y:S01]  /*17970*/  FMUL.FTZ R93, R4, R93 ;  /* 0x0000005d045d7220 */ /* 0x000fe20000410000 */
[C---:B------:R-:W-:Y:S01]  /*17980*/  FMUL.FTZ R94, R5.reuse, R94 ;  /* 0x0000005e055e7220 */ /* 0x040fe20000410000 */
[C---:B------:R-:W-:Y:S01]  /*17990*/  FMUL.FTZ R95, R5.reuse, R95 ;  /* 0x0000005f055f7220 */ /* 0x040fe20000410000 */
[----:B------:R-:W-:Y:S01]  /*179a0*/  IADD3 R12, PT, PT, R10, R9, RZ ;  /* 0x000000090a0c7210 */ /* 0x000fe20007ffe0ff */
[----:B------:R-:W-:Y:S01]  /*179b0*/  FMUL.FTZ R88, R4, R88 ;  /* 0x0000005804587220 */ /* 0x000fe20000410000 */
[----:B------:R-:W-:Y:S01]  /*179c0*/  ISETP.GE.AND P2, PT, R14, R103, PT ;  /* 0x000000670e00720c */ /* 0x000fe20003f46270 */
[C---:B------:R-:W-:Y:S01]  /*179d0*/  FMUL.FTZ R89, R4.reuse, R89 ;  /* 0x0000005904597220 */ /* 0x040fe20000410000 */
[C---:B------:R-:W-:Y:S01]  /*179e0*/  FMUL.FTZ R90, R5.reuse, R90 ;  /* 0x0000005a055a7220 */ /* 0x040fe20000410000 */
[C---:B------:R-:W-:Y:S01]  /*179f0*/  FMUL.FTZ R91, R5.reuse, R91 ;  /* 0x0000005b055b7220 */ /* 0x040fe20000410000 */
[C---:B------:R-:W-:Y:S01]  /*17a00*/  FMUL.FTZ R84, R4.reuse, R84 ;  /* 0x0000005404547220 */ /* 0x040fe20000410000 */
[----:B------:R-:W-:Y:S01]  /*17a10*/  FMUL.FTZ R85, R4, R85 ;  /* 0x0000005504557220 */ /* 0x000fe20000410000 */
[C---:B------:R-:W-:Y:S01]  /*17a20*/  FMUL.FTZ R86, R5.reuse, R86 ;  /* 0x0000005605567220 */ /* 0x040fe20000410000 */
[----:B------:R-:W-:Y:S01]  /*17a30*/  FMUL.FTZ R87, R5, R87 ;  /* 0x0000005705577220 */ /* 0x000fe20000410000 */
[----:B------:R-:W-:Y:S01]  /*17a40*/  IADD3 R14, PT, PT, R10, R13, RZ ;  /* 0x0000000d0a0e7210 */ /* 0x000fe20007ffe0ff */
[C---:B------:R-:W-:Y:S01]  /*17a50*/  FMUL.FTZ R80, R4.reuse, R80 ;  /* 0x0000005004507220 */ /* 0x040fe20000410000 */
[----:B------:R-:W-:Y:S01]  /*17a60*/  IADD3 R17, PT, PT, R11, R8, RZ ;  /* 0x000000080b117210 */ /* 0x000fe20007ffe0ff */
[C---:B------:R-:W-:Y:S01]  /*17a70*/  FMUL.FTZ R81, R4.reuse, R81 ;  /* 0x0000005104517220 */ /* 0x040fe20000410000 */
[C---:B------:R-:W-:Y:S01]  /*17a80*/  FMUL.FTZ R82, R5.reuse, R82 ;  /* 0x0000005205527220 */ /* 0x040fe20000410000 */
[C---:B------:R-:W-:Y:S01]  /*17a90*/  FMUL.FTZ R83, R5.reuse, R83 ;  /* 0x0000005305537220 */ /* 0x040fe20000410000 */
[C---:B------:R-:W-:Y:S01]  /*17aa0*/  FMUL.FTZ R76, R4.reuse, R76 ;  /* 0x0000004c044c7220 */ /* 0x040fe20000410000 */
[----:B------:R-:W-:Y:S01]  /*17ab0*/  FMUL.FTZ R77, R4, R77 ;  /* 0x0000004d044d7220 */ /* 0x000fe20000410000 */
[C---:B------:R-:W-:Y:S01]  /*17ac0*/  FMUL.FTZ R78, R5.reuse, R78 ;  /* 0x0000004e054e7220 */ /* 0x040fe20000410000 */
[C---:B------:R-:W-:Y:S01]  /*17ad0*/  FMUL.FTZ R79, R5.reuse, R79 ;  /* 0x0000004f054f7220 */ /* 0x040fe20000410000 */
[----:B------:R-:W-:Y:S01]  /*17ae0*/  STS.64 [R9], R96 ;  /* 0x0000006009007388 */ /* 0x000fe20000000a00 */
[----:B------:R-:W-:Y:S01]  /*17af0*/  IADD3 R15, PT, PT, R10, R8, RZ ;  /* 0x000000080a0f7210 */ /* 0x000fe20007ffe0ff */
        /* <DEDUP_REMOVED lines=8> */
[C---:B------:R-:W-:Y:S01]  /*17b80*/  FMUL.FTZ R70, R5.reuse, R70 ;  /* 0x0000004605467220 */ /* 0x040fe20000410000 */
[----:B------:R-:W-:Y:S01]  /*17b90*/  FMUL.FTZ R71, R5, R71 ;  /* 0x0000004705477220 */ /* 0x000fe20000410000 */
[----:B------:R-:W-:Y:S01]  /*17ba0*/  STS.64 [R12+0x800], R94 ;  /* 0x0008005e0c007388 */ /* 0x000fe20000000a00 */
[----:B------:R-:W-:Y:S01]  /*17bb0*/  IADD3 R16, PT, PT, R10, R17, RZ ;  /* 0x000000110a107210 */ /* 0x000fe20007ffe0ff */
[C---:B------:R-:W-:Y:S01]  /*17bc0*/  FMUL.FTZ R36, R4.reuse, R36 ;  /* 0x0000002404247220 */ /* 0x040fe20000410000 */
[----:B------:R-:W-:Y:S01]  /*17bd0*/  FSETP.NE.FTZ.AND P4, PT, R7, RZ, PT ;  /* 0x000000ff0700720b */ /* 0x000fe20003f95000 */
        /* <DEDUP_REMOVED lines=26> */
[----:B------:R-:W2:Y:S01]  /*17d80*/  LDC.64 R10, c[0x0][0x430] ;  /* 0x00010c00ff0a7b82 */ /* 0x000ea20000000a00 */
[C---:B------:R-:W-:Y:S01]  /*17d90*/  FMUL.FTZ R56, R4.reuse, R56 ;  /* 0x0000003804387220 */ /* 0x040fe20000410000 */
[----:B------:R-:W-:Y:S01]  /*17da0*/  STS.64 [R15+0x800], R78 ;  /* 0x0008004e0f007388 */ /* 0x000fe20000000a00 */
[C---:B------:R-:W-:Y:S01]  /*17db0*/  FMUL.FTZ R57, R4.reuse, R57 ;  /* 0x0000003904397220 */ /* 0x040fe20000410000 */
[C---:B------:R-:W-:Y:S01]  /*17dc0*/  FMUL.FTZ R60, R4.reuse, R60 ;  /* 0x0000003c043c7220 */ /* 0x040fe20000410000 */
[C---:B------:R-:W-:Y:S01]  /*17dd0*/  FMUL.FTZ R61, R4.reuse, R61 ;  /* 0x0000003d043d7220 */ /* 0x040fe20000410000 */
[----:B------:R-:W-:Y:S01]  /*17de0*/  STS.64 [R17], R72 ;  /* 0x0000004811007388 */ /* 0x000fe20000000a00 */
[C---:B------:R-:W-:Y:S01]  /*17df0*/  FMUL.FTZ R64, R4.reuse, R64 ;  /* 0x0000004004407220 */ /* 0x040fe20000410000 */
[----:B------:R-:W-:Y:S01]  /*17e00*/  FMUL.FTZ R65, R4, R65 ;  /* 0x0000004104417220 */ /* 0x000fe20000410000 */
[C---:B------:R-:W-:Y:S01]  /*17e10*/  FMUL.FTZ R58, R5.reuse, R58 ;  /* 0x0000003a053a7220 */ /* 0x040fe20000410000 */
[----:B------:R-:W-:Y:S01]  /*17e20*/  STS.64 [R17+0x800], R74 ;  /* 0x0008004a11007388 */ /* 0x000fe20000000a00 */
[C---:B------:R-:W-:Y:S01]  /*17e30*/  FMUL.FTZ R59, R5.reuse, R59 ;  /* 0x0000003b053b7220 */ /* 0x040fe20000410000 */
[C---:B------:R-:W-:Y:S01]  /*17e40*/  FMUL.FTZ R62, R5.reuse, R62 ;  /* 0x0000003e053e7220 */ /* 0x040fe20000410000 */
[C---:B------:R-:W-:Y:S01]  /*17e50*/  FMUL.FTZ R63, R5.reuse, R63 ;  /* 0x0000003f053f7220 */ /* 0x040fe20000410000 */
[----:B------:R1:W-:Y:S01]  /*17e60*/  STS.64 [R16], R68 ;  /* 0x0000004410007388 */ /* 0x0003e20000000a00 */
[C---:B------:R-:W-:Y:S01]  /*17e70*/  FMUL.FTZ R4, R5.reuse, R66 ;  /* 0x0000004205047220 */ /* 0x040fe20000410000 */
[----:B------:R-:W-:Y:S01]  /*17e80*/  FMUL.FTZ R5, R5, R67 ;  /* 0x0000004305057220 */ /* 0x000fe20000410000 */
[----:B------:R-:W4:Y:S01]  /*17e90*/  @P4 LDC R18, c[0x0][0x458] ;  /* 0x00011600ff124b82 */ /* 0x000f220000000800 */
[----:B------:R5:W-:Y:S01]  /*17ea0*/  STS.64 [R16+0x800], R70 ;  /* 0x0008004610007388 */ /* 0x000be20000000a00 */
[----:B------:R-:W3:Y:S03]  /*17eb0*/  @P4 MUFU.LG2 R7, R7 ;  /* 0x0000000700074308 */ /* 0x000ee60000000c00 */
[----:B------:R1:W-:Y:S01]  /*17ec0*/  STS.64 [R9+0x4000], R36 ;  /* 0x0040002409007388 */ /* 0x0003e20000000a00 */
[----:B--2---:R-:W-:-:S03]  /*17ed0*/  IMAD R165, R10, UR9, R165 ;  /* 0x000000090aa57c24 */ /* 0x004fc6000f8e02a5 */
[----:B------:R2:W-:Y:S01]  /*17ee0*/  STS.64 [R9+0x4800], R38 ;  /* 0x0048002609007388 */ /* 0x0005e20000000a00 */
[----:B------:R-:W5:Y:S03]  /*17ef0*/  @P3 MUFU.LG2 R6, R6 ;  /* 0x0000000600063308 */ /* 0x000f660000000c00 */
[----:B------:R2:W-:Y:S04]  /*17f00*/  STS.64 [R12+0x4000], R40 ;  /* 0x004000280c007388 */ /* 0x0005e80000000a00 */
[----:B------:R2:W-:Y:S01]  /*17f10*/  STS.64 [R12+0x4800], R42 ;  /* 0x0048002a0c007388 */ /* 0x0005e20000000a00 */
[----:B---3--:R-:W-:-:S03]  /*17f20*/  @P4 FMUL.FTZ R10, R7, 0.69314718246459960938 ;  /* 0x3f317218070a4820 */ /* 0x008fc60000410000 */
[----:B------:R2:W-:Y:S01]  /*17f30*/  STS.64 [R13+0x4000], R44 ;  /* 0x0040002c0d007388 */ /* 0x0005e20000000a00 */
[----:B-1----:R-:W-:-:S03]  /*17f40*/  MOV R69, 0xff800000 ;  /* 0xff80000000457802 */ /* 0x002fc60000000f00 */
[----:B------:R2:W-:Y:S01]  /*17f50*/  STS.64 [R13+0x4800], R46 ;  /* 0x0048002e0d007388 */ /* 0x0005e20000000a00 */
[----:B------:R-:W-:Y:S01]  /*17f60*/  MOV R68, 0xff800000 ;  /* 0xff80000000447802 */ /* 0x000fe20000000f00 */
[----:B-----5:R-:W-:Y:S01]  /*17f70*/  @P3 FMUL.FTZ R6, R6, 0.69314718246459960938 ;  /* 0x3f31721806063820 */ /* 0x020fe20000410000 */
[----:B------:R-:W-:Y:S01]  /*17f80*/  IMAD R71, R165, UR8, R164 ;  /* 0x00000008a5477c24 */ /* 0x000fe2000f8e02a4 */
[----:B------:R2:W-:Y:S01]  /*17f90*/  STS.64 [R14+0x4000], R48 ;  /* 0x004000300e007388 */ /* 0x0005e20000000a00 */
[----:B----4-:R-:W-:Y:S01]  /*17fa0*/  @P4 FFMA.FTZ R69, R101, R18, R10 ;  /* 0x0000001265454223 */ /* 0x010fe2000001000a */
[----:B------:R-:W-:Y:S01]  /*17fb0*/  @P3 FFMA.FTZ R68, R3, R20, R6 ;  /* 0x0000001403443223 */ /* 0x000fe20000010006 */
[----:B------:R-:W-:Y:S01]  /*17fc0*/  IMAD R71, R71, R11, R162 ;  /* 0x0000000b47477224 */ /* 0x000fe200078e02a2 */
[----:B------:R2:W-:Y:S01]  /*17fd0*/  STS.64 [R14+0x4800], R50 ;  /* 0x004800320e007388 */ /* 0x0005e20000000a00 */
[----:B------:R-:W-:Y:S02]  /*17fe0*/  IADD3 R70, PT, PT, R2, 0x28, RZ ;  /* 0x0000002802467810 */ /* 0x000fe40007ffe0ff */
[----:B------:R-:W-:Y:S01]  /*17ff0*/  IMAD R3, R71, UR4, RZ ;  /* 0x0000000447037c24 */ /* 0x000fe2000f8e02ff */
[----:B------:R2:W-:Y:S04]  /*18000*/  STS.64 [R8+0x4000], R52 ;  /* 0x0040003408007388 */ /* 0x0005e80000000a00 */
[----:B------:R2:W-:Y:S04]  /*18010*/  STS.64 [R8+0x4800], R54 ;  /* 0x0048003608007388 */ /* 0x0005e80000000a00 */
[----:B------:R2:W-:Y:S04]  /*18020*/  STS.64 [R15+0x4000], R56 ;  /* 0x004000380f007388 */ /* 0x0005e80000000a00 */
[----:B------:R2:W-:Y:S04]  /*18030*/  STS.64 [R15+0x4800], R58 ;  /* 0x0048003a0f007388 */ /* 0x0005e80000000a00 */
[----:B------:R2:W-:Y:S04]  /*18040*/  STS.64 [R17+0x4000], R60 ;  /* 0x0040003c11007388 */ /* 0x0005e80000000a00 */
        /* <DEDUP_REMOVED lines=22> */
[----:B------:R-:W-:Y:S01]  /*181b0*/  IMAD.IADD R163, R163, 0x1, -R162 ;  /* 0x00000001a3a37824 */ /* 0x000fe200078e0aa2 */
        /* <DEDUP_REMOVED lines=9> */
.L_x_5484:
[----:B------:R-:W-:Y:S05]  /*18250*/  BSYNC.RECONVERGENT B0 ;  /* 0x0000000000007941 */ /* 0x000fea0003800200 */
.L_x_5483:
[CC--:B------:R-:W-:Y:S01]  /*18260*/  ISETP.GE.AND P6, PT, R2.reuse, R103.reuse, PT ;  /* 0x000000670200720c */ /* 0x0c0fe20003fc6270 */
[----:B------:R-:W-:Y:S01]  /*18270*/  BSSY.RECONVERGENT B0, `(.L_x_5485) ;  /* 0x0000011000007945 */ /* 0x000fe20003800200 */
[----:B---3--:R-:W-:Y:S01]  /*18280*/  LOP3.LUT R68, R169, 0x3c, R0, 0xf8, !PT ;  /* 0x0000003ca9447812 */ /* 0x008fe200078ef800 */
[----:B------:R-:W-:Y:S01]  /*18290*/  VIADD R72, R2, 0x30 ;  /* 0x0000003002487836 */ /* 0x000fe20000000000 */
[----:B------:R-:W-:Y:S02]  /*182a0*/  ISETP.GE.AND P4, PT, R70, R103, PT ;  /* 0x000000674600720c */ /* 0x000fe40003f86270 */
[----:B------:R-:W-:Y:S02]  /*182b0*/  LOP3.LUT R70, R0, 0x3c, RZ, 0xc0, !PT ;  /* 0x0000003c00467812 */ /* 0x000fe400078ec0ff */
[----:B------:R-:W-:Y:S02]  /*182c0*/  IADD3 R69, P3, PT, R3, R68, RZ ;  /* 0x0000004403457210 */ /* 0x000fe40007f7e0ff */
        /* <DEDUP_REMOVED lines=11> */
.L_x_5486:
[----:B------:R-:W-:Y:S05]  /*18380*/  BSYNC.RECONVERGENT B0 ;  /* 0x0000000000007941 */ /* 0x000fea0003800200 */
.L_x_5485:
[----:B------:R-:W-:Y:S01]  /*18390*/  BSSY.RECONVERGENT B0, `(.L_x_5487) ;  /* 0x0000011000007945 */ /* 0x000fe20003800200 */
[----:B------:R-:W-:Y:S02]  /*183a0*/  ISETP.GE.AND P3, PT, R72, R103, PT ;  /* 0x000000674800720c */ /* 0x000fe40003f66270 */
[----:B-1-3--:R-:W-:Y:S01]  /*183b0*/  IADD3 R32, PT, PT, R2, 0x38, RZ ;  /* 0x0000003802207810 */ /* 0x00afe20007ffe0ff */
        /* <DEDUP_REMOVED lines=14> */
.L_x_5488:
[----:B------:R-:W-:Y:S05]  /*184a0*/  BSYNC.RECONVERGENT B0 ;  /* 0x0000000000007941 */ /* 0x000fea0003800200 */
.L_x_5487:
[----:B------:R-:W-:Y:S01]  /*184b0*/  BSSY.RECONVERGENT B0, `(.L_x_5489) ;  /* 0x0000010000007945 */ /* 0x000fe20003800200 */
[----:B------:R-:W-:-:S03]  /*184c0*/  ISETP.GE.AND P1, PT, R32, R103, PT ;  /* 0x000000672000720c */ /* 0x000fc60003f26270 */
[----:B------:R-:W-:Y:S10]  /*184d0*/  @P0 BRA `(.L_x_5490) ;  /* 0x0000000000340947 */ /* 0x000ff40003800000 */
[----:B------:R-:W1:Y:S01]  /*184e0*/  LDCU UR4, c[0x0][0x440] ;  /* 0x00008800ff0477ac */ /* 0x000e620008000800 */
[----:B---3--:R-:W-:Y:S02]  /*184f0*/  P2R R28, PR, RZ, 0x2 ;  /* 0x00000002ff1c7803 */ /* 0x008fe40000000000 */
        /* <DEDUP_REMOVED lines=11> */
.L_x_5490:
[----:B------:R-:W-:Y:S05]  /*185b0*/  BSYNC.RECONVERGENT B0 ;  /* 0x0000000000007941 */ /* 0x000fea0003800200 */
.L_x_5489:
[----:B------:R-:W-:Y:S04]  /*185c0*/  BSSY.RECONVERGENT B0, `(.L_x_5491) ;  /* 0x000000d000007945 */ /* 0x000fe80003800200 */
[----:B------:R-:W-:Y:S05]  /*185d0*/  @P2 BRA `(.L_x_5492) ;  /* 0x00000000002c2947 */ /* 0x000fea0003800000 */
[----:B------:R-:W1:Y:S02]  /*185e0*/  LDCU UR4, c[0x0][0x440] ;  /* 0x00008800ff0477ac */ /* 0x000e640008000800 */
[----:B-1----:R-:W-:Y:S02]  /*185f0*/  ISETP.GE.AND P6, PT, R70, UR4, PT ;  /* 0x0000000446007c0c */ /* 0x002fe4000bfc6270 */
[----:B------:R-:W-:-:S11]  /*18600*/  ISETP.GE.AND P2, PT, R0, UR4, PT ;  /* 0x0000000400007c0c */ /* 0x000fd6000bf46270 */
[----:B----4-:R-:W1:Y:S08]  /*18610*/  @!P6 LDC.64 R24, c[0x0][0x3f8] ;  /* 0x0000fe00ff18eb82 */ /* 0x010e700000000a00 */
[----:B---3--:R-:W3:Y:S01]  /*18620*/  @!P2 LDC.64 R2, c[0x0][0x3f8] ;  /* 0x0000fe00ff02ab82 */ /* 0x008ee20000000a00 */
[----:B-1----:R-:W-:-:S04]  /*18630*/  @!P6 LEA R24, P0, R69, R24, 0x2 ;  /* 0x000000184518e211 */ /* 0x002fc800078010ff */
[C---:B------:R-:W-:Y:S02]  /*18640*/  @!P6 LEA.HI.X R25, R69.reuse, R25, R68, 0x2, P0 ;  /* 0x000000194519e211 */ /* 0x040fe400000f1444 */
[----:B---3--:R-:W-:-:S03]  /*18650*/  @!P2 LEA R2, P0, R69, R2, 0x2 ;  /* 0x000000024502a211 */ /* 0x008fc600078010ff */
[----:B------:R1:W-:Y:S01]  /*18660*/  @!P6 STG.E.128 desc[UR6][R24.64+0x3000], R52 ;  /* 0x003000341800e986 */ /* 0x0003e2000c101d06 */
[----:B------:R-:W-:-:S05]  /*18670*/  @!P2 LEA.HI.X R3, R69, R3, R68, 0x2, P0 ;  /* 0x000000034503a211 */ /* 0x000fca00000f1444 */
[----:B------:R1:W-:Y:S04]  /*18680*/  @!P2 STG.E.128 desc[UR6][R2.64+0x3100], R20 ;  /* 0x003100140200a986 */ /* 0x0003e8000c101d06 */
.L_x_5492:
[----:B------:R-:W-:Y:S05]  /*18690*/  BSYNC.RECONVERGENT B0 ;  /* 0x0000000000007941 */ /* 0x000fea0003800200 */
.L_x_5491:
        /* <DEDUP_REMOVED lines=13> */
.L_x_5494:
[----:B------:R-:W-:Y:S05]  /*18770*/  BSYNC.RECONVERGENT B0 ;  /* 0x0000000000007941 */ /* 0x000fea0003800200 */
.L_x_5493:
[----:B------:R-:W-:Y:S04]  /*18780*/  BSSY.RECONVERGENT B0, `(.L_x_5495) ;  /* 0x000000d000007945 */ /* 0x000fe80003800200 */
[----:B------:R-:W-:Y:S05]  /*18790*/  @P4 BRA `(.L_x_5496) ;  /* 0x00000000002c4947 */ /* 0x000fea0003800000 */
[----:B------:R-:W5:Y:S02]  /*187a0*/  LDCU UR4, c[0x0][0x440] ;  /* 0x00008800ff0477ac */ /* 0x000f640008000800 */
[----:B-----5:R-:W-:Y:S02]  /*187b0*/  ISETP.GE.AND P5, PT, R70, UR4, PT ;  /* 0x0000000446007c0c */ /* 0x020fe4000bfa6270 */
[----:B------:R-:W-:-:S11]  /*187c0*/  ISETP.GE.AND P2, PT, R0, UR4, PT ;  /* 0x0000000400007c0c */ /* 0x000fd6000bf46270 */
[----:B-12---:R-:W1:Y:S08]  /*187d0*/  @!P5 LDC.64 R16, c[0x0][0x3f8] ;  /* 0x0000fe00ff10db82 */ /* 0x006e700000000a00 */
[----:B---34-:R-:W2:Y:S01]  /*187e0*/  @!P2 LDC.64 R2, c[0x0][0x3f8] ;  /* 0x0000fe00ff02ab82 */ /* 0x018ea20000000a00 */
[----:B-1----:R-:W-:-:S04]  /*187f0*/  @!P5 LEA R16, P4, R69, R16, 0x2 ;  /* 0x000000104510d211 */ /* 0x002fc800078810ff */
[C---:B------:R-:W-:Y:S02]  /*18800*/  @!P5 LEA.HI.X R17, R69.reuse, R17, R68, 0x2, P4 ;  /* 0x000000114511d211 */ /* 0x040fe400020f1444 */
[----:B--2---:R-:W-:-:S03]  /*18810*/  @!P2 LEA R2, P0, R69, R2, 0x2 ;  /* 0x000000024502a211 */ /* 0x004fc600078010ff */
[----:B------:R1:W-:Y:S01]  /*18820*/  @!P5 STG.E.128 desc[UR6][R16.64+0x5000], R44 ;  /* 0x0050002c1000d986 */ /* 0x0003e2000c101d06 */
[----:B------:R-:W-:-:S05]  /*18830*/  @!P2 LEA.HI.X R3, R69, R3, R68, 0x2, P0 ;  /* 0x000000034503a211 */ /* 0x000fca00000f1444 */
[----:B------:R1:W-:Y:S04]  /*18840*/  @!P2 STG.E.128 desc[UR6][R2.64+0x5100], R12 ;  /* 0x0051000c0200a986 */ /* 0x0003e8000c101d06 */
.L_x_5496:
[----:B------:R-:W-:Y:S05]  /*18850*/  BSYNC.RECONVERGENT B0 ;  /* 0x0000000000007941 */ /* 0x000fea0003800200 */
.L_x_5495:
        /* <DEDUP_REMOVED lines=13> */
.L_x_5498:
[----:B------:R-:W-:Y:S05]  /*18930*/  BSYNC.RECONVERGENT B0 ;  /* 0x0000000000007941 */ /* 0x000fea0003800200 */
.L_x_5497:
        /* <DEDUP_REMOVED lines=14> */
.L_x_5499:
        /* <DEDUP_REMOVED lines=14> */
.L_x_7259:


//--------------------- .text._ZN5flash24flash_fwd_splitkv_kernelI23Flash_fwd_kernel_traitsILi128ELi64ELi64ELi4ELb0ELb0EN7cutlass6half_tE19Flash_kernel_traitsILi128ELi64ELi64ELi4ES3_EELb1ELb0ELb0ELb1ELb1ELb0ELb0ELb0EEEvNS_16Flash_fwd_paramsE --------------------------
	.section	.text._ZN5flash24flash_fwd_splitkv_kernelI23Flash_fwd_kernel_traitsILi128ELi64ELi64ELi4ELb0ELb0EN7cutlass6half_tE19Flash_kernel_traitsILi128ELi64ELi64ELi4ES3_EELb1ELb0ELb0ELb1ELb1ELb0ELb0ELb0EEEvNS_16Flash_fwd_paramsE,"ax",@progbits
	.align	128
        .global         _ZN5flash24flash_fwd_splitkv_kernelI23Flash_fwd_kernel_traitsILi128ELi64ELi64ELi4ELb0ELb0EN7cutlass6half_tE19Flash_kernel_traitsILi128ELi64ELi64ELi4ES3_EELb1ELb0ELb0ELb1ELb1ELb0ELb0ELb0EEEvNS_16Flash_fwd_paramsE
        .type           _ZN5flash24flash_fwd_splitkv_kernelI23Flash_fwd_kernel_traitsILi128ELi64ELi64ELi4ELb0ELb0EN7cutlass6half_tE19Flash_kernel_traitsILi128ELi64ELi64ELi4ES3_EELb1ELb0ELb0ELb1ELb1ELb0ELb0ELb0EEEvNS_16Flash_fwd_paramsE,@function
        .size           _ZN5flash24flash_fwd_splitkv_kernelI23Flash_fwd_kernel_traitsILi128ELi64ELi64ELi4ELb0ELb0EN7cutlass6half_tE19Flash_kernel_traitsILi128ELi64ELi64ELi4ES3_EELb1ELb0ELb0ELb1ELb1ELb0ELb0ELb0EEEvNS_16Flash_fwd_paramsE,(.L_x_7260 - _ZN5flash24flash_fwd_splitkv_kernelI23Flash_fwd_kernel_traitsILi128ELi64ELi64ELi4ELb0ELb0EN7cutlass6half_tE19Flash_kernel_traitsILi128ELi64ELi64ELi4ES3_EELb1ELb0ELb0ELb1ELb1ELb0ELb0ELb0EEEvNS_16Flash_fwd_paramsE)
        .other          _ZN5flash24flash_fwd_splitkv_kernelI23Flash_fwd_kernel_traitsILi128ELi64ELi64ELi4ELb0ELb0EN7cutlass6half_tE19Flash_kernel_traitsILi128ELi64ELi64ELi4ES3_EELb1ELb0ELb0ELb1ELb1ELb0ELb0ELb0EEEvNS_16Flash_fwd_paramsE,@"STO_CUDA_ENTRY STV_DEFAULT"
_ZN5flash24flash_fwd_splitkv_kernelI23Flash_fwd_kernel_traitsILi128ELi64ELi64ELi4ELb0ELb0EN7cutlass6half_tE19Flash_kernel_traitsILi128ELi64ELi64ELi4ES3_EELb1ELb0ELb0ELb1ELb1ELb0ELb0ELb0EEEvNS_16Flash_fwd_paramsE:
.text._ZN5flash24flash_fwd_splitkv_kernelI23Flash_fwd_kernel_traitsILi128ELi64ELi64ELi4ELb0ELb0EN7cutlass6half_tE19Flash_kernel_traitsILi128ELi64ELi64ELi4ES3_EELb1ELb0ELb0ELb1ELb1ELb0ELb0ELb0EEEvNS_16Flash_fwd_paramsE:
[----:B------:R-:W-:Y:S08]  /*0000*/  LDC R1, c[0x0][0x37c] ;  /* 0x0000df00ff017b82 */ /* 0x000ff00000000800 */
[----:B------:R-:W1:Y:S01]  /*0010*/  LDC.64 R2, c[0x0][0x478] ;  /* 0x00011e00ff027b82 */ /* 0x000e620000000a00 */
[----:B------:R-:W2:Y:S01]  /*0020*/  S2R R156, SR_CTAID.Y ;  /* 0x00000000009c7919 */ /* 0x000ea20000002600 */
[----:B------:R-:W3:Y:S01]  /*0030*/  LDCU.64 UR22, c[0x0][0x358] ;  /* 0x00006b00ff1677ac */ /* 0x000ee20008000a00 */
[----:B------:R-:W-:-:S05]  /*0040*/  IMAD.MOV.U32 R15, RZ, RZ, RZ ;  /* 0x000000ffff0f7224 */ /* 0x000fca00078e00ff */
[----:B------:R-:W4:Y:S01]  /*0050*/  LDC.64 R4, c[0x0][0x470] ;  /* 0x00011c00ff047b82 */ /* 0x000f220000000a00 */
[----:B------:R-:W3:Y:S07]  /*0060*/  S2R R17, SR_CTAID.X ;  /* 0x0000000000117919 */ /* 0x000eee0000002500 */
[----:B------:R-:W3:Y:S01]  /*0070*/  LDC R101, c[0x0][0x434] ;  /* 0x00010d00ff657b82 */ /* 0x000ee20000000800 */
        /* <DEDUP_REMOVED lines=9> */
[----:B------:R-:W-:Y:S02]  /*0110*/  IMAD.SHL.U32 R158, R17, 0x40, RZ ;  /* 0x00000040119e7824 */ /* 0x000fe400078e00ff */
[----:B-1----:R-:W-:-:S04]  /*0120*/  @P0 IMAD.WIDE.U32 R6, R156, 0x4, R4 ;  /* 0x000000049c060825 */ /* 0x002fc800078e0004 */
[----:B------:R-:W1:Y:S01]  /*0130*/  @!P1 LDC.64 R4, c[0x0][0x488] ;  /* 0x00012200ff049b82 */ /* 0x000e620000000a00 */
[----:B------:R3:W5:Y:S01]  /*0140*/  @P0 LDG.E R15, desc[UR22][R6.64] ;  /* 0x00000016060f0981 */ /* 0x000762000c1e1900 */
[----:B------:R-:W-:-:S13]  /*0150*/  ISETP.GE.AND P0, PT, R158, R101, PT ;  /* 0x000000659e00720c */ /* 0x000fda0003f06270 */
[----:B------:R-:W-:Y:S05]  /*0160*/  @P0 EXIT ;  /* 0x000000000000094d */ /* 0x000fea0003800000 */
[----:B------:R-:W4:Y:S01]  /*0170*/  LDC R100, c[0x0][0x508] ;  /* 0x00014200ff647b82 */ /* 0x000f220000000800 */
[----:B-1----:R-:W-:Y:S01]  /*0180*/  @!P1 ISETP.NE.U32.AND P0, PT, R4, RZ, PT ;  /* 0x000000ff0400920c */ /* 0x002fe20003f05070 */
[----:B------:R-:W1:Y:S01]  /*0190*/  LDCU UR5, c[0x0][0x438] ;  /* 0x00008700ff0577ac */ /* 0x000e620008000800 */
[----:B-----5:R-:W-:Y:S01]  /*01a0*/  @P1 IMAD.IADD R103, R0, 0x1, -R15 ;  /* 0x0000000100671824 */ /* 0x020fe200078e0a0f */
[----:B---3--:R-:W3:Y:S01]  /*01b0*/  S2R R9, SR_CTAID.Z ;  /* 0x0000000000097919 */ /* 0x008ee20000002700 */
[----:B------:R-:W-:Y:S01]  /*01c0*/  @!P1 ISETP.NE.AND.EX P0, PT, R5, RZ, PT, P0 ;  /* 0x000000ff0500920c */ /* 0x000fe20003f05300 */
[----:B------:R-:W-:Y:S01]  /*01d0*/  VIADD R0, R17, 0x1 ;  /* 0x0000000111007836 */ /* 0x000fe20000000000 */
[----:B------:R-:W3:Y:S02]  /*01e0*/  S2R R102, SR_TID.X ;  /* 0x0000000000667919 */ /* 0x000ee40000002100 */
[----:B--2---:R-:W-:Y:S01]  /*01f0*/  @!P1 SEL R3, R3, RZ, P0 ;  /* 0x000000ff03039207 */ /* 0x004fe20000000000 */
[----:B------:R-:W-:-:S03]  /*0200*/  IMAD R0, R0, 0x40, -R101 ;  /* 0x0000004000007824 */ /* 0x000fc600078e0a65 */
[----:B------:R-:W-:-:S05]  /*0210*/  @!P1 IADD3 R103, PT, PT, R3, R2, -R15 ;  /* 0x0000000203679210 */ /* 0x000fca0007ffe80f */
[----:B------:R-:W-:Y:S01]  /*0220*/  VIADD R5, R103, 0x3f ;  /* 0x0000003f67057836 */ /* 0x000fe20000000000 */
[----:B-1----:R-:W-:-:S04]  /*0230*/  UIADD3 UR5, UPT, UPT, UR5, 0x3f, URZ ;  /* 0x0000003f05057890 */ /* 0x002fc8000fffe0ff */
[----:B------:R-:W-:Y:S01]  /*0240*/  SHF.R.S32.HI R2, RZ, 0x1f, R5 ;  /* 0x0000001fff027819 */ /* 0x000fe20000011405 */
[----:B------:R-:W-:Y:S01]  /*0250*/  USHF.R.S32.HI UR4, URZ, 0x1f, UR5 ;  /* 0x0000001fff047899 */ /* 0x000fe20008011405 */
[----:B----4-:R-:W-:Y:S02]  /*0260*/  IADD3 R3, PT, PT, R5, R100, R0 ;  /* 0x0000006405037210 */ /* 0x010fe40007ffe000 */
[----:B------:R-:W-:Y:S01]  /*0270*/  LEA.HI R2, R2, R5, RZ, 0x6 ;  /* 0x0000000502027211 */ /* 0x000fe200078f30ff */
[----:B------:R-:W-:Y:S01]  /*0280*/  ULEA.HI UR4, UR4, UR5, URZ, 0x6 ;  /* 0x0000000504047291 */ /* 0x000fe2000f8f30ff */
[----:B------:R-:W-:Y:S02]  /*0290*/  SHF.R.S32.HI R0, RZ, 0x1f, R3 ;  /* 0x0000001fff007819 */ /* 0x000fe40000011403 */
[----:B------:R-:W-:Y:S01]  /*02a0*/  SHF.R.S32.HI R2, RZ, 0x6, R2 ;  /* 0x00000006ff027819 */ /* 0x000fe20000011402 */
[----:B------:R-:W-:Y:S01]  /*02b0*/  USHF.R.S32.HI UR4, URZ, 0x6, UR4 ;  /* 0x00000006ff047899 */ /* 0x000fe20008011404 */
[----:B------:R-:W-:-:S04]  /*02c0*/  LEA.HI R0, R0, R3, RZ, 0x6 ;  /* 0x0000000300007211 */ /* 0x000fc800078f30ff */
[----:B------:R-:W-:-:S04]  /*02d0*/  SHF.R.S32.HI R3, RZ, 0x6, R0 ;  /* 0x00000006ff037819 */ /* 0x000fc80000011400 */
[----:B------:R-:W-:-:S04]  /*02e0*/  VIMNMX3 R32, R2, UR4, R3, PT ;  /* 0x0000000402207c0f */ /* 0x000fc8000b800103 */
[----:B------:R-:W-:-:S13]  /*02f0*/  ISETP.GT.AND P0, PT, R32, RZ, PT ;  /* 0x000000ff2000720c */ /* 0x000fda0003f04270 */
[----:B---3--:R-:W-:Y:S05]  /*0300*/  @P0 BRA `(.L_x_5500) ;  /* 0x00000004000c0947 */ /* 0x008fea0003800000 */
[----:B------:R-:W1:Y:S01]  /*0310*/  LDC.64 R2, c[0x0][0x408] ;  /* 0x00010200ff027b82 */ /* 0x000e620000000a00 */
[----:B------:R-:W-:Y:S01]  /*0320*/  IMAD.SHL.U32 R6, R102, 0x8, RZ ;  /* 0x0000000866067824 */ /* 0x000fe200078e00ff */
[----:B------:R-:W2:Y:S01]  /*0330*/  LDCU.64 UR6, c[0x0][0x400] ;  /* 0x00008000ff0677ac */ /* 0x000ea20008000a00 */
[----:B------:R-:W-:Y:S01]  /*0340*/  IMAD.MOV.U32 R7, RZ, RZ, RZ ;  /* 0x000000ffff077224 */ /* 0x000fe200078e00ff */
[----:B------:R-:W-:Y:S01]  /*0350*/  SHF.R.U32.HI R0, RZ, 0x3, R102 ;  /* 0x00000003ff007819 */ /* 0x000fe20000011666 */
[----:B------:R-:W-:Y:S01]  /*0360*/  IMAD.IADD R5, R101, 0x1, -R158 ;  /* 0x0000000165057824 */ /* 0x000fe200078e0a9e */
[----:B------:R-:W-:Y:S01]  /*0370*/  LOP3.LUT R6, R6, 0x38, RZ, 0xc0, !PT ;  /* 0x0000003806067812 */ /* 0x000fe200078ec0ff */
[----:B------:R-:W3:Y:S01]  /*0380*/  LDCU.64 UR4, c[0x0][0x410] ;  /* 0x00008200ff0477ac */ /* 0x000ee20008000a00 */
[----:B------:R-:W4:Y:S01]  /*0390*/  LDC R4, c[0x0][0x3e0] ;  /* 0x0000f800ff047b82 */ /* 0x000f220000000800 */
[----:B------:R-:W-:Y:S02]  /*03a0*/  IADD3 R8, PT, PT, R0, 0x10, RZ ;  /* 0x0000001000087810 */ /* 0x000fe40007ffe0ff */
[----:B------:R-:W-:-:S02]  /*03b0*/  LOP3.LUT P4, R102, R102, 0x7, RZ, 0xc0, !PT ;  /* 0x0000000766667812 */ /* 0x000fc4000788c0ff */
[-C--:B------:R-:W-:Y:S02]  /*03c0*/  ISETP.GE.AND P3, PT, R8, R5.reuse, PT ;  /* 0x000000050800720c */ /* 0x080fe40003f66270 */
[----:B------:R-:W-:Y:S02]  /*03d0*/  ISETP.GE.OR P4, PT, R0, R5, P4 ;  /* 0x000000050000720c */ /* 0x000fe40002786670 */
[----:B------:R-:W-:Y:S01]  /*03e0*/  ISETP.NE.OR P3, PT, R102, RZ, P3 ;  /* 0x000000ff6600720c */ /* 0x000fe20001f65670 */
[----:B-1----:R-:W-:-:S04]  /*03f0*/  IMAD.WIDE.U32 R6, R158, R2, R6 ;  /* 0x000000029e067225 */ /* 0x002fc800078e0006 */
[----:B------:R-:W-:Y:S02]  /*0400*/  IMAD R7, R158, R3, R7 ;  /* 0x000000039e077224 */ /* 0x000fe400078e0207 */
[----:B------:R-:W-:-:S04]  /*0410*/  IMAD.WIDE.U32 R10, R2, 0x40, RZ ;  /* 0x00000040020a7825 */ /* 0x000fc800078e00ff */
[----:B--2---:R-:W-:-:S04]  /*0420*/  IMAD.WIDE.U32 R6, R156, UR6, R6 ;  /* 0x000000069c067c25 */ /* 0x004fc8000f8e0006 */
[----:B------:R-:W-:Y:S01]  /*0430*/  IMAD R7, R156, UR7, R7 ;  /* 0x000000079c077c24 */ /* 0x000fe2000f8e0207 */
[----:B------:R-:W1:Y:S01]  /*0440*/  LDCU.64 UR6, c[0x0][0x3f0] ;  /* 0x00007e00ff0677ac */ /* 0x000e620008000a00 */
[----:B------:R-:W-:-:S04]  /*0450*/  IMAD.WIDE.U32 R14, R2, 0x20, RZ ;  /* 0x00000020020e7825 */ /* 0x000fc800078e00ff */
[----:B---3--:R-:W-:-:S04]  /*0460*/  IMAD.WIDE.U32 R6, R9, UR4, R6 ;  /* 0x0000000409067c25 */ /* 0x008fc8000f8e0006 */
[----:B------:R-:W-:Y:S01]  /*0470*/  IMAD R7, R9, UR5, R7 ;  /* 0x0000000509077c24 */ /* 0x000fe2000f8e0207 */
[----:B------:R-:W2:Y:S01]  /*0480*/  LDCU.64 UR4, c[0x0][0x420] ;  /* 0x00008400ff0477ac */ /* 0x000ea20008000a00 */
[----:B----4-:R-:W-:Y:S02]  /*0490*/  IMAD R9, R156, R4, R9 ;  /* 0x000000049c097224 */ /* 0x010fe400078e0209 */
[----:B------:R-:W-:-:S04]  /*04a0*/  IMAD.WIDE.U32 R6, R0, R2, R6 ;  /* 0x0000000200067225 */ /* 0x000fc800078e0006 */
[----:B------:R-:W-:Y:S01]  /*04b0*/  VIADD R4, R0, 0x20 ;  /* 0x0000002000047836 */ /* 0x000fe20000000000 */
[----:B-1----:R-:W-:Y:S01]  /*04c0*/  LEA R8, P1, R6, UR6, 0x1 ;  /* 0x0000000606087c11 */ /* 0x002fe2000f8208ff */
[----:B------:R-:W-:Y:S02]  /*04d0*/  IMAD R101, R9, R101, R158 ;  /* 0x0000006509657224 */ /* 0x000fe400078e029e */
[----:B------:R-:W-:Y:S01]  /*04e0*/  IMAD R7, R0, R3, R7 ;  /* 0x0000000300077224 */ /* 0x000fe200078e0207 */
[----:B------:R-:W-:Y:S01]  /*04f0*/  ISETP.GE.AND P2, PT, R4, R5, PT ;  /* 0x000000050400720c */ /* 0x000fe20003f46270 */
[----:B------:R-:W-:Y:S01]  /*0500*/  @!P4 IMAD.MOV.U32 R17, RZ, RZ, 0x7f800000 ;  /* 0x7f800000ff11c424 */ /* 0x000fe200078e00ff */
[----:B------:R-:W-:Y:S01]  /*0510*/  IADD3 R4, P0, PT, R101, R0, RZ ;  /* 0x0000000065047210 */ /* 0x000fe20007f1e0ff */
[----:B------:R-:W-:Y:S01]  /*0520*/  VIADD R0, R0, 0x30 ;  /* 0x0000003000007836 */ /* 0x000fe20000000000 */
[----:B------:R-:W-:Y:S01]  /*0530*/  LEA.HI.X R9, R6, UR7, R7, 0x1, P1 ;  /* 0x0000000706097c11 */ /* 0x000fe200088f0c07 */
[----:B------:R-:W-:Y:S01]  /*0540*/  IMAD.SHL.U32 R7, R3, 0x40, RZ ;  /* 0x0000004003077824 */ /* 0x000fe200078e00ff */
[----:B------:R-:W-:-:S02]  /*0550*/  LEA.HI.X.SX32 R101, R101, RZ, 0x1, P0 ;  /* 0x000000ff65657211 */ /* 0x000fc400000f0eff */
[----:B------:R-:W-:Y:S01]  /*0560*/  IADD3 R6, P1, PT, R8, R10, RZ ;  /* 0x0000000a08067210 */ /* 0x000fe20007f3e0ff */
[----:B------:R1:W-:Y:S01]  /*0570*/  STG.E.128 desc[UR22][R8.64], RZ ;  /* 0x000000ff08007986 */ /* 0x0003e2000c101d16 */
[----:B------:R-:W-:Y:S02]  /*0580*/  SHF.L.U32 R3, R3, 0x5, RZ ;  /* 0x0000000503037819 */ /* 0x000fe400000006ff */
[C---:B--2---:R-:W-:Y:S01]  /*0590*/  LEA R12, P0, R4.reuse, UR4, 0x2 ;  /* 0x00000004040c7c11 */ /* 0x044fe2000f8010ff */
[----:B------:R1:W-:Y:S01]  /*05a0*/  STG.E.128 desc[UR22][R8.64+0x80], RZ ;  /* 0x000080ff08007986 */ /* 0x0003e2000c101d16 */
[----:B------:R-:W-:Y:S01]  /*05b0*/  IADD3.X R7, PT, PT, R9, R11, R7, P1, !PT ;  /* 0x0000000b09077210 */ /* 0x000fe20000ffe407 */
[----:B------:R-:W-:Y:S01]  /*05c0*/  IMAD.IADD R3, R15, 0x1, R3 ;  /* 0x000000010f037824 */ /* 0x000fe200078e0203 */
[----:B------:R-:W-:Y:S01]  /*05d0*/  LEA.HI.X R13, R4, UR5, R101, 0x2, P0 ;  /* 0x00000005040d7c11 */ /* 0x000fe200080f1465 */
[----:B------:R-:W-:Y:S01]  /*05e0*/  @!P3 IMAD.MOV.U32 R11, RZ, RZ, 0x7f800000 ;  /* 0x7f800000ff0bb424 */ /* 0x000fe200078e00ff */
[----:B------:R-:W-:-:S02]  /*05f0*/  IADD3 R18, P1, PT, R8, R14, RZ ;  /* 0x0000000e08127210 */ /* 0x000fc40007f3e0ff */
[----:B------:R-:W-:Y:S02]  /*0600*/  IADD3 R14, P0, PT, R6, R14, RZ ;  /* 0x0000000e060e7210 */ /* 0x000fe40007f1e0ff */
[----:B------:R-:W-:Y:S01]  /*0610*/  ISETP.NE.OR P2, PT, R102, RZ, P2 ;  /* 0x000000ff6600720c */ /* 0x000fe20001745670 */
[----:B------:R-:W-:Y:S01]  /*0620*/  IMAD.X R19, R3, 0x1, R9, P1 ;  /* 0x0000000103137824 */ /* 0x000fe200008e0609 */
[----:B------:R-:W-:Y:S02]  /*0630*/  IADD3.X R15, PT, PT, R7, R3, RZ, P0, !PT ;  /* 0x00000003070f7210 */ /* 0x000fe400007fe4ff */
[----:B------:R-:W-:Y:S02]  /*0640*/  ISETP.GE.AND P0, PT, R0, R5, PT ;  /* 0x000000050000720c */ /* 0x000fe40003f06270 */
[----:B------:R1:W-:Y:S02]  /*0650*/  STG.E.128 desc[UR22][R18.64], RZ ;  /* 0x000000ff12007986 */ /* 0x0003e4000c101d16 */
[----:B------:R-:W-:-:S02]  /*0660*/  ISETP.NE.OR P0, PT, R102, RZ, P0 ;  /* 0x000000ff6600720c */ /* 0x000fc40000705670 */
[----:B------:R1:W-:Y:S03]  /*0670*/  STG.E.128 desc[UR22][R18.64+0x80], RZ ;  /* 0x000080ff12007986 */ /* 0x0003e6000c101d16 */
        /* <DEDUP_REMOVED lines=9> */
[----:B-1----:R-:W-:-:S05]  /*0710*/  MOV R3, 0x7f800000 ;  /* 0x7f80000000037802 */ /* 0x002fca0000000f00 */
[----:B------:R-:W-:Y:S01]  /*0720*/  STG.E desc[UR22][R12.64+0xc0], R3 ;  /* 0x0000c0030c007986 */ /* 0x000fe2000c101916 */
[----:B------:R-:W-:Y:S05]  /*0730*/  EXIT ;  /* 0x000000000000794d */ /* 0x000fea0003800000 */
.L_x_5500:
        /* <DEDUP_REMOVED lines=8> */
.L_x_5501:
[----:B------:R-:W2:Y:S02]  /*07c0*/  LDCU.64 UR18, c[0x0][0x4e0] ;  /* 0x00009c00ff1277ac */ /* 0x000ea40008000a00 */
[----:B--2---:R-:W-:-:S04]  /*07d0*/  UISETP.NE.U32.AND UP0, UPT, UR18, URZ, UPT ;  /* 0x000000ff1200728c */ /* 0x004fc8000bf05070 */
[----:B------:R-:W-:-:S09]  /*07e0*/  UISETP.NE.AND.EX UP0, UPT, UR19, URZ, UPT, UP0 ;  /* 0x000000ff1300728c */ /* 0x000fd2000bf05300 */
[----:B------:R-:W-:Y:S05]  /*07f0*/  BRA.U !UP0, `(.L_x_5502) ;  /* 0x00000005087c7547 */ /* 0x000fea000b800000 */
[----:B------:R-:W2:Y:S01]  /*0800*/  LDC R5, c[0x0][0x4f0] ;  /* 0x00013c00ff057b82 */ /* 0x000ea20000000800 */
[----:B------:R-:W-:Y:S01]  /*0810*/  IMAD.MOV.U32 R6, RZ, RZ, RZ ;  /* 0x000000ffff067224 */ /* 0x000fe200078e00ff */
[----:B------:R-:W-:Y:S01]  /*0820*/  LEA R0, R32, 0xffffffc0, 0x6 ;  /* 0xffffffc020007811 */ /* 0x000fe200078e30ff */
[----:B------:R-:W3:Y:S03]  /*0830*/  LDCU.64 UR4, c[0x0][0x4e8] ;  /* 0x00009d00ff0477ac */ /* 0x000ee60008000a00 */
[----:B-1----:R-:W-:Y:S01]  /*0840*/  IABS R2, R0 ;  /* 0x0000000000027213 */ /* 0x002fe20000000000 */
[----:B------:R-:W1:Y:S01]  /*0850*/  LDCU.64 UR8, c[0x0][0x3a8] ;  /* 0x00007500ff0877ac */ /* 0x000e620008000a00 */
[----:B------:R-:W-:Y:S01]  /*0860*/  MOV R10, RZ ;  /* 0x000000ff000a7202 */ /* 0x000fe20000000f00 */
[----:B------:R-:W4:Y:S01]  /*0870*/  LDCU.64 UR16, c[0x0][0x3a0] ;  /* 0x00007400ff1077ac */ /* 0x000f220008000a00 */
[----:B------:R-:W1:Y:S01]  /*0880*/  LDCU.64 UR6, c[0x0][0x3c0] ;  /* 0x00007800ff0677ac */ /* 0x000e620008000a00 */
[----:B--2--5:R-:W-:-:S04]  /*0890*/  IABS R4, R5 ;  /* 0x0000000500047213 */ /* 0x024fc80000000000 */
        /* <DEDUP_REMOVED lines=17> */
[C---:B---3--:R-:W-:Y:S01]  /*09b0*/  IMAD.WIDE.U32 R2, R156.reuse, UR4, RZ ;  /* 0x000000049c027c25 */ /* 0x048fe2000f8e00ff */
[----:B------:R-:W2:Y:S03]  /*09c0*/  LDC R4, c[0x0][0x3e8] ;  /* 0x0000fa00ff047b82 */ /* 0x000ea60000000800 */
[----:B------:R-:W-:Y:S01]  /*09d0*/  IMAD R161, R156, UR5, R3 ;  /* 0x000000059ca17c24 */ /* 0x000fe2000f8e0203 */
[----:B------:R-:W3:Y:S07]  /*09e0*/  LDCU.64 UR4, c[0x0][0x3b8] ;  /* 0x00007700ff0477ac */ /* 0x000eee0008000a00 */
[----:B------:R-:W-:Y:S01]  /*09f0*/  @P0 VIADD R6, R6, 0x1 ;  /* 0x0000000106060836 */ /* 0x000fe20000000000 */
[----:B------:R-:W-:-:S04]  /*0a00*/  LEA R160, P0, R2, UR18, 0x2 ;  /* 0x0000001202a07c11 */ /* 0x000fc8000f8010ff */
[----:B------:R-:W-:Y:S02]  /*0a10*/  @!P1 IADD3 R6, PT, PT, -R6, RZ, RZ ;  /* 0x000000ff06069210 */ /* 0x000fe40007ffe1ff */
[----:B------:R-:W-:Y:S02]  /*0a20*/  LEA.HI.X R161, R2, UR19, R161, 0x2, P0 ;  /* 0x0000001302a17c11 */ /* 0x000fe400080f14a1 */
[----:B------:R-:W-:-:S05]  /*0a30*/  @!P2 LOP3.LUT R6, RZ, R5, RZ, 0x33, !PT ;  /* 0x00000005ff06a212 */ /* 0x000fca00078e33ff */
[----:B------:R-:W-:-:S06]  /*0a40*/  IMAD.WIDE R12, R6, 0x4, R160 ;  /* 0x00000004060c7825 */ /* 0x000fcc00078e02a0 */
[----:B------:R-:W4:Y:S01]  /*0a50*/  LDG.E R12, desc[UR22][R12.64] ;  /* 0x000000160c0c7981 */ /* 0x000f22000c1e1900 */
[----:B--2---:R-:W-:Y:S02]  /*0a60*/  IABS R3, R4 ;  /* 0x0000000400037213 */ /* 0x004fe40000000000 */
[----:B------:R-:W-:Y:S02]  /*0a70*/  IADD3 R6, PT, PT, -R6, RZ, RZ ;  /* 0x000000ff06067210 */ /* 0x000fe40007ffe1ff */
[----:B------:R-:W2:Y:S03]  /*0a80*/  I2F.RP R8, R3 ;  /* 0x0000000300087306 */ /* 0x000ea60000209400 */
[----:B------:R-:W-:Y:S02]  /*0a90*/  IMAD R0, R5, R6, R0 ;  /* 0x0000000605007224 */ /* 0x000fe400078e0200 */
[----:B---3--:R-:W-:-:S03]  /*0aa0*/  IMAD.U32 R6, RZ, RZ, UR4 ;  /* 0x00000004ff067e24 */ /* 0x008fc6000f8e00ff */
        /* <DEDUP_REMOVED lines=17> */
[----:B------:R-:W-:Y:S02]  /*0bc0*/  ISETP.GE.AND P0, PT, R3, RZ, PT ;  /* 0x000000ff0300720c */ /* 0x000fe40003f06270 */
[----:B------:R-:W-:-:S05]  /*0bd0*/  SHF.R.S32.HI R3, RZ, 0x1f, R0 ;  /* 0x0000001fff037819 */ /* 0x000fca0000011400 */
[----:B------:R-:W-:-:S06]  /*0be0*/  @P2 IADD3 R2, PT, PT, R2, 0x1, RZ ;  /* 0x0000000102022810 */ /* 0x000fcc0007ffe0ff */
[----:B------:R-:W-:Y:S02]  /*0bf0*/  @!P0 IADD3 R2, PT, PT, -R2, RZ, RZ ;  /* 0x000000ff02028210 */ /* 0x000fe40007ffe1ff */
[----:B------:R-:W-:Y:S01]  /*0c00*/  @!P1 LOP3.LUT R2, RZ, R4, RZ, 0x33, !PT ;  /* 0x00000004ff029212 */ /* 0x000fe200078e33ff */
[C---:B------:R-:W-:Y:S02]  /*0c10*/  IMAD R4, R3.reuse, R6, RZ ;  /* 0x0000000603047224 */ /* 0x040fe400078e02ff */
[----:B-1----:R-:W-:-:S04]  /*0c20*/  IMAD R3, R3, UR6, RZ ;  /* 0x0000000603037c24 */ /* 0x002fc8000f8e02ff */
[----:B------:R-:W-:Y:S01]  /*0c30*/  IMAD R3, R0, UR7, R3 ;  /* 0x0000000700037c24 */ /* 0x000fe2000f8e0203 */
[----:B----4-:R-:W-:Y:S01]  /*0c40*/  SHF.R.S32.HI R7, RZ, 0x1f, R12 ;  /* 0x0000001fff077819 */ /* 0x010fe2000001140c */
[----:B------:R-:W-:-:S04]  /*0c50*/  IMAD.WIDE.U32 R10, R12, UR8, RZ ;  /* 0x000000080c0a7c25 */ /* 0x000fc8000f8e00ff */
[C---:B------:R-:W-:Y:S02]  /*0c60*/  IMAD R5, R7.reuse, UR8, RZ ;  /* 0x0000000807057c24 */ /* 0x040fe4000f8e02ff */
[----:B------:R-:W-:Y:S02]  /*0c70*/  IMAD R7, R7, UR16, RZ ;  /* 0x0000001007077c24 */ /* 0x000fe4000f8e02ff */
[C---:B------:R-:W-:Y:S01]  /*0c80*/  IMAD R5, R12.reuse, UR9, R5 ;  /* 0x000000090c057c24 */ /* 0x040fe2000f8e0205 */
[----:B------:R-:W1:Y:S01]  /*0c90*/  LDCU.128 UR8, c[0x0][0x3d0] ;  /* 0x00007a00ff0877ac */ /* 0x000e620008000c00 */
[C---:B------:R-:W-:Y:S02]  /*0ca0*/  IMAD R7, R12.reuse, UR17, R7 ;  /* 0x000000110c077c24 */ /* 0x040fe4000f8e0207 */
[----:B------:R-:W-:Y:S01]  /*0cb0*/  IMAD.WIDE.U32 R12, R12, UR16, RZ ;  /* 0x000000100c0c7c25 */ /* 0x000fe2000f8e00ff */
[----:B------:R-:W-:-:S04]  /*0cc0*/  IADD3 R11, PT, PT, R11, R5, RZ ;  /* 0x000000050b0b7210 */ /* 0x000fc80007ffe0ff */
[----:B------:R-:W-:Y:S01]  /*0cd0*/  IADD3 R13, PT, PT, R13, R7, RZ ;  /* 0x000000070d0d7210 */ /* 0x000fe20007ffe0ff */
[----:B------:R-:W-:Y:S02]  /*0ce0*/  IMAD.U32 R7, RZ, RZ, UR5 ;  /* 0x00000005ff077e24 */ /* 0x000fe4000f8e00ff */
[----:B------:R-:W-:-:S04]  /*0cf0*/  IMAD.WIDE.U32 R10, R0, UR6, R10 ;  /* 0x00000006000a7c25 */ /* 0x000fc8000f8e000a */
[C---:B------:R-:W-:Y:S01]  /*0d00*/  IMAD R4, R0.reuse, R7, R4 ;  /* 0x0000000700047224 */ /* 0x040fe200078e0204 */
[----:B------:R-:W-:Y:S01]  /*0d10*/  IADD3 R11, PT, PT, R11, R3, RZ ;  /* 0x000000030b0b7210 */ /* 0x000fe20007ffe0ff */
[----:B------:R-:W-:Y:S01]  /*0d20*/  IMAD.WIDE.U32 R12, R0, R6, R12 ;  /* 0x00000006000c7225 */ /* 0x000fe200078e000c */
[----:B------:R-:W-:-:S03]  /*0d30*/  SHF.R.S32.HI R0, RZ, 0x1f, R2 ;  /* 0x0000001fff007819 */ /* 0x000fc60000011402 */
[----:B-1----:R-:W-:Y:S01]  /*0d40*/  IMAD.WIDE.U32 R10, R2, UR10, R10 ;  /* 0x0000000a020a7c25 */ /* 0x002fe2000f8e000a */
[----:B------:R-:W-:-:S03]  /*0d50*/  IADD3 R13, PT, PT, R13, R4, RZ ;  /* 0x000000040d0d7210 */ /* 0x000fc60007ffe0ff */
[C---:B------:R-:W-:Y:S01]  /*0d60*/  IMAD R5, R0.reuse, UR10, RZ ;  /* 0x0000000a00057c24 */ /* 0x040fe2000f8e02ff */
[----:B------:R-:W-:Y:S01]  /*0d70*/  MOV R8, R10 ;  /* 0x0000000a00087202 */ /* 0x000fe20000000f00 */
[----:B------:R-:W-:Y:S02]  /*0d80*/  IMAD R3, R0, UR8, RZ ;  /* 0x0000000800037c24 */ /* 0x000fe4000f8e02ff */
[C---:B------:R-:W-:Y:S02]  /*0d90*/  IMAD R4, R2.reuse, UR11, R5 ;  /* 0x0000000b02047c24 */ /* 0x040fe4000f8e0205 */
[C---:B------:R-:W-:Y:S02]  /*0da0*/  IMAD R3, R2.reuse, UR9, R3 ;  /* 0x0000000902037c24 */ /* 0x040fe4000f8e0203 */
[----:B------:R-:W-:Y:S01]  /*0db0*/  IMAD.WIDE.U32 R22, R2, UR8, R12 ;  /* 0x0000000802167c25 */ /* 0x000fe2000f8e000c */
[----:B------:R-:W-:-:S03]  /*0dc0*/  IADD3 R4, PT, PT, R11, R4, RZ ;  /* 0x000000040b047210 */ /* 0x000fc60007ffe0ff */
[----:B------:R-:W-:Y:S01]  /*0dd0*/  IMAD.IADD R5, R23, 0x1, R3 ;  /* 0x0000000117057824 */ /* 0x000fe200078e0203 */
[----:B------:R-:W-:Y:S06]  /*0de0*/  BRA `(.L_x_5503) ;  /* 0x00000004000c7947 */ /* 0x000fec0003800000 */
.L_x_5502:
[----:B------:R-:W2:Y:S01]  /*0df0*/  LDC R8, c[0x0][0x3e8] ;  /* 0x0000fa00ff087b82 */ /* 0x000ea20000000800 */
[----:B------:R-:W-:Y:S01]  /*0e00*/  MOV R6, RZ ;  /* 0x000000ff00067202 */ /* 0x000fe20000000f00 */
[----:B------:R-:W3:Y:S01]  /*0e10*/  LDCU.64 UR6, c[0x0][0x3c0] ;  /* 0x00007800ff0677ac */ /* 0x000ee20008000a00 */
[----:B-1----:R-:W-:Y:S02]  /*0e20*/  IABS R2, R9 ;  /* 0x0000000900027213 */ /* 0x002fe40000000000 */
[----:B------:R-:W-:Y:S01]  /*0e30*/  CS2R R160, SRZ ;  /* 0x0000000000a07805 */ /* 0x000fe2000001ff00 */
[----:B------:R-:W1:Y:S01]  /*0e40*/  LDCU.64 UR16, c[0x0][0x3a0] ;  /* 0x00007400ff1077ac */ /* 0x000e620008000a00 */
[----:B---3--:R-:W-:Y:S01]  /*0e50*/  IMAD.WIDE.U32 R20, R15, UR6, RZ ;  /* 0x000000060f147c25 */ /* 0x008fe2000f8e00ff */
[----:B--2---:R-:W-:-:S04]  /*0e60*/  IABS R10, R8 ;  /* 0x00000008000a7213 */ /* 0x004fc80000000000 */
[----:B------:R-:W2:Y:S08]  /*0e70*/  I2F.RP R11, R10 ;  /* 0x0000000a000b7306 */ /* 0x000eb00000209400 */
[----:B--2---:R-:W2:Y:S02]  /*0e80*/  MUFU.RCP R5, R11 ;  /* 0x0000000b00057308 */ /* 0x004ea40000001000 */
[----:B--2---:R-:W-:-:S02]  /*0e90*/  IADD3 R5, PT, PT, R5, 0xffffffe, RZ ;  /* 0x0ffffffe05057810 */ /* 0x004fc40007ffe0ff */
[----:B------:R-:W-:-:S04]  /*0ea0*/  SHF.R.S32.HI R11, RZ, 0x1f, R15 ;  /* 0x0000001fff0b7819 */ /* 0x000fc8000001140f */
[----:B------:R-:W2:Y:S01]  /*0eb0*/  F2I.FTZ.U32.TRUNC.NTZ R7, R5 ;  /* 0x0000000500077305 */ /* 0x000ea2000021f000 */
[----:B------:R-:W-:-:S04]  /*0ec0*/  IMAD R12, R11, UR6, RZ ;  /* 0x000000060b0c7c24 */ /* 0x000fc8000f8e02ff */
[----:B------:R-:W-:-:S05]  /*0ed0*/  IMAD R12, R15, UR7, R12 ;  /* 0x000000070f0c7c24 */ /* 0x000fca000f8e020c */
[----:B------:R-:W-:Y:S02]  /*0ee0*/  IADD3 R13, PT, PT, R21, R12, RZ ;  /* 0x0000000c150d7210 */ /* 0x000fe40007ffe0ff */
[----:B------:R-:W-:Y:S02]  /*0ef0*/  MOV R12, R20 ;  /* 0x00000014000c7202 */ /* 0x000fe40000000f00 */
[----:B--2---:R-:W-:-:S05]  /*0f00*/  IADD3 R0, PT, PT, RZ, -R7, RZ ;  /* 0x80000007ff007210 */ /* 0x004fca0007ffe0ff */
[----:B------:R-:W-:-:S04]  /*0f10*/  IMAD R3, R0, R10, RZ ;  /* 0x0000000a00037224 */ /* 0x000fc800078e02ff */
[----:B------:R-:W-:Y:S02]  /*0f20*/  IMAD.HI.U32 R3, R7, R3, R6 ;  /* 0x0000000307037227 */ /* 0x000fe400078e0006 */
[----:B------:R-:W2:Y:S04]  /*0f30*/  LDC.64 R6, c[0x0][0x3b8] ;  /* 0x0000ee00ff067b82 */ /* 0x000ea80000000a00 */
[----:B------:R-:W-:-:S05]  /*0f40*/  IMAD.HI.U32 R0, R3, R2, RZ ;  /* 0x0000000203007227 */ /* 0x000fca00078e00ff */
[----:B------:R-:W-:-:S05]  /*0f50*/  IADD3 R5, PT, PT, -R0, RZ, RZ ;  /* 0x000000ff00057210 */ /* 0x000fca0007ffe1ff */
[C---:B------:R-:W-:Y:S02]  /*0f60*/  IMAD R5, R10.reuse, R5, R2 ;  /* 0x000000050a057224 */ /* 0x040fe400078e0202 */
[----:B------:R-:W3:Y:S03]  /*0f70*/  LDC.64 R2, c[0x0][0x3a8] ;  /* 0x0000ea00ff027b82 */ /* 0x000ee60000000a00 */
[----:B------:R-:W-:Y:S01]  /*0f80*/  ISETP.GT.U32.AND P0, PT, R10, R5, PT ;  /* 0x000000050a00720c */ /* 0x000fe20003f04070 */
[----:B--2---:R-:W-:Y:S01]  /*0f90*/  IMAD R14, R11, R6, RZ ;  /* 0x000000060b0e7224 */ /* 0x004fe200078e02ff */
[----:B-----5:R-:W-:-:S03]  /*0fa0*/  SHF.R.S32.HI R11, RZ, 0x1f, R4 ;  /* 0x0000001fff0b7819 */ /* 0x020fc60000011404 */
[C---:B------:R-:W-:Y:S02]  /*0fb0*/  IMAD R19, R15.reuse, R7, R14 ;  /* 0x000000070f137224 */ /* 0x040fe400078e020e */
[----:B------:R-:W-:-:S06]  /*0fc0*/  IMAD.WIDE.U32 R14, R15, R6, RZ ;  /* 0x000000060f0e7225 */ /* 0x000fcc00078e00ff */
[-C--:B------:R-:W-:Y:S01]  /*0fd0*/  @!P0 IADD3 R5, PT, PT, R5, -R10.reuse, RZ ;  /* 0x8000000a05058210 */ /* 0x080fe20007ffe0ff */
[----:B------:R-:W-:Y:S01]  /*0fe0*/  @!P0 VIADD R0, R0, 0x1 ;  /* 0x0000000100008836 */ /* 0x000fe20000000000 */
[----:B------:R-:W-:Y:S02]  /*0ff0*/  IADD3 R15, PT, PT, R15, R19, RZ ;  /* 0x000000130f0f7210 */ /* 0x000fe40007ffe0ff */
[----:B------:R-:W-:Y:S02]  /*1000*/  ISETP.GE.U32.AND P2, PT, R5, R10, PT ;  /* 0x0000000a0500720c */ /* 0x000fe40003f46070 */
[----:B------:R-:W-:Y:S01]  /*1010*/  LOP3.LUT R5, R9, R8, RZ, 0x3c, !PT ;  /* 0x0000000809057212 */ /* 0x000fe200078e3cff */
[C---:B---3--:R-:W-:Y:S01]  /*1020*/  IMAD R10, R11.reuse, R2, RZ ;  /* 0x000000020b0a7224 */ /* 0x048fe200078e02ff */
[----:B------:R-:W-:Y:S01]  /*1030*/  ISETP.NE.AND P0, PT, R8, RZ, PT ;  /* 0x000000ff0800720c */ /* 0x000fe20003f05270 */
[----:B-1----:R-:W-:Y:S01]  /*1040*/  IMAD R11, R11, UR16, RZ ;  /* 0x000000100b0b7c24 */ /* 0x002fe2000f8e02ff */
[----:B------:R-:W-:Y:S01]  /*1050*/  ISETP.GE.AND P1, PT, R5, RZ, PT ;  /* 0x000000ff0500720c */ /* 0x000fe20003f26270 */
[----:B------:R-:W-:-:S02]  /*1060*/  IMAD R10, R4, R3, R10 ;  /* 0x00000003040a7224 */ /* 0x000fc400078e020a */
[C---:B------:R-:W-:Y:S02]  /*1070*/  IMAD R11, R4.reuse, UR17, R11 ;  /* 0x00000011040b7c24 */ /* 0x040fe4000f8e020b */
[----:B------:R-:W-:Y:S02]  /*1080*/  IMAD.WIDE.U32 R14, R4, UR16, R14 ;  /* 0x00000010040e7c25 */ /* 0x000fe4000f8e000e */
[----:B------:R-:W-:Y:S02]  /*1090*/  @P2 IADD3 R0, PT, PT, R0, 0x1, RZ ;  /* 0x0000000100002810 */ /* 0x000fe40007ffe0ff */
[----:B------:R-:W-:Y:S01]  /*10a0*/  IMAD.WIDE.U32 R12, R4, R2, R12 ;  /* 0x00000002040c7225 */ /* 0x000fe200078e000c */
[----:B------:R-:W-:Y:S01]  /*10b0*/  IADD3 R15, PT, PT, R15, R11, RZ ;  /* 0x0000000b0f0f7210 */ /* 0x000fe20007ffe0ff */
[----:B------:R-:W1:Y:S02]  /*10c0*/  LDC.64 R4, c[0x0][0x3d0] ;  /* 0x0000f400ff047b82 */ /* 0x000e640000000a00 */
[----:B------:R-:W-:-:S02]  /*10d0*/  @!P1 IADD3 R0, PT, PT, -R0, RZ, RZ ;  /* 0x000000ff00009210 */ /* 0x000fc40007ffe1ff */
[----:B------:R-:W-:Y:S02]  /*10e0*/  IADD3 R13, PT, PT, R13, R10, RZ ;  /* 0x0000000a0d0d7210 */ /* 0x000fe40007ffe0ff */
[----:B------:R-:W-:Y:S02]  /*10f0*/  LEA R10, R32, 0xffffffc0, 0x6 ;  /* 0xffffffc0200a7811 */ /* 0x000fe400078e30ff */
[----:B------:R-:W2:Y:S01]  /*1100*/  LDC.64 R2, c[0x0][0x3d8] ;  /* 0x0000f600ff027b82 */ /* 0x000ea20000000a00 */
[----:B------:R-:W-:Y:S02]  /*1110*/  @!P0 LOP3.LUT R0, RZ, R8, RZ, 0x33, !PT ;  /* 0x00000008ff008212 */ /* 0x000fe400078e33ff */
[C---:B------:R-:W-:Y:S02]  /*1120*/  IMAD R8, R10.reuse, R7, RZ ;  /* 0x000000070a087224 */ /* 0x040fe400078e02ff */
[----:B------:R-:W-:Y:S01]  /*1130*/  IMAD.WIDE.U32 R14, R10, R6, R14 ;  /* 0x000000060a0e7225 */ /* 0x000fe200078e000e */
[----:B------:R-:W-:-:S03]  /*1140*/  SHF.R.S32.HI R11, RZ, 0x1f, R0 ;  /* 0x0000001fff0b7819 */ /* 0x000fc60000011400 */
[----:B------:R-:W-:-:S04]  /*1150*/  IMAD.WIDE.U32 R12, R10, UR6, R12 ;  /* 0x000000060a0c7c25 */ /* 0x000fc8000f8e000c */
[----:B------:R-:W-:Y:S02]  /*1160*/  IMAD R10, R10, UR7, RZ ;  /* 0x000000070a0a7c24 */ /* 0x000fe4000f8e02ff */
[----:B------:R-:W-:Y:S02]  /*1170*/  IMAD.IADD R15, R15, 0x1, R8 ;  /* 0x000000010f0f7824 */ /* 0x000fe400078e0208 */
[----:B-1----:R-:W-:Y:S01]  /*1180*/  IMAD R8, R11, R4, RZ ;  /* 0x000000040b087224 */ /* 0x002fe200078e02ff */
[----:B------:R-:W-:Y:S01]  /*1190*/  IADD3 R13, PT, PT, R13, R10, RZ ;  /* 0x0000000a0d0d7210 */ /* 0x000fe20007ffe0ff */
[----:B------:R-:W-:-:S04]  /*11a0*/  IMAD.WIDE.U32 R22, R0, R4, R14 ;  /* 0x0000000400167225 */ /* 0x000fc800078e000e */
[C---:B------:R-:W-:Y:S02]  /*11b0*/  IMAD R5, R0.reuse, R5, R8 ;  /* 0x0000000500057224 */ /* 0x040fe400078e0208 */
[-C--:B--2---:R-:W-:Y:S02]  /*11c0*/  IMAD R11, R11, R2.reuse, RZ ;  /* 0x000000020b0b7224 */ /* 0x084fe400078e02ff */
[----:B------:R-:W-:Y:S01]  /*11d0*/  IMAD.WIDE.U32 R12, R0, R2, R12 ;  /* 0x00000002000c7225 */ /* 0x000fe200078e000c */
[----:B------:R-:W-:-:S03]  /*11e0*/  IADD3 R5, PT, PT, R23, R5, RZ ;  /* 0x0000000517057210 */ /* 0x000fc60007ffe0ff */
[----:B------:R-:W-:Y:S01]  /*11f0*/  IMAD R3, R0, R3, R11 ;  /* 0x0000000300037224 */ /* 0x000fe200078e020b */
[----:B------:R-:W-:-:S04]  /*1200*/  MOV R8, R12 ;  /* 0x0000000c00087202 */ /* 0x000fc80000000f00 */
[----:B------:R-:W-:-:S07]  /*1210*/  IADD3 R4, PT, PT, R13, R3, RZ ;  /* 0x000000030d047210 */ /* 0x000fce0007ffe0ff */
.L_x_5503:
[----:B------:R-:W1:Y:S01]  /*1220*/  LDCU.128 UR12, c[0x0][0x390] ;  /* 0x00007200ff0c77ac */ /* 0x000e620008000c00 */
[----:B------:R-:W-:Y:S01]  /*1230*/  IMAD.SHL.U32 R0, R102, 0x8, RZ ;  /* 0x0000000866007824 */ /* 0x000fe200078e00ff */
[C---:B------:R-:W-:Y:S01]  /*1240*/  SHF.L.U64.HI R34, R6.reuse, 0x5, R7 ;  /* 0x0000000506227819 */ /* 0x040fe20000010207 */
[----:B------:R-:W-:Y:S01]  /*1250*/  IMAD.MOV.U32 R3, RZ, RZ, RZ ;  /* 0x000000ffff037224 */ /* 0x000fe200078e00ff */
[----:B------:R-:W2:Y:S01]  /*1260*/  LDCU.64 UR4, c[0x0][0x3c8] ;  /* 0x00007900ff0477ac */ /* 0x000ea20008000a00 */
[----:B------:R-:W-:Y:S01]  /*1270*/  IMAD.SHL.U32 R35, R6, 0x20, RZ ;  /* 0x0000002006237824 */ /* 0x000fe200078e00ff */
[C---:B------:R-:W-:Y:S01]  /*1280*/  LOP3.LUT R2, R0.reuse, 0x38, RZ, 0xc0, !PT ;  /* 0x0000003800027812 */ /* 0x040fe200078ec0ff */
[----:B------:R-:W3:Y:S01]  /*1290*/  LDCU.64 UR20, c[0x0][0x3b0] ;  /* 0x00007600ff1477ac */ /* 0x000ee20008000a00 */
[----:B------:R-:W-:Y:S02]  /*12a0*/  LOP3.LUT R157, R0, 0x1f8, RZ, 0xc0, !PT ;  /* 0x000001f8009d7812 */ /* 0x000fe400078ec0ff */
[C---:B------:R-:W-:Y:S01]  /*12b0*/  IADD3 R22, P0, PT, R2.reuse, R22, RZ ;  /* 0x0000001602167210 */ /* 0x040fe20007f1e0ff */
[----:B------:R-:W4:Y:S01]  /*12c0*/  LDCU.128 UR8, c[0x0][0x380] ;  /* 0x00007000ff0877ac */ /* 0x000f220008000c00 */
[----:B------:R-:W-:-:S02]  /*12d0*/  IADD3 R8, P4, PT, R2, R8, RZ ;  /* 0x0000000802087210 */ /* 0x000fc40007f9e0ff */
[--C-:B------:R-:W-:Y:S01]  /*12e0*/  LOP3.LUT R157, R157, 0x38, R102.reuse, 0x78, !PT ;  /* 0x000000389d9d7812 */ /* 0x100fe200078e7866 */
[----:B------:R-:W-:Y:S01]  /*12f0*/  IMAD.X R23, RZ, RZ, R5, P0 ;  /* 0x000000ffff177224 */ /* 0x000fe200000e0605 */
[----:B------:R-:W-:Y:S01]  /*1300*/  SHF.R.U32.HI R104, RZ, 0x1, R102 ;  /* 0x00000001ff687819 */ /* 0x000fe20000011666 */
[C---:B-1----:R-:W-:Y:S01]  /*1310*/  IMAD.WIDE.U32 R10, R156.reuse, UR14, R2 ;  /* 0x0000000e9c0a7c25 */ /* 0x042fe2000f8e0002 */
[----:B------:R-:W-:Y:S02]  /*1320*/  SHF.R.U32.HI R2, RZ, 0x3, R102 ;  /* 0x00000003ff027819 */ /* 0x000fe40000011666 */
[----:B------:R-:W-:Y:S01]  /*1330*/  LOP3.LUT R157, R157, 0x1e00, R0, 0xf8, !PT ;  /* 0x00001e009d9d7812 */ /* 0x000fe200078ef800 */
[----:B------:R-:W-:Y:S01]  /*1340*/  IMAD R11, R156, UR15, R11 ;  /* 0x0000000f9c0b7c24 */ /* 0x000fe2000f8e020b */
[----:B------:R-:W-:Y:S01]  /*1350*/  LEA R159, R32, 0xffffffc0, 0x6 ;  /* 0xffffffc0209f7811 */ /* 0x000fe200078e30ff */
[----:B------:R-:W-:Y:S01]  /*1360*/  IMAD.WIDE.U32 R16, R17, 0x40, R2 ;  /* 0x0000004011107825 */ /* 0x000fe200078e0002 */
[----:B---3--:R-:W-:-:S03]  /*1370*/  USHF.L.U64.HI UR24, UR20, 0x4, UR21 ;  /* 0x0000000414187899 */ /* 0x008fc60008010215 */
[C---:B--2---:R-:W-:Y:S01]  /*1380*/  IMAD.WIDE.U32 R18, R9.reuse, UR4, R10 ;  /* 0x0000000409127c25 */ /* 0x044fe2000f8e000a */
[----:B------:R-:W-:Y:S02]  /*1390*/  USHF.L.U32 UR4, UR20, 0x4, URZ ;  /* 0x0000000414047899 */ /* 0x000fe400080006ff */
[----:B------:R-:W-:Y:S01]  /*13a0*/  USHF.L.U32 UR15, UR20, 0x5, URZ ;  /* 0x00000005140f7899 */ /* 0x000fe200080006ff */
[----:B------:R-:W-:Y:S01]  /*13b0*/  IMAD R19, R9, UR5, R19 ;  /* 0x0000000509137c24 */ /* 0x000fe2000f8e0213 */
[----:B------:R-:W-:Y:S01]  /*13c0*/  USHF.L.U64.HI UR14, UR20, 0x5, UR21 ;  /* 0x00000005140e7899 */ /* 0x000fe20008010215 */
[----:B------:R-:W1:Y:S01]  /*13d0*/  S2UR UR5, SR_CgaCtaId ;  /* 0x00000000000579c3 */ /* 0x000e620000008800 */
[----:B------:R-:W-:Y:S02]  /*13e0*/  IMAD.U32 R20, RZ, RZ, UR4 ;  /* 0x00000004ff147e24 */ /* 0x000fe4000f8e00ff */
[----:B------:R-:W-:Y:S02]  /*13f0*/  IMAD.U32 R21, RZ, RZ, UR24 ;  /* 0x00000018ff157e24 */ /* 0x000fe4000f8e00ff */
[----:B------:R-:W-:-:S02]  /*1400*/  IMAD.U32 R14, RZ, RZ, UR15 ;  /* 0x0000000fff0e7e24 */ /* 0x000fc4000f8e00ff */
[----:B------:R-:W-:Y:S02]  /*1410*/  IMAD.U32 R15, RZ, RZ, UR14 ;  /* 0x0000000eff0f7e24 */ /* 0x000fe4000f8e00ff */
[----:B------:R-:W-:Y:S02]  /*1420*/  IMAD R11, R17, UR20, RZ ;  /* 0x00000014110b7c24 */ /* 0x000fe4000f8e02ff */
[----:B------:R-:W-:-:S04]  /*1430*/  IMAD.WIDE.U32 R20, R16, UR20, R20 ;  /* 0x0000001410147c25 */ /* 0x000fc8000f8e0014 */
[----:B------:R-:W-:Y:S01]  /*1440*/  IMAD.WIDE.U32 R22, R2, R6, R22 ;  /* 0x0000000602167225 */ /* 0x000fe200078e0016 */
[----:B------:R-:W-:-:S03]  /*1450*/  IADD3 R10, P3, PT, R18, R20, RZ ;  /* 0x00000014120a7210 */ /* 0x000fc60007f7e0ff */
[----:B------:R-:W-:Y:S01]  /*1460*/  IMAD R11, R16, UR21, R11 ;  /* 0x00000015100b7c24 */ /* 0x000fe2000f8e020b */
[----:B----4-:R-:W-:Y:S01]  /*1470*/  LEA R152, P5, R22, UR10, 0x1 ;  /* 0x0000000a16987c11 */ /* 0x010fe2000f8a08ff */
[----:B------:R-:W-:-:S03]  /*1480*/  IMAD.WIDE.U32 R14, R16, UR20, R14 ;  /* 0x00000014100e7c25 */ /* 0x000fc6000f8e000e */
[----:B------:R-:W-:Y:S01]  /*1490*/  IADD3.X R3, PT, PT, R19, R11, R21, P3, !PT ;  /* 0x0000000b13037210 */ /* 0x000fe20001ffe415 */
[----:B------:R-:W-:Y:S01]  /*14a0*/  IMAD R153, R2, R7, R23 ;  /* 0x0000000702997224 */ /* 0x000fe200078e0217 */
[----:B------:R-:W-:Y:S01]  /*14b0*/  IADD3 R12, P2, PT, R18, R14, RZ ;  /* 0x0000000e120c7210 */ /* 0x000fe20007f5e0ff */
[----:B------:R-:W-:Y:S01]  /*14c0*/  IMAD.WIDE.U32 R16, R16, UR20, R18 ;  /* 0x0000001410107c25 */ /* 0x000fe2000f8e0012 */
[----:B------:R-:W-:Y:S01]  /*14d0*/  IADD3 R14, P1, P0, R18, UR4, R14 ;  /* 0x00000004120e7c10 */ /* 0x000fe2000f83e00e */
[----:B------:R-:W-:Y:S01]  /*14e0*/  UMOV UR4, 0x400 ;  /* 0x0000040000047882 */ /* 0x000fe20000000000 */
[----:B------:R-:W-:Y:S01]  /*14f0*/  LEA.HI.X R153, R22, UR11, R153, 0x1, P5 ;  /* 0x0000000b16997c11 */ /* 0x000fe2000a8f0c99 */
[----:B------:R-:W-:Y:S01]  /*1500*/  IMAD.IADD R9, R11, 0x1, R15 ;  /* 0x000000010b097824 */ /* 0x000fe200078e020f */
[----:B------:R-:W-:Y:S01]  /*1510*/  LEA R22, P3, R16, UR8, 0x1 ;  /* 0x0000000810167c11 */ /* 0x000fe2000f8608ff */
[----:B------:R-:W-:Y:S01]  /*1520*/  IMAD.IADD R11, R17, 0x1, R11 ;  /* 0x00000001110b7824 */ /* 0x000fe200078e020b */
[----:B-1----:R-:W-:Y:S01]  /*1530*/  ULEA UR5, UR5, UR4, 0x18 ;  /* 0x0000000405057291 */ /* 0x002fe2000f8ec0ff */
[----:B------:R-:W-:Y:S01]  /*1540*/  IMAD.X R5, R9, 0x1, R19, P2 ;  /* 0x0000000109057824 */ /* 0x000fe200010e0613 */
[----:B------:R-:W-:-:S02]  /*1550*/  IADD3.X R9, PT, PT, R19, UR24, R9, P1, P0 ;  /* 0x0000001813097c10 */ /* 0x000fc40008fe0409 */
[----:B------:R-:W-:Y:S02]  /*1560*/  LEA.HI.X R23, R16, UR9, R11, 0x1, P3 ;  /* 0x0000000910177c11 */ /* 0x000fe400098f0c0b */
[----:B------:R-:W-:Y:S02]  /*1570*/  LEA R20, P2, R10, UR8, 0x1 ;  /* 0x000000080a147c11 */ /* 0x000fe4000f8408ff */
[----:B------:R-:W-:Y:S02]  /*1580*/  LEA R16, P0, R14, UR8, 0x1 ;  /* 0x000000080e107c11 */ /* 0x000fe4000f8008ff */
[----:B------:R-:W-:Y:S02]  /*1590*/  LEA.HI.X R21, R10, UR9, R3, 0x1, P2 ;  /* 0x000000090a157c11 */ /* 0x000fe400090f0c03 */
[----:B------:R-:W-:Y:S01]  /*15a0*/  LEA.HI.X R17, R14, UR9, R9, 0x1, P0 ;  /* 0x000000090e117c11 */ /* 0x000fe200080f0c09 */
[----:B------:R-:W-:Y:S01]  /*15b0*/  IMAD.X R9, RZ, RZ, R4, P4 ;  /* 0x000000ffff097224 */ /* 0x000fe200020e0604 */
[----:B------:R-:W-:Y:S01]  /*15c0*/  IADD3 R10, P0, PT, R35, R152, RZ ;  /* 0x00000098230a7210 */ /* 0x000fe20007f1e0ff */
[----:B------:R-:W-:Y:S01]  /*15d0*/  IMAD.SHL.U32 R4, R102, 0x40, RZ ;  /* 0x0000004066047824 */ /* 0x000fe200078e00ff */
[----:B------:R-:W-:Y:S01]  /*15e0*/  LEA R18, P1, R12, UR8, 0x1 ;  /* 0x000000080c127c11 */ /* 0x000fe2000f8208ff */
[----:B------:R-:W-:Y:S01]  /*15f0*/  IMAD.WIDE.U32 R8, R2, UR6, R8 ;  /* 0x0000000602087c25 */ /* 0x000fe2000f8e0008 */
[----:B------:R-:W-:-:S02]  /*1600*/  LEA R157, R157, UR5, 0x1 ;  /* 0x000000059d9d7c11 */ /* 0x000fc4000f8e08ff */
[----:B------:R-:W-:Y:S01]  /*1610*/  LEA.HI.X R19, R12, UR9, R5, 0x1, P1 ;  /* 0x000000090c137c11 */ /* 0x000fe200088f0c05 */
[----:B------:R-:W-:Y:S01]  /*1620*/  IMAD.X R11, R34, 0x1, R153, P0 ;  /* 0x00000001220b7824 */ /* 0x000fe200000e0699 */
[-C--:B------:R-:W-:Y:S01]  /*1630*/  IADD3 R14, P0, PT, R10, R35.reuse, RZ ;  /* 0x000000230a0e7210 */ /* 0x080fe20007f1e0ff */
[----:B------:R-:W-:Y:S01]  /*1640*/  @!PT LDS RZ, [RZ] ;  /* 0x00000000fffff984 */ /* 0x000fe20000000800 */
[----:B------:R-:W-:Y:S01]  /*1650*/  @!PT LDS RZ, [RZ] ;  /* 0x00000000fffff984 */ /* 0x000fe20000000800 */
[----:B------:R-:W-:Y:S01]  /*1660*/  @!PT LDS RZ, [RZ] ;  /* 0x00000000fffff984 */ /* 0x000fe20000000800 */
[----:B------:R-:W-:Y:S01]  /*1670*/  LDGSTS.E.BYPASS.LTC128B.128 [R157], desc[UR22][R22.64] ;  /* 0x00000000169d7fae */ /* 0x000fe2000b981a16 */
[----:B------:R-:W-:Y:S01]  /*1680*/  LOP3.LUT R33, R4, 0x1c0, RZ, 0xc0, !PT ;  /* 0x000001c004217812 */ /* 0x000fe200078ec0ff */
[----:B------:R-:W-:Y:S01]  /*1690*/  IMAD R3, R2, UR7, R9 ;  /* 0x0000000702037c24 */ /* 0x000fe2000f8e0209 */
[----:B------:R-:W-:Y:S01]  /*16a0*/  USHF.L.U64.HI UR7, UR6, 0x5, UR7 ;  /* 0x0000000506077899 */ /* 0x000fe20008010207 */
[----:B------:R-:W-:Y:S01]  /*16b0*/  LDGSTS.E.BYPASS.LTC128B.128 [R157+0x2000], desc[UR22][R22.64+0x80] ;  /* 0x02000080169d7fae */ /* 0x000fe2000b981a16 */
[----:B------:R-:W-:Y:S01]  /*16c0*/  IMAD.X R15, R11, 0x1, R34, P0 ;  /* 0x000000010b0f7824 */ /* 0x000fe200000e0622 */
[----:B------:R-:W-:Y:S01]  /*16d0*/  IADD3 R12, P0, PT, R14, R35, RZ ;  /* 0x000000230e0c7210 */ /* 0x000fe20007f1e0ff */
[----:B------:R-:W-:Y:S01]  /*16e0*/  USHF.L.U32 UR6, UR6, 0x5, URZ ;  /* 0x0000000506067899 */ /* 0x000fe200080006ff */
[----:B------:R-:W-:Y:S01]  /*16f0*/  LDGSTS.E.BYPASS.LTC128B.128 [R157+0x800], desc[UR22][R20.64] ;  /* 0x00800000149d7fae */ /* 0x000fe2000b981a16 */
[----:B------:R-:W-:Y:S01]  /*1700*/  LOP3.LUT R33, R33, 0x38, R0, 0xf8, !PT ;  /* 0x0000003821217812 */ /* 0x000fe200078ef800 */
[----:B------:R-:W-:Y:S01]  /*1710*/  IMAD.SHL.U32 R0, R102, 0x20, RZ ;  /* 0x0000002066007824 */ /* 0x000fe200078e00ff */
[----:B------:R-:W-:Y:S01]  /*1720*/  LOP3.LUT R150, R4, 0x400, RZ, 0xc0, !PT ;  /* 0x0000040004967812 */ /* 0x000fe200078ec0ff */
[----:B------:R-:W-:Y:S01]  /*1730*/  LDGSTS.E.BYPASS.LTC128B.128 [R157+0x2800], desc[UR22][R20.64+0x80] ;  /* 0x02800080149d7fae */ /* 0x000fe2000b981a16 */
[----:B------:R-:W-:Y:S01]  /*1740*/  IMAD.X R13, R15, 0x1, R34, P0 ;  /* 0x000000010f0d7824 */ /* 0x000fe200000e0622 */
[----:B------:R-:W-:-:S02]  /*1750*/  LEA R154, P0, R8, UR12, 0x1 ;  /* 0x0000000c089a7c11 */ /* 0x000fc4000f8008ff */
[----:B------:R-:W-:Y:S01]  /*1760*/  LDGSTS.E.BYPASS.LTC128B.128 [R157+0x1000], desc[UR22][R18.64] ;  /* 0x01000000129d7fae */ /* 0x000fe2000b981a16 */
[----:B------:R-:W-:Y:S02]  /*1770*/  LOP3.LUT R5, R4, 0x200, RZ, 0xc0, !PT ;  /* 0x0000020004057812 */ /* 0x000fe400078ec0ff */
[----:B------:R-:W-:Y:S01]  /*1780*/  LEA.HI.X R155, R8, UR13, R3, 0x1, P0 ;  /* 0x0000000d089b7c11 */ /* 0x000fe200080f0c03 */
[----:B------:R-:W-:Y:S01]  /*1790*/  LDGSTS.E.BYPASS.LTC128B.128 [R157+0x3000], desc[UR22][R18.64+0x80] ;  /* 0x03000080129d7fae */ /* 0x000fe2000b981a16 */
[----:B------:R-:W-:Y:S02]  /*17a0*/  LOP3.LUT R3, R33, 0x8, R102, 0x78, !PT ;  /* 0x0000000821037812 */ /* 0x000fe400078e7866 */
[----:B------:R-:W-:Y:S01]  /*17b0*/  IADD3 R2, P0, PT, R154, UR6, RZ ;  /* 0x000000069a027c10 */ /* 0x000fe2000ff1e0ff */
[----:B------:R-:W-:Y:S01]  /*17c0*/  LDGSTS.E.BYPASS.LTC128B.128 [R157+0x1800], desc[UR22][R16.64] ;  /* 0x01800000109d7fae */ /* 0x000fe2000b981a16 */
[----:B------:R-:W-:Y:S01]  /*17d0*/  LOP3.LUT R0, R5, 0x7c00, R0, 0xf8, !PT ;  /* 0x00007c0005007812 */ /* 0x000fe200078ef800 */
[----:B------:R-:W-:Y:S01]  /*17e0*/  IMAD R150, R3, 0x2, R150 ;  /* 0x0000000203967824 */ /* 0x000fe200078e0296 */
[----:B------:R-:W-:Y:S01]  /*17f0*/  IADD3.X R3, PT, PT, R155, UR7, RZ, P0, !PT ;  /* 0x000000079b037c10 */ /* 0x000fe200087fe4ff */
[----:B------:R-:W-:Y:S01]  /*1800*/  LDGSTS.E.BYPASS.LTC128B.128 [R157+0x3800], desc[UR22][R16.64+0x80] ;  /* 0x03800080109d7fae */ /* 0x000fe2000b981a16 */
[----:B------:R-:W-:Y:S01]  /*1810*/  IADD3 R8, P0, PT, R2, UR6, RZ ;  /* 0x0000000602087c10 */ /* 0x000fe2000ff1e0ff */
[----:B------:R-:W-:Y:S01]  /*1820*/  IMAD.MOV.U32 R5, RZ, RZ, 0x20 ;  /* 0x00000020ff057424 */ /* 0x000fe200078e00ff */
[----:B------:R-:W-:Y:S01]  /*1830*/  LOP3.LUT R33, R33, 0x8, R104, 0x78, !PT ;  /* 0x0000000821217812 */ /* 0x000fe200078e7868 */
[----:B------:R-:W-:Y:S01]  /*1840*/  LDGSTS.E.BYPASS.LTC128B.128 [R157+0x4000], desc[UR22][R152.64] ;  /* 0x04000000989d7fae */ /* 0x000fe2000b981a16 */
[----:B------:R-:W-:-:S02]  /*1850*/  IADD3.X R9, PT, PT, R3, UR7, RZ, P0, !PT ;  /* 0x0000000703097c10 */ /* 0x000fc400087fe4ff */
[----:B------:R-:W-:Y:S01]  /*1860*/  LOP3.LUT R151, R0, R33, RZ, 0xfc, !PT ;  /* 0x0000002100977212 */ /* 0x000fe200078efcff */
[----:B------:R-:W-:Y:S01]  /*1870*/  LDGSTS.E.BYPASS.LTC128B.128 [R157+0x6000], desc[UR22][R152.64+0x80] ;  /* 0x06000080989d7fae */ /* 0x000fe2000b981a16 */
[----:B------:R-:W-:Y:S02]  /*1880*/  IMAD.MOV.U32 R0, RZ, RZ, 0x40 ;  /* 0x00000040ff007424 */ /* 0x000fe400078e00ff */
[----:B------:R-:W-:Y:S01]  /*1890*/  LEA R151, R151, UR5, 0x1 ;  /* 0x0000000597977c11 */ /* 0x000fe2000f8e08ff */
[----:B------:R-:W-:Y:S04]  /*18a0*/  LDGSTS.E.BYPASS.LTC128B.128 [R157+0x4800], desc[UR22][R10.64] ;  /* 0x048000000a9d7fae */ /* 0x000fe8000b981a16 */
[----:B------:R1:W-:Y:S04]  /*18b0*/  LDGSTS.E.BYPASS.LTC128B.128 [R157+0x6800], desc[UR22][R10.64+0x80] ;  /* 0x068000800a9d7fae */ /* 0x0003e8000b981a16 */
[----:B------:R-:W-:Y:S04]  /*18c0*/  LDGSTS.E.BYPASS.LTC128B.128 [R157+0x5000], desc[UR22][R14.64] ;  /* 0x050000000e9d7fae */ /* 0x000fe8000b981a16 */
[----:B------:R-:W-:Y:S04]  /*18d0*/  LDGSTS.E.BYPASS.LTC128B.128 [R157+0x7000], desc[UR22][R14.64+0x80] ;  /* 0x070000800e9d7fae */ /* 0x000fe8000b981a16 */
[----:B------:R-:W-:Y:S04]  /*18e0*/  LDGSTS.E.BYPASS.LTC128B.128 [R157+0x5800], desc[UR22][R12.64] ;  /* 0x058000000c9d7fae */ /* 0x000fe8000b981a16 */
[----:B------:R-:W-:Y:S04]  /*18f0*/  LDGSTS.E.BYPASS.LTC128B.128 [R157+0x7800], desc[UR22][R12.64+0x80] ;  /* 0x078000800c9d7fae */ /* 0x000fe8000b981a16 */
[----:B------:R-:W0:Y:S01]  /*1900*/  LDGDEPBAR ;  /* 0x00000000000079af */ /* 0x000e220000000000 */
[----:B-1----:R-:W-:-:S04]  /*1910*/  IADD3 R10, P0, PT, R8, UR6, RZ ;  /* 0x00000006080a7c10 */ /* 0x002fc8000ff1e0ff */
[----:B------:R-:W-:Y:S02]  /*1920*/  IADD3.X R11, PT, PT, R9, UR7, RZ, P0, !PT ;  /* 0x00000007090b7c10 */ /* 0x000fe400087fe4ff */
[----:B------:R-:W-:-:S05]  /*1930*/  R2P PR, R102, 0x6 ;  /* 0x0000000666007804 */ /* 0x000fca0000000000 */
[----:B------:R-:W-:Y:S02]  /*1940*/  SEL R5, R5, 0xffffffe0, !P1 ;  /* 0xffffffe005057807 */ /* 0x000fe40004800000 */
[----:B------:R-:W-:-:S03]  /*1950*/  SEL R0, R0, 0xffffffc0, !P2 ;  /* 0xffffffc000007807 */ /* 0x000fc60005000000 */
[----:B------:R-:W-:Y:S01]  /*1960*/  IMAD.IADD R149, R5, 0x1, R151 ;  /* 0x0000000105957824 */ /* 0x000fe200078e0297 */
[----:B------:R-:W-:-:S04]  /*1970*/  DEPBAR.LE SB0, 0x0 ;  /* 0x000080000000791a */ /* 0x000fc80000000000 */
[----:B------:R-:W-:Y:S01]  /*1980*/  BAR.SYNC.DEFER_BLOCKING 0x0 ;  /* 0x0000000000007b1d */ /* 0x000fe20000010000 */
[----:B------:R-:W-:-:S04]  /*1990*/  IMAD.IADD R148, R0, 0x1, R151 ;  /* 0x0000000100947824 */ /* 0x000fc800078e0297 */
[----:B------:R-:W-:Y:S01]  /*19a0*/  IMAD.IADD R147, R5, 0x1, R148 ;  /* 0x0000000105937824 */ /* 0x000fe200078e0294 */
        /* <DEDUP_REMOVED lines=12> */
[----:B------:R-:W3:Y:S01]  /*1a70*/  LDSM.16.M88.4 R64, [R150+UR5+0x4000] ;  /* 0x004000059640783b */ /* 0x000ee20008000200 */
[----:B-1----:R-:W-:-:S03]  /*1a80*/  VIADD R2, R150, UR5 ;  /* 0x0000000596027c36 */ /* 0x002fc60008000000 */
[----:B------:R-:W1:Y:S01]  /*1a90*/  LDSM.16.M88.4 R56, [R150+UR5+0x4800] ;  /* 0x004800059638783b */ /* 0x000e620008000200 */
[----:B------:R-:W-:Y:S01]  /*1aa0*/  LOP3.LUT R3, R104, 0x1f0, RZ, 0xc0, !PT ;  /* 0x000001f068037812 */ /* 0x000fe200078ec0ff */
[C-C-:B------:R-:W-:Y:S02]  /*1ab0*/  IMAD.IADD R145, R5.reuse, 0x1, R2.reuse ;  /* 0x0000000105917824 */ /* 0x140fe400078e0202 */
[----:B------:R-:W4:Y:S01]  /*1ac0*/  LDSM.16.M88.4 R48, [R150+UR5+0x5000] ;  /* 0x005000059630783b */ /* 0x000f220008000200 */
[----:B------:R-:W-:Y:S01]  /*1ad0*/  IMAD.IADD R144, R0, 0x1, R2 ;  /* 0x0000000100907824 */ /* 0x000fe200078e0202 */
[----:B------:R-:W-:Y:S01]  /*1ae0*/  SHF.R.U32.HI R2, RZ, 0x2, R102 ;  /* 0x00000002ff027819 */ /* 0x000fe20000011666 */
[----:B------:R-:W-:Y:S01]  /*1af0*/  IMAD.SHL.U32 R102, R102, 0x2, RZ ;  /* 0x0000000266667824 */ /* 0x000fe200078e00ff */
[----:B------:R-:W5:Y:S01]  /*1b00*/  LDSM.16.M88.4 R12, [R150+UR5+0x5800] ;  /* 0x00580005960c783b */ /* 0x000f620008000200 */
[----:B------:R-:W-:Y:S01]  /*1b10*/  IMAD.IADD R143, R5, 0x1, R144 ;  /* 0x00000001058f7824 */ /* 0x000fe200078e0290 */
[----:B------:R-:W-:-:S02]  /*1b20*/  LOP3.LUT R2, R2, 0x7, RZ, 0xc0, !PT ;  /* 0x0000000702027812 */ /* 0x000fc400078ec0ff */
[----:B------:R-:W-:Y:S01]  /*1b30*/  LDSM.16.M88.4 R84, [R149] ;  /* 0x000000009554783b */ /* 0x000fe20000000200 */
[----:B------:R-:W-:-:S03]  /*1b40*/  IADD3 R3, PT, PT, R3, 0x1, R158 ;  /* 0x0000000103037810 */ /* 0x000fc60007ffe09e */
[----:B------:R-:W5:Y:S01]  /*1b50*/  LDSM.16.M88.4 R20, [R145+0x4800] ;  /* 0x004800009114783b */ /* 0x000f620000000200 */
[----:B------:R-:W-:Y:S02]  /*1b60*/  IADD3 R2, PT, PT, R3, -R101, R2 ;  /* 0x8000006503027210 */ /* 0x000fe40007ffe002 */
[----:B------:R-:W-:Y:S01]  /*1b70*/  LOP3.LUT R3, R159, 0x6, R102, 0xf8, !PT ;  /* 0x000000069f037812 */ /* 0x000fe200078ef866 */
[----:B--2---:R-:W2:Y:S04]  /*1b80*/  LDSM.16.M88.4 R8, [R145+0x5000] ;  /* 0x005000009108783b */ /* 0x004ea80000000200 */
[----:B------:R-:W2:Y:S04]  /*1b90*/  LDSM.16.M88.4 R40, [R145+0x4000] ;  /* 0x004000009128783b */ /* 0x000ea80000000200 */
[----:B------:R-:W2:Y:S04]  /*1ba0*/  LDSM.16.M88.4 R76, [R145+0x5800] ;  /* 0x00580000914c783b */ /* 0x000ea80000000200 */
[----:B------:R-:W-:Y:S01]  /*1bb0*/  LDSM.16.M88.4 R16, [R148] ;  /* 0x000000009410783b */ /* 0x000fe20000000200 */
[C---:B---3--:R-:W-:Y:S03]  /*1bc0*/  HMMA.16816.F32 R24, R72.reuse, R64, RZ ;  /* 0x000000404818723c */ /* 0x048fe600000018ff */
[----:B------:R-:W3:Y:S04]  /*1bd0*/  LDSM.16.M88.4 R36, [R144+0x4000] ;  /* 0x004000009024783b */ /* 0x000ee80000000200 */
[----:B------:R-:W-:Y:S01]  /*1be0*/  LDSM.16.M88.4 R28, [R144+0x4800] ;  /* 0x00480000901c783b */ /* 0x000fe20000000200 */
[C---:B-1----:R-:W-:Y:S03]  /*1bf0*/  HMMA.16816.F32 R60, R72.reuse, R56, RZ ;  /* 0x00000038483c723c */ /* 0x042fe600000018ff */
[----:B------:R-:W-:Y:S04]  /*1c00*/  LDSM.16.M88.4 R68, [R144+0x5800] ;  /* 0x005800009044783b */ /* 0x000fe80000000200 */
[----:B------:R-:W-:Y:S01]  /*1c10*/  LDSM.16.M88.4 R88, [R151+0x2000] ;  /* 0x002000009758783b */ /* 0x000fe20000000200 */
[C---:B----4-:R-:W-:Y:S03]  /*1c20*/  HMMA.16816.F32 R52, R72.reuse, R48, RZ ;  /* 0x000000304834723c */ /* 0x050fe600000018ff */
[----:B------:R-:W-:Y:S04]  /*1c30*/  LDSM.16.M88.4 R80, [R149+0x2000] ;  /* 0x002000009550783b */ /* 0x000fe80000000200 */
[----:B------:R-:W-:Y:S01]  /*1c40*/  LDSM.16.M88.4 R92, [R145+0x6000] ;  /* 0x00600000915c783b */ /* 0x000fe20000000200 */
[C---:B------:R-:W-:Y:S03]  /*1c50*/  HMMA.16816.F32 R64, R72.reuse, R66, RZ ;  /* 0x000000424840723c */ /* 0x040fe600000018ff */
[----:B------:R-:W-:Y:S04]  /*1c60*/  LDSM.16.M88.4 R96, [R150+UR5+0x7800] ;  /* 0x007800059660783b */ /* 0x000fe80008000200 */
[----:B------:R-:W0:Y:S01]  /*1c70*/  LDGDEPBAR ;  /* 0x00000000000079af */ /* 0x000e220000000000 */
[C---:B------:R-:W-:Y:S08]  /*1c80*/  HMMA.16816.F32 R56, R72.reuse, R58, RZ ;  /* 0x0000003a4838723c */ /* 0x040ff000000018ff */
[C---:B------:R-:W-:Y:S08]  /*1c90*/  HMMA.16816.F32 R48, R72.reuse, R50, RZ ;  /* 0x000000324830723c */ /* 0x040ff000000018ff */
[C---:B-----5:R-:W-:Y:S08]  /*1ca0*/  HMMA.16816.F32 R44, R72.reuse, R12, RZ ;  /* 0x0000000c482c723c */ /* 0x060ff000000018ff */
[----:B------:R-:W-:Y:S01]  /*1cb0*/  HMMA.16816.F32 R72, R72, R14, RZ ;  /* 0x0000000e4848723c */ /* 0x000fe200000018ff */
[----:B------:R-:W1:Y:S07]  /*1cc0*/  LDSM.16.M88.4 R12, [R144+0x5000] ;  /* 0x00500000900c783b */ /* 0x000e6e0000000200 */
[C---:B------:R-:W-:Y:S08]  /*1cd0*/  HMMA.16816.F32 R60, R84.reuse, R20, R60 ;  /* 0x00000014543c723c */ /* 0x040ff0000000183c */
[C---:B------:R-:W-:Y:S01]  /*1ce0*/  HMMA.16816.F32 R56, R84.reuse, R22, R56 ;  /* 0x000000165438723c */ /* 0x040fe20000001838 */
[----:B------:R-:W-:Y:S07]  /*1cf0*/  LDSM.16.M88.4 R20, [R147] ;  /* 0x000000009314783b */ /* 0x000fee0000000200 */
[C---:B--2---:R-:W-:Y:S08]  /*1d00*/  HMMA.16816.F32 R52, R84.reuse, R8, R52 ;  /* 0x000000085434723c */ /* 0x044ff00000001834 */
[C---:B------:R-:W-:Y:S01]  /*1d10*/  HMMA.16816.F32 R48, R84.reuse, R10, R48 ;  /* 0x0000000a5430723c */ /* 0x040fe20000001830 */
[----:B------:R-:W2:Y:S07]  /*1d20*/  LDSM.16.M88.4 R8, [R143+0x4000] ;  /* 0x004000008f08783b */ /* 0x000eae0000000200 */
[C---:B------:R-:W-:Y:S08]  /*1d30*/  HMMA.16816.F32 R24, R84.reuse, R40, R24 ;  /* 0x000000285418723c */ /* 0x040ff00000001818 */
[C---:B------:R-:W-:Y:S01]  /*1d40*/  HMMA.16816.F32 R64, R84.reuse, R42, R64 ;  /* 0x0000002a5440723c */ /* 0x040fe20000001840 */
[----:B------:R-:W4:Y:S07]  /*1d50*/  LDSM.16.M88.4 R40, [R143+0x4800] ;  /* 0x004800008f28783b */ /* 0x000f2e0000000200 */
[C---:B------:R-:W-:Y:S08]  /*1d60*/  HMMA.16816.F32 R44, R84.reuse, R76, R44 ;  /* 0x0000004c542c723c */ /* 0x040ff0000000182c */
[----:B------:R-:W-:Y:S01]  /*1d70*/  HMMA.16816.F32 R84, R84, R78, R72 ;  /* 0x0000004e5454723c */ /* 0x000fe20000001848 */
[----:B------:R-:W-:Y:S04]  /*1d80*/  LDSM.16.M88.4 R76, [R145+0x6800] ;  /* 0x00680000914c783b */ /* 0x000fe80000000200 */
[----:B------:R-:W-:Y:S03]  /*1d90*/  LDSM.16.M88.4 R72, [R145+0x7000] ;  /* 0x007000009148783b */ /* 0x000fe60000000200 */
        /* <DEDUP_REMOVED lines=8> */
[----:B------:R-:W5:Y:S07]  /*1e20*/  LDSM.16.M88.4 R28, [R143+0x5800] ;  /* 0x005800008f1c783b */ /* 0x000f6e0000000200 */
[C---:B------:R-:W-:Y:S08]  /*1e30*/  HMMA.16816.F32 R44, R16.reuse, R68, R44 ;  /* 0x00000044102c723c */ /* 0x040ff0000000182c */
[----:B------:R-:W-:Y:S01]  /*1e40*/  HMMA.16816.F32 R84, R16, R70, R84 ;  /* 0x000000461054723c */ /* 0x000fe20000001854 */
[----:B------:R-:W5:Y:S04]  /*1e50*/  LDSM.16.M88.4 R16, [R150+UR5+0x6800] ;  /* 0x006800059610783b */ /* 0x000f680008000200 */
[----:B------:R-:W-:Y:S03]  /*1e60*/  LDSM.16.M88.4 R68, [R145+0x7800] ;  /* 0x007800009144783b */ /* 0x000fe60000000200 */
        /* <DEDUP_REMOVED lines=8> */
[----:B------:R-:W-:Y:S07]  /*1ef0*/  LDSM.16.M88.4 R36, [R144+0x6800] ;  /* 0x006800009024783b */ /* 0x000fee0000000200 */
[C---:B-1----:R-:W-:Y:S08]  /*1f00*/  HMMA.16816.F32 R24, R88.reuse, R12, R24 ;  /* 0x0000000c5818723c */ /* 0x042ff00000001818 */
[----:B------:R-:W-:Y:S01]  /*1f10*/  HMMA.16816.F32 R64, R88, R14, R64 ;  /* 0x0000000e5840723c */ /* 0x000fe20000001840 */
[----:B------:R-:W1:Y:S07]  /*1f20*/  LDSM.16.M88.4 R12, [R148+0x2000] ;  /* 0x00200000940c783b */ /* 0x000e6e0000000200 */
[C---:B-----5:R-:W-:Y:S08]  /*1f30*/  HMMA.16816.F32 R44, R20.reuse, R28, R44 ;  /* 0x0000001c142c723c */ /* 0x060ff0000000182c */
[----:B------:R-:W-:Y:S01]  /*1f40*/  HMMA.16816.F32 R84, R20, R30, R84 ;  /* 0x0000001e1454723c */ /* 0x000fe20000001854 */
[----:B------:R-:W3:Y:S04]  /*1f50*/  LDSM.16.M88.4 R28, [R144+0x7000] ;  /* 0x00700000901c783b */ /* 0x000ee80000000200 */
[----:B------:R-:W-:Y:S03]  /*1f60*/  LDSM.16.M88.4 R20, [R144+0x7800] ;  /* 0x007800009014783b */ /* 0x000fe60000000200 */
[C---:B------:R-:W-:Y:S08]  /*1f70*/  HMMA.16816.F32 R60, R88.reuse, R16, R60 ;  /* 0x00000010583c723c */ /* 0x040ff0000000183c */
[C---:B------:R-:W-:Y:S01]  /*1f80*/  HMMA.16816.F32 R56, R88.reuse, R18, R56 ;  /* 0x000000125838723c */ /* 0x040fe20000001838 */
[----:B------:R-:W-:Y:S07]  /*1f90*/  LDSM.16.M88.4 R16, [R143+0x6000] ;  /* 0x006000008f10783b */ /* 0x000fee0000000200 */
[C---:B--2---:R-:W-:Y:S08]  /*1fa0*/  HMMA.16816.F32 R52, R88.reuse, R8, R52 ;  /* 0x000000085834723c */ /* 0x044ff00000001834 */
[----:B------:R-:W-:Y:S01]  /*1fb0*/  HMMA.16816.F32 R48, R88, R10, R48 ;  /* 0x0000000a5830723c */ /* 0x000fe20000001830 */
[----:B------:R-:W2:Y:S07]  /*1fc0*/  LDSM.16.M88.4 R8, [R147+0x2000] ;  /* 0x002000009308783b */ /* 0x000eae0000000200 */
[C---:B------:R-:W-:Y:S08]  /*1fd0*/  HMMA.16816.F32 R24, R80.reuse, R92, R24 ;  /* 0x0000005c5018723c */ /* 0x040ff00000001818 */
[C---:B------:R-:W-:Y:S08]  /*1fe0*/  HMMA.16816.F32 R64, R80.reuse, R94, R64 ;  /* 0x0000005e5040723c */ /* 0x040ff00000001840 */
[C---:B------:R-:W-:Y:S08]  /*1ff0*/  HMMA.16816.F32 R56, R80.reuse, R78, R56 ;  /* 0x0000004e5038723c */ /* 0x040ff00000001838 */
[C---:B------:R-:W-:Y:S08]  /*2000*/  HMMA.16816.F32 R52, R80.reuse, R72, R52 ;  /* 0x000000485034723c */ /* 0x040ff00000001834 */
[----:B------:R-:W-:Y:S08]  /*2010*/  HMMA.16816.F32 R48, R80, R74, R48 ;  /* 0x0000004a5030723c */ /* 0x000ff00000001830 */
[C---:B-1----:R-:W-:Y:S01]  /*2020*/  HMMA.16816.F32 R72, R12.reuse, R40, R24 ;  /* 0x000000280c48723c */ /* 0x042fe20000001818 */
[----:B------:R-:W-:Y:S07]  /*2030*/  LDSM.16.M88.4 R24, [R143+0x6800] ;  /* 0x006800008f18783b */ /* 0x000fee0000000200 */
[----:B------:R-:W-:Y:S08]  /*2040*/  HMMA.16816.F32 R64, R12, R42, R64 ;  /* 0x0000002a0c40723c */ /* 0x000ff00000001840 */
[----:B------:R-:W-:Y:S08]  /*2050*/  HMMA.16816.F32 R44, R88, R96, R44 ;  /* 0x00000060582c723c */ /* 0x000ff0000000182c */
[----:B------:R-:W-:Y:S08]  /*2060*/  HMMA.16816.F32 R60, R80, R76, R60 ;  /* 0x0000004c503c723c */ /* 0x000ff0000000183c */
[----:B------:R-:W-:Y:S01]  /*2070*/  HMMA.16816.F32 R56, R12, R38, R56 ;  /* 0x000000260c38723c */ /* 0x000fe20000001838 */
[----:B------:R-:W-:-:S07]  /*2080*/  IADD3 R38, PT, PT, R2, R100, R103 ;  /* 0x0000006402267210 */ /* 0x000fce0007ffe067 */
[C---:B---3--:R-:W-:Y:S08]  /*2090*/  HMMA.16816.F32 R52, R12.reuse, R28, R52 ;  /* 0x0000001c0c34723c */ /* 0x048ff00000001834 */
[----:B------:R-:W-:Y:S01]  /*20a0*/  HMMA.16816.F32 R48, R12, R30, R48 ;  /* 0x0000001e0c30723c */ /* 0x000fe20000001830 */
[----:B------:R-:W1:Y:S07]  /*20b0*/  LDSM.16.M88.4 R28, [R143+0x7000] ;  /* 0x007000008f1c783b */ /* 0x000e6e0000000200 */
[----:B--2---:R-:W-:Y:S01]  /*20c0*/  HMMA.16816.F32 R72, R8, R16, R72 ;  /* 0x000000100848723c */ /* 0x004fe20000001848 */
[----:B------:R-:W-:-:S07]  /*20d0*/  LOP3.LUT R17, R3, 0x1, RZ, 0xfc, !PT ;  /* 0x0000000103117812 */ /* 0x000fce00078efcff */
[----:B------:R-:W-:Y:S01]  /*20e0*/  HMMA.16816.F32 R64, R8, R18, R64 ;  /* 0x000000120840723c */ /* 0x000fe20000001840 */
[----:B------:R-:W-:-:S07]  /*20f0*/  LOP3.LUT R19, R3, 0x10, RZ, 0xfc, !PT ;  /* 0x0000001003137812 */ /* 0x000fce00078efcff */
[----:B------:R-:W-:Y:S01]  /*2100*/  HMMA.16816.F32 R44, R80, R68, R44 ;  /* 0x00000044502c723c */ /* 0x000fe2000000182c */
[C---:B------:R-:W-:Y:S02]  /*2110*/  VIMNMX R68, PT, PT, R38.reuse, R103, PT ;  /* 0x0000006726447248 */ /* 0x040fe40003fe0100 */
[----:B------:R-:W-:Y:S02]  /*2120*/  VIADDMNMX R38, R38, 0x8, R103, PT ;  /* 0x0000000826267846 */ /* 0x000fe40003800167 */
[C---:B------:R-:W-:Y:S02]  /*2130*/  ISETP.GE.AND P0, PT, R17.reuse, R68, PT ;  /* 0x000000441100720c */ /* 0x040fe40003f06270 */
[----:B------:R-:W-:Y:S01]  /*2140*/  ISETP.GE.AND P5, PT, R17, R38, PT ;  /* 0x000000261100720c */ /* 0x000fe20003fa6270 */
[----:B------:R-:W-:Y:S01]  /*2150*/  HMMA.16816.F32 R84, R88, R98, R84 ;  /* 0x000000625854723c */ /* 0x000fe20000001854 */
[----:B------:R-:W-:Y:S02]  /*2160*/  LOP3.LUT R17, R3, 0x8, RZ, 0xfc, !PT ;  /* 0x0000000803117812 */ /* 0x000fe400078efcff */
[----:B------:R-:W-:-:S02]  /*2170*/  FSEL R42, R75, -INF , !P5 ;  /* 0xff8000004b2a7808 */ /* 0x000fc40006800000 */
[C---:B------:R-:W-:Y:S02]  /*2180*/  ISETP.GE.AND P4, PT, R17.reuse, R68, PT ;  /* 0x000000441100720c */ /* 0x040fe40003f86270 */
[----:B------:R-:W-:Y:S01]  /*2190*/  ISETP.GE.AND P1, PT, R17, R38, PT ;  /* 0x000000261100720c */ /* 0x000fe20003f26270 */
[----:B------:R-:W-:Y:S01]  /*21a0*/  HMMA.16816.F32 R60, R12, R36, R60 ;  /* 0x000000240c3c723c */ /* 0x000fe2000000183c */
[----:B------:R-:W-:Y:S02]  /*21b0*/  LOP3.LUT R17, R3, 0x11, RZ, 0xfc, !PT ;  /* 0x0000001103117812 */ /* 0x000fe400078efcff */
[----:B------:R-:W-:Y:S02]  /*21c0*/  FSEL R36, R73, -INF , !P0 ;  /* 0xff80000049247808 */ /* 0x000fe40004000000 */
[----:B------:R-:W-:Y:S02]  /*21d0*/  FSEL R76, R64, -INF , !P4 ;  /* 0xff800000404c7808 */ /* 0x000fe40006000000 */
[C---:B------:R-:W-:Y:S01]  /*21e0*/  ISETP.GE.AND P2, PT, R19.reuse, R68, PT ;  /* 0x000000441300720c */ /* 0x040fe20003f46270 */
[----:B-1----:R-:W-:Y:S01]  /*21f0*/  HMMA.16816.F32 R52, R8, R28, R52 ;  /* 0x0000001c0834723c */ /* 0x002fe20000001834 */
[----:B------:R-:W-:-:S02]  /*2200*/  ISETP.GE.AND P0, PT, R19, R38, PT ;  /* 0x000000261300720c */ /* 0x000fc40003f06270 */
[C---:B------:R-:W-:Y:S02]  /*2210*/  ISETP.GE.AND P5, PT, R17.reuse, R68, PT ;  /* 0x000000441100720c */ /* 0x040fe40003fa6270 */
[----:B------:R-:W-:Y:S02]  /*2220*/  ISETP.GE.AND P4, PT, R17, R38, PT ;  /* 0x000000261100720c */ /* 0x000fe40003f86270 */
[----:B------:R-:W1:Y:S01]  /*2230*/  LDSM.16.M88.4 R16, [R143+0x7800] ;  /* 0x007800008f10783b */ /* 0x000e620000000200 */
[----:B------:R-:W-:Y:S01]  /*2240*/  HMMA.16816.F32 R84, R80, R70, R84 ;  /* 0x000000465054723c */ /* 0x000fe20000001854 */
[----:B------:R-:W-:Y:S01]  /*2250*/  FSEL R66, R66, -INF , !P1 ;  /* 0xff80000042427808 */ /* 0x000fe20004800000 */
[----:B------:R-:W-:-:S06]  /*2260*/  DEPBAR.LE SB0, 0x0 ;  /* 0x000080000000791a */ /* 0x000fcc0000000000 */
[----:B------:R-:W-:Y:S01]  /*2270*/  HMMA.16816.F32 R60, R8, R24, R60 ;  /* 0x00000018083c723c */ /* 0x000fe2000000183c */
[----:B------:R-:W-:-:S07]  /*2280*/  LOP3.LUT R25, R3, 0x20, RZ, 0xfc, !PT ;  /* 0x0000002003197812 */ /* 0x000fce00078efcff */
[----:B------:R-:W-:Y:S01]  /*2290*/  HMMA.16816.F32 R44, R12, R20, R44 ;  /* 0x000000140c2c723c */ /* 0x000fe2000000182c */
[----:B------:R-:W-:-:S04]  /*22a0*/  LOP3.LUT R21, R3, 0x9, RZ, 0xfc, !PT ;  /* 0x0000000903157812 */ /* 0x000fc800078efcff */
[C---:B------:R-:W-:Y:S02]  /*22b0*/  ISETP.GE.AND P3, PT, R21.reuse, R68, PT ;  /* 0x000000441500720c */ /* 0x040fe40003f66270 */
[----:B------:R-:W-:Y:S01]  /*22c0*/  ISETP.GE.AND P6, PT, R21, R38, PT ;  /* 0x000000261500720c */ /* 0x000fe20003fc6270 */
[----:B------:R-:W-:Y:S01]  /*22d0*/  HMMA.16816.F32 R48, R8, R30, R48 ;  /* 0x0000001e0830723c */ /* 0x000fe20000001830 */
[----:B------:R-:W-:Y:S02]  /*22e0*/  LOP3.LUT R21, R3, 0x18, RZ, 0xfc, !PT ;  /* 0x0000001803157812 */ /* 0x000fe400078efcff */
[----:B------:R-:W-:Y:S02]  /*22f0*/  FSEL R70, R65, -INF , !P3 ;  /* 0xff80000041467808 */ /* 0x000fe40005800000 */
[C---:B------:R-:W-:Y:S02]  /*2300*/  ISETP.GE.AND P1, PT, R21.reuse, R68, PT ;  /* 0x000000441500720c */ /* 0x040fe40003f26270 */
[----:B------:R-:W-:Y:S01]  /*2310*/  ISETP.GE.AND P3, PT, R21, R38, PT ;  /* 0x000000261500720c */ /* 0x000fe20003f66270 */
[----:B------:R-:W-:Y:S01]  /*2320*/  HMMA.16816.F32 R84, R12, R22, R84 ;  /* 0x000000160c54723c */ /* 0x000fe20000001854 */
[----:B------:R-:W-:-:S02]  /*2330*/  LOP3.LUT R15, R3, 0x29, RZ, 0xfc, !PT ;  /* 0x00000029030f7812 */ /* 0x000fc400078efcff */
[----:B------:R-:W-:Y:S02]  /*2340*/  LOP3.LUT R21, R3, 0x19, RZ, 0xfc, !PT ;  /* 0x0000001903157812 */ /* 0x000fe400078efcff */
[----:B------:R-:W-:Y:S02]  /*2350*/  FSEL R64, R67, -INF , !P6 ;  /* 0xff80000043407808 */ /* 0x000fe40007000000 */
[----:B------:R-:W-:Y:S01]  /*2360*/  FSEL R40, R60, -INF , !P2 ;  /* 0xff8000003c287808 */ /* 0x000fe20005000000 */
[----:B------:R-:W-:Y:S01]  /*2370*/  HMMA.16816.F32 R56, R8, R26, R56 ;  /* 0x0000001a0838723c */ /* 0x000fe20000001838 */
[----:B------:R-:W-:Y:S02]  /*2380*/  FSEL R26, R62, -INF , !P0 ;  /* 0xff8000003e1a7808 */ /* 0x000fe40004000000 */
[-C--:B------:R-:W-:Y:S02]  /*2390*/  ISETP.GE.AND P0, PT, R25, R68.reuse, PT ;  /* 0x000000441900720c */ /* 0x080fe40003f06270 */
[----:B------:R-:W-:-:S02]  /*23a0*/  ISETP.GE.AND P6, PT, R21, R68, PT ;  /* 0x000000441500720c */ /* 0x000fc40003fc6270 */
[----:B------:R-:W-:Y:S01]  /*23b0*/  FSEL R112, R52, -INF , !P0 ;  /* 0xff80000034707808 */ /* 0x000fe20004000000 */
[C---:B-1----:R-:W-:Y:S01]  /*23c0*/  HMMA.16816.F32 R44, R8.reuse, R16, R44 ;  /* 0x00000010082c723c */ /* 0x042fe2000000182c */
[-C--:B------:R-:W-:Y:S02]  /*23d0*/  ISETP.GE.AND P0, PT, R15, R38.reuse, PT ;  /* 0x000000260f00720c */ /* 0x080fe40003f06270 */
[----:B------:R-:W-:Y:S02]  /*23e0*/  ISETP.GE.AND P2, PT, R21, R38, PT ;  /* 0x000000261500720c */ /* 0x000fe40003f46270 */
[----:B------:R-:W-:Y:S02]  /*23f0*/  LOP3.LUT R21, R3, 0x21, RZ, 0xfc, !PT ;  /* 0x0000002103157812 */ /* 0x000fe400078efcff */
[----:B------:R-:W-:Y:S01]  /*2400*/  FSEL R126, R51, -INF , !P0 ;  /* 0xff800000337e7808 */ /* 0x000fe20004000000 */
[----:B------:R-:W-:Y:S01]  /*2410*/  HMMA.16816.F32 R84, R8, R18, R84 ;  /* 0x000000120854723c */ /* 0x000fe20000001854 */
[----:B------:R-:W-:-:S02]  /*2420*/  FSEL R28, R61, -INF , !P5 ;  /* 0xff8000003d1c7808 */ /* 0x000fc40006800000 */
[----:B------:R-:W-:Y:S02]  /*2430*/  FSEL R24, R63, -INF , !P4 ;  /* 0xff8000003f187808 */ /* 0x000fe40006000000 */
[----:B------:R-:W-:Y:S02]  /*2440*/  ISETP.GE.AND P0, PT, R3, R68, PT ;  /* 0x000000440300720c */ /* 0x000fe40003f06270 */
[----:B------:R-:W-:Y:S02]  /*2450*/  ISETP.GE.AND P5, PT, R25, R38, PT ;  /* 0x000000261900720c */ /* 0x000fe40003fa6270 */
[----:B------:R-:W-:Y:S02]  /*2460*/  ISETP.GE.AND P4, PT, R21, R68, PT ;  /* 0x000000441500720c */ /* 0x000fe40003f86270 */
[----:B------:R-:W-:Y:S02]  /*2470*/  LOP3.LUT R13, R3, 0x30, RZ, 0xfc, !PT ;  /* 0x00000030030d7812 */ /* 0x000fe400078efcff */
[----:B------:R-:W-:-:S02]  /*2480*/  FSEL R72, R72, -INF , !P0 ;  /* 0xff80000048487808 */ /* 0x000fc40004000000 */
[----:B------:R-:W-:Y:S02]  /*2490*/  FSEL R56, R56, -INF , !P1 ;  /* 0xff80000038387808 */ /* 0x000fe40004800000 */
[----:B------:R-:W-:Y:S02]  /*24a0*/  FSEL R118, R54, -INF , !P5 ;  /* 0xff80000036767808 */ /* 0x000fe40006800000 */
[----:B------:R-:W-:Y:S02]  /*24b0*/  FSEL R114, R53, -INF , !P4 ;  /* 0xff80000035727808 */ /* 0x000fe40006000000 */
[----:B------:R-:W-:Y:S02]  /*24c0*/  ISETP.NE.AND P0, PT, R32, 0x1, PT ;  /* 0x000000012000780c */ /* 0x000fe40003f05270 */
[----:B------:R-:W-:Y:S02]  /*24d0*/  ISETP.GE.AND P1, PT, R21, R38, PT ;  /* 0x000000261500720c */ /* 0x000fe40003f26270 */
[----:B------:R-:W-:-:S02]  /*24e0*/  ISETP.GE.AND P5, PT, R13, R68, PT ;  /* 0x000000440d00720c */ /* 0x000fc40003fa6270 */
[----:B------:R-:W-:Y:S02]  /*24f0*/  ISETP.GE.AND P4, PT, R13, R38, PT ;  /* 0x000000260d00720c */ /* 0x000fe40003f86270 */
[C---:B------:R-:W-:Y:S02]  /*2500*/  LOP3.LUT R25, R3.reuse, 0x28, RZ, 0xfc, !PT ;  /* 0x0000002803197812 */ /* 0x040fe400078efcff */
[----:B------:R-:W-:Y:S02]  /*2510*/  LOP3.LUT R13, R3, 0x31, RZ, 0xfc, !PT ;  /* 0x00000031030d7812 */ /* 0x000fe400078efcff */
[----:B------:R-:W-:Y:S02]  /*2520*/  FSEL R20, R58, -INF , !P3 ;  /* 0xff8000003a147808 */ /* 0x000fe40005800000 */
[----:B------:R-:W-:Y:S02]  /*2530*/  FSEL R2, R57, -INF , !P6 ;  /* 0xff80000039027808 */ /* 0x000fe40007000000 */
[----:B------:R-:W-:-:S02]  /*2540*/  FSEL R12, R59, -INF , !P2 ;  /* 0xff8000003b0c7808 */ /* 0x000fc40005000000 */
[----:B------:R-:W-:Y:S01]  /*2550*/  FSEL R136, R55, -INF , !P1 ;  /* 0xff80000037887808 */ /* 0x000fe20004800000 */
[----:B------:R-:W-:Y:S01]  /*2560*/  BAR.SYNC.DEFER_BLOCKING 0x0 ;  /* 0x0000000000007b1d */ /* 0x000fe20000010000 */
[C---:B------:R-:W-:Y:S02]  /*2570*/  ISETP.GE.AND P3, PT, R25.reuse, R68, PT ;  /* 0x000000441900720c */ /* 0x040fe40003f66270 */
[----:B------:R-:W-:Y:S02]  /*2580*/  ISETP.GE.AND P6, PT, R25, R38, PT ;  /* 0x000000261900720c */ /* 0x000fe40003fc6270 */
[-C--:B------:R-:W-:Y:S02]  /*2590*/  ISETP.GE.AND P2, PT, R15, R68.reuse, PT ;  /* 0x000000440f00720c */ /* 0x080fe40003f46270 */
        /* <DEDUP_REMOVED lines=8> */
[----:B------:R-:W-:Y:S02]  /*2620*/  FSEL R130, R45, -INF , !P1 ;  /* 0xff8000002d827808 */ /* 0x000fe40004800000 */
[----:B------:R-:W-:Y:S02]  /*2630*/  ISETP.GE.AND P3, PT, R13, R38, PT ;  /* 0x000000260d00720c */ /* 0x000fe40003f66270 */
[C---:B------:R-:W-:Y:S02]  /*2640*/  ISETP.GE.AND P6, PT, R15.reuse, R68, PT ;  /* 0x000000440f00720c */ /* 0x040fe40003fc6270 */
[----:B------:R-:W-:Y:S02]  /*2650*/  ISETP.GE.AND P2, PT, R15, R38, PT ;  /* 0x000000260f00720c */ /* 0x000fe40003f46270 */
[----:B------:R-:W-:Y:S02]  /*2660*/  ISETP.GE.AND P5, PT, R9, R68, PT ;  /* 0x000000440900720c */ /* 0x000fe40003fa6270 */
[----:B------:R-:W-:-:S02]  /*2670*/  ISETP.GE.AND P4, PT, R3, R38, PT ;  /* 0x000000260300720c */ /* 0x000fc40003f86270 */
[----:B------:R-:W-:Y:S02]  /*2680*/  ISETP.GE.AND P1, PT, R9, R38, PT ;  /* 0x000000260900720c */ /* 0x000fe40003f26270 */
[----:B------:R-:W-:Y:S02]  /*2690*/  FSEL R74, R74, -INF , !P4 ;  /* 0xff8000004a4a7808 */ /* 0x000fe40006000000 */
[----:B------:R-:W-:Y:S02]  /*26a0*/  FSEL R120, R47, -INF , !P3 ;  /* 0xff8000002f787808 */ /* 0x000fe40005800000 */
        /* <DEDUP_REMOVED lines=18> */
.L_x_5505:
[----:B------:R-:W1:Y:S01]  /*27d0*/  LDC R8, c[0x0][0x4f0] ;  /* 0x00013c00ff087b82 */ /* 0x000e620000000800 */
[----:B------:R-:W-:Y:S02]  /*27e0*/  LEA R17, R32, 0xffffff80, 0x6 ;  /* 0xffffff8020117811 */ /* 0x000fe400078e30ff */
        /* <DEDUP_REMOVED lines=27> */
[----:B------:R-:W-:Y:S02]  /*29a0*/  ISETP.GE.U32.AND P6, PT, R14, R3, PT ;  /* 0x000000030e00720c */ /* 0x000fe40003fc6070 */
[----:B------:R-:W-:-:S04]  /*29b0*/  LOP3.LUT R3, R159, R8, RZ, 0x3c, !PT ;  /* 0x000000089f037212 */ /* 0x000fc800078e3cff */
[----:B------:R-:W-:Y:S02]  /*29c0*/  ISETP.GE.AND P3, PT, R3, RZ, PT ;  /* 0x000000ff0300720c */ /* 0x000fe40003f66270 */
[----:B------:R-:W-:Y:S01]  /*29d0*/  LOP3.LUT R3, RZ, R8, RZ, 0x33, !PT ;  /* 0x00000008ff037212 */ /* 0x000fe200078e33ff */
[----:B------:R-:W-:-:S04]  /*29e0*/  @P5 VIADD R15, R15, 0x1 ;  /* 0x000000010f0f5836 */ /* 0x000fc80000000000 */
[----:B------:R-:W-:Y:S01]  /*29f0*/  @P6 IADD3 R18, PT, PT, R18, 0x1, RZ ;  /* 0x0000000112126810 */ /* 0x000fe20007ffe0ff */
[----:B------:R-:W-:-:S05]  /*2a00*/  @!P1 IMAD.MOV R15, RZ, RZ, -R15 ;  /* 0x000000ffff0f9224 */ /* 0x000fca00078e0a0f */
        /* <DEDUP_REMOVED lines=10> */
[-C--:B------:R-:W-:Y:S01]  /*2ab0*/  IMAD R8, R11, R6.reuse, RZ ;  /* 0x000000060b087224 */ /* 0x080fe200078e02ff */
[----:B--2---:R-:W-:Y:S01]  /*2ac0*/  IADD3 R9, PT, PT, R10, -R9, RZ ;  /* 0x800000090a097210 */ /* 0x004fe20007ffe0ff */
[----:B------:R-:W-:-:S03]  /*2ad0*/  IMAD.WIDE.U32 R10, R3, R6, RZ ;  /* 0x00000006030a7225 */ /* 0x000fc600078e00ff */
[----:B------:R-:W-:Y:S01]  /*2ae0*/  SHF.R.S32.HI R6, RZ, 0x1f, R9 ;  /* 0x0000001fff067819 */ /* 0x000fe20000011409 */
[----:B------:R-:W-:-:S04]  /*2af0*/  IMAD R3, R3, R7, R8 ;  /* 0x0000000703037224 */ /* 0x000fc800078e0208 */
[----:B------:R-:W-:Y:S02]  /*2b00*/  IMAD.IADD R11, R11, 0x1, R3 ;  /* 0x000000010b0b7824 */ /* 0x000fe400078e0203 */
[----:B------:R-:W-:Y:S02]  /*2b10*/  IMAD R6, R6, UR16, RZ ;  /* 0x0000001006067c24 */ /* 0x000fe4000f8e02ff */
[----:B------:R-:W-:-:S04]  /*2b20*/  IMAD.WIDE.U32 R10, R9, UR16, R10 ;  /* 0x00000010090a7c25 */ /* 0x000fc8000f8e000a */
[----:B------:R-:W-:Y:S01]  /*2b30*/  IMAD R6, R9, UR17, R6 ;  /* 0x0000001109067c24 */ /* 0x000fe2000f8e0206 */
[----:B------:R-:W-:-:S04]  /*2b40*/  LEA R152, P1, R10, R152, 0x1 ;  /* 0x000000980a987211 */ /* 0x000fc800078208ff */
[----:B------:R-:W-:-:S04]  /*2b50*/  IADD3 R6, PT, PT, R11, R6, RZ ;  /* 0x000000060b067210 */ /* 0x000fc80007ffe0ff */
[----:B------:R-:W-:-:S07]  /*2b60*/  LEA.HI.X R153, R10, R153, R6, 0x1, P1 ;  /* 0x000000990a997211 */ /* 0x000fce00008f0c06 */
.L_x_5506:
        /* <DEDUP_REMOVED lines=17> */
[----:B------:R-:W0:Y:S02]  /*2c80*/  LDGDEPBAR ;  /* 0x00000000000079af */ /* 0x000e240000000000 */
.L_x_5504:
        /* <DEDUP_REMOVED lines=15> */
[----:B------:R-:W-:Y:S02]  /*2d80*/  FMNMX.FTZ R8, R124, R3, !PT ;  /* 0x000000037c087209 */ /* 0x000fe40007810000 */
[----:B------:R-:W-:Y:S02]  /*2d90*/  FMNMX.FTZ R9, R116, R9, !PT ;  /* 0x0000000974097209 */ /* 0x000fe40007810000 */
[----:B------:R-:W-:Y:S01]  /*2da0*/  LOP3.LUT R146, R33, 0x200, R4, 0xf8, !PT ;  /* 0x0000020021927812 */ /* 0x000fe200078ef804 */
[----:B------:R-:W1:Y:S03]  /*2db0*/  SHFL.BFLY PT, R7, R8, 0x2, 0x1f ;  /* 0x0c401f0008077f89 */ /* 0x000e6600000e0000 */
[----:B------:R-:W-:Y:S01]  /*2dc0*/  LEA R146, R146, UR5, 0x1 ;  /* 0x0000000592927c11 */ /* 0x000fe2000f8e08ff */
[----:B------:R-:W3:Y:S03]  /*2dd0*/  SHFL.BFLY PT, R6, R9, 0x2, 0x1f ;  /* 0x0c401f0009067f89 */ /* 0x000ee600000e0000 */
[----:B------:R-:W-:-:S02]  /*2de0*/  IADD3 R141, PT, PT, R0, R146, RZ ;  /* 0x00000092008d7210 */ /* 0x000fc40007ffe0ff */
[C---:B------:R-:W-:Y:S02]  /*2df0*/  IADD3 R142, PT, PT, R5.reuse, R146, RZ ;  /* 0x00000092058e7210 */ /* 0x040fe40007ffe0ff */
        /* <DEDUP_REMOVED lines=10> */
[----:B------:R-:W-:Y:S01]  /*2ea0*/  LDSM.16.MT88.4 R8, [R142+0xa800] ;  /* 0x00a800008e08783b */ /* 0x000fe20000004200 */
[----:B-1----:R-:W-:-:S02]  /*2eb0*/  FMNMX.FTZ R100, R7, R100, !PT ;  /* 0x0000006407647209 */ /* 0x002fc40007810000 */
[----:B---3--:R-:W-:-:S03]  /*2ec0*/  FMNMX.FTZ R3, R6, R3, !PT ;  /* 0x0000000306037209 */ /* 0x008fc60007810000 */
[C---:B--2---:R-:W-:Y:S01]  /*2ed0*/  FMUL.FTZ R125, R100.reuse, UR4 ;  /* 0x00000004647d7c20 */ /* 0x044fe20008410000 */
[----:B------:R-:W-:Y:S01]  /*2ee0*/  FSETP.NEU.FTZ.AND P1, PT, R100, -INF , PT ;  /* 0xff8000006400780b */ /* 0x000fe20003f3d000 */
[----:B------:R-:W-:Y:S01]  /*2ef0*/  LDSM.16.MT88.4 R4, [R140+0xa000] ;  /* 0x00a000008c04783b */ /* 0x000fe20000004200 */
[----:B------:R-:W-:Y:S02]  /*2f00*/  FMUL.FTZ R119, R3, UR4 ;  /* 0x0000000403777c20 */ /* 0x000fe40008410000 */
[----:B------:R-:W-:Y:S02]  /*2f10*/  FSEL R125, R125, RZ, P1 ;  /* 0x000000ff7d7d7208 */ /* 0x000fe40000800000 */
[----:B------:R-:W-:-:S03]  /*2f20*/  FSETP.NEU.FTZ.AND P1, PT, R3, -INF , PT ;  /* 0xff8000000300780b */ /* 0x000fc60003f3d000 */
[--C-:B------:R-:W-:Y:S01]  /*2f30*/  FFMA.FTZ R108, R36, UR4, -R125.reuse ;  /* 0x00000004246c7c23 */ /* 0x100fe2000801087d */
[----:B------:R-:W-:Y:S01]  /*2f40*/  FSEL R119, R119, RZ, P1 ;  /* 0x000000ff77777208 */ /* 0x000fe20000800000 */
[----:B------:R-:W1:Y:S01]  /*2f50*/  LDSM.16.MT88.4 R36, [R146+0x8000] ;  /* 0x008000009224783b */ /* 0x000e620000004200 */
[--C-:B------:R-:W-:Y:S01]  /*2f60*/  FFMA.FTZ R109, R72, UR4, -R125.reuse ;  /* 0x00000004486d7c23 */ /* 0x100fe2000801087d */
[--C-:B------:R-:W-:Y:S01]  /*2f70*/  FFMA.FTZ R105, R76, UR4, -R125.reuse ;  /* 0x000000044c697c23 */ /* 0x100fe2000801087d */
[----:B------:R-:W-:Y:S01]  /*2f80*/  FFMA.FTZ R104, R70, UR4, -R125 ;  /* 0x0000000446687c23 */ /* 0x000fe2000801087d */
[--C-:B------:R-:W-:Y:S01]  /*2f90*/  FFMA.FTZ R111, R74, UR4, -R119.reuse ;  /* 0x000000044a6f7c23 */ /* 0x100fe20008010877 */
[--C-:B------:R-:W-:Y:S01]  /*2fa0*/  FFMA.FTZ R110, R42, UR4, -R119.reuse ;  /* 0x000000042a6e7c23 */ /* 0x100fe20008010877 */
[--C-:B------:R-:W-:Y:S01]  /*2fb0*/  FFMA.FTZ R106, R66, UR4, -R119.reuse ;  /* 0x00000004426a7c23 */ /* 0x100fe20008010877 */
[----:B------:R-:W-:Y:S01]  /*2fc0*/  FFMA.FTZ R107, R64, UR4, -R119 ;  /* 0x00000004406b7c23 */ /* 0x000fe20008010877 */
[----:B------:R-:W2:Y:S01]  /*2fd0*/  LDSM.16.MT88.4 R68, [R146+0xa000] ;  /* 0x00a000009244783b */ /* 0x000ea20000004200 */
[----:B------:R-:W-:Y:S01]  /*2fe0*/  MUFU.EX2 R109, R109 ;  /* 0x0000006d006d7308 */ /* 0x000fe20000000800 */
[--C-:B------:R-:W-:Y:S01]  /*2ff0*/  FFMA.FTZ R102, R28, UR4, -R125.reuse ;  /* 0x000000041c667c23 */ /* 0x100fe2000801087d */
[--C-:B------:R-:W-:Y:S01]  /*3000*/  FFMA.FTZ R103, R40, UR4, -R125.reuse ;  /* 0x0000000428677c23 */ /* 0x100fe2000801087d */
[----:B------:R-:W3:Y:S01]  /*3010*/  LDSM.16.MT88.4 R76, [R142+0xa000] ;  /* 0x00a000008e4c783b */ /* 0x000ee20000004200 */
[--C-:B------:R-:W-:Y:S01]  /*3020*/  FFMA.FTZ R35, R56, UR4, -R125.reuse ;  /* 0x0000000438237c23 */ /* 0x100fe2000801087d */
[----:B------:R-:W-:Y:S01]  /*3030*/  FFMA.FTZ R2, R2, UR4, -R125 ;  /* 0x0000000402027c23 */ /* 0x000fe2000801087d */
[--C-:B------:R-:W-:Y:S01]  /*3040*/  FFMA.FTZ R101, R26, UR4, -R119.reuse ;  /* 0x000000041a657c23 */ /* 0x100fe20008010877 */
[----:B------:R-:W4:Y:S01]  /*3050*/  LDSM.16.MT88.4 R28, [R146+0x8800] ;  /* 0x00880000921c783b */ /* 0x000f220000004200 */
[----:B------:R-:W5:Y:S01]  /*3060*/  MUFU.EX2 R108, R108 ;  /* 0x0000006c006c7308 */ /* 0x000f620000000800 */
[--C-:B------:R-:W-:Y:S01]  /*3070*/  FFMA.FTZ R34, R24, UR4, -R119.reuse ;  /* 0x0000000418227c23 */ /* 0x100fe20008010877 */
[--C-:B------:R-:W-:Y:S01]  /*3080*/  FFMA.FTZ R33, R20, UR4, -R119.reuse ;  /* 0x0000000414217c23 */ /* 0x100fe20008010877 */
[----:B------:R-:W-:Y:S01]  /*3090*/  FFMA.FTZ R0, R12, UR4, -R119 ;  /* 0x000000040c007c23 */ /* 0x000fe20008010877 */
[----:B------:R-:W-:Y:S01]  /*30a0*/  LDSM.16.MT88.4 R24, [R142+0x8800] ;  /* 0x008800008e18783b */ /* 0x000fe20000004200 */
[--C-:B------:R-:W-:Y:S01]  /*30b0*/  FFMA.FTZ R113, R114, UR4, -R125.reuse ;  /* 0x0000000472717c23 */ /* 0x100fe2000801087d */
[--C-:B------:R-:W-:Y:S01]  /*30c0*/  FFMA.FTZ R112, R112, UR4, -R125.reuse ;  /* 0x0000000470707c23 */ /* 0x100fe2000801087d */
[--C-:B------:R-:W-:Y:S01]  /*30d0*/  FFMA.FTZ R114, R162, UR4, -R125.reuse ;  /* 0x00000004a2727c23 */ /* 0x100fe2000801087d */
[----:B------:R-:W-:Y:S01]  /*30e0*/  MUFU.EX2 R105, R105 ;  /* 0x0000006900697308 */ /* 0x000fe20000000800 */
[----:B------:R-:W4:Y:S01]  /*30f0*/  LDSM.16.MT88.4 R12, [R146+0xa800] ;  /* 0x00a80000920c783b */ /* 0x000f220000004200 */
[----:B------:R-:W-:Y:S01]  /*3100*/  FFMA.FTZ R115, R138, UR4, -R125 ;  /* 0x000000048a737c23 */ /* 0x000fe2000801087d */
[--C-:B------:R-:W-:Y:S01]  /*3110*/  FFMA.FTZ R118, R118, UR4, -R119.reuse ;  /* 0x0000000476767c23 */ /* 0x100fe20008010877 */
[--C-:B------:R-:W-:Y:S01]  /*3120*/  FFMA.FTZ R121, R136, UR4, -R119.reuse ;  /* 0x0000000488797c23 */ /* 0x100fe20008010877 */
[----:B------:R-:W-:Y:S01]  /*3130*/  LDSM.16.MT88.4 R20, [R140+0x8800] ;  /* 0x008800008c14783b */ /* 0x000fe20000004200 */
        /* <DEDUP_REMOVED lines=13> */
[----:B------:R-:W-:-:S05]  /*3210*/  FADD.FTZ R108, R109, R108 ;  /* 0x0000006c6d6c7221 */ /* 0x000fca0000010000 */
[----:B------:R-:W5:Y:S01]  /*3220*/  MUFU.EX2 R110, R110 ;  /* 0x0000006e006e7308 */ /* 0x000f620000000800 */
[----:B-1----:R-:W-:Y:S01]  /*3230*/  F2FP.F16.F32.PACK_AB R86, R104, R105 ;  /* 0x000000696856723e */ /* 0x002fe200000000ff */
[----:B------:R-:W-:-:S04]  /*3240*/  FADD.FTZ R105, R105, R108 ;  /* 0x0000006c69697221 */ /* 0x000fc80000010000 */
[----:B------:R-:W-:Y:S02]  /*3250*/  FADD.FTZ R104, R104, R105 ;  /* 0x0000006968687221 */ /* 0x000fe40000010000 */
[----:B------:R-:W-:Y:S08]  /*3260*/  MUFU.EX2 R106, R106 ;  /* 0x0000006a006a7308 */ /* 0x000ff00000000800 */
[----:B------:R-:W1:Y:S01]  /*3270*/  MUFU.EX2 R107, R107 ;  /* 0x0000006b006b7308 */ /* 0x000e620000000800 */
[----:B-----5:R-:W-:Y:S01]  /*3280*/  F2FP.F16.F32.PACK_AB R85, R110, R111 ;  /* 0x0000006f6e55723e */ /* 0x020fe200000000ff */
[----:B------:R-:W-:-:S06]  /*3290*/  FADD.FTZ R111, R111, R110 ;  /* 0x0000006e6f6f7221 */ /* 0x000fcc0000010000 */
[----:B------:R-:W-:Y:S08]  /*32a0*/  MUFU.EX2 R103, R103 ;  /* 0x0000006700677308 */ /* 0x000ff00000000800 */
[----:B------:R-:W5:Y:S01]  /*32b0*/  MUFU.EX2 R102, R102 ;  /* 0x0000006600667308 */ /* 0x000f620000000800 */
        /* <DEDUP_REMOVED lines=14> */
[C---:B--2---:R-:W-:Y:S07]  /*33a0*/  HMMA.16816.F32 R64, R84.reuse, R68, RZ ;  /* 0x000000445440723c */ /* 0x044fee00000018ff */
        /* <DEDUP_REMOVED lines=16> */
[----:B-----5:R-:W-:Y:S01]  /*34b0*/  F2FP.F16.F32.PACK_AB R4, R102, R103 ;  /* 0x000000676604723e */ /* 0x020fe200000000ff */
[----:B------:R-:W-:Y:S01]  /*34c0*/  FADD.FTZ R103, R103, R104 ;  /* 0x0000006867677221 */ /* 0x000fe20000010000 */
[----:B-1----:R-:W-:-:S03]  /*34d0*/  F2FP.F16.F32.PACK_AB R5, R34, R101 ;  /* 0x000000652205723e */ /* 0x002fc600000000ff */
[----:B------:R-:W-:Y:S01]  /*34e0*/  FADD.FTZ R102, R102, R103 ;  /* 0x0000006766667221 */ /* 0x000fe20000010000 */
[----:B------:R-:W1:Y:S01]  /*34f0*/  MUFU.EX2 R130, R130 ;  /* 0x0000008200827308 */ /* 0x000e620000000800 */
[----:B------:R-:W-:Y:S01]  /*3500*/  HMMA.16816.F32 R84, R84, R6, RZ ;  /* 0x000000065454723c */ /* 0x000fe200000018ff */
[----:B------:R-:W-:Y:S02]  /*3510*/  F2FP.F16.F32.PACK_AB R6, R2, R35 ;  /* 0x000000230206723e */ /* 0x000fe400000000ff */
[----:B----4-:R-:W-:-:S04]  /*3520*/  F2FP.F16.F32.PACK_AB R7, R0, R33 ;  /* 0x000000210007723e */ /* 0x010fc800000000ff */
        /* <DEDUP_REMOVED lines=9> */
[----:B------:R-:W2:Y:S04]  /*35c0*/  LDSM.16.MT88.4 R28, [R140+0xa800] ;  /* 0x00a800008c1c783b */ /* 0x000ea80000004200 */
[----:B------:R-:W-:Y:S03]  /*35d0*/  MUFU.EX2 R117, R117 ;  /* 0x0000007500757308 */ /* 0x000fe60000000800 */
[C---:B------:R-:W-:Y:S05]  /*35e0*/  HMMA.16816.F32 R64, R4.reuse, R12, R64 ;  /* 0x0000000c0440723c */ /* 0x040fea0000001840 */
[----:B------:R-:W5:Y:S03]  /*35f0*/  MUFU.EX2 R116, R116 ;  /* 0x0000007400747308 */ /* 0x000f660000000800 */
[C---:B------:R-:W-:Y:S01]  /*3600*/  HMMA.16816.F32 R68, R4.reuse, R14, R68 ;  /* 0x0000000e0444723c */ /* 0x040fe20000001844 */
[----:B------:R-:W1:Y:S07]  /*3610*/  LDSM.16.MT88.4 R12, [R146+0x9000] ;  /* 0x00900000920c783b */ /* 0x000e6e0000004200 */
[C---:B------:R-:W-:Y:S08]  /*3620*/  HMMA.16816.F32 R72, R4.reuse, R8, R72 ;  /* 0x000000080448723c */ /* 0x040ff00000001848 */
[C---:B------:R-:W-:Y:S01]  /*3630*/  HMMA.16816.F32 R76, R4.reuse, R10, R76 ;  /* 0x0000000a044c723c */ /* 0x040fe2000000184c */
[----:B------:R-:W5:Y:S07]  /*3640*/  LDSM.16.MT88.4 R8, [R141+0x9000] ;  /* 0x009000008d08783b */ /* 0x000f6e0000004200 */
        /* <DEDUP_REMOVED lines=9> */
[C---:B--2---:R-:W-:Y:S08]  /*36e0*/  HMMA.16816.F32 R88, R4.reuse, R28, R88 ;  /* 0x0000001c0458723c */ /* 0x044ff00000001858 */
        /* <DEDUP_REMOVED lines=72> */
[C---:B------:R-:W-:Y:S08]  /*3b70*/  HMMA.16816.F32 R60, R4.reuse, R22, R60 ;  /* 0x00000016043c723c */ /* 0x040ff0000000183c */
[C---:B------:R-:W-:Y:S08]  /*3b80*/  HMMA.16816.F32 R76, R4.reuse, R18, R76 ;  /* 0x00000012044c723c */ /* 0x040ff0000000184c */
[C---:B------:R-:W-:Y:S08]  /*3b90*/  HMMA.16816.F32 R80, R4.reuse, R14, R80 ;  /* 0x0000000e0450723c */ /* 0x040ff00000001850 */
[----:B------:R-:W-:Y:S01]  /*3ba0*/  HMMA.16816.F32 R84, R4, R10, R84 ;  /* 0x0000000a0454723c */ /* 0x000fe20000001854 */
[----:B------:R-:W-:-:S04]  /*3bb0*/  NOP ;  /* 0x0000000000007918 */ /* 0x000fc80000000000 */
[----:B------:R-:W-:-:S15]  /*3bc0*/  @!P0 BRA `(.L_x_5507) ;  /* 0x0000002400b48947 */ /* 0x000fde0003800000 */
[----:B------:R-:W-:Y:S01]  /*3bd0*/  ISETP.NE.U32.AND P0, PT, RZ, UR18, PT ;  /* 0x00000012ff007c0c */ /* 0x000fe2000bf05070 */
[----:B------:R-:W-:Y:S01]  /*3be0*/  IMAD.MOV.U32 R162, RZ, RZ, RZ ;  /* 0x000000ffffa27224 */ /* 0x000fe200078e00ff */
[C---:B------:R-:W-:Y:S01]  /*3bf0*/  IADD3 R163, PT, PT, -R32.reuse, 0x1, RZ ;  /* 0x0000000120a37810 */ /* 0x040fe20007ffe1ff */
[----:B------:R-:W-:Y:S01]  /*3c00*/  IMAD.MOV.U32 R0, RZ, RZ, R3 ;  /* 0x000000ffff007224 */ /* 0x000fe200078e0003 */
[----:B------:R-:W-:Y:S01]  /*3c10*/  ISETP.NE.AND.EX P0, PT, RZ, UR19, PT, P0 ;  /* 0x00000013ff007c0c */ /* 0x000fe2000bf05300 */
[----:B------:R-:W-:Y:S01]  /*3c20*/  IMAD.MOV.U32 R101, RZ, RZ, R100 ;  /* 0x000000ffff657224 */ /* 0x000fe200078e0064 */
[----:B------:R-:W1:Y:S01]  /*3c30*/  LDCU UR4, c[0x0][0x45c] ;  /* 0x00008b80ff0477ac */ /* 0x000e620008000800 */
[----:B------:R-:W-:Y:S01]  /*3c40*/  VIADD R164, R32, 0xfffffffe ;  /* 0xfffffffe20a47836 */ /* 0x000fe20000000000 */
[----:B------:R-:W2:Y:S01]  /*3c50*/  LDCU.64 UR8, c[0x0][0x3a8] ;  /* 0x00007500ff0877ac */ /* 0x000ea20008000a00 */
[----:B------:R-:W3:Y:S08]  /*3c60*/  LDCU.64 UR6, c[0x0][0x3a0] ;  /* 0x00007400ff0677ac */ /* 0x000ef00008000a00 */
[----:B------:R-:W-:-:S13]  /*3c70*/  @!P0 IADD3 R162, P1, PT, RZ, -R162, RZ ;  /* 0x800000a2ffa28210 */ /* 0x000fda0007f3e0ff */
.L_x_5511:
[----:B------:R-:W4:Y:S01]  /*3c80*/  @!P0 LDC R2, c[0x0][0x3c0] ;  /* 0x0000f000ff028b82 */ /* 0x000f220000000800 */
[----:B------:R-:W-:Y:S07]  /*3c90*/  DEPBAR.LE SB0, 0x0 ;  /* 0x000080000000791a */ /* 0x000fee0000000000 */
[----:B------:R-:W-:Y:S01]  /*3ca0*/  BAR.SYNC.DEFER_BLOCKING 0x0 ;  /* 0x0000000000007b1d */ /* 0x000fe20000010000 */
[----:B------:R-:W-:Y:S01]  /*3cb0*/  MOV R5, R154 ;  /* 0x0000009a00057202 */ /* 0x000fe20000000f00 */
[----:B------:R-:W-:Y:S02]  /*3cc0*/  IMAD.MOV.U32 R4, RZ, RZ, R155 ;  /* 0x000000ffff047224 */ /* 0x000fe400078e009b */
[----:B----4-:R-:W-:Y:S04]  /*3cd0*/  @!P0 IMAD.SHL.U32 R3, R2, 0x40, RZ ;  /* 0x0000004002038824 */ /* 0x010fe800078e00ff */
[----:B------:R-:W-:Y:S01]  /*3ce0*/  @!P0 IMAD.X R3, RZ, RZ, ~R3, P1 ;  /* 0x000000ffff038224 */ /* 0x000fe200008e0e03 */
[----:B------:R-:W4:Y:S04]  /*3cf0*/  LDC R103, c[0x0][0x3c4] ;  /* 0x0000f100ff677b82 */ /* 0x000f280000000800 */
[----:B------:R-:W-:Y:S04]  /*3d00*/  @!P0 SHF.R.S64 R7, R162, 0x1f, R3 ;  /* 0x0000001fa2078819 */ /* 0x000fe80000001003 */
[----:B------:R-:W-:Y:S04]  /*3d10*/  @!P0 IADD3 R154, P2, PT, R154, R7, RZ ;  /* 0x000000079a9a8210 */ /* 0x000fe80007f5e0ff */
[----:B------:R-:W-:Y:S01]  /*3d20*/  @!P0 LEA.HI.X.SX32 R155, R3, R155, 0x1, P2 ;  /* 0x0000009b039b8211 */ /* 0x000fe200010f0eff */
[----:B------:R-:W-:Y:S08]  /*3d30*/  @!P0 BRA `(.L_x_5508) ;  /* 0x0000000000f48947 */ /* 0x000ff00003800000 */
[----:B------:R-:W5:Y:S01]  /*3d40*/  LDC R6, c[0x0][0x4f0] ;  /* 0x00013c00ff067b82 */ /* 0x000f620000000800 */
[----:B------:R-:W-:Y:S02]  /*3d50*/  IABS R10, R159 ;  /* 0x0000009f000a7213 */ /* 0x000fe40000000000 */
[-C--:B-----5:R-:W-:Y:S04]  /*3d60*/  IABS R2, R6.reuse ;  /* 0x0000000600027213 */ /* 0x0a0fe80000000000 */
[----:B------:R-:W5:Y:S10]  /*3d70*/  I2F.RP R9, R2 ;  /* 0x0000000200097306 */ /* 0x000f740000209400 */
[----:B-----5:R-:W5:Y:S02]  /*3d80*/  MUFU.RCP R3, R9 ;  /* 0x0000000900037308 */ /* 0x020f640000001000 */
[----:B-----5:R-:W-:Y:S02]  /*3d90*/  VIADD R12, R3, 0xffffffe ;  /* 0x0ffffffe030c7836 */ /* 0x020fe40000000000 */
[----:B------:R-:W-:Y:S06]  /*3da0*/  VIADD R3, R159, 0xffffffc0 ;  /* 0xffffffc09f037836 */ /* 0x000fec0000000000 */
[----:B------:R-:W5:Y:S01]  /*3db0*/  F2I.FTZ.U32.TRUNC.NTZ R13, R12 ;  /* 0x0000000c000d7305 */ /* 0x000f62000021f000 */
[----:B------:R-:W-:Y:S02]  /*3dc0*/  IABS R8, R3 ;  /* 0x0000000300087213 */ /* 0x000fe40000000000 */
[----:B------:R-:W-:Y:S04]  /*3dd0*/  LOP3.LUT R3, R3, R6, RZ, 0x3c, !PT ;  /* 0x0000000603037212 */ /* 0x000fe800078e3cff */
[----:B------:R-:W-:Y:S01]  /*3de0*/  ISETP.GE.AND P2, PT, R3, RZ, PT ;  /* 0x000000ff0300720c */ /* 0x000fe20003f46270 */
[--C-:B-----5:R-:W-:Y:S01]  /*3df0*/  IMAD.MOV R7, RZ, RZ, -R13.reuse ;  /* 0x000000ffff077224 */ /* 0x120fe200078e0a0d */
        /* <DEDUP_REMOVED lines=9> */
[----:B------:R-:W-:Y:S02]  /*3e90*/  LOP3.LUT R9, RZ, R6, RZ, 0x33, !PT ;  /* 0x00000006ff097212 */ /* 0x000fe400078e33ff */
        /* <DEDUP_REMOVED lines=9> */
[----:B------:R-:W-:Y:S02]  /*3f30*/  ISETP.NE.AND P4, PT, R6, RZ, PT ;  /* 0x000000ff0600720c */ /* 0x000fe40003f85270 */
[----:B------:R-:W-:Y:S02]  /*3f40*/  ISETP.GE.AND P3, PT, R2, RZ, PT ;  /* 0x000000ff0200720c */ /* 0x000fe40003f66270 */
[----:B------:R-:W5:Y:S03]  /*3f50*/  LDC.64 R2, c[0x0][0x3c0] ;  /* 0x0000f000ff027b82 */ /* 0x000f660000000a00 */
        /* <DEDUP_REMOVED lines=27> */
.L_x_5508:
[C---:B------:R-:W-:Y:S01]  /*4110*/  IMAD.SHL.U32 R3, R2.reuse, 0x20, RZ ;  /* 0x0000002002037824 */ /* 0x040fe200078e00ff */
[----:B----4-:R-:W-:Y:S01]  /*4120*/  SHF.L.U64.HI R2, R2, 0x5, R103 ;  /* 0x0000000502027819 */ /* 0x010fe20000010267 */
[----:B------:R-:W-:Y:S01]  /*4130*/  @!PT LDS RZ, [RZ] ;  /* 0x00000000fffff984 */ /* 0x000fe20000000800 */
[----:B------:R-:W-:Y:S01]  /*4140*/  @!PT LDS RZ, [RZ] ;  /* 0x00000000fffff984 */ /* 0x000fe20000000800 */
[----:B------:R-:W-:Y:S01]  /*4150*/  @!PT LDS RZ, [RZ] ;  /* 0x00000000fffff984 */ /* 0x000fe20000000800 */
[----:B------:R4:W-:Y:S01]  /*4160*/  LDGSTS.E.BYPASS.LTC128B.128 [R157+0x8000], desc[UR22][R154.64] ;  /* 0x080000009a9d7fae */ /* 0x0009e2000b981a16 */
[----:B------:R-:W-:Y:S02]  /*4170*/  VIADD R163, R163, 0x1 ;  /* 0x00000001a3a37836 */ /* 0x000fe40000000000 */
[----:B------:R-:W-:Y:S01]  /*4180*/  IADD3 R102, P2, PT, R3, R154, RZ ;  /* 0x0000009a03667210 */ /* 0x000fe20007f5e0ff */
[----:B------:R4:W-:Y:S03]  /*4190*/  LDGSTS.E.BYPASS.LTC128B.128 [R157+0xa000], desc[UR22][R154.64+0x80] ;  /* 0x0a0000809a9d7fae */ /* 0x0009e6000b981a16 */
[-C--:B------:R-:W-:Y:S01]  /*41a0*/  IADD3 R168, P3, PT, R102, R3.reuse, RZ ;  /* 0x0000000366a87210 */ /* 0x080fe20007f7e0ff */
[----:B------:R-:W-:Y:S03]  /*41b0*/  IMAD.X R103, R2, 0x1, R155, P2 ;  /* 0x0000000102677824 */ /* 0x000fe600010e069b */
[----:B------:R-:W-:Y:S01]  /*41c0*/  IADD3 R170, P2, PT, R168, R3, RZ ;  /* 0x00000003a8aa7210 */ /* 0x000fe20007f5e0ff */
[--C-:B------:R-:W-:Y:S01]  /*41d0*/  IMAD.X R169, R103, 0x1, R2.reuse, P3 ;  /* 0x0000000167a97824 */ /* 0x100fe200018e0602 */
[----:B------:R4:W-:Y:S03]  /*41e0*/  LDGSTS.E.BYPASS.LTC128B.128 [R157+0x8800], desc[UR22][R102.64] ;  /* 0x08800000669d7fae */ /* 0x0009e6000b981a16 */
[----:B------:R-:W-:Y:S01]  /*41f0*/  IMAD.X R171, R169, 0x1, R2, P2 ;  /* 0x00000001a9ab7824 */ /* 0x000fe200010e0602 */
[----:B------:R4:W-:Y:S01]  /*4200*/  LDGSTS.E.BYPASS.LTC128B.128 [R157+0xa800], desc[UR22][R102.64+0x80] ;  /* 0x0a800080669d7fae */ /* 0x0009e2000b981a16 */
[----:B------:R-:W-:Y:S03]  /*4210*/  ISETP.NE.AND P2, PT, R163, RZ, PT ;  /* 0x000000ffa300720c */ /* 0x000fe60003f45270 */
[----:B------:R4:W-:Y:S04]  /*4220*/  LDGSTS.E.BYPASS.LTC128B.128 [R157+0x9000], desc[UR22][R168.64] ;  /* 0x09000000a89d7fae */ /* 0x0009e8000b981a16 */
[----:B------:R4:W-:Y:S04]  /*4230*/  LDGSTS.E.BYPASS.LTC128B.128 [R157+0xb000], desc[UR22][R168.64+0x80] ;  /* 0x0b000080a89d7fae */ /* 0x0009e8000b981a16 */
[----:B------:R4:W-:Y:S04]  /*4240*/  LDGSTS.E.BYPASS.LTC128B.128 [R157+0x9800], desc[UR22][R170.64] ;  /* 0x09800000aa9d7fae */ /* 0x0009e8000b981a16 */
[----:B------:R4:W-:Y:S04]  /*4250*/  LDGSTS.E.BYPASS.LTC128B.128 [R157+0xb800], desc[UR22][R170.64+0x80] ;  /* 0x0b800080aa9d7fae */ /* 0x0009e8000b981a16 */
[----:B------:R-:W-:Y:S04]  /*4260*/  LDSM.16.M88.4 R104, [R151] ;  /* 0x000000009768783b */ /* 0x000fe80000000200 */
[----:B------:R-:W5:Y:S04]  /*4270*/  LDSM.16.M88.4 R108, [R150+UR5+0x4000] ;  /* 0x00400005966c783b */ /* 0x000f680008000200 */
[----:B------:R-:W1:Y:S04]  /*4280*/  LDSM.16.M88.4 R112, [R150+UR5+0x4800] ;  /* 0x004800059670783b */ /* 0x000e680008000200 */
[----:B------:R-:W2:Y:S04]  /*4290*/  LDSM.16.M88.4 R116, [R150+UR5+0x5000] ;  /* 0x005000059674783b */ /* 0x000ea80008000200 */
[----:B------:R-:W0:Y:S04]  /*42a0*/  LDGDEPBAR ;  /* 0x00000000000079af */ /* 0x000e280000000000 */
[----:B------:R-:W3:Y:S04]  /*42b0*/  LDSM.16.M88.4 R120, [R150+UR5+0x5800] ;  /* 0x005800059678783b */ /* 0x000ee80008000200 */
[----:B------:R-:W-:Y:S04]  /*42c0*/  LDSM.16.M88.4 R124, [R149] ;  /* 0x00000000957c783b */ /* 0x000fe80000000200 */
[----:B------:R-:W4:Y:S04]  /*42d0*/  LDSM.16.M88.4 R128, [R145+0x4000] ;  /* 0x004000009180783b */ /* 0x000f280000000200 */
[----:B------:R-:W4:Y:S04]  /*42e0*/  LDSM.16.M88.4 R132, [R145+0x4800] ;  /* 0x004800009184783b */ /* 0x000f280000000200 */
[----:B------:R-:W-:Y:S01]  /*42f0*/  LDSM.16.M88.4 R136, [R145+0x5800] ;  /* 0x005800009188783b */ /* 0x000fe20000000200 */
[C---:B-----5:R-:W-:Y:S08]  /*4300*/  HMMA.16816.F32 R4, R104.reuse, R108, RZ ;  /* 0x0000006c6804723c */ /* 0x060ff000000018ff */
[C---:B------:R-:W-:Y:S01]  /*4310*/  HMMA.16816.F32 R8, R104.reuse, R110, RZ ;  /* 0x0000006e6808723c */ /* 0x040fe200000018ff */
[----:B------:R-:W5:Y:S07]  /*4320*/  LDSM.16.M88.4 R108, [R145+0x5000] ;  /* 0x00500000916c783b */ /* 0x000f6e0000000200 */
[C---:B-1----:R-:W-:Y:S08]  /*4330*/  HMMA.16816.F32 R12, R104.reuse, R112, RZ ;  /* 0x00000070680c723c */ /* 0x042ff000000018ff */
[C---:B------:R-:W-:Y:S01]  /*4340*/  HMMA.16816.F32 R16, R104.reuse, R114, RZ ;  /* 0x000000726810723c */ /* 0x040fe200000018ff */
[----:B------:R-:W-:Y:S07]  /*4350*/  LDSM.16.M88.4 R112, [R144+0x4000] ;  /* 0x004000009070783b */ /* 0x000fee0000000200 */
[C---:B--2---:R-:W-:Y:S08]  /*4360*/  HMMA.16816.F32 R20, R104.reuse, R116, RZ ;  /* 0x000000746814723c */ /* 0x044ff000000018ff */
[C---:B------:R-:W-:Y:S01]  /*4370*/  HMMA.16816.F32 R24, R104.reuse, R118, RZ ;  /* 0x000000766818723c */ /* 0x040fe200000018ff */
[----:B------:R-:W-:Y:S07]  /*4380*/  LDSM.16.M88.4 R116, [R144+0x4800] ;  /* 0x004800009074783b */ /* 0x000fee0000000200 */
[C---:B---3--:R-:W-:Y:S08]  /*4390*/  HMMA.16816.F32 R28, R104.reuse, R120, RZ ;  /* 0x00000078681c723c */ /* 0x048ff000000018ff */
[----:B------:R-:W-:Y:S01]  /*43a0*/  HMMA.16816.F32 R32, R104, R122, RZ ;  /* 0x0000007a6820723c */ /* 0x000fe200000018ff */
[----:B------:R-:W1:Y:S04]  /*43b0*/  LDSM.16.M88.4 R104, [R148] ;  /* 0x000000009468783b */ /* 0x000e680000000200 */
[----:B------:R-:W2:Y:S03]  /*43c0*/  LDSM.16.M88.4 R120, [R144+0x5000] ;  /* 0x005000009078783b */ /* 0x000ea60000000200 */
[C---:B----4-:R-:W-:Y:S08]  /*43d0*/  HMMA.16816.F32 R4, R124.reuse, R128, R4 ;  /* 0x000000807c04723c */ /* 0x050ff00000001804 */
[C---:B------:R-:W-:Y:S01]  /*43e0*/  HMMA.16816.F32 R8, R124.reuse, R130, R8 ;  /* 0x000000827c08723c */ /* 0x040fe20000001808 */
[----:B------:R-:W3:Y:S07]  /*43f0*/  LDSM.16.M88.4 R128, [R144+0x5800] ;  /* 0x005800009080783b */ /* 0x000eee0000000200 */
[C---:B------:R-:W-:Y:S08]  /*4400*/  HMMA.16816.F32 R12, R124.reuse, R132, R12 ;  /* 0x000000847c0c723c */ /* 0x040ff0000000180c */
[C---:B------:R-:W-:Y:S01]  /*4410*/  HMMA.16816.F32 R16, R124.reuse, R134, R16 ;  /* 0x000000867c10723c */ /* 0x040fe20000001810 */
[----:B------:R-:W-:Y:S07]  /*4420*/  LDSM.16.M88.4 R132, [R143+0x4000] ;  /* 0x004000008f84783b */ /* 0x000fee0000000200 */
[C---:B-----5:R-:W-:Y:S08]  /*4430*/  HMMA.16816.F32 R20, R124.reuse, R108, R20 ;  /* 0x0000006c7c14723c */ /* 0x060ff00000001814 */
        /* <DEDUP_REMOVED lines=16> */
[----:B------:R-:W-:Y:S01]  /*4540*/  HMMA.16816.F32 R32, R104, R130, R32 ;  /* 0x000000826820723c */ /* 0x000fe20000001820 */
[----:B------:R-:W3:Y:S04]  /*4550*/  LDSM.16.M88.4 R104, [R150+UR5+0x6800] ;  /* 0x006800059668783b */ /* 0x000ee80008000200 */
[----:B------:R-:W3:Y:S03]  /*4560*/  LDSM.16.M88.4 R128, [R150+UR5+0x7000] ;  /* 0x007000059680783b */ /* 0x000ee60008000200 */
[C---:B----4-:R-:W-:Y:S08]  /*4570*/  HMMA.16816.F32 R4, R108.reuse, R132, R4 ;  /* 0x000000846c04723c */ /* 0x050ff00000001804 */
[C---:B------:R-:W-:Y:S01]  /*4580*/  HMMA.16816.F32 R8, R108.reuse, R134, R8 ;  /* 0x000000866c08723c */ /* 0x040fe20000001808 */
[----:B------:R-:W4:Y:S07]  /*4590*/  LDSM.16.M88.4 R132, [R150+UR5+0x7800] ;  /* 0x007800059684783b */ /* 0x000f2e0008000200 */
[C---:B-----5:R-:W-:Y:S08]  /*45a0*/  HMMA.16816.F32 R12, R108.reuse, R124, R12 ;  /* 0x0000007c6c0c723c */ /* 0x060ff0000000180c */
[C---:B------:R-:W-:Y:S01]  /*45b0*/  HMMA.16816.F32 R16, R108.reuse, R126, R16 ;  /* 0x0000007e6c10723c */ /* 0x040fe20000001810 */
[----:B------:R-:W-:Y:S07]  /*45c0*/  LDSM.16.M88.4 R124, [R145+0x7800] ;  /* 0x00780000917c783b */ /* 0x000fee0000000200 */
[C---:B-1----:R-:W-:Y:S08]  /*45d0*/  HMMA.16816.F32 R20, R108.reuse, R112, R20 ;  /* 0x000000706c14723c */ /* 0x042ff00000001814 */
[C---:B------:R-:W-:Y:S01]  /*45e0*/  HMMA.16816.F32 R24, R108.reuse, R114, R24 ;  /* 0x000000726c18723c */ /* 0x040fe20000001818 */
[----:B------:R-:W-:Y:S07]  /*45f0*/  LDSM.16.M88.4 R112, [R145+0x6000] ;  /* 0x006000009170783b */ /* 0x000fee0000000200 */
[C---:B------:R-:W-:Y:S08]  /*4600*/  HMMA.16816.F32 R28, R108.reuse, R116, R28 ;  /* 0x000000746c1c723c */ /* 0x040ff0000000181c */
[----:B------:R-:W-:Y:S01]  /*4610*/  HMMA.16816.F32 R32, R108, R118, R32 ;  /* 0x000000766c20723c */ /* 0x000fe20000001820 */
[----:B------:R-:W1:Y:S04]  /*4620*/  LDSM.16.M88.4 R108, [R149+0x2000] ;  /* 0x00200000956c783b */ /* 0x000e680000000200 */
[----:B------:R-:W5:Y:S03]  /*4630*/  LDSM.16.M88.4 R116, [R145+0x6800] ;  /* 0x006800009174783b */ /* 0x000f660000000200 */
        /* <DEDUP_REMOVED lines=16> */
[C---:B-----5:R-:W-:Y:S08]  /*4740*/  HMMA.16816.F32 R12, R108.reuse, R116, R12 ;  /* 0x000000746c0c723c */ /* 0x060ff0000000180c */
[C---:B------:R-:W-:Y:S01]  /*4750*/  HMMA.16816.F32 R16, R108.reuse, R118, R16 ;  /* 0x000000766c10723c */ /* 0x040fe20000001810 */
[----:B------:R-:W5:Y:S07]  /*4760*/  LDSM.16.M88.4 R116, [R144+0x7800] ;  /* 0x007800009074783b */ /* 0x000f6e0000000200 */
[C---:B--2---:R-:W-:Y:S08]  /*4770*/  HMMA.16816.F32 R20, R108.reuse, R104, R20 ;  /* 0x000000686c14723c */ /* 0x044ff00000001814 */
[C---:B------:R-:W-:Y:S01]  /*4780*/  HMMA.16816.F32 R24, R108.reuse, R106, R24 ;  /* 0x0000006a6c18723c */ /* 0x040fe20000001818 */
[----:B------:R-:W-:Y:S07]  /*4790*/  LDSM.16.M88.4 R104, [R147+0x2000] ;  /* 0x002000009368783b */ /* 0x000fee0000000200 */
[C---:B------:R-:W-:Y:S08]  /*47a0*/  HMMA.16816.F32 R28, R108.reuse, R124, R28 ;  /* 0x0000007c6c1c723c */ /* 0x040ff0000000181c */
[----:B------:R-:W-:Y:S01]  /*47b0*/  HMMA.16816.F32 R32, R108, R126, R32 ;  /* 0x0000007e6c20723c */ /* 0x000fe20000001820 */
[----:B------:R-:W2:Y:S04]  /*47c0*/  LDSM.16.M88.4 R108, [R143+0x6000] ;  /* 0x006000008f6c783b */ /* 0x000ea80000000200 */
[----:B------:R-:W2:Y:S03]  /*47d0*/  LDSM.16.M88.4 R124, [R143+0x6800] ;  /* 0x006800008f7c783b */ /* 0x000ea60000000200 */
[C---:B---3--:R-:W-:Y:S08]  /*47e0*/  HMMA.16816.F32 R4, R128.reuse, R136, R4 ;  /* 0x000000888004723c */ /* 0x048ff00000001804 */
[C---:B------:R-:W-:Y:S01]  /*47f0*/  HMMA.16816.F32 R8, R128.reuse, R138, R8 ;  /* 0x0000008a8008723c */ /* 0x040fe20000001808 */
[----:B------:R-:W3:Y:S01]  /*4800*/  LDSM.16.M88.4 R136, [R143+0x7800] ;  /* 0x007800008f88783b */ /* 0x000ee20000000200 */
[----:B------:R-:W-:Y:S04]  /*4810*/  DEPBAR.LE SB0, 0x0 ;  /* 0x000080000000791a */ /* 0x000fe80000000000 */
[----:B------:R-:W-:Y:S02]  /*4820*/  BAR.SYNC.DEFER_BLOCKING 0x0 ;  /* 0x0000000000007b1d */ /* 0x000fe40000010000 */
[C---:B----4-:R-:W-:Y:S08]  /*4830*/  HMMA.16816.F32 R12, R128.reuse, R120, R12 ;  /* 0x00000078800c723c */ /* 0x050ff0000000180c */
[C---:B------:R-:W-:Y:S08]  /*4840*/  HMMA.16816.F32 R16, R128.reuse, R122, R16 ;  /* 0x0000007a8010723c */ /* 0x040ff00000001810 */
[C---:B-1----:R-:W-:Y:S08]  /*4850*/  HMMA.16816.F32 R20, R128.reuse, R112, R20 ;  /* 0x000000708014723c */ /* 0x042ff00000001814 */
[C---:B------:R-:W-:Y:S08]  /*4860*/  HMMA.16816.F32 R24, R128.reuse, R114, R24 ;  /* 0x000000728018723c */ /* 0x040ff00000001818 */
[C---:B-----5:R-:W-:Y:S08]  /*4870*/  HMMA.16816.F32 R28, R128.reuse, R116, R28 ;  /* 0x00000074801c723c */ /* 0x060ff0000000181c */
[----:B------:R-:W-:Y:S08]  /*4880*/  HMMA.16816.F32 R32, R128, R118, R32 ;  /* 0x000000768020723c */ /* 0x000ff00000001820 */
[C---:B--2---:R-:W-:Y:S08]  /*4890*/  HMMA.16816.F32 R4, R104.reuse, R108, R4 ;  /* 0x0000006c6804723c */ /* 0x044ff00000001804 */
[C---:B------:R-:W-:Y:S08]  /*48a0*/  HMMA.16816.F32 R8, R104.reuse, R110, R8 ;  /* 0x0000006e6808723c */ /* 0x040ff00000001808 */
[C---:B------:R-:W-:Y:S08]  /*48b0*/  HMMA.16816.F32 R12, R104.reuse, R124, R12 ;  /* 0x0000007c680c723c */ /* 0x040ff0000000180c */
[C---:B------:R-:W-:Y:S08]  /*48c0*/  HMMA.16816.F32 R16, R104.reuse, R126, R16 ;  /* 0x0000007e6810723c */ /* 0x040ff00000001810 */
[C---:B------:R-:W-:Y:S08]  /*48d0*/  HMMA.16816.F32 R20, R104.reuse, R132, R20 ;  /* 0x000000846814723c */ /* 0x040ff00000001814 */
[C---:B------:R-:W-:Y:S08]  /*48e0*/  HMMA.16816.F32 R24, R104.reuse, R134, R24 ;  /* 0x000000866818723c */ /* 0x040ff00000001818 */
[C---:B---3--:R-:W-:Y:S08]  /*48f0*/  HMMA.16816.F32 R28, R104.reuse, R136, R28 ;  /* 0x00000088681c723c */ /* 0x048ff0000000181c */
        /* <DEDUP_REMOVED lines=75> */
.L_x_5510:
        /* <DEDUP_REMOVED lines=20> */
.L_x_5509:
        /* <DEDUP_REMOVED lines=71> */
[----:B------:R-:W-:Y:S01]  /*5360*/  FMUL.FTZ R41, R2, R41 ;  /* 0x0000002902297220 */ /* 0x000fe20000410000 */
[----:B------:R-:W-:Y:S03]  /*5370*/  LDSM.16.MT88.4 R28, [R140+0xb000] ;  /* 0x00b000008c1c783b */ /* 0x000fe60000004200 */
[----:B------:R-:W-:Y:S01]  /*5380*/  MUFU.EX2 R123, R123 ;  /* 0x0000007b007b7308 */ /* 0x000fe20000000800 */
[--C-:B------:R-:W-:Y:S01]  /*5390*/  FFMA.FTZ R171, R34, UR4, -R124.reuse ;  /* 0x0000000422ab7c23 */ /* 0x100fe2000801087c */
[--C-:B------:R-:W-:Y:S01]  /*53a0*/  FFMA.FTZ R169, R32, UR4, -R125.reuse ;  /* 0x0000000420a97c23 */ /* 0x100fe2000801087d */
        /* <DEDUP_REMOVED lines=52> */
[----:B------:R-:W-:Y:S01]  /*56f0*/  FMUL.FTZ R80, R2, R80 ;  /* 0x0000005002507220 */ /* 0x000fe20000410000 */
[----:B------:R-:W-:Y:S01]  /*5700*/  LDSM.16.MT88.4 R92, [R146+0x8800] ;  /* 0x00880000925c783b */ /* 0x000fe20000004200 */
[----:B---3--:R-:W-:Y:S01]  /*5710*/  F2FP.F16.F32.PACK_AB R99, R122, R103 ;  /* 0x000000677a63723e */ /* 0x008fe200000000ff */
[----:B------:R-:W-:Y:S01]  /*5720*/  FMUL.FTZ R81, R2, R81 ;  /* 0x0000005102517220 */ /* 0x000fe20000410000 */
[C---:B------:R-:W-:Y:S01]  /*5730*/  FMUL.FTZ R82, R0.reuse, R82 ;  /* 0x0000005200527220 */ /* 0x040fe20000410000 */
[----:B------:R-:W-:Y:S01]  /*5740*/  FMUL.FTZ R83, R0, R83 ;  /* 0x0000005300537220 */ /* 0x000fe20000410000 */
[--C-:B------:R-:W-:Y:S01]  /*5750*/  FFMA.FTZ R130, R16, UR4, -R125.reuse ;  /* 0x0000000410827c23 */ /* 0x100fe2000801087d */
[----:B------:R-:W-:Y:S01]  /*5760*/  FFMA.FTZ R131, R17, UR4, -R125 ;  /* 0x0000000411837c23 */ /* 0x000fe2000801087d */
[--C-:B------:R-:W-:Y:S01]  /*5770*/  FFMA.FTZ R133, R18, UR4, -R124.reuse ;  /* 0x0000000412857c23 */ /* 0x100fe2000801087c */
[C---:B-1----:R-:W-:Y:S01]  /*5780*/  HMMA.16816.F32 R8, R96.reuse, R104, R8 ;  /* 0x000000686008723c */ /* 0x042fe20000001808 */
[----:B------:R-:W-:Y:S04]  /*5790*/  MUFU.EX2 R126, R126 ;  /* 0x0000007e007e7308 */ /* 0x000fe80000000800 */
[----:B------:R-:W-:Y:S01]  /*57a0*/  FFMA.FTZ R132, R19, UR4, -R124 ;  /* 0x0000000413847c23 */ /* 0x000fe2000801087c */
[C---:B------:R-:W-:Y:S01]  /*57b0*/  FMUL.FTZ R16, R2.reuse, R88 ;  /* 0x0000005802107220 */ /* 0x040fe20000410000 */
[----:B------:R-:W-:Y:S01]  /*57c0*/  FMUL.FTZ R17, R2, R89 ;  /* 0x0000005902117220 */ /* 0x000fe20000410000 */
[C---:B------:R-:W-:Y:S01]  /*57d0*/  HMMA.16816.F32 R36, R96.reuse, R106, R36 ;  /* 0x0000006a6024723c */ /* 0x040fe20000001824 */
[----:B------:R-:W1:Y:S02]  /*57e0*/  LDSM.16.MT88.4 R104, [R140+0x8000] ;  /* 0x008000008c68783b */ /* 0x000e640000004200 */
[----:B------:R-:W2:Y:S01]  /*57f0*/  MUFU.EX2 R127, R127 ;  /* 0x0000007f007f7308 */ /* 0x000ea20000000800 */
[C---:B------:R-:W-:Y:S01]  /*5800*/  FMUL.FTZ R18, R0.reuse, R90 ;  /* 0x0000005a00127220 */ /* 0x040fe20000410000 */
[----:B------:R-:W-:Y:S01]  /*5810*/  FMUL.FTZ R19, R0, R91 ;  /* 0x0000005b00137220 */ /* 0x000fe20000410000 */
[C---:B------:R-:W-:Y:S01]  /*5820*/  FMUL.FTZ R84, R2.reuse, R84 ;  /* 0x0000005402547220 */ /* 0x040fe20000410000 */
[----:B------:R-:W-:Y:S01]  /*5830*/  FMUL.FTZ R85, R2, R85 ;  /* 0x0000005502557220 */ /* 0x000fe20000410000 */
[C---:B------:R-:W-:Y:S01]  /*5840*/  FMUL.FTZ R86, R0.reuse, R86 ;  /* 0x0000005600567220 */ /* 0x040fe20000410000 */
[C---:B------:R-:W-:Y:S04]  /*5850*/  HMMA.16816.F32 R40, R96.reuse, R108, R40 ;  /* 0x0000006c6028723c */ /* 0x040fe80000001828 */
[----:B------:R-:W-:Y:S01]  /*5860*/  MUFU.EX2 R129, R129 ;  /* 0x0000008100817308 */ /* 0x000fe20000000800 */
[----:B------:R-:W-:Y:S01]  /*5870*/  FMUL.FTZ R87, R0, R87 ;  /* 0x0000005700577220 */ /* 0x000fe20000410000 */
[----:B------:R-:W-:Y:S01]  /*5880*/  FFMA.FTZ R121, R2, R166, R121 ;  /* 0x000000a602797223 */ /* 0x000fe20000010079 */
[----:B------:R-:W-:Y:S01]  /*5890*/  ISETP.NE.AND P2, PT, R164, -0x1, PT ;  /* 0xffffffffa400780c */ /* 0x000fe20003f45270 */
[----:B------:R-:W-:Y:S01]  /*58a0*/  FFMA.FTZ R123, R0, R165, R123 ;  /* 0x000000a5007b7223 */ /* 0x000fe2000001007b */
[----:B------:R-:W-:Y:S01]  /*58b0*/  MOV R101, R100 ;  /* 0x0000006400657202 */ /* 0x000fe20000000f00 */
[C---:B------:R-:W-:Y:S01]  /*58c0*/  HMMA.16816.F32 R44, R96.reuse, R110, R44 ;  /* 0x0000006e602c723c */ /* 0x040fe2000000182c */
[----:B------:R-:W3:Y:S03]  /*58d0*/  LDSM.16.MT88.4 R108, [R146+0xa000] ;  /* 0x00a00000926c783b */ /* 0x000ee60000004200 */
[----:B------:R-:W4:Y:S01]  /*58e0*/  MUFU.EX2 R128, R128 ;  /* 0x0000008000807308 */ /* 0x000f220000000800 */
[----:B--2---:R-:W-:Y:S01]  /*58f0*/  F2FP.F16.F32.PACK_AB R88, R127, R126 ;  /* 0x0000007e7f58723e */ /* 0x004fe200000000ff */
[----:B------:R-:W-:Y:S01]  /*5900*/  FADD.FTZ R120, R120, R121 ;  /* 0x0000007978787221 */ /* 0x000fe20000010000 */
[----:B------:R-:W-:Y:S01]  /*5910*/  FADD.FTZ R6, R6, R123 ;  /* 0x0000007b06067221 */ /* 0x000fe20000010000 */
[C---:B------:R-:W-:Y:S06]  /*5920*/  HMMA.16816.F32 R48, R96.reuse, R112, R48 ;  /* 0x000000706030723c */ /* 0x040fec0000001830 */
[----:B------:R-:W-:Y:S01]  /*5930*/  MUFU.EX2 R130, R130 ;  /* 0x0000008200827308 */ /* 0x000fe20000000800 */
[----:B------:R-:W-:Y:S01]  /*5940*/  FADD.FTZ R7, R7, R120 ;  /* 0x0000007807077221 */ /* 0x000fe20000010000 */
[----:B------:R-:W-:Y:S03]  /*5950*/  FADD.FTZ R103, R103, R6 ;  /* 0x0000000667677221 */ /* 0x000fe60000010000 */
        /* <DEDUP_REMOVED lines=12> */
[C---:B------:R-:W-:Y:S01]  /*5a20*/  HMMA.16816.F32 R60, R96.reuse, R106, R60 ;  /* 0x0000006a603c723c */ /* 0x040fe2000000183c */
[----:B------:R-:W1:Y:S04]  /*5a30*/  LDSM.16.MT88.4 R104, [R141+0xa000] ;  /* 0x00a000008d68783b */ /* 0x000e680000004200 */
[----:B------:R-:W4:Y:S01]  /*5a40*/  MUFU.EX2 R132, R132 ;  /* 0x0000008400847308 */ /* 0x000f220000000800 */
[C---:B-----5:R-:W-:Y:S01]  /*5a50*/  F2FP.F16.F32.PACK_AB R90, R131.reuse, R130 ;  /* 0x00000082835a723e */ /* 0x060fe200000000ff */
[----:B------:R-:W-:Y:S01]  /*5a60*/  FADD.FTZ R130, R130, R127 ;  /* 0x0000007f82827221 */ /* 0x000fe20000010000 */
[C---:B---3--:R-:W-:Y:S07]  /*5a70*/  HMMA.16816.F32 R64, R96.reuse, R108, R64 ;  /* 0x0000006c6040723c */ /* 0x048fee0000001840 */
[----:B------:R-:W-:Y:S01]  /*5a80*/  MUFU.EX2 R134, R134 ;  /* 0x0000008600867308 */ /* 0x000fe20000000800 */
[----:B------:R-:W-:Y:S01]  /*5a90*/  FADD.FTZ R131, R131, R130 ;  /* 0x0000008283837221 */ /* 0x000fe20000010000 */
[C---:B------:R-:W-:Y:S01]  /*5aa0*/  HMMA.16816.F32 R68, R96.reuse, R110, R68 ;  /* 0x0000006e6044723c */ /* 0x040fe20000001844 */
[----:B------:R-:W3:Y:S07]  /*5ab0*/  LDSM.16.MT88.4 R108, [R140+0xa000] ;  /* 0x00a000008c6c783b */ /* 0x000eee0000004200 */
[----:B------:R-:W-:Y:S01]  /*5ac0*/  MUFU.EX2 R135, R135 ;  /* 0x0000008700877308 */ /* 0x000fe20000000800 */
[C---:B----4-:R-:W-:Y:S01]  /*5ad0*/  F2FP.F16.F32.PACK_AB R91, R132.reuse, R133 ;  /* 0x00000085845b723e */ /* 0x050fe200000000ff */
[----:B------:R-:W-:Y:S01]  /*5ae0*/  FADD.FTZ R133, R133, R128 ;  /* 0x0000008085857221 */ /* 0x000fe20000010000 */
[C---:B--2---:R-:W-:Y:S07]  /*5af0*/  HMMA.16816.F32 R72, R96.reuse, R112, R72 ;  /* 0x000000706048723c */ /* 0x044fee0000001848 */
        /* <DEDUP_REMOVED lines=12> */
[--C-:B------:R-:W-:Y:S01]  /*5bc0*/  FFMA.FTZ R108, R21, UR4, -R125.reuse ;  /* 0x00000004156c7c23 */ /* 0x100fe2000801087d */
[----:B------:R-:W-:Y:S01]  /*5bd0*/  HMMA.16816.F32 R84, R96, R110, R84 ;  /* 0x0000006e6054723c */ /* 0x000fe20000001854 */
[----:B------:R-:W2:Y:S07]  /*5be0*/  LDSM.16.MT88.4 R96, [R146+0xa800] ;  /* 0x00a800009260783b */ /* 0x000eae0000004200 */
[----:B------:R-:W-:Y:S01]  /*5bf0*/  MUFU.EX2 R168, R168 ;  /* 0x000000a800a87308 */ /* 0x000fe20000000800 */
[C---:B------:R-:W-:Y:S09]  /*5c00*/  HMMA.16816.F32 R8, R88.reuse, R92, R8 ;  /* 0x0000005c5808723c */ /* 0x040ff20000001808 */
[----:B------:R-:W-:Y:S01]  /*5c10*/  MUFU.EX2 R169, R169 ;  /* 0x000000a900a97308 */ /* 0x000fe20000000800 */
[C---:B------:R-:W-:Y:S01]  /*5c20*/  HMMA.16816.F32 R36, R88.reuse, R94, R36 ;  /* 0x0000005e5824723c */ /* 0x040fe20000001824 */
[----:B------:R-:W3:Y:S08]  /*5c30*/  LDSM.16.MT88.4 R92, [R142+0xa800] ;  /* 0x00a800008e5c783b */ /* 0x000ef00000004200 */
[----:B------:R-:W-:Y:S01]  /*5c40*/  MUFU.EX2 R171, R171 ;  /* 0x000000ab00ab7308 */ /* 0x000fe20000000800 */
[C---:B-1----:R-:W-:Y:S08]  /*5c50*/  HMMA.16816.F32 R40, R88.reuse, R104, R40 ;  /* 0x000000685828723c */ /* 0x042ff00000001828 */
[C---:B------:R-:W-:Y:S01]  /*5c60*/  HMMA.16816.F32 R44, R88.reuse, R106, R44 ;  /* 0x0000006a582c723c */ /* 0x040fe2000000182c */
[----:B------:R-:W1:Y:S07]  /*5c70*/  LDSM.16.MT88.4 R104, [R141+0xa800] ;  /* 0x00a800008d68783b */ /* 0x000e6e0000004200 */
[C---:B------:R-:W-:Y:S08]  /*5c80*/  HMMA.16816.F32 R48, R88.reuse, R112, R48 ;  /* 0x000000705830723c */ /* 0x040ff00000001830 */
[C---:B------:R-:W-:Y:S01]  /*5c90*/  HMMA.16816.F32 R52, R88.reuse, R114, R52 ;  /* 0x000000725834723c */ /* 0x040fe20000001834 */
[----:B------:R-:W-:Y:S07]  /*5ca0*/  LDSM.16.MT88.4 R112, [R141+0x9000] ;  /* 0x009000008d70783b */ /* 0x000fee0000004200 */
[C---:B------:R-:W-:Y:S01]  /*5cb0*/  HMMA.16816.F32 R56, R88.reuse, R116, R56 ;  /* 0x000000745838723c */ /* 0x040fe20000001838 */
[----:B------:R4:W5:Y:S02]  /*5cc0*/  MUFU.EX2 R117, R108 ;  /* 0x0000006c00757308 */ /* 0x0009640000000800 */
[--C-:B------:R-:W-:Y:S05]  /*5cd0*/  FFMA.FTZ R116, R22, UR4, -R124.reuse ;  /* 0x0000000416747c23 */ /* 0x100fea000801087c */
[C---:B------:R-:W-:Y:S03]  /*5ce0*/  HMMA.16816.F32 R60, R88.reuse, R118, R60 ;  /* 0x00000076583c723c */ /* 0x040fe6000000183c */
[----:B------:R-:W-:Y:S01]  /*5cf0*/  MUFU.EX2 R116, R116 ;  /* 0x0000007400747308 */ /* 0x000fe20000000800 */
[--C-:B------:R-:W-:Y:S01]  /*5d00*/  FFMA.FTZ R119, R23, UR4, -R124.reuse ;  /* 0x0000000417777c23 */ /* 0x100fe2000801087c */
[--C-:B------:R-:W-:Y:S01]  /*5d10*/  FFMA.FTZ R118, R24, UR4, -R125.reuse ;  /* 0x0000000418767c23 */ /* 0x100fe2000801087d */
[----:B------:R-:W5:Y:S01]  /*5d20*/  LDSM.16.MT88.4 R20, [R140+0xa800] ;  /* 0x00a800008c14783b */ /* 0x000f620000004200 */
[----:B------:R-:W-:Y:S01]  /*5d30*/  FFMA.FTZ R124, R35, UR4, -R124 ;  /* 0x00000004237c7c23 */ /* 0x000fe2000801087c */
[----:B------:R-:W-:Y:S01]  /*5d40*/  FFMA.FTZ R125, R33, UR4, -R125 ;  /* 0x00000004217d7c23 */ /* 0x000fe2000801087d */
[C---:B--2---:R-:W-:Y:S04]  /*5d50*/  HMMA.16816.F32 R64, R88.reuse, R96, R64 ;  /* 0x000000605840723c */ /* 0x044fe80000001840 */
[----:B------:R-:W2:Y:S01]  /*5d60*/  MUFU.EX2 R119, R119 ;  /* 0x0000007700777308 */ /* 0x000ea20000000800 */
[----:B----4-:R-:W-:Y:S03]  /*5d70*/  LDSM.16.MT88.4 R108, [R142+0x9000] ;  /* 0x009000008e6c783b */ /* 0x010fe60000004200 */
[C---:B------:R-:W-:Y:S06]  /*5d80*/  HMMA.16816.F32 R68, R88.reuse, R98, R68 ;  /* 0x000000625844723c */ /* 0x040fec0000001844 */
[----:B------:R-:W4:Y:S01]  /*5d90*/  MUFU.EX2 R118, R118 ;  /* 0x0000007600767308 */ /* 0x000f220000000800 */
[----:B------:R-:W4:Y:S01]  /*5da0*/  LDSM.16.MT88.4 R96, [R146+0x9000] ;  /* 0x009000009260783b */ /* 0x000f220000004200 */
[C---:B---3--:R-:W-:Y:S08]  /*5db0*/  HMMA.16816.F32 R72, R88.reuse, R92, R72 ;  /* 0x0000005c5848723c */ /* 0x048ff00000001848 */
[----:B------:R-:W3:Y:S01]  /*5dc0*/  MUFU.EX2 R170, R125 ;  /* 0x0000007d00aa7308 */ /* 0x000ee20000000800 */
[----:B------:R-:W3:Y:S01]  /*5dd0*/  LDSM.16.MT88.4 R24, [R140+0x9000] ;  /* 0x009000008c18783b */ /* 0x000ee20000004200 */
[C---:B------:R-:W-:Y:S08]  /*5de0*/  HMMA.16816.F32 R76, R88.reuse, R94, R76 ;  /* 0x0000005e584c723c */ /* 0x040ff0000000184c */
[----:B------:R-:W3:Y:S01]  /*5df0*/  MUFU.EX2 R124, R124 ;  /* 0x0000007c007c7308 */ /* 0x000ee20000000800 */
[----:B------:R-:W-:Y:S01]  /*5e00*/  LDSM.16.MT88.4 R92, [R142+0xb000] ;  /* 0x00b000008e5c783b */ /* 0x000fe20000004200 */
[C---:B-1----:R-:W-:Y:S07]  /*5e10*/  HMMA.16816.F32 R12, R88.reuse, R104, R12 ;  /* 0x00000068580c723c */ /* 0x042fee000000180c */
[----:B------:R-:W-:Y:S01]  /*5e20*/  LDSM.16.MT88.4 R32, [R146+0xb800] ;  /* 0x00b800009220783b */ /* 0x000fe20000004200 */
[C---:B------:R-:W-:Y:S07]  /*5e30*/  HMMA.16816.F32 R80, R88.reuse, R106, R80 ;  /* 0x0000006a5850723c */ /* 0x040fee0000001850 */
[----:B------:R-:W-:Y:S01]  /*5e40*/  LDSM.16.MT88.4 R104, [R142+0x9800] ;  /* 0x009800008e68783b */ /* 0x000fe20000004200 */
[C---:B-----5:R-:W-:Y:S03]  /*5e50*/  HMMA.16816.F32 R16, R88.reuse, R20, R16 ;  /* 0x000000145810723c */ /* 0x060fe60000001810 */
[----:B------:R-:W-:Y:S01]  /*5e60*/  F2FP.F16.F32.PACK_AB R20, R117, R134 ;  /* 0x000000867514723e */ /* 0x000fe200000000ff */
[----:B------:R-:W-:Y:S01]  /*5e70*/  FADD.FTZ R134, R134, R131 ;  /* 0x0000008386867221 */ /* 0x000fe20000010000 */
[----:B--2---:R-:W-:Y:S01]  /*5e80*/  F2FP.F16.F32.PACK_AB R21, R119, R116 ;  /* 0x000000747715723e */ /* 0x004fe200000000ff */
[----:B------:R-:W-:Y:S02]  /*5e90*/  FADD.FTZ R116, R116, R133 ;  /* 0x0000008574747221 */ /* 0x000fe40000010000 */
[----:B------:R-:W-:Y:S01]  /*5ea0*/  HMMA.16816.F32 R84, R88, R22, R84 ;  /* 0x000000165854723c */ /* 0x000fe20000001854 */
[----:B------:R-:W1:Y:S02]  /*5eb0*/  LDSM.16.MT88.4 R88, [R146+0xb000] ;  /* 0x00b000009258783b */ /* 0x000e640000004200 */
[----:B----4-:R-:W-:Y:S01]  /*5ec0*/  F2FP.F16.F32.PACK_AB R22, R135, R118 ;  /* 0x000000768716723e */ /* 0x010fe200000000ff */
        /* <DEDUP_REMOVED lines=8> */
[C---:B------:R-:W-:Y:S03]  /*5f50*/  HMMA.16816.F32 R36, R20.reuse, R98, R36 ;  /* 0x000000621424723c */ /* 0x040fe60000001824 */
[----:B------:R-:W-:Y:S04]  /*5f60*/  FADD.FTZ R0, R138, R135 ;  /* 0x000000878a007221 */ /* 0x000fe80000010000 */
[C---:B------:R-:W-:Y:S01]  /*5f70*/  FADD.FTZ R0, R139.reuse, R0 ;  /* 0x000000008b007221 */ /* 0x040fe20000010000 */
[C---:B------:R-:W-:Y:S08]  /*5f80*/  HMMA.16816.F32 R40, R20.reuse, R108, R40 ;  /* 0x0000006c1428723c */ /* 0x040ff00000001828 */
[C---:B------:R-:W-:Y:S01]  /*5f90*/  HMMA.16816.F32 R44, R20.reuse, R110, R44 ;  /* 0x0000006e142c723c */ /* 0x040fe2000000182c */
[----:B------:R-:W-:Y:S07]  /*5fa0*/  LDSM.16.MT88.4 R108, [R141+0x9800] ;  /* 0x009800008d6c783b */ /* 0x000fee0000004200 */
[C---:B------:R-:W-:Y:S08]  /*5fb0*/  HMMA.16816.F32 R48, R20.reuse, R112, R48 ;  /* 0x000000701430723c */ /* 0x040ff00000001830 */
[C---:B------:R-:W-:Y:S01]  /*5fc0*/  HMMA.16816.F32 R52, R20.reuse, R114, R52 ;  /* 0x000000721434723c */ /* 0x040fe20000001834 */
[----:B------:R-:W-:Y:S07]  /*5fd0*/  LDSM.16.MT88.4 R112, [R140+0x9800] ;  /* 0x009800008c70783b */ /* 0x000fee0000004200 */
[C---:B---3--:R-:W-:Y:S08]  /*5fe0*/  HMMA.16816.F32 R56, R20.reuse, R24, R56 ;  /* 0x000000181438723c */ /* 0x048ff00000001838 */
[C---:B------:R-:W-:Y:S01]  /*5ff0*/  HMMA.16816.F32 R60, R20.reuse, R26, R60 ;  /* 0x0000001a143c723c */ /* 0x040fe2000000183c */
[----:B------:R-:W2:Y:S07]  /*6000*/  LDSM.16.MT88.4 R24, [R141+0xb000] ;  /* 0x00b000008d18783b */ /* 0x000eae0000004200 */
[C---:B-1----:R-:W-:Y:S08]  /*6010*/  HMMA.16816.F32 R64, R20.reuse, R88, R64 ;  /* 0x000000581440723c */ /* 0x042ff00000001840 */
[C---:B------:R-:W-:Y:S01]  /*6020*/  HMMA.16816.F32 R68, R20.reuse, R90, R68 ;  /* 0x0000005a1444723c */ /* 0x040fe20000001844 */
[----:B------:R-:W1:Y:S07]  /*6030*/  LDSM.16.MT88.4 R88, [R146+0x9800] ;  /* 0x009800009258783b */ /* 0x000e6e0000004200 */
[C---:B------:R-:W-:Y:S08]  /*6040*/  HMMA.16816.F32 R72, R20.reuse, R92, R72 ;  /* 0x0000005c1448723c */ /* 0x040ff00000001848 */
[C---:B------:R-:W-:Y:S08]  /*6050*/  HMMA.16816.F32 R76, R20.reuse, R94, R76 ;  /* 0x0000005e144c723c */ /* 0x040ff0000000184c */
[C---:B--2---:R-:W-:Y:S08]  /*6060*/  HMMA.16816.F32 R12, R20.reuse, R24, R12 ;  /* 0x00000018140c723c */ /* 0x044ff0000000180c */
[C---:B------:R-:W-:Y:S01]  /*6070*/  HMMA.16816.F32 R80, R20.reuse, R26, R80 ;  /* 0x0000001a1450723c */ /* 0x040fe20000001850 */
[----:B------:R-:W2:Y:S07]  /*6080*/  LDSM.16.MT88.4 R24, [R142+0xb800] ;  /* 0x00b800008e18783b */ /* 0x000eae0000004200 */
        /* <DEDUP_REMOVED lines=13> */
[C---:B-1----:R-:W-:Y:S01]  /*6160*/  HMMA.16816.F32 R96, R20.reuse, R88, R8 ;  /* 0x000000581460723c */ /* 0x042fe20000001808 */
[----:B------:R-:W1:Y:S02]  /*6170*/  LDSM.16.MT88.4 R8, [R141+0xb800] ;  /* 0x00b800008d08783b */ /* 0x000e640000004200 */
[----:B------:R-:W-:Y:S05]  /*6180*/  FADD.FTZ R165, R124, R165 ;  /* 0x000000a57ca57221 */ /* 0x000fea0000010000 */
        /* <DEDUP_REMOVED lines=11> */
[C---:B-1----:R-:W-:Y:S08]  /*6240*/  HMMA.16816.F32 R92, R20.reuse, R8, R12 ;  /* 0x00000008145c723c */ /* 0x042ff0000000180c */
[C---:B------:R-:W-:Y:S08]  /*6250*/  HMMA.16816.F32 R80, R20.reuse, R10, R80 ;  /* 0x0000000a1450723c */ /* 0x040ff00000001850 */
[C---:B------:R-:W-:Y:S08]  /*6260*/  HMMA.16816.F32 R88, R20.reuse, R28, R16 ;  /* 0x0000001c1458723c */ /* 0x040ff00000001810 */
[----:B------:R-:W-:Y:S01]  /*6270*/  HMMA.16816.F32 R84, R20, R30, R84 ;  /* 0x0000001e1454723c */ /* 0x000fe20000001854 */
[----:B------:R-:W-:Y:S08]  /*6280*/  @!UPT UIADD3 URZ, UPT, UPT, URZ, URZ, URZ ;  /* 0x000000fffffff290 */ /* 0x000ff0000fffe0ff */
[----:B------:R-:W-:Y:S11]  /*6290*/  @P2 BRA `(.L_x_5511) ;  /* 0xffffffd800782947 */ /* 0x000ff6000383ffff */
.L_x_5507:
[----:B------:R-:W1:Y:S01]  /*62a0*/  SHFL.BFLY PT, R5, R166, 0x2, 0x1f ;  /* 0x0c401f00a6057f89 */ /* 0x000e6200000e0000 */
[----:B------:R-:W2:Y:S01]  /*62b0*/  S2UR UR4, SR_CgaCtaId ;  /* 0x00000000000479c3 */ /* 0x000ea20000008800 */
[----:B------:R-:W-:Y:S01]  /*62c0*/  UMOV UR5, 0x400 ;  /* 0x0000040000057882 */ /* 0x000fe20000000000 */
[----:B------:R-:W-:Y:S01]  /*62d0*/  MOV R31, RZ ;  /* 0x000000ff001f7202 */ /* 0x000fe20000000f00 */
[----:B------:R-:W3:Y:S01]  /*62e0*/  SHFL.BFLY PT, R0, R165, 0x2, 0x1f ;  /* 0x0c401f00a5007f89 */ /* 0x000ee200000e0000 */
[----:B------:R-:W-:Y:S01]  /*62f0*/  BSSY.RECONVERGENT B0, `(.L_x_5512) ;  /* 0x00000d8000007945 */ /* 0x000fe20003800200 */
[----:B------:R-:W-:Y:S01]  /*6300*/  MOV R18, 0x7f800000 ;  /* 0x7f80000000127802 */ /* 0x000fe20000000f00 */
[----:B------:R-:W4:Y:S02]  /*6310*/  S2R R4, SR_TID.X ;  /* 0x0000000000047919 */ /* 0x000f240000002100 */
[----:B------:R-:W5:Y:S01]  /*6320*/  S2UR UR6, SR_CTAID.Z ;  /* 0x00000000000679c3 */ /* 0x000f620000002700 */
[----:B-1----:R-:W-:Y:S01]  /*6330*/  FADD.FTZ R12, R5, R166 ;  /* 0x000000a6050c7221 */ /* 0x002fe20000010000 */
[----:B--2---:R-:W-:Y:S01]  /*6340*/  ULEA UR4, UR4, UR5, 0x18 ;  /* 0x0000000504047291 */ /* 0x004fe2000f8ec0ff */
[----:B---3--:R-:W-:-:S03]  /*6350*/  FADD.FTZ R11, R0, R165 ;  /* 0x000000a5000b7221 */ /* 0x008fc60000010000 */
[----:B------:R-:W1:Y:S04]  /*6360*/  SHFL.BFLY PT, R7, R12, 0x1, 0x1f ;  /* 0x0c201f000c077f89 */ /* 0x000e6800000e0000 */
[----:B------:R-:W2:Y:S01]  /*6370*/  SHFL.BFLY PT, R6, R11, 0x1, 0x1f ;  /* 0x0c201f000b067f89 */ /* 0x000ea200000e0000 */
[C---:B----4-:R-:W-:Y:S02]  /*6380*/  SHF.L.U32 R2, R4.reuse, 0x1, RZ ;  /* 0x0000000104027819 */ /* 0x050fe400000006ff */
[C---:B------:R-:W-:Y:S02]  /*6390*/  SHF.L.U32 R9, R4.reuse, 0x4, RZ ;  /* 0x0000000404097819 */ /* 0x040fe400000006ff */
[----:B------:R-:W-:Y:S02]  /*63a0*/  SHF.L.U32 R0, R4, 0x5, RZ ;  /* 0x0000000504007819 */ /* 0x000fe400000006ff */
[----:B------:R-:W-:-:S02]  /*63b0*/  LOP3.LUT R5, R2, 0x6, RZ, 0xc0, !PT ;  /* 0x0000000602057812 */ /* 0x000fc400078ec0ff */
[----:B------:R-:W-:Y:S02]  /*63c0*/  LOP3.LUT R9, R9, 0x1c0, RZ, 0xc0, !PT ;  /* 0x000001c009097812 */ /* 0x000fe400078ec0ff */
[----:B------:R-:W-:Y:S02]  /*63d0*/  LOP3.LUT R0, R5, 0x7c00, R0, 0xf8, !PT ;  /* 0x00007c0005007812 */ /* 0x000fe400078ef800 */
[----:B------:R-:W-:Y:S01]  /*63e0*/  LOP3.LUT R9, R9, 0x38, R2, 0xf8, !PT ;  /* 0x0000003809097812 */ /* 0x000fe200078ef802 */
[----:B-1----:R-:W-:Y:S01]  /*63f0*/  FADD.FTZ R7, R12, R7 ;  /* 0x000000070c077221 */ /* 0x002fe20000010000 */
[----:B------:R-:W-:Y:S02]  /*6400*/  MOV R5, 0x20 ;  /* 0x0000002000057802 */ /* 0x000fe40000000f00 */
[----:B------:R-:W-:Y:S01]  /*6410*/  LOP3.LUT R0, R0, R9, RZ, 0xfc, !PT ;  /* 0x0000000900007212 */ /* 0x000fe200078efcff */
[----:B--2---:R-:W-:Y:S01]  /*6420*/  FADD.FTZ R6, R11, R6 ;  /* 0x000000060b067221 */ /* 0x004fe20000010000 */
[----:B------:R-:W1:Y:S01]  /*6430*/  MUFU.RCP R10, R7 ;  /* 0x00000007000a7308 */ /* 0x000e620000001000 */
[----:B------:R-:W-:-:S02]  /*6440*/  FSETP.NE.FTZ.AND P1, PT, R7, RZ, PT ;  /* 0x000000ff0700720b */ /* 0x000fc40003f35000 */
[----:B------:R-:W-:Y:S02]  /*6450*/  MOV R2, 0x10 ;  /* 0x0000001000027802 */ /* 0x000fe40000000f00 */
[----:B------:R-:W-:Y:S02]  /*6460*/  FSETP.NE.FTZ.AND P0, PT, R6, RZ, PT ;  /* 0x000000ff0600720b */ /* 0x000fe40003f15000 */
[----:B------:R-:W-:Y:S01]  /*6470*/  LEA R9, R0, UR4, 0x1 ;  /* 0x0000000400097c11 */ /* 0x000fe2000f8e08ff */
[----:B------:R-:W2:Y:S01]  /*6480*/  MUFU.RCP R8, R6 ;  /* 0x0000000600087308 */ /* 0x000ea20000001000 */
[----:B------:R-:W-:Y:S01]  /*6490*/  R2P PR, R4, 0x1c ;  /* 0x0000001c04007804 */ /* 0x000fe20000000000 */
[----:B------:R-:W3:Y:S01]  /*64a0*/  LDCU.U8 UR4, c[0x0][0x548] ;  /* 0x0000a900ff0477ac */ /* 0x000ee20008000000 */
[----:B------:R-:W-:Y:S02]  /*64b0*/  IADD3 R13, PT, PT, R9, 0x40, RZ ;  /* 0x00000040090d7810 */ /* 0x000fe40007ffe0ff */
[----:B------:R-:W-:-:S02]  /*64c0*/  SHF.R.U32.HI R16, RZ, 0x2, R4 ;  /* 0x00000002ff107819 */ /* 0x000fc40000011604 */
[----:B------:R-:W-:Y:S01]  /*64d0*/  SEL R0, R5, 0xffffffe0, !P3 ;  /* 0xffffffe005007807 */ /* 0x000fe20005800000 */
[----:B------:R-:W4:Y:S01]  /*64e0*/  @P1 MUFU.LG2 R7, R7 ;  /* 0x0000000700071308 */ /* 0x000f220000000c00 */
[----:B-1----:R-:W-:Y:S01]  /*64f0*/  FSEL R10, R10, 1, P1 ;  /* 0x3f8000000a0a7808 */ /* 0x002fe20000800000 */
[----:B------:R-:W1:Y:S01]  /*6500*/  @P0 LDC R14, c[0x0][0x458] ;  /* 0x00011600ff0e0b82 */ /* 0x000e620000000800 */
[----:B------:R-:W-:Y:S02]  /*6510*/  SEL R2, R2, 0xfffffff0, !P2 ;  /* 0xfffffff002027807 */ /* 0x000fe40005000000 */
[----:B------:R-:W-:Y:S01]  /*6520*/  IADD3 R11, PT, PT, R0, R9, RZ ;  /* 0x00000009000b7210 */ /* 0x000fe20007ffe0ff */
        /* <DEDUP_REMOVED lines=21> */
[----:B------:R-:W-:Y:S01]  /*6680*/  @P4 IADD3 R13, PT, PT, R9, -0x40, RZ ;  /* 0xffffffc0090d4810 */ /* 0x000fe20007ffe0ff */
        /* <DEDUP_REMOVED lines=82> */
[----:B------:R-:W2:Y:S01]  /*6bb0*/  LDC R2, c[0x0][0x434] ;  /* 0x00010d00ff027b82 */ /* 0x000ea20000000800 */
[----:B------:R-:W-:Y:S01]  /*6bc0*/  F2FP.F16.F32.PACK_AB R76, R77, R76 ;  /* 0x0000004c4d4c723e */ /* 0x000fe200000000ff */
[----:B------:R-:W-:Y:S01]  /*6bd0*/  STS [R17+0x400], R54 ;  /* 0x0004003611007388 */ /* 0x000fe20000000800 */
[----:B------:R-:W-:Y:S01]  /*6be0*/  F2FP.F16.F32.PACK_AB R78, R79, R78 ;  /* 0x0000004e4f4e723e */ /* 0x000fe200000000ff */
[----:B------:R-:W5:Y:S01]  /*6bf0*/  @P0 MUFU.LG2 R6, R6 ;  /* 0x0000000600060308 */ /* 0x000f620000000c00 */
[----:B------:R-:W-:Y:S01]  /*6c00*/  F2FP.F16.F32.PACK_AB R92, R93, R92 ;  /* 0x0000005c5d5c723e */ /* 0x000fe200000000ff */
[----:B------:R-:W-:Y:S01]  /*6c10*/  STS [R19], R56 ;  /* 0x0000003813007388 */ /* 0x000fe20000000800 */
[----:B------:R-:W-:Y:S01]  /*6c20*/  F2FP.F16.F32.PACK_AB R94, R95, R94 ;  /* 0x0000005e5f5e723e */ /* 0x000fe200000000ff */
[----:B----4-:R-:W-:Y:S01]  /*6c30*/  @P1 FMUL.FTZ R7, R7, 0.69314718246459960938 ;  /* 0x3f31721807071820 */ /* 0x010fe20000410000 */
        /* <DEDUP_REMOVED lines=9> */
[----:B---3--:R-:W-:Y:S01]  /*6cd0*/  ISETP.NE.AND P2, PT, RZ, UR4, PT ;  /* 0x00000004ff007c0c */ /* 0x008fe2000bf45270 */
[----:B------:R-:W-:Y:S01]  /*6ce0*/  STS [R9+0x2000], R64 ;  /* 0x0020004009007388 */ /* 0x000fe20000000800 */
[----:B------:R-:W-:Y:S01]  /*6cf0*/  LOP3.LUT P3, RZ, R4, 0x3, RZ, 0xc0, !PT ;  /* 0x0000000304ff7812 */ /* 0x000fe2000786c0ff */
[----:B-----5:R-:W-:-:S02]  /*6d00*/  @P0 FMUL.FTZ R6, R6, 0.69314718246459960938 ;  /* 0x3f31721806060820 */ /* 0x020fc40000410000 */
[----:B------:R3:W-:Y:S04]  /*6d10*/  STS [R9+0x2400], R66 ;  /* 0x0024004209007388 */ /* 0x0007e80000000800 */
[----:B------:R-:W-:Y:S04]  /*6d20*/  STS [R5+0x2000], R68 ;  /* 0x0020004405007388 */ /* 0x000fe80000000800 */
[----:B------:R4:W-:Y:S04]  /*6d30*/  STS [R5+0x2400], R70 ;  /* 0x0024004605007388 */ /* 0x0009e80000000800 */
[----:B------:R-:W-:Y:S04]  /*6d40*/  STS [R11+0x2000], R72 ;  /* 0x002000480b007388 */ /* 0x000fe80000000800 */
[----:B------:R5:W-:Y:S04]  /*6d50*/  STS [R11+0x2400], R74 ;  /* 0x0024004a0b007388 */ /* 0x000be80000000800 */
[----:B------:R-:W-:Y:S04]  /*6d60*/  STS [R15+0x2000], R76 ;  /* 0x0020004c0f007388 */ /* 0x000fe80000000800 */
[----:B------:R1:W-:Y:S01]  /*6d70*/  STS [R15+0x2400], R78 ;  /* 0x0024004e0f007388 */ /* 0x0003e20000000800 */
[----:B---3--:R-:W3:Y:S03]  /*6d80*/  LDC.64 R8, c[0x0][0x408] ;  /* 0x00010200ff087b82 */ /* 0x008ee60000000a00 */
[----:B------:R-:W-:Y:S04]  /*6d90*/  STS [R13+0x2000], R92 ;  /* 0x0020005c0d007388 */ /* 0x000fe80000000800 */
[----:B------:R2:W-:Y:S01]  /*6da0*/  STS [R13+0x2400], R94 ;  /* 0x0024005e0d007388 */ /* 0x0005e20000000800 */
[----:B----4-:R-:W4:Y:S03]  /*6db0*/  @!P2 LDC R5, c[0x0][0x3e0] ;  /* 0x0000f800ff05ab82 */ /* 0x010f260000000800 */
[----:B------:R-:W-:Y:S04]  /*6dc0*/  STS [R17+0x2000], R80 ;  /* 0x0020005011007388 */ /* 0x000fe80000000800 */
[----:B------:R3:W-:Y:S01]  /*6dd0*/  STS [R17+0x2400], R82 ;  /* 0x0024005211007388 */ /* 0x0007e20000000800 */
[----:B-----5:R-:W3:Y:S03]  /*6de0*/  LDC.64 R10, c[0x0][0x410] ;  /* 0x00010400ff0a7b82 */ /* 0x020ee60000000a00 */
[----:B------:R-:W-:Y:S04]  /*6df0*/  STS [R19+0x2000], R88 ;  /* 0x0020005813007388 */ /* 0x000fe80000000800 */
[----:B------:R5:W-:Y:S01]  /*6e00*/  STS [R19+0x2400], R90 ;  /* 0x0024005a13007388 */ /* 0x000be20000000800 */
[----:B-1----:R-:W1:Y:S03]  /*6e10*/  @P2 LDC R15, c[0x0][0x454] ;  /* 0x00011500ff0f2b82 */ /* 0x002e660000000800 */
[----:B------:R-:W-:Y:S04]  /*6e20*/  STS [R29+0x2000], R84 ;  /* 0x002000541d007388 */ /* 0x000fe80000000800 */
[----:B------:R1:W-:Y:S01]  /*6e30*/  STS [R29+0x2400], R86 ;  /* 0x002400561d007388 */ /* 0x0003e20000000800 */
[----:B--2---:R-:W2:Y:S01]  /*6e40*/  LDC.64 R12, c[0x0][0x400] ;  /* 0x00010000ff0c7b82 */ /* 0x004ea20000000a00 */
[----:B----4-:R-:W-:-:S07]  /*6e50*/  @!P2 IMAD R5, R156, R5, UR6 ;  /* 0x000000069c05ae24 */ /* 0x010fce000f8e0205 */
[----:B------:R-:W-:Y:S01]  /*6e60*/  BAR.SYNC.DEFER_BLOCKING 0x0 ;  /* 0x0000000000007b1d */ /* 0x000fe20000010000 */
[----:B------:R-:W-:-:S07]  /*6e70*/  @!P2 IMAD R5, R5, R2, RZ ;  /* 0x000000020505a224 */ /* 0x000fce00078e02ff */
[----:B---3--:R-:W3:Y:S01]  /*6e80*/  @P1 LDC R17, c[0x0][0x458] ;  /* 0x00011600ff111b82 */ /* 0x008ee20000000800 */
[----:B------:R-:W4:Y:S01]  /*6e90*/  S2R R0, SR_TID.X ;  /* 0x0000000000007919 */ /* 0x000f220000002100 */
[----:B-----5:R-:W-:Y:S01]  /*6ea0*/  SHF.R.U32.HI R19, RZ, 0x1, R4 ;  /* 0x00000001ff137819 */ /* 0x020fe20000011604 */
[----:B-1----:R-:W-:Y:S01]  /*6eb0*/  @P2 IMAD R15, R15, UR6, RZ ;  /* 0x000000060f0f2c24 */ /* 0x002fe2000f8e02ff */
[----:B------:R-:W-:Y:S01]  /*6ec0*/  MOV R4, 0x7f800000 ;  /* 0x7f80000000047802 */ /* 0x000fe20000000f00 */
[----:B------:R-:W-:Y:S01]  /*6ed0*/  @P0 FFMA.FTZ R4, R3, R14, R6 ;  /* 0x0000000e03040223 */ /* 0x000fe20000010006 */
[----:B------:R-:W-:Y:S01]  /*6ee0*/  LOP3.LUT R19, R19, 0x30, RZ, 0xc0, !PT ;  /* 0x0000003013137812 */ /* 0x000fe200078ec0ff */
[----:B------:R-:W-:-:S03]  /*6ef0*/  @P2 IMAD R5, R156, R2, R15 ;  /* 0x000000029c052224 */ /* 0x000fc600078e020f */
[----:B------:R-:W-:Y:S01]  /*6f00*/  LOP3.LUT R16, R19, 0x7, R16, 0xf8, !PT ;  /* 0x0000000713107812 */ /* 0x000fe200078ef810 */
[----:B------:R1:W1:Y:S04]  /*6f10*/  LDS.128 R24, [R157] ;  /* 0x000000009d187984 */ /* 0x0002680000000c00 */
[----:B------:R1:W1:Y:S01]  /*6f20*/  LDS.128 R20, [R157+0x2000] ;  /* 0x002000009d147984 */ /* 0x0002620000000c00 */
[----:B---3--:R-:W-:Y:S01]  /*6f30*/  @P1 FFMA.FTZ R18, R100, R17, R7 ;  /* 0x0000001164121223 */ /* 0x008fe20000010007 */
[----:B----4-:R-:W-:-:S04]  /*6f40*/  SHF.L.U32 R30, R0, 0x3, RZ ;  /* 0x00000003001e7819 */ /* 0x010fc800000006ff */
[----:B------:R-:W-:-:S05]  /*6f50*/  LOP3.LUT R30, R30, 0x38, RZ, 0xc0, !PT ;  /* 0x000000381e1e7812 */ /* 0x000fca00078ec0ff */
[----:B------:R-:W-:-:S04]  /*6f60*/  IMAD.WIDE.U32 R28, R158, R8, R30 ;  /* 0x000000089e1c7225 */ /* 0x000fc800078e001e */
[----:B------:R-:W-:Y:S02]  /*6f70*/  IMAD R29, R158, R9, R29 ;  /* 0x000000099e1d7224 */ /* 0x000fe400078e021d */
[----:B--2---:R-:W-:-:S04]  /*6f80*/  IMAD.WIDE.U32 R32, R156, R12, R28 ;  /* 0x0000000c9c207225 */ /* 0x004fc800078e001c */
[----:B------:R-:W-:Y:S01]  /*6f90*/  IMAD R3, R156, R13, R33 ;  /* 0x0000000d9c037224 */ /* 0x000fe200078e0221 */
        /* <DEDUP_REMOVED lines=13> */
.L_x_5513:
[----:B------:R-:W-:Y:S05]  /*7070*/  BSYNC.RECONVERGENT B0 ;  /* 0x0000000000007941 */ /* 0x000fea0003800200 */
.L_x_5512:
[----:B------:R-:W2:Y:S01]  /*7080*/  LDS.128 R28, [R157+0x800] ;  /* 0x000800009d1c7984 */ /* 0x000ea20000000c00 */
[----:B------:R-:W-:Y:S01]  /*7090*/  IMAD.MOV.U32 R2, RZ, RZ, R32 ;  /* 0x000000ffff027224 */ /* 0x000fe200078e0020 */
[----:B------:R-:W3:Y:S01]  /*70a0*/  LDCU.64 UR4, c[0x0][0x3f0] ;  /* 0x00007e00ff0477ac */ /* 0x000ee20008000a00 */
[----:B------:R-:W-:Y:S01]  /*70b0*/  SHF.R.U32.HI R0, RZ, 0x3, R0 ;  /* 0x00000003ff007819 */ /* 0x000fe20000011600 */
[----:B-1----:R-:W1:Y:S01]  /*70c0*/  LDS.128 R12, [R157+0x2800] ;  /* 0x002800009d0c7984 */ /* 0x002e620000000c00 */
[----:B------:R-:W-:-:S03]  /*70d0*/  IMAD.WIDE.U32 R2, R10, UR6, R2 ;  /* 0x000000060a027c25 */ /* 0x000fc6000f8e0002 */
[----:B------:R-:W4:Y:S01]  /*70e0*/  LDS.128 R16, [R157+0x1000] ;  /* 0x001000009d107984 */ /* 0x000f220000000c00 */
[----:B------:R-:W-:-:S03]  /*70f0*/  IMAD R3, R11, UR6, R3 ;  /* 0x000000060b037c24 */ /* 0x000fc6000f8e0203 */
[----:B------:R-:W5:Y:S01]  /*7100*/  LDS.128 R4, [R157+0x3000] ;  /* 0x003000009d047984 */ /* 0x000f620000000c00 */
[----:B------:R-:W-:-:S03]  /*7110*/  IMAD.WIDE.U32 R40, R0, R8, R2 ;  /* 0x0000000800287225 */ /* 0x000fc600078e0002 */
[----:B------:R-:W5:Y:S01]  /*7120*/  LDS.128 R32, [R157+0x1800] ;  /* 0x001800009d207984 */ /* 0x000f620000000c00 */
[----:B------:R-:W-:Y:S02]  /*7130*/  IMAD R0, R0, R9, R41 ;  /* 0x0000000900007224 */ /* 0x000fe400078e0229 */
[----:B------:R-:W-:Y:S01]  /*7140*/  IMAD.SHL.U32 R2, R8, 0x20, RZ ;  /* 0x0000002008027824 */ /* 0x000fe200078e00ff */
[----:B------:R-:W5:Y:S01]  /*7150*/  LDS.128 R36, [R157+0x3800] ;  /* 0x003800009d247984 */ /* 0x000f620000000c00 */
[----:B---3--:R-:W-:-:S04]  /*7160*/  LEA R10, P0, R40, UR4, 0x1 ;  /* 0x00000004280a7c11 */ /* 0x008fc8000f8008ff */
[----:B------:R-:W-:Y:S02]  /*7170*/  LEA.HI.X R11, R40, UR5, R0, 0x1, P0 ;  /* 0x00000005280b7c11 */ /* 0x000fe400080f0c00 */
[CC--:B------:R-:W-:Y:S02]  /*7180*/  LEA R40, P0, R8.reuse, R10.reuse, 0x6 ;  /* 0x0000000a08287211 */ /* 0x0c0fe400078030ff */
[--C-:B------:R-:W-:Y:S01]  /*7190*/  SHF.L.U64.HI R0, R8, 0x5, R9.reuse ;  /* 0x0000000508007819 */ /* 0x100fe20000010209 */
[----:B------:R-:W-:Y:S01]  /*71a0*/  STG.E.128 desc[UR22][R10.64], R24 ;  /* 0x000000180a007986 */ /* 0x000fe2000c101d16 */
[----:B------:R-:W-:Y:S02]  /*71b0*/  IADD3 R42, P1, PT, R2, R10, RZ ;  /* 0x0000000a022a7210 */ /* 0x000fe40007f3e0ff */
[----:B------:R-:W-:Y:S01]  /*71c0*/  LEA.HI.X R41, R8, R11, R9, 0x6, P0 ;  /* 0x0000000b08297211 */ /* 0x000fe200000f3409 */
[----:B------:R-:W-:Y:S01]  /*71d0*/  STG.E.128 desc[UR22][R10.64+0x80], R20 ;  /* 0x000080140a007986 */ /* 0x000fe2000c101d16 */
[----:B------:R-:W-:Y:S01]  /*71e0*/  IADD3 R2, P0, PT, R40, R2, RZ ;  /* 0x0000000228027210 */ /* 0x000fe20007f1e0ff */
[----:B------:R-:W-:-:S04]  /*71f0*/  IMAD.X R43, R0, 0x1, R11, P1 ;  /* 0x00000001002b7824 */ /* 0x000fc800008e060b */
[----:B------:R-:W-:Y:S01]  /*7200*/  IMAD.X R3, R41, 0x1, R0, P0 ;  /* 0x0000000129037824 */ /* 0x000fe200000e0600 */
[----:B--2---:R-:W-:Y:S04]  /*7210*/  STG.E.128 desc[UR22][R42.64], R28 ;  /* 0x0000001c2a007986 */ /* 0x004fe8000c101d16 */
[----:B-1----:R-:W-:Y:S04]  /*7220*/  STG.E.128 desc[UR22][R42.64+0x80], R12 ;  /* 0x0000800c2a007986 */ /* 0x002fe8000c101d16 */
[----:B----4-:R-:W-:Y:S04]  /*7230*/  STG.E.128 desc[UR22][R40.64], R16 ;  /* 0x0000001028007986 */ /* 0x010fe8000c101d16 */
[----:B-----5:R-:W-:Y:S04]  /*7240*/  STG.E.128 desc[UR22][R40.64+0x80], R4 ;  /* 0x0000800428007986 */ /* 0x020fe8000c101d16 */
[----:B------:R-:W-:Y:S04]  /*7250*/  STG.E.128 desc[UR22][R2.64], R32 ;  /* 0x0000002002007986 */ /* 0x000fe8000c101d16 */
[----:B------:R-:W-:Y:S01]  /*7260*/  STG.E.128 desc[UR22][R2.64+0x80], R36 ;  /* 0x0000802402007986 */ /* 0x000fe2000c101d16 */
[----:B------:R-:W-:Y:S05]  /*7270*/  EXIT ;  /* 0x000000000000794d */ /* 0x000fea0003800000 */
.L_x_5514:
        /* <DEDUP_REMOVED lines=16> */
.L_x_7260:


//--------------------- .text._ZN5flash24flash_fwd_splitkv_kernelI23Flash_fwd_kernel_traitsILi128ELi64ELi64ELi4ELb0ELb0EN7cutlass6half_tE19Flash_kernel_traitsILi128ELi64ELi64ELi4ES3_EELb1ELb0ELb0ELb1ELb1ELb1ELb0ELb0EEEvNS_16Flash_fwd_paramsE --------------------------
	.section	.text._ZN5flash24flash_fwd_splitkv_kernelI23Flash_fwd_kernel_traitsILi128ELi64ELi64ELi4ELb0ELb0EN7cutlass6half_tE19Flash_kernel_traitsILi128ELi64ELi64ELi4ES3_EELb1ELb0ELb0ELb1ELb1ELb1ELb0ELb0EEEvNS_16Flash_fwd_paramsE,"ax",@progbits
	.align	128
        .global         _ZN5flash24flash_fwd_splitkv_kernelI23Flash_fwd_kernel_traitsILi128ELi64ELi64ELi4ELb0ELb0EN7cutlass6half_tE19Flash_kernel_traitsILi128ELi64ELi64ELi4ES3_EELb1ELb0ELb0ELb1ELb1ELb1ELb0ELb0EEEvNS_16Flash_fwd_paramsE
        .type           _ZN5flash24flash_fwd_splitkv_kernelI23Flash_fwd_kernel_traitsILi128ELi64ELi64ELi4ELb0ELb0EN7cutlass6half_tE19Flash_kernel_traitsILi128ELi64ELi64ELi4ES3_EELb1ELb0ELb0ELb1ELb1ELb1ELb0ELb0EEEvNS_16Flash_fwd_paramsE,@function
        .size           _ZN5flash24flash_fwd_splitkv_kernelI23Flash_fwd_kernel_traitsILi128ELi64ELi64ELi4ELb0ELb0EN7cutlass6half_tE19Flash_kernel_traitsILi128ELi64ELi64ELi4ES3_EELb1ELb0ELb0ELb1ELb1ELb1ELb0ELb0EEEvNS_16Flash_fwd_paramsE,(.L_x_7261 - _ZN5flash24flash_fwd_splitkv_kernelI23Flash_fwd_kernel_traitsILi128ELi64ELi64ELi4ELb0ELb0EN7cutlass6half_tE19Flash_kernel_traitsILi128ELi64ELi64ELi4ES3_EELb1ELb0ELb0ELb1ELb1ELb1ELb0ELb0EEEvNS_16Flash_fwd_paramsE)
        .other          _ZN5flash24flash_fwd_splitkv_kernelI23Flash_fwd_kernel_traitsILi128ELi64ELi64ELi4ELb0ELb0EN7cutlass6half_tE19Flash_kernel_traitsILi128ELi64ELi64ELi4ES3_EELb1ELb0ELb0ELb1ELb1ELb1ELb0ELb0EEEvNS_16Flash_fwd_paramsE,@"STO_CUDA_ENTRY STV_DEFAULT"
_ZN5flash24flash_fwd_splitkv_kernelI23Flash_fwd_kernel_traitsILi128ELi64ELi64ELi4ELb0ELb0EN7cutlass6half_tE19Flash_kernel_traitsILi128ELi64ELi64ELi4ES3_EELb1ELb0ELb0ELb1ELb1ELb1ELb0ELb0EEEvNS_16Flash_fwd_paramsE:
.text._ZN5flash24flash_fwd_splitkv_kernelI23Flash_fwd_kernel_traitsILi128ELi64ELi64ELi4ELb0ELb0EN7cutlass6half_tE19Flash_kernel_traitsILi128ELi64ELi64ELi4ES3_EELb1ELb0ELb0ELb1ELb1ELb1ELb0ELb0EEEvNS_16Flash_fwd_paramsE:
        /* <DEDUP_REMOVED lines=116> */
.L_x_5515:
        /* <DEDUP_REMOVED lines=8> */
.L_x_5516:
        /* <DEDUP_REMOVED lines=99> */
.L_x_5517:
        /* <DEDUP_REMOVED lines=67> */
.L_x_5518:
        /* <DEDUP_REMOVED lines=47> */
[C---:B------:R-:W-:Y:S01]  /*1510*/  LEA R22, P3, R16.reuse, UR8, 0x1 ;  /* 0x0000000810167c11 */ /* 0x040fe2000f8608ff */
[----:B------:R-:W-:Y:S01]  /*1520*/  IMAD.IADD R11, R17, 0x1, R11 ;  /* 0x00000001110b7824 */ /* 0x000fe200078e020b */
[----:B-1----:R-:W-:Y:S01]  /*1530*/  ULEA UR5, UR5, UR4, 0x18 ;  /* 0x0000000405057291 */ /* 0x002fe2000f8ec0ff */
[----:B------:R-:W-:Y:S01]  /*1540*/  IMAD.X R5, R9, 0x1, R19, P2 ;  /* 0x0000000109057824 */ /* 0x000fe200010e0613 */
[----:B------:R-:W-:Y:S01]  /*1550*/  IADD3.X R9, PT, PT, R19, UR24, R9, P1, P0 ;  /* 0x0000001813097c10 */ /* 0x000fe20008fe0409 */
[----:B------:R-:W1:Y:S01]  /*1560*/  LDCU UR4, c[0x0][0x50c] ;  /* 0x0000a180ff0477ac */ /* 0x000e620008000800 */
[----:B------:R-:W-:-:S02]  /*1570*/  LEA.HI.X R23, R16, UR9, R11, 0x1, P3 ;  /* 0x0000000910177c11 */ /* 0x000fc400098f0c0b */
        /* <DEDUP_REMOVED lines=58> */
[----:B--2---:R-:W-:-:S04]  /*1920*/  IADD3 R10, P0, PT, R8, UR6, RZ ;  /* 0x00000006080a7c10 */ /* 0x004fc8000ff1e0ff */
        /* <DEDUP_REMOVED lines=21> */
[----:B------:R-:W4:Y:S01]  /*1a80*/  LDSM.16.M88.4 R48, [R156+UR5+0x5000] ;  /* 0x005000059c30783b */ /* 0x000f220008000200 */
[----:B--2---:R-:W-:-:S03]  /*1a90*/  VIADD R2, R156, UR5 ;  /* 0x000000059c027c36 */ /* 0x004fc60008000000 */
[----:B------:R-:W2:Y:S01]  /*1aa0*/  LDSM.16.M88.4 R36, [R156+UR5+0x4000] ;  /* 0x004000059c24783b */ /* 0x000ea20008000200 */
[----:B------:R-:W-:-:S03]  /*1ab0*/  IMAD.IADD R151, R5, 0x1, R2 ;  /* 0x0000000105977824 */ /* 0x000fc600078e0202 */
[----:B------:R-:W5:Y:S01]  /*1ac0*/  LDSM.16.M88.4 R56, [R156+UR5+0x4800] ;  /* 0x004800059c38783b */ /* 0x000f620008000200 */
[----:B------:R-:W-:-:S03]  /*1ad0*/  IMAD.IADD R150, R0, 0x1, R2 ;  /* 0x0000000100967824 */ /* 0x000fc600078e0202 */
[----:B------:R-:W1:Y:S01]  /*1ae0*/  LDSM.16.M88.4 R12, [R156+UR5+0x5800] ;  /* 0x005800059c0c783b */ /* 0x000e620008000200 */
[----:B------:R-:W-:-:S03]  /*1af0*/  IMAD.IADD R149, R5, 0x1, R150 ;  /* 0x0000000105957824 */ /* 0x000fc600078e0296 */
[----:B------:R-:W-:Y:S04]  /*1b00*/  LDSM.16.M88.4 R72, [R155] ;  /* 0x000000009b48783b */ /* 0x000fe80000000200 */
[----:B---3--:R-:W3:Y:S04]  /*1b10*/  LDSM.16.M88.4 R8, [R151+0x5000] ;  /* 0x005000009708783b */ /* 0x008ee80000000200 */
[----:B------:R-:W3:Y:S04]  /*1b20*/  LDSM.16.M88.4 R16, [R151+0x4000] ;  /* 0x004000009710783b */ /* 0x000ee80000000200 */
[----:B------:R-:W3:Y:S04]  /*1b30*/  LDSM.16.M88.4 R64, [R151+0x4800] ;  /* 0x004800009740783b */ /* 0x000ee80000000200 */
[----:B------:R-:W3:Y:S04]  /*1b40*/  LDSM.16.M88.4 R40, [R151+0x5800] ;  /* 0x005800009728783b */ /* 0x000ee80000000200 */
[----:B------:R-:W-:Y:S01]  /*1b50*/  LDSM.16.M88.4 R20, [R150+0x4000] ;  /* 0x004000009614783b */ /* 0x000fe20000000200 */
[C---:B----4-:R-:W-:Y:S03]  /*1b60*/  HMMA.16816.F32 R52, R28.reuse, R48, RZ ;  /* 0x000000301c34723c */ /* 0x050fe600000018ff */
[----:B------:R-:W-:Y:S04]  /*1b70*/  LDSM.16.M88.4 R76, [R153] ;  /* 0x00000000994c783b */ /* 0x000fe80000000200 */
[----:B------:R-:W-:Y:S01]  /*1b80*/  LDSM.16.M88.4 R68, [R157+0x2000] ;  /* 0x002000009d44783b */ /* 0x000fe20000000200 */
[C---:B--2---:R-:W-:Y:S03]  /*1b90*/  HMMA.16816.F32 R24, R28.reuse, R36, RZ ;  /* 0x000000241c18723c */ /* 0x044fe600000018ff */
[----:B------:R-:W-:Y:S04]  /*1ba0*/  LDSM.16.M88.4 R84, [R151+0x6000] ;  /* 0x006000009754783b */ /* 0x000fe80000000200 */
[----:B------:R-:W-:Y:S01]  /*1bb0*/  LDSM.16.M88.4 R80, [R149+0x5800] ;  /* 0x005800009550783b */ /* 0x000fe20000000200 */
[C---:B-----5:R-:W-:Y:S03]  /*1bc0*/  HMMA.16816.F32 R60, R28.reuse, R56, RZ ;  /* 0x000000381c3c723c */ /* 0x060fe600000018ff */
[----:B------:R-:W0:Y:S05]  /*1bd0*/  LDGDEPBAR ;  /* 0x00000000000079af */ /* 0x000e2a0000000000 */
[C---:B------:R-:W-:Y:S08]  /*1be0*/  HMMA.16816.F32 R48, R28.reuse, R50, RZ ;  /* 0x000000321c30723c */ /* 0x040ff000000018ff */
[C---:B------:R-:W-:Y:S08]  /*1bf0*/  HMMA.16816.F32 R36, R28.reuse, R38, RZ ;  /* 0x000000261c24723c */ /* 0x040ff000000018ff */
[C---:B------:R-:W-:Y:S08]  /*1c00*/  HMMA.16816.F32 R56, R28.reuse, R58, RZ ;  /* 0x0000003a1c38723c */ /* 0x040ff000000018ff */
[C---:B-1----:R-:W-:Y:S08]  /*1c10*/  HMMA.16816.F32 R44, R28.reuse, R12, RZ ;  /* 0x0000000c1c2c723c */ /* 0x042ff000000018ff */
[----:B------:R-:W-:Y:S01]  /*1c20*/  HMMA.16816.F32 R28, R28, R14, RZ ;  /* 0x0000000e1c1c723c */ /* 0x000fe200000018ff */
[----:B------:R-:W1:Y:S07]  /*1c30*/  LDSM.16.M88.4 R12, [R154] ;  /* 0x000000009a0c783b */ /* 0x000e6e0000000200 */
[C---:B---3--:R-:W-:Y:S08]  /*1c40*/  HMMA.16816.F32 R52, R72.reuse, R8, R52 ;  /* 0x000000084834723c */ /* 0x048ff00000001834 */
        /* <DEDUP_REMOVED lines=10> */
[----:B------:R-:W5:Y:S04]  /*1cf0*/  LDSM.16.M88.4 R28, [R150+0x5800] ;  /* 0x00580000961c783b */ /* 0x000f680000000200 */
[----:B------:R-:W5:Y:S03]  /*1d00*/  LDSM.16.M88.4 R40, [R156+UR5+0x6000] ;  /* 0x006000059c28783b */ /* 0x000f660008000200 */
        /* <DEDUP_REMOVED lines=8> */
[----:B------:R-:W3:Y:S07]  /*1d90*/  LDSM.16.M88.4 R16, [R155+0x2000] ;  /* 0x002000009b10783b */ /* 0x000eee0000000200 */
[C---:B----4-:R-:W-:Y:S08]  /*1da0*/  HMMA.16816.F32 R24, R76.reuse, R64, R24 ;  /* 0x000000404c18723c */ /* 0x050ff00000001818 */
[----:B------:R-:W-:Y:S01]  /*1db0*/  HMMA.16816.F32 R36, R76, R66, R36 ;  /* 0x000000424c24723c */ /* 0x000fe20000001824 */
[----:B------:R-:W-:Y:S07]  /*1dc0*/  LDSM.16.M88.4 R64, [R156+UR5+0x6800] ;  /* 0x006800059c40783b */ /* 0x000fee0008000200 */
[C---:B-----5:R-:W-:Y:S08]  /*1dd0*/  HMMA.16816.F32 R44, R12.reuse, R28, R44 ;  /* 0x0000001c0c2c723c */ /* 0x060ff0000000182c */
[----:B------:R-:W-:Y:S01]  /*1de0*/  HMMA.16816.F32 R72, R12, R30, R72 ;  /* 0x0000001e0c48723c */ /* 0x000fe20000001848 */
[----:B------:R-:W-:Y:S04]  /*1df0*/  LDSM.16.M88.4 R12, [R154+0x2000] ;  /* 0x002000009a0c783b */ /* 0x000fe80000000200 */
[----:B------:R-:W4:Y:S03]  /*1e00*/  LDSM.16.M88.4 R28, [R150+0x6000] ;  /* 0x00600000961c783b */ /* 0x000f260000000200 */
[C---:B------:R-:W-:Y:S08]  /*1e10*/  HMMA.16816.F32 R24, R68.reuse, R40, R24 ;  /* 0x000000284418723c */ /* 0x040ff00000001818 */
[----:B------:R-:W-:Y:S01]  /*1e20*/  HMMA.16816.F32 R36, R68, R42, R36 ;  /* 0x0000002a4424723c */ /* 0x000fe20000001824 */
[----:B------:R-:W-:Y:S07]  /*1e30*/  LDSM.16.M88.4 R40, [R151+0x6800] ;  /* 0x006800009728783b */ /* 0x000fee0000000200 */
[C---:B-1----:R-:W-:Y:S08]  /*1e40*/  HMMA.16816.F32 R60, R76.reuse, R20, R60 ;  /* 0x000000144c3c723c */ /* 0x042ff0000000183c */
[C---:B------:R-:W-:Y:S01]  /*1e50*/  HMMA.16816.F32 R56, R76.reuse, R22, R56 ;  /* 0x000000164c38723c */ /* 0x040fe20000001838 */
[----:B------:R-:W-:Y:S07]  /*1e60*/  LDSM.16.M88.4 R20, [R149+0x6000] ;  /* 0x006000009514783b */ /* 0x000fee0000000200 */
[C---:B--2---:R-:W-:Y:S08]  /*1e70*/  HMMA.16816.F32 R52, R76.reuse, R8, R52 ;  /* 0x000000084c34723c */ /* 0x044ff00000001834 */
[----:B------:R-:W-:Y:S01]  /*1e80*/  HMMA.16816.F32 R48, R76, R10, R48 ;  /* 0x0000000a4c30723c */ /* 0x000fe20000001830 */
[----:B------:R-:W1:Y:S07]  /*1e90*/  LDSM.16.M88.4 R8, [R153+0x2000] ;  /* 0x002000009908783b */ /* 0x000e6e0000000200 */
[C---:B---3--:R-:W-:Y:S08]  /*1ea0*/  HMMA.16816.F32 R24, R16.reuse, R84, R24 ;  /* 0x000000541018723c */ /* 0x048ff00000001818 */
[----:B------:R-:W-:Y:S08]  /*1eb0*/  HMMA.16816.F32 R36, R16, R86, R36 ;  /* 0x000000561024723c */ /* 0x000ff00000001824 */
[C---:B------:R-:W-:Y:S08]  /*1ec0*/  HMMA.16816.F32 R44, R76.reuse, R80, R44 ;  /* 0x000000504c2c723c */ /* 0x040ff0000000182c */
[----:B------:R-:W-:Y:S08]  /*1ed0*/  HMMA.16816.F32 R72, R76, R82, R72 ;  /* 0x000000524c48723c */ /* 0x000ff00000001848 */
[C---:B----4-:R-:W-:Y:S08]  /*1ee0*/  HMMA.16816.F32 R24, R12.reuse, R28, R24 ;  /* 0x0000001c0c18723c */ /* 0x050ff00000001818 */
[----:B------:R-:W-:Y:S01]  /*1ef0*/  HMMA.16816.F32 R36, R12, R30, R36 ;  /* 0x0000001e0c24723c */ /* 0x000fe20000001824 */
[----:B------:R-:W2:Y:S07]  /*1f00*/  LDSM.16.M88.4 R28, [R156+UR5+0x7000] ;  /* 0x007000059c1c783b */ /* 0x000eae0008000200 */
[C---:B------:R-:W-:Y:S01]  /*1f10*/  HMMA.16816.F32 R76, R68.reuse, R64, R60 ;  /* 0x00000040444c723c */ /* 0x040fe2000000183c */
[----:B------:R-:W3:Y:S07]  /*1f20*/  LDSM.16.M88.4 R60, [R150+0x6800] ;  /* 0x00680000963c783b */ /* 0x000eee0000000200 */
[----:B------:R-:W-:Y:S08]  /*1f30*/  HMMA.16816.F32 R56, R68, R66, R56 ;  /* 0x000000424438723c */ /* 0x000ff00000001838 */
[C---:B-1----:R-:W-:Y:S08]  /*1f40*/  HMMA.16816.F32 R24, R8.reuse, R20, R24 ;  /* 0x000000140818723c */ /* 0x042ff00000001818 */
[----:B------:R-:W-:Y:S01]  /*1f50*/  HMMA.16816.F32 R36, R8, R22, R36 ;  /* 0x000000160824723c */ /* 0x000fe20000001824 */
[----:B------:R-:W1:Y:S07]  /*1f60*/  LDSM.16.M88.4 R20, [R151+0x7000] ;  /* 0x007000009714783b */ /* 0x000e6e0000000200 */
[----:B------:R-:W-:Y:S01]  /*1f70*/  HMMA.16816.F32 R80, R16, R40, R76 ;  /* 0x000000281050723c */ /* 0x000fe2000000184c */
[----:B------:R-:W-:Y:S02]  /*1f80*/  LDSM.16.M88.4 R76, [R149+0x6800] ;  /* 0x00680000954c783b */ /* 0x000fe40000000200 */
[----:B------:R-:W-:Y:S01]  /*1f90*/  FMUL.FTZ R2, R24, UR4 ;  /* 0x0000000418027c20 */ /* 0x000fe20008410000 */
[----:B------:R-:W-:Y:S01]  /*1fa0*/  FMUL.FTZ R64, R25, UR4 ;  /* 0x0000000419407c20 */ /* 0x000fe20008410000 */
[----:B------:R-:W-:Y:S01]  /*1fb0*/  FMUL.FTZ R3, R26, UR4 ;  /* 0x000000041a037c20 */ /* 0x000fe20008410000 */
[----:B------:R-:W-:-:S02]  /*1fc0*/  FMUL.FTZ R65, R27, UR4 ;  /* 0x000000041b417c20 */ /* 0x000fc40008410000 */
[----:B------:R-:W-:Y:S01]  /*1fd0*/  HMMA.16816.F32 R56, R16, R42, R56 ;  /* 0x0000002a1038723c */ /* 0x000fe20000001838 */
[----:B------:R-:W4:Y:S01]  /*1fe0*/  LDSM.16.M88.4 R40, [R156+UR5+0x7800] ;  /* 0x007800059c28783b */ /* 0x000f220008000200 */
[----:B------:R-:W5:Y:S01]  /*1ff0*/  MUFU.TANH R64, R64 ;  /* 0x0000004000407308 */ /* 0x000f620000002400 */
[----:B------:R-:W-:Y:S01]  /*2000*/  FMUL.FTZ R36, R36, UR4 ;  /* 0x0000000424247c20 */ /* 0x000fe20008410000 */
[----:B------:R-:W-:Y:S01]  /*2010*/  FMUL.FTZ R37, R37, UR4 ;  /* 0x0000000425257c20 */ /* 0x000fe20008410000 */
[----:B------:R-:W5:Y:S01]  /*2020*/  LDSM.16.M88.4 R24, [R150+0x7000] ;  /* 0x007000009618783b */ /* 0x000f620000000200 */
[----:B------:R-:W-:Y:S01]  /*2030*/  FMUL.FTZ R39, R39, UR4 ;  /* 0x0000000427277c20 */ /* 0x000fe20008410000 */
[----:B------:R-:W-:Y:S01]  /*2040*/  FMUL.FTZ R38, R38, UR4 ;  /* 0x0000000426267c20 */ /* 0x000fe20008410000 */
[C---:B--2---:R-:W-:Y:S02]  /*2050*/  HMMA.16816.F32 R52, R68.reuse, R28, R52 ;  /* 0x0000001c4434723c */ /* 0x044fe40000001834 */
[----:B------:R-:W2:Y:S06]  /*2060*/  MUFU.TANH R65, R65 ;  /* 0x0000004100417308 */ /* 0x000eac0000002400 */
[----:B------:R-:W-:Y:S01]  /*2070*/  HMMA.16816.F32 R48, R68, R30, R48 ;  /* 0x0000001e4430723c */ /* 0x000fe20000001830 */
[----:B------:R-:W2:Y:S01]  /*2080*/  LDSM.16.M88.4 R28, [R151+0x7800] ;  /* 0x00780000971c783b */ /* 0x000ea20000000200 */
[----:B------:R-:W2:Y:S06]  /*2090*/  MUFU.TANH R36, R36 ;  /* 0x0000002400247308 */ /* 0x000eac0000002400 */
[C---:B---3--:R-:W-:Y:S02]  /*20a0*/  HMMA.16816.F32 R80, R12.reuse, R60, R80 ;  /* 0x0000003c0c50723c */ /* 0x048fe40000001850 */
[----:B------:R-:W3:Y:S06]  /*20b0*/  MUFU.TANH R37, R37 ;  /* 0x0000002500257308 */ /* 0x000eec0000002400 */
[----:B------:R-:W-:Y:S02]  /*20c0*/  HMMA.16816.F32 R56, R12, R62, R56 ;  /* 0x0000003e0c38723c */ /* 0x000fe40000001838 */
[----:B------:R-:W3:Y:S06]  /*20d0*/  MUFU.TANH R39, R39 ;  /* 0x0000002700277308 */ /* 0x000eec0000002400 */
[C---:B-1----:R-:W-:Y:S01]  /*20e0*/  HMMA.16816.F32 R60, R16.reuse, R20, R52 ;  /* 0x00000014103c723c */ /* 0x042fe20000001834 */
[----:B------:R-:W-:Y:S01]  /*20f0*/  LDSM.16.M88.4 R52, [R149+0x7000] ;  /* 0x007000009534783b */ /* 0x000fe20000000200 */
[----:B------:R-:W-:Y:S06]  /*2100*/  MUFU.TANH R38, R38 ;  /* 0x0000002600267308 */ /* 0x000fec0000002400 */
[----:B------:R-:W-:Y:S01]  /*2110*/  HMMA.16816.F32 R48, R16, R22, R48 ;  /* 0x000000161030723c */ /* 0x000fe20000001830 */
[----:B------:R-:W1:Y:S01]  /*2120*/  LDSM.16.M88.4 R20, [R150+0x7800] ;  /* 0x007800009614783b */ /* 0x000e620000000200 */
[----:B------:R-:W-:Y:S06]  /*2130*/  MUFU.TANH R2, R2 ;  /* 0x0000000200027308 */ /* 0x000fec0000002400 */
[C---:B----4-:R-:W-:Y:S02]  /*2140*/  HMMA.16816.F32 R44, R68.reuse, R40, R44 ;  /* 0x00000028442c723c */ /* 0x050fe4000000182c */
[----:B------:R-:W-:Y:S06]  /*2150*/  MUFU.TANH R3, R3 ;  /* 0x0000000300037308 */ /* 0x000fec0000002400 */
[----:B------:R-:W-:Y:S01]  /*2160*/  HMMA.16816.F32 R72, R68, R42, R72 ;  /* 0x0000002a4448723c */ /* 0x000fe20000001848 */
[----:B------:R-:W-:-:S04]  /*2170*/  LOP3.LUT R43, R92, 0x1f0, RZ, 0xc0, !PT ;  /* 0x000001f05c2b7812 */ /* 0x000fc800078ec0ff */
[----:B------:R-:W-:-:S03]  /*2180*/  IADD3 R43, PT, PT, R43, 0x1, R164 ;  /* 0x000000012b2b7810 */ /* 0x000fc60007ffe0a4 */
[C---:B-----5:R-:W-:Y:S08]  /*2190*/  HMMA.16816.F32 R60, R12.reuse, R24, R60 ;  /* 0x000000180c3c723c */ /* 0x060ff0000000183c */
[----:B------:R-:W-:Y:S01]  /*21a0*/  HMMA.16816.F32 R48, R12, R26, R48 ;  /* 0x0000001a0c30723c */ /* 0x000fe20000001830 */
[----:B------:R-:W4:Y:S01]  /*21b0*/  LDSM.16.M88.4 R24, [R149+0x7800] ;  /* 0x007800009518783b */ /* 0x000f220000000200 */
[----:B------:R-:W-:-:S06]  /*21c0*/  DEPBAR.LE SB0, 0x0 ;  /* 0x000080000000791a */ /* 0x000fcc0000000000 */
[----:B--2---:R-:W-:Y:S01]  /*21d0*/  HMMA.16816.F32 R44, R16, R28, R44 ;  /* 0x0000001c102c723c */ /* 0x004fe2000000182c */
[----:B------:R-:W-:Y:S01]  /*21e0*/  SHF.R.U32.HI R29, RZ, 0x2, R90 ;  /* 0x00000002ff1d7819 */ /* 0x000fe2000001165a */
[----:B------:R-:W-:-:S06]  /*21f0*/  IMAD.SHL.U32 R90, R90, 0x2, RZ ;  /* 0x000000025a5a7824 */ /* 0x000fcc00078e00ff */
[----:B------:R-:W-:Y:S08]  /*2200*/  HMMA.16816.F32 R72, R16, R30, R72 ;  /* 0x0000001e1048723c */ /* 0x000ff00000001848 */
[----:B------:R-:W-:Y:S08]  /*2210*/  HMMA.16816.F32 R80, R8, R76, R80 ;  /* 0x0000004c0850723c */ /* 0x000ff00000001850 */
[----:B-1----:R-:W-:Y:S01]  /*2220*/  HMMA.16816.F32 R44, R12, R20, R44 ;  /* 0x000000140c2c723c */ /* 0x002fe2000000182c */
[----:B------:R-:W-:-:S02]  /*2230*/  LOP3.LUT R20, R29, 0x7, RZ, 0xc0, !PT ;  /* 0x000000071d147812 */ /* 0x000fc400078ec0ff */
[----:B------:R-:W-:Y:S02]  /*2240*/  LOP3.LUT R21, R165, 0x6, R90, 0xf8, !PT ;  /* 0x00000006a5157812 */ /* 0x000fe400078ef85a */
[----:B------:R-:W-:Y:S02]  /*2250*/  IADD3 R20, PT, PT, R43, -R89, R20 ;  /* 0x800000592b147210 */ /* 0x000fe40007ffe014 */
[----:B------:R-:W-:Y:S01]  /*2260*/  LOP3.LUT R17, R21, 0x1, RZ, 0xfc, !PT ;  /* 0x0000000115117812 */ /* 0x000fe200078efcff */
[C---:B------:R-:W-:Y:S01]  /*2270*/  HMMA.16816.F32 R56, R8.reuse, R78, R56 ;  /* 0x0000004e0838723c */ /* 0x040fe20000001838 */
[----:B------:R-:W-:Y:S02]  /*2280*/  IADD3 R42, PT, PT, R20, R88, R91 ;  /* 0x00000058142a7210 */ /* 0x000fe40007ffe05b */
[----:B------:R-:W-:Y:S01]  /*2290*/  FMUL.FTZ R67, R81, UR4 ;  /* 0x0000000451437c20 */ /* 0x000fe20008410000 */
[----:B------:R-:W-:Y:S01]  /*22a0*/  FMUL.FTZ R76, R82, UR4 ;  /* 0x00000004524c7c20 */ /* 0x000fe20008410000 */
[----:B------:R-:W-:Y:S01]  /*22b0*/  FMUL.FTZ R66, R80, UR4 ;  /* 0x0000000450427c20 */ /* 0x000fe20008410000 */
[----:B------:R-:W-:Y:S01]  /*22c0*/  FMUL.FTZ R77, R83, UR4 ;  /* 0x00000004534d7c20 */ /* 0x000fe20008410000 */
[----:B------:R-:W-:Y:S01]  /*22d0*/  LOP3.LUT R19, R21, 0x8, RZ, 0xfc, !PT ;  /* 0x0000000815137812 */ /* 0x000fe200078efcff */
[----:B------:R-:W-:Y:S01]  /*22e0*/  HMMA.16816.F32 R48, R8, R54, R48 ;  /* 0x000000360830723c */ /* 0x000fe20000001830 */
[----:B------:R-:W-:Y:S01]  /*22f0*/  MUFU.TANH R67, R67 ;  /* 0x0000004300437308 */ /* 0x000fe20000002400 */
[----:B------:R-:W-:-:S02]  /*2300*/  VIMNMX R54, PT, PT, R42, R91, PT ;  /* 0x0000005b2a367248 */ /* 0x000fc40003fe0100 */
[----:B------:R-:W-:Y:S02]  /*2310*/  VIADDMNMX R42, R42, 0x8, R91, PT ;  /* 0x000000082a2a7846 */ /* 0x000fe4000380015b */
[C---:B------:R-:W-:Y:S02]  /*2320*/  ISETP.GE.AND P6, PT, R17.reuse, R54, PT ;  /* 0x000000361100720c */ /* 0x040fe40003fc6270 */
[----:B------:R-:W-:Y:S01]  /*2330*/  HMMA.16816.F32 R60, R8, R52, R60 ;  /* 0x00000034083c723c */ /* 0x000fe2000000183c */
[----:B------:R-:W1:Y:S01]  /*2340*/  MUFU.TANH R76, R76 ;  /* 0x0000004c004c7308 */ /* 0x000e620000002400 */
[----:B------:R-:W-:Y:S01]  /*2350*/  ISETP.GE.AND P4, PT, R17, R42, PT ;  /* 0x0000002a1100720c */ /* 0x000fe20003f86270 */
[----:B------:R-:W-:Y:S01]  /*2360*/  FMUL.FTZ R41, R57, UR4 ;  /* 0x0000000439297c20 */ /* 0x000fe20008410000 */
[----:B------:R-:W-:Y:S01]  /*2370*/  FMUL.FTZ R52, R58, UR4 ;  /* 0x000000043a347c20 */ /* 0x000fe20008410000 */
[----:B------:R-:W-:Y:S01]  /*2380*/  FMUL.FTZ R40, R56, UR4 ;  /* 0x0000000438287c20 */ /* 0x000fe20008410000 */
[----:B------:R-:W-:Y:S01]  /*2390*/  FMUL.FTZ R28, R59, UR4 ;  /* 0x000000043b1c7c20 */ /* 0x000fe20008410000 */
[C---:B------:R-:W-:Y:S01]  /*23a0*/  ISETP.GE.AND P3, PT, R19.reuse, R54, PT ;  /* 0x000000361300720c */ /* 0x040fe20003f66270 */
[----:B------:R-:W-:Y:S01]  /*23b0*/  HMMA.16816.F32 R72, R12, R22, R72 ;  /* 0x000000160c48723c */ /* 0x000fe20000001848 */
[----:B------:R-:W-:Y:S01]  /*23c0*/  MUFU.TANH R41, R41 ;  /* 0x0000002900297308 */ /* 0x000fe20000002400 */
[----:B------:R-:W-:Y:S01]  /*23d0*/  ISETP.GE.AND P1, PT, R19, R42, PT ;  /* 0x0000002a1300720c */ /* 0x000fe20003f26270 */
[----:B------:R-:W-:Y:S01]  /*23e0*/  FMUL.FTZ R48, R48, UR4 ;  /* 0x0000000430307c20 */ /* 0x000fe20008410000 */
[----:B------:R-:W-:Y:S01]  /*23f0*/  LOP3.LUT R17, R21, 0x9, RZ, 0xfc, !PT ;  /* 0x0000000915117812 */ /* 0x000fe200078efcff */
[----:B------:R-:W-:Y:S01]  /*2400*/  FMUL.FTZ R49, R49, UR4 ;  /* 0x0000000431317c20 */ /* 0x000fe20008410000 */
[C---:B------:R-:W-:Y:S01]  /*2410*/  LOP3.LUT R19, R21.reuse, 0x10, RZ, 0xfc, !PT ;  /* 0x0000001015137812 */ /* 0x040fe200078efcff */
[----:B------:R-:W-:Y:S01]  /*2420*/  FMUL.FTZ R50, R50, UR4 ;  /* 0x0000000432327c20 */ /* 0x000fe20008410000 */
[C---:B----4-:R-:W-:Y:S01]  /*2430*/  HMMA.16816.F32 R44, R8.reuse, R24, R44 ;  /* 0x00000018082c723c */ /* 0x050fe2000000182c */
[----:B------:R-:W2:Y:S01]  /*2440*/  MUFU.TANH R52, R52 ;  /* 0x0000003400347308 */ /* 0x000ea20000002400 */
[----:B------:R-:W-:Y:S01]  /*2450*/  LOP3.LUT R13, R21, 0x11, RZ, 0xfc, !PT ;  /* 0x00000011150d7812 */ /* 0x000fe200078efcff */
[----:B------:R-:W-:Y:S01]  /*2460*/  FMUL.FTZ R60, R60, UR4 ;  /* 0x000000043c3c7c20 */ /* 0x000fe20008410000 */
[----:B------:R-:W-:Y:S01]  /*2470*/  FMUL.FTZ R61, R61, UR4 ;  /* 0x000000043d3d7c20 */ /* 0x000fe20008410000 */
[----:B------:R-:W-:Y:S01]  /*2480*/  FMUL.FTZ R62, R62, UR4 ;  /* 0x000000043e3e7c20 */ /* 0x000fe20008410000 */
[----:B------:R-:W-:Y:S01]  /*2490*/  FSEL R64, R64, -INF , !P6 ;  /* 0xff80000040407808 */ /* 0x000fe20007000000 */
[----:B------:R-:W-:Y:S01]  /*24a0*/  FMUL.FTZ R63, R63, UR4 ;  /* 0x000000043f3f7c20 */ /* 0x000fe20008410000 */
[----:B------:R-:W-:Y:S01]  /*24b0*/  FSEL R30, R65, -INF , !P4 ;  /* 0xff800000411e7808 */ /* 0x000fe20006000000 */
[----:B------:R-:W4:Y:S01]  /*24c0*/  MUFU.TANH R66, R66 ;  /* 0x0000004200427308 */ /* 0x000f220000002400 */
[----:B------:R-:W-:Y:S01]  /*24d0*/  FSEL R36, R36, -INF , !P3 ;  /* 0xff80000024247808 */ /* 0x000fe20005800000 */
[----:B------:R-:W-:Y:S01]  /*24e0*/  FMUL.FTZ R51, R51, UR4 ;  /* 0x0000000433337c20 */ /* 0x000fe20008410000 */
[----:B------:R-:W-:Y:S01]  /*24f0*/  HMMA.16816.F32 R72, R8, R26, R72 ;  /* 0x0000001a0848723c */ /* 0x000fe20000001848 */
[----:B------:R-:W-:-:S02]  /*2500*/  ISETP.GE.AND P0, PT, R17, R54, PT ;  /* 0x000000361100720c */ /* 0x000fc40003f06270 */
[-C--:B------:R-:W-:Y:S02]  /*2510*/  ISETP.GE.AND P5, PT, R17, R42.reuse, PT ;  /* 0x0000002a1100720c */ /* 0x080fe40003fa6270 */
[----:B------:R-:W5:Y:S01]  /*2520*/  MUFU.TANH R77, R77 ;  /* 0x0000004d004d7308 */ /* 0x000f620000002400 */
[----:B------:R-:W-:Y:S01]  /*2530*/  ISETP.GE.AND P6, PT, R19, R42, PT ;  /* 0x0000002a1300720c */ /* 0x000fe20003fc6270 */
[----:B------:R-:W-:Y:S01]  /*2540*/  FMUL.FTZ R47, R47, UR4 ;  /* 0x000000042f2f7c20 */ /* 0x000fe20008410000 */
[C---:B------:R-:W-:Y:S01]  /*2550*/  ISETP.GE.AND P4, PT, R13.reuse, R54, PT ;  /* 0x000000360d00720c */ /* 0x040fe20003f86270 */
[----:B------:R-:W-:Y:S01]  /*2560*/  FMUL.FTZ R134, R44, UR4 ;  /* 0x000000042c867c20 */ /* 0x000fe20008410000 */
[----:B------:R-:W-:Y:S01]  /*2570*/  ISETP.GE.AND P3, PT, R13, R42, PT ;  /* 0x0000002a0d00720c */ /* 0x000fe20003f66270 */
[----:B------:R-:W-:Y:S01]  /*2580*/  FMUL.FTZ R45, R45, UR4 ;  /* 0x000000042d2d7c20 */ /* 0x000fe20008410000 */
[C---:B------:R-:W-:Y:S01]  /*2590*/  LOP3.LUT R15, R21.reuse, 0x18, RZ, 0xfc, !PT ;  /* 0x00000018150f7812 */ /* 0x040fe200078efcff */
[----:B------:R-:W5:Y:S01]  /*25a0*/  MUFU.TANH R40, R40 ;  /* 0x0000002800287308 */ /* 0x000f620000002400 */
[C---:B------:R-:W-:Y:S01]  /*25b0*/  LOP3.LUT R13, R21.reuse, 0x19, RZ, 0xfc, !PT ;  /* 0x00000019150d7812 */ /* 0x040fe200078efcff */
[----:B------:R-:W-:Y:S01]  /*25c0*/  FMUL.FTZ R46, R46, UR4 ;  /* 0x000000042e2e7c20 */ /* 0x000fe20008410000 */
[----:B------:R-:W-:-:S02]  /*25d0*/  LOP3.LUT R11, R21, 0x20, RZ, 0xfc, !PT ;  /* 0x00000020150b7812 */ /* 0x000fc400078efcff */
[----:B---3--:R-:W-:Y:S01]  /*25e0*/  FSEL R44, R37, -INF , !P0 ;  /* 0xff800000252c7808 */ /* 0x008fe20004000000 */
[----:B------:R-:W-:Y:S01]  /*25f0*/  FMUL.FTZ R72, R72, UR4 ;  /* 0x0000000448487c20 */ /* 0x000fe20008410000 */
[----:B------:R-:W-:Y:S01]  /*2600*/  FSEL R24, R39, -INF , !P5 ;  /* 0xff80000027187808 */ /* 0x000fe20006800000 */
[----:B------:R-:W3:Y:S01]  /*2610*/  MUFU.TANH R116, R48 ;  /* 0x0000003000747308 */ /* 0x000ee20000002400 */
[----:B-1----:R-:W-:Y:S01]  /*2620*/  FSEL R14, R76, -INF , !P6 ;  /* 0xff8000004c0e7808 */ /* 0x002fe20007000000 */
[----:B------:R-:W-:Y:S01]  /*2630*/  FMUL.FTZ R73, R73, UR4 ;  /* 0x0000000449497c20 */ /* 0x000fe20008410000 */
[----:B------:R-:W-:Y:S01]  /*2640*/  FSEL R22, R67, -INF , !P4 ;  /* 0xff80000043167808 */ /* 0x000fe20006000000 */
[----:B------:R-:W-:Y:S01]  /*2650*/  FMUL.FTZ R74, R74, UR4 ;  /* 0x000000044a4a7c20 */ /* 0x000fe20008410000 */
[----:B------:R-:W-:Y:S01]  /*2660*/  FSEL R38, R38, -INF , !P1 ;  /* 0xff80000026267808 */ /* 0x000fe20004800000 */
[----:B------:R-:W-:Y:S01]  /*2670*/  FMUL.FTZ R75, R75, UR4 ;  /* 0x000000044b4b7c20 */ /* 0x000fe20008410000 */
[----:B------:R-:W-:Y:S01]  /*2680*/  ISETP.GE.AND P0, PT, R15, R42, PT ;  /* 0x0000002a0f00720c */ /* 0x000fe20003f06270 */
[----:B------:R-:W1:Y:S01]  /*2690*/  MUFU.TANH R28, R28 ;  /* 0x0000001c001c7308 */ /* 0x000e620000002400 */
[----:B------:R-:W-:-:S02]  /*26a0*/  ISETP.GE.AND P5, PT, R13, R54, PT ;  /* 0x000000360d00720c */ /* 0x000fc40003fa6270 */
[C---:B------:R-:W-:Y:S02]  /*26b0*/  ISETP.GE.AND P6, PT, R11.reuse, R54, PT ;  /* 0x000000360b00720c */ /* 0x040fe40003fc6270 */
[----:B------:R-:W-:Y:S02]  /*26c0*/  ISETP.GE.AND P4, PT, R11, R42, PT ;  /* 0x0000002a0b00720c */ /* 0x000fe40003f86270 */
[-C--:B------:R-:W-:Y:S01]  /*26d0*/  ISETP.GE.AND P2, PT, R19, R54.reuse, PT ;  /* 0x000000361300720c */ /* 0x080fe20003f46270 */
[----:B------:R-:W1:Y:S01]  /*26e0*/  MUFU.TANH R114, R60 ;  /* 0x0000003c00727308 */ /* 0x000e620000002400 */
[----:B------:R-:W-:Y:S02]  /*26f0*/  ISETP.GE.AND P1, PT, R15, R54, PT ;  /* 0x000000360f00720c */ /* 0x000fe40003f26270 */
[C---:B------:R-:W-:Y:S02]  /*2700*/  LOP3.LUT R11, R21.reuse, 0x28, RZ, 0xfc, !PT ;  /* 0x00000028150b7812 */ /* 0x040fe400078efcff */
[----:B------:R-:W-:-:S02]  /*2710*/  LOP3.LUT R9, R21, 0x21, RZ, 0xfc, !PT ;  /* 0x0000002115097812 */ /* 0x000fc400078efcff */
[----:B--2---:R-:W-:Y:S01]  /*2720*/  FSEL R10, R52, -INF , !P0 ;  /* 0xff800000340a7808 */ /* 0x004fe20004000000 */
[----:B------:R-:W2:Y:S01]  /*2730*/  MUFU.TANH R122, R47 ;  /* 0x0000002f007a7308 */ /* 0x000ea20000002400 */
[----:B------:R-:W-:Y:S02]  /*2740*/  FSEL R16, R41, -INF , !P5 ;  /* 0xff80000029107808 */ /* 0x000fe40006800000 */
[----:B----4-:R-:W-:Y:S02]  /*2750*/  FSEL R18, R66, -INF , !P2 ;  /* 0xff80000042127808 */ /* 0x010fe40005000000 */
[----:B-----5:R-:W-:Y:S02]  /*2760*/  FSEL R12, R77, -INF , !P3 ;  /* 0xff8000004d0c7808 */ /* 0x020fe40005800000 */
[----:B------:R-:W-:Y:S01]  /*2770*/  FSEL R20, R40, -INF , !P1 ;  /* 0xff80000028147808 */ /* 0x000fe20004800000 */
[----:B------:R-:W-:Y:S01]  /*2780*/  MUFU.TANH R142, R61 ;  /* 0x0000003d008e7308 */ /* 0x000fe20000002400 */
[----:B------:R-:W-:-:S02]  /*2790*/  ISETP.GE.AND P0, PT, R11, R54, PT ;  /* 0x000000360b00720c */ /* 0x000fc40003f06270 */
[-C--:B------:R-:W-:Y:S02]  /*27a0*/  ISETP.GE.AND P5, PT, R11, R42.reuse, PT ;  /* 0x0000002a0b00720c */ /* 0x080fe40003fa6270 */
[----:B------:R-:W-:Y:S02]  /*27b0*/  ISETP.GE.AND P2, PT, R13, R42, PT ;  /* 0x0000002a0d00720c */ /* 0x000fe40003f46270 */
[C---:B------:R-:W-:Y:S01]  /*27c0*/  ISETP.GE.AND P3, PT, R9.reuse, R54, PT ;  /* 0x000000360900720c */ /* 0x040fe20003f66270 */
[----:B------:R-:W4:Y:S01]  /*27d0*/  MUFU.TANH R120, R62 ;  /* 0x0000003e00787308 */ /* 0x000f220000002400 */
[----:B------:R-:W-:Y:S02]  /*27e0*/  ISETP.GE.AND P1, PT, R9, R42, PT ;  /* 0x0000002a0900720c */ /* 0x000fe40003f26270 */
[C---:B------:R-:W-:Y:S02]  /*27f0*/  LOP3.LUT R11, R21.reuse, 0x31, RZ, 0xfc, !PT ;  /* 0x00000031150b7812 */ /* 0x040fe400078efcff */
[----:B------:R-:W-:-:S02]  /*2800*/  LOP3.LUT R9, R21, 0x29, RZ, 0xfc, !PT ;  /* 0x0000002915097812 */ /* 0x000fc400078efcff */
[----:B---3--:R-:W-:Y:S01]  /*2810*/  FSEL R116, R116, -INF , !P0 ;  /* 0xff80000074747808 */ /* 0x008fe20004000000 */
[----:B------:R-:W3:Y:S01]  /*2820*/  MUFU.TANH R138, R63 ;  /* 0x0000003f008a7308 */ /* 0x000ee20000002400 */
[----:B-1----:R-:W-:Y:S02]  /*2830*/  FSEL R8, R28, -INF , !P2 ;  /* 0xff8000001c087808 */ /* 0x002fe40005000000 */
[----:B------:R-:W-:Y:S02]  /*2840*/  FSEL R114, R114, -INF , !P6 ;  /* 0xff80000072727808 */ /* 0x000fe40007000000 */
[----:B------:R-:W-:Y:S02]  /*2850*/  ISETP.GE.AND P0, PT, R11, R42, PT ;  /* 0x0000002a0b00720c */ /* 0x000fe40003f06270 */
[C---:B------:R-:W-:Y:S01]  /*2860*/  ISETP.GE.AND P2, PT, R9.reuse, R54, PT ;  /* 0x000000360900720c */ /* 0x040fe20003f46270 */
[----:B------:R-:W1:Y:S01]  /*2870*/  MUFU.TANH R140, R49 ;  /* 0x00000031008c7308 */ /* 0x000e620000002400 */
[----:B------:R-:W-:-:S02]  /*2880*/  ISETP.GE.AND P6, PT, R9, R42, PT ;  /* 0x0000002a0900720c */ /* 0x000fc40003fc6270 */
[----:B------:R-:W-:Y:S02]  /*2890*/  LOP3.LUT R9, R21, 0x30, RZ, 0xfc, !PT ;  /* 0x0000003015097812 */ /* 0x000fe400078efcff */
[----:B--2---:R-:W-:Y:S02]  /*28a0*/  FSEL R122, R122, -INF , !P0 ;  /* 0xff8000007a7a7808 */ /* 0x004fe40004000000 */
[----:B----4-:R-:W-:Y:S01]  /*28b0*/  FSEL R120, R120, -INF , !P4 ;  /* 0xff80000078787808 */ /* 0x010fe20006000000 */
[----:B------:R-:W2:Y:S01]  /*28c0*/  MUFU.TANH R136, R50 ;  /* 0x0000003200887308 */ /* 0x000ea20000002400 */
[----:B------:R-:W-:Y:S02]  /*28d0*/  FSEL R142, R142, -INF , !P3 ;  /* 0xff8000008e8e7808 */ /* 0x000fe40005800000 */
[----:B------:R-:W-:Y:S02]  /*28e0*/  ISETP.NE.AND P0, PT, R32, 0x1, PT ;  /* 0x000000012000780c */ /* 0x000fe40003f05270 */
[----:B------:R-:W-:-:S02]  /*28f0*/  ISETP.GE.AND P4, PT, R9, R54, PT ;  /* 0x000000360900720c */ /* 0x000fc40003f86270 */
[----:B------:R-:W-:Y:S01]  /*2900*/  ISETP.GE.AND P3, PT, R9, R42, PT ;  /* 0x0000002a0900720c */ /* 0x000fe20003f66270 */
[----:B------:R-:W4:Y:S01]  /*2910*/  MUFU.TANH R128, R51 ;  /* 0x0000003300807308 */ /* 0x000f220000002400 */
[----:B------:R-:W-:Y:S02]  /*2920*/  LOP3.LUT R9, R21, 0x38, RZ, 0xfc, !PT ;  /* 0x0000003815097812 */ /* 0x000fe400078efcff */
[----:B---3--:R-:W-:Y:S02]  /*2930*/  FSEL R138, R138, -INF , !P1 ;  /* 0xff8000008a8a7808 */ /* 0x008fe40004800000 */
[----:B-1----:R-:W-:Y:S02]  /*2940*/  FSEL R140, R140, -INF , !P2 ;  /* 0xff8000008c8c7808 */ /* 0x002fe40005000000 */
[----:B------:R-:W-:Y:S01]  /*2950*/  ISETP.GE.AND P1, PT, R11, R54, PT ;  /* 0x000000360b00720c */ /* 0x000fe20003f26270 */
[----:B------:R-:W1:Y:S01]  /*2960*/  MUFU.TANH R134, R134 ;  /* 0x0000008600867308 */ /* 0x000e620000002400 */
[----:B--2---:R-:W-:-:S02]  /*2970*/  FSEL R136, R136, -INF , !P5 ;  /* 0xff80000088887808 */ /* 0x004fc40006800000 */
[C---:B------:R-:W-:Y:S02]  /*2980*/  ISETP.GE.AND P5, PT, R9.reuse, R54, PT ;  /* 0x000000360900720c */ /* 0x040fe40003fa6270 */
[----:B------:R-:W-:Y:S02]  /*2990*/  ISETP.GE.AND P2, PT, R9, R42, PT ;  /* 0x0000002a0900720c */ /* 0x000fe40003f46270 */
[C---:B------:R-:W-:Y:S01]  /*29a0*/  LOP3.LUT R9, R21.reuse, 0x39, RZ, 0xfc, !PT ;  /* 0x0000003915097812 */ /* 0x040fe200078efcff */
[----:B------:R-:W2:Y:S01]  /*29b0*/  MUFU.TANH R132, R45 ;  /* 0x0000002d00847308 */ /* 0x000ea20000002400 */
[----:B----4-:R-:W-:Y:S02]  /*29c0*/  FSEL R128, R128, -INF , !P6 ;  /* 0xff80000080807808 */ /* 0x010fe40007000000 */
[----:B------:R-:W-:-:S04]  /*29d0*/  ISETP.GE.AND P6, PT, R21, R54, PT ;  /* 0x000000361500720c */ /* 0x000fc80003fc6270 */
[----:B------:R-:W-:Y:S01]  /*29e0*/  FSEL R26, R2, -INF , !P6 ;  /* 0xff800000021a7808 */ /* 0x000fe20007000000 */
        /* <DEDUP_REMOVED lines=9> */
[----:B------:R-:W-:-:S04]  /*2a80*/  ISETP.GE.AND P3, PT, R21, R42, PT ;  /* 0x0000002a1500720c */ /* 0x000fc80003f66270 */
[----:B------:R-:W-:Y:S01]  /*2a90*/  FSEL R2, R3, -INF , !P3 ;  /* 0xff80000003027808 */ /* 0x000fe20005800000 */
[----:B------:R-:W3:Y:S01]  /*2aa0*/  MUFU.TANH R119, R74 ;  /* 0x0000004a00777308 */ /* 0x000ee20000002400 */
[----:B-1----:R-:W-:-:S07]  /*2ab0*/  FSEL R130, R130, -INF , !P5 ;  /* 0xff80000082827808 */ /* 0x002fce0006800000 */
[----:B------:R-:W1:Y:S01]  /*2ac0*/  MUFU.TANH R118, R75 ;  /* 0x0000004b00767308 */ /* 0x000e620000002400 */
[----:B--2---:R-:W-:Y:S02]  /*2ad0*/  FSEL R126, R126, -INF , !P4 ;  /* 0xff8000007e7e7808 */ /* 0x004fe40006000000 */
[----:B---3--:R-:W-:Y:S02]  /*2ae0*/  FSEL R119, R119, -INF , !P2 ;  /* 0xff80000077777808 */ /* 0x008fe40005000000 */
[----:B-1----:R-:W-:Y:S01]  /*2af0*/  FSEL R118, R118, -INF , !P1 ;  /* 0xff80000076767808 */ /* 0x002fe20004800000 */
        /* <DEDUP_REMOVED lines=14> */
.L_x_5520:
        /* <DEDUP_REMOVED lines=58> */
.L_x_5521:
        /* <DEDUP_REMOVED lines=18> */
.L_x_5519:
        /* <DEDUP_REMOVED lines=33> */
[----:B------:R-:W4:Y:S04]  /*32b0*/  LDSM.16.MT88.4 R48, [R148+0xa000] ;  /* 0x00a000009430783b */ /* 0x000f280000004200 */
[----:B------:R-:W5:Y:S01]  /*32c0*/  LDSM.16.MT88.4 R56, [R107+0xa000] ;  /* 0x00a000006b38783b */ /* 0x000f620000004200 */
[----:B-1----:R-:W-:-:S02]  /*32d0*/  FMNMX.FTZ R100, R7, R100, !PT ;  /* 0x0000006407647209 */ /* 0x002fc40007810000 */
[----:B---3--:R-:W-:-:S03]  /*32e0*/  FMNMX.FTZ R3, R6, R3, !PT ;  /* 0x0000000306037209 */ /* 0x008fc60007810000 */
[C---:B--2---:R-:W-:Y:S01]  /*32f0*/  FMUL.FTZ R127, R100.reuse, UR4 ;  /* 0x00000004647f7c20 */ /* 0x044fe20008410000 */
[----:B------:R-:W-:Y:S01]  /*3300*/  FSETP.NEU.FTZ.AND P1, PT, R100, -INF , PT ;  /* 0xff8000006400780b */ /* 0x000fe20003f3d000 */
[----:B------:R-:W1:Y:S01]  /*3310*/  LDSM.16.MT88.4 R4, [R106+0xa000] ;  /* 0x00a000006a04783b */ /* 0x000e620000004200 */
[----:B------:R-:W-:Y:S02]  /*3320*/  FMUL.FTZ R121, R3, UR4 ;  /* 0x0000000403797c20 */ /* 0x000fe40008410000 */
[----:B------:R-:W-:Y:S02]  /*3330*/  FSEL R127, R127, RZ, P1 ;  /* 0x000000ff7f7f7208 */ /* 0x000fe40000800000 */
[----:B------:R-:W-:-:S03]  /*3340*/  FSETP.NEU.FTZ.AND P1, PT, R3, -INF , PT ;  /* 0xff8000000300780b */ /* 0x000fc60003f3d000 */
        /* <DEDUP_REMOVED lines=10> */
[----:B------:R-:W-:Y:S01]  /*33f0*/  MUFU.EX2 R111, R111 ;  /* 0x0000006f006f7308 */ /* 0x000fe20000000800 */
[--C-:B------:R-:W-:Y:S01]  /*3400*/  FFMA.FTZ R2, R16, UR4, -R127.reuse ;  /* 0x0000000410027c23 */ /* 0x100fe2000801087f */
[----:B------:R-:W-:Y:S01]  /*3410*/  LDSM.16.MT88.4 R28, [R152+0x8800] ;  /* 0x00880000981c783b */ /* 0x000fe20000004200 */
[--C-:B------:R-:W-:Y:S01]  /*3420*/  FFMA.FTZ R102, R22, UR4, -R127.reuse ;  /* 0x0000000416667c23 */ /* 0x100fe2000801087f */
[----:B------:R-:W-:Y:S01]  /*3430*/  FFMA.FTZ R35, R20, UR4, -R127 ;  /* 0x0000000414237c23 */ /* 0x000fe2000801087f */
[--C-:B------:R-:W-:Y:S01]  /*3440*/  FFMA.FTZ R101, R14, UR4, -R121.reuse ;  /* 0x000000040e657c23 */ /* 0x100fe20008010879 */
[----:B------:R-:W2:Y:S01]  /*3450*/  LDSM.16.MT88.4 R16, [R107+0x8800] ;  /* 0x008800006b10783b */ /* 0x000ea20000004200 */
[--C-:B------:R-:W-:Y:S01]  /*3460*/  FFMA.FTZ R34, R12, UR4, -R121.reuse ;  /* 0x000000040c227c23 */ /* 0x100fe20008010879 */
[----:B------:R-:W3:Y:S01]  /*3470*/  MUFU.EX2 R110, R110 ;  /* 0x0000006e006e7308 */ /* 0x000ee20000000800 */
[--C-:B------:R-:W-:Y:S01]  /*3480*/  FFMA.FTZ R33, R10, UR4, -R121.reuse ;  /* 0x000000040a217c23 */ /* 0x100fe20008010879 */
[----:B------:R-:W-:Y:S01]  /*3490*/  FFMA.FTZ R0, R8, UR4, -R121 ;  /* 0x0000000408007c23 */ /* 0x000fe20008010879 */
[----:B------:R-:W2:Y:S01]  /*34a0*/  LDSM.16.MT88.4 R12, [R152+0xa800] ;  /* 0x00a80000980c783b */ /* 0x000ea20000004200 */
[--C-:B------:R-:W-:Y:S01]  /*34b0*/  FFMA.FTZ R114, R114, UR4, -R127.reuse ;  /* 0x0000000472727c23 */ /* 0x100fe2000801087f */
[--C-:B------:R-:W-:Y:S01]  /*34c0*/  FFMA.FTZ R115, R142, UR4, -R127.reuse ;  /* 0x000000048e737c23 */ /* 0x100fe2000801087f */
[--C-:B------:R-:W-:Y:S01]  /*34d0*/  FFMA.FTZ R116, R116, UR4, -R127.reuse ;  /* 0x0000000474747c23 */ /* 0x100fe2000801087f */
[----:B------:R-:W2:Y:S01]  /*34e0*/  LDSM.16.MT88.4 R8, [R148+0xa800] ;  /* 0x00a800009408783b */ /* 0x000ea20000004200 */
[----:B------:R-:W-:Y:S01]  /*34f0*/  MUFU.EX2 R105, R105 ;  /* 0x0000006900697308 */ /* 0x000fe20000000800 */
        /* <DEDUP_REMOVED lines=19> */
[----:B------:R-:W3:Y:S01]  /*3630*/  MUFU.EX2 R112, R112 ;  /* 0x0000007000707308 */ /* 0x000ee20000000800 */
[----:B----4-:R-:W-:Y:S01]  /*3640*/  F2FP.F16.F32.PACK_AB R66, R104, R105 ;  /* 0x000000696842723e */ /* 0x010fe200000000ff */
[----:B------:R-:W-:-:S04]  /*3650*/  FADD.FTZ R105, R105, R110 ;  /* 0x0000006e69697221 */ /* 0x000fc80000010000 */
[----:B------:R-:W-:Y:S02]  /*3660*/  FADD.FTZ R104, R104, R105 ;  /* 0x0000006968687221 */ /* 0x000fe40000010000 */
[----:B------:R-:W-:Y:S08]  /*3670*/  MUFU.EX2 R108, R108 ;  /* 0x0000006c006c7308 */ /* 0x000ff00000000800 */
[----:B------:R-:W4:Y:S01]  /*3680*/  MUFU.EX2 R109, R109 ;  /* 0x0000006d006d7308 */ /* 0x000f220000000800 */
[----:B---3--:R-:W-:Y:S01]  /*3690*/  F2FP.F16.F32.PACK_AB R65, R112, R113 ;  /* 0x000000717041723e */ /* 0x008fe200000000ff */
[----:B------:R-:W-:-:S06]  /*36a0*/  FADD.FTZ R113, R113, R112 ;  /* 0x0000007071717221 */ /* 0x000fcc0000010000 */
[----:B------:R-:W-:Y:S08]  /*36b0*/  MUFU.EX2 R103, R103 ;  /* 0x0000006700677308 */ /* 0x000ff00000000800 */
[----:B------:R-:W3:Y:S01]  /*36c0*/  MUFU.EX2 R102, R102 ;  /* 0x0000006600667308 */ /* 0x000ee20000000800 */
[----:B----4-:R-:W-:-:S07]  /*36d0*/  F2FP.F16.F32.PACK_AB R67, R109, R108 ;  /* 0x0000006c6d43723e */ /* 0x010fce00000000ff */
        /* <DEDUP_REMOVED lines=32> */
[----:B----4-:R-:W-:-:S03]  /*38e0*/  F2FP.F16.F32.PACK_AB R5, R34, R101 ;  /* 0x000000652205723e */ /* 0x010fc600000000ff */
[----:B------:R-:W-:Y:S01]  /*38f0*/  FADD.FTZ R102, R102, R103 ;  /* 0x0000006766667221 */ /* 0x000fe20000010000 */
[----:B------:R-:W1:Y:S01]  /*3900*/  MUFU.EX2 R132, R132 ;  /* 0x0000008400847308 */ /* 0x000e620000000800 */
[----:B------:R-:W-:Y:S01]  /*3910*/  HMMA.16816.F32 R64, R64, R6, RZ ;  /* 0x000000064040723c */ /* 0x000fe200000018ff */
[----:B------:R-:W-:Y:S02]  /*3920*/  F2FP.F16.F32.PACK_AB R6, R2, R35 ;  /* 0x000000230206723e */ /* 0x000fe400000000ff */
[----:B--2---:R-:W-:-:S04]  /*3930*/  F2FP.F16.F32.PACK_AB R7, R0, R33 ;  /* 0x000000210007723e */ /* 0x004fc800000000ff */
[----:B------:R-:W-:Y:S03]  /*3940*/  MUFU.EX2 R130, R130 ;  /* 0x0000008200827308 */ /* 0x000fe60000000800 */
[C---:B------:R-:W-:Y:S05]  /*3950*/  HMMA.16816.F32 R80, R4.reuse, R16, R80 ;  /* 0x000000100450723c */ /* 0x040fea0000001850 */
        /* <DEDUP_REMOVED lines=10> */
[----:B------:R-:W3:Y:S03]  /*3a00*/  MUFU.EX2 R118, R118 ;  /* 0x0000007600767308 */ /* 0x000ee60000000800 */
[C---:B------:R-:W-:Y:S01]  /*3a10*/  HMMA.16816.F32 R40, R4.reuse, R14, R40 ;  /* 0x0000000e0428723c */ /* 0x040fe20000001828 */
[----:B------:R-:W1:Y:S07]  /*3a20*/  LDSM.16.MT88.4 R12, [R152+0x9000] ;  /* 0x00900000980c783b */ /* 0x000e6e0000004200 */
[C---:B------:R-:W-:Y:S08]  /*3a30*/  HMMA.16816.F32 R44, R4.reuse, R8, R44 ;  /* 0x00000008042c723c */ /* 0x040ff0000000182c */
[C---:B------:R-:W-:Y:S01]  /*3a40*/  HMMA.16816.F32 R48, R4.reuse, R10, R48 ;  /* 0x0000000a0430723c */ /* 0x040fe20000001830 */
[----:B------:R-:W3:Y:S07]  /*3a50*/  LDSM.16.MT88.4 R8, [R107+0x9000] ;  /* 0x009000006b08783b */ /* 0x000eee0000004200 */
[C---:B--2---:R-:W-:Y:S08]  /*3a60*/  HMMA.16816.F32 R52, R4.reuse, R16, R52 ;  /* 0x000000100434723c */ /* 0x044ff00000001834 */
[C---:B------:R-:W-:Y:S01]  /*3a70*/  HMMA.16816.F32 R56, R4.reuse, R18, R56 ;  /* 0x000000120438723c */ /* 0x040fe20000001838 */
[----:B------:R-:W2:Y:S07]  /*3a80*/  LDSM.16.MT88.4 R16, [R152+0xb000] ;  /* 0x00b000009810783b */ /* 0x000eae0000004200 */
[C---:B------:R-:W-:Y:S08]  /*3a90*/  HMMA.16816.F32 R88, R4.reuse, R24, R88 ;  /* 0x000000180458723c */ /* 0x040ff00000001858 */
[C---:B------:R-:W-:Y:S01]  /*3aa0*/  HMMA.16816.F32 R84, R4.reuse, R26, R84 ;  /* 0x0000001a0454723c */ /* 0x040fe20000001854 */
[----:B------:R-:W2:Y:S07]  /*3ab0*/  LDSM.16.MT88.4 R24, [R148+0x9000] ;  /* 0x009000009418783b */ /* 0x000eae0000004200 */
[C---:B------:R-:W-:Y:S08]  /*3ac0*/  HMMA.16816.F32 R72, R4.reuse, R20, R72 ;  /* 0x000000140448723c */ /* 0x040ff00000001848 */
[C---:B------:R-:W-:Y:S01]  /*3ad0*/  HMMA.16816.F32 R68, R4.reuse, R22, R68 ;  /* 0x000000160444723c */ /* 0x040fe20000001844 */
[----:B------:R-:W-:Y:S07]  /*3ae0*/  LDSM.16.MT88.4 R20, [R106+0x9000] ;  /* 0x009000006a14783b */ /* 0x000fee0000004200 */
[C---:B----4-:R-:W-:Y:S08]  /*3af0*/  HMMA.16816.F32 R60, R4.reuse, R28, R60 ;  /* 0x0000001c043c723c */ /* 0x050ff0000000183c */
[----:B------:R-:W-:Y:S01]  /*3b00*/  HMMA.16816.F32 R64, R4, R30, R64 ;  /* 0x0000001e0440723c */ /* 0x000fe20000001840 */
[----:B------:R-:W-:Y:S01]  /*3b10*/  F2FP.F16.F32.PACK_AB R4, R115, R114 ;  /* 0x000000727304723e */ /* 0x000fe200000000ff */
[----:B------:R-:W-:Y:S01]  /*3b20*/  LDSM.16.MT88.4 R28, [R148+0x9800] ;  /* 0x00980000941c783b */ /* 0x000fe20000004200 */
[----:B-----5:R-:W-:-:S02]  /*3b30*/  F2FP.F16.F32.PACK_AB R5, R123, R120 ;  /* 0x000000787b05723e */ /* 0x020fc400000000ff */
        /* <DEDUP_REMOVED lines=86> */
.L_x_5526:
[----:B------:R-:W5:Y:S01]  /*40a0*/  @!P0 LDC R2, c[0x0][0x3c0] ;  /* 0x0000f000ff028b82 */ /* 0x000f620000000800 */
[----:B------:R-:W-:Y:S07]  /*40b0*/  DEPBAR.LE SB0, 0x0 ;  /* 0x000080000000791a */ /* 0x000fee0000000000 */
[----:B------:R-:W-:Y:S01]  /*40c0*/  BAR.SYNC.DEFER_BLOCKING 0x0 ;  /* 0x0000000000007b1d */ /* 0x000fe20000010000 */
[----:B------:R-:W-:Y:S01]  /*40d0*/  MOV R5, R160 ;  /* 0x000000a000057202 */ /* 0x000fe20000000f00 */
[----:B------:R-:W-:Y:S02]  /*40e0*/  IMAD.MOV.U32 R4, RZ, RZ, R161 ;  /* 0x000000ffff047224 */ /* 0x000fe400078e00a1 */
[----:B-----5:R-:W-:Y:S04]  /*40f0*/  @!P0 IMAD.SHL.U32 R3, R2, 0x40, RZ ;  /* 0x0000004002038824 */ /* 0x020fe800078e00ff */
[----:B------:R-:W-:Y:S01]  /*4100*/  @!P0 IMAD.X R3, RZ, RZ, ~R3, P1 ;  /* 0x000000ffff038224 */ /* 0x000fe200008e0e03 */
[----:B------:R-:W1:Y:S04]  /*4110*/  LDC R101, c[0x0][0x3c4] ;  /* 0x0000f100ff657b82 */ /* 0x000e680000000800 */
        /* <DEDUP_REMOVED lines=58> */
[----:B---3--:R-:W-:Y:S01]  /*44c0*/  IMAD.WIDE.U32 R10, R7, UR8, R10 ;  /* 0x00000008070a7c25 */ /* 0x008fe2000f8e000a */
[----:B------:R-:W-:Y:S02]  /*44d0*/  SHF.R.S32.HI R3, RZ, 0x1f, R7 ;  /* 0x0000001fff037819 */ /* 0x000fe40000011407 */
[C---:B------:R-:W-:Y:S03]  /*44e0*/  LEA R160, P2, R10.reuse, R5, 0x1 ;  /* 0x000000050aa07211 */ /* 0x040fe600078408ff */
[----:B------:R-:W-:Y:S04]  /*44f0*/  IMAD R6, R3, UR8, RZ ;  /* 0x0000000803067c24 */ /* 0x000fe8000f8e02ff */
[----:B------:R-:W-:Y:S04]  /*4500*/  IMAD R6, R7, UR9, R6 ;  /* 0x0000000907067c24 */ /* 0x000fe8000f8e0206 */
[----:B------:R-:W-:Y:S05]  /*4510*/  IMAD.IADD R161, R11, 0x1, R6 ;  /* 0x000000010ba17824 */ /* 0x000fea00078e0206 */
[----:B------:R-:W-:Y:S07]  /*4520*/  LEA.HI.X R161, R10, R4, R161, 0x1, P2 ;  /* 0x000000040aa17211 */ /* 0x000fee00010f0ca1 */
.L_x_5523:
[C---:B------:R-:W-:Y:S01]  /*4530*/  SHF.L.U32 R3, R2.reuse, 0x5, RZ ;  /* 0x0000000502037819 */ /* 0x040fe200000006ff */
[----:B------:R-:W-:Y:S01]  /*4540*/  @!PT LDS RZ, [RZ] ;  /* 0x00000000fffff984 */ /* 0x000fe20000000800 */
[----:B------:R-:W-:Y:S01]  /*4550*/  @!PT LDS RZ, [RZ] ;  /* 0x00000000fffff984 */ /* 0x000fe20000000800 */
[----:B------:R-:W-:Y:S01]  /*4560*/  @!PT LDS RZ, [RZ] ;  /* 0x00000000fffff984 */ /* 0x000fe20000000800 */
[----:B------:R-:W-:Y:S01]  /*4570*/  LDGSTS.E.BYPASS.LTC128B.128 [R163+0x8000], desc[UR22][R160.64] ;  /* 0x08000000a0a37fae */ /* 0x000fe2000b981a16 */
[----:B-1----:R-:W-:Y:S02]  /*4580*/  SHF.L.U64.HI R2, R2, 0x5, R101 ;  /* 0x0000000502027819 */ /* 0x002fe40000010265 */
[----:B------:R-:W-:Y:S03]  /*4590*/  IADD3 R100, P2, PT, R3, R160, RZ ;  /* 0x000000a003647210 */ /* 0x000fe60007f5e0ff */
[----:B------:R-:W-:Y:S01]  /*45a0*/  LDGSTS.E.BYPASS.LTC128B.128 [R163+0xa000], desc[UR22][R160.64+0x80] ;  /* 0x0a000080a0a37fae */ /* 0x000fe2000b981a16 */
[----:B------:R-:W-:Y:S02]  /*45b0*/  IADD3 R169, PT, PT, R169, 0x1, RZ ;  /* 0x00000001a9a97810 */ /* 0x000fe40007ffe0ff */
[----:B------:R-:W-:Y:S02]  /*45c0*/  IADD3.X R101, PT, PT, R2, R161, RZ, P2, !PT ;  /* 0x000000a102657210 */ /* 0x000fe400017fe4ff */
[-C--:B------:R-:W-:Y:S03]  /*45d0*/  IADD3 R102, P3, PT, R100, R3.reuse, RZ ;  /* 0x0000000364667210 */ /* 0x080fe60007f7e0ff */
[----:B------:R-:W-:Y:S01]  /*45e0*/  LDGSTS.E.BYPASS.LTC128B.128 [R163+0x8800], desc[UR22][R100.64] ;  /* 0x0880000064a37fae */ /* 0x000fe2000b981a16 */
[-C--:B------:R-:W-:Y:S02]  /*45f0*/  IADD3.X R103, PT, PT, R101, R2.reuse, RZ, P3, !PT ;  /* 0x0000000265677210 */ /* 0x080fe40001ffe4ff */
[----:B------:R-:W-:Y:S03]  /*4600*/  IADD3 R174, P2, PT, R102, R3, RZ ;  /* 0x0000000366ae7210 */ /* 0x000fe60007f5e0ff */
[----:B------:R-:W-:Y:S01]  /*4610*/  LDGSTS.E.BYPASS.LTC128B.128 [R163+0xa800], desc[UR22][R100.64+0x80] ;  /* 0x0a80008064a37fae */ /* 0x000fe2000b981a16 */
[----:B------:R-:W-:Y:S05]  /*4620*/  IADD3.X R175, PT, PT, R103, R2, RZ, P2, !PT ;  /* 0x0000000267af7210 */ /* 0x000fea00017fe4ff */
[----:B------:R-:W-:Y:S01]  /*4630*/  LDGSTS.E.BYPASS.LTC128B.128 [R163+0x9000], desc[UR22][R102.64] ;  /* 0x0900000066a37fae */ /* 0x000fe2000b981a16 */
[----:B------:R-:W-:Y:S05]  /*4640*/  ISETP.NE.AND P2, PT, R169, RZ, PT ;  /* 0x000000ffa900720c */ /* 0x000fea0003f45270 */
[----:B------:R1:W-:Y:S06]  /*4650*/  LDGSTS.E.BYPASS.LTC128B.128 [R163+0xb000], desc[UR22][R102.64+0x80] ;  /* 0x0b00008066a37fae */ /* 0x0003ec000b981a16 */
[----:B------:R-:W-:Y:S06]  /*4660*/  LDGSTS.E.BYPASS.LTC128B.128 [R163+0x9800], desc[UR22][R174.64] ;  /* 0x09800000aea37fae */ /* 0x000fec000b981a16 */
[----:B------:R5:W-:Y:S06]  /*4670*/  LDGSTS.E.BYPASS.LTC128B.128 [R163+0xb800], desc[UR22][R174.64+0x80] ;  /* 0x0b800080aea37fae */ /* 0x000bec000b981a16 */
[----:B------:R-:W-:Y:S06]  /*4680*/  LDSM.16.M88.4 R108, [R157] ;  /* 0x000000009d6c783b */ /* 0x000fec0000000200 */
[----:B------:R-:W2:Y:S06]  /*4690*/  LDSM.16.M88.4 R112, [R156+UR5+0x4000] ;  /* 0x004000059c70783b */ /* 0x000eac0008000200 */
[----:B------:R-:W3:Y:S06]  /*46a0*/  LDSM.16.M88.4 R116, [R156+UR5+0x4800] ;  /* 0x004800059c74783b */ /* 0x000eec0008000200 */
[----:B------:R-:W4:Y:S06]  /*46b0*/  LDSM.16.M88.4 R120, [R156+UR5+0x5000] ;  /* 0x005000059c78783b */ /* 0x000f2c0008000200 */
[----:B------:R-:W0:Y:S06]  /*46c0*/  LDGDEPBAR ;  /* 0x00000000000079af */ /* 0x000e2c0000000000 */
[----:B------:R-:W5:Y:S06]  /*46d0*/  LDSM.16.M88.4 R124, [R156+UR5+0x5800] ;  /* 0x005800059c7c783b */ /* 0x000f6c0008000200 */
[----:B------:R-:W-:Y:S06]  /*46e0*/  LDSM.16.M88.4 R128, [R155] ;  /* 0x000000009b80783b */ /* 0x000fec0000000200 */
[----:B------:R-:W5:Y:S01]  /*46f0*/  LDSM.16.M88.4 R132, [R151+0x4000] ;  /* 0x004000009784783b */ /* 0x000f620000000200 */
[C---:B--2---:R-:W-:Y:S05]  /*4700*/  HMMA.16816.F32 R4, R108.reuse, R112, RZ ;  /* 0x000000706c04723c */ /* 0x044fea00000018ff */
[----:B------:R-:W2:Y:S06]  /*4710*/  LDSM.16.M88.4 R136, [R151+0x4800] ;  /* 0x004800009788783b */ /* 0x000eac0000000200 */
[----:B------:R-:W-:Y:S01]  /*4720*/  LDSM.16.M88.4 R140, [R154] ;  /* 0x000000009a8c783b */ /* 0x000fe20000000200 */
[C---:B------:R-:W-:Y:S05]  /*4730*/  HMMA.16816.F32 R8, R108.reuse, R114, RZ ;  /* 0x000000726c08723c */ /* 0x040fea00000018ff */
[----:B------:R-:W2:Y:S03]  /*4740*/  LDSM.16.M88.4 R112, [R151+0x5000] ;  /* 0x005000009770783b */ /* 0x000ea60000000200 */
[C---:B---3--:R-:W-:Y:S03]  /*4750*/  HMMA.16816.F32 R12, R108.reuse, R116, RZ ;  /* 0x000000746c0c723c */ /* 0x048fe600000018ff */
[----:B------:R-:W-:Y:S05]  /*4760*/  LDSM.16.M88.4 R144, [R150+0x4000] ;  /* 0x004000009690783b */ /* 0x000fea0000000200 */
[C---:B------:R-:W-:Y:S01]  /*4770*/  HMMA.16816.F32 R16, R108.reuse, R118, RZ ;  /* 0x000000766c10723c */ /* 0x040fe200000018ff */
[----:B------:R-:W3:Y:S06]  /*4780*/  LDSM.16.M88.4 R116, [R151+0x5800] ;  /* 0x005800009774783b */ /* 0x000eec0000000200 */
[----:B-1----:R-:W-:Y:S01]  /*4790*/  LDSM.16.M88.4 R100, [R156+UR5+0x7000] ;  /* 0x007000059c64783b */ /* 0x002fe20008000200 */
[C---:B----4-:R-:W-:Y:S08]  /*47a0*/  HMMA.16816.F32 R20, R108.reuse, R120, RZ ;  /* 0x000000786c14723c */ /* 0x050ff000000018ff */
[C---:B------:R-:W-:Y:S01]  /*47b0*/  HMMA.16816.F32 R24, R108.reuse, R122, RZ ;  /* 0x0000007a6c18723c */ /* 0x040fe200000018ff */
[----:B------:R-:W1:Y:S07]  /*47c0*/  LDSM.16.M88.4 R120, [R150+0x4800] ;  /* 0x004800009678783b */ /* 0x000e6e0000000200 */
[C---:B-----5:R-:W-:Y:S08]  /*47d0*/  HMMA.16816.F32 R28, R108.reuse, R124, RZ ;  /* 0x0000007c6c1c723c */ /* 0x060ff000000018ff */
[----:B------:R-:W-:Y:S01]  /*47e0*/  HMMA.16816.F32 R32, R108, R126, RZ ;  /* 0x0000007e6c20723c */ /* 0x000fe200000018ff */
[----:B------:R-:W4:Y:S06]  /*47f0*/  LDSM.16.M88.4 R108, [R150+0x5000] ;  /* 0x00500000966c783b */ /* 0x000f2c0000000200 */
[----:B------:R-:W5:Y:S01]  /*4800*/  LDSM.16.M88.4 R124, [R150+0x5800] ;  /* 0x00580000967c783b */ /* 0x000f620000000200 */
        /* <DEDUP_REMOVED lines=8> */
[----:B------:R-:W-:Y:S07]  /*4890*/  LDSM.16.M88.4 R112, [R153] ;  /* 0x000000009970783b */ /* 0x000fee0000000200 */
[C---:B---3--:R-:W-:Y:S08]  /*48a0*/  HMMA.16816.F32 R28, R128.reuse, R116, R28 ;  /* 0x00000074801c723c */ /* 0x048ff0000000181c */
[----:B------:R-:W-:Y:S01]  /*48b0*/  HMMA.16816.F32 R32, R128, R118, R32 ;  /* 0x000000768020723c */ /* 0x000fe20000001820 */
[----:B------:R-:W2:Y:S06]  /*48c0*/  LDSM.16.M88.4 R116, [R149+0x4000] ;  /* 0x004000009574783b */ /* 0x000eac0000000200 */
[----:B------:R-:W3:Y:S01]  /*48d0*/  LDSM.16.M88.4 R128, [R149+0x4800] ;  /* 0x004800009580783b */ /* 0x000ee20000000200 */
[C---:B------:R-:W-:Y:S08]  /*48e0*/  HMMA.16816.F32 R4, R140.reuse, R144, R4 ;  /* 0x000000908c04723c */ /* 0x040ff00000001804 */
[C---:B------:R-:W-:Y:S08]  /*48f0*/  HMMA.16816.F32 R8, R140.reuse, R146, R8 ;  /* 0x000000928c08723c */ /* 0x040ff00000001808 */
[C---:B-1----:R-:W-:Y:S08]  /*4900*/  HMMA.16816.F32 R12, R140.reuse, R120, R12 ;  /* 0x000000788c0c723c */ /* 0x042ff0000000180c */
[C---:B------:R-:W-:Y:S01]  /*4910*/  HMMA.16816.F32 R16, R140.reuse, R122, R16 ;  /* 0x0000007a8c10723c */ /* 0x040fe20000001810 */
[----:B------:R-:W-:Y:S07]  /*4920*/  LDSM.16.M88.4 R120, [R156+UR5+0x6000] ;  /* 0x006000059c78783b */ /* 0x000fee0008000200 */
[C---:B----4-:R-:W-:Y:S08]  /*4930*/  HMMA.16816.F32 R20, R140.reuse, R108, R20 ;  /* 0x0000006c8c14723c */ /* 0x050ff00000001814 */
[C---:B------:R-:W-:Y:S01]  /*4940*/  HMMA.16816.F32 R24, R140.reuse, R110, R24 ;  /* 0x0000006e8c18723c */ /* 0x040fe20000001818 */
[----:B------:R-:W1:Y:S07]  /*4950*/  LDSM.16.M88.4 R108, [R157+0x2000] ;  /* 0x002000009d6c783b */ /* 0x000e6e0000000200 */
[C---:B-----5:R-:W-:Y:S08]  /*4960*/  HMMA.16816.F32 R28, R140.reuse, R124, R28 ;  /* 0x0000007c8c1c723c */ /* 0x060ff0000000181c */
[----:B------:R-:W-:Y:S01]  /*4970*/  HMMA.16816.F32 R32, R140, R126, R32 ;  /* 0x0000007e8c20723c */ /* 0x000fe20000001820 */
[----:B------:R-:W4:Y:S07]  /*4980*/  LDSM.16.M88.4 R124, [R156+UR5+0x6800] ;  /* 0x006800059c7c783b */ /* 0x000f2e0008000200 */
[C---:B--2---:R-:W-:Y:S08]  /*4990*/  HMMA.16816.F32 R4, R112.reuse, R116, R4 ;  /* 0x000000747004723c */ /* 0x044ff00000001804 */
        /* <DEDUP_REMOVED lines=9> */
[----:B------:R-:W-:Y:S01]  /*4a30*/  HMMA.16816.F32 R32, R112, R138, R32 ;  /* 0x0000008a7020723c */ /* 0x000fe20000001820 */
[----:B------:R-:W2:Y:S06]  /*4a40*/  LDSM.16.M88.4 R112, [R156+UR5+0x7800] ;  /* 0x007800059c70783b */ /* 0x000eac0008000200 */
[----:B------:R-:W-:Y:S01]  /*4a50*/  LDSM.16.M88.4 R136, [R151+0x7800] ;  /* 0x007800009788783b */ /* 0x000fe20000000200 */
[C---:B-1----:R-:W-:Y:S08]  /*4a60*/  HMMA.16816.F32 R4, R108.reuse, R120, R4 ;  /* 0x000000786c04723c */ /* 0x042ff00000001804 */
[C---:B------:R-:W-:Y:S01]  /*4a70*/  HMMA.16816.F32 R8, R108.reuse, R122, R8 ;  /* 0x0000007a6c08723c */ /* 0x040fe20000001808 */
[----:B------:R-:W1:Y:S07]  /*4a80*/  LDSM.16.M88.4 R120, [R151+0x6000] ;  /* 0x006000009778783b */ /* 0x000e6e0000000200 */
[C---:B----4-:R-:W-:Y:S08]  /*4a90*/  HMMA.16816.F32 R12, R108.reuse, R124, R12 ;  /* 0x0000007c6c0c723c */ /* 0x050ff0000000180c */
[C---:B------:R-:W-:Y:S01]  /*4aa0*/  HMMA.16816.F32 R16, R108.reuse, R126, R16 ;  /* 0x0000007e6c10723c */ /* 0x040fe20000001810 */
[----:B------:R-:W-:Y:S07]  /*4ab0*/  LDSM.16.M88.4 R124, [R150+0x7800] ;  /* 0x00780000967c783b */ /* 0x000fee0000000200 */
[C---:B------:R-:W-:Y:S08]  /*4ac0*/  HMMA.16816.F32 R20, R108.reuse, R100, R20 ;  /* 0x000000646c14723c */ /* 0x040ff00000001814 */
[C---:B------:R-:W-:Y:S01]  /*4ad0*/  HMMA.16816.F32 R24, R108.reuse, R102, R24 ;  /* 0x000000666c18723c */ /* 0x040fe20000001818 */
[----:B------:R-:W-:Y:S07]  /*4ae0*/  LDSM.16.M88.4 R100, [R154+0x2000] ;  /* 0x002000009a64783b */ /* 0x000fee0000000200 */
[C---:B--2---:R-:W-:Y:S08]  /*4af0*/  HMMA.16816.F32 R28, R108.reuse, R112, R28 ;  /* 0x000000706c1c723c */ /* 0x044ff0000000181c */
[----:B------:R-:W-:Y:S01]  /*4b00*/  HMMA.16816.F32 R32, R108, R114, R32 ;  /* 0x000000726c20723c */ /* 0x000fe20000001820 */
[----:B------:R-:W2:Y:S06]  /*4b10*/  LDSM.16.M88.4 R108, [R150+0x6000] ;  /* 0x00600000966c783b */ /* 0x000eac0000000200 */
[----:B------:R-:W3:Y:S01]  /*4b20*/  LDSM.16.M88.4 R112, [R150+0x6800] ;  /* 0x006800009670783b */ /* 0x000ee20000000200 */
        /* <DEDUP_REMOVED lines=8> */
[----:B------:R-:W4:Y:S07]  /*4bb0*/  LDSM.16.M88.4 R132, [R149+0x6000] ;  /* 0x006000009584783b */ /* 0x000f2e0000000200 */
[C---:B------:R-:W-:Y:S08]  /*4bc0*/  HMMA.16816.F32 R28, R116.reuse, R136, R28 ;  /* 0x00000088741c723c */ /* 0x040ff0000000181c */
[----:B------:R-:W-:Y:S08]  /*4bd0*/  HMMA.16816.F32 R32, R116, R138, R32 ;  /* 0x0000008a7420723c */ /* 0x000ff00000001820 */
[C---:B--2---:R-:W-:Y:S08]  /*4be0*/  HMMA.16816.F32 R4, R100.reuse, R108, R4 ;  /* 0x0000006c6404723c */ /* 0x044ff00000001804 */
[C---:B------:R-:W-:Y:S01]  /*4bf0*/  HMMA.16816.F32 R8, R100.reuse, R110, R8 ;  /* 0x0000006e6408723c */ /* 0x040fe20000001808 */
[----:B------:R-:W-:Y:S07]  /*4c00*/  LDSM.16.M88.4 R108, [R149+0x7000] ;  /* 0x00700000956c783b */ /* 0x000fee0000000200 */
[C---:B---3--:R-:W-:Y:S08]  /*4c10*/  HMMA.16816.F32 R12, R100.reuse, R112, R12 ;  /* 0x00000070640c723c */ /* 0x048ff0000000180c */
[C---:B------:R-:W-:Y:S08]  /*4c20*/  HMMA.16816.F32 R16, R100.reuse, R114, R16 ;  /* 0x000000726410723c */ /* 0x040ff00000001810 */
[C---:B-1----:R-:W-:Y:S08]  /*4c30*/  HMMA.16816.F32 R20, R100.reuse, R120, R20 ;  /* 0x000000786414723c */ /* 0x042ff00000001814 */
[C---:B------:R-:W-:Y:S08]  /*4c40*/  HMMA.16816.F32 R24, R100.reuse, R122, R24 ;  /* 0x0000007a6418723c */ /* 0x040ff00000001818 */
[C---:B------:R-:W-:Y:S08]  /*4c50*/  HMMA.16816.F32 R28, R100.reuse, R124, R28 ;  /* 0x0000007c641c723c */ /* 0x040ff0000000181c */
[----:B------:R-:W-:Y:S01]  /*4c60*/  HMMA.16816.F32 R32, R100, R126, R32 ;  /* 0x0000007e6420723c */ /* 0x000fe20000001820 */
[----:B------:R-:W1:Y:S07]  /*4c70*/  LDSM.16.M88.4 R100, [R149+0x6800] ;  /* 0x006800009564783b */ /* 0x000e6e0000000200 */
[C---:B----4-:R-:W-:Y:S08]  /*4c80*/  HMMA.16816.F32 R4, R128.reuse, R132, R4 ;  /* 0x000000848004723c */ /* 0x050ff00000001804 */
        /* <DEDUP_REMOVED lines=10> */
[----:B------:R-:W3:Y:S01]  /*4d30*/  MUFU.TANH R194, R194 ;  /* 0x000000c200c27308 */ /* 0x000ee20000002400 */
[C---:B-1----:R-:W-:Y:S09]  /*4d40*/  HMMA.16816.F32 R12, R128.reuse, R100, R12 ;  /* 0x00000064800c723c */ /* 0x042ff2000000180c */
[----:B------:R-:W1:Y:S01]  /*4d50*/  MUFU.TANH R195, R195 ;  /* 0x000000c300c37308 */ /* 0x000e620000002400 */
[C---:B------:R-:W-:Y:S01]  /*4d60*/  HMMA.16816.F32 R16, R128.reuse, R102, R16 ;  /* 0x000000668010723c */ /* 0x040fe20000001810 */
[----:B------:R-:W4:Y:S01]  /*4d70*/  LDSM.16.M88.4 R100, [R149+0x7800] ;  /* 0x007800009564783b */ /* 0x000f220000000200 */
[----:B------:R-:W-:Y:S07]  /*4d80*/  DEPBAR.LE SB0, 0x0 ;  /* 0x000080000000791a */ /* 0x000fee0000000000 */
[----:B------:R-:W1:Y:S01]  /*4d90*/  MUFU.TANH R193, R193 ;  /* 0x000000c100c17308 */ /* 0x000e620000002400 */
[----:B------:R-:W-:Y:S01]  /*4da0*/  BAR.SYNC.DEFER_BLOCKING 0x0 ;  /* 0x0000000000007b1d */ /* 0x000fe20000010000 */
[C---:B------:R-:W-:Y:S05]  /*4db0*/  HMMA.16816.F32 R20, R128.reuse, R108, R20 ;  /* 0x0000006c8014723c */ /* 0x040fea0000001814 */
[----:B------:R-:W-:Y:S03]  /*4dc0*/  FMUL.FTZ R190, R12, UR10 ;  /* 0x0000000a0cbe7c20 */ /* 0x000fe60008410000 */
[----:B------:R-:W1:Y:S01]  /*4dd0*/  MUFU.TANH R200, R200 ;  /* 0x000000c800c87308 */ /* 0x000e620000002400 */
        /* <DEDUP_REMOVED lines=19> */
[C---:B----4-:R-:W-:Y:S08]  /*4f10*/  HMMA.16816.F32 R28, R128.reuse, R100, R28 ;  /* 0x00000064801c723c */ /* 0x050ff0000000181c */
[----:B------:R-:W4:Y:S01]  /*4f20*/  MUFU.TANH R190, R190 ;  /* 0x000000be00be7308 */ /* 0x000f220000002400 */
        /* <DEDUP_REMOVED lines=105> */
.L_x_5525:
        /* <DEDUP_REMOVED lines=20> */
.L_x_5524:
        /* <DEDUP_REMOVED lines=18> */
[----:B--2---:R-:W-:Y:S02]  /*5820*/  FMNMX3.FTZ R6, R3, R175, R172, !PT ;  /* 0x000000af03067276 */ /* 0x004fe400078100ac */
        /* <DEDUP_REMOVED lines=140> */
[----:B------:R-:W-:Y:S01]  /*60f0*/  ISETP.NE.AND P2, PT, R170, -0x1, PT ;  /* 0xffffffffaa00780c */ /* 0x000fe20003f45270 */
        /* <DEDUP_REMOVED lines=120> */
[C---:B------:R-:W-:Y:S08]  /*6880*/  HMMA.16816.F32 R20, R68.reuse, R92, R20 ;  /* 0x0000005c4414723c */ /* 0x040ff00000001814 */
        /* <DEDUP_REMOVED lines=8> */
[C---:B-1----:R-:W-:Y:S08]  /*6910*/  HMMA.16816.F32 R44, R68.reuse, R76, R44 ;  /* 0x0000004c442c723c */ /* 0x042ff0000000182c */
[C---:B------:R-:W-:Y:S08]  /*6920*/  HMMA.16816.F32 R48, R68.reuse, R78, R48 ;  /* 0x0000004e4430723c */ /* 0x040ff00000001830 */
[C---:B--2---:R-:W-:Y:S08]  /*6930*/  HMMA.16816.F32 R52, R68.reuse, R72, R52 ;  /* 0x000000484434723c */ /* 0x044ff00000001834 */
[C---:B------:R-:W-:Y:S08]  /*6940*/  HMMA.16816.F32 R56, R68.reuse, R74, R56 ;  /* 0x0000004a4438723c */ /* 0x040ff00000001838 */
[C---:B------:R-:W-:Y:S08]  /*6950*/  HMMA.16816.F32 R60, R68.reuse, R84, R60 ;  /* 0x00000054443c723c */ /* 0x040ff0000000183c */
[----:B------:R-:W-:Y:S08]  /*6960*/  HMMA.16816.F32 R64, R68, R86, R64 ;  /* 0x000000564440723c */ /* 0x000ff00000001840 */
[C---:B------:R-:W-:Y:S01]  /*6970*/  HMMA.16816.F32 R96, R108.reuse, R92, R4 ;  /* 0x0000005c6c60723c */ /* 0x040fe20000001804 */
[----:B------:R-:W1:Y:S07]  /*6980*/  LDSM.16.MT88.4 R4, [R107+0xb800] ;  /* 0x00b800006b04783b */ /* 0x000e6e0000004200 */
[C---:B------:R-:W-:Y:S01]  /*6990*/  HMMA.16816.F32 R92, R108.reuse, R94, R8 ;  /* 0x0000005e6c5c723c */ /* 0x040fe20000001808 */
[----:B------:R-:W2:Y:S07]  /*69a0*/  LDSM.16.MT88.4 R8, [R106+0xb800] ;  /* 0x00b800006a08783b */ /* 0x000eae0000004200 */
        /* <DEDUP_REMOVED lines=13> */
[----:B------:R-:W-:Y:S01]  /*6a80*/  HMMA.16816.F32 R64, R108, R10, R64 ;  /* 0x0000000a6c40723c */ /* 0x000fe20000001840 */
[----:B------:R-:W-:Y:S08]  /*6a90*/  @!UPT UIADD3 URZ, UPT, UPT, URZ, URZ, URZ ;  /* 0x000000fffffff290 */ /* 0x000ff0000fffe0ff */
[----:B------:R-:W-:Y:S11]  /*6aa0*/  @P2 BRA `(.L_x_5526) ;  /* 0xffffffd4007c2947 */ /* 0x000ff6000383ffff */
.L_x_5522:
        /* <DEDUP_REMOVED lines=221> */
.L_x_5528:
[----:B------:R-:W-:Y:S05]  /*7880*/  BSYNC.RECONVERGENT B0 ;  /* 0x0000000000007941 */ /* 0x000fea0003800200 */
.L_x_5527:
        /* <DEDUP_REMOVED lines=32> */
.L_x_5529:
        /* <DEDUP_REMOVED lines=15> */
.L_x_7261:


//--------------------- .text._ZN5flash24flash_fwd_splitkv_kernelI23Flash_fwd_kernel_traitsILi128ELi64ELi64ELi4ELb0ELb0EN7cutlass6half_tE19Flash_kernel_traitsILi128ELi64ELi64ELi4ES3_EELb1ELb0ELb0ELb1ELb1ELb0ELb1ELb0EEEvNS_16Flash_fwd_paramsE --------------------------
	.section	.text._ZN5flash24flash_fwd_splitkv_kernelI23Flash_fwd_kernel_traitsILi128ELi64ELi64ELi4ELb0ELb0EN7cutlass6half_tE19Flash_kernel_traitsILi128ELi64ELi64ELi4ES3_EELb1ELb0ELb0ELb1ELb1ELb0ELb1ELb0EEEvNS_16Flash_fwd_paramsE,"ax",@progbits
	.align	128
        .global         _ZN5flash24flash_fwd_splitkv_kernelI23Flash_fwd_kernel_traitsILi128ELi64ELi64ELi4ELb0ELb0EN7cutlass6half_tE19Flash_kernel_traitsILi128ELi64ELi64ELi4ES3_EELb1ELb0ELb0ELb1ELb1ELb0ELb1ELb0EEEvNS_16Flash_fwd_paramsE
        .type           _ZN5flash24flash_fwd_splitkv_kernelI23Flash_fwd_kernel_traitsILi128ELi64ELi64ELi4ELb0ELb0EN7cutlass6half_tE19Flash_kernel_traitsILi128ELi64ELi64ELi4ES3_EELb1ELb0ELb0ELb1ELb1ELb0ELb1ELb0EEEvNS_16Flash_fwd_paramsE,@function
        .size           _ZN5flash24flash_fwd_splitkv_kernelI23Flash_fwd_kernel_traitsILi128ELi64ELi64ELi4ELb0ELb0EN7cutlass6half_tE19Flash_kernel_traitsILi128ELi64ELi64ELi4ES3_EELb1ELb0ELb0ELb1ELb1ELb0ELb1ELb0EEEvNS_16Flash_fwd_paramsE,(.L_x_7262 - _ZN5flash24flash_fwd_splitkv_kernelI23Flash_fwd_kernel_traitsILi128ELi64ELi64ELi4ELb0ELb0EN7cutlass6half_tE19Flash_kernel_traitsILi128ELi64ELi64ELi4ES3_EELb1ELb0ELb0ELb1ELb1ELb0ELb1ELb0EEEvNS_16Flash_fwd_paramsE)
        .other          _ZN5flash24flash_fwd_splitkv_kernelI23Flash_fwd_kernel_traitsILi128ELi64ELi64ELi4ELb0ELb0EN7cutlass6half_tE19Flash_kernel_traitsILi128ELi64ELi64ELi4ES3_EELb1ELb0ELb0ELb1ELb1ELb0ELb1ELb0EEEvNS_16Flash_fwd_paramsE,@"STO_CUDA_ENTRY STV_DEFAULT"
_ZN5flash24flash_fwd_splitkv_kernelI23Flash_fwd_kernel_traitsILi128ELi64ELi64ELi4ELb0ELb0EN7cutlass6half_tE19Flash_kernel_traitsILi128ELi64ELi64ELi4ES3_EELb1ELb0ELb0ELb1ELb1ELb0ELb1ELb0EEEvNS_16Flash_fwd_paramsE:
.text._ZN5flash24flash_fwd_splitkv_kernelI23Flash_fwd_kernel_traitsILi128ELi64ELi64ELi4ELb0ELb0EN7cutlass6half_tE19Flash_kernel_traitsILi128ELi64ELi64ELi4ES3_EELb1ELb0ELb0ELb1ELb1ELb0ELb1ELb0EEEvNS_16Flash_fwd_paramsE:
[----:B------:R-:W-:Y:S08]  /*0000*/  LDC R1, c[0x0][0x37c] ;  /* 0x0000df00ff017b82 */ /* 0x000ff00000000800 */
[----:B------:R-:W1:Y:S01]  /*0010*/  LDC R7, c[0x0][0x3e0] ;  /* 0x0000f800ff077b82 */ /* 0x000e620000000800 */
[----:B------:R-:W2:Y:S01]  /*0020*/  S2R R160, SR_CTAID.Z ;  /* 0x0000000000a07919 */ /* 0x000ea20000002700 */
[----:B------:R-:W3:Y:S01]  /*0030*/  LDCU.64 UR22, c[0x0][0x358] ;  /* 0x00006b00ff1677ac */ /* 0x000ee20008000a00 */
[----:B------:R-:W-:-:S05]  /*0040*/  IMAD.MOV.U32 R19, RZ, RZ, RZ ;  /* 0x000000ffff137224 */ /* 0x000fca00078e00ff */
[----:B------:R-:W4:Y:S08]  /*0050*/  LDC.64 R2, c[0x0][0x478] ;  /* 0x00011e00ff027b82 */ /* 0x000f300000000a00 */
[----:B------:R-:W3:Y:S01]  /*0060*/  LDC.64 R4, c[0x0][0x470] ;  /* 0x00011c00ff047b82 */ /* 0x000ee20000000a00 */
[----:B-1----:R-:W1:Y:S01]  /*0070*/  I2F.U32.RP R6, R7 ;  /* 0x0000000700067306 */ /* 0x002e620000209000 */
[----:B------:R-:W-:Y:S01]  /*0080*/  ISETP.NE.U32.AND P1, PT, R7, RZ, PT ;  /* 0x000000ff0700720c */ /* 0x000fe20003f25070 */
[----:B------:R-:W2:Y:S05]  /*0090*/  S2R R17, SR_CTAID.X ;  /* 0x0000000000117919 */ /* 0x000eaa0000002500 */
[----:B------:R-:W2:Y:S01]  /*00a0*/  LDC R103, c[0x0][0x434] ;  /* 0x00010d00ff677b82 */ /* 0x000ea20000000800 */
[----:B----4-:R-:W-:-:S04]  /*00b0*/  ISETP.NE.U32.AND P3, PT, R2, RZ, PT ;  /* 0x000000ff0200720c */ /* 0x010fc80003f65070 */
[----:B------:R-:W-:Y:S01]  /*00c0*/  ISETP.NE.AND.EX P3, PT, R3, RZ, PT, P3 ;  /* 0x000000ff0300720c */ /* 0x000fe20003f65330 */
[----:B-1----:R-:W1:Y:S01]  /*00d0*/  MUFU.RCP R8, R6 ;  /* 0x0000000600087308 */ /* 0x002e620000001000 */
[----:B---3--:R-:W-:-:S04]  /*00e0*/  ISETP.NE.U32.AND P0, PT, R4, RZ, PT ;  /* 0x000000ff0400720c */ /* 0x008fc80003f05070 */
[----:B------:R-:W-:-:S07]  /*00f0*/  ISETP.NE.AND.EX P0, PT, R5, RZ, PT, P0 ;  /* 0x000000ff0500720c */ /* 0x000fce0003f05300 */
[----:B------:R-:W3:Y:S01]  /*0100*/  @P3 LDC.64 R2, c[0x0][0x478] ;  /* 0x00011e00ff023b82 */ /* 0x000ee20000000a00 */
[----:B-1----:R-:W-:-:S07]  /*0110*/  VIADD R8, R8, 0xffffffe ;  /* 0x0ffffffe08087836 */ /* 0x002fce0000000000 */
[----:B------:R-:W1:Y:S01]  /*0120*/  @P0 LDC.64 R4, c[0x0][0x470] ;  /* 0x00011c00ff040b82 */ /* 0x000e620000000a00 */
[----:B------:R-:W4:Y:S02]  /*0130*/  F2I.FTZ.U32.TRUNC.NTZ R9, R8 ;  /* 0x0000000800097305 */ /* 0x000f24000021f000 */
[----:B----4-:R-:W-:Y:S01]  /*0140*/  IMAD.MOV R0, RZ, RZ, -R9 ;  /* 0x000000ffff007224 */ /* 0x010fe200078e0a09 */
[----:B------:R-:W-:-:S03]  /*0150*/  MOV R8, RZ ;  /* 0x000000ff00087202 */ /* 0x000fc60000000f00 */
[----:B------:R-:W-:-:S04]  /*0160*/  IMAD R11, R0, R7, RZ ;  /* 0x00000007000b7224 */ /* 0x000fc800078e02ff */
[----:B------:R-:W-:-:S06]  /*0170*/  IMAD.HI.U32 R11, R9, R11, R8 ;  /* 0x0000000b090b7227 */ /* 0x000fcc00078e0008 */
[----:B--2---:R-:W-:-:S04]  /*0180*/  IMAD.HI.U32 R161, R11, R160, RZ ;  /* 0x000000a00ba17227 */ /* 0x004fc800078e00ff */
        /* <DEDUP_REMOVED lines=8> */
[----:B---3--:R-:W-:Y:S01]  /*0210*/  @P3 IMAD.WIDE.U32 R2, R161, 0x4, R2 ;  /* 0x00000004a1023825 */ /* 0x008fe200078e0002 */
[----:B------:R-:W-:-:S03]  /*0220*/  SHF.L.U32 R158, R17, 0x6, RZ ;  /* 0x00000006119e7819 */ /* 0x000fc600000006ff */
[----:B-1----:R-:W-:Y:S01]  /*0230*/  @P0 IMAD.WIDE.U32 R4, R161, 0x4, R4 ;  /* 0x00000004a1040825 */ /* 0x002fe200078e0004 */
[----:B------:R1:W5:Y:S04]  /*0240*/  @P3 LDG.E R12, desc[UR22][R2.64] ;  /* 0x00000016020c3981 */ /* 0x000368000c1e1900 */
[----:B------:R1:W5:Y:S01]  /*0250*/  @P0 LDG.E R19, desc[UR22][R4.64] ;  /* 0x0000001604130981 */ /* 0x000362000c1e1900 */
[----:B------:R-:W-:-:S13]  /*0260*/  ISETP.GE.AND P0, PT, R158, R103, PT ;  /* 0x000000679e00720c */ /* 0x000fda0003f06270 */
        /* <DEDUP_REMOVED lines=31> */
[----:B--2---:R-:W-:Y:S01]  /*0460*/  @!P3 ISETP.NE.U32.AND P2, PT, R4, RZ, PT ;  /* 0x000000ff0400b20c */ /* 0x004fe20003f45070 */
[----:B------:R-:W-:-:S10]  /*0470*/  VIADD R4, R17, 0x1 ;  /* 0x0000000111047836 */ /* 0x000fd40000000000 */
[----:B------:R-:W-:Y:S01]  /*0480*/  @!P1 IMAD.IADD R10, R10, 0x1, -R9 ;  /* 0x000000010a0a9824 */ /* 0x000fe200078e0a09 */
[----:B------:R-:W-:Y:S01]  /*0490*/  @!P3 ISETP.NE.AND.EX P2, PT, R5, RZ, PT, P2 ;  /* 0x000000ff0500b20c */ /* 0x000fe20003f45320 */
[----:B------:R-:W-:Y:S01]  /*04a0*/  @!P1 VIADD R8, R8, 0x1 ;  /* 0x0000000108089836 */ /* 0x000fe20000000000 */
[----:B------:R-:W-:Y:S02]  /*04b0*/  ISETP.NE.AND P1, PT, R6, RZ, PT ;  /* 0x000000ff0600720c */ /* 0x000fe40003f25270 */
[----:B------:R-:W-:Y:S02]  /*04c0*/  ISETP.GE.U32.AND P4, PT, R10, R9, PT ;  /* 0x000000090a00720c */ /* 0x000fe40003f86070 */
[----:B----4-:R-:W-:-:S04]  /*04d0*/  @!P3 SEL R3, R3, RZ, P2 ;  /* 0x000000ff0303b207 */ /* 0x010fc80001000000 */
[----:B------:R-:W-:Y:S01]  /*04e0*/  @!P3 IADD3 R105, PT, PT, R3, R2, -R19 ;  /* 0x000000020369b210 */ /* 0x000fe20007ffe813 */
[----:B------:R-:W-:-:S04]  /*04f0*/  IMAD R3, R4, 0x40, -R103 ;  /* 0x0000004004037824 */ /* 0x000fc800078e0a67 */
[----:B------:R-:W-:Y:S02]  /*0500*/  VIADD R4, R105, 0x3f ;  /* 0x0000003f69047836 */ /* 0x000fe40000000000 */
[----:B------:R-:W-:-:S03]  /*0510*/  @P4 VIADD R8, R8, 0x1 ;  /* 0x0000000108084836 */ /* 0x000fc60000000000 */
[----:B---3--:R-:W-:Y:S01]  /*0520*/  IADD3 R2, PT, PT, R4, R34, R3 ;  /* 0x0000002204027210 */ /* 0x008fe20007ffe003 */
        /* <DEDUP_REMOVED lines=24> */
[--C-:B------:R-:W-:Y:S01]  /*06b0*/  IMAD R3, R3, R103, R158.reuse ;  /* 0x0000006703037224 */ /* 0x100fe200078e029e */
[----:B------:R-:W-:Y:S01]  /*06c0*/  LOP3.LUT R2, R2, 0x1f80, RZ, 0xc0, !PT ;  /* 0x00001f8002027812 */ /* 0x000fe200078ec0ff */
[----:B------:R-:W-:Y:S02]  /*06d0*/  IMAD.IADD R103, R103, 0x1, -R158 ;  /* 0x0000000167677824 */ /* 0x000fe400078e0a9e */
[----:B--2---:R-:W-:Y:S01]  /*06e0*/  IMAD R5, R3, UR4, RZ ;  /* 0x0000000403057c24 */ /* 0x004fe2000f8e02ff */
[----:B------:R-:W-:Y:S01]  /*06f0*/  LOP3.LUT R2, R2, 0x3c, R7, 0xf8, !PT ;  /* 0x0000003c02027812 */ /* 0x000fe200078ef807 */
[----:B------:R-:W1:Y:S01]  /*0700*/  LDCU.64 UR4, c[0x0][0x428] ;  /* 0x00008500ff0477ac */ /* 0x000e620008000a00 */
[C---:B------:R-:W-:Y:S01]  /*0710*/  VIADD R8, R0.reuse, 0x30 ;  /* 0x0000003000087836 */ /* 0x040fe20000000000 */
[C---:B------:R-:W-:Y:S01]  /*0720*/  ISETP.GE.OR P6, PT, R0.reuse, R103, P6 ;  /* 0x000000670000720c */ /* 0x040fe200037c6670 */
[C---:B------:R-:W-:Y:S01]  /*0730*/  VIADD R4, R0.reuse, 0x8 ;  /* 0x0000000800047836 */ /* 0x040fe20000000000 */
[----:B------:R-:W-:Y:S01]  /*0740*/  IADD3 R2, P0, PT, R5, R2, RZ ;  /* 0x0000000205027210 */ /* 0x000fe20007f1e0ff */
[----:B------:R-:W-:-:S03]  /*0750*/  VIADD R6, R0, 0x10 ;  /* 0x0000001000067836 */ /* 0x000fc60000000000 */
[----:B------:R-:W-:Y:S02]  /*0760*/  LEA.HI.X.SX32 R5, R5, RZ, 0x1, P0 ;  /* 0x000000ff05057211 */ /* 0x000fe400000f0eff */
[----:B---3--:R-:W-:Y:S02]  /*0770*/  LEA R10, P0, R2, UR6, 0x2 ;  /* 0x00000006020a7c11 */ /* 0x008fe4000f8010ff */
[-C--:B------:R-:W-:Y:S01]  /*0780*/  ISETP.GE.AND P5, PT, R4, R103.reuse, PT ;  /* 0x000000670400720c */ /* 0x080fe20003fa6270 */
[----:B------:R-:W-:Y:S01]  /*0790*/  VIADD R4, R0, 0x18 ;  /* 0x0000001800047836 */ /* 0x000fe20000000000 */
[----:B------:R-:W-:Y:S01]  /*07a0*/  LEA.HI.X R11, R2, UR7, R5, 0x2, P0 ;  /* 0x00000007020b7c11 */ /* 0x000fe200080f1405 */
[----:B------:R-:W-:Y:S01]  /*07b0*/  @!P6 IMAD.MOV.U32 R19, RZ, RZ, -0x800000 ;  /* 0xff800000ff13e424 */ /* 0x000fe200078e00ff */
[C---:B------:R-:W-:Y:S02]  /*07c0*/  IADD3 R2, P0, PT, R3.reuse, R0, RZ ;  /* 0x0000000003027210 */ /* 0x040fe40007f1e0ff */
[----:B------:R-:W-:Y:S01]  /*07d0*/  ISETP.GE.AND P4, PT, R6, R103, PT ;  /* 0x000000670600720c */ /* 0x000fe20003f86270 */
[----:B------:R-:W-:Y:S01]  /*07e0*/  VIADD R6, R0, 0x20 ;  /* 0x0000002000067836 */ /* 0x000fe20000000000 */
[----:B------:R-:W-:Y:S01]  /*07f0*/  LEA.HI.X.SX32 R3, R3, RZ, 0x1, P0 ;  /* 0x000000ff03037211 */ /* 0x000fe200000f0eff */
[----:B------:R2:W-:Y:S01]  /*0800*/  STG.E.128 desc[UR22][R10.64], RZ ;  /* 0x000000ff0a007986 */ /* 0x0005e2000c101d16 */
[----:B-1----:R-:W-:-:S02]  /*0810*/  LEA R12, P0, R2, UR4, 0x2 ;  /* 0x00000004020c7c11 */ /* 0x002fc4000f8010ff */
[-C--:B------:R-:W-:Y:S01]  /*0820*/  ISETP.GE.AND P3, PT, R4, R103.reuse, PT ;  /* 0x000000670400720c */ /* 0x080fe20003f66270 */
[----:B------:R-:W-:Y:S01]  /*0830*/  VIADD R4, R0, 0x28 ;  /* 0x0000002800047836 */ /* 0x000fe20000000000 */
[----:B------:R-:W-:Y:S01]  /*0840*/  LEA.HI.X R13, R2, UR5, R3, 0x2, P0 ;  /* 0x00000005020d7c11 */ /* 0x000fe200080f1403 */
[----:B------:R-:W-:Y:S01]  /*0850*/  VIADD R0, R0, 0x38 ;  /* 0x0000003800007836 */ /* 0x000fe20000000000 */
[-C--:B------:R-:W-:Y:S01]  /*0860*/  ISETP.GE.AND P0, PT, R8, R103.reuse, PT ;  /* 0x000000670800720c */ /* 0x080fe20003f06270 */
[----:B------:R2:W-:Y:S01]  /*0870*/  STG.E.128 desc[UR22][R10.64+0x100], RZ ;  /* 0x000100ff0a007986 */ /* 0x0005e2000c101d16 */
[-C--:B------:R-:W-:Y:S02]  /*0880*/  ISETP.GE.AND P2, PT, R6, R103.reuse, PT ;  /* 0x000000670600720c */ /* 0x080fe40003f46270 */
[----:B------:R-:W-:Y:S01]  /*0890*/  ISETP.NE.OR P0, PT, R100, RZ, P0 ;  /* 0x000000ff6400720c */ /* 0x000fe20000705670 */
[----:B------:R2:W-:Y:S01]  /*08a0*/  STG.E.128 desc[UR22][R10.64+0x1000], RZ ;  /* 0x001000ff0a007986 */ /* 0x0005e2000c101d16 */
[----:B------:R-:W-:-:S02]  /*08b0*/  ISETP.GE.AND P1, PT, R4, R103, PT ;  /* 0x000000670400720c */ /* 0x000fc40003f26270 */
[C---:B------:R-:W-:Y:S01]  /*08c0*/  ISETP.NE.OR P5, PT, R100.reuse, RZ, P5 ;  /* 0x000000ff6400720c */ /* 0x040fe20002fa5670 */
[----:B------:R2:W-:Y:S01]  /*08d0*/  STG.E.128 desc[UR22][R10.64+0x1100], RZ ;  /* 0x001100ff0a007986 */ /* 0x0005e2000c101d16 */
[C---:B------:R-:W-:Y:S02]  /*08e0*/  ISETP.NE.OR P4, PT, R100.reuse, RZ, P4 ;  /* 0x000000ff6400720c */ /* 0x040fe40002785670 */
[C---:B------:R-:W-:Y:S01]  /*08f0*/  ISETP.NE.OR P3, PT, R100.reuse, RZ, P3 ;  /* 0x000000ff6400720c */ /* 0x040fe20001f65670 */
[----:B------:R2:W-:Y:S01]  /*0900*/  STG.E.128 desc[UR22][R10.64+0x2000], RZ ;  /* 0x002000ff0a007986 */ /* 0x0005e2000c101d16 */
[C---:B------:R-:W-:Y:S02]  /*0910*/  ISETP.NE.OR P2, PT, R100.reuse, RZ, P2 ;  /* 0x000000ff6400720c */ /* 0x040fe40001745670 */
[----:B------:R-:W-:Y:S01]  /*0920*/  ISETP.NE.OR P1, PT, R100, RZ, P1 ;  /* 0x000000ff6400720c */ /* 0x000fe20000f25670 */
[----:B------:R-:W-:Y:S01]  /*0930*/  @!P0 IMAD.MOV.U32 R3, RZ, RZ, -0x800000 ;  /* 0xff800000ff038424 */ /* 0x000fe200078e00ff */
[----:B------:R2:W-:Y:S03]  /*0940*/  STG.E.128 desc[UR22][R10.64+0x2100], RZ ;  /* 0x002100ff0a007986 */ /* 0x0005e6000c101d16 */
[----:B------:R-:W-:Y:S01]  /*0950*/  @!P5 IMAD.MOV.U32 R17, RZ, RZ, -0x800000 ;  /* 0xff800000ff11d424 */ /* 0x000fe200078e00ff */
[----:B------:R2:W-:Y:S01]  /*0960*/  STG.E.128 desc[UR22][R10.64+0x3000], RZ ;  /* 0x003000ff0a007986 */ /* 0x0005e2000c101d16 */
[----:B------:R-:W-:-:S02]  /*0970*/  @!P4 IMAD.MOV.U32 R15, RZ, RZ, -0x800000 ;  /* 0xff800000ff0fc424 */ /* 0x000fc400078e00ff */
[----:B------:R-:W-:Y:S01]  /*0980*/  @!P3 IMAD.MOV.U32 R9, RZ, RZ, -0x800000 ;  /* 0xff800000ff09b424 */ /* 0x000fe200078e00ff */
[----:B------:R2:W-:Y:S01]  /*0990*/  STG.E.128 desc[UR22][R10.64+0x3100], RZ ;  /* 0x003100ff0a007986 */ /* 0x0005e2000c101d16 */
[----:B------:R-:W-:Y:S02]  /*09a0*/  @!P2 IMAD.MOV.U32 R7, RZ, RZ, -0x800000 ;  /* 0xff800000ff07a424 */ /* 0x000fe400078e00ff */
[----:B------:R-:W-:Y:S01]  /*09b0*/  @!P1 IMAD.MOV.U32 R5, RZ, RZ, -0x800000 ;  /* 0xff800000ff059424 */ /* 0x000fe200078e00ff */
[----:B------:R2:W-:Y:S04]  /*09c0*/  STG.E.128 desc[UR22][R10.64+0x4000], RZ ;  /* 0x004000ff0a007986 */ /* 0x0005e8000c101d16 */
        /* <DEDUP_REMOVED lines=17> */
[----:B--2---:R-:W-:-:S05]  /*0ae0*/  MOV R3, 0xff800000 ;  /* 0xff80000000037802 */ /* 0x004fca0000000f00 */
[----:B------:R-:W-:Y:S01]  /*0af0*/  STG.E desc[UR22][R12.64+0xe0], R3 ;  /* 0x0000e0030c007986 */ /* 0x000fe2000c101916 */
[----:B------:R-:W-:Y:S05]  /*0b00*/  EXIT ;  /* 0x000000000000794d */ /* 0x000fea0003800000 */
.L_x_5530:
        /* <DEDUP_REMOVED lines=8> */
.L_x_5531:
[----:B------:R-:W2:Y:S02]  /*0b90*/  LDCU.64 UR18, c[0x0][0x4e0] ;  /* 0x00009c00ff1277ac */ /* 0x000ea40008000a00 */
[----:B--2---:R-:W-:-:S04]  /*0ba0*/  UISETP.NE.U32.AND UP0, UPT, UR18, URZ, UPT ;  /* 0x000000ff1200728c */ /* 0x004fc8000bf05070 */
[----:B------:R-:W-:-:S09]  /*0bb0*/  UISETP.NE.AND.EX UP0, UPT, UR19, URZ, UPT, UP0 ;  /* 0x000000ff1300728c */ /* 0x000fd2000bf05300 */
[----:B------:R-:W-:Y:S05]  /*0bc0*/  BRA.U !UP0, `(.L_x_5532) ;  /* 0x0000000508787547 */ /* 0x000fea000b800000 */
[----:B------:R-:W2:Y:S01]  /*0bd0*/  LDC R7, c[0x0][0x4f0] ;  /* 0x00013c00ff077b82 */ /* 0x000ea20000000800 */
[----:B------:R-:W-:Y:S01]  /*0be0*/  LEA R0, R33, 0xffffffc0, 0x6 ;  /* 0xffffffc021007811 */ /* 0x000fe200078e30ff */
[----:B------:R-:W3:Y:S03]  /*0bf0*/  LDCU.64 UR4, c[0x0][0x4e8] ;  /* 0x00009d00ff0477ac */ /* 0x000ee60008000a00 */
[----:B-1----:R-:W-:Y:S01]  /*0c00*/  IABS R2, R0 ;  /* 0x0000000000027213 */ /* 0x002fe20000000000 */
[----:B------:R-:W1:Y:S01]  /*0c10*/  LDCU.64 UR8, c[0x0][0x3a8] ;  /* 0x00007500ff0877ac */ /* 0x000e620008000a00 */
[----:B------:R-:W4:Y:S01]  /*0c20*/  LDCU.64 UR16, c[0x0][0x3a0] ;  /* 0x00007400ff1077ac */ /* 0x000f220008000a00 */
[----:B------:R-:W4:Y:S01]  /*0c30*/  LDCU.64 UR6, c[0x0][0x3c0] ;  /* 0x00007800ff0677ac */ /* 0x000f220008000a00 */
[----:B--2--5:R-:W-:-:S04]  /*0c40*/  IABS R4, R7 ;  /* 0x0000000700047213 */ /* 0x024fc80000000000 */
        /* <DEDUP_REMOVED lines=20> */
[----:B------:R-:W2:Y:S07]  /*0d90*/  LDCU.64 UR4, c[0x0][0x3b8] ;  /* 0x00007700ff0477ac */ /* 0x000eae0008000a00 */
[----:B------:R-:W-:Y:S02]  /*0da0*/  @P0 IADD3 R5, PT, PT, R5, 0x1, RZ ;  /* 0x0000000105050810 */ /* 0x000fe40007ffe0ff */
[----:B------:R-:W-:-:S02]  /*0db0*/  LEA R162, P0, R2, UR18, 0x2 ;  /* 0x0000001202a27c11 */ /* 0x000fc4000f8010ff */
[----:B------:R-:W-:Y:S02]  /*0dc0*/  MOV R4, R5 ;  /* 0x0000000500047202 */ /* 0x000fe40000000f00 */
[----:B------:R-:W-:Y:S01]  /*0dd0*/  LEA.HI.X R163, R2, UR19, R163, 0x2, P0 ;  /* 0x0000001302a37c11 */ /* 0x000fe200080f14a3 */
[----:B------:R-:W3:Y:S02]  /*0de0*/  LDC R5, c[0x0][0x3e8] ;  /* 0x0000fa00ff057b82 */ /* 0x000ee40000000800 */
[----:B------:R-:W-:Y:S01]  /*0df0*/  @!P1 IMAD.MOV R4, RZ, RZ, -R4 ;  /* 0x000000ffff049224 */ /* 0x000fe200078e0a04 */
[----:B------:R-:W-:-:S05]  /*0e00*/  @!P2 LOP3.LUT R4, RZ, R7, RZ, 0x33, !PT ;  /* 0x00000007ff04a212 */ /* 0x000fca00078e33ff */
[----:B------:R-:W-:-:S05]  /*0e10*/  IMAD.WIDE R14, R4, 0x4, R162 ;  /* 0x00000004040e7825 */ /* 0x000fca00078e02a2 */
[----:B------:R-:W4:Y:S01]  /*0e20*/  LDG.E R10, desc[UR22][R14.64] ;  /* 0x000000160e0a7981 */ /* 0x000f22000c1e1900 */
[----:B------:R-:W-:-:S04]  /*0e30*/  IMAD.MOV R4, RZ, RZ, -R4 ;  /* 0x000000ffff047224 */ /* 0x000fc800078e0a04 */
[----:B------:R-:W-:Y:S01]  /*0e40*/  IMAD R0, R7, R4, R0 ;  /* 0x0000000407007224 */ /* 0x000fe200078e0200 */
[----:B---3--:R-:W-:-:S04]  /*0e50*/  IABS R3, R5 ;  /* 0x0000000500037213 */ /* 0x008fc80000000000 */
[----:B------:R-:W3:Y:S08]  /*0e60*/  I2F.RP R12, R3 ;  /* 0x00000003000c7306 */ /* 0x000ef00000209400 */
[----:B---3--:R-:W3:Y:S02]  /*0e70*/  MUFU.RCP R11, R12 ;  /* 0x0000000c000b7308 */ /* 0x008ee40000001000 */
[----:B---3--:R-:W-:-:S06]  /*0e80*/  IADD3 R11, PT, PT, R11, 0xffffffe, RZ ;  /* 0x0ffffffe0b0b7810 */ /* 0x008fcc0007ffe0ff */
[----:B------:R-:W3:Y:S02]  /*0e90*/  F2I.FTZ.U32.TRUNC.NTZ R9, R11 ;  /* 0x0000000b00097305 */ /* 0x000ee4000021f000 */
[----:B---3--:R-:W-:-:S05]  /*0ea0*/  IADD3 R2, PT, PT, RZ, -R9, RZ ;  /* 0x80000009ff027210 */ /* 0x008fca0007ffe0ff */
        /* <DEDUP_REMOVED lines=8> */
[-C--:B------:R-:W-:Y:S02]  /*0f30*/  @!P1 IADD3 R6, PT, PT, R6, -R3.reuse, RZ ;  /* 0x8000000306069210 */ /* 0x080fe40007ffe0ff */
[----:B------:R-:W-:Y:S02]  /*0f40*/  @!P1 IADD3 R2, PT, PT, R2, 0x1, RZ ;  /* 0x0000000102029810 */ /* 0x000fe40007ffe0ff */
[----:B------:R-:W-:Y:S02]  /*0f50*/  ISETP.GE.U32.AND P2, PT, R6, R3, PT ;  /* 0x000000030600720c */ /* 0x000fe40003f46070 */
[----:B------:R-:W-:Y:S02]  /*0f60*/  LOP3.LUT R3, R160, R5, RZ, 0x3c, !PT ;  /* 0x00000005a0037212 */ /* 0x000fe400078e3cff */
[----:B------:R-:W-:Y:S02]  /*0f70*/  ISETP.NE.AND P1, PT, R5, RZ, PT ;  /* 0x000000ff0500720c */ /* 0x000fe40003f25270 */
[----:B------:R-:W-:-:S02]  /*0f80*/  ISETP.GE.AND P0, PT, R3, RZ, PT ;  /* 0x000000ff0300720c */ /* 0x000fc40003f06270 */
[----:B--2---:R-:W-:-:S05]  /*0f90*/  MOV R6, UR4 ;  /* 0x0000000400067c02 */ /* 0x004fca0008000f00 */
[----:B------:R-:W-:-:S06]  /*0fa0*/  @P2 IADD3 R2, PT, PT, R2, 0x1, RZ ;  /* 0x0000000102022810 */ /* 0x000fcc0007ffe0ff */
[----:B------:R-:W-:Y:S01]  /*0fb0*/  @!P0 IMAD.MOV R2, RZ, RZ, -R2 ;  /* 0x000000ffff028224 */ /* 0x000fe200078e0a02 */
[----:B------:R-:W-:Y:S02]  /*0fc0*/  @!P1 LOP3.LUT R2, RZ, R5, RZ, 0x33, !PT ;  /* 0x00000005ff029212 */ /* 0x000fe400078e33ff */
        /* <DEDUP_REMOVED lines=8> */
[----:B------:R-:W-:-:S04]  /*1050*/  IMAD.WIDE.U32 R10, R10, UR16, RZ ;  /* 0x000000100a0a7c25 */ /* 0x000fc8000f8e00ff */
[----:B------:R-:W-:Y:S01]  /*1060*/  IMAD.IADD R9, R9, 0x1, R4 ;  /* 0x0000000109097824 */ /* 0x000fe200078e0204 */
[----:B------:R-:W-:Y:S01]  /*1070*/  IADD3 R11, PT, PT, R11, R7, RZ ;  /* 0x000000070b0b7210 */ /* 0x000fe20007ffe0ff */
[CC--:B------:R-:W-:Y:S01]  /*1080*/  IMAD R4, R3.reuse, R6.reuse, RZ ;  /* 0x0000000603047224 */ /* 0x0c0fe200078e02ff */
[----:B------:R-:W-:Y:S01]  /*1090*/  MOV R7, UR5 ;  /* 0x0000000500077c02 */ /* 0x000fe20008000f00 */
[----:B------:R-:W-:Y:S02]  /*10a0*/  IMAD R3, R3, UR6, RZ ;  /* 0x0000000603037c24 */ /* 0x000fe4000f8e02ff */
[----:B------:R-:W-:-:S04]  /*10b0*/  IMAD.WIDE.U32 R10, R0, R6, R10 ;  /* 0x00000006000a7225 */ /* 0x000fc800078e000a */
[C---:B------:R-:W-:Y:S02]  /*10c0*/  IMAD R4, R0.reuse, R7, R4 ;  /* 0x0000000700047224 */ /* 0x040fe400078e0204 */
[C---:B------:R-:W-:Y:S02]  /*10d0*/  IMAD R3, R0.reuse, UR7, R3 ;  /* 0x0000000700037c24 */ /* 0x040fe4000f8e0203 */
[----:B------:R-:W-:Y:S01]  /*10e0*/  IMAD.WIDE.U32 R8, R0, UR6, R8 ;  /* 0x0000000600087c25 */ /* 0x000fe2000f8e0008 */
[----:B------:R-:W-:Y:S02]  /*10f0*/  SHF.R.S32.HI R0, RZ, 0x1f, R2 ;  /* 0x0000001fff007819 */ /* 0x000fe40000011402 */
[----:B------:R-:W-:Y:S01]  /*1100*/  IADD3 R11, PT, PT, R11, R4, RZ ;  /* 0x000000040b0b7210 */ /* 0x000fe20007ffe0ff */
[----:B------:R-:W-:Y:S02]  /*1110*/  IMAD.IADD R9, R9, 0x1, R3 ;  /* 0x0000000109097824 */ /* 0x000fe400078e0203 */
[----:B-1----:R-:W-:-:S02]  /*1120*/  IMAD R3, R0, UR8, RZ ;  /* 0x0000000800037c24 */ /* 0x002fc4000f8e02ff */
        /* <DEDUP_REMOVED lines=8> */
.L_x_5532:
[----:B------:R-:W2:Y:S01]  /*11b0*/  LDC R9, c[0x0][0x3e8] ;  /* 0x0000fa00ff097b82 */ /* 0x000ea20000000800 */
[----:B------:R-:W-:Y:S01]  /*11c0*/  IABS R8, R160 ;  /* 0x000000a000087213 */ /* 0x000fe20000000000 */
[----:B------:R-:W3:Y:S01]  /*11d0*/  LDCU.64 UR6, c[0x0][0x3c0] ;  /* 0x00007800ff0677ac */ /* 0x000ee20008000a00 */
[----:B------:R-:W-:Y:S02]  /*11e0*/  SHF.R.S32.HI R11, RZ, 0x1f, R19 ;  /* 0x0000001fff0b7819 */ /* 0x000fe40000011413 */
[----:B------:R-:W-:Y:S01]  /*11f0*/  CS2R R162, SRZ ;  /* 0x0000000000a27805 */ /* 0x000fe2000001ff00 */
[----:B------:R-:W4:Y:S02]  /*1200*/  LDCU.64 UR16, c[0x0][0x3a0] ;  /* 0x00007400ff1077ac */ /* 0x000f240008000a00 */
[----:B------:R-:W1:Y:S01]  /*1210*/  LDC.64 R6, c[0x0][0x3b8] ;  /* 0x0000ee00ff067b82 */ /* 0x000e620000000a00 */
        /* <DEDUP_REMOVED lines=58> */
[----:B------:R-:W-:-:S04]  /*15c0*/  IMAD.WIDE.U32 R22, R0, R4, R14 ;  /* 0x0000000400167225 */ /* 0x000fc800078e000e */
[C---:B------:R-:W-:Y:S01]  /*15d0*/  IMAD R5, R0.reuse, R5, R8 ;  /* 0x0000000500057224 */ /* 0x040fe200078e0208 */
[----:B------:R-:W-:Y:S01]  /*15e0*/  MOV R8, R18 ;  /* 0x0000001200087202 */ /* 0x000fe20000000f00 */
[----:B------:R-:W-:-:S03]  /*15f0*/  IMAD R3, R0, R3, R9 ;  /* 0x0000000300037224 */ /* 0x000fc600078e0209 */
[----:B------:R-:W-:Y:S02]  /*1600*/  IADD3 R5, PT, PT, R23, R5, RZ ;  /* 0x0000000517057210 */ /* 0x000fe40007ffe0ff */
[----:B------:R-:W-:-:S07]  /*1610*/  IADD3 R4, PT, PT, R19, R3, RZ ;  /* 0x0000000313047210 */ /* 0x000fce0007ffe0ff */
.L_x_5533:
[----:B------:R-:W1:Y:S01]  /*1620*/  LDCU.128 UR12, c[0x0][0x390] ;  /* 0x00007200ff0c77ac */ /* 0x000e620008000c00 */
[----:B------:R-:W-:Y:S01]  /*1630*/  IMAD.SHL.U32 R0, R100, 0x8, RZ ;  /* 0x0000000864007824 */ /* 0x000fe200078e00ff */
[----:B------:R-:W-:Y:S01]  /*1640*/  SHF.R.S32.HI R9, RZ, 0x1f, R160 ;  /* 0x0000001fff097819 */ /* 0x000fe200000114a0 */
[----:B------:R-:W-:Y:S01]  /*1650*/  IMAD.MOV.U32 R25, RZ, RZ, RZ ;  /* 0x000000ffff197224 */ /* 0x000fe200078e00ff */
[----:B------:R-:W2:Y:S01]  /*1660*/  LDCU.64 UR4, c[0x0][0x3c8] ;  /* 0x00007900ff0477ac */ /* 0x000ea20008000a00 */
[----:B------:R-:W-:Y:S01]  /*1670*/  SHF.R.U32.HI R2, RZ, 0x3, R100 ;  /* 0x00000003ff027819 */ /* 0x000fe20000011664 */
[----:B------:R-:W-:Y:S01]  /*1680*/  IMAD.MOV.U32 R3, RZ, RZ, RZ ;  /* 0x000000ffff037224 */ /* 0x000fe200078e00ff */
[C---:B------:R-:W-:Y:S01]  /*1690*/  LOP3.LUT R24, R0.reuse, 0x38, RZ, 0xc0, !PT ;  /* 0x0000003800187812 */ /* 0x040fe200078ec0ff */
[----:B------:R-:W3:Y:S01]  /*16a0*/  LDCU.64 UR20, c[0x0][0x3b0] ;  /* 0x00007600ff1477ac */ /* 0x000ee20008000a00 */
[----:B------:R-:W-:Y:S01]  /*16b0*/  LOP3.LUT R159, R0, 0x1f8, RZ, 0xc0, !PT ;  /* 0x000001f8009f7812 */ /* 0x000fe200078ec0ff */
[----:B------:R-:W-:Y:S01]  /*16c0*/  IMAD.WIDE.U32 R16, R17, 0x40, R2 ;  /* 0x0000004011107825 */ /* 0x000fe200078e0002 */
[C---:B------:R-:W-:Y:S01]  /*16d0*/  IADD3 R22, P0, PT, R24.reuse, R22, RZ ;  /* 0x0000001618167210 */ /* 0x040fe20007f1e0ff */
[----:B------:R-:W4:Y:S01]  /*16e0*/  LDCU.128 UR8, c[0x0][0x380] ;  /* 0x00007000ff0877ac */ /* 0x000f220008000c00 */
[----:B------:R-:W-:Y:S01]  /*16f0*/  IADD3 R8, P4, PT, R24, R8, RZ ;  /* 0x0000000818087210 */ /* 0x000fe20007f9e0ff */
[C---:B------:R-:W-:Y:S01]  /*1700*/  IMAD.SHL.U32 R101, R6.reuse, 0x20, RZ ;  /* 0x0000002006657824 */ /* 0x040fe200078e00ff */
[----:B------:R-:W-:Y:S01]  /*1710*/  LOP3.LUT R159, R159, 0x38, R100, 0x78, !PT ;  /* 0x000000389f9f7812 */ /* 0x000fe200078e7864 */
[----:B------:R-:W-:Y:S01]  /*1720*/  IMAD.X R23, RZ, RZ, R5, P0 ;  /* 0x000000ffff177224 */ /* 0x000fe200000e0605 */
[----:B------:R-:W-:Y:S01]  /*1730*/  SHF.L.U64.HI R32, R6, 0x5, R7 ;  /* 0x0000000506207819 */ /* 0x000fe20000010207 */
[----:B-1----:R-:W-:Y:S01]  /*1740*/  IMAD.WIDE.U32 R24, R161, UR14, R24 ;  /* 0x0000000ea1187c25 */ /* 0x002fe2000f8e0018 */
[----:B------:R-:W-:-:S02]  /*1750*/  LOP3.LUT R159, R159, 0x1e00, R0, 0xf8, !PT ;  /* 0x00001e009f9f7812 */ /* 0x000fc400078ef800 */
[----:B------:R-:W-:Y:S01]  /*1760*/  SHF.R.U32.HI R102, RZ, 0x1, R100 ;  /* 0x00000001ff667819 */ /* 0x000fe20000011664 */
[----:B------:R-:W-:Y:S02]  /*1770*/  IMAD R25, R161, UR15, R25 ;  /* 0x0000000fa1197c24 */ /* 0x000fe4000f8e0219 */
[----:B--2---:R-:W-:Y:S01]  /*1780*/  IMAD R9, R9, UR4, RZ ;  /* 0x0000000409097c24 */ /* 0x004fe2000f8e02ff */
[----:B---3--:R-:W-:Y:S01]  /*1790*/  USHF.L.U64.HI UR14, UR20, 0x4, UR21 ;  /* 0x00000004140e7899 */ /* 0x008fe20008010215 */
[C---:B------:R-:W-:Y:S01]  /*17a0*/  IMAD.WIDE.U32 R24, R160.reuse, UR4, R24 ;  /* 0x00000004a0187c25 */ /* 0x040fe2000f8e0018 */
[----:B------:R-:W-:Y:S02]  /*17b0*/  USHF.L.U32 UR15, UR20, 0x4, URZ ;  /* 0x00000004140f7899 */ /* 0x000fe400080006ff */
[----:B------:R-:W-:Y:S01]  /*17c0*/  USHF.L.U32 UR25, UR20, 0x5, URZ ;  /* 0x0000000514197899 */ /* 0x000fe200080006ff */
[----:B------:R-:W-:Y:S01]  /*17d0*/  IMAD R18, R160, UR5, R9 ;  /* 0x00000005a0127c24 */ /* 0x000fe2000f8e0209 */
[----:B------:R-:W-:Y:S01]  /*17e0*/  USHF.L.U64.HI UR24, UR20, 0x5, UR21 ;  /* 0x0000000514187899 */ /* 0x000fe20008010215 */
[----:B------:R-:W1:Y:S01]  /*17f0*/  S2UR UR5, SR_CgaCtaId ;  /* 0x00000000000579c3 */ /* 0x000e620000008800 */
[----:B------:R-:W-:Y:S01]  /*1800*/  IMAD.U32 R20, RZ, RZ, UR15 ;  /* 0x0000000fff147e24 */ /* 0x000fe2000f8e00ff */
[----:B------:R-:W-:Y:S01]  /*1810*/  UMOV UR4, 0x400 ;  /* 0x0000040000047882 */ /* 0x000fe20000000000 */
[----:B------:R-:W-:-:S02]  /*1820*/  IMAD.U32 R21, RZ, RZ, UR14 ;  /* 0x0000000eff157e24 */ /* 0x000fc4000f8e00ff */
[----:B------:R-:W-:Y:S02]  /*1830*/  IMAD.U32 R14, RZ, RZ, UR25 ;  /* 0x00000019ff0e7e24 */ /* 0x000fe4000f8e00ff */
[----:B------:R-:W-:Y:S02]  /*1840*/  IMAD.U32 R15, RZ, RZ, UR24 ;  /* 0x00000018ff0f7e24 */ /* 0x000fe4000f8e00ff */
[----:B------:R-:W-:Y:S02]  /*1850*/  IMAD R11, R17, UR20, RZ ;  /* 0x00000014110b7c24 */ /* 0x000fe4000f8e02ff */
[----:B------:R-:W-:-:S04]  /*1860*/  IMAD.WIDE.U32 R20, R16, UR20, R20 ;  /* 0x0000001410147c25 */ /* 0x000fc8000f8e0014 */
[----:B------:R-:W-:Y:S01]  /*1870*/  IMAD.WIDE.U32 R22, R2, R6, R22 ;  /* 0x0000000602167225 */ /* 0x000fe200078e0016 */
[----:B------:R-:W-:-:S03]  /*1880*/  IADD3 R10, P3, PT, R24, R20, RZ ;  /* 0x00000014180a7210 */ /* 0x000fc60007f7e0ff */
[----:B------:R-:W-:Y:S01]  /*1890*/  IMAD.IADD R19, R25, 0x1, R18 ;  /* 0x0000000119137824 */ /* 0x000fe200078e0212 */
[----:B----4-:R-:W-:Y:S01]  /*18a0*/  LEA R154, P5, R22, UR10, 0x1 ;  /* 0x0000000a169a7c11 */ /* 0x010fe2000f8a08ff */
[----:B------:R-:W-:Y:S02]  /*18b0*/  IMAD.MOV.U32 R18, RZ, RZ, R24 ;  /* 0x000000ffff127224 */ /* 0x000fe400078e0018 */
[C---:B------:R-:W-:Y:S01]  /*18c0*/  IMAD R11, R16.reuse, UR21, R11 ;  /* 0x00000015100b7c24 */ /* 0x040fe2000f8e020b */
[----:B-1----:R-:W-:Y:S01]  /*18d0*/  ULEA UR5, UR5, UR4, 0x18 ;  /* 0x0000000405057291 */ /* 0x002fe2000f8ec0ff */
[----:B------:R-:W-:-:S03]  /*18e0*/  IMAD.WIDE.U32 R14, R16, UR20, R14 ;  /* 0x00000014100e7c25 */ /* 0x000fc6000f8e000e */
[----:B------:R-:W-:Y:S01]  /*18f0*/  IADD3.X R3, PT, PT, R19, R11, R21, P3, !PT ;  /* 0x0000000b13037210 */ /* 0x000fe20001ffe415 */
[----:B------:R-:W-:Y:S01]  /*1900*/  IMAD R153, R2, R7, R23 ;  /* 0x0000000702997224 */ /* 0x000fe200078e0217 */
[----:B------:R-:W-:Y:S01]  /*1910*/  IADD3 R12, P2, PT, R24, R14, RZ ;  /* 0x0000000e180c7210 */ /* 0x000fe20007f5e0ff */
[----:B------:R-:W-:Y:S01]  /*1920*/  IMAD.WIDE.U32 R16, R16, UR20, R18 ;  /* 0x0000001410107c25 */ /* 0x000fe2000f8e0012 */
[----:B------:R-:W-:Y:S02]  /*1930*/  IADD3 R14, P1, P0, R24, UR15, R14 ;  /* 0x0000000f180e7c10 */ /* 0x000fe4000f83e00e */
[----:B------:R-:W-:Y:S01]  /*1940*/  LEA.HI.X R153, R22, UR11, R153, 0x1, P5 ;  /* 0x0000000b16997c11 */ /* 0x000fe2000a8f0c99 */
[----:B------:R-:W-:Y:S01]  /*1950*/  IMAD.IADD R9, R11, 0x1, R15 ;  /* 0x000000010b097824 */ /* 0x000fe200078e020f */
[C---:B------:R-:W-:Y:S01]  /*1960*/  LEA R22, P3, R16.reuse, UR8, 0x1 ;  /* 0x0000000810167c11 */ /* 0x040fe2000f8608ff */
[----:B------:R-:W-:Y:S01]  /*1970*/  IMAD.IADD R11, R17, 0x1, R11 ;  /* 0x00000001110b7824 */ /* 0x000fe200078e020b */
[----:B------:R-:W-:Y:S01]  /*1980*/  LEA R159, R159, UR5, 0x1 ;  /* 0x000000059f9f7c11 */ /* 0x000fe2000f8e08ff */
[----:B------:R-:W-:Y:S01]  /*1990*/  IMAD.X R5, R9, 0x1, R19, P2 ;  /* 0x0000000109057824 */ /* 0x000fe200010e0613 */
[----:B------:R-:W-:Y:S01]  /*19a0*/  IADD3.X R9, PT, PT, R19, UR14, R9, P1, P0 ;  /* 0x0000000e13097c10 */ /* 0x000fe20008fe0409 */
[----:B------:R-:W-:Y:S01]  /*19b0*/  IMAD.MOV.U32 R155, RZ, RZ, R153 ;  /* 0x000000ffff9b7224 */ /* 0x000fe200078e0099 */
[----:B------:R-:W-:Y:S01]  /*19c0*/  LEA.HI.X R23, R16, UR9, R11, 0x1, P3 ;  /* 0x0000000910177c11 */ /* 0x000fe200098f0c0b */
[----:B------:R-:W-:Y:S01]  /*19d0*/  VIADD R166, R33, 0xffffffff ;  /* 0xffffffff21a67836 */ /* 0x000fe20000000000 */
[----:B------:R-:W-:-:S02]  /*19e0*/  LEA R20, P2, R10, UR8, 0x1 ;  /* 0x000000080a147c11 */ /* 0x000fc4000f8408ff */
[----:B------:R-:W-:Y:S01]  /*19f0*/  LEA R16, P0, R14, UR8, 0x1 ;  /* 0x000000080e107c11 */ /* 0x000fe2000f8008ff */
[----:B------:R-:W-:Y:S01]  /*1a00*/  @!PT LDS RZ, [RZ] ;  /* 0x00000000fffff984 */ /* 0x000fe20000000800 */
[----:B------:R-:W-:Y:S01]  /*1a10*/  @!PT LDS RZ, [RZ] ;  /* 0x00000000fffff984 */ /* 0x000fe20000000800 */
[----:B------:R-:W-:Y:S01]  /*1a20*/  @!PT LDS RZ, [RZ] ;  /* 0x00000000fffff984 */ /* 0x000fe20000000800 */
[----:B------:R-:W-:Y:S01]  /*1a30*/  LDGSTS.E.BYPASS.LTC128B.128 [R159], desc[UR22][R22.64] ;  /* 0x00000000169f7fae */ /* 0x000fe2000b981a16 */
[----:B------:R-:W-:Y:S01]  /*1a40*/  LEA.HI.X R21, R10, UR9, R3, 0x1, P2 ;  /* 0x000000090a157c11 */ /* 0x000fe200090f0c03 */
[----:B------:R-:W-:Y:S01]  /*1a50*/  IMAD.SHL.U32 R165, R166, 0x40, RZ ;  /* 0x00000040a6a57824 */ /* 0x000fe200078e00ff */
[----:B------:R-:W-:Y:S01]  /*1a60*/  LEA.HI.X R17, R14, UR9, R9, 0x1, P0 ;  /* 0x000000090e117c11 */ /* 0x000fe200080f0c09 */
[----:B------:R-:W-:Y:S01]  /*1a70*/  LDGSTS.E.BYPASS.LTC128B.128 [R159+0x2000], desc[UR22][R22.64+0x80] ;  /* 0x02000080169f7fae */ /* 0x000fe2000b981a16 */
[----:B------:R-:W-:Y:S01]  /*1a80*/  IADD3 R10, P0, PT, R101, R154, RZ ;  /* 0x0000009a650a7210 */ /* 0x000fe20007f1e0ff */
[----:B------:R-:W-:Y:S01]  /*1a90*/  IMAD.X R9, RZ, RZ, R4, P4 ;  /* 0x000000ffff097224 */ /* 0x000fe200020e0604 */
[----:B------:R-:W-:Y:S01]  /*1aa0*/  LEA R18, P1, R12, UR8, 0x1 ;  /* 0x000000080c127c11 */ /* 0x000fe2000f8208ff */
[----:B------:R-:W-:Y:S01]  /*1ab0*/  LDGSTS.E.BYPASS.LTC128B.128 [R159+0x800], desc[UR22][R20.64] ;  /* 0x00800000149f7fae */ /* 0x000fe2000b981a16 */
[----:B------:R-:W-:-:S02]  /*1ac0*/  IMAD.SHL.U32 R4, R100, 0x40, RZ ;  /* 0x0000004064047824 */ /* 0x000fc400078e00ff */
[----:B------:R-:W-:Y:S01]  /*1ad0*/  IMAD.X R11, R32, 0x1, R153, P0 ;  /* 0x00000001200b7824 */ /* 0x000fe200000e0699 */
[-C--:B------:R-:W-:Y:S01]  /*1ae0*/  IADD3 R14, P0, PT, R10, R101.reuse, RZ ;  /* 0x000000650a0e7210 */ /* 0x080fe20007f1e0ff */
[----:B------:R-:W-:Y:S01]  /*1af0*/  LDGSTS.E.BYPASS.LTC128B.128 [R159+0x2800], desc[UR22][R20.64+0x80] ;  /* 0x02800080149f7fae */ /* 0x000fe2000b981a16 */
[----:B------:R-:W-:Y:S01]  /*1b00*/  LEA.HI.X R19, R12, UR9, R5, 0x1, P1 ;  /* 0x000000090c137c11 */ /* 0x000fe200088f0c05 */
[----:B------:R-:W-:Y:S01]  /*1b10*/  IMAD.WIDE.U32 R8, R2, UR6, R8 ;  /* 0x0000000602087c25 */ /* 0x000fe2000f8e0008 */
[C---:B------:R-:W-:Y:S02]  /*1b20*/  LOP3.LUT R35, R4.reuse, 0x1c0, RZ, 0xc0, !PT ;  /* 0x000001c004237812 */ /* 0x040fe400078ec0ff */
[----:B------:R-:W-:Y:S01]  /*1b30*/  LOP3.LUT R150, R4, 0x400, RZ, 0xc0, !PT ;  /* 0x0000040004967812 */ /* 0x000fe200078ec0ff */
[----:B------:R-:W-:Y:S01]  /*1b40*/  IMAD.X R15, R11, 0x1, R32, P0 ;  /* 0x000000010b0f7824 */ /* 0x000fe200000e0620 */
[----:B------:R-:W-:Y:S01]  /*1b50*/  LDGSTS.E.BYPASS.LTC128B.128 [R159+0x1000], desc[UR22][R18.64] ;  /* 0x01000000129f7fae */ /* 0x000fe2000b981a16 */
[----:B------:R-:W-:Y:S01]  /*1b60*/  IADD3 R12, P0, PT, R14, R101, RZ ;  /* 0x000000650e0c7210 */ /* 0x000fe20007f1e0ff */
[----:B------:R-:W-:Y:S01]  /*1b70*/  IMAD R3, R2, UR7, R9 ;  /* 0x0000000702037c24 */ /* 0x000fe2000f8e0209 */
[----:B------:R-:W-:Y:S01]  /*1b80*/  USHF.L.U64.HI UR7, UR6, 0x5, UR7 ;  /* 0x0000000506077899 */ /* 0x000fe20008010207 */
[----:B------:R-:W-:Y:S01]  /*1b90*/  LDGSTS.E.BYPASS.LTC128B.128 [R159+0x3000], desc[UR22][R18.64+0x80] ;  /* 0x03000080129f7fae */ /* 0x000fe2000b981a16 */
[----:B------:R-:W-:Y:S01]  /*1ba0*/  LOP3.LUT R35, R35, 0x38, R0, 0xf8, !PT ;  /* 0x0000003823237812 */ /* 0x000fe200078ef800 */
[----:B------:R-:W-:Y:S01]  /*1bb0*/  IMAD.X R13, R15, 0x1, R32, P0 ;  /* 0x000000010f0d7824 */ /* 0x000fe200000e0620 */
[----:B------:R-:W-:Y:S01]  /*1bc0*/  LEA R156, P0, R8, UR12, 0x1 ;  /* 0x0000000c089c7c11 */ /* 0x000fe2000f8008ff */
[----:B------:R-:W-:Y:S01]  /*1bd0*/  LDGSTS.E.BYPASS.LTC128B.128 [R159+0x1800], desc[UR22][R16.64] ;  /* 0x01800000109f7fae */ /* 0x000fe2000b981a16 */
[----:B------:R-:W-:Y:S01]  /*1be0*/  USHF.L.U32 UR6, UR6, 0x5, URZ ;  /* 0x0000000506067899 */ /* 0x000fe200080006ff */
[----:B------:R-:W-:Y:S01]  /*1bf0*/  IMAD.SHL.U32 R0, R100, 0x20, RZ ;  /* 0x0000002064007824 */ /* 0x000fe200078e00ff */
[----:B------:R-:W-:Y:S01]  /*1c00*/  LEA.HI.X R157, R8, UR13, R3, 0x1, P0 ;  /* 0x0000000d089d7c11 */ /* 0x000fe200080f0c03 */
[----:B------:R-:W-:Y:S01]  /*1c10*/  LDGSTS.E.BYPASS.LTC128B.128 [R159+0x3800], desc[UR22][R16.64+0x80] ;  /* 0x03800080109f7fae */ /* 0x000fe2000b981a16 */
[----:B------:R-:W-:-:S02]  /*1c20*/  LOP3.LUT R3, R35, 0x8, R100, 0x78, !PT ;  /* 0x0000000823037812 */ /* 0x000fc400078e7864 */
[----:B------:R-:W-:Y:S01]  /*1c30*/  IADD3 R2, P0, PT, R156, UR6, RZ ;  /* 0x000000069c027c10 */ /* 0x000fe2000ff1e0ff */
[----:B------:R-:W-:Y:S01]  /*1c40*/  LDGSTS.E.BYPASS.LTC128B.128 [R159+0x4000], desc[UR22][R154.64] ;  /* 0x040000009a9f7fae */ /* 0x000fe2000b981a16 */
[----:B------:R-:W-:Y:S01]  /*1c50*/  LOP3.LUT R5, R4, 0x200, RZ, 0xc0, !PT ;  /* 0x0000020004057812 */ /* 0x000fe200078ec0ff */
[----:B------:R-:W-:Y:S01]  /*1c60*/  IMAD R150, R3, 0x2, R150 ;  /* 0x0000000203967824 */ /* 0x000fe200078e0296 */
[----:B------:R-:W-:Y:S01]  /*1c70*/  IADD3.X R3, PT, PT, R157, UR7, RZ, P0, !PT ;  /* 0x000000079d037c10 */ /* 0x000fe200087fe4ff */
[----:B------:R-:W-:Y:S01]  /*1c80*/  LDGSTS.E.BYPASS.LTC128B.128 [R159+0x6000], desc[UR22][R154.64+0x80] ;  /* 0x060000809a9f7fae */ /* 0x000fe2000b981a16 */
[----:B------:R-:W-:Y:S02]  /*1c90*/  IADD3 R8, P0, PT, R2, UR6, RZ ;  /* 0x0000000602087c10 */ /* 0x000fe4000ff1e0ff */
[----:B------:R-:W-:Y:S01]  /*1ca0*/  LOP3.LUT R0, R5, 0x7c00, R0, 0xf8, !PT ;  /* 0x00007c0005007812 */ /* 0x000fe200078ef800 */
[----:B------:R-:W-:Y:S01]  /*1cb0*/  LDGSTS.E.BYPASS.LTC128B.128 [R159+0x4800], desc[UR22][R10.64] ;  /* 0x048000000a9f7fae */ /* 0x000fe2000b981a16 */
[----:B------:R-:W-:Y:S01]  /*1cc0*/  LOP3.LUT R35, R35, 0x8, R102, 0x78, !PT ;  /* 0x0000000823237812 */ /* 0x000fe200078e7866 */
[----:B------:R-:W-:Y:S01]  /*1cd0*/  IMAD.MOV.U32 R5, RZ, RZ, 0x20 ;  /* 0x00000020ff057424 */ /* 0x000fe200078e00ff */
[----:B------:R-:W-:Y:S01]  /*1ce0*/  IADD3.X R9, PT, PT, R3, UR7, RZ, P0, !PT ;  /* 0x0000000703097c10 */ /* 0x000fe200087fe4ff */
[----:B------:R1:W-:Y:S01]  /*1cf0*/  LDGSTS.E.BYPASS.LTC128B.128 [R159+0x6800], desc[UR22][R10.64+0x80] ;  /* 0x068000800a9f7fae */ /* 0x0003e2000b981a16 */
[----:B------:R-:W-:Y:S01]  /*1d00*/  LOP3.LUT R151, R0, R35, RZ, 0xfc, !PT ;  /* 0x0000002300977212 */ /* 0x000fe200078efcff */
[----:B------:R-:W-:-:S02]  /*1d10*/  IMAD.MOV.U32 R0, RZ, RZ, 0x40 ;  /* 0x00000040ff007424 */ /* 0x000fc400078e00ff */
[----:B------:R-:W-:Y:S01]  /*1d20*/  LDGSTS.E.BYPASS.LTC128B.128 [R159+0x5000], desc[UR22][R14.64] ;  /* 0x050000000e9f7fae */ /* 0x000fe2000b981a16 */
[----:B------:R-:W-:-:S03]  /*1d30*/  LEA R151, R151, UR5, 0x1 ;  /* 0x0000000597977c11 */ /* 0x000fc6000f8e08ff */
[----:B------:R-:W-:Y:S04]  /*1d40*/  LDGSTS.E.BYPASS.LTC128B.128 [R159+0x7000], desc[UR22][R14.64+0x80] ;  /* 0x070000800e9f7fae */ /* 0x000fe8000b981a16 */
[----:B------:R-:W-:Y:S04]  /*1d50*/  LDGSTS.E.BYPASS.LTC128B.128 [R159+0x5800], desc[UR22][R12.64] ;  /* 0x058000000c9f7fae */ /* 0x000fe8000b981a16 */
[----:B------:R2:W-:Y:S04]  /*1d60*/  LDGSTS.E.BYPASS.LTC128B.128 [R159+0x7800], desc[UR22][R12.64+0x80] ;  /* 0x078000800c9f7fae */ /* 0x0005e8000b981a16 */
        /* <DEDUP_REMOVED lines=22> */
[----:B--2---:R-:W-:Y:S04]  /*1ed0*/  LDSM.16.M88.4 R12, [R151] ;  /* 0x00000000970c783b */ /* 0x004fe80000000200 */
[----:B------:R-:W2:Y:S01]  /*1ee0*/  LDSM.16.M88.4 R64, [R150+UR5+0x4000] ;  /* 0x004000059640783b */ /* 0x000ea20008000200 */
        /* <DEDUP_REMOVED lines=16> */
[----:B------:R-:W5:Y:S01]  /*1ff0*/  LDSM.16.M88.4 R40, [R145+0x4800] ;  /* 0x004800009128783b */ /* 0x000f620000000200 */
[----:B------:R-:W-:-:S03]  /*2000*/  IADD3 R34, PT, PT, R3, R34, R105 ;  /* 0x0000002203227210 */ /* 0x000fc60007ffe069 */
[----:B------:R-:W5:Y:S01]  /*2010*/  LDSM.16.M88.4 R36, [R145+0x5000] ;  /* 0x005000009124783b */ /* 0x000f620000000200 */
[C---:B------:R-:W-:Y:S02]  /*2020*/  VIMNMX R3, PT, PT, R34.reuse, R105, PT ;  /* 0x0000006922037248 */ /* 0x040fe40003fe0100 */
[----:B------:R-:W-:Y:S01]  /*2030*/  VIADDMNMX R105, R34, 0x8, R105, PT ;  /* 0x0000000822697846 */ /* 0x000fe20003800169 */
[----:B------:R-:W5:Y:S04]  /*2040*/  LDSM.16.M88.4 R28, [R145+0x5800] ;  /* 0x00580000911c783b */ /* 0x000f680000000200 */
[----:B---3--:R-:W-:Y:S01]  /*2050*/  LDSM.16.M88.4 R8, [R148] ;  /* 0x000000009408783b */ /* 0x008fe20000000200 */
[C---:B--2---:R-:W-:Y:S03]  /*2060*/  HMMA.16816.F32 R24, R12.reuse, R64, RZ ;  /* 0x000000400c18723c */ /* 0x044fe600000018ff */
[----:B------:R-:W2:Y:S04]  /*2070*/  LDSM.16.M88.4 R80, [R144+0x4000] ;  /* 0x004000009050783b */ /* 0x000ea80000000200 */
[----:B------:R-:W3:Y:S01]  /*2080*/  LDSM.16.M88.4 R76, [R144+0x4800] ;  /* 0x00480000904c783b */ /* 0x000ee20000000200 */
[C---:B------:R-:W-:Y:S03]  /*2090*/  HMMA.16816.F32 R64, R12.reuse, R66, RZ ;  /* 0x000000420c40723c */ /* 0x040fe600000018ff */
[----:B------:R-:W3:Y:S04]  /*20a0*/  LDSM.16.M88.4 R72, [R144+0x5000] ;  /* 0x005000009048783b */ /* 0x000ee80000000200 */
[----:B------:R-:W-:Y:S01]  /*20b0*/  LDSM.16.M88.4 R20, [R147] ;  /* 0x000000009314783b */ /* 0x000fe20000000200 */
[C---:B-1----:R-:W-:Y:S03]  /*20c0*/  HMMA.16816.F32 R60, R12.reuse, R56, RZ ;  /* 0x000000380c3c723c */ /* 0x042fe600000018ff */
[----:B------:R-:W-:Y:S04]  /*20d0*/  LDSM.16.M88.4 R68, [R143+0x4000] ;  /* 0x004000008f44783b */ /* 0x000fe80000000200 */
[----:B------:R-:W-:Y:S01]  /*20e0*/  LDSM.16.M88.4 R92, [R145+0x6000] ;  /* 0x00600000915c783b */ /* 0x000fe20000000200 */
[C---:B----4-:R-:W-:Y:S03]  /*20f0*/  HMMA.16816.F32 R52, R12.reuse, R48, RZ ;  /* 0x000000300c34723c */ /* 0x050fe600000018ff */
        /* <DEDUP_REMOVED lines=29> */
[C---:B-1----:R-:W-:Y:S08]  /*22d0*/  HMMA.16816.F32 R44, R8.reuse, R16, R44 ;  /* 0x00000010082c723c */ /* 0x042ff0000000182c */
[----:B------:R-:W-:Y:S01]  /*22e0*/  HMMA.16816.F32 R84, R8, R18, R84 ;  /* 0x000000120854723c */ /* 0x000fe20000001854 */
[----:B------:R-:W1:Y:S04]  /*22f0*/  LDSM.16.M88.4 R16, [R150+UR5+0x6800] ;  /* 0x006800059610783b */ /* 0x000e680008000200 */
[----:B------:R-:W2:Y:S03]  /*2300*/  LDSM.16.M88.4 R8, [R150+UR5+0x7000] ;  /* 0x007000059608783b */ /* 0x000ea60008000200 */
[C---:B------:R-:W-:Y:S08]  /*2310*/  HMMA.16816.F32 R24, R20.reuse, R68, R24 ;  /* 0x000000441418723c */ /* 0x040ff00000001818 */
[C---:B------:R-:W-:Y:S01]  /*2320*/  HMMA.16816.F32 R64, R20.reuse, R70, R64 ;  /* 0x000000461440723c */ /* 0x040fe20000001840 */
[----:B------:R-:W-:Y:S07]  /*2330*/  LDSM.16.M88.4 R68, [R145+0x7800] ;  /* 0x007800009144783b */ /* 0x000fee0000000200 */
[C---:B----4-:R-:W-:Y:S08]  /*2340*/  HMMA.16816.F32 R60, R20.reuse, R40, R60 ;  /* 0x00000028143c723c */ /* 0x050ff0000000183c */
[C---:B------:R-:W-:Y:S01]  /*2350*/  HMMA.16816.F32 R56, R20.reuse, R42, R56 ;  /* 0x0000002a1438723c */ /* 0x040fe20000001838 */
[----:B------:R-:W-:Y:S07]  /*2360*/  LDSM.16.M88.4 R40, [R144+0x6000] ;  /* 0x006000009028783b */ /* 0x000fee0000000200 */
[C---:B-----5:R-:W-:Y:S08]  /*2370*/  HMMA.16816.F32 R52, R20.reuse, R36, R52 ;  /* 0x000000241434723c */ /* 0x060ff00000001834 */
[----:B------:R-:W-:Y:S01]  /*2380*/  HMMA.16816.F32 R48, R20, R38, R48 ;  /* 0x000000261430723c */ /* 0x000fe20000001830 */
[----:B------:R-:W-:Y:S07]  /*2390*/  LDSM.16.M88.4 R36, [R144+0x6800] ;  /* 0x006800009024783b */ /* 0x000fee0000000200 */
[C---:B------:R-:W-:Y:S08]  /*23a0*/  HMMA.16816.F32 R24, R88.reuse, R12, R24 ;  /* 0x0000000c5818723c */ /* 0x040ff00000001818 */
[C---:B------:R-:W-:Y:S01]  /*23b0*/  HMMA.16816.F32 R64, R88.reuse, R14, R64 ;  /* 0x0000000e5840723c */ /* 0x040fe20000001840 */
[----:B------:R-:W3:Y:S07]  /*23c0*/  LDSM.16.M88.4 R12, [R148+0x2000] ;  /* 0x00200000940c783b */ /* 0x000eee0000000200 */
[C---:B-1----:R-:W-:Y:S08]  /*23d0*/  HMMA.16816.F32 R60, R88.reuse, R16, R60 ;  /* 0x00000010583c723c */ /* 0x042ff0000000183c */
[C---:B------:R-:W-:Y:S01]  /*23e0*/  HMMA.16816.F32 R56, R88.reuse, R18, R56 ;  /* 0x000000125838723c */ /* 0x040fe20000001838 */
[----:B------:R-:W-:Y:S07]  /*23f0*/  LDSM.16.M88.4 R16, [R143+0x6000] ;  /* 0x006000008f10783b */ /* 0x000fee0000000200 */
[C---:B--2---:R-:W-:Y:S08]  /*2400*/  HMMA.16816.F32 R52, R88.reuse, R8, R52 ;  /* 0x000000085834723c */ /* 0x044ff00000001834 */
[----:B------:R-:W-:Y:S01]  /*2410*/  HMMA.16816.F32 R48, R88, R10, R48 ;  /* 0x0000000a5830723c */ /* 0x000fe20000001830 */
[----:B------:R-:W1:Y:S07]  /*2420*/  LDSM.16.M88.4 R8, [R147+0x2000] ;  /* 0x002000009308783b */ /* 0x000e6e0000000200 */
[C---:B------:R-:W-:Y:S08]  /*2430*/  HMMA.16816.F32 R24, R80.reuse, R92, R24 ;  /* 0x0000005c5018723c */ /* 0x040ff00000001818 */
[----:B------:R-:W-:Y:S08]  /*2440*/  HMMA.16816.F32 R64, R80, R94, R64 ;  /* 0x0000005e5040723c */ /* 0x000ff00000001840 */
[C---:B------:R-:W-:Y:S08]  /*2450*/  HMMA.16816.F32 R44, R20.reuse, R28, R44 ;  /* 0x0000001c142c723c */ /* 0x040ff0000000182c */
[----:B------:R-:W-:Y:S01]  /*2460*/  HMMA.16816.F32 R84, R20, R30, R84 ;  /* 0x0000001e1454723c */ /* 0x000fe20000001854 */
[----:B------:R-:W2:Y:S04]  /*2470*/  LDSM.16.M88.4 R28, [R144+0x7000] ;  /* 0x00700000901c783b */ /* 0x000ea80000000200 */
[----:B------:R-:W4:Y:S03]  /*2480*/  LDSM.16.M88.4 R20, [R144+0x7800] ;  /* 0x007800009014783b */ /* 0x000f260000000200 */
[C---:B------:R-:W-:Y:S08]  /*2490*/  HMMA.16816.F32 R52, R80.reuse, R72, R52 ;  /* 0x000000485034723c */ /* 0x040ff00000001834 */
[----:B------:R-:W-:Y:S08]  /*24a0*/  HMMA.16816.F32 R48, R80, R74, R48 ;  /* 0x0000004a5030723c */ /* 0x000ff00000001830 */
[C---:B---3--:R-:W-:Y:S01]  /*24b0*/  HMMA.16816.F32 R72, R12.reuse, R40, R24 ;  /* 0x000000280c48723c */ /* 0x048fe20000001818 */
[----:B------:R-:W3:Y:S07]  /*24c0*/  LDSM.16.M88.4 R24, [R143+0x6800] ;  /* 0x006800008f18783b */ /* 0x000eee0000000200 */
[----:B------:R-:W-:Y:S08]  /*24d0*/  HMMA.16816.F32 R64, R12, R42, R64 ;  /* 0x0000002a0c40723c */ /* 0x000ff00000001840 */
[----:B------:R-:W-:Y:S08]  /*24e0*/  HMMA.16816.F32 R60, R80, R76, R60 ;  /* 0x0000004c503c723c */ /* 0x000ff0000000183c */
[----:B-1----:R-:W-:Y:S01]  /*24f0*/  HMMA.16816.F32 R72, R8, R16, R72 ;  /* 0x000000100848723c */ /* 0x002fe20000001848 */
[----:B------:R-:W-:-:S04]  /*2500*/  LOP3.LUT R16, R2, 0x1, RZ, 0xfc, !PT ;  /* 0x0000000102107812 */ /* 0x000fc800078efcff */
[C---:B------:R-:W-:Y:S02]  /*2510*/  ISETP.GE.AND P0, PT, R16.reuse, R3, PT ;  /* 0x000000031000720c */ /* 0x040fe40003f06270 */
[----:B------:R-:W-:Y:S01]  /*2520*/  ISETP.GE.AND P5, PT, R16, R105, PT ;  /* 0x000000691000720c */ /* 0x000fe20003fa6270 */
[----:B------:R-:W-:Y:S01]  /*2530*/  HMMA.16816.F32 R64, R8, R18, R64 ;  /* 0x000000120840723c */ /* 0x000fe20000001840 */
[C---:B------:R-:W-:Y:S02]  /*2540*/  LOP3.LUT R16, R2.reuse, 0x8, RZ, 0xfc, !PT ;  /* 0x0000000802107812 */ /* 0x040fe400078efcff */
[----:B------:R-:W-:Y:S02]  /*2550*/  LOP3.LUT R18, R2, 0x10, RZ, 0xfc, !PT ;  /* 0x0000001002127812 */ /* 0x000fe400078efcff */
[C---:B------:R-:W-:Y:S02]  /*2560*/  ISETP.GE.AND P4, PT, R16.reuse, R3, PT ;  /* 0x000000031000720c */ /* 0x040fe40003f86270 */
[----:B------:R-:W-:Y:S01]  /*2570*/  ISETP.GE.AND P1, PT, R16, R105, PT ;  /* 0x000000691000720c */ /* 0x000fe20003f26270 */
[----:B------:R-:W-:Y:S01]  /*2580*/  HMMA.16816.F32 R44, R88, R96, R44 ;  /* 0x00000060582c723c */ /* 0x000fe2000000182c */
[----:B------:R-:W-:-:S02]  /*2590*/  LOP3.LUT R16, R2, 0x11, RZ, 0xfc, !PT ;  /* 0x0000001102107812 */ /* 0x000fc400078efcff */
[----:B------:R-:W-:Y:S02]  /*25a0*/  FSEL R73, R73, -INF , !P0 ;  /* 0xff80000049497808 */ /* 0x000fe40004000000 */
[C---:B------:R-:W-:Y:S02]  /*25b0*/  ISETP.GE.AND P2, PT, R18.reuse, R3, PT ;  /* 0x000000031200720c */ /* 0x040fe40003f46270 */
[----:B------:R-:W-:Y:S01]  /*25c0*/  ISETP.GE.AND P0, PT, R18, R105, PT ;  /* 0x000000691200720c */ /* 0x000fe20003f06270 */
[----:B--2---:R-:W-:Y:S03]  /*25d0*/  HMMA.16816.F32 R52, R12, R28, R52 ;  /* 0x0000001c0c34723c */ /* 0x004fe60000001834 */
[----:B------:R-:W-:-:S05]  /*25e0*/  FSEL R66, R66, -INF , !P1 ;  /* 0xff80000042427808 */ /* 0x000fca0004800000 */
[----:B------:R-:W-:Y:S01]  /*25f0*/  HMMA.16816.F32 R48, R12, R30, R48 ;  /* 0x0000001e0c30723c */ /* 0x000fe20000001830 */
[----:B------:R-:W1:Y:S07]  /*2600*/  LDSM.16.M88.4 R28, [R143+0x7000] ;  /* 0x007000008f1c783b */ /* 0x000e6e0000000200 */
[----:B------:R-:W-:Y:S08]  /*2610*/  HMMA.16816.F32 R84, R88, R98, R84 ;  /* 0x000000625854723c */ /* 0x000ff00000001854 */
[----:B------:R-:W-:Y:S08]  /*2620*/  HMMA.16816.F32 R56, R80, R78, R56 ;  /* 0x0000004e5038723c */ /* 0x000ff00000001838 */
[----:B------:R-:W-:Y:S01]  /*2630*/  HMMA.16816.F32 R60, R12, R36, R60 ;  /* 0x000000240c3c723c */ /* 0x000fe2000000183c */
[----:B------:R-:W-:-:S02]  /*2640*/  FSEL R36, R75, -INF , !P5 ;  /* 0xff8000004b247808 */ /* 0x000fc40006800000 */
[----:B------:R-:W-:Y:S02]  /*2650*/  FSEL R37, R64, -INF , !P4 ;  /* 0xff80000040257808 */ /* 0x000fe40006000000 */
[C---:B------:R-:W-:Y:S02]  /*2660*/  ISETP.GE.AND P5, PT, R16.reuse, R3, PT ;  /* 0x000000031000720c */ /* 0x040fe40003fa6270 */
[----:B------:R-:W-:Y:S01]  /*2670*/  ISETP.GE.AND P4, PT, R16, R105, PT ;  /* 0x000000691000720c */ /* 0x000fe20003f86270 */
[----:B------:R-:W-:Y:S01]  /*2680*/  HMMA.16816.F32 R44, R80, R68, R44 ;  /* 0x00000044502c723c */ /* 0x000fe2000000182c */
[----:B------:R-:W2:Y:S01]  /*2690*/  LDSM.16.M88.4 R16, [R143+0x7800] ;  /* 0x007800008f10783b */ /* 0x000ea20000000200 */
[----:B------:R-:W-:-:S06]  /*26a0*/  DEPBAR.LE SB0, 0x0 ;  /* 0x000080000000791a */ /* 0x000fcc0000000000 */
[----:B------:R-:W-:Y:S08]  /*26b0*/  HMMA.16816.F32 R84, R80, R70, R84 ;  /* 0x000000465054723c */ /* 0x000ff00000001854 */
[C---:B------:R-:W-:Y:S08]  /*26c0*/  HMMA.16816.F32 R56, R12.reuse, R38, R56 ;  /* 0x000000260c38723c */ /* 0x040ff00000001838 */
[----:B----4-:R-:W-:Y:S01]  /*26d0*/  HMMA.16816.F32 R44, R12, R20, R44 ;  /* 0x000000140c2c723c */ /* 0x010fe2000000182c */
[----:B------:R-:W-:-:S04]  /*26e0*/  LOP3.LUT R20, R2, 0x9, RZ, 0xfc, !PT ;  /* 0x0000000902147812 */ /* 0x000fc800078efcff */
[C---:B------:R-:W-:Y:S02]  /*26f0*/  ISETP.GE.AND P3, PT, R20.reuse, R3, PT ;  /* 0x000000031400720c */ /* 0x040fe40003f66270 */
[----:B------:R-:W-:Y:S01]  /*2700*/  ISETP.GE.AND P6, PT, R20, R105, PT ;  /* 0x000000691400720c */ /* 0x000fe20003fc6270 */
[C---:B---3--:R-:W-:Y:S01]  /*2710*/  HMMA.16816.F32 R60, R8.reuse, R24, R60 ;  /* 0x00000018083c723c */ /* 0x048fe2000000183c */
[----:B------:R-:W-:Y:S02]  /*2720*/  LOP3.LUT R20, R2, 0x18, RZ, 0xfc, !PT ;  /* 0x0000001802147812 */ /* 0x000fe400078efcff */
[----:B------:R-:W-:Y:S02]  /*2730*/  FSEL R65, R65, -INF , !P3 ;  /* 0xff80000041417808 */ /* 0x000fe40005800000 */
[C---:B------:R-:W-:Y:S02]  /*2740*/  ISETP.GE.AND P1, PT, R20.reuse, R3, PT ;  /* 0x000000031400720c */ /* 0x040fe40003f26270 */
[----:B------:R-:W-:Y:S01]  /*2750*/  ISETP.GE.AND P3, PT, R20, R105, PT ;  /* 0x000000691400720c */ /* 0x000fe20003f66270 */
[----:B-1----:R-:W-:Y:S01]  /*2760*/  HMMA.16816.F32 R52, R8, R28, R52 ;  /* 0x0000001c0834723c */ /* 0x002fe20000001834 */
[----:B------:R-:W-:-:S02]  /*2770*/  LOP3.LUT R20, R2, 0x19, RZ, 0xfc, !PT ;  /* 0x0000001902147812 */ /* 0x000fc400078efcff */
[----:B------:R-:W-:Y:S02]  /*2780*/  LOP3.LUT R24, R2, 0x20, RZ, 0xfc, !PT ;  /* 0x0000002002187812 */ /* 0x000fe400078efcff */
[----:B------:R-:W-:Y:S02]  /*2790*/  FSEL R34, R67, -INF , !P6 ;  /* 0xff80000043227808 */ /* 0x000fe40007000000 */
[----:B------:R-:W-:Y:S01]  /*27a0*/  ISETP.GE.AND P6, PT, R20, R3, PT ;  /* 0x000000031400720c */ /* 0x000fe20003fc6270 */
[----:B------:R-:W-:Y:S01]  /*27b0*/  HMMA.16816.F32 R56, R8, R26, R56 ;  /* 0x0000001a0838723c */ /* 0x000fe20000001838 */
[----:B------:R-:W-:Y:S02]  /*27c0*/  LOP3.LUT R28, R2, 0x28, RZ, 0xfc, !PT ;  /* 0x00000028021c7812 */ /* 0x000fe400078efcff */
[----:B------:R-:W-:Y:S02]  /*27d0*/  FSEL R25, R60, -INF , !P2 ;  /* 0xff8000003c197808 */ /* 0x000fe40005000000 */
[----:B------:R-:W-:-:S02]  /*27e0*/  ISETP.GE.AND P2, PT, R20, R105, PT ;  /* 0x000000691400720c */ /* 0x000fc40003f46270 */
[----:B------:R-:W-:Y:S01]  /*27f0*/  FSEL R26, R62, -INF , !P0 ;  /* 0xff8000003e1a7808 */ /* 0x000fe20004000000 */
[----:B------:R-:W-:Y:S01]  /*2800*/  HMMA.16816.F32 R84, R12, R22, R84 ;  /* 0x000000160c54723c */ /* 0x000fe20000001854 */
[----:B------:R-:W-:Y:S02]  /*2810*/  LOP3.LUT R20, R2, 0x21, RZ, 0xfc, !PT ;  /* 0x0000002102147812 */ /* 0x000fe400078efcff */
[C---:B------:R-:W-:Y:S02]  /*2820*/  ISETP.GE.AND P0, PT, R24.reuse, R3, PT ;  /* 0x000000031800720c */ /* 0x040fe40003f06270 */
[----:B------:R-:W-:Y:S02]  /*2830*/  FSEL R21, R61, -INF , !P5 ;  /* 0xff8000003d157808 */ /* 0x000fe40006800000 */
[----:B------:R-:W-:Y:S01]  /*2840*/  ISETP.GE.AND P5, PT, R24, R105, PT ;  /* 0x000000691800720c */ /* 0x000fe20003fa6270 */
[----:B------:R-:W-:Y:S01]  /*2850*/  HMMA.16816.F32 R48, R8, R30, R48 ;  /* 0x0000001e0830723c */ /* 0x000fe20000001830 */
[----:B------:R-:W-:-:S02]  /*2860*/  LOP3.LUT R22, R2, 0x29, RZ, 0xfc, !PT ;  /* 0x0000002902167812 */ /* 0x000fc400078efcff */
[----:B------:R-:W-:Y:S02]  /*2870*/  FSEL R24, R63, -INF , !P4 ;  /* 0xff8000003f187808 */ /* 0x000fe40006000000 */
[----:B------:R-:W-:Y:S02]  /*2880*/  ISETP.GE.AND P4, PT, R20, R3, PT ;  /* 0x000000031400720c */ /* 0x000fe40003f86270 */
[----:B------:R-:W-:Y:S01]  /*2890*/  LOP3.LUT R14, R2, 0x30, RZ, 0xfc, !PT ;  /* 0x00000030020e7812 */ /* 0x000fe200078efcff */
[----:B--2---:R-:W-:Y:S01]  /*28a0*/  HMMA.16816.F32 R44, R8, R16, R44 ;  /* 0x00000010082c723c */ /* 0x004fe2000000182c */
[----:B------:R-:W-:Y:S02]  /*28b0*/  FSEL R123, R52, -INF , !P0 ;  /* 0xff800000347b7808 */ /* 0x000fe40004000000 */
[----:B------:R-:W-:Y:S02]  /*28c0*/  ISETP.GE.AND P0, PT, R22, R105, PT ;  /* 0x000000691600720c */ /* 0x000fe40003f06270 */
[----:B------:R-:W-:-:S02]  /*28d0*/  FSEL R27, R56, -INF , !P1 ;  /* 0xff800000381b7808 */ /* 0x000fc40004800000 */
[----:B------:R-:W-:Y:S01]  /*28e0*/  FSEL R57, R57, -INF , !P6 ;  /* 0xff80000039397808 */ /* 0x000fe20007000000 */
[----:B------:R-:W-:Y:S01]  /*28f0*/  HMMA.16816.F32 R84, R8, R18, R84 ;  /* 0x000000120854723c */ /* 0x000fe20000001854 */
[----:B------:R-:W-:Y:S02]  /*2900*/  FSEL R118, R54, -INF , !P5 ;  /* 0xff80000036767808 */ /* 0x000fe40006800000 */
[----:B------:R-:W-:Y:S02]  /*2910*/  FSEL R115, R53, -INF , !P4 ;  /* 0xff80000035737808 */ /* 0x000fe40006000000 */
[-C--:B------:R-:W-:Y:S02]  /*2920*/  ISETP.GE.AND P1, PT, R20, R105.reuse, PT ;  /* 0x000000691400720c */ /* 0x080fe40003f26270 */
[----:B------:R-:W-:Y:S02]  /*2930*/  ISETP.GE.AND P6, PT, R28, R105, PT ;  /* 0x000000691c00720c */ /* 0x000fe40003fc6270 */
[----:B------:R-:W-:-:S02]  /*2940*/  ISETP.GE.AND P5, PT, R14, R3, PT ;  /* 0x000000030e00720c */ /* 0x000fc40003fa6270 */
[----:B------:R-:W-:Y:S02]  /*2950*/  ISETP.GE.AND P4, PT, R14, R105, PT ;  /* 0x000000690e00720c */ /* 0x000fe40003f86270 */
[C---:B------:R-:W-:Y:S02]  /*2960*/  LOP3.LUT R14, R2.reuse, 0x31, RZ, 0xfc, !PT ;  /* 0x00000031020e7812 */ /* 0x040fe400078efcff */
[C---:B------:R-:W-:Y:S02]  /*2970*/  LOP3.LUT R16, R2.reuse, 0x38, RZ, 0xfc, !PT ;  /* 0x0000003802107812 */ /* 0x040fe400078efcff */
[C---:B------:R-:W-:Y:S02]  /*2980*/  LOP3.LUT R8, R2.reuse, 0x39, RZ, 0xfc, !PT ;  /* 0x0000003902087812 */ /* 0x040fe400078efcff */
[----:B------:R-:W-:Y:S01]  /*2990*/  FSEL R126, R51, -INF , !P0 ;  /* 0xff800000337e7808 */ /* 0x000fe20004000000 */
[----:B------:R-:W-:Y:S01]  /*29a0*/  BAR.SYNC.DEFER_BLOCKING 0x0 ;  /* 0x0000000000007b1d */ /* 0x000fe20000010000 */
[----:B------:R-:W-:-:S02]  /*29b0*/  ISETP.GE.AND P0, PT, R2, R3, PT ;  /* 0x000000030200720c */ /* 0x000fc40003f06270 */
[----:B------:R-:W-:Y:S02]  /*29c0*/  FSEL R20, R58, -INF , !P3 ;  /* 0xff8000003a147808 */ /* 0x000fe40005800000 */
[----:B------:R-:W-:Y:S02]  /*29d0*/  FSEL R12, R59, -INF , !P2 ;  /* 0xff8000003b0c7808 */ /* 0x000fe40005000000 */
[----:B------:R-:W-:Y:S02]  /*29e0*/  FSEL R128, R55, -INF , !P1 ;  /* 0xff80000037807808 */ /* 0x000fe40004800000 */
[----:B------:R-:W-:Y:S02]  /*29f0*/  FSEL R120, R50, -INF , !P6 ;  /* 0xff80000032787808 */ /* 0x000fe40007000000 */
[----:B------:R-:W-:Y:S02]  /*2a00*/  FSEL R125, R44, -INF , !P5 ;  /* 0xff8000002c7d7808 */ /* 0x000fe40006800000 */
[----:B------:R-:W-:-:S02]  /*2a10*/  ISETP.GE.AND P3, PT, R28, R3, PT ;  /* 0x000000031c00720c */ /* 0x000fc40003f66270 */
[-C--:B------:R-:W-:Y:S02]  /*2a20*/  ISETP.GE.AND P2, PT, R22, R3.reuse, PT ;  /* 0x000000031600720c */ /* 0x080fe40003f46270 */
[-C--:B------:R-:W-:Y:S02]  /*2a30*/  ISETP.GE.AND P1, PT, R14, R3.reuse, PT ;  /* 0x000000030e00720c */ /* 0x080fe40003f26270 */
[-C--:B------:R-:W-:Y:S02]  /*2a40*/  ISETP.GE.AND P6, PT, R16, R3.reuse, PT ;  /* 0x000000031000720c */ /* 0x080fe40003fc6270 */
[----:B------:R-:W-:Y:S02]  /*2a50*/  ISETP.GE.AND P5, PT, R8, R3, PT ;  /* 0x000000030800720c */ /* 0x000fe40003fa6270 */
[----:B------:R-:W-:Y:S02]  /*2a60*/  FSEL R3, R72, -INF , !P0 ;  /* 0xff80000048037808 */ /* 0x000fe40004000000 */
[----:B------:R-:W-:-:S02]  /*2a70*/  ISETP.GT.AND P0, PT, R166, R152, PT ;  /* 0x00000098a600720c */ /* 0x000fc40003f04270 */
[----:B------:R-:W-:Y:S02]  /*2a80*/  FSEL R121, R48, -INF , !P3 ;  /* 0xff80000030797808 */ /* 0x000fe40005800000 */
[----:B------:R-:W-:Y:S02]  /*2a90*/  FSEL R117, R49, -INF , !P2 ;  /* 0xff80000031757808 */ /* 0x000fe40005000000 */
[----:B------:R-:W-:Y:S02]  /*2aa0*/  FSEL R30, R46, -INF , !P4 ;  /* 0xff8000002e1e7808 */ /* 0x000fe40006000000 */
[----:B------:R-:W-:Y:S02]  /*2ab0*/  FSEL R122, R45, -INF , !P1 ;  /* 0xff8000002d7a7808 */ /* 0x000fe40004800000 */
[-C--:B------:R-:W-:Y:S02]  /*2ac0*/  ISETP.GE.AND P3, PT, R14, R105.reuse, PT ;  /* 0x000000690e00720c */ /* 0x080fe40003f66270 */
[----:B------:R-:W-:-:S02]  /*2ad0*/  ISETP.GE.AND P2, PT, R16, R105, PT ;  /* 0x000000691000720c */ /* 0x000fc40003f46270 */
[-C--:B------:R-:W-:Y:S02]  /*2ae0*/  ISETP.GE.AND P4, PT, R2, R105.reuse, PT ;  /* 0x000000690200720c */ /* 0x080fe40003f86270 */
[----:B------:R-:W-:Y:S02]  /*2af0*/  ISETP.GE.AND P1, PT, R8, R105, PT ;  /* 0x000000690800720c */ /* 0x000fe40003f26270 */
[----:B------:R-:W-:Y:S02]  /*2b00*/  FSEL R74, R74, -INF , !P4 ;  /* 0xff8000004a4a7808 */ /* 0x000fe40006000000 */
[----:B------:R-:W-:Y:S02]  /*2b10*/  FSEL R28, R47, -INF , !P3 ;  /* 0xff8000002f1c7808 */ /* 0x000fe40005800000 */
        /* <DEDUP_REMOVED lines=18> */
.L_x_5535:
        /* <DEDUP_REMOVED lines=52> */
[----:B------:R-:W-:Y:S02]  /*2f80*/  IMAD R7, R6, UR16, RZ ;  /* 0x0000001006077c24 */ /* 0x000fe4000f8e02ff */
[----:B------:R-:W-:-:S04]  /*2f90*/  IMAD.WIDE.U32 R10, R2, UR16, R10 ;  /* 0x00000010020a7c25 */ /* 0x000fc8000f8e000a */
[----:B------:R-:W-:Y:S01]  /*2fa0*/  IMAD R7, R2, UR17, R7 ;  /* 0x0000001102077c24 */ /* 0x000fe2000f8e0207 */
[----:B------:R-:W-:-:S04]  /*2fb0*/  LEA R154, P0, R10, R154, 0x1 ;  /* 0x0000009a0a9a7211 */ /* 0x000fc800078008ff */
[----:B------:R-:W-:-:S04]  /*2fc0*/  IADD3 R7, PT, PT, R11, R7, RZ ;  /* 0x000000070b077210 */ /* 0x000fc80007ffe0ff */
[----:B------:R-:W-:-:S07]  /*2fd0*/  LEA.HI.X R153, R10, R153, R7, 0x1, P0 ;  /* 0x000000990a997211 */ /* 0x000fce00000f0c07 */
.L_x_5536:
        /* <DEDUP_REMOVED lines=18> */
[----:B------:R-:W0:Y:S02]  /*3100*/  LDGDEPBAR ;  /* 0x00000000000079af */ /* 0x000e240000000000 */
.L_x_5534:
        /* <DEDUP_REMOVED lines=18> */
[----:B------:R-:W1:Y:S01]  /*3230*/  SHFL.BFLY PT, R9, R2, 0x2, 0x1f ;  /* 0x0c401f0002097f89 */ /* 0x000e6200000e0000 */
[----:B------:R-:W-:-:S02]  /*3240*/  IADD3 R33, PT, PT, R33, -0x2, RZ ;  /* 0xfffffffe21217810 */ /* 0x000fc40007ffe0ff */
[----:B------:R-:W-:Y:S01]  /*3250*/  LEA R146, R146, UR5, 0x1 ;  /* 0x0000000592927c11 */ /* 0x000fe2000f8e08ff */
[----:B------:R-:W3:Y:S03]  /*3260*/  SHFL.BFLY PT, R7, R6, 0x2, 0x1f ;  /* 0x0c401f0006077f89 */ /* 0x000ee600000e0000 */
[-C--:B------:R-:W-:Y:S01]  /*3270*/  IADD3 R141, PT, PT, R0, R146.reuse, RZ ;  /* 0x00000092008d7210 */ /* 0x080fe20007ffe0ff */
[----:B------:R-:W-:Y:S01]  /*3280*/  LDSM.16.MT88.4 R68, [R146+0xa000] ;  /* 0x00a000009244783b */ /* 0x000fe20000004200 */
        /* <DEDUP_REMOVED lines=12> */
[----:B-1----:R-:W-:-:S03]  /*3350*/  FMNMX.FTZ R100, R9, R100, !PT ;  /* 0x0000006409647209 */ /* 0x002fc60007810000 */
[----:B------:R-:W-:Y:S01]  /*3360*/  LDSM.16.MT88.4 R8, [R146+0x8800] ;  /* 0x008800009208783b */ /* 0x000fe20000004200 */
[C---:B------:R-:W-:Y:S01]  /*3370*/  FSETP.NEU.FTZ.AND P0, PT, R100.reuse, -INF , PT ;  /* 0xff8000006400780b */ /* 0x040fe20003f1d000 */
[----:B--2---:R-:W-:-:S05]  /*3380*/  FMUL.FTZ R124, R100, UR4 ;  /* 0x00000004647c7c20 */ /* 0x004fca0008410000 */
[----:B------:R-:W-:-:S05]  /*3390*/  FSEL R124, R124, RZ, P0 ;  /* 0x000000ff7c7c7208 */ /* 0x000fca0000000000 */
[--C-:B------:R-:W-:Y:S01]  /*33a0*/  FFMA.FTZ R111, R3, UR4, -R124.reuse ;  /* 0x00000004036f7c23 */ /* 0x100fe2000801087c */
[----:B---3--:R-:W-:Y:S01]  /*33b0*/  FMNMX.FTZ R3, R7, R2, !PT ;  /* 0x0000000207037209 */ /* 0x008fe20007810000 */
[--C-:B------:R-:W-:Y:S01]  /*33c0*/  FFMA.FTZ R107, R37, UR4, -R124.reuse ;  /* 0x00000004256b7c23 */ /* 0x100fe2000801087c */
[--C-:B------:R-:W-:Y:S01]  /*33d0*/  FFMA.FTZ R106, R73, UR4, -R124.reuse ;  /* 0x00000004496a7c23 */ /* 0x100fe2000801087c */
[--C-:B------:R-:W-:Y:S01]  /*33e0*/  FFMA.FTZ R102, R65, UR4, -R124.reuse ;  /* 0x0000000441667c23 */ /* 0x100fe2000801087c */
[C---:B------:R-:W-:Y:S01]  /*33f0*/  FSETP.NEU.FTZ.AND P0, PT, R3.reuse, -INF , PT ;  /* 0xff8000000300780b */ /* 0x040fe20003f1d000 */
[----:B------:R-:W-:Y:S01]  /*3400*/  FMUL.FTZ R119, R3, UR4 ;  /* 0x0000000403777c20 */ /* 0x000fe20008410000 */
[----:B------:R-:W-:Y:S01]  /*3410*/  LDSM.16.MT88.4 R4, [R140+0xa000] ;  /* 0x00a000008c04783b */ /* 0x000fe20000004200 */
[----:B------:R-:W-:Y:S01]  /*3420*/  MUFU.EX2 R111, R111 ;  /* 0x0000006f006f7308 */ /* 0x000fe20000000800 */
[--C-:B------:R-:W-:Y:S01]  /*3430*/  FFMA.FTZ R105, R25, UR4, -R124.reuse ;  /* 0x0000000419697c23 */ /* 0x100fe2000801087c */
        /* <DEDUP_REMOVED lines=10> */
[--C-:B------:R-:W-:Y:S01]  /*34e0*/  FFMA.FTZ R109, R34, UR4, -R119.reuse ;  /* 0x00000004226d7c23 */ /* 0x100fe20008010877 */
[----:B------:R-:W2:Y:S01]  /*34f0*/  MUFU.EX2 R106, R106 ;  /* 0x0000006a006a7308 */ /* 0x000ea20000000800 */
[--C-:B------:R-:W-:Y:S01]  /*3500*/  FFMA.FTZ R34, R21, UR4, -R124.reuse ;  /* 0x0000000415227c23 */ /* 0x100fe2000801087c */
[--C-:B------:R-:W-:Y:S01]  /*3510*/  FFMA.FTZ R35, R20, UR4, -R119.reuse ;  /* 0x0000000414237c23 */ /* 0x100fe20008010877 */
[--C-:B------:R-:W-:Y:S01]  /*3520*/  FFMA.FTZ R103, R26, UR4, -R119.reuse ;  /* 0x000000041a677c23 */ /* 0x100fe20008010877 */
[----:B------:R-:W3:Y:S01]  /*3530*/  LDSM.16.MT88.4 R20, [R140+0x8800] ;  /* 0x008800008c14783b */ /* 0x000ee20000004200 */
[--C-:B------:R-:W-:Y:S01]  /*3540*/  FFMA.FTZ R32, R24, UR4, -R119.reuse ;  /* 0x0000000418207c23 */ /* 0x100fe20008010877 */
[--C-:B------:R-:W-:Y:S01]  /*3550*/  FFMA.FTZ R0, R12, UR4, -R119.reuse ;  /* 0x000000040c007c23 */ /* 0x100fe20008010877 */
[--C-:B------:R-:W-:Y:S01]  /*3560*/  FFMA.FTZ R117, R117, UR4, -R124.reuse ;  /* 0x0000000475757c23 */ /* 0x100fe2000801087c */
[----:B------:R-:W-:Y:S01]  /*3570*/  MUFU.EX2 R107, R107 ;  /* 0x0000006b006b7308 */ /* 0x000fe20000000800 */
[----:B------:R-:W4:Y:S01]  /*3580*/  LDSM.16.MT88.4 R12, [R146+0xa800] ;  /* 0x00a80000920c783b */ /* 0x000f220000004200 */
[--C-:B------:R-:W-:Y:S01]  /*3590*/  FFMA.FTZ R118, R118, UR4, -R119.reuse ;  /* 0x0000000476767c23 */ /* 0x100fe20008010877 */
[--C-:B------:R-:W-:Y:S01]  /*35a0*/  FFMA.FTZ R121, R128, UR4, -R119.reuse ;  /* 0x0000000480797c23 */ /* 0x100fe20008010877 */
[--C-:B------:R-:W-:Y:S01]  /*35b0*/  FFMA.FTZ R120, R120, UR4, -R119.reuse ;  /* 0x0000000478787c23 */ /* 0x100fe20008010877 */
[----:B------:R-:W-:Y:S01]  /*35c0*/  LDSM.16.MT88.4 R24, [R142+0x8800] ;  /* 0x008800008e18783b */ /* 0x000fe20000004200 */
[--C-:B------:R-:W-:Y:S01]  /*35d0*/  FFMA.FTZ R123, R126, UR4, -R119.reuse ;  /* 0x000000047e7b7c23 */ /* 0x100fe20008010877 */
[--C-:B------:R-:W-:Y:S01]  /*35e0*/  FFMA.FTZ R125, R125, UR4, -R124.reuse ;  /* 0x000000047d7d7c23 */ /* 0x100fe2000801087c */
[----:B------:R-:W5:Y:S01]  /*35f0*/  MUFU.EX2 R102, R102 ;  /* 0x0000006600667308 */ /* 0x000f620000000800 */
[----:B--2---:R-:W-:Y:S01]  /*3600*/  F2FP.F16.F32.PACK_AB R84, R106, R111 ;  /* 0x0000006f6a54723e */ /* 0x004fe200000000ff */
        /* <DEDUP_REMOVED lines=8> */
[----:B------:R-:W-:Y:S01]  /*3690*/  FADD.FTZ R106, R111, R106 ;  /* 0x0000006a6f6a7221 */ /* 0x000fe20000010000 */
[----:B------:R-:W-:Y:S01]  /*36a0*/  LDSM.16.MT88.4 R28, [R142+0x9800] ;  /* 0x009800008e1c783b */ /* 0x000fe20000004200 */
[----:B------:R-:W-:-:S04]  /*36b0*/  ISETP.GE.AND P0, PT, R33, R152, PT ;  /* 0x000000982100720c */ /* 0x000fc80003f06270 */
[----:B------:R-:W2:Y:S01]  /*36c0*/  MUFU.EX2 R108, R108 ;  /* 0x0000006c006c7308 */ /* 0x000ea20000000800 */
[----:B-----5:R-:W-:Y:S01]  /*36d0*/  F2FP.F16.F32.PACK_AB R86, R102, R107 ;  /* 0x0000006b6656723e */ /* 0x020fe200000000ff */
[----:B------:R-:W-:-:S04]  /*36e0*/  FADD.FTZ R107, R107, R106 ;  /* 0x0000006a6b6b7221 */ /* 0x000fc80000010000 */
[----:B------:R-:W-:Y:S02]  /*36f0*/  FADD.FTZ R102, R102, R107 ;  /* 0x0000006b66667221 */ /* 0x000fe40000010000 */
[----:B------:R-:W-:Y:S08]  /*3700*/  MUFU.EX2 R104, R104 ;  /* 0x0000006800687308 */ /* 0x000ff00000000800 */
[----:B------:R-:W5:Y:S01]  /*3710*/  MUFU.EX2 R109, R109 ;  /* 0x0000006d006d7308 */ /* 0x000f620000000800 */
[----:B--2---:R-:W-:Y:S01]  /*3720*/  F2FP.F16.F32.PACK_AB R85, R108, R113 ;  /* 0x000000716c55723e */ /* 0x004fe200000000ff */
[----:B------:R-:W-:-:S06]  /*3730*/  FADD.FTZ R113, R113, R108 ;  /* 0x0000006c71717221 */ /* 0x000fcc0000010000 */
[----:B------:R-:W-:Y:S08]  /*3740*/  MUFU.EX2 R105, R105 ;  /* 0x0000006900697308 */ /* 0x000ff00000000800 */
[----:B------:R-:W2:Y:S01]  /*3750*/  MUFU.EX2 R34, R34 ;  /* 0x0000002200227308 */ /* 0x000ea20000000800 */
[----:B-----5:R-:W-:-:S07]  /*3760*/  F2FP.F16.F32.PACK_AB R87, R109, R104 ;  /* 0x000000686d57723e */ /* 0x020fce00000000ff */
        /* <DEDUP_REMOVED lines=14> */
[----:B------:R-:W4:Y:S01]  /*3850*/  MUFU.EX2 R115, R115 ;  /* 0x0000007300737308 */ /* 0x000f220000000800 */
[C---:B------:R-:W-:Y:S07]  /*3860*/  HMMA.16816.F32 R64, R84.reuse, R68, RZ ;  /* 0x000000445440723c */ /* 0x040fee00000018ff */
        /* <DEDUP_REMOVED lines=14> */
[----:B--2---:R-:W-:Y:S01]  /*3950*/  F2FP.F16.F32.PACK_AB R4, R34, R105 ;  /* 0x000000692204723e */ /* 0x004fe200000000ff */
[----:B------:R-:W-:Y:S01]  /*3960*/  FADD.FTZ R105, R105, R102 ;  /* 0x0000006669697221 */ /* 0x000fe20000010000 */
[----:B-1----:R-:W-:-:S03]  /*3970*/  F2FP.F16.F32.PACK_AB R5, R32, R103 ;  /* 0x000000672005723e */ /* 0x002fc600000000ff */
[----:B------:R-:W-:Y:S01]  /*3980*/  FADD.FTZ R34, R34, R105 ;  /* 0x0000006922227221 */ /* 0x000fe20000010000 */
[----:B------:R-:W1:Y:S01]  /*3990*/  MUFU.EX2 R122, R122 ;  /* 0x0000007a007a7308 */ /* 0x000e620000000800 */
[----:B------:R-:W-:Y:S01]  /*39a0*/  HMMA.16816.F32 R84, R84, R6, RZ ;  /* 0x000000065454723c */ /* 0x000fe200000018ff */
[----:B------:R-:W-:Y:S02]  /*39b0*/  F2FP.F16.F32.PACK_AB R6, R2, R101 ;  /* 0x000000650206723e */ /* 0x000fe400000000ff */
[----:B-----5:R-:W-:-:S04]  /*39c0*/  F2FP.F16.F32.PACK_AB R7, R0, R35 ;  /* 0x000000230007723e */ /* 0x020fc800000000ff */
[----:B------:R-:W-:Y:S03]  /*39d0*/  MUFU.EX2 R126, R126 ;  /* 0x0000007e007e7308 */ /* 0x000fe60000000800 */
[C---:B------:R-:W-:Y:S05]  /*39e0*/  HMMA.16816.F32 R48, R4.reuse, R16, R48 ;  /* 0x000000100430723c */ /* 0x040fea0000001830 */
[----:B------:R-:W-:Y:S03]  /*39f0*/  MUFU.EX2 R169, R169 ;  /* 0x000000a900a97308 */ /* 0x000fe60000000800 */
[C---:B------:R-:W-:Y:S01]  /*3a00*/  HMMA.16816.F32 R52, R4.reuse, R18, R52 ;  /* 0x000000120434723c */ /* 0x040fe20000001834 */
[----:B------:R-:W2:Y:S04]  /*3a10*/  LDSM.16.MT88.4 R16, [R141+0xa800] ;  /* 0x00a800008d10783b */ /* 0x000ea80000004200 */
[----:B------:R-:W-:Y:S03]  /*3a20*/  MUFU.EX2 R124, R124 ;  /* 0x0000007c007c7308 */ /* 0x000fe60000000800 */
[C---:B------:R-:W-:Y:S05]  /*3a30*/  HMMA.16816.F32 R96, R4.reuse, R8, R96 ;  /* 0x000000080460723c */ /* 0x040fea0000001860 */
[----:B------:R-:W5:Y:S03]  /*3a40*/  MUFU.EX2 R127, R127 ;  /* 0x0000007f007f7308 */ /* 0x000f660000000800 */
[C---:B------:R-:W-:Y:S01]  /*3a50*/  HMMA.16816.F32 R36, R4.reuse, R10, R36 ;  /* 0x0000000a0424723c */ /* 0x040fe20000001824 */
[----:B------:R-:W1:Y:S04]  /*3a60*/  LDSM.16.MT88.4 R8, [R142+0xa800] ;  /* 0x00a800008e08783b */ /* 0x000e680000004200 */
[----:B------:R-:W-:Y:S03]  /*3a70*/  MUFU.EX2 R116, R116 ;  /* 0x0000007400747308 */ /* 0x000fe60000000800 */
[C---:B---3--:R-:W-:Y:S05]  /*3a80*/  HMMA.16816.F32 R56, R4.reuse, R20, R56 ;  /* 0x000000140438723c */ /* 0x048fea0000001838 */
[----:B------:R-:W3:Y:S03]  /*3a90*/  MUFU.EX2 R167, R167 ;  /* 0x000000a700a77308 */ /* 0x000ee60000000800 */
        /* <DEDUP_REMOVED lines=30> */
[C---:B------:R-:W-:Y:S08]  /*3c80*/  HMMA.16816.F32 R40, R4.reuse, R24, R40 ;  /* 0x000000180428723c */ /* 0x040ff00000001828 */
[C---:B----4-:R-:W-:Y:S08]  /*3c90*/  HMMA.16816.F32 R72, R4.reuse, R12, R72 ;  /* 0x0000000c0448723c */ /* 0x050ff00000001848 */
[C---:B------:R-:W-:Y:S01]  /*3ca0*/  HMMA.16816.F32 R76, R4.reuse, R14, R76 ;  /* 0x0000000e044c723c */ /* 0x040fe2000000184c */
[----:B------:R-:W4:Y:S07]  /*3cb0*/  LDSM.16.MT88.4 R12, [R146+0x9800] ;  /* 0x00980000920c783b */ /* 0x000f2e0000004200 */
[C---:B--2---:R-:W-:Y:S08]  /*3cc0*/  HMMA.16816.F32 R88, R4.reuse, R16, R88 ;  /* 0x000000100458723c */ /* 0x044ff00000001858 */
[C---:B------:R-:W-:Y:S01]  /*3cd0*/  HMMA.16816.F32 R84, R4.reuse, R18, R84 ;  /* 0x000000120454723c */ /* 0x040fe20000001854 */
[----:B------:R-:W2:Y:S07]  /*3ce0*/  LDSM.16.MT88.4 R16, [R142+0xb800] ;  /* 0x00b800008e10783b */ /* 0x000eae0000004200 */
[C---:B------:R-:W-:Y:S01]  /*3cf0*/  HMMA.16816.F32 R44, R4.reuse, R26, R44 ;  /* 0x0000001a042c723c */ /* 0x040fe2000000182c */
[----:B------:R-:W-:Y:S07]  /*3d00*/  LDSM.16.MT88.4 R24, [R141+0x9800] ;  /* 0x009800008d18783b */ /* 0x000fee0000004200 */
        /* <DEDUP_REMOVED lines=48> */
[C---:B------:R-:W-:Y:S08]  /*4010*/  HMMA.16816.F32 R76, R4.reuse, R18, R76 ;  /* 0x00000012044c723c */ /* 0x040ff0000000184c */
[C---:B------:R-:W-:Y:S08]  /*4020*/  HMMA.16816.F32 R80, R4.reuse, R14, R80 ;  /* 0x0000000e0450723c */ /* 0x040ff00000001850 */
[C---:B-1----:R-:W-:Y:S08]  /*4030*/  HMMA.16816.F32 R88, R4.reuse, R8, R88 ;  /* 0x000000080458723c */ /* 0x042ff00000001858 */
[----:B------:R-:W-:Y:S01]  /*4040*/  HMMA.16816.F32 R84, R4, R10, R84 ;  /* 0x0000000a0454723c */ /* 0x000fe20000001854 */
[----:B------:R-:W-:-:S04]  /*4050*/  NOP ;  /* 0x0000000000007918 */ /* 0x000fc80000000000 */
[----:B------:R-:W-:-:S15]  /*4060*/  @!P0 BRA `(.L_x_5537) ;  /* 0x0000002400ac8947 */ /* 0x000fde0003800000 */
[----:B------:R-:W-:Y:S01]  /*4070*/  ISETP.NE.U32.AND P0, PT, RZ, UR18, PT ;  /* 0x00000012ff007c0c */ /* 0x000fe2000bf05070 */
[----:B------:R-:W-:Y:S01]  /*4080*/  IMAD.MOV.U32 R164, RZ, RZ, RZ ;  /* 0x000000ffffa47224 */ /* 0x000fe200078e00ff */
[----:B------:R-:W1:Y:S01]  /*4090*/  LDCU UR4, c[0x0][0x45c] ;  /* 0x00008b80ff0477ac */ /* 0x000e620008000800 */
[----:B------:R-:W-:Y:S01]  /*40a0*/  IMAD.MOV.U32 R0, RZ, RZ, R3 ;  /* 0x000000ffff007224 */ /* 0x000fe200078e0003 */
[----:B------:R-:W-:Y:S01]  /*40b0*/  ISETP.NE.AND.EX P0, PT, RZ, UR19, PT, P0 ;  /* 0x00000013ff007c0c */ /* 0x000fe2000bf05300 */
[----:B------:R-:W-:Y:S01]  /*40c0*/  IMAD.MOV.U32 R101, RZ, RZ, R100 ;  /* 0x000000ffff657224 */ /* 0x000fe200078e0064 */
[----:B------:R-:W2:Y:S01]  /*40d0*/  LDCU.64 UR8, c[0x0][0x3a8] ;  /* 0x00007500ff0877ac */ /* 0x000ea20008000a00 */
[----:B------:R-:W3:Y:S10]  /*40e0*/  LDCU.64 UR6, c[0x0][0x3a0] ;  /* 0x00007400ff0677ac */ /* 0x000ef40008000a00 */
[----:B------:R-:W-:-:S13]  /*40f0*/  @!P0 IADD3 R164, P1, PT, RZ, -R164, RZ ;  /* 0x800000a4ffa48210 */ /* 0x000fda0007f3e0ff */
.L_x_5541:
        /* <DEDUP_REMOVED lines=73> */
.L_x_5538:
        /* <DEDUP_REMOVED lines=16> */
[----:B------:R-:W-:Y:S03]  /*4690*/  ISETP.GT.AND P2, PT, R166, R152, PT ;  /* 0x00000098a600720c */ /* 0x000fe60003f44270 */
        /* <DEDUP_REMOVED lines=185> */
.L_x_5540:
        /* <DEDUP_REMOVED lines=9> */
[----:B------:R-:W-:Y:S01]  /*52c0*/  IMAD.X R103, R153, 0x1, R2, P2 ;  /* 0x0000000199677824 */ /* 0x000fe200010e0602 */
[----:B------:R1:W-:Y:S02]  /*52d0*/  LDGSTS.E.BYPASS.LTC128B.128 [R159+0x6000], desc[UR22][R154.64+0x80] ;  /* 0x060000809a9f7fae */ /* 0x0003e4000b981a16 */
[----:B------:R-:W-:Y:S02]  /*52e0*/  IADD3 R106, P2, PT, R104, R3, RZ ;  /* 0x00000003686a7210 */ /* 0x000fe40007f5e0ff */
[----:B------:R1:W-:Y:S01]  /*52f0*/  LDGSTS.E.BYPASS.LTC128B.128 [R159+0x4800], desc[UR22][R102.64] ;  /* 0x04800000669f7fae */ /* 0x0003e2000b981a16 */
[-C--:B------:R-:W-:Y:S03]  /*5300*/  IADD3.X R105, PT, PT, R103, R2.reuse, RZ, P3, !PT ;  /* 0x0000000267697210 */ /* 0x080fe60001ffe4ff */
[----:B------:R1:W-:Y:S01]  /*5310*/  LDGSTS.E.BYPASS.LTC128B.128 [R159+0x6800], desc[UR22][R102.64+0x80] ;  /* 0x06800080669f7fae */ /* 0x0003e2000b981a16 */
[----:B------:R-:W-:Y:S03]  /*5320*/  IADD3.X R107, PT, PT, R105, R2, RZ, P2, !PT ;  /* 0x00000002696b7210 */ /* 0x000fe600017fe4ff */
[----:B------:R1:W-:Y:S04]  /*5330*/  LDGSTS.E.BYPASS.LTC128B.128 [R159+0x5000], desc[UR22][R104.64] ;  /* 0x05000000689f7fae */ /* 0x0003e8000b981a16 */
[----:B------:R1:W-:Y:S04]  /*5340*/  LDGSTS.E.BYPASS.LTC128B.128 [R159+0x7000], desc[UR22][R104.64+0x80] ;  /* 0x07000080689f7fae */ /* 0x0003e8000b981a16 */
[----:B------:R1:W-:Y:S04]  /*5350*/  LDGSTS.E.BYPASS.LTC128B.128 [R159+0x5800], desc[UR22][R106.64] ;  /* 0x058000006a9f7fae */ /* 0x0003e8000b981a16 */
[----:B------:R1:W-:Y:S04]  /*5360*/  LDGSTS.E.BYPASS.LTC128B.128 [R159+0x7800], desc[UR22][R106.64+0x80] ;  /* 0x078000806a9f7fae */ /* 0x0003e8000b981a16 */
[----:B------:R-:W0:Y:S02]  /*5370*/  LDGDEPBAR ;  /* 0x00000000000079af */ /* 0x000e240000000000 */
.L_x_5539:
        /* <DEDUP_REMOVED lines=153> */
[----:B------:R-:W-:Y:S01]  /*5d10*/  ISETP.GT.AND P2, PT, R166, R152, PT ;  /* 0x00000098a600720c */ /* 0x000fe20003f44270 */
[----:B------:R-:W-:Y:S01]  /*5d20*/  FFMA.FTZ R123, R0, R167, R123 ;  /* 0x000000a7007b7223 */ /* 0x000fe2000001007b */
[----:B------:R-:W-:Y:S01]  /*5d30*/  MOV R0, R3 ;  /* 0x0000000300007202 */ /* 0x000fe20000000f00 */
[C---:B------:R-:W-:Y:S01]  /*5d40*/  HMMA.16816.F32 R44, R96.reuse, R110, R44 ;  /* 0x0000006e602c723c */ /* 0x040fe2000000182c */
[----:B------:R-:W3:Y:S03]  /*5d50*/  LDSM.16.MT88.4 R108, [R146+0xa000] ;  /* 0x00a00000926c783b */ /* 0x000ee60000004200 */
[----:B------:R-:W4:Y:S01]  /*5d60*/  MUFU.EX2 R128, R128 ;  /* 0x0000008000807308 */ /* 0x000f220000000800 */
[----:B--2---:R-:W-:Y:S01]  /*5d70*/  F2FP.F16.F32.PACK_AB R88, R127, R126 ;  /* 0x0000007e7f58723e */ /* 0x004fe200000000ff */
[----:B------:R-:W-:Y:S01]  /*5d80*/  FADD.FTZ R120, R120, R121 ;  /* 0x0000007978787221 */ /* 0x000fe20000010000 */
[----:B------:R-:W-:Y:S01]  /*5d90*/  MOV R101, R100 ;  /* 0x0000006400657202 */ /* 0x000fe20000000f00 */
[----:B------:R-:W-:Y:S01]  /*5da0*/  FADD.FTZ R6, R6, R123 ;  /* 0x0000007b06067221 */ /* 0x000fe20000010000 */
[C---:B------:R-:W-:Y:S05]  /*5db0*/  HMMA.16816.F32 R48, R96.reuse, R112, R48 ;  /* 0x000000706030723c */ /* 0x040fea0000001830 */
        /* <DEDUP_REMOVED lines=98> */
[C---:B------:R-:W-:Y:S08]  /*63e0*/  HMMA.16816.F32 R36, R20.reuse, R98, R36 ;  /* 0x000000621424723c */ /* 0x040ff00000001824 */
        /* <DEDUP_REMOVED lines=30> */
[C---:B-1----:R-:W-:Y:S01]  /*65d0*/  HMMA.16816.F32 R96, R20.reuse, R88, R8 ;  /* 0x000000581460723c */ /* 0x042fe20000001808 */
[----:B------:R-:W1:Y:S02]  /*65e0*/  LDSM.16.MT88.4 R8, [R141+0xb800] ;  /* 0x00b800008d08783b */ /* 0x000e640000004200 */
        /* <DEDUP_REMOVED lines=19> */
.L_x_5537:
[----:B------:R-:W1:Y:S01]  /*6720*/  SHFL.BFLY PT, R12, R169, 0x2, 0x1f ;  /* 0x0c401f00a90c7f89 */ /* 0x000e6200000e0000 */
[----:B------:R-:W2:Y:S01]  /*6730*/  S2UR UR7, SR_CgaCtaId ;  /* 0x00000000000779c3 */ /* 0x000ea20000008800 */
[----:B------:R-:W-:Y:S01]  /*6740*/  UMOV UR4, 0x400 ;  /* 0x0000040000047882 */ /* 0x000fe20000000000 */
[----:B------:R-:W3:Y:S01]  /*6750*/  LDCU UR5, c[0x0][0x3e0] ;  /* 0x00007c00ff0577ac */ /* 0x000ee20008000800 */
[----:B------:R-:W4:Y:S01]  /*6760*/  SHFL.BFLY PT, R2, R167, 0x2, 0x1f ;  /* 0x0c401f00a7027f89 */ /* 0x000f2200000e0000 */
[----:B------:R-:W-:Y:S01]  /*6770*/  BSSY.RECONVERGENT B0, `(.L_x_5542) ;  /* 0x00000be000007945 */ /* 0x000fe20003800200 */
[----:B------:R-:W5:Y:S03]  /*6780*/  S2R R0, SR_TID.X ;  /* 0x0000000000007919 */ /* 0x000f660000002100 */
[----:B------:R-:W3:Y:S01]  /*6790*/  S2UR UR6, SR_CTAID.Y ;  /* 0x00000000000679c3 */ /* 0x000ee20000002600 */
[----:B-1----:R-:W-:Y:S01]  /*67a0*/  FADD.FTZ R12, R12, R169 ;  /* 0x000000a90c0c7221 */ /* 0x002fe20000010000 */
[----:B--2---:R-:W-:Y:S01]  /*67b0*/  ULEA UR7, UR7, UR4, 0x18 ;  /* 0x0000000407077291 */ /* 0x004fe2000f8ec0ff */
[----:B------:R-:W1:Y:S01]  /*67c0*/  LDCU UR4, c[0x0][0x44c] ;  /* 0x00008980ff0477ac */ /* 0x000e620008000800 */
[----:B----4-:R-:W-:-:S02]  /*67d0*/  FADD.FTZ R5, R2, R167 ;  /* 0x000000a702057221 */ /* 0x010fc40000010000 */
[----:B------:R-:W2:Y:S04]  /*67e0*/  SHFL.BFLY PT, R7, R12, 0x1, 0x1f ;  /* 0x0c201f000c077f89 */ /* 0x000ea800000e0000 */
[----:B------:R-:W4:Y:S01]  /*67f0*/  SHFL.BFLY PT, R6, R5, 0x1, 0x1f ;  /* 0x0c201f0005067f89 */ /* 0x000f2200000e0000 */
[C---:B-----5:R-:W-:Y:S02]  /*6800*/  SHF.L.U32 R9, R0.reuse, 0x1, RZ ;  /* 0x0000000100097819 */ /* 0x060fe400000006ff */
[C---:B------:R-:W-:Y:S02]  /*6810*/  SHF.L.U32 R102, R0.reuse, 0x4, RZ ;  /* 0x0000000400667819 */ /* 0x040fe400000006ff */
[C---:B------:R-:W-:Y:S02]  /*6820*/  SHF.L.U32 R2, R0.reuse, 0x2, RZ ;  /* 0x0000000200027819 */ /* 0x040fe400000006ff */
[----:B------:R-:W-:-:S02]  /*6830*/  SHF.L.U32 R10, R0, 0x5, RZ ;  /* 0x00000005000a7819 */ /* 0x000fc400000006ff */
[----:B------:R-:W-:Y:S02]  /*6840*/  LOP3.LUT R11, R9, 0x6, RZ, 0xc0, !PT ;  /* 0x00000006090b7812 */ /* 0x000fe400078ec0ff */
[----:B------:R-:W-:Y:S02]  /*6850*/  LOP3.LUT R14, R102, 0x1c0, RZ, 0xc0, !PT ;  /* 0x000001c0660e7812 */ /* 0x000fe400078ec0ff */
[----:B------:R-:W-:Y:S01]  /*6860*/  LOP3.LUT R10, R11, 0x7c00, R10, 0xf8, !PT ;  /* 0x00007c000b0a7812 */ /* 0x000fe200078ef80a */
[----:B--2---:R-:W-:Y:S01]  /*6870*/  FADD.FTZ R7, R12, R7 ;  /* 0x000000070c077221 */ /* 0x004fe20000010000 */
[----:B------:R-:W-:Y:S02]  /*6880*/  SHF.R.U32.HI R12, RZ, 0x1, R0 ;  /* 0x00000001ff0c7819 */ /* 0x000fe40000011600 */
[----:B------:R-:W-:Y:S01]  /*6890*/  LOP3.LUT R9, R14, 0x38, R9, 0xf8, !PT ;  /* 0x000000380e097812 */ /* 0x000fe200078ef809 */
[----:B----4-:R-:W-:Y:S01]  /*68a0*/  FADD.FTZ R6, R5, R6 ;  /* 0x0000000605067221 */ /* 0x010fe20000010000 */
[----:B------:R-:W2:Y:S01]  /*68b0*/  MUFU.RCP R4, R7 ;  /* 0x0000000700047308 */ /* 0x000ea20000001000 */
[----:B------:R-:W-:Y:S01]  /*68c0*/  BAR.SYNC.DEFER_BLOCKING 0x0 ;  /* 0x0000000000007b1d */ /* 0x000fe20000010000 */
[----:B------:R-:W-:-:S02]  /*68d0*/  FSETP.NE.FTZ.AND P1, PT, R7, RZ, PT ;  /* 0x000000ff0700720b */ /* 0x000fc40003f35000 */
[----:B------:R-:W-:Y:S02]  /*68e0*/  FSETP.NE.FTZ.AND P0, PT, R6, RZ, PT ;  /* 0x000000ff0600720b */ /* 0x000fe40003f15000 */
[----:B------:R-:W-:Y:S02]  /*68f0*/  LOP3.LUT R5, R2, 0x1f8, RZ, 0xc0, !PT ;  /* 0x000001f802057812 */ /* 0x000fe400078ec0ff */
[----:B------:R-:W4:Y:S01]  /*6900*/  MUFU.RCP R8, R6 ;  /* 0x0000000600087308 */ /* 0x000f220000001000 */
[----:B------:R-:W-:Y:S02]  /*6910*/  R2P PR, R0, 0x1c ;  /* 0x0000001c00007804 */ /* 0x000fe40000000000 */
[----:B------:R-:W-:Y:S02]  /*6920*/  LOP3.LUT R5, R5, 0x38, R12, 0x78, !PT ;  /* 0x0000003805057812 */ /* 0x000fe400078e780c */
[----:B------:R-:W-:Y:S02]  /*6930*/  SHF.R.U32.HI R101, RZ, 0x2, R0 ;  /* 0x00000002ff657819 */ /* 0x000fe40000011600 */
[----:B------:R-:W-:Y:S01]  /*6940*/  LOP3.LUT R12, R12, 0x30, RZ, 0xc0, !PT ;  /* 0x000000300c0c7812 */ /* 0x000fe200078ec0ff */
[----:B------:R-:W5:Y:S01]  /*6950*/  @P1 LDC R19, c[0x0][0x458] ;  /* 0x00011600ff131b82 */ /* 0x000f620000000800 */
[----:B------:R-:W-:Y:S01]  /*6960*/  LOP3.LUT R9, R10, R9, RZ, 0xfc, !PT ;  /* 0x000000090a097212 */ /* 0x000fe200078efcff */
[----:B------:R-:W3:Y:S01]  /*6970*/  @P0 MUFU.LG2 R6, R6 ;  /* 0x0000000600060308 */ /* 0x000ee20000000c00 */
[----:B------:R-:W-:-:S02]  /*6980*/  MOV R10, 0x40 ;  /* 0x00000040000a7802 */ /* 0x000fc40000000f00 */
[----:B------:R-:W-:Y:S02]  /*6990*/  LOP3.LUT R101, R12, 0x7, R101, 0xf8, !PT ;  /* 0x000000070c657812 */ /* 0x000fe400078ef865 */
[----:B------:R-:W-:Y:S02]  /*69a0*/  MOV R12, 0x20 ;  /* 0x00000020000c7802 */ /* 0x000fe40000000f00 */
[----:B--2---:R-:W-:Y:S01]  /*69b0*/  FSEL R4, R4, 1, P1 ;  /* 0x3f80000004047808 */ /* 0x004fe20000800000 */
[----:B------:R-:W2:Y:S01]  /*69c0*/  @P1 MUFU.LG2 R7, R7 ;  /* 0x0000000700071308 */ /* 0x000ea20000000c00 */
[----:B------:R-:W-:Y:S02]  /*69d0*/  LEA R9, R9, UR7, 0x2 ;  /* 0x0000000709097c11 */ /* 0x000fe4000f8e10ff */
[----:B------:R-:W-:Y:S01]  /*69e0*/  LOP3.LUT R102, R102, 0x10, RZ, 0xc0, !PT ;  /* 0x0000001066667812 */ /* 0x000fe200078ec0ff */
[----:B------:R-:W-:Y:S01]  /*69f0*/  FMUL.FTZ R96, R4, R96 ;  /* 0x0000006004607220 */ /* 0x000fe20000410000 */
[----:B----4-:R-:W-:Y:S01]  /*6a00*/  FSEL R8, R8, 1, P0 ;  /* 0x3f80000008087808 */ /* 0x010fe20000000000 */
[----:B------:R-:W-:Y:S01]  /*6a10*/  FMUL.FTZ R97, R4, R97 ;  /* 0x0000006104617220 */ /* 0x000fe20000410000 */
[----:B------:R-:W-:Y:S01]  /*6a20*/  SEL R10, R10, 0xffffffc0, !P3 ;  /* 0xffffffc00a0a7807 */ /* 0x000fe20005800000 */
[----:B------:R-:W-:Y:S01]  /*6a30*/  FMUL.FTZ R36, R4, R36 ;  /* 0x0000002404247220 */ /* 0x000fe20000410000 */
[----:B------:R-:W-:Y:S01]  /*6a40*/  SEL R12, R12, 0xffffffe0, !P2 ;  /* 0xffffffe00c0c7807 */ /* 0x000fe20005000000 */
[C---:B------:R-:W-:Y:S01]  /*6a50*/  FMUL.FTZ R37, R4.reuse, R37 ;  /* 0x0000002504257220 */ /* 0x040fe20000410000 */
[----:B------:R-:W-:Y:S01]  /*6a60*/  IADD3 R13, PT, PT, R9, 0x80, RZ ;  /* 0x00000080090d7810 */ /* 0x000fe20007ffe0ff */
[C---:B------:R-:W-:Y:S01]  /*6a70*/  FMUL.FTZ R40, R4.reuse, R40 ;  /* 0x0000002804287220 */ /* 0x040fe20000410000 */
[----:B------:R-:W-:Y:S01]  /*6a80*/  LEA R102, R5, R102, 0x2 ;  /* 0x0000006605667211 */ /* 0x000fe200078e10ff */
        /* <DEDUP_REMOVED lines=29> */
[----:B------:R-:W-:Y:S01]  /*6c60*/  @P4 IADD3 R13, PT, PT, R9, -0x80, RZ ;  /* 0xffffff80090d4810 */ /* 0x000fe20007ffe0ff */
        /* <DEDUP_REMOVED lines=33> */
[----:B------:R-:W-:Y:S01]  /*6e80*/  IADD3 R14, PT, PT, R12, R11, RZ ;  /* 0x0000000b0c0e7210 */ /* 0x000fe20007ffe0ff */
[----:B------:R-:W4:Y:S01]  /*6e90*/  LDC.64 R78, c[0x0][0x430] ;  /* 0x00010c00ff4e7b82 */ /* 0x000f220000000a00 */
[-C--:B------:R-:W-:Y:S01]  /*6ea0*/  IADD3 R17, PT, PT, R10, R13.reuse, RZ ;  /* 0x0000000d0a117210 */ /* 0x080fe20007ffe0ff */
[----:B------:R-:W-:Y:S01]  /*6eb0*/  STS.64 [R9+0x800], R98 ;  /* 0x0008006209007388 */ /* 0x000fe20000000a00 */
[----:B------:R-:W-:Y:S01]  /*6ec0*/  IADD3 R15, PT, PT, R12, R13, RZ ;  /* 0x0000000d0c0f7210 */ /* 0x000fe20007ffe0ff */
[----:B---3--:R-:W-:Y:S01]  /*6ed0*/  @P0 FMUL.FTZ R6, R6, 0.69314718246459960938 ;  /* 0x3f31721806060820 */ /* 0x008fe20000410000 */
[----:B------:R-:W-:Y:S01]  /*6ee0*/  IADD3 R12, PT, PT, R12, R17, RZ ;  /* 0x000000110c0c7210 */ /* 0x000fe20007ffe0ff */
[----:B------:R-:W-:Y:S01]  /*6ef0*/  STS.64 [R8], R36 ;  /* 0x0000002408007388 */ /* 0x000fe20000000a00 */
[----:B--2---:R-:W-:Y:S01]  /*6f00*/  @P1 FMUL.FTZ R7, R7, 0.69314718246459960938 ;  /* 0x3f31721807071820 */ /* 0x004fe20000410000 */
[----:B------:R-:W2:Y:S02]  /*6f10*/  @P0 LDC R10, c[0x0][0x458] ;  /* 0x00011600ff0a0b82 */ /* 0x000ea40000000800 */
        /* <DEDUP_REMOVED lines=8> */
[----:B------:R-:W-:Y:S04]  /*6fa0*/  STS.64 [R15], R52 ;  /* 0x000000340f007388 */ /* 0x000fe80000000a00 */
        /* <DEDUP_REMOVED lines=14> */
[----:B---3--:R-:W-:-:S03]  /*7090*/  MOV R68, 0xff800000 ;  /* 0xff80000000447802 */ /* 0x008fc60000000f00 */
[----:B------:R3:W-:Y:S01]  /*70a0*/  STS.64 [R13+0x4800], R94 ;  /* 0x0048005e0d007388 */ /* 0x0007e20000000a00 */
[----:B--2---:R-:W-:Y:S01]  /*70b0*/  @P0 FFMA.FTZ R68, R3, R10, R6 ;  /* 0x0000000a03440223 */ /* 0x004fe20000010006 */
[----:B------:R-:W-:Y:S01]  /*70c0*/  LOP3.LUT P0, RZ, R0, 0x3, RZ, 0xc0, !PT ;  /* 0x0000000300ff7812 */ /* 0x000fe2000780c0ff */
[----:B----4-:R-:W-:Y:S01]  /*70d0*/  IMAD R70, R161, UR5, R160 ;  /* 0x00000005a1467c24 */ /* 0x010fe2000f8e02a0 */
[----:B------:R3:W-:Y:S01]  /*70e0*/  STS.64 [R15+0x4000], R80 ;  /* 0x004000500f007388 */ /* 0x0007e20000000a00 */
[----:B------:R-:W-:Y:S01]  /*70f0*/  MOV R69, 0xff800000 ;  /* 0xff80000000457802 */ /* 0x000fe20000000f00 */
[----:B-----5:R-:W-:Y:S01]  /*7100*/  @P1 FFMA.FTZ R69, R100, R19, R7 ;  /* 0x0000001364451223 */ /* 0x020fe20000010007 */
[----:B------:R-:W-:Y:S01]  /*7110*/  IMAD R70, R70, R79, R158 ;  /* 0x0000004f46467224 */ /* 0x000fe200078e029e */
[----:B------:R3:W-:Y:S03]  /*7120*/  STS.64 [R15+0x4800], R82 ;  /* 0x004800520f007388 */ /* 0x0007e60000000a00 */
[----:B-1----:R-:W-:Y:S01]  /*7130*/  IMAD R3, R70, UR4, RZ ;  /* 0x0000000446037c24 */ /* 0x002fe2000f8e02ff */
[----:B------:R3:W-:Y:S04]  /*7140*/  STS.64 [R17+0x4000], R88 ;  /* 0x0040005811007388 */ /* 0x0007e80000000a00 */
        /* <DEDUP_REMOVED lines=22> */
[----:B------:R-:W-:Y:S01]  /*72b0*/  IMAD.IADD R158, R79, 0x1, -R158 ;  /* 0x000000014f9e7824 */ /* 0x000fe200078e0a9e */
        /* <DEDUP_REMOVED lines=9> */
.L_x_5543:
[----:B------:R-:W-:Y:S05]  /*7350*/  BSYNC.RECONVERGENT B0 ;  /* 0x0000000000007941 */ /* 0x000fea0003800200 */
.L_x_5542:
[----:B------:R-:W4:Y:S01]  /*7360*/  LDCU.64 UR4, c[0x0][0x3f8] ;  /* 0x00007f00ff0477ac */ /* 0x000f220008000a00 */
[----:B--2---:R-:W-:-:S05]  /*7370*/  IMAD.SHL.U32 R69, R0, 0x8, RZ ;  /* 0x0000000800457824 */ /* 0x004fca00078e00ff */
[----:B------:R-:W-:-:S04]  /*7380*/  LOP3.LUT R69, R69, 0x1f80, RZ, 0xc0, !PT ;  /* 0x00001f8045457812 */ /* 0x000fc800078ec0ff */
        /* <DEDUP_REMOVED lines=22> */
.L_x_5544:
        /* <DEDUP_REMOVED lines=9> */
.L_x_7262:


//--------------------- .text._ZN5flash24flash_fwd_splitkv_kernelI23Flash_fwd_kernel_traitsILi128ELi64ELi64ELi4ELb0ELb0EN7cutlass6half_tE19Flash_kernel_traitsILi128ELi64ELi64ELi4ES3_EELb1ELb0ELb0ELb1ELb1ELb1ELb1ELb0EEEvNS_16Flash_fwd_paramsE --------------------------
	.section	.text._ZN5flash24flash_fwd_splitkv_kernelI23Flash_fwd_kernel_traitsILi128ELi64ELi64ELi4ELb0ELb0EN7cutlass6half_tE19Flash_kernel_traitsILi128ELi64ELi64ELi4ES3_EELb1ELb0ELb0ELb1ELb1ELb1ELb1ELb0EEEvNS_16Flash_fwd_paramsE,"ax",@progbits
	.align	128
        .global         _ZN5flash24flash_fwd_splitkv_kernelI23Flash_fwd_kernel_traitsILi128ELi64ELi64ELi4ELb0ELb0EN7cutlass6half_tE19Flash_kernel_traitsILi128ELi64ELi64ELi4ES3_EELb1ELb0ELb0ELb1ELb1ELb1ELb1ELb0EEEvNS_16Flash_fwd_paramsE
        .type           _ZN5flash24flash_fwd_splitkv_kernelI23Flash_fwd_kernel_traitsILi128ELi64ELi64ELi4ELb0ELb0EN7cutlass6half_tE19Flash_kernel_traitsILi128ELi64ELi64ELi4ES3_EELb1ELb0ELb0ELb1ELb1ELb1ELb1ELb0EEEvNS_16Flash_fwd_paramsE,@function
        .size           _ZN5flash24flash_fwd_splitkv_kernelI23Flash_fwd_kernel_traitsILi128ELi64ELi64ELi4ELb0ELb0EN7cutlass6half_tE19Flash_kernel_traitsILi128ELi64ELi64ELi4ES3_EELb1ELb0ELb0ELb1ELb1ELb1ELb1ELb0EEEvNS_16Flash_fwd_paramsE,(.L_x_7263 - _ZN5flash24flash_fwd_splitkv_kernelI23Flash_fwd_kernel_traitsILi128ELi64ELi64ELi4ELb0ELb0EN7cutlass6half_tE19Flash_kernel_traitsILi128ELi64ELi64ELi4ES3_EELb1ELb0ELb0ELb1ELb1ELb1ELb1ELb0EEEvNS_16Flash_fwd_paramsE)
        .other          _ZN5flash24flash_fwd_splitkv_kernelI23Flash_fwd_kernel_traitsILi128ELi64ELi64ELi4ELb0ELb0EN7cutlass6half_tE19Flash_kernel_traitsILi128ELi64ELi64ELi4ES3_EELb1ELb0ELb0ELb1ELb1ELb1ELb1ELb0EEEvNS_16Flash_fwd_paramsE,@"STO_CUDA_ENTRY STV_DEFAULT"
_ZN5flash24flash_fwd_splitkv_kernelI23Flash_fwd_kernel_traitsILi128ELi64ELi64ELi4ELb0ELb0EN7cutlass6half_tE19Flash_kernel_traitsILi128ELi64ELi64ELi4ES3_EELb1ELb0ELb0ELb1ELb1ELb1ELb1ELb0EEEvNS_16Flash_fwd_paramsE:
.text._ZN5flash24flash_fwd_splitkv_kernelI23Flash_fwd_kernel_traitsILi128ELi64ELi64ELi4ELb0ELb0EN7cutlass6half_tE19Flash_kernel_traitsILi128ELi64ELi64ELi4ES3_EELb1ELb0ELb0ELb1ELb1ELb1ELb1ELb0EEEvNS_16Flash_fwd_paramsE:
        /* <DEDUP_REMOVED lines=177> */
.L_x_5545:
        /* <DEDUP_REMOVED lines=8> */
.L_x_5546:
        /* <DEDUP_REMOVED lines=98> */
.L_x_5547:
        /* <DEDUP_REMOVED lines=71> */
.L_x_5548:
        /* <DEDUP_REMOVED lines=44> */
[----:B------:R-:W-:Y:S01]  /*18e0*/  IMAD.WIDE.U32 R14, R16, UR20, R14 ;  /* 0x00000014100e7c25 */ /* 0x000fe2000f8e000e */
[----:B------:R-:W1:Y:S02]  /*18f0*/  LDCU UR4, c[0x0][0x50c] ;  /* 0x0000a180ff0477ac */ /* 0x000e640008000800 */
[----:B------:R-:W-:Y:S01]  /*1900*/  IADD3.X R3, PT, PT, R19, R11, R21, P3, !PT ;  /* 0x0000000b13037210 */ /* 0x000fe20001ffe415 */
[----:B------:R-:W-:Y:S01]  /*1910*/  IMAD R159, R2, R7, R23 ;  /* 0x00000007029f7224 */ /* 0x000fe200078e0217 */
[----:B------:R-:W-:Y:S01]  /*1920*/  IADD3 R12, P2, PT, R24, R14, RZ ;  /* 0x0000000e180c7210 */ /* 0x000fe20007f5e0ff */
[----:B------:R-:W-:Y:S01]  /*1930*/  IMAD.WIDE.U32 R16, R16, UR20, R18 ;  /* 0x0000001410107c25 */ /* 0x000fe2000f8e0012 */
[----:B------:R-:W-:-:S02]  /*1940*/  IADD3 R14, P1, P0, R24, UR15, R14 ;  /* 0x0000000f180e7c10 */ /* 0x000fc4000f83e00e */
        /* <DEDUP_REMOVED lines=59> */
[----:B------:R-:W-:Y:S01]  /*1d00*/  LDGSTS.E.BYPASS.LTC128B.128 [R165+0x6800], desc[UR22][R10.64+0x80] ;  /* 0x068000800aa57fae */ /* 0x000fe2000b981a16 */
        /* <DEDUP_REMOVED lines=8> */
[----:B--2---:R-:W-:Y:S01]  /*1d90*/  IADD3 R12, P0, PT, R8, UR6, RZ ;  /* 0x00000006080c7c10 */ /* 0x004fe2000ff1e0ff */
[----:B------:R-:W-:-:S04]  /*1da0*/  DEPBAR.LE SB0, 0x0 ;  /* 0x000080000000791a */ /* 0x000fc80000000000 */
[----:B------:R-:W-:Y:S01]  /*1db0*/  BAR.SYNC.DEFER_BLOCKING 0x0 ;  /* 0x0000000000007b1d */ /* 0x000fe20000010000 */
[----:B------:R-:W-:Y:S02]  /*1dc0*/  IADD3.X R13, PT, PT, R9, UR7, RZ, P0, !PT ;  /* 0x00000007090d7c10 */ /* 0x000fe400087fe4ff */
[----:B------:R-:W-:-:S05]  /*1dd0*/  R2P PR, R100, 0x6 ;  /* 0x0000000664007804 */ /* 0x000fca0000000000 */
[----:B------:R-:W-:Y:S02]  /*1de0*/  SEL R5, R5, 0xffffffe0, !P1 ;  /* 0xffffffe005057807 */ /* 0x000fe40004800000 */
[----:B------:R-:W-:-:S03]  /*1df0*/  SEL R0, R0, 0xffffffc0, !P2 ;  /* 0xffffffc000007807 */ /* 0x000fc60005000000 */
[--C-:B------:R-:W-:Y:S02]  /*1e00*/  IMAD.IADD R155, R5, 0x1, R157.reuse ;  /* 0x00000001059b7824 */ /* 0x100fe400078e029d */
        /* <DEDUP_REMOVED lines=13> */
[----:B------:R-:W-:Y:S04]  /*1ee0*/  LDSM.16.M88.4 R56, [R157] ;  /* 0x000000009d38783b */ /* 0x000fe80000000200 */
[----:B------:R-:W5:Y:S01]  /*1ef0*/  LDSM.16.M88.4 R36, [R156+UR5+0x4000] ;  /* 0x004000059c24783b */ /* 0x000f620008000200 */
[----:B--2---:R-:W-:-:S03]  /*1f00*/  VIADD R2, R156, UR5 ;  /* 0x000000059c027c36 */ /* 0x004fc60008000000 */
[----:B------:R-:W2:Y:S01]  /*1f10*/  LDSM.16.M88.4 R72, [R156+UR5+0x4800] ;  /* 0x004800059c48783b */ /* 0x000ea20008000200 */
[----:B------:R-:W-:-:S03]  /*1f20*/  IMAD.IADD R151, R5, 0x1, R2 ;  /* 0x0000000105977824 */ /* 0x000fc600078e0202 */
[----:B------:R-:W1:Y:S01]  /*1f30*/  LDSM.16.M88.4 R64, [R156+UR5+0x5000] ;  /* 0x005000059c40783b */ /* 0x000e620008000200 */
[----:B------:R-:W-:-:S03]  /*1f40*/  IMAD.IADD R150, R0, 0x1, R2 ;  /* 0x0000000100967824 */ /* 0x000fc600078e0202 */
[----:B---3--:R-:W-:Y:S01]  /*1f50*/  LDSM.16.M88.4 R8, [R155] ;  /* 0x000000009b08783b */ /* 0x008fe20000000200 */
[----:B------:R-:W-:-:S03]  /*1f60*/  IMAD.IADD R149, R5, 0x1, R150 ;  /* 0x0000000105957824 */ /* 0x000fc600078e0296 */
[----:B------:R-:W-:Y:S04]  /*1f70*/  LDSM.16.M88.4 R16, [R151+0x4000] ;  /* 0x004000009710783b */ /* 0x000fe80000000200 */
[----:B----4-:R-:W3:Y:S04]  /*1f80*/  LDSM.16.M88.4 R12, [R156+UR5+0x5800] ;  /* 0x005800059c0c783b */ /* 0x010ee80008000200 */
[----:B------:R-:W4:Y:S04]  /*1f90*/  LDSM.16.M88.4 R80, [R151+0x5800] ;  /* 0x005800009750783b */ /* 0x000f280000000200 */
[----:B------:R-:W4:Y:S04]  /*1fa0*/  LDSM.16.M88.4 R88, [R151+0x4800] ;  /* 0x004800009758783b */ /* 0x000f280000000200 */
[----:B------:R-:W4:Y:S04]  /*1fb0*/  LDSM.16.M88.4 R84, [R151+0x5000] ;  /* 0x005000009754783b */ /* 0x000f280000000200 */
[----:B------:R-:W-:Y:S01]  /*1fc0*/  LDSM.16.M88.4 R52, [R154] ;  /* 0x000000009a34783b */ /* 0x000fe20000000200 */
[C---:B-----5:R-:W-:Y:S03]  /*1fd0*/  HMMA.16816.F32 R20, R56.reuse, R36, RZ ;  /* 0x000000243814723c */ /* 0x060fe600000018ff */
[----:B------:R-:W5:Y:S04]  /*1fe0*/  LDSM.16.M88.4 R92, [R150+0x4000] ;  /* 0x00400000965c783b */ /* 0x000f680000000200 */
[----:B------:R-:W5:Y:S01]  /*1ff0*/  LDSM.16.M88.4 R48, [R150+0x4800] ;  /* 0x004800009630783b */ /* 0x000f620000000200 */
[C---:B--2---:R-:W-:Y:S03]  /*2000*/  HMMA.16816.F32 R76, R56.reuse, R72, RZ ;  /* 0x00000048384c723c */ /* 0x044fe600000018ff */
[----:B------:R-:W2:Y:S04]  /*2010*/  LDSM.16.M88.4 R44, [R150+0x5000] ;  /* 0x00500000962c783b */ /* 0x000ea80000000200 */
[----:B------:R-:W-:Y:S01]  /*2020*/  LDSM.16.M88.4 R28, [R153] ;  /* 0x00000000991c783b */ /* 0x000fe20000000200 */
[C---:B-1----:R-:W-:Y:S03]  /*2030*/  HMMA.16816.F32 R68, R56.reuse, R64, RZ ;  /* 0x000000403844723c */ /* 0x042fe600000018ff */
[----:B------:R-:W1:Y:S04]  /*2040*/  LDSM.16.M88.4 R24, [R149+0x4000] ;  /* 0x004000009518783b */ /* 0x000e680000000200 */
[----:B------:R-:W-:Y:S01]  /*2050*/  LDSM.16.M88.4 R40, [R150+0x5800] ;  /* 0x005800009628783b */ /* 0x000fe20000000200 */
[C---:B------:R-:W-:Y:S03]  /*2060*/  HMMA.16816.F32 R36, R56.reuse, R38, RZ ;  /* 0x000000263824723c */ /* 0x040fe600000018ff */
[----:B------:R-:W-:Y:S04]  /*2070*/  LDSM.16.M88.4 R96, [R150+0x6800] ;  /* 0x006800009660783b */ /* 0x000fe80000000200 */
[----:B------:R-:W0:Y:S01]  /*2080*/  LDGDEPBAR ;  /* 0x00000000000079af */ /* 0x000e220000000000 */
[C---:B------:R-:W-:Y:S08]  /*2090*/  HMMA.16816.F32 R72, R56.reuse, R74, RZ ;  /* 0x0000004a3848723c */ /* 0x040ff000000018ff */
[C---:B------:R-:W-:Y:S08]  /*20a0*/  HMMA.16816.F32 R64, R56.reuse, R66, RZ ;  /* 0x000000423840723c */ /* 0x040ff000000018ff */
[C---:B---3--:R-:W-:Y:S08]  /*20b0*/  HMMA.16816.F32 R60, R56.reuse, R12, RZ ;  /* 0x0000000c383c723c */ /* 0x048ff000000018ff */
[----:B------:R-:W-:Y:S01]  /*20c0*/  HMMA.16816.F32 R56, R56, R14, RZ ;  /* 0x0000000e3838723c */ /* 0x000fe200000018ff */
[----:B------:R-:W-:Y:S07]  /*20d0*/  LDSM.16.M88.4 R12, [R156+UR5+0x6000] ;  /* 0x006000059c0c783b */ /* 0x000fee0008000200 */
[C---:B------:R-:W-:Y:S08]  /*20e0*/  HMMA.16816.F32 R20, R8.reuse, R16, R20 ;  /* 0x000000100814723c */ /* 0x040ff00000001814 */
[C---:B------:R-:W-:Y:S01]  /*20f0*/  HMMA.16816.F32 R36, R8.reuse, R18, R36 ;  /* 0x000000120824723c */ /* 0x040fe20000001824 */
[----:B------:R-:W-:Y:S07]  /*2100*/  LDSM.16.M88.4 R16, [R157+0x2000] ;  /* 0x002000009d10783b */ /* 0x000fee0000000200 */
[C---:B----4-:R-:W-:Y:S08]  /*2110*/  HMMA.16816.F32 R60, R8.reuse, R80, R60 ;  /* 0x00000050083c723c */ /* 0x050ff0000000183c */
[C---:B------:R-:W-:Y:S01]  /*2120*/  HMMA.16816.F32 R56, R8.reuse, R82, R56 ;  /* 0x000000520838723c */ /* 0x040fe20000001838 */
[----:B------:R-:W3:Y:S07]  /*2130*/  LDSM.16.M88.4 R80, [R149+0x4800] ;  /* 0x004800009550783b */ /* 0x000eee0000000200 */
[C---:B------:R-:W-:Y:S08]  /*2140*/  HMMA.16816.F32 R76, R8.reuse, R88, R76 ;  /* 0x00000058084c723c */ /* 0x040ff0000000184c */
[C---:B------:R-:W-:Y:S08]  /*2150*/  HMMA.16816.F32 R72, R8.reuse, R90, R72 ;  /* 0x0000005a0848723c */ /* 0x040ff00000001848 */
[C---:B------:R-:W-:Y:S08]  /*2160*/  HMMA.16816.F32 R68, R8.reuse, R84, R68 ;  /* 0x000000540844723c */ /* 0x040ff00000001844 */
[----:B------:R-:W-:Y:S01]  /*2170*/  HMMA.16816.F32 R64, R8, R86, R64 ;  /* 0x000000560840723c */ /* 0x000fe20000001840 */
[----:B------:R-:W-:Y:S04]  /*2180*/  LDSM.16.M88.4 R8, [R149+0x5000] ;  /* 0x005000009508783b */ /* 0x000fe80000000200 */
[----:B------:R-:W-:Y:S03]  /*2190*/  LDSM.16.M88.4 R84, [R151+0x6000] ;  /* 0x006000009754783b */ /* 0x000fe60000000200 */
[C---:B-----5:R-:W-:Y:S08]  /*21a0*/  HMMA.16816.F32 R20, R52.reuse, R92, R20 ;  /* 0x0000005c3414723c */ /* 0x060ff00000001814 */
[C---:B------:R-:W-:Y:S08]  /*21b0*/  HMMA.16816.F32 R36, R52.reuse, R94, R36 ;  /* 0x0000005e3424723c */ /* 0x040ff00000001824 */
[C---:B------:R-:W-:Y:S08]  /*21c0*/  HMMA.16816.F32 R76, R52.reuse, R48, R76 ;  /* 0x00000030344c723c */ /* 0x040ff0000000184c */
[C---:B------:R-:W-:Y:S01]  /*21d0*/  HMMA.16816.F32 R72, R52.reuse, R50, R72 ;  /* 0x000000323448723c */ /* 0x040fe20000001848 */
[----:B------:R-:W-:Y:S07]  /*21e0*/  LDSM.16.M88.4 R48, [R154+0x2000] ;  /* 0x002000009a30783b */ /* 0x000fee0000000200 */
[C---:B--2---:R-:W-:Y:S08]  /*21f0*/  HMMA.16816.F32 R68, R52.reuse, R44, R68 ;  /* 0x0000002c3444723c */ /* 0x044ff00000001844 */
[----:B------:R-:W-:Y:S01]  /*2200*/  HMMA.16816.F32 R64, R52, R46, R64 ;  /* 0x0000002e3440723c */ /* 0x000fe20000001840 */
[----:B------:R-:W2:Y:S07]  /*2210*/  LDSM.16.M88.4 R44, [R156+UR5+0x6800] ;  /* 0x006800059c2c783b */ /* 0x000eae0008000200 */
[C---:B-1----:R-:W-:Y:S01]  /*2220*/  HMMA.16816.F32 R88, R28.reuse, R24, R20 ;  /* 0x000000181c58723c */ /* 0x042fe20000001814 */
[----:B------:R-:W-:Y:S07]  /*2230*/  LDSM.16.M88.4 R20, [R155+0x2000] ;  /* 0x002000009b14783b */ /* 0x000fee0000000200 */
[C---:B------:R-:W-:Y:S01]  /*2240*/  HMMA.16816.F32 R36, R28.reuse, R26, R36 ;  /* 0x0000001a1c24723c */ /* 0x040fe20000001824 */
[----:B------:R-:W1:Y:S07]  /*2250*/  LDSM.16.M88.4 R24, [R149+0x5800] ;  /* 0x005800009518783b */ /* 0x000e6e0000000200 */
[C---:B---3--:R-:W-:Y:S08]  /*2260*/  HMMA.16816.F32 R76, R28.reuse, R80, R76 ;  /* 0x000000501c4c723c */ /* 0x048ff0000000184c */
[----:B------:R-:W-:Y:S01]  /*2270*/  HMMA.16816.F32 R72, R28, R82, R72 ;  /* 0x000000521c48723c */ /* 0x000fe20000001848 */
[----:B------:R-:W3:Y:S07]  /*2280*/  LDSM.16.M88.4 R80, [R151+0x6800] ;  /* 0x006800009750783b */ /* 0x000eee0000000200 */
[C---:B------:R-:W-:Y:S01]  /*2290*/  HMMA.16816.F32 R92, R16.reuse, R12, R88 ;  /* 0x0000000c105c723c */ /* 0x040fe20000001858 */
[----:B------:R-:W-:Y:S07]  /*22a0*/  LDSM.16.M88.4 R88, [R150+0x6000] ;  /* 0x006000009658783b */ /* 0x000fee0000000200 */
[----:B------:R-:W-:Y:S01]  /*22b0*/  HMMA.16816.F32 R36, R16, R14, R36 ;  /* 0x0000000e1024723c */ /* 0x000fe20000001824 */
[----:B------:R-:W4:Y:S07]  /*22c0*/  LDSM.16.M88.4 R12, [R156+UR5+0x7000] ;  /* 0x007000059c0c783b */ /* 0x000f2e0008000200 */
[C---:B------:R-:W-:Y:S08]  /*22d0*/  HMMA.16816.F32 R60, R52.reuse, R40, R60 ;  /* 0x00000028343c723c */ /* 0x040ff0000000183c */
[----:B------:R-:W-:Y:S01]  /*22e0*/  HMMA.16816.F32 R56, R52, R42, R56 ;  /* 0x0000002a3438723c */ /* 0x000fe20000001838 */
[----:B------:R-:W-:Y:S04]  /*22f0*/  LDSM.16.M88.4 R40, [R153+0x2000] ;  /* 0x002000009928783b */ /* 0x000fe80000000200 */
[----:B------:R-:W-:Y:S03]  /*2300*/  LDSM.16.M88.4 R52, [R149+0x6000] ;  /* 0x006000009534783b */ /* 0x000fe60000000200 */
[C---:B--2---:R-:W-:Y:S08]  /*2310*/  HMMA.16816.F32 R76, R16.reuse, R44, R76 ;  /* 0x0000002c104c723c */ /* 0x044ff0000000184c */
[----:B------:R-:W-:Y:S01]  /*2320*/  HMMA.16816.F32 R72, R16, R46, R72 ;  /* 0x0000002e1048723c */ /* 0x000fe20000001848 */
[----:B------:R-:W-:Y:S07]  /*2330*/  LDSM.16.M88.4 R44, [R151+0x7800] ;  /* 0x00780000972c783b */ /* 0x000fee0000000200 */
[C---:B------:R-:W-:Y:S08]  /*2340*/  HMMA.16816.F32 R68, R28.reuse, R8, R68 ;  /* 0x000000081c44723c */ /* 0x040ff00000001844 */
[C---:B------:R-:W-:Y:S01]  /*2350*/  HMMA.16816.F32 R64, R28.reuse, R10, R64 ;  /* 0x0000000a1c40723c */ /* 0x040fe20000001840 */
[----:B------:R-:W2:Y:S07]  /*2360*/  LDSM.16.M88.4 R8, [R149+0x6800] ;  /* 0x006800009508783b */ /* 0x000eae0000000200 */
[C---:B-1----:R-:W-:Y:S08]  /*2370*/  HMMA.16816.F32 R60, R28.reuse, R24, R60 ;  /* 0x000000181c3c723c */ /* 0x042ff0000000183c */
[----:B------:R-:W-:Y:S01]  /*2380*/  HMMA.16816.F32 R56, R28, R26, R56 ;  /* 0x0000001a1c38723c */ /* 0x000fe20000001838 */
[----:B------:R-:W1:Y:S04]  /*2390*/  LDSM.16.M88.4 R24, [R151+0x7000] ;  /* 0x007000009718783b */ /* 0x000e680000000200 */
[----:B------:R-:W5:Y:S03]  /*23a0*/  LDSM.16.M88.4 R28, [R156+UR5+0x7800] ;  /* 0x007800059c1c783b */ /* 0x000f660008000200 */
[C---:B---3--:R-:W-:Y:S08]  /*23b0*/  HMMA.16816.F32 R76, R20.reuse, R80, R76 ;  /* 0x00000050144c723c */ /* 0x048ff0000000184c */
[C---:B------:R-:W-:Y:S08]  /*23c0*/  HMMA.16816.F32 R72, R20.reuse, R82, R72 ;  /* 0x000000521448723c */ /* 0x040ff00000001848 */
[C---:B------:R-:W-:Y:S08]  /*23d0*/  HMMA.16816.F32 R92, R20.reuse, R84, R92 ;  /* 0x00000054145c723c */ /* 0x040ff0000000185c */
[----:B------:R-:W-:Y:S08]  /*23e0*/  HMMA.16816.F32 R36, R20, R86, R36 ;  /* 0x000000561424723c */ /* 0x000ff00000001824 */
[C---:B----4-:R-:W-:Y:S08]  /*23f0*/  HMMA.16816.F32 R68, R16.reuse, R12, R68 ;  /* 0x0000000c1044723c */ /* 0x050ff00000001844 */
[----:B------:R-:W-:Y:S01]  /*2400*/  HMMA.16816.F32 R64, R16, R14, R64 ;  /* 0x0000000e1040723c */ /* 0x000fe20000001840 */
[----:B------:R-:W3:Y:S07]  /*2410*/  LDSM.16.M88.4 R12, [R150+0x7000] ;  /* 0x00700000960c783b */ /* 0x000eee0000000200 */
[C---:B------:R-:W-:Y:S08]  /*2420*/  HMMA.16816.F32 R76, R48.reuse, R96, R76 ;  /* 0x00000060304c723c */ /* 0x040ff0000000184c */
[C---:B------:R-:W-:Y:S08]  /*2430*/  HMMA.16816.F32 R72, R48.reuse, R98, R72 ;  /* 0x000000623048723c */ /* 0x040ff00000001848 */
[C---:B------:R-:W-:Y:S08]  /*2440*/  HMMA.16816.F32 R92, R48.reuse, R88, R92 ;  /* 0x00000058305c723c */ /* 0x040ff0000000185c */
[----:B------:R-:W-:Y:S08]  /*2450*/  HMMA.16816.F32 R36, R48, R90, R36 ;  /* 0x0000005a3024723c */ /* 0x000ff00000001824 */
[----:B--2---:R-:W-:Y:S08]  /*2460*/  HMMA.16816.F32 R76, R40, R8, R76 ;  /* 0x00000008284c723c */ /* 0x004ff0000000184c */
[----:B-1----:R-:W-:Y:S08]  /*2470*/  HMMA.16816.F32 R68, R20, R24, R68 ;  /* 0x000000181444723c */ /* 0x002ff00000001844 */
[----:B------:R-:W-:Y:S01]  /*2480*/  HMMA.16816.F32 R72, R40, R10, R72 ;  /* 0x0000000a2848723c */ /* 0x000fe20000001848 */
[----:B------:R-:W-:Y:S02]  /*2490*/  LDSM.16.M88.4 R8, [R150+0x7800] ;  /* 0x007800009608783b */ /* 0x000fe40000000200 */
[----:B------:R-:W-:-:S05]  /*24a0*/  FMUL.FTZ R25, R76, UR4 ;  /* 0x000000044c197c20 */ /* 0x000fca0008410000 */
[----:B------:R-:W-:Y:S01]  /*24b0*/  HMMA.16816.F32 R64, R20, R26, R64 ;  /* 0x0000001a1440723c */ /* 0x000fe20000001840 */
[----:B------:R-:W-:Y:S01]  /*24c0*/  FMUL.FTZ R26, R79, UR4 ;  /* 0x000000044f1a7c20 */ /* 0x000fe20008410000 */
[----:B------:R-:W-:Y:S06]  /*24d0*/  MUFU.TANH R25, R25 ;  /* 0x0000001900197308 */ /* 0x000fec0000002400 */
[----:B-----5:R-:W-:Y:S01]  /*24e0*/  HMMA.16816.F32 R60, R16, R28, R60 ;  /* 0x0000001c103c723c */ /* 0x020fe2000000183c */
[----:B------:R-:W-:Y:S01]  /*24f0*/  FMUL.FTZ R28, R77, UR4 ;  /* 0x000000044d1c7c20 */ /* 0x000fe20008410000 */
[----:B------:R-:W-:Y:S01]  /*2500*/  FMUL.FTZ R29, R78, UR4 ;  /* 0x000000044e1d7c20 */ /* 0x000fe20008410000 */
[----:B------:R-:W-:Y:S01]  /*2510*/  FMUL.FTZ R27, R72, UR4 ;  /* 0x00000004481b7c20 */ /* 0x000fe20008410000 */
[----:B------:R-:W-:Y:S04]  /*2520*/  MUFU.TANH R26, R26 ;  /* 0x0000001a001a7308 */ /* 0x000fe80000002400 */
[C---:B------:R-:W-:Y:S04]  /*2530*/  HMMA.16816.F32 R92, R40.reuse, R52, R92 ;  /* 0x00000034285c723c */ /* 0x040fe8000000185c */
[----:B------:R-:W-:Y:S04]  /*2540*/  MUFU.TANH R28, R28 ;  /* 0x0000001c001c7308 */ /* 0x000fe80000002400 */
[----:B------:R-:W-:Y:S01]  /*2550*/  HMMA.16816.F32 R36, R40, R54, R36 ;  /* 0x000000362824723c */ /* 0x000fe20000001824 */
[----:B------:R-:W1:Y:S03]  /*2560*/  LDSM.16.M88.4 R52, [R149+0x7000] ;  /* 0x007000009534783b */ /* 0x000e660000000200 */
[----:B------:R-:W-:Y:S04]  /*2570*/  MUFU.TANH R27, R27 ;  /* 0x0000001b001b7308 */ /* 0x000fe80000002400 */
[----:B------:R-:W-:Y:S01]  /*2580*/  HMMA.16816.F32 R56, R16, R30, R56 ;  /* 0x0000001e1038723c */ /* 0x000fe20000001838 */
[----:B------:R-:W-:Y:S01]  /*2590*/  LOP3.LUT R19, R102, 0x1f0, RZ, 0xc0, !PT ;  /* 0x000001f066137812 */ /* 0x000fe200078ec0ff */
[----:B------:R-:W-:-:S02]  /*25a0*/  IMAD.SHL.U32 R18, R100, 0x2, RZ ;  /* 0x0000000264127824 */ /* 0x000fc400078e00ff */
[----:B------:R-:W-:Y:S01]  /*25b0*/  FMUL.FTZ R81, R95, UR4 ;  /* 0x000000045f517c20 */ /* 0x000fe20008410000 */
[----:B------:R-:W-:Y:S01]  /*25c0*/  FMUL.FTZ R80, R93, UR4 ;  /* 0x000000045d507c20 */ /* 0x000fe20008410000 */
[----:B------:R-:W-:Y:S01]  /*25d0*/  MUFU.TANH R29, R29 ;  /* 0x0000001d001d7308 */ /* 0x000fe20000002400 */
[----:B------:R-:W-:Y:S01]  /*25e0*/  FMUL.FTZ R17, R75, UR4 ;  /* 0x000000044b117c20 */ /* 0x000fe20008410000 */
[----:B------:R-:W-:Y:S01]  /*25f0*/  LOP3.LUT R18, R171, 0x6, R18, 0xf8, !PT ;  /* 0x00000006ab127812 */ /* 0x000fe200078ef812 */
[C---:B---3--:R-:W-:Y:S01]  /*2600*/  HMMA.16816.F32 R68, R48.reuse, R12, R68 ;  /* 0x0000000c3044723c */ /* 0x048fe20000001844 */
[----:B------:R-:W-:Y:S01]  /*2610*/  FMUL.FTZ R2, R92, UR4 ;  /* 0x000000045c027c20 */ /* 0x000fe20008410000 */
[----:B------:R-:W-:Y:S01]  /*2620*/  FMUL.FTZ R3, R94, UR4 ;  /* 0x000000045e037c20 */ /* 0x000fe20008410000 */
[----:B------:R-:W-:Y:S01]  /*2630*/  FMUL.FTZ R36, R36, UR4 ;  /* 0x0000000424247c20 */ /* 0x000fe20008410000 */
[----:B------:R-:W-:Y:S01]  /*2640*/  FMUL.FTZ R37, R37, UR4 ;  /* 0x0000000425257c20 */ /* 0x000fe20008410000 */
[----:B------:R-:W2:Y:S01]  /*2650*/  MUFU.TANH R81, R81 ;  /* 0x0000005100517308 */ /* 0x000ea20000002400 */
[----:B------:R-:W-:Y:S01]  /*2660*/  FMUL.FTZ R38, R38, UR4 ;  /* 0x0000000426267c20 */ /* 0x000fe20008410000 */
[----:B------:R-:W-:Y:S01]  /*2670*/  FMUL.FTZ R24, R39, UR4 ;  /* 0x0000000427187c20 */ /* 0x000fe20008410000 */
[----:B------:R-:W-:Y:S01]  /*2680*/  HMMA.16816.F32 R64, R48, R14, R64 ;  /* 0x0000000e3040723c */ /* 0x000fe20000001840 */
[----:B------:R-:W3:Y:S01]  /*2690*/  LDSM.16.M88.4 R12, [R149+0x7800] ;  /* 0x00780000950c783b */ /* 0x000ee20000000200 */
[----:B------:R-:W-:Y:S01]  /*26a0*/  FMUL.FTZ R39, R73, UR4 ;  /* 0x0000000449277c20 */ /* 0x000fe20008410000 */
[----:B------:R-:W-:Y:S01]  /*26b0*/  LOP3.LUT R16, R18, 0x8, RZ, 0xfc, !PT ;  /* 0x0000000812107812 */ /* 0x000fe200078efcff */
[----:B------:R-:W-:-:S04]  /*26c0*/  DEPBAR.LE SB0, 0x0 ;  /* 0x000080000000791a */ /* 0x000fc80000000000 */
[----:B------:R-:W-:Y:S01]  /*26d0*/  HMMA.16816.F32 R60, R20, R44, R60 ;  /* 0x0000002c143c723c */ /* 0x000fe2000000183c */
[----:B------:R-:W4:Y:S01]  /*26e0*/  MUFU.TANH R80, R80 ;  /* 0x0000005000507308 */ /* 0x000f220000002400 */
[----:B------:R-:W-:-:S06]  /*26f0*/  FMUL.FTZ R44, R74, UR4 ;  /* 0x000000044a2c7c20 */ /* 0x000fcc0008410000 */
[----:B------:R-:W-:Y:S01]  /*2700*/  HMMA.16816.F32 R56, R20, R46, R56 ;  /* 0x0000002e1438723c */ /* 0x000fe20000001838 */
[----:B------:R-:W5:Y:S01]  /*2710*/  MUFU.TANH R36, R36 ;  /* 0x0000002400247308 */ /* 0x000f620000002400 */
[C---:B------:R-:W-:Y:S02]  /*2720*/  LOP3.LUT R22, R18.reuse, 0x31, RZ, 0xfc, !PT ;  /* 0x0000003112167812 */ /* 0x040fe400078efcff */
[----:B------:R-:W-:-:S04]  /*2730*/  LOP3.LUT R20, R18, 0x29, RZ, 0xfc, !PT ;  /* 0x0000002912147812 */ /* 0x000fc800078efcff */
[----:B-1----:R-:W-:Y:S01]  /*2740*/  HMMA.16816.F32 R64, R40, R54, R64 ;  /* 0x000000362840723c */ /* 0x002fe20000001840 */
[----:B------:R-:W-:Y:S07]  /*2750*/  MUFU.TANH R37, R37 ;  /* 0x0000002500257308 */ /* 0x000fee0000002400 */
[----:B------:R-:W-:Y:S01]  /*2760*/  HMMA.16816.F32 R60, R48, R8, R60 ;  /* 0x00000008303c723c */ /* 0x000fe2000000183c */
[----:B------:R-:W-:Y:S01]  /*2770*/  SHF.R.U32.HI R9, RZ, 0x2, R100 ;  /* 0x00000002ff097819 */ /* 0x000fe20000011664 */
[----:B------:R-:W1:Y:S01]  /*2780*/  MUFU.TANH R38, R38 ;  /* 0x0000002600267308 */ /* 0x000e620000002400 */
[----:B------:R-:W-:-:S02]  /*2790*/  IADD3 R8, PT, PT, R19, 0x1, R164 ;  /* 0x0000000113087810 */ /* 0x000fc40007ffe0a4 */
[----:B------:R-:W-:-:S03]  /*27a0*/  LOP3.LUT R9, R9, 0x7, RZ, 0xc0, !PT ;  /* 0x0000000709097812 */ /* 0x000fc600078ec0ff */
[----:B------:R-:W-:Y:S01]  /*27b0*/  HMMA.16816.F32 R56, R48, R10, R56 ;  /* 0x0000000a3038723c */ /* 0x000fe20000001838 */
[----:B------:R-:W-:Y:S01]  /*27c0*/  IADD3 R8, PT, PT, R8, -R103, R9 ;  /* 0x8000006708087210 */ /* 0x000fe20007ffe009 */
[----:B------:R-:W1:Y:S01]  /*27d0*/  MUFU.TANH R24, R24 ;  /* 0x0000001800187308 */ /* 0x000e620000002400 */
[----:B------:R-:W-:Y:S01]  /*27e0*/  FMUL.FTZ R64, R64, UR4 ;  /* 0x0000000440407c20 */ /* 0x000fe20008410000 */
[----:B------:R-:W-:Y:S01]  /*27f0*/  FMUL.FTZ R65, R65, UR4 ;  /* 0x0000000441417c20 */ /* 0x000fe20008410000 */
[--C-:B------:R-:W-:Y:S01]  /*2800*/  IADD3 R34, PT, PT, R8, R34, R105.reuse ;  /* 0x0000002208227210 */ /* 0x100fe20007ffe069 */
[----:B------:R-:W-:Y:S01]  /*2810*/  FMUL.FTZ R66, R66, UR4 ;  /* 0x0000000442427c20 */ /* 0x000fe20008410000 */
[----:B------:R-:W-:Y:S01]  /*2820*/  LOP3.LUT R8, R18, 0x1, RZ, 0xfc, !PT ;  /* 0x0000000112087812 */ /* 0x000fe200078efcff */
[----:B------:R-:W-:Y:S01]  /*2830*/  HMMA.16816.F32 R68, R40, R52, R68 ;  /* 0x000000342844723c */ /* 0x000fe20000001844 */
[C---:B------:R-:W-:Y:S01]  /*2840*/  VIMNMX R19, PT, PT, R34.reuse, R105, PT ;  /* 0x0000006922137248 */ /* 0x040fe20003fe0100 */
[----:B------:R-:W1:Y:S01]  /*2850*/  MUFU.TANH R44, R44 ;  /* 0x0000002c002c7308 */ /* 0x000e620000002400 */
[----:B------:R-:W-:Y:S01]  /*2860*/  VIADDMNMX R105, R34, 0x8, R105, PT ;  /* 0x0000000822697846 */ /* 0x000fe20003800169 */
[----:B------:R-:W-:Y:S01]  /*2870*/  FMUL.FTZ R67, R67, UR4 ;  /* 0x0000000443437c20 */ /* 0x000fe20008410000 */
[----:B------:R-:W-:-:S02]  /*2880*/  ISETP.GE.AND P6, PT, R8, R19, PT ;  /* 0x000000130800720c */ /* 0x000fc40003fc6270 */
[----:B------:R-:W-:Y:S01]  /*2890*/  ISETP.GE.AND P4, PT, R8, R105, PT ;  /* 0x000000690800720c */ /* 0x000fe20003f86270 */
[C---:B---3--:R-:W-:Y:S01]  /*28a0*/  HMMA.16816.F32 R60, R40.reuse, R12, R60 ;  /* 0x0000000c283c723c */ /* 0x048fe2000000183c */
[----:B------:R-:W-:Y:S01]  /*28b0*/  LOP3.LUT R8, R18, 0x9, RZ, 0xfc, !PT ;  /* 0x0000000912087812 */ /* 0x000fe200078efcff */
[----:B------:R-:W3:Y:S01]  /*28c0*/  MUFU.TANH R39, R39 ;  /* 0x0000002700277308 */ /* 0x000ee20000002400 */
[----:B--2---:R-:W-:Y:S02]  /*28d0*/  FSEL R10, R81, -INF , !P4 ;  /* 0xff800000510a7808 */ /* 0x004fe40006000000 */
[C---:B------:R-:W-:Y:S02]  /*28e0*/  ISETP.GE.AND P0, PT, R8.reuse, R19, PT ;  /* 0x000000130800720c */ /* 0x040fe40003f06270 */
[----:B------:R-:W-:Y:S01]  /*28f0*/  ISETP.GE.AND P5, PT, R8, R105, PT ;  /* 0x000000690800720c */ /* 0x000fe20003fa6270 */
[----:B------:R-:W-:Y:S01]  /*2900*/  HMMA.16816.F32 R56, R40, R14, R56 ;  /* 0x0000000e2838723c */ /* 0x000fe20000001838 */
[C---:B------:R-:W-:Y:S01]  /*2910*/  LOP3.LUT R8, R18.reuse, 0x11, RZ, 0xfc, !PT ;  /* 0x0000001112087812 */ /* 0x040fe200078efcff */
[----:B------:R-:W2:Y:S01]  /*2920*/  MUFU.TANH R123, R64 ;  /* 0x00000040007b7308 */ /* 0x000ea20000002400 */
[----:B------:R-:W-:Y:S01]  /*2930*/  LOP3.LUT R12, R18, 0x10, RZ, 0xfc, !PT ;  /* 0x00000010120c7812 */ /* 0x000fe200078efcff */
[----:B------:R-:W-:Y:S01]  /*2940*/  FMUL.FTZ R68, R68, UR4 ;  /* 0x0000000444447c20 */ /* 0x000fe20008410000 */
[-C--:B------:R-:W-:Y:S01]  /*2950*/  ISETP.GE.AND P4, PT, R8, R19.reuse, PT ;  /* 0x000000130800720c */ /* 0x080fe20003f86270 */
[----:B------:R-:W-:Y:S01]  /*2960*/  FMUL.FTZ R69, R69, UR4 ;  /* 0x0000000445457c20 */ /* 0x000fe20008410000 */
[----:B----4-:R-:W-:Y:S01]  /*2970*/  FSEL R13, R80, -INF , !P6 ;  /* 0xff800000500d7808 */ /* 0x010fe20007000000 */
[----:B------:R-:W-:Y:S01]  /*2980*/  FMUL.FTZ R70, R70, UR4 ;  /* 0x0000000446467c20 */ /* 0x000fe20008410000 */
[C---:B------:R-:W-:Y:S01]  /*2990*/  ISETP.GE.AND P3, PT, R16.reuse, R19, PT ;  /* 0x000000131000720c */ /* 0x040fe20003f66270 */
[----:B------:R-:W4:Y:S01]  /*29a0*/  MUFU.TANH R17, R17 ;  /* 0x0000001100117308 */ /* 0x000f220000002400 */
[----:B------:R-:W-:Y:S01]  /*29b0*/  ISETP.GE.AND P1, PT, R16, R105, PT ;  /* 0x000000691000720c */ /* 0x000fe20003f26270 */
[----:B------:R-:W-:Y:S01]  /*29c0*/  FMUL.FTZ R71, R71, UR4 ;  /* 0x0000000447477c20 */ /* 0x000fe20008410000 */
[----:B------:R-:W-:Y:S01]  /*29d0*/  ISETP.GE.AND P2, PT, R12, R19, PT ;  /* 0x000000130c00720c */ /* 0x000fe20003f46270 */
[----:B------:R-:W-:Y:S01]  /*29e0*/  FMUL.FTZ R30, R62, UR4 ;  /* 0x000000043e1e7c20 */ /* 0x000fe20008410000 */
[-C--:B------:R-:W-:Y:S01]  /*29f0*/  ISETP.GE.AND P6, PT, R12, R105.reuse, PT ;  /* 0x000000690c00720c */ /* 0x080fe20003fc6270 */
[----:B------:R-:W-:Y:S01]  /*2a00*/  FMUL.FTZ R60, R60, UR4 ;  /* 0x000000043c3c7c20 */ /* 0x000fe20008410000 */
[----:B------:R-:W-:Y:S01]  /*2a10*/  FSEL R11, R28, -INF , !P4 ;  /* 0xff8000001c0b7808 */ /* 0x000fe20006000000 */
[----:B------:R-:W-:Y:S01]  /*2a20*/  FMUL.FTZ R28, R63, UR4 ;  /* 0x000000043f1c7c20 */ /* 0x000fe20008410000 */
[----:B------:R-:W-:Y:S01]  /*2a30*/  LOP3.LUT R12, R18, 0x18, RZ, 0xfc, !PT ;  /* 0x00000018120c7812 */ /* 0x000fe200078efcff */
[----:B------:R-:W4:Y:S01]  /*2a40*/  MUFU.TANH R125, R68 ;  /* 0x00000044007d7308 */ /* 0x000f220000002400 */
[----:B-----5:R-:W-:Y:S01]  /*2a50*/  FSEL R21, R36, -INF , !P3 ;  /* 0xff80000024157808 */ /* 0x020fe20005800000 */
[----:B------:R-:W-:Y:S01]  /*2a60*/  FMUL.FTZ R61, R61, UR4 ;  /* 0x000000043d3d7c20 */ /* 0x000fe20008410000 */
[----:B-1----:R-:W-:Y:S01]  /*2a70*/  FSEL R38, R38, -INF , !P1 ;  /* 0xff80000026267808 */ /* 0x002fe20004800000 */
[----:B------:R-:W-:Y:S01]  /*2a80*/  FMUL.FTZ R31, R56, UR4 ;  /* 0x00000004381f7c20 */ /* 0x000fe20008410000 */
[----:B------:R-:W-:Y:S01]  /*2a90*/  FSEL R37, R37, -INF , !P0 ;  /* 0xff80000025257808 */ /* 0x000fe20004000000 */
[----:B------:R-:W-:Y:S01]  /*2aa0*/  FMUL.FTZ R58, R58, UR4 ;  /* 0x000000043a3a7c20 */ /* 0x000fe20008410000 */
[----:B------:R-:W-:Y:S01]  /*2ab0*/  ISETP.GE.AND P3, PT, R8, R105, PT ;  /* 0x000000690800720c */ /* 0x000fe20003f66270 */
[----:B------:R-:W1:Y:S01]  /*2ac0*/  MUFU.TANH R28, R28 ;  /* 0x0000001c001c7308 */ /* 0x000e620000002400 */
[C---:B------:R-:W-:Y:S01]  /*2ad0*/  ISETP.GE.AND P1, PT, R12.reuse, R19, PT ;  /* 0x000000130c00720c */ /* 0x040fe20003f26270 */
[----:B------:R-:W-:Y:S01]  /*2ae0*/  FMUL.FTZ R59, R59, UR4 ;  /* 0x000000043b3b7c20 */ /* 0x000fe20008410000 */
[----:B------:R-:W-:-:S02]  /*2af0*/  ISETP.GE.AND P0, PT, R12, R105, PT ;  /* 0x000000690c00720c */ /* 0x000fc40003f06270 */
[C---:B------:R-:W-:Y:S02]  /*2b00*/  LOP3.LUT R12, R18.reuse, 0x21, RZ, 0xfc, !PT ;  /* 0x00000021120c7812 */ /* 0x040fe400078efcff */
[C---:B------:R-:W-:Y:S01]  /*2b10*/  LOP3.LUT R8, R18.reuse, 0x19, RZ, 0xfc, !PT ;  /* 0x0000001912087812 */ /* 0x040fe200078efcff */
[----:B------:R-:W-:Y:S01]  /*2b20*/  MUFU.TANH R117, R69 ;  /* 0x0000004500757308 */ /* 0x000fe20000002400 */
[----:B------:R-:W-:Y:S02]  /*2b30*/  LOP3.LUT R14, R18, 0x20, RZ, 0xfc, !PT ;  /* 0x00000020120e7812 */ /* 0x000fe400078efcff */
[----:B------:R-:W-:Y:S02]  /*2b40*/  FSEL R16, R26, -INF , !P3 ;  /* 0xff8000001a107808 */ /* 0x000fe40005800000 */
[----:B------:R-:W-:Y:S02]  /*2b50*/  FSEL R27, R27, -INF , !P1 ;  /* 0xff8000001b1b7808 */ /* 0x000fe40004800000 */
[----:B------:R-:W-:Y:S01]  /*2b60*/  FSEL R24, R24, -INF , !P5 ;  /* 0xff80000018187808 */ /* 0x000fe20006800000 */
[----:B------:R-:W5:Y:S01]  /*2b70*/  MUFU.TANH R120, R70 ;  /* 0x0000004600787308 */ /* 0x000f620000002400 */
[----:B------:R-:W-:-:S02]  /*2b80*/  FSEL R25, R25, -INF , !P2 ;  /* 0xff80000019197808 */ /* 0x000fc40005000000 */
[C---:B------:R-:W-:Y:S02]  /*2b90*/  ISETP.GE.AND P3, PT, R12.reuse, R19, PT ;  /* 0x000000130c00720c */ /* 0x040fe40003f66270 */
[----:B------:R-:W-:Y:S02]  /*2ba0*/  ISETP.GE.AND P1, PT, R12, R105, PT ;  /* 0x000000690c00720c */ /* 0x000fe40003f26270 */
[C---:B------:R-:W-:Y:S01]  /*2bb0*/  ISETP.GE.AND P5, PT, R8.reuse, R19, PT ;  /* 0x000000130800720c */ /* 0x040fe20003fa6270 */
[----:B------:R-:W5:Y:S01]  /*2bc0*/  MUFU.TANH R128, R71 ;  /* 0x0000004700807308 */ /* 0x000f620000002400 */
[----:B------:R-:W-:Y:S02]  /*2bd0*/  ISETP.GE.AND P2, PT, R8, R105, PT ;  /* 0x000000690800720c */ /* 0x000fe40003f46270 */
[----:B------:R-:W-:Y:S02]  /*2be0*/  LOP3.LUT R12, R18, 0x28, RZ, 0xfc, !PT ;  /* 0x00000028120c7812 */ /* 0x000fe400078efcff */
[----:B------:R-:W-:Y:S01]  /*2bf0*/  FSEL R8, R29, -INF , !P6 ;  /* 0xff8000001d087808 */ /* 0x000fe20007000000 */
[----:B------:R-:W-:Y:S01]  /*2c00*/  FMUL.FTZ R29, R57, UR4 ;  /* 0x00000004391d7c20 */ /* 0x000fe20008410000 */
[C---:B------:R-:W-:Y:S01]  /*2c10*/  ISETP.GE.AND P6, PT, R14.reuse, R19, PT ;  /* 0x000000130e00720c */ /* 0x040fe20003fc6270 */
[----:B------:R-:W-:Y:S01]  /*2c20*/  MUFU.TANH R119, R65 ;  /* 0x0000004100777308 */ /* 0x000fe20000002400 */
[----:B------:R-:W-:-:S02]  /*2c30*/  ISETP.GE.AND P4, PT, R14, R105, PT ;  /* 0x000000690e00720c */ /* 0x000fc40003f86270 */
[----:B------:R-:W-:Y:S02]  /*2c40*/  FSEL R14, R44, -INF , !P0 ;  /* 0xff8000002c0e7808 */ /* 0x000fe40004000000 */
[C---:B------:R-:W-:Y:S02]  /*2c50*/  ISETP.GE.AND P0, PT, R12.reuse, R19, PT ;  /* 0x000000130c00720c */ /* 0x040fe40003f06270 */
[----:B---3--:R-:W-:Y:S01]  /*2c60*/  FSEL R9, R39, -INF , !P5 ;  /* 0xff80000027097808 */ /* 0x008fe20006800000 */
[----:B------:R-:W3:Y:S01]  /*2c70*/  MUFU.TANH R122, R66 ;  /* 0x00000042007a7308 */ /* 0x000ee20000002400 */
[----:B------:R-:W-:Y:S02]  /*2c80*/  ISETP.GE.AND P5, PT, R12, R105, PT ;  /* 0x000000690c00720c */ /* 0x000fe40003fa6270 */
[----:B--2---:R-:W-:Y:S02]  /*2c90*/  FSEL R123, R123, -INF , !P0 ;  /* 0xff8000007b7b7808 */ /* 0x004fe40004000000 */
[----:B----4-:R-:W-:-:S02]  /*2ca0*/  FSEL R12, R17, -INF , !P2 ;  /* 0xff800000110c7808 */ /* 0x010fc40005000000 */
[----:B------:R-:W-:Y:S01]  /*2cb0*/  FSEL R125, R125, -INF , !P6 ;  /* 0xff8000007d7d7808 */ /* 0x000fe20007000000 */
[----:B------:R-:W2:Y:S01]  /*2cc0*/  MUFU.TANH R126, R67 ;  /* 0x00000043007e7308 */ /* 0x000ea20000002400 */
[----:B------:R-:W-:Y:S02]  /*2cd0*/  ISETP.GE.AND P0, PT, R22, R105, PT ;  /* 0x000000691600720c */ /* 0x000fe40003f06270 */
[C---:B------:R-:W-:Y:S02]  /*2ce0*/  ISETP.GE.AND P2, PT, R20.reuse, R19, PT ;  /* 0x000000131400720c */ /* 0x040fe40003f46270 */
[----:B------:R-:W-:Y:S02]  /*2cf0*/  ISETP.GE.AND P6, PT, R20, R105, PT ;  /* 0x000000691400720c */ /* 0x000fe40003fc6270 */
[----:B------:R-:W-:Y:S01]  /*2d00*/  LOP3.LUT R20, R18, 0x30, RZ, 0xfc, !PT ;  /* 0x0000003012147812 */ /* 0x000fe200078efcff */
[----:B------:R-:W4:Y:S01]  /*2d10*/  MUFU.TANH R129, R60 ;  /* 0x0000003c00817308 */ /* 0x000f220000002400 */
[----:B-1----:R-:W-:-:S02]  /*2d20*/  FSEL R28, R28, -INF , !P0 ;  /* 0xff8000001c1c7808 */ /* 0x002fc40004000000 */
[----:B-----5:R-:W-:Y:S02]  /*2d30*/  FSEL R120, R120, -INF , !P4 ;  /* 0xff80000078787808 */ /* 0x020fe40006000000 */
[----:B------:R-:W-:Y:S02]  /*2d40*/  FSEL R117, R117, -INF , !P3 ;  /* 0xff80000075757808 */ /* 0x000fe40005800000 */
[----:B------:R-:W-:Y:S01]  /*2d50*/  ISETP.GT.AND P0, PT, R173, R158, PT ;  /* 0x0000009ead00720c */ /* 0x000fe20003f04270 */
[----:B------:R-:W-:Y:S01]  /*2d60*/  MUFU.TANH R127, R61 ;  /* 0x0000003d007f7308 */ /* 0x000fe20000002400 */
[C---:B------:R-:W-:Y:S02]  /*2d70*/  ISETP.GE.AND P4, PT, R20.reuse, R19, PT ;  /* 0x000000131400720c */ /* 0x040fe40003f86270 */
[----:B------:R-:W-:Y:S02]  /*2d80*/  ISETP.GE.AND P3, PT, R20, R105, PT ;  /* 0x000000691400720c */ /* 0x000fe40003f66270 */
[----:B------:R-:W-:-:S02]  /*2d90*/  LOP3.LUT R20, R18, 0x38, RZ, 0xfc, !PT ;  /* 0x0000003812147812 */ /* 0x000fc400078efcff */
[----:B------:R-:W-:Y:S01]  /*2da0*/  FSEL R128, R128, -INF , !P1 ;  /* 0xff80000080807808 */ /* 0x000fe20004800000 */
[----:B------:R-:W1:Y:S01]  /*2db0*/  MUFU.TANH R30, R30 ;  /* 0x0000001e001e7308 */ /* 0x000e620000002400 */
[----:B---3--:R-:W-:Y:S02]  /*2dc0*/  FSEL R122, R122, -INF , !P5 ;  /* 0xff8000007a7a7808 */ /* 0x008fe40006800000 */
[----:B------:R-:W-:Y:S02]  /*2dd0*/  FSEL R119, R119, -INF , !P2 ;  /* 0xff80000077777808 */ /* 0x000fe40005000000 */
[-C--:B------:R-:W-:Y:S02]  /*2de0*/  ISETP.GE.AND P1, PT, R22, R19.reuse, PT ;  /* 0x000000131600720c */ /* 0x080fe40003f26270 */
[C---:B------:R-:W-:Y:S01]  /*2df0*/  ISETP.GE.AND P5, PT, R20.reuse, R19, PT ;  /* 0x000000131400720c */ /* 0x040fe20003fa6270 */
[----:B------:R-:W3:Y:S01]  /*2e00*/  MUFU.TANH R2, R2 ;  /* 0x0000000200027308 */ /* 0x000ee20000002400 */
[----:B------:R-:W-:-:S02]  /*2e10*/  ISETP.GE.AND P2, PT, R20, R105, PT ;  /* 0x000000691400720c */ /* 0x000fc40003f46270 */
[----:B------:R-:W-:Y:S02]  /*2e20*/  LOP3.LUT R20, R18, 0x39, RZ, 0xfc, !PT ;  /* 0x0000003912147812 */ /* 0x000fe400078efcff */
[----:B--2---:R-:W-:Y:S02]  /*2e30*/  FSEL R126, R126, -INF , !P6 ;  /* 0xff8000007e7e7808 */ /* 0x004fe40007000000 */
[----:B------:R-:W-:Y:S01]  /*2e40*/  ISETP.GE.AND P6, PT, R18, R19, PT ;  /* 0x000000131200720c */ /* 0x000fe20003fc6270 */
[----:B------:R-:W2:Y:S01]  /*2e50*/  MUFU.TANH R3, R3 ;  /* 0x0000000300037308 */ /* 0x000ea20000002400 */
[----:B----4-:R-:W-:Y:S02]  /*2e60*/  FSEL R129, R129, -INF , !P4 ;  /* 0xff80000081817808 */ /* 0x010fe40006000000 */
[----:B-1----:R-:W-:Y:S02]  /*2e70*/  FSEL R30, R30, -INF , !P3 ;  /* 0xff8000001e1e7808 */ /* 0x002fe40005800000 */
[----:B------:R-:W-:-:S02]  /*2e80*/  FSEL R127, R127, -INF , !P1 ;  /* 0xff8000007f7f7808 */ /* 0x000fc40004800000 */
[----:B------:R-:W-:Y:S01]  /*2e90*/  ISETP.GE.AND P4, PT, R20, R19, PT ;  /* 0x000000131400720c */ /* 0x000fe20003f86270 */
[----:B------:R-:W1:Y:S01]  /*2ea0*/  MUFU.TANH R31, R31 ;  /* 0x0000001f001f7308 */ /* 0x000e620000002400 */
[----:B------:R-:W-:Y:S01]  /*2eb0*/  BAR.SYNC.DEFER_BLOCKING 0x0 ;  /* 0x0000000000007b1d */ /* 0x000fe20000010000 */
[-C--:B------:R-:W-:Y:S02]  /*2ec0*/  ISETP.GE.AND P3, PT, R18, R105.reuse, PT ;  /* 0x000000691200720c */ /* 0x080fe40003f66270 */
[----:B------:R-:W-:Y:S02]  /*2ed0*/  ISETP.GE.AND P1, PT, R20, R105, PT ;  /* 0x000000691400720c */ /* 0x000fe40003f26270 */
[----:B---3--:R-:W-:Y:S02]  /*2ee0*/  FSEL R15, R2, -INF , !P6 ;  /* 0xff800000020f7808 */ /* 0x008fe40007000000 */
[----:B------:R-:W3:Y:S01]  /*2ef0*/  MUFU.TANH R29, R29 ;  /* 0x0000001d001d7308 */ /* 0x000ee20000002400 */
[----:B--2---:R-:W-:-:S07]  /*2f00*/  FSEL R2, R3, -INF , !P3 ;  /* 0xff80000003027808 */ /* 0x004fce0005800000 */
[----:B------:R-:W2:Y:S01]  /*2f10*/  MUFU.TANH R118, R58 ;  /* 0x0000003a00767308 */ /* 0x000ea20000002400 */
[----:B-1----:R-:W-:-:S07]  /*2f20*/  FSEL R31, R31, -INF , !P5 ;  /* 0xff8000001f1f7808 */ /* 0x002fce0006800000 */
[----:B------:R-:W1:Y:S01]  /*2f30*/  MUFU.TANH R116, R59 ;  /* 0x0000003b00747308 */ /* 0x000e620000002400 */
[----:B---3--:R-:W-:Y:S02]  /*2f40*/  FSEL R29, R29, -INF , !P4 ;  /* 0xff8000001d1d7808 */ /* 0x008fe40006000000 */
[----:B--2---:R-:W-:Y:S02]  /*2f50*/  FSEL R118, R118, -INF , !P2 ;  /* 0xff80000076767808 */ /* 0x004fe40005000000 */
        /* <DEDUP_REMOVED lines=15> */
.L_x_5550:
        /* <DEDUP_REMOVED lines=58> */
.L_x_5551:
        /* <DEDUP_REMOVED lines=19> */
.L_x_5549:
        /* <DEDUP_REMOVED lines=18> */
[----:B------:R-:W2:Y:S01]  /*3640*/  SHFL.BFLY PT, R7, R18, 0x2, 0x1f ;  /* 0x0c401f0012077f89 */ /* 0x000ea200000e0000 */
        /* <DEDUP_REMOVED lines=16> */
[----:B------:R-:W5:Y:S01]  /*3750*/  LDSM.16.MT88.4 R56, [R107+0xa000] ;  /* 0x00a000006b38783b */ /* 0x000f620000004200 */
[----:B--2---:R-:W-:-:S02]  /*3760*/  FMNMX.FTZ R100, R7, R100, !PT ;  /* 0x0000006407647209 */ /* 0x004fc40007810000 */
[----:B---3--:R-:W-:-:S03]  /*3770*/  FMNMX.FTZ R3, R6, R3, !PT ;  /* 0x0000000306037209 */ /* 0x008fc60007810000 */
[C---:B-1----:R-:W-:Y:S01]  /*3780*/  FMUL.FTZ R124, R100.reuse, UR4 ;  /* 0x00000004647c7c20 */ /* 0x042fe20008410000 */
[----:B------:R-:W-:Y:S01]  /*3790*/  FSETP.NEU.FTZ.AND P0, PT, R100, -INF , PT ;  /* 0xff8000006400780b */ /* 0x000fe20003f1d000 */
[----:B------:R-:W1:Y:S01]  /*37a0*/  LDSM.16.MT88.4 R4, [R106+0xa000] ;  /* 0x00a000006a04783b */ /* 0x000e620000004200 */
[C---:B------:R-:W-:Y:S02]  /*37b0*/  FMUL.FTZ R121, R3.reuse, UR4 ;  /* 0x0000000403797c20 */ /* 0x040fe40008410000 */
        /* <DEDUP_REMOVED lines=49> */
[----:B------:R-:W4:Y:S01]  /*3ad0*/  MUFU.EX2 R110, R110 ;  /* 0x0000006e006e7308 */ /* 0x000f220000000800 */
[----:B-----5:R-:W-:Y:S01]  /*3ae0*/  F2FP.F16.F32.PACK_AB R66, R102, R109 ;  /* 0x0000006d6642723e */ /* 0x020fe200000000ff */
[----:B------:R-:W-:-:S04]  /*3af0*/  FADD.FTZ R109, R109, R108 ;  /* 0x0000006c6d6d7221 */ /* 0x000fc80000010000 */
[----:B------:R-:W-:Y:S02]  /*3b00*/  FADD.FTZ R102, R102, R109 ;  /* 0x0000006d66667221 */ /* 0x000fe40000010000 */
[----:B------:R-:W-:Y:S08]  /*3b10*/  MUFU.EX2 R104, R104 ;  /* 0x0000006800687308 */ /* 0x000ff00000000800 */
[----:B------:R-:W5:Y:S01]  /*3b20*/  MUFU.EX2 R111, R111 ;  /* 0x0000006f006f7308 */ /* 0x000f620000000800 */
[----:B----4-:R-:W-:Y:S01]  /*3b30*/  F2FP.F16.F32.PACK_AB R65, R110, R115 ;  /* 0x000000736e41723e */ /* 0x010fe200000000ff */
[----:B------:R-:W-:-:S06]  /*3b40*/  FADD.FTZ R115, R115, R110 ;  /* 0x0000006e73737221 */ /* 0x000fcc0000010000 */
[----:B------:R-:W-:Y:S08]  /*3b50*/  MUFU.EX2 R105, R105 ;  /* 0x0000006900697308 */ /* 0x000ff00000000800 */
[----:B------:R-:W4:Y:S01]  /*3b60*/  MUFU.EX2 R34, R34 ;  /* 0x0000002200227308 */ /* 0x000f220000000800 */
[----:B-----5:R-:W-:-:S07]  /*3b70*/  F2FP.F16.F32.PACK_AB R67, R111, R104 ;  /* 0x000000686f43723e */ /* 0x020fce00000000ff */
        /* <DEDUP_REMOVED lines=29> */
[----:B-1----:R-:W-:Y:S01]  /*3d50*/  HMMA.16816.F32 R60, R64, R4, RZ ;  /* 0x00000004403c723c */ /* 0x002fe200000018ff */
[----:B----4-:R-:W-:Y:S01]  /*3d60*/  F2FP.F16.F32.PACK_AB R4, R34, R105 ;  /* 0x000000692204723e */ /* 0x010fe200000000ff */
[----:B------:R-:W-:Y:S01]  /*3d70*/  FADD.FTZ R105, R105, R102 ;  /* 0x0000006669697221 */ /* 0x000fe20000010000 */
[----:B-----5:R-:W-:-:S03]  /*3d80*/  F2FP.F16.F32.PACK_AB R5, R32, R103 ;  /* 0x000000672005723e */ /* 0x020fc600000000ff */
        /* <DEDUP_REMOVED lines=11> */
[C---:B---3--:R-:W-:Y:S05]  /*3e40*/  HMMA.16816.F32 R96, R4.reuse, R8, R96 ;  /* 0x000000080460723c */ /* 0x048fea0000001860 */
[----:B------:R-:W3:Y:S03]  /*3e50*/  MUFU.EX2 R129, R129 ;  /* 0x0000008100817308 */ /* 0x000ee60000000800 */
[C---:B------:R-:W-:Y:S01]  /*3e60*/  HMMA.16816.F32 R92, R4.reuse, R10, R92 ;  /* 0x0000000a045c723c */ /* 0x040fe2000000185c */
[----:B------:R-:W4:Y:S04]  /*3e70*/  LDSM.16.MT88.4 R8, [R148+0xa800] ;  /* 0x00a800009408783b */ /* 0x000f280000004200 */
[----:B------:R-:W-:Y:S03]  /*3e80*/  MUFU.EX2 R118, R118 ;  /* 0x0000007600767308 */ /* 0x000fe60000000800 */
[C---:B------:R-:W-:Y:S05]  /*3e90*/  HMMA.16816.F32 R72, R4.reuse, R20, R72 ;  /* 0x000000140448723c */ /* 0x040fea0000001848 */
[----:B------:R-:W5:Y:S03]  /*3ea0*/  MUFU.EX2 R175, R175 ;  /* 0x000000af00af7308 */ /* 0x000f660000000800 */
        /* <DEDUP_REMOVED lines=48> */
[----:B-----5:R-:W-:-:S07]  /*41b0*/  F2FP.F16.F32.PACK_AB R7, R175, R118 ;  /* 0x00000076af07723e */ /* 0x020fce00000000ff */
        /* <DEDUP_REMOVED lines=40> */
[C---:B--2---:R-:W-:Y:S08]  /*4440*/  HMMA.16816.F32 R60, R4.reuse, R8, R60 ;  /* 0x00000008043c723c */ /* 0x044ff0000000183c */
        /* <DEDUP_REMOVED lines=9> */
[----:B------:R-:W2:Y:S01]  /*44e0*/  LDCU UR4, c[0x0][0x45c] ;  /* 0x00008b80ff0477ac */ /* 0x000ea20008000800 */
[----:B------:R-:W3:Y:S01]  /*44f0*/  LDCU.64 UR8, c[0x0][0x3a8] ;  /* 0x00007500ff0877ac */ /* 0x000ee20008000a00 */
[----:B------:R-:W4:Y:S09]  /*4500*/  LDCU.64 UR6, c[0x0][0x3a0] ;  /* 0x00007400ff0677ac */ /* 0x000f320008000a00 */
[----:B------:R-:W-:-:S13]  /*4510*/  @!P0 IADD3 R170, P1, PT, RZ, -R170, RZ ;  /* 0x800000aaffaa8210 */ /* 0x000fda0007f3e0ff */
.L_x_5556:
        /* <DEDUP_REMOVED lines=73> */
.L_x_5553:
        /* <DEDUP_REMOVED lines=8> */
[----:B------:R-:W-:Y:S02]  /*4a30*/  IADD3 R173, PT, PT, R173, -0x1, RZ ;  /* 0xffffffffadad7810 */ /* 0x000fe40007ffe0ff */
        /* <DEDUP_REMOVED lines=8> */
[----:B------:R-:W-:Y:S05]  /*4ac0*/  ISETP.GT.AND P2, PT, R173, R158, PT ;  /* 0x0000009ead00720c */ /* 0x000fea0003f44270 */
        /* <DEDUP_REMOVED lines=247> */
.L_x_5555:
        /* <DEDUP_REMOVED lines=21> */
.L_x_5554:
        /* <DEDUP_REMOVED lines=183> */
[----:B------:R-:W4:Y:S02]  /*6700*/  MUFU.EX2 R144, R144 ;  /* 0x0000009000907308 */ /* 0x000f240000000800 */
[C---:B---3--:R-:W-:Y:S08]  /*6710*/  HMMA.16816.F32 R28, R96.reuse, R88, R28 ;  /* 0x00000058601c723c */ /* 0x048ff0000000181c */
[----:B------:R-:W3:Y:S01]  /*6720*/  MUFU.EX2 R145, R145 ;  /* 0x0000009100917308 */ /* 0x000ee20000000800 */
        /* <DEDUP_REMOVED lines=33> */
[----:B------:R-:W-:Y:S01]  /*6940*/  FADD.FTZ R143, R142, R143 ;  /* 0x0000008f8e8f7221 */ /* 0x000fe20000010000 */
[----:B------:R-:W-:Y:S04]  /*6950*/  FADD.FTZ R0, R144, R141 ;  /* 0x0000008d90007221 */ /* 0x000fe80000010000 */
[----:B---3--:R-:W-:Y:S01]  /*6960*/  FADD.FTZ R0, R145, R0 ;  /* 0x0000000091007221 */ /* 0x008fe20000010000 */
[C---:B-1----:R-:W-:Y:S03]  /*6970*/  HMMA.16816.F32 R4, R68.reuse, R72, R4 ;  /* 0x000000484404723c */ /* 0x042fe60000001804 */
[----:B------:R-:W1:Y:S05]  /*6980*/  MUFU.EX2 R103, R103 ;  /* 0x0000006700677308 */ /* 0x000e6a0000000800 */
[C---:B------:R-:W-:Y:S01]  /*6990*/  HMMA.16816.F32 R8, R68.reuse, R74, R8 ;  /* 0x0000004a4408723c */ /* 0x040fe20000001808 */
[----:B------:R-:W3:Y:S04]  /*69a0*/  LDSM.16.MT88.4 R72, [R148+0xa800] ;  /* 0x00a800009448783b */ /* 0x000ee80000004200 */
[----:B------:R-:W-:Y:S03]  /*69b0*/  MUFU.EX2 R176, R176 ;  /* 0x000000b000b07308 */ /* 0x000fe60000000800 */
[C---:B------:R-:W-:Y:S07]  /*69c0*/  HMMA.16816.F32 R12, R68.reuse, R80, R12 ;  /* 0x00000050440c723c */ /* 0x040fee000000180c */
        /* <DEDUP_REMOVED lines=34> */
[C---:B--2---:R-:W-:Y:S03]  /*6bf0*/  HMMA.16816.F32 R4, R68.reuse, R76, R4 ;  /* 0x0000004c4404723c */ /* 0x044fe60000001804 */
[----:B------:R-:W-:Y:S04]  /*6c00*/  FADD.FTZ R181, R181, R180 ;  /* 0x000000b4b5b57221 */ /* 0x000fe80000010000 */
[----:B------:R-:W-:Y:S01]  /*6c10*/  FADD.FTZ R104, R104, R181 ;  /* 0x000000b568687221 */ /* 0x000fe20000010000 */
[C---:B------:R-:W-:Y:S01]  /*6c20*/  HMMA.16816.F32 R8, R68.reuse, R78, R8 ;  /* 0x0000004e4408723c */ /* 0x040fe20000001808 */
[----:B------:R-:W1:Y:S02]  /*6c30*/  LDSM.16.MT88.4 R76, [R148+0xb000] ;  /* 0x00b00000944c783b */ /* 0x000e640000004200 */
[----:B------:R-:W-:Y:S04]  /*6c40*/  FADD.FTZ R103, R103, R104 ;  /* 0x0000006867677221 */ /* 0x000fe80000010000 */
[----:B------:R-:W-:Y:S01]  /*6c50*/  FADD.FTZ R102, R102, R103 ;  /* 0x0000006766667221 */ /* 0x000fe20000010000 */
[C---:B------:R-:W-:Y:S03]  /*6c60*/  HMMA.16816.F32 R12, R68.reuse, R88, R12 ;  /* 0x00000058440c723c */ /* 0x040fe6000000180c */
[----:B------:R-:W-:Y:S05]  /*6c70*/  FADD.FTZ R175, R101, R102 ;  /* 0x0000006665af7221 */ /* 0x000fea0000010000 */
[C---:B------:R-:W-:Y:S08]  /*6c80*/  HMMA.16816.F32 R16, R68.reuse, R90, R16 ;  /* 0x0000005a4410723c */ /* 0x040ff00000001810 */
        /* <DEDUP_REMOVED lines=42> */
.L_x_5552:
        /* <DEDUP_REMOVED lines=24> */
[----:B------:R-:W2:Y:S01]  /*70b0*/  MUFU.RCP R8, R7 ;  /* 0x0000000700087308 */ /* 0x000ea20000001000 */
[----:B----4-:R-:W-:Y:S01]  /*70c0*/  FADD.FTZ R6, R9, R6 ;  /* 0x0000000609067221 */ /* 0x010fe20000010000 */
[----:B------:R-:W-:Y:S01]  /*70d0*/  LOP3.LUT R9, R2, 0x1f8, RZ, 0xc0, !PT ;  /* 0x000001f802097812 */ /* 0x000fe200078ec0ff */
[----:B------:R-:W-:Y:S01]  /*70e0*/  BAR.SYNC.DEFER_BLOCKING 0x0 ;  /* 0x0000000000007b1d */ /* 0x000fe20000010000 */
[----:B------:R-:W-:-:S02]  /*70f0*/  FSETP.NE.FTZ.AND P1, PT, R7, RZ, PT ;  /* 0x000000ff0700720b */ /* 0x000fc40003f35000 */
[----:B------:R-:W-:Y:S02]  /*7100*/  FSETP.NE.FTZ.AND P0, PT, R6, RZ, PT ;  /* 0x000000ff0600720b */ /* 0x000fe40003f15000 */
[----:B------:R-:W-:Y:S01]  /*7110*/  LOP3.LUT R9, R9, 0x38, R10, 0x78, !PT ;  /* 0x0000003809097812 */ /* 0x000fe200078e780a */
[----:B------:R-:W-:Y:S01]  /*7120*/  MUFU.RCP R5, R6 ;  /* 0x0000000600057308 */ /* 0x000fe20000001000 */
[----:B------:R-:W-:Y:S02]  /*7130*/  LOP3.LUT R102, R102, 0x10, RZ, 0xc0, !PT ;  /* 0x0000001066667812 */ /* 0x000fe400078ec0ff */
[----:B------:R-:W-:Y:S02]  /*7140*/  R2P PR, R0, 0x1c ;  /* 0x0000001c00007804 */ /* 0x000fe40000000000 */
[----:B------:R-:W-:Y:S02]  /*7150*/  LOP3.LUT R4, R11, R4, RZ, 0xfc, !PT ;  /* 0x000000040b047212 */ /* 0x000fe400078efcff */
[----:B------:R-:W-:Y:S01]  /*7160*/  LEA R102, R9, R102, 0x2 ;  /* 0x0000006609667211 */ /* 0x000fe200078e10ff */
[----:B------:R-:W4:Y:S01]  /*7170*/  @P1 MUFU.LG2 R7, R7 ;  /* 0x0000000700071308 */ /* 0x000f220000000c00 */
[----:B--2---:R-:W-:Y:S01]  /*7180*/  FSEL R8, R8, 1, P1 ;  /* 0x3f80000008087808 */ /* 0x004fe20000800000 */
[----:B------:R-:W2:Y:S01]  /*7190*/  @P0 LDC R18, c[0x0][0x458] ;  /* 0x00011600ff120b82 */ /* 0x000ea20000000800 */
[----:B------:R-:W-:-:S02]  /*71a0*/  MOV R9, 0x40 ;  /* 0x0000004000097802 */ /* 0x000fc40000000f00 */
        /* <DEDUP_REMOVED lines=33> */
[----:B------:R-:W-:Y:S01]  /*73c0*/  SHF.R.U32.HI R101, RZ, 0x2, R0 ;  /* 0x00000002ff657819 */ /* 0x000fe20000011600 */
[----:B------:R-:W5:Y:S01]  /*73d0*/  @P0 MUFU.LG2 R6, R6 ;  /* 0x0000000600060308 */ /* 0x000f620000000c00 */
[----:B------:R-:W-:Y:S01]  /*73e0*/  LOP3.LUT R10, R10, 0x30, RZ, 0xc0, !PT ;  /* 0x000000300a0a7812 */ /* 0x000fe200078ec0ff */
[----:B----4-:R-:W-:Y:S01]  /*73f0*/  @P1 FMUL.FTZ R7, R7, 0.69314718246459960938 ;  /* 0x3f31721807071820 */ /* 0x010fe20000410000 */
[----:B------:R-:W-:-:S02]  /*7400*/  LEA R8, R4, UR7, 0x2 ;  /* 0x0000000704087c11 */ /* 0x000fc4000f8e10ff */
[----:B------:R-:W-:Y:S02]  /*7410*/  FSEL R5, R5, 1, P0 ;  /* 0x3f80000005057808 */ /* 0x000fe40000000000 */
[----:B------:R-:W-:Y:S01]  /*7420*/  SEL R13, R9, 0xffffffc0, !P3 ;  /* 0xffffffc0090d7807 */ /* 0x000fe20005800000 */
[----:B------:R-:W-:Y:S01]  /*7430*/  STS.64 [R8], R96 ;  /* 0x0000006008007388 */ /* 0x000fe20000000a00 */
[----:B------:R-:W-:Y:S01]  /*7440*/  SEL R11, R11, 0xffffffe0, !P2 ;  /* 0xffffffe00b0b7807 */ /* 0x000fe20005000000 */
[C---:B------:R-:W-:Y:S01]  /*7450*/  FMUL.FTZ R98, R5.reuse, R98 ;  /* 0x0000006205627220 */ /* 0x040fe20000410000 */
[----:B------:R-:W-:Y:S01]  /*7460*/  LOP3.LUT R101, R10, 0x7, R101, 0xf8, !PT ;  /* 0x000000070a657812 */ /* 0x000fe200078ef865 */
[C---:B------:R-:W-:Y:S01]  /*7470*/  FMUL.FTZ R99, R5.reuse, R99 ;  /* 0x0000006305637220 */ /* 0x040fe20000410000 */
[C---:B------:R-:W-:Y:S01]  /*7480*/  IADD3 R12, PT, PT, R8.reuse, 0x80, RZ ;  /* 0x00000080080c7810 */ /* 0x040fe20007ffe0ff */
[----:B------:R-:W-:Y:S01]  /*7490*/  FMUL.FTZ R94, R5, R94 ;  /* 0x0000005e055e7220 */ /* 0x000fe20000410000 */
[----:B------:R-:W-:Y:S01]  /*74a0*/  IADD3 R10, PT, PT, R13, R8, RZ ;  /* 0x000000080d0a7210 */ /* 0x000fe20007ffe0ff */
[C---:B------:R-:W-:Y:S01]  /*74b0*/  FMUL.FTZ R95, R5.reuse, R95 ;  /* 0x0000005f055f7220 */ /* 0x040fe20000410000 */
[----:B------:R-:W-:Y:S01]  /*74c0*/  @P4 IADD3 R12, PT, PT, R8, -0x80, RZ ;  /* 0xffffff80080c4810 */ /* 0x000fe20007ffe0ff */
[----:B------:R-:W-:Y:S01]  /*74d0*/  FMUL.FTZ R90, R5, R90 ;  /* 0x0000005a055a7220 */ /* 0x000fe20000410000 */
[----:B------:R-:W-:Y:S01]  /*74e0*/  IADD3 R9, PT, PT, R11, R8, RZ ;  /* 0x000000080b097210 */ /* 0x000fe20007ffe0ff */
        /* <DEDUP_REMOVED lines=15> */
[----:B------:R-:W-:Y:S01]  /*75e0*/  FMUL.FTZ R71, R5, R71 ;  /* 0x0000004705477220 */ /* 0x000fe20000410000 */
[----:B------:R-:W-:Y:S01]  /*75f0*/  IADD3 R11, PT, PT, R11, R16, RZ ;  /* 0x000000100b0b7210 */ /* 0x000fe20007ffe0ff */
        /* <DEDUP_REMOVED lines=22> */
[----:B------:R-:W1:Y:S01]  /*7760*/  @P1 LDC R13, c[0x0][0x458] ;  /* 0x00011600ff0d1b82 */ /* 0x000e620000000800 */
[----:B-----5:R-:W-:Y:S01]  /*7770*/  @P0 FMUL.FTZ R6, R6, 0.69314718246459960938 ;  /* 0x3f31721806060820 */ /* 0x020fe20000410000 */
[----:B------:R-:W-:Y:S04]  /*7780*/  STS.64 [R12+0x800], R82 ;  /* 0x000800520c007388 */ /* 0x000fe80000000a00 */
[----:B------:R-:W-:Y:S02]  /*7790*/  STS.64 [R15], R76 ;  /* 0x0000004c0f007388 */ /* 0x000fe40000000a00 */
[----:B----4-:R-:W3:Y:S02]  /*77a0*/  LDC.64 R88, c[0x0][0x430] ;  /* 0x00010c00ff587b82 */ /* 0x010ee40000000a00 */
[----:B------:R-:W-:Y:S04]  /*77b0*/  STS.64 [R15+0x800], R78 ;  /* 0x0008004e0f007388 */ /* 0x000fe80000000a00 */
[----:B------:R-:W-:Y:S04]  /*77c0*/  STS.64 [R16], R72 ;  /* 0x0000004810007388 */ /* 0x000fe80000000a00 */
[----:B------:R-:W-:Y:S04]  /*77d0*/  STS.64 [R16+0x800], R74 ;  /* 0x0008004a10007388 */ /* 0x000fe80000000a00 */
[----:B------:R4:W-:Y:S04]  /*77e0*/  STS.64 [R11], R68 ;  /* 0x000000440b007388 */ /* 0x0009e80000000a00 */
[----:B------:R5:W-:Y:S04]  /*77f0*/  STS.64 [R11+0x800], R70 ;  /* 0x000800460b007388 */ /* 0x000be80000000a00 */
[----:B------:R1:W-:Y:S01]  /*7800*/  STS.64 [R8+0x4000], R36 ;  /* 0x0040002408007388 */ /* 0x0003e20000000a00 */
[----:B---3--:R-:W-:-:S03]  /*7810*/  IMAD R167, R88, UR6, R167 ;  /* 0x0000000658a77c24 */ /* 0x008fc6000f8e02a7 */
[----:B------:R3:W-:Y:S04]  /*7820*/  STS.64 [R8+0x4800], R38 ;  /* 0x0048002608007388 */ /* 0x0007e80000000a00 */
[----:B------:R3:W-:Y:S04]  /*7830*/  STS.64 [R9+0x4000], R40 ;  /* 0x0040002809007388 */ /* 0x0007e80000000a00 */
[----:B------:R3:W-:Y:S04]  /*7840*/  STS.64 [R9+0x4800], R42 ;  /* 0x0048002a09007388 */ /* 0x0007e80000000a00 */
[----:B------:R3:W-:Y:S01]  /*7850*/  STS.64 [R10+0x4000], R44 ;  /* 0x0040002c0a007388 */ /* 0x0007e20000000a00 */
[----:B----4-:R-:W-:-:S03]  /*7860*/  MOV R68, 0xff800000 ;  /* 0xff80000000447802 */ /* 0x010fc60000000f00 */
[----:B------:R3:W-:Y:S01]  /*7870*/  STS.64 [R10+0x4800], R46 ;  /* 0x0048002e0a007388 */ /* 0x0007e20000000a00 */
[----:B--2---:R-:W-:Y:S01]  /*7880*/  @P0 FFMA.FTZ R68, R3, R18, R6 ;  /* 0x0000001203440223 */ /* 0x004fe20000010006 */
[----:B------:R-:W-:Y:S01]  /*7890*/  LOP3.LUT P0, RZ, R0, 0x3, RZ, 0xc0, !PT ;  /* 0x0000000300ff7812 */ /* 0x000fe2000780c0ff */
[----:B-----5:R-:W-:Y:S01]  /*78a0*/  IMAD R70, R167, UR5, R166 ;  /* 0x00000005a7467c24 */ /* 0x020fe2000f8e02a6 */
[----:B------:R3:W-:Y:S01]  /*78b0*/  STS.64 [R14+0x4000], R48 ;  /* 0x004000300e007388 */ /* 0x0007e20000000a00 */
[----:B------:R-:W-:Y:S01]  /*78c0*/  MOV R69, 0xff800000 ;  /* 0xff80000000457802 */ /* 0x000fe20000000f00 */
[----:B-1----:R-:W-:Y:S01]  /*78d0*/  @P1 FFMA.FTZ R69, R100, R13, R7 ;  /* 0x0000000d64451223 */ /* 0x002fe20000010007 */
[----:B------:R-:W-:Y:S01]  /*78e0*/  IMAD R70, R70, R89, R164 ;  /* 0x0000005946467224 */ /* 0x000fe200078e02a4 */
[----:B------:R3:W-:Y:S03]  /*78f0*/  STS.64 [R14+0x4800], R50 ;  /* 0x004800320e007388 */ /* 0x0007e60000000a00 */
        /* <DEDUP_REMOVED lines=38> */
.L_x_5558:
[----:B------:R-:W-:Y:S05]  /*7b60*/  BSYNC.RECONVERGENT B0 ;  /* 0x0000000000007941 */ /* 0x000fea0003800200 */
.L_x_5557:
        /* <DEDUP_REMOVED lines=25> */
.L_x_5559:
        /* <DEDUP_REMOVED lines=16> */
.L_x_7263:


//--------------------- .text._ZN5flash24flash_fwd_splitkv_kernelI23Flash_fwd_kernel_traitsILi128ELi64ELi64ELi4ELb0ELb0EN7cutlass6half_tE19Flash_kernel_traitsILi128ELi64ELi64ELi4ES3_EELb1ELb0ELb0ELb0ELb1ELb0ELb0ELb0EEEvNS_16Flash_fwd_paramsE --------------------------
	.section	.text._ZN5flash24flash_fwd_splitkv_kernelI23Flash_fwd_kernel_traitsILi128ELi64ELi64ELi4ELb0ELb0EN7cutlass6half_tE19Flash_kernel_traitsILi128ELi64ELi64ELi4ES3_EELb1ELb0ELb0ELb0ELb1ELb0ELb0ELb0EEEvNS_16Flash_fwd_paramsE,"ax",@progbits
	.align	128
        .global         _ZN5flash24flash_fwd_splitkv_kernelI23Flash_fwd_kernel_traitsILi128ELi64ELi64ELi4ELb0ELb0EN7cutlass6half_tE19Flash_kernel_traitsILi128ELi64ELi64ELi4ES3_EELb1ELb0ELb0ELb0ELb1ELb0ELb0ELb0EEEvNS_16Flash_fwd_paramsE
        .type           _ZN5flash24flash_fwd_splitkv_kernelI23Flash_fwd_kernel_traitsILi128ELi64ELi64ELi4ELb0ELb0EN7cutlass6half_tE19Flash_kernel_traitsILi128ELi64ELi64ELi4ES3_EELb1ELb0ELb0ELb0ELb1ELb0ELb0ELb0EEEvNS_16Flash_fwd_paramsE,@function
        .size           _ZN5flash24flash_fwd_splitkv_kernelI23Flash_fwd_kernel_traitsILi128ELi64ELi64ELi4ELb0ELb0EN7cutlass6half_tE19Flash_kernel_traitsILi128ELi64ELi64ELi4ES3_EELb1ELb0ELb0ELb0ELb1ELb0ELb0ELb0EEEvNS_16Flash_fwd_paramsE,(.L_x_7264 - _ZN5flash24flash_fwd_splitkv_kernelI23Flash_fwd_kernel_traitsILi128ELi64ELi64ELi4ELb0ELb0EN7cutlass6half_tE19Flash_kernel_traitsILi128ELi64ELi64ELi4ES3_EELb1ELb0ELb0ELb0ELb1ELb0ELb0ELb0EEEvNS_16Flash_fwd_paramsE)
        .other          _ZN5flash24flash_fwd_splitkv_kernelI23Flash_fwd_kernel_traitsILi128ELi64ELi64ELi4ELb0ELb0EN7cutlass6half_tE19Flash_kernel_traitsILi128ELi64ELi64ELi4ES3_EELb1ELb0ELb0ELb0ELb1ELb0ELb0ELb0EEEvNS_16Flash_fwd_paramsE,@"STO_CUDA_ENTRY STV_DEFAULT"
_ZN5flash24flash_fwd_splitkv_kernelI23Flash_fwd_kernel_traitsILi128ELi64ELi64ELi4ELb0ELb0EN7cutlass6half_tE19Flash_kernel_traitsILi128ELi64ELi64ELi4ES3_EELb1ELb0ELb0ELb0ELb1ELb0ELb0ELb0EEEvNS_16Flash_fwd_paramsE:
.text._ZN5flash24flash_fwd_splitkv_kernelI23Flash_fwd_kernel_traitsILi128ELi64ELi64ELi4ELb0ELb0EN7cutlass6half_tE19Flash_kernel_traitsILi128ELi64ELi64ELi4ES3_EELb1ELb0ELb0ELb0ELb1ELb0ELb0ELb0EEEvNS_16Flash_fwd_paramsE:
        /* <DEDUP_REMOVED lines=51> */
.L_x_5560:
        /* <DEDUP_REMOVED lines=30> */
[----:B------:R-:W-:Y:S01]  /*0510*/  IMAD.MOV.U32 R11, RZ, RZ, RZ ;  /* 0x000000ffff0b7224 */ /* 0x000fe200078e00ff */
[----:B------:R-:W2:Y:S01]  /*0520*/  LDCU UR7, c[0x0][0x3e0] ;  /* 0x00007c00ff0777ac */ /* 0x000ea20008000800 */
[----:B------:R-:W-:Y:S01]  /*0530*/  IMAD.IADD R97, R97, 0x1, -R160 ;  /* 0x0000000161617824 */ /* 0x000fe200078e0aa0 */
[----:B------:R-:W-:Y:S01]  /*0540*/  LOP3.LUT R10, R0, 0x38, RZ, 0xc0, !PT ;  /* 0x00000038000a7812 */ /* 0x000fe200078ec0ff */
[----:B------:R-:W-:Y:S01]  /*0550*/  BSSY.RECONVERGENT B0, `(.L_x_5562) ;  /* 0x0000022000007945 */ /* 0x000fe20003800200 */
[----:B------:R-:W3:Y:S01]  /*0560*/  LDCU.64 UR4, c[0x0][0x410] ;  /* 0x00008200ff0477ac */ /* 0x000ee20008000a00 */
[----:B------:R-:W-:Y:S01]  /*0570*/  SHF.R.U32.HI R0, RZ, 0x3, R93 ;  /* 0x00000003ff007819 */ /* 0x000fe2000001165d */
[----:B------:R-:W4:Y:S03]  /*0580*/  LDCU UR6, c[0x0][0x434] ;  /* 0x00008680ff0677ac */ /* 0x000f260008000800 */
[----:B------:R-:W5:Y:S01]  /*0590*/  @!P0 LDC.64 R4, c[0x0][0x400] ;  /* 0x00010000ff048b82 */ /* 0x000f620000000a00 */
[----:B-1----:R-:W-:-:S04]  /*05a0*/  @P0 IMAD.WIDE.U32 R8, R158, R2, RZ ;  /* 0x000000029e080225 */ /* 0x002fc800078e00ff */
[----:B------:R-:W-:-:S04]  /*05b0*/  IMAD.WIDE.U32 R10, R160, R2, R10 ;  /* 0x00000002a00a7225 */ /* 0x000fc800078e000a */
[C---:B-----5:R-:W-:Y:S01]  /*05c0*/  @!P0 IMAD.WIDE.U32 R6, R159.reuse, R4, RZ ;  /* 0x000000049f068225 */ /* 0x060fe200078e00ff */
[----:B------:R-:W-:Y:S02]  /*05d0*/  @P0 MOV R6, R8 ;  /* 0x0000000800060202 */ /* 0x000fe40000000f00 */
[----:B------:R-:W-:Y:S01]  /*05e0*/  IADD3 R8, PT, PT, R0, 0x10, RZ ;  /* 0x0000001000087810 */ /* 0x000fe20007ffe0ff */
[----:B------:R-:W-:Y:S02]  /*05f0*/  @!P0 IMAD R5, R159, R5, R7 ;  /* 0x000000059f058224 */ /* 0x000fe400078e0207 */
[-C--:B------:R-:W-:Y:S01]  /*0600*/  @P0 IMAD R5, R158, R3.reuse, R9 ;  /* 0x000000039e050224 */ /* 0x080fe200078e0209 */
[----:B------:R-:W-:Y:S01]  /*0610*/  IADD3 R10, P0, PT, R6, R10, RZ ;  /* 0x0000000a060a7210 */ /* 0x000fe20007f1e0ff */
[----:B------:R-:W-:Y:S01]  /*0620*/  IMAD R4, R160, R3, R11 ;  /* 0x00000003a0047224 */ /* 0x000fe200078e020b */
[----:B------:R-:W-:Y:S01]  /*0630*/  ISETP.GE.AND P3, PT, R8, R97, PT ;  /* 0x000000610800720c */ /* 0x000fe20003f66270 */
[C---:B------:R-:W-:Y:S01]  /*0640*/  VIADD R6, R0.reuse, 0x20 ;  /* 0x0000002000067836 */ /* 0x040fe20000000000 */
[----:B------:R-:W-:-:S02]  /*0650*/  IADD3 R8, PT, PT, R0, 0x30, RZ ;  /* 0x0000003000087810 */ /* 0x000fc40007ffe0ff */
[----:B------:R-:W-:Y:S01]  /*0660*/  IADD3.X R11, PT, PT, R5, R4, RZ, P0, !PT ;  /* 0x00000004050b7210 */ /* 0x000fe200007fe4ff */
[----:B--2---:R-:W-:Y:S01]  /*0670*/  IMAD R5, R159, UR7, R30 ;  /* 0x000000079f057c24 */ /* 0x004fe2000f8e021e */
[-C--:B------:R-:W-:Y:S02]  /*0680*/  ISETP.GE.AND P0, PT, R0, R97.reuse, PT ;  /* 0x000000610000720c */ /* 0x080fe40003f06270 */
        /* <DEDUP_REMOVED lines=14> */
.L_x_5563:
[----:B------:R-:W-:Y:S05]  /*0770*/  BSYNC.RECONVERGENT B0 ;  /* 0x0000000000007941 */ /* 0x000fea0003800200 */
.L_x_5562:
        /* <DEDUP_REMOVED lines=15> */
.L_x_5565:
[----:B------:R-:W-:Y:S05]  /*0870*/  BSYNC.RECONVERGENT B0 ;  /* 0x0000000000007941 */ /* 0x000fea0003800200 */
.L_x_5564:
        /* <DEDUP_REMOVED lines=15> */
.L_x_5567:
[----:B------:R-:W-:Y:S05]  /*0970*/  BSYNC.RECONVERGENT B0 ;  /* 0x0000000000007941 */ /* 0x000fea0003800200 */
.L_x_5566:
[----:B------:R-:W-:Y:S04]  /*0980*/  BSSY.RECONVERGENT B0, `(.L_x_5568) ;  /* 0x000000e000007945 */ /* 0x000fe80003800200 */
[----:B------:R-:W-:Y:S05]  /*0990*/  @P1 BRA `(.L_x_5569) ;  /* 0x0000000000301947 */ /* 0x000fea0003800000 */
[----:B------:R-:W4:Y:S01]  /*09a0*/  LDCU.64 UR4, c[0x0][0x3f0] ;  /* 0x00007e00ff0477ac */ /* 0x000f220008000a00 */
[----:B--23--:R-:W-:Y:S02]  /*09b0*/  IADD3 R7, P0, PT, R0, 0x30, RZ ;  /* 0x0000003000077810 */ /* 0x00cfe40007f1e0ff */
[----:B------:R-:W-:Y:S02]  /*09c0*/  MOV R11, R31 ;  /* 0x0000001f000b7202 */ /* 0x000fe40000000f00 */
[----:B-1----:R-:W-:Y:S01]  /*09d0*/  IADD3.X R9, PT, PT, RZ, RZ, RZ, P0, !PT ;  /* 0x000000ffff097210 */ /* 0x002fe200007fe4ff */
        /* <DEDUP_REMOVED lines=8> */
.L_x_5569:
[----:B------:R-:W-:Y:S05]  /*0a60*/  BSYNC.RECONVERGENT B0 ;  /* 0x0000000000007941 */ /* 0x000fea0003800200 */
.L_x_5568:
        /* <DEDUP_REMOVED lines=20> */
.L_x_5561:
        /* <DEDUP_REMOVED lines=11> */
.L_x_5570:
[----:B------:R-:W-:Y:S05]  /*0c60*/  BRA.U !UP1, `(.L_x_5571) ;  /* 0x0000000509807547 */ /* 0x000fea000b800000 */
[----:B------:R-:W1:Y:S01]  /*0c70*/  LDC R11, c[0x0][0x4f0] ;  /* 0x00013c00ff0b7b82 */ /* 0x000e620000000800 */
[----:B------:R-:W-:Y:S01]  /*0c80*/  LEA R0, R101, 0xffffffc0, 0x6 ;  /* 0xffffffc065007811 */ /* 0x000fe200078e30ff */
[----:B------:R-:W2:Y:S03]  /*0c90*/  LDCU.64 UR4, c[0x0][0x4e8] ;  /* 0x00009d00ff0477ac */ /* 0x000ea60008000a00 */
[----:B-----5:R-:W-:Y:S01]  /*0ca0*/  IABS R2, R0 ;  /* 0x0000000000027213 */ /* 0x020fe20000000000 */
[----:B------:R-:W-:Y:S01]  /*0cb0*/  IMAD.MOV.U32 R8, RZ, RZ, RZ ;  /* 0x000000ffff087224 */ /* 0x000fe200078e00ff */
        /* <DEDUP_REMOVED lines=32> */
[----:B------:R-:W4:Y:S01]  /*0ec0*/  LDG.E R6, desc[UR16][R12.64] ;  /* 0x000000100c067981 */ /* 0x000f22000c1e1900 */
[----:B--2---:R-:W-:Y:S01]  /*0ed0*/  IABS R2, R3 ;  /* 0x0000000300027213 */ /* 0x004fe20000000000 */
[----:B------:R-:W-:Y:S01]  /*0ee0*/  IMAD.MOV R7, RZ, RZ, -R7 ;  /* 0x000000ffff077224 */ /* 0x000fe200078e0a07 */
[----:B---3--:R-:W-:Y:S01]  /*0ef0*/  MOV R28, UR10 ;  /* 0x0000000a001c7c02 */ /* 0x008fe20008000f00 */
[----:B----4-:R-:W-:Y:S01]  /*0f00*/  IMAD.U32 R102, RZ, RZ, UR12 ;  /* 0x0000000cff667e24 */ /* 0x010fe2000f8e00ff */
        /* <DEDUP_REMOVED lines=54> */
.L_x_5571:
        /* <DEDUP_REMOVED lines=15> */
.L_x_5573:
[----:B------:R-:W2:Y:S01]  /*1360*/  LDC.64 R102, c[0x0][0x3b8] ;  /* 0x0000ee00ff667b82 */ /* 0x000ea20000000a00 */
[----:B-1----:R-:W-:-:S05]  /*1370*/  IADD3 R4, PT, PT, R0, R3, RZ ;  /* 0x0000000300047210 */ /* 0x002fca0007ffe0ff */
[C---:B--2---:R-:W-:Y:S02]  /*1380*/  IMAD R9, R4.reuse, R103, RZ ;  /* 0x0000006704097224 */ /* 0x044fe400078e02ff */
[----:B------:R-:W-:-:S05]  /*1390*/  IMAD.WIDE.U32 R4, R4, R102, RZ ;  /* 0x0000006604047225 */ /* 0x000fca00078e00ff */
[----:B------:R-:W-:Y:S02]  /*13a0*/  IADD3 R9, PT, PT, R5, R9, RZ ;  /* 0x0000000905097210 */ /* 0x000fe40007ffe0ff */
[----:B------:R-:W-:Y:S02]  /*13b0*/  MOV R8, R4 ;  /* 0x0000000400087202 */ /* 0x000fe40000000f00 */
.L_x_5574:
        /* <DEDUP_REMOVED lines=14> */
.L_x_5575:
[----:B------:R-:W1:Y:S01]  /*14a0*/  LDC.64 R28, c[0x0][0x3c0] ;  /* 0x0000f000ff1c7b82 */ /* 0x000e620000000a00 */
[----:B------:R-:W-:-:S05]  /*14b0*/  IADD3 R3, PT, PT, R0, R3, RZ ;  /* 0x0000000300037210 */ /* 0x000fca0007ffe0ff */
[C---:B-1----:R-:W-:Y:S02]  /*14c0*/  IMAD R11, R3.reuse, R29, RZ ;  /* 0x0000001d030b7224 */ /* 0x042fe400078e02ff */
[----:B-----5:R-:W-:-:S05]  /*14d0*/  IMAD.WIDE.U32 R2, R3, R28, RZ ;  /* 0x0000001c03027225 */ /* 0x020fca00078e00ff */
[----:B------:R-:W-:Y:S02]  /*14e0*/  IADD3 R11, PT, PT, R3, R11, RZ ;  /* 0x0000000b030b7210 */ /* 0x000fe40007ffe0ff */
[----:B------:R-:W-:-:S07]  /*14f0*/  MOV R10, R2 ;  /* 0x00000002000a7202 */ /* 0x000fce0000000f00 */
.L_x_5576:
[----:B------:R-:W1:Y:S01]  /*1500*/  LDC R7, c[0x0][0x3e8] ;  /* 0x0000fa00ff077b82 */ /* 0x000e620000000800 */
        /* <DEDUP_REMOVED lines=26> */
[----:B------:R-:W-:-:S04]  /*16b0*/  IMAD.WIDE.U32 R8, R0, R102, R8 ;  /* 0x0000006600087225 */ /* 0x000fc800078e0008 */
[----:B------:R-:W-:Y:S01]  /*16c0*/  @!P1 IMAD.MOV R6, RZ, RZ, -R6 ;  /* 0x000000ffff069224 */ /* 0x000fe200078e0a06 */
[----:B------:R-:W-:Y:S01]  /*16d0*/  @!P0 LOP3.LUT R6, RZ, R7, RZ, 0x33, !PT ;  /* 0x00000007ff068212 */ /* 0x000fe200078e33ff */
[C---:B------:R-:W-:Y:S02]  /*16e0*/  IMAD R11, R0.reuse, R29, R11 ;  /* 0x0000001d000b7224 */ /* 0x040fe400078e020b */
[----:B------:R-:W-:Y:S01]  /*16f0*/  IMAD R9, R0, R103, R9 ;  /* 0x0000006700097224 */ /* 0x000fe200078e0209 */
        /* <DEDUP_REMOVED lines=9> */
.L_x_5572:
        /* <DEDUP_REMOVED lines=9> */
[----:B------:R-:W-:Y:S01]  /*1820*/  IMAD.WIDE.U32 R34, R35, 0x40, R14 ;  /* 0x0000004023227825 */ /* 0x000fe200078e000e */
[C---:B------:R-:W-:Y:S01]  /*1830*/  IADD3 R13, PT, PT, R14.reuse, 0x30, RZ ;  /* 0x000000300e0d7810 */ /* 0x040fe20007ffe0ff */
[----:B------:R-:W2:Y:S01]  /*1840*/  LDCU.64 UR6, c[0x0][0x388] ;  /* 0x00007100ff0677ac */ /* 0x000ea20008000a00 */
[-C--:B------:R-:W-:Y:S01]  /*1850*/  ISETP.GE.AND P5, PT, R17, R152.reuse, PT ;  /* 0x000000981100720c */ /* 0x080fe20003fa6270 */
[----:B------:R-:W3:Y:S01]  /*1860*/  @P0 LDC.64 R4, c[0x0][0x3b0] ;  /* 0x0000ec00ff040b82 */ /* 0x000ee20000000a00 */
[----:B------:R-:W-:Y:S01]  /*1870*/  VIADD R15, R14, 0x20 ;  /* 0x000000200e0f7836 */ /* 0x000fe20000000000 */
[----:B------:R-:W-:Y:S01]  /*1880*/  ISETP.GE.AND P3, PT, R13, R152, PT ;  /* 0x000000980d00720c */ /* 0x000fe20003f66270 */
[----:B------:R-:W-:Y:S01]  /*1890*/  IMAD.SHL.U32 R12, R93, 0x40, RZ ;  /* 0x000000405d0c7824 */ /* 0x000fe200078e00ff */
[----:B------:R-:W-:-:S02]  /*18a0*/  IADD3 R26, P2, PT, R21, R26, RZ ;  /* 0x0000001a151a7210 */ /* 0x000fc40007f5e0ff */
[----:B------:R-:W-:Y:S02]  /*18b0*/  ISETP.GE.AND P4, PT, R15, R152, PT ;  /* 0x000000980f00720c */ /* 0x000fe40003f86270 */
[----:B------:R-:W4:Y:S01]  /*18c0*/  @!P0 LDC.64 R6, c[0x0][0x398] ;  /* 0x0000e600ff068b82 */ /* 0x000f220000000a00 */
[----:B------:R-:W-:Y:S02]  /*18d0*/  IADD3 R20, P1, PT, R21, R20, RZ ;  /* 0x0000001415147210 */ /* 0x000fe40007f3e0ff */
[----:B------:R-:W-:Y:S02]  /*18e0*/  SHF.L.U64.HI R92, R102, 0x4, R103 ;  /* 0x00000004665c7819 */ /* 0x000fe40000010267 */
[----:B------:R-:W-:-:S03]  /*18f0*/  LOP3.LUT R150, R12, 0x400, RZ, 0xc0, !PT ;  /* 0x000004000c967812 */ /* 0x000fc600078ec0ff */
[----:B------:R-:W5:Y:S01]  /*1900*/  @!P6 LDC.64 R2, c[0x0][0x3b0] ;  /* 0x0000ec00ff02eb82 */ /* 0x000f620000000a00 */
[----:B---3--:R-:W-:-:S07]  /*1910*/  @P0 IMAD.WIDE.U32 R8, R158, R4, RZ ;  /* 0x000000049e080225 */ /* 0x008fce00078e00ff */
[----:B------:R-:W3:Y:S01]  /*1920*/  @!P5 LDC.64 R10, c[0x0][0x380] ;  /* 0x0000e000ff0adb82 */ /* 0x000ee20000000a00 */
[----:B----4-:R-:W-:-:S04]  /*1930*/  @!P0 IMAD.WIDE.U32 R22, R159, R6, RZ ;  /* 0x000000069f168225 */ /* 0x010fc800078e00ff */
[----:B------:R-:W-:Y:S02]  /*1940*/  @P0 IMAD.MOV.U32 R22, RZ, RZ, R8 ;  /* 0x000000ffff160224 */ /* 0x000fe400078e0008 */
[----:B------:R-:W-:Y:S02]  /*1950*/  @!P0 IMAD R7, R159, R7, R23 ;  /* 0x000000079f078224 */ /* 0x000fe400078e0217 */
[----:B------:R-:W-:Y:S01]  /*1960*/  @P0 IMAD R7, R158, R5, R9 ;  /* 0x000000059e070224 */ /* 0x000fe200078e0209 */
[----:B------:R-:W-:Y:S01]  /*1970*/  IADD3 R22, P0, PT, R21, R22, RZ ;  /* 0x0000001615167210 */ /* 0x000fe20007f1e0ff */
[----:B------:R-:W4:Y:S01]  /*1980*/  @!P6 LDC.64 R4, c[0x0][0x380] ;  /* 0x0000e000ff04eb82 */ /* 0x000f220000000a00 */
[----:B-----5:R-:W-:-:S03]  /*1990*/  @!P6 IMAD R6, R35, R2, RZ ;  /* 0x000000022306e224 */ /* 0x020fc600078e02ff */
[----:B------:R-:W-:Y:S02]  /*19a0*/  IMAD.X R23, RZ, RZ, R7, P0 ;  /* 0x000000ffff177224 */ /* 0x000fe400000e0607 */
[----:B------:R-:W-:Y:S02]  /*19b0*/  @!P6 IMAD R6, R34, R3, R6 ;  /* 0x000000032206e224 */ /* 0x000fe400078e0206 */
[----:B-1----:R-:W-:Y:S01]  /*19c0*/  IMAD.WIDE.U32 R22, R30, UR4, R22 ;  /* 0x000000041e167c25 */ /* 0x002fe2000f8e0016 */
[----:B------:R-:W-:-:S03]  /*19d0*/  UMOV UR4, 0x400 ;  /* 0x0000040000047882 */ /* 0x000fc60000000000 */
[----:B------:R-:W-:Y:S01]  /*19e0*/  IMAD R31, R30, UR5, R23 ;  /* 0x000000051e1f7c24 */ /* 0x000fe2000f8e0217 */
[----:B------:R-:W1:Y:S01]  /*19f0*/  S2UR UR5, SR_CgaCtaId ;  /* 0x00000000000579c3 */ /* 0x000e620000008800 */
[----:B------:R-:W-:Y:S01]  /*1a00*/  @!P6 IMAD.MOV.U32 R30, RZ, RZ, R22 ;  /* 0x000000ffff1ee224 */ /* 0x000fe200078e0016 */
[----:B------:R-:W-:Y:S01]  /*1a10*/  @!P4 MOV R36, R22 ;  /* 0x000000160024c202 */ /* 0x000fe20000000f00 */
[--C-:B------:R-:W-:Y:S02]  /*1a20*/  @!P4 IMAD.MOV.U32 R37, RZ, RZ, R31.reuse ;  /* 0x000000ffff25c224 */ /* 0x100fe400078e001f */
[----:B------:R-:W-:-:S03]  /*1a30*/  @!P6 IMAD.WIDE.U32 R8, R34, R2, R30 ;  /* 0x000000022208e225 */ /* 0x000fc600078e001e */
[----:B------:R-:W5:Y:S01]  /*1a40*/  @!P5 LDC.64 R2, c[0x0][0x3b0] ;  /* 0x0000ec00ff02db82 */ /* 0x000f620000000a00 */
[----:B------:R-:W-:Y:S01]  /*1a50*/  @!P6 IMAD.IADD R6, R9, 0x1, R6 ;  /* 0x000000010906e824 */ /* 0x000fe200078e0206 */
[----:B----4-:R-:W-:Y:S02]  /*1a60*/  @!P6 LEA R32, P0, R8, R4, 0x1 ;  /* 0x000000040820e211 */ /* 0x010fe400078008ff */
[----:B------:R-:W-:Y:S02]  /*1a70*/  LOP3.LUT R4, R0, 0x1f8, RZ, 0xc0, !PT ;  /* 0x000001f800047812 */ /* 0x000fe400078ec0ff */
[----:B------:R-:W-:Y:S02]  /*1a80*/  @!P6 LEA.HI.X R33, R8, R5, R6, 0x1, P0 ;  /* 0x000000050821e211 */ /* 0x000fe400000f0c06 */
[----:B------:R-:W-:Y:S01]  /*1a90*/  @!P5 IADD3 R27, P0, PT, R34, 0x10, RZ ;  /* 0x00000010221bd810 */ /* 0x000fe20007f1e0ff */
[----:B------:R-:W4:Y:S01]  /*1aa0*/  @!P4 LDC.64 R6, c[0x0][0x3b0] ;  /* 0x0000ec00ff06cb82 */ /* 0x000f220000000a00 */
[----:B------:R-:W-:-:S02]  /*1ab0*/  LOP3.LUT R161, R4, 0x38, R93, 0x78, !PT ;  /* 0x0000003804a17812 */ /* 0x000fc400078e785d */
[----:B------:R-:W-:Y:S01]  /*1ac0*/  LOP3.LUT R5, R12, 0x1c0, RZ, 0xc0, !PT ;  /* 0x000001c00c057812 */ /* 0x000fe200078ec0ff */
[--C-:B------:R-:W-:Y:S01]  /*1ad0*/  @!P5 IMAD.X R21, RZ, RZ, R35.reuse, P0 ;  /* 0x000000ffff15d224 */ /* 0x100fe200000e0623 */
[C---:B------:R-:W-:Y:S01]  /*1ae0*/  @!P4 IADD3 R24, P0, PT, R34.reuse, 0x20, RZ ;  /* 0x000000202218c810 */ /* 0x040fe20007f1e0ff */
[----:B-1----:R-:W-:Y:S01]  /*1af0*/  ULEA UR5, UR5, UR4, 0x18 ;  /* 0x0000000405057291 */ /* 0x002fe2000f8ec0ff */
[--C-:B------:R-:W-:Y:S01]  /*1b00*/  LOP3.LUT R161, R161, 0x1e00, R0.reuse, 0xf8, !PT ;  /* 0x00001e00a1a17812 */ /* 0x100fe200078ef800 */
[----:B------:R-:W1:Y:S01]  /*1b10*/  @!P3 LDC.64 R8, c[0x0][0x3b0] ;  /* 0x0000ec00ff08bb82 */ /* 0x000e620000000a00 */
[----:B------:R-:W-:Y:S01]  /*1b20*/  LOP3.LUT R0, R5, 0x38, R0, 0xf8, !PT ;  /* 0x0000003805007812 */ /* 0x000fe200078ef800 */
[----:B------:R-:W-:Y:S01]  /*1b30*/  @!P4 IMAD.X R23, RZ, RZ, R35, P0 ;  /* 0x000000ffff17c224 */ /* 0x000fe200000e0623 */
[----:B------:R-:W-:Y:S01]  /*1b40*/  @!P3 IADD3 R19, P0, PT, R34, 0x30, RZ ;  /* 0x000000302213b810 */ /* 0x000fe20007f1e0ff */
[----:B------:R-:W-:Y:S01]  /*1b50*/  @!P5 IMAD.MOV.U32 R34, RZ, RZ, R22 ;  /* 0x000000ffff22d224 */ /* 0x000fe200078e0016 */
[----:B------:R-:W-:Y:S01]  /*1b60*/  LEA R161, R161, UR5, 0x1 ;  /* 0x00000005a1a17c11 */ /* 0x000fe2000f8e08ff */
[----:B-----5:R-:W-:-:S02]  /*1b70*/  @!P5 IMAD R4, R21, R2, RZ ;  /* 0x000000021504d224 */ /* 0x020fc400078e02ff */
[----:B------:R-:W-:Y:S02]  /*1b80*/  @!P3 IMAD.X R21, RZ, RZ, R35, P0 ;  /* 0x000000ffff15b224 */ /* 0x000fe400000e0623 */
[----:B------:R-:W-:Y:S01]  /*1b90*/  @!P5 IMAD.MOV.U32 R35, RZ, RZ, R31 ;  /* 0x000000ffff23d224 */ /* 0x000fe200078e001f */
[----:B------:R-:W-:Y:S01]  /*1ba0*/  @!PT LDS RZ, [RZ] ;  /* 0x00000000fffff984 */ /* 0x000fe20000000800 */
[----:B------:R-:W-:Y:S01]  /*1bb0*/  @!PT LDS RZ, [RZ] ;  /* 0x00000000fffff984 */ /* 0x000fe20000000800 */
[----:B------:R-:W-:Y:S01]  /*1bc0*/  @!PT LDS RZ, [RZ] ;  /* 0x00000000fffff984 */ /* 0x000fe20000000800 */
[----:B------:R-:W-:Y:S01]  /*1bd0*/  @!P6 LDGSTS.E.BYPASS.LTC128B.128 [R161], desc[UR16][R32.64] ;  /* 0x0000000020a1efae */ /* 0x000fe2000b981a10 */
[C---:B------:R-:W-:Y:S02]  /*1be0*/  @!P5 IMAD R25, R27.reuse, R3, R4 ;  /* 0x000000031b19d224 */ /* 0x040fe400078e0204 */
[----:B------:R-:W5:Y:S01]  /*1bf0*/  @!P4 LDC.64 R4, c[0x0][0x380] ;  /* 0x0000e000ff04cb82 */ /* 0x000f620000000a00 */
[----:B------:R-:W-:Y:S01]  /*1c00*/  @!P5 IMAD.WIDE.U32 R34, R27, R2, R34 ;  /* 0x000000021b22d225 */ /* 0x000fe200078e0022 */
[----:B------:R5:W-:Y:S03]  /*1c10*/  @!P6 LDGSTS.E.BYPASS.LTC128B.128 [R161+0x2000], desc[UR16][R32.64+0x80] ;  /* 0x0200008020a1efae */ /* 0x000be6000b981a10 */
[----:B------:R-:W-:Y:S01]  /*1c20*/  @!P5 IMAD.IADD R30, R35, 0x1, R25 ;  /* 0x00000001231ed824 */ /* 0x000fe200078e0219 */
[C---:B---3--:R-:W-:Y:S01]  /*1c30*/  @!P5 LEA R10, P0, R34.reuse, R10, 0x1 ;  /* 0x0000000a220ad211 */ /* 0x048fe200078008ff */
[----:B------:R-:W-:Y:S01]  /*1c40*/  IMAD.X R27, RZ, RZ, R18, P2 ;  /* 0x000000ffff1b7224 */ /* 0x000fe200010e0612 */
[----:B------:R-:W3:Y:S01]  /*1c50*/  @!P3 LDC.64 R2, c[0x0][0x380] ;  /* 0x0000e000ff02bb82 */ /* 0x000ee20000000a00 */
[-C--:B----4-:R-:W-:Y:S01]  /*1c60*/  @!P4 IMAD R23, R23, R6.reuse, RZ ;  /* 0x000000061717c224 */ /* 0x090fe200078e02ff */
[----:B------:R-:W-:Y:S01]  /*1c70*/  @!P5 LEA.HI.X R11, R34, R11, R30, 0x1, P0 ;  /* 0x0000000b220bd211 */ /* 0x000fe200000f0c1e */
[----:B------:R-:W-:-:S04]  /*1c80*/  @!P4 IMAD.WIDE.U32 R36, R24, R6, R36 ;  /* 0x000000061824c225 */ /* 0x000fc800078e0024 */
[----:B------:R-:W-:Y:S01]  /*1c90*/  IMAD.WIDE.U32 R26, R14, R102, R26 ;  /* 0x000000660e1a7225 */ /* 0x000fe200078e001a */
[----:B------:R-:W-:Y:S03]  /*1ca0*/  @!P5 LDGSTS.E.BYPASS.LTC128B.128 [R161+0x800], desc[UR16][R10.64] ;  /* 0x008000000aa1dfae */ /* 0x000fe6000b981a10 */
[----:B-1----:R-:W-:Y:S01]  /*1cb0*/  @!P3 IMAD R6, R21, R8, RZ ;  /* 0x000000081506b224 */ /* 0x002fe200078e02ff */
[----:B--2---:R-:W-:Y:S01]  /*1cc0*/  LEA R154, P6, R26, UR6, 0x1 ;  /* 0x000000061a9a7c11 */ /* 0x004fe2000f8c08ff */
[----:B------:R-:W-:Y:S01]  /*1cd0*/  IMAD.SHL.U32 R30, R101, 0x40, RZ ;  /* 0x00000040651e7824 */ /* 0x000fe200078e00ff */
[----:B------:R1:W-:Y:S01]  /*1ce0*/  @!P5 LDGSTS.E.BYPASS.LTC128B.128 [R161+0x2800], desc[UR16][R10.64+0x80] ;  /* 0x028000800aa1dfae */ /* 0x0003e2000b981a10 */
[----:B------:R-:W-:Y:S01]  /*1cf0*/  @!P4 IMAD R7, R24, R7, R23 ;  /* 0x000000071807c224 */ /* 0x000fe200078e0217 */
[----:B-----5:R-:W-:Y:S01]  /*1d00*/  @!P4 LEA R18, P0, R36, R4, 0x1 ;  /* 0x000000042412c211 */ /* 0x020fe200078008ff */
[----:B------:R-:W-:-:S02]  /*1d10*/  IMAD R153, R14, R103, R27 ;  /* 0x000000670e997224 */ /* 0x000fc400078e021b */
[C---:B------:R-:W-:Y:S02]  /*1d20*/  @!P3 IMAD R9, R19.reuse, R9, R6 ;  /* 0x000000091309b224 */ /* 0x040fe400078e0206 */
[----:B------:R-:W-:Y:S01]  /*1d30*/  @!P3 IMAD.MOV.U32 R32, RZ, RZ, R22 ;  /* 0x000000ffff20b224 */ /* 0x000fe200078e0016 */
[----:B------:R-:W-:Y:S01]  /*1d40*/  LEA.HI.X R153, R26, UR7, R153, 0x1, P6 ;  /* 0x000000071a997c11 */ /* 0x000fe2000b0f0c99 */
[----:B------:R-:W-:Y:S01]  /*1d50*/  @!P3 IMAD.MOV.U32 R33, RZ, RZ, R31 ;  /* 0x000000ffff21b224 */ /* 0x000fe200078e001f */
[----:B------:R-:W2:Y:S01]  /*1d60*/  LDCU.64 UR6, c[0x0][0x390] ;  /* 0x00007200ff0677ac */ /* 0x000ea20008000a00 */
[----:B------:R-:W-:Y:S02]  /*1d70*/  VIADD R6, R30, 0xffffffc0 ;  /* 0xffffffc01e067836 */ /* 0x000fe40000000000 */
[----:B------:R-:W-:-:S03]  /*1d80*/  @!P3 IMAD.WIDE.U32 R32, R19, R8, R32 ;  /* 0x000000081320b225 */ /* 0x000fc600078e0020 */
[----:B------:R-:W-:Y:S01]  /*1d90*/  IADD3 R4, PT, PT, -R6, R95, RZ ;  /* 0x0000005f06047210 */ /* 0x000fe20007ffe1ff */
[----:B------:R-:W-:Y:S01]  /*1da0*/  @!P4 IMAD.IADD R7, R37, 0x1, R7 ;  /* 0x000000012507c824 */ /* 0x000fe200078e0207 */
[----:B---3--:R-:W-:Y:S01]  /*1db0*/  @!P3 LEA R2, P2, R32, R2, 0x1 ;  /* 0x000000022002b211 */ /* 0x008fe200078408ff */
[----:B------:R-:W-:Y:S01]  /*1dc0*/  @!P3 IMAD.IADD R8, R33, 0x1, R9 ;  /* 0x000000012108b824 */ /* 0x000fe200078e0209 */
[----:B------:R-:W-:Y:S01]  /*1dd0*/  ISETP.GE.AND P5, PT, R17, R4, PT ;  /* 0x000000041100720c */ /* 0x000fe20003fa6270 */
[----:B------:R-:W-:Y:S01]  /*1de0*/  IMAD.X R21, RZ, RZ, R16, P1 ;  /* 0x000000ffff157224 */ /* 0x000fe200008e0610 */
[----:B------:R-:W-:Y:S01]  /*1df0*/  @!P4 LEA.HI.X R19, R36, R5, R7, 0x1, P0 ;  /* 0x000000052413c211 */ /* 0x000fe200000f0c07 */
[----:B------:R-:W-:Y:S01]  /*1e00*/  IMAD.SHL.U32 R31, R102, 0x10, RZ ;  /* 0x00000010661f7824 */ /* 0x000fe200078e00ff */
[----:B------:R-:W-:Y:S01]  /*1e10*/  @!P3 LEA.HI.X R3, R32, R3, R8, 0x1, P2 ;  /* 0x000000032003b211 */ /* 0x000fe200010f0c08 */
[C---:B------:R-:W-:Y:S01]  /*1e20*/  IMAD.WIDE.U32 R20, R14.reuse, R28, R20 ;  /* 0x0000001c0e147225 */ /* 0x040fe200078e0014 */
[-C--:B------:R-:W-:Y:S01]  /*1e30*/  ISETP.GE.AND P2, PT, R13, R4.reuse, PT ;  /* 0x000000040d00720c */ /* 0x080fe20003f46270 */
[----:B------:R-:W-:Y:S01]  /*1e40*/  @!P4 LDGSTS.E.BYPASS.LTC128B.128 [R161+0x1000], desc[UR16][R18.64] ;  /* 0x0100000012a1cfae */ /* 0x000fe2000b981a10 */
[CC--:B------:R-:W-:Y:S01]  /*1e50*/  ISETP.GE.AND P6, PT, R14.reuse, R4.reuse, PT ;  /* 0x000000040e00720c */ /* 0x0c0fe20003fc6270 */
[----:B------:R-:W-:Y:S01]  /*1e60*/  IMAD R14, R14, R29, R21 ;  /* 0x0000001d0e0e7224 */ /* 0x000fe200078e0215 */
[----:B--2---:R-:W-:Y:S01]  /*1e70*/  LEA R156, P1, R20, UR6, 0x1 ;  /* 0x00000006149c7c11 */ /* 0x004fe2000f8208ff */
[----:B------:R-:W-:Y:S01]  /*1e80*/  @!P4 LDGSTS.E.BYPASS.LTC128B.128 [R161+0x3000], desc[UR16][R18.64+0x80] ;  /* 0x0300008012a1cfae */ /* 0x000fe2000b981a10 */
[----:B------:R-:W-:-:S02]  /*1e90*/  ISETP.GE.AND P4, PT, R15, R4, PT ;  /* 0x000000040f00720c */ /* 0x000fc40003f86270 */
[----:B------:R-:W-:Y:S01]  /*1ea0*/  LEA.HI.X R157, R20, UR7, R14, 0x1, P1 ;  /* 0x00000007149d7c11 */ /* 0x000fe200088f0c0e */
[----:B------:R-:W-:Y:S01]  /*1eb0*/  @!P3 LDGSTS.E.BYPASS.LTC128B.128 [R161+0x1800], desc[UR16][R2.64] ;  /* 0x0180000002a1bfae */ /* 0x000fe2000b981a10 */
[----:B------:R-:W-:Y:S02]  /*1ec0*/  ISETP.GE.AND P0, PT, R17, R4, PT ;  /* 0x000000041100720c */ /* 0x000fe40003f06270 */
[----:B------:R-:W-:Y:S01]  /*1ed0*/  LOP3.LUT R7, R12, 0x200, RZ, 0xc0, !PT ;  /* 0x000002000c077812 */ /* 0x000fe200078ec0ff */
[----:B------:R-:W-:Y:S01]  /*1ee0*/  @!P2 IMAD.MOV.U32 R155, RZ, RZ, R153 ;  /* 0x000000ffff9ba224 */ /* 0x000fe200078e0099 */
[----:B------:R2:W-:Y:S01]  /*1ef0*/  @!P3 LDGSTS.E.BYPASS.LTC128B.128 [R161+0x3800], desc[UR16][R2.64+0x80] ;  /* 0x0380008002a1bfae */ /* 0x0005e2000b981a10 */
[----:B------:R-:W-:Y:S02]  /*1f00*/  @!P2 IMAD R5, R103, 0x60, RZ ;  /* 0x000000606705a824 */ /* 0x000fe400078e02ff */
[C---:B------:R-:W-:Y:S02]  /*1f10*/  @!P2 IMAD.WIDE.U32 R8, R102.reuse, 0x60, R154 ;  /* 0x000000606608a825 */ /* 0x040fe400078e009a */
[----:B-1----:R-:W-:-:S02]  /*1f20*/  @!P4 LEA R10, P1, R102, R154, 0x6 ;  /* 0x0000009a660ac211 */ /* 0x002fc400078230ff */
[----:B------:R-:W-:Y:S02]  /*1f30*/  @!P6 IMAD.MOV.U32 R155, RZ, RZ, R153 ;  /* 0x000000ffff9be224 */ /* 0x000fe400078e0099 */
[----:B------:R-:W-:Y:S01]  /*1f40*/  @!P4 LEA.HI.X R11, R102, R153, R103, 0x6, P1 ;  /* 0x00000099660bc211 */ /* 0x000fe200008f3467 */
[----:B------:R-:W-:Y:S01]  /*1f50*/  @!P2 IMAD.IADD R17, R9, 0x1, R5 ;  /* 0x000000010911a824 */ /* 0x000fe200078e0205 */
[----:B------:R-:W-:Y:S01]  /*1f60*/  SHF.L.U32 R5, R28, 0x4, RZ ;  /* 0x000000041c057819 */ /* 0x000fe200000006ff */
[----:B------:R-:W-:Y:S01]  /*1f70*/  @!P6 LDGSTS.E.BYPASS.LTC128B.128 [R161+0x4000], desc[UR16][R154.64] ;  /* 0x040000009aa1efae */ /* 0x000fe2000b981a10 */
[----:B------:R-:W-:-:S03]  /*1f80*/  @!P2 IMAD.MOV.U32 R16, RZ, RZ, R8 ;  /* 0x000000ffff10a224 */ /* 0x000fc600078e0008 */
[----:B------:R-:W-:Y:S01]  /*1f90*/  @!P6 LDGSTS.E.BYPASS.LTC128B.128 [R161+0x6000], desc[UR16][R154.64+0x80] ;  /* 0x060000809aa1efae */ /* 0x000fe2000b981a10 */
[----:B--2---:R-:W-:-:S04]  /*1fa0*/  @!P5 LEA R2, P3, R31, R154, 0x1 ;  /* 0x0000009a1f02d211 */ /* 0x004fc800078608ff */
[----:B------:R-:W-:Y:S02]  /*1fb0*/  @!P5 LEA.HI.X R3, R31, R153, R92, 0x1, P3 ;  /* 0x000000991f03d211 */ /* 0x000fe400018f0c5c */
[----:B------:R-:W-:-:S03]  /*1fc0*/  ISETP.GE.AND P3, PT, R13, R4, PT ;  /* 0x000000040d00720c */ /* 0x000fc60003f66270 */
[----:B------:R-:W-:Y:S04]  /*1fd0*/  @!P5 LDGSTS.E.BYPASS.LTC128B.128 [R161+0x4800], desc[UR16][R2.64] ;  /* 0x0480000002a1dfae */ /* 0x000fe8000b981a10 */
[----:B------:R1:W-:Y:S04]  /*1fe0*/  @!P5 LDGSTS.E.BYPASS.LTC128B.128 [R161+0x6800], desc[UR16][R2.64+0x80] ;  /* 0x0680008002a1dfae */ /* 0x0003e8000b981a10 */
[----:B------:R-:W-:Y:S02]  /*1ff0*/  @!P4 LDGSTS.E.BYPASS.LTC128B.128 [R161+0x5000], desc[UR16][R10.64] ;  /* 0x050000000aa1cfae */ /* 0x000fe4000b981a10 */
[----:B------:R-:W-:-:S02]  /*2000*/  @!P3 IMAD R8, R29, 0x60, RZ ;  /* 0x000000601d08b824 */ /* 0x000fc400078e02ff */
[----:B------:R2:W-:Y:S04]  /*2010*/  @!P4 LDGSTS.E.BYPASS.LTC128B.128 [R161+0x7000], desc[UR16][R10.64+0x80] ;  /* 0x070000800aa1cfae */ /* 0x0005e8000b981a10 */
[----:B------:R-:W-:Y:S04]  /*2020*/  @!P2 LDGSTS.E.BYPASS.LTC128B.128 [R161+0x5800], desc[UR16][R16.64] ;  /* 0x0580000010a1afae */ /* 0x000fe8000b981a10 */
[----:B------:R-:W-:Y:S01]  /*2030*/  @!P2 LDGSTS.E.BYPASS.LTC128B.128 [R161+0x7800], desc[UR16][R16.64+0x80] ;  /* 0x0780008010a1afae */ /* 0x000fe2000b981a10 */
[----:B------:R-:W-:Y:S01]  /*2040*/  ISETP.GE.AND P2, PT, R15, R4, PT ;  /* 0x000000040f00720c */ /* 0x000fe20003f46270 */
[----:B------:R-:W-:-:S02]  /*2050*/  @!P3 IMAD.WIDE.U32 R14, R28, 0x60, R156 ;  /* 0x000000601c0eb825 */ /* 0x000fc400078e009c */
[----:B------:R-:W0:Y:S02]  /*2060*/  LDGDEPBAR ;  /* 0x00000000000079af */ /* 0x000e240000000000 */
[----:B------:R-:W-:Y:S02]  /*2070*/  @!P3 IMAD.IADD R9, R15, 0x1, R8 ;  /* 0x000000010f09b824 */ /* 0x000fe400078e0208 */
[----:B------:R-:W-:Y:S01]  /*2080*/  @!P3 IMAD.MOV.U32 R8, RZ, RZ, R14 ;  /* 0x000000ffff08b224 */ /* 0x000fe200078e000e */
[----:B-1----:R-:W-:Y:S02]  /*2090*/  SHF.L.U64.HI R2, R28, 0x4, R29 ;  /* 0x000000041c027819 */ /* 0x002fe4000001021d */
[----:B------:R-:W-:-:S05]  /*20a0*/  LOP3.LUT R3, R0, 0x8, R93, 0x78, !PT ;  /* 0x0000000800037812 */ /* 0x000fca00078e785d */
[----:B------:R-:W-:Y:S01]  /*20b0*/  IMAD R150, R3, 0x2, R150 ;  /* 0x0000000203967824 */ /* 0x000fe200078e0296 */
[CC--:B--2---:R-:W-:Y:S02]  /*20c0*/  @!P0 LEA R10, P1, R5.reuse, R156.reuse, 0x1 ;  /* 0x0000009c050a8211 */ /* 0x0c4fe400078208ff */
[----:B------:R-:W-:Y:S02]  /*20d0*/  SHF.R.U32.HI R3, RZ, 0x1, R93 ;  /* 0x00000001ff037819 */ /* 0x000fe4000001165d */
[----:B------:R-:W-:Y:S01]  /*20e0*/  @!P0 LEA.HI.X R11, R5, R157, R2, 0x1, P1 ;  /* 0x0000009d050b8211 */ /* 0x000fe200008f0c02 */
[----:B------:R-:W-:Y:S01]  /*20f0*/  IMAD.SHL.U32 R2, R93, 0x20, RZ ;  /* 0x000000205d027824 */ /* 0x000fe200078e00ff */
[----:B------:R-:W-:Y:S01]  /*2100*/  LOP3.LUT R4, R0, 0x8, R3, 0x78, !PT ;  /* 0x0000000800047812 */ /* 0x000fe200078e7803 */
[----:B------:R-:W-:Y:S01]  /*2110*/  IMAD.MOV.U32 R5, RZ, RZ, 0x20 ;  /* 0x00000020ff057424 */ /* 0x000fe200078e00ff */
[----:B------:R-:W-:Y:S01]  /*2120*/  @!P2 LEA R12, P1, R28, R156, 0x6 ;  /* 0x0000009c1c0ca211 */ /* 0x000fe200078230ff */
[----:B------:R-:W-:-:S04]  /*2130*/  DEPBAR.LE SB0, 0x0 ;  /* 0x000080000000791a */ /* 0x000fc80000000000 */
[----:B------:R-:W-:Y:S01]  /*2140*/  BAR.SYNC.DEFER_BLOCKING 0x0 ;  /* 0x0000000000007b1d */ /* 0x000fe20000010000 */
[----:B------:R-:W-:Y:S01]  /*2150*/  LOP3.LUT R151, R7, 0x7c00, R2, 0xf8, !PT ;  /* 0x00007c0007977812 */ /* 0x000fe200078ef802 */
[----:B------:R-:W-:Y:S01]  /*2160*/  VIADD R2, R150, UR5 ;  /* 0x0000000596027c36 */ /* 0x000fe20008000000 */
[----:B------:R-:W-:Y:S01]  /*2170*/  @!P2 LEA.HI.X R13, R28, R157, R29, 0x6, P1 ;  /* 0x0000009d1c0da211 */ /* 0x000fe200008f341d */
[----:B------:R-:W-:Y:S01]  /*2180*/  IMAD.MOV.U32 R0, RZ, RZ, 0x40 ;  /* 0x00000040ff007424 */ /* 0x000fe200078e00ff */
[----:B------:R-:W-:Y:S01]  /*2190*/  LOP3.LUT R3, R3, 0x1f0, RZ, 0xc0, !PT ;  /* 0x000001f003037812 */ /* 0x000fe200078ec0ff */
[----:B------:R-:W-:-:S03]  /*21a0*/  IMAD.IADD R151, R4, 0x1, R151 ;  /* 0x0000000104977824 */ /* 0x000fc600078e0297 */
        /* <DEDUP_REMOVED lines=8> */
[----:B------:R-:W-:Y:S04]  /*2230*/  @P6 STS.128 [R161+0xa000], RZ ;  /* 0x00a000ffa1006388 */ /* 0x000fe80000000c00 */
        /* <DEDUP_REMOVED lines=14> */
[----:B------:R-:W-:-:S02]  /*2320*/  R2P PR, R93, 0x6 ;  /* 0x000000065d007804 */ /* 0x000fc40000000000 */
[----:B------:R-:W-:Y:S01]  /*2330*/  ISETP.NE.AND P6, PT, R101, 0x1, PT ;  /* 0x000000016500780c */ /* 0x000fe20003fc5270 */
[----:B------:R-:W-:Y:S02]  /*2340*/  @P3 STS.128 [R161+0x9800], RZ ;  /* 0x009800ffa1003388 */ /* 0x000fe40000000c00 */
[----:B------:R-:W-:Y:S02]  /*2350*/  SEL R5, R5, 0xffffffe0, !P1 ;  /* 0xffffffe005057807 */ /* 0x000fe40004800000 */
[----:B------:R-:W-:Y:S01]  /*2360*/  @P3 STS.128 [R161+0xb800], RZ ;  /* 0x00b800ffa1003388 */ /* 0x000fe20000000c00 */
[----:B------:R-:W-:Y:S02]  /*2370*/  SEL R0, R0, 0xffffffc0, !P2 ;  /* 0xffffffc000007807 */ /* 0x000fe40005000000 */
[----:B------:R-:W-:Y:S01]  /*2380*/  IADD3 R149, PT, PT, R151, R5, RZ ;  /* 0x0000000597957210 */ /* 0x000fe20007ffe0ff */
[----:B------:R-:W-:Y:S01]  /*2390*/  @!PT LDS RZ, [RZ] ;  /* 0x00000000fffff984 */ /* 0x000fe20000000800 */
[----:B------:R-:W-:Y:S01]  /*23a0*/  @!PT LDS RZ, [RZ] ;  /* 0x00000000fffff984 */ /* 0x000fe20000000800 */
[----:B------:R-:W-:Y:S01]  /*23b0*/  @!PT LDS RZ, [RZ] ;  /* 0x00000000fffff984 */ /* 0x000fe20000000800 */
[----:B------:R-:W-:Y:S01]  /*23c0*/  @!P3 LDGSTS.E.BYPASS.LTC128B.128 [R161+0x9800], desc[UR16][R8.64] ;  /* 0x0980000008a1bfae */ /* 0x000fe2000b981a10 */
[----:B------:R-:W-:-:S02]  /*23d0*/  IMAD.IADD R145, R2, 0x1, R5 ;  /* 0x0000000102917824 */ /* 0x000fc400078e0205 */
[--C-:B------:R-:W-:Y:S01]  /*23e0*/  IMAD.IADD R148, R151, 0x1, R0.reuse ;  /* 0x0000000197947824 */ /* 0x100fe200078e0200 */
[----:B------:R2:W-:Y:S01]  /*23f0*/  @!P3 LDGSTS.E.BYPASS.LTC128B.128 [R161+0xb800], desc[UR16][R8.64+0x80] ;  /* 0x0b80008008a1bfae */ /* 0x0005e2000b981a10 */
[----:B------:R-:W-:Y:S01]  /*2400*/  IMAD.IADD R144, R2, 0x1, R0 ;  /* 0x0000000102907824 */ /* 0x000fe200078e0200 */
[----:B------:R-:W-:Y:S01]  /*2410*/  SHF.R.U32.HI R2, RZ, 0x2, R93 ;  /* 0x00000002ff027819 */ /* 0x000fe2000001165d */
[C---:B------:R-:W-:Y:S01]  /*2420*/  IMAD.IADD R147, R5.reuse, 0x1, R148 ;  /* 0x0000000105937824 */ /* 0x040fe200078e0294 */
[----:B------:R-:W-:Y:S01]  /*2430*/  LDSM.16.M88.4 R80, [R151] ;  /* 0x000000009750783b */ /* 0x000fe20000000200 */
[----:B------:R-:W-:Y:S01]  /*2440*/  IMAD.IADD R143, R5, 0x1, R144 ;  /* 0x00000001058f7824 */ /* 0x000fe200078e0290 */
[----:B------:R-:W-:Y:S02]  /*2450*/  LOP3.LUT R2, R2, 0x7, RZ, 0xc0, !PT ;  /* 0x0000000702027812 */ /* 0x000fe400078ec0ff */
[----:B------:R-:W3:Y:S02]  /*2460*/  LDSM.16.M88.4 R52, [R150+UR5+0x4000] ;  /* 0x004000059634783b */ /* 0x000ee40008000200 */
[----:B------:R-:W-:-:S02]  /*2470*/  IADD3 R2, PT, PT, -R97, R3, R2 ;  /* 0x0000000361027210 */ /* 0x000fc40007ffe102 */
[----:B------:R-:W4:Y:S02]  /*2480*/  LDSM.16.M88.4 R44, [R150+UR5+0x4800] ;  /* 0x00480005962c783b */ /* 0x000f240008000200 */
[--C-:B------:R-:W-:Y:S02]  /*2490*/  IADD3 R2, PT, PT, R2, UR14, R95.reuse ;  /* 0x0000000e02027c10 */ /* 0x100fe4000fffe05f */
[----:B------:R-:W5:Y:S02]  /*24a0*/  LDSM.16.M88.4 R36, [R150+UR5+0x5000] ;  /* 0x005000059624783b */ /* 0x000f640008000200 */
[C---:B------:R-:W-:Y:S02]  /*24b0*/  VIMNMX R132, PT, PT, R2.reuse, R95, PT ;  /* 0x0000005f02847248 */ /* 0x040fe40003fe0100 */
[----:B-1----:R-:W1:Y:S01]  /*24c0*/  LDSM.16.M88.4 R12, [R150+UR5+0x5800] ;  /* 0x00580005960c783b */ /* 0x002e620008000200 */
[----:B------:R-:W-:-:S03]  /*24d0*/  VIADDMNMX R2, R2, 0x8, R95, PT ;  /* 0x0000000802027846 */ /* 0x000fc6000380015f */
[----:B------:R-:W-:Y:S04]  /*24e0*/  LDSM.16.M88.4 R68, [R149] ;  /* 0x000000009544783b */ /* 0x000fe80000000200 */
[----:B--2---:R-:W2:Y:S04]  /*24f0*/  LDSM.16.M88.4 R8, [R145+0x4800] ;  /* 0x004800009108783b */ /* 0x004ea80000000200 */
[----:B------:R-:W2:Y:S04]  /*2500*/  LDSM.16.M88.4 R16, [R145+0x4000] ;  /* 0x004000009110783b */ /* 0x000ea80000000200 */
[----:B------:R-:W-:Y:S04]  /*2510*/  LDSM.16.M88.4 R64, [R148] ;  /* 0x000000009440783b */ /* 0x000fe80000000200 */
        /* <DEDUP_REMOVED lines=9> */
[----:B------:R-:W-:Y:S04]  /*25b0*/  LDSM.16.M88.4 R24, [R143+0x4800] ;  /* 0x004800008f18783b */ /* 0x000fe80000000200 */
[----:B------:R-:W0:Y:S01]  /*25c0*/  LDGDEPBAR ;  /* 0x00000000000079af */ /* 0x000e220000000000 */
        /* <DEDUP_REMOVED lines=8> */
[----:B------:R-:W2:Y:S07]  /*2650*/  LDSM.16.M88.4 R8, [R147] ;  /* 0x000000009308783b */ /* 0x000eae0000000200 */
[C---:B------:R-:W-:Y:S08]  /*2660*/  HMMA.16816.F32 R56, R68.reuse, R16, R56 ;  /* 0x000000104438723c */ /* 0x040ff00000001838 */
[C---:B------:R-:W-:Y:S01]  /*2670*/  HMMA.16816.F32 R52, R68.reuse, R18, R52 ;  /* 0x000000124434723c */ /* 0x040fe20000001834 */
[----:B------:R-:W3:Y:S07]  /*2680*/  LDSM.16.M88.4 R16, [R143+0x5000] ;  /* 0x005000008f10783b */ /* 0x000eee0000000200 */
[----:B------:R-:W-:Y:S08]  /*2690*/  HMMA.16816.F32 R40, R68, R88, R40 ;  /* 0x000000584428723c */ /* 0x000ff00000001828 */
[C---:B-1----:R-:W-:Y:S08]  /*26a0*/  HMMA.16816.F32 R48, R64.reuse, R12, R48 ;  /* 0x0000000c4030723c */ /* 0x042ff00000001830 */
[----:B------:R-:W-:Y:S01]  /*26b0*/  HMMA.16816.F32 R44, R64, R14, R44 ;  /* 0x0000000e402c723c */ /* 0x000fe2000000182c */
[----:B------:R-:W1:Y:S07]  /*26c0*/  LDSM.16.M88.4 R12, [R143+0x5800] ;  /* 0x005800008f0c783b */ /* 0x000e6e0000000200 */
[C---:B------:R-:W-:Y:S01]  /*26d0*/  HMMA.16816.F32 R36, R68.reuse, R90, R36 ;  /* 0x0000005a4424723c */ /* 0x040fe20000001824 */
[----:B------:R-:W-:Y:S07]  /*26e0*/  LDSM.16.M88.4 R88, [R145+0x7800] ;  /* 0x007800009158783b */ /* 0x000fee0000000200 */
[C---:B------:R-:W-:Y:S08]  /*26f0*/  HMMA.16816.F32 R32, R68.reuse, R84, R32 ;  /* 0x000000544420723c */ /* 0x040ff00000001820 */
[----:B------:R-:W-:Y:S01]  /*2700*/  HMMA.16816.F32 R80, R68, R86, R80 ;  /* 0x000000564450723c */ /* 0x000fe20000001850 */
[----:B------:R-:W-:Y:S04]  /*2710*/  LDSM.16.M88.4 R68, [R150+UR5+0x6000] ;  /* 0x006000059644783b */ /* 0x000fe80008000200 */
[----:B------:R-:W-:Y:S03]  /*2720*/  LDSM.16.M88.4 R84, [R149+0x2000] ;  /* 0x002000009554783b */ /* 0x000fe60000000200 */
        /* <DEDUP_REMOVED lines=15> */
[----:B------:R-:W2:Y:S07]  /*2820*/  LDSM.16.M88.4 R24, [R150+UR5+0x7800] ;  /* 0x007800059618783b */ /* 0x000eae0008000200 */
[C---:B---3--:R-:W-:Y:S08]  /*2830*/  HMMA.16816.F32 R40, R8.reuse, R16, R40 ;  /* 0x000000100828723c */ /* 0x048ff00000001828 */
[C---:B------:R-:W-:Y:S01]  /*2840*/  HMMA.16816.F32 R36, R8.reuse, R18, R36 ;  /* 0x000000120824723c */ /* 0x040fe20000001824 */
[----:B------:R-:W3:Y:S07]  /*2850*/  LDSM.16.M88.4 R16, [R145+0x6000] ;  /* 0x006000009110783b */ /* 0x000eee0000000200 */
[C---:B-1----:R-:W-:Y:S08]  /*2860*/  HMMA.16816.F32 R32, R8.reuse, R12, R32 ;  /* 0x0000000c0820723c */ /* 0x042ff00000001820 */
[----:B------:R-:W-:Y:S01]  /*2870*/  HMMA.16816.F32 R80, R8, R14, R80 ;  /* 0x0000000e0850723c */ /* 0x000fe20000001850 */
[----:B------:R-:W1:Y:S04]  /*2880*/  LDSM.16.M88.4 R12, [R145+0x6800] ;  /* 0x00680000910c783b */ /* 0x000e680000000200 */
[----:B------:R-:W1:Y:S03]  /*2890*/  LDSM.16.M88.4 R8, [R145+0x7000] ;  /* 0x007000009108783b */ /* 0x000e660000000200 */
        /* <DEDUP_REMOVED lines=21> */
[----:B------:R-:W1:Y:S01]  /*29f0*/  LDSM.16.M88.4 R8, [R143+0x7800] ;  /* 0x007800008f08783b */ /* 0x000e620000000200 */
[----:B------:R-:W-:-:S06]  /*2a00*/  DEPBAR.LE SB0, 0x0 ;  /* 0x000080000000791a */ /* 0x000fcc0000000000 */
[C---:B------:R-:W-:Y:S08]  /*2a10*/  HMMA.16816.F32 R32, R84.reuse, R88, R32 ;  /* 0x000000585420723c */ /* 0x040ff00000001820 */
[----:B------:R-:W-:Y:S08]  /*2a20*/  HMMA.16816.F32 R80, R84, R90, R80 ;  /* 0x0000005a5450723c */ /* 0x000ff00000001850 */
[C---:B------:R-:W-:Y:S08]  /*2a30*/  HMMA.16816.F32 R56, R76.reuse, R72, R56 ;  /* 0x000000484c38723c */ /* 0x040ff00000001838 */
[C---:B------:R-:W-:Y:S08]  /*2a40*/  HMMA.16816.F32 R52, R76.reuse, R74, R52 ;  /* 0x0000004a4c34723c */ /* 0x040ff00000001834 */
[C---:B----4-:R-:W-:Y:S08]  /*2a50*/  HMMA.16816.F32 R48, R76.reuse, R68, R48 ;  /* 0x000000444c30723c */ /* 0x050ff00000001830 */
[C---:B------:R-:W-:Y:S08]  /*2a60*/  HMMA.16816.F32 R44, R76.reuse, R70, R44 ;  /* 0x000000464c2c723c */ /* 0x040ff0000000182c */
[C---:B-----5:R-:W-:Y:S08]  /*2a70*/  HMMA.16816.F32 R40, R76.reuse, R64, R40 ;  /* 0x000000404c28723c */ /* 0x060ff00000001828 */
[C---:B------:R-:W-:Y:S08]  /*2a80*/  HMMA.16816.F32 R36, R76.reuse, R66, R36 ;  /* 0x000000424c24723c */ /* 0x040ff00000001824 */
[C---:B--2---:R-:W-:Y:S08]  /*2a90*/  HMMA.16816.F32 R32, R76.reuse, R60, R32 ;  /* 0x0000003c4c20723c */ /* 0x044ff00000001820 */
[----:B------:R-:W-:Y:S08]  /*2aa0*/  HMMA.16816.F32 R80, R76, R62, R80 ;  /* 0x0000003e4c50723c */ /* 0x000ff00000001850 */
        /* <DEDUP_REMOVED lines=21> */
.L_x_5578:
        /* <DEDUP_REMOVED lines=59> */
.L_x_5579:
[C---:B------:R-:W-:Y:S01]  /*2fb0*/  IMAD.SHL.U32 R6, R102.reuse, 0x20, RZ ;  /* 0x0000002066067824 */ /* 0x040fe200078e00ff */
[C---:B------:R-:W-:Y:S01]  /*2fc0*/  LEA R8, P0, R31.reuse, R154, 0x1 ;  /* 0x0000009a1f087211 */ /* 0x040fe200078008ff */
[----:B------:R-:W-:Y:S01]  /*2fd0*/  IMAD.MOV.U32 R155, RZ, RZ, R153 ;  /* 0x000000ffff9b7224 */ /* 0x000fe200078e0099 */
[----:B------:R-:W-:Y:S02]  /*2fe0*/  SHF.L.U64.HI R3, R102, 0x5, R103 ;  /* 0x0000000566037819 */ /* 0x000fe40000010267 */
[----:B------:R-:W-:Y:S02]  /*2ff0*/  IADD3 R10, P1, PT, R6, R8, RZ ;  /* 0x00000008060a7210 */ /* 0x000fe40007f3e0ff */
[----:B------:R-:W-:Y:S01]  /*3000*/  LEA.HI.X R9, R31, R153, R92, 0x1, P0 ;  /* 0x000000991f097211 */ /* 0x000fe200000f0c5c */
[----:B------:R-:W-:Y:S01]  /*3010*/  @!PT LDS RZ, [RZ] ;  /* 0x00000000fffff984 */ /* 0x000fe20000000800 */
[----:B------:R-:W-:Y:S01]  /*3020*/  @!PT LDS RZ, [RZ] ;  /* 0x00000000fffff984 */ /* 0x000fe20000000800 */
[----:B------:R-:W-:Y:S01]  /*3030*/  @!PT LDS RZ, [RZ] ;  /* 0x00000000fffff984 */ /* 0x000fe20000000800 */
[----:B------:R1:W-:Y:S01]  /*3040*/  LDGSTS.E.BYPASS.LTC128B.128 [R161+0x4000], desc[UR16][R154.64] ;  /* 0x040000009aa17fae */ /* 0x0003e2000b981a10 */
[----:B------:R-:W-:-:S03]  /*3050*/  IADD3 R12, P0, PT, R10, R6, RZ ;  /* 0x000000060a0c7210 */ /* 0x000fc60007f1e0ff */
[----:B------:R-:W-:Y:S01]  /*3060*/  IMAD.X R11, R3, 0x1, R9, P1 ;  /* 0x00000001030b7824 */ /* 0x000fe200008e0609 */
        /* <DEDUP_REMOVED lines=9> */
.L_x_5577:
        /* <DEDUP_REMOVED lines=25> */
[----:B------:R-:W-:Y:S01]  /*3290*/  FSEL R56, R56, -INF , !P1 ;  /* 0xff80000038387808 */ /* 0x000fe20004800000 */
[----:B------:R-:W-:Y:S01]  /*32a0*/  IMAD.IADD R141, R0, 0x1, R146 ;  /* 0x00000001008d7824 */ /* 0x000fe200078e0292 */
[----:B------:R-:W-:-:S02]  /*32b0*/  FSEL R19, R58, -INF , !P0 ;  /* 0xff8000003a137808 */ /* 0x000fc40004000000 */
[----:B------:R-:W-:Y:S01]  /*32c0*/  ISETP.GE.AND P1, PT, R9, R132, PT ;  /* 0x000000840900720c */ /* 0x000fe20003f26270 */
[----:B------:R-:W-:Y:S01]  /*32d0*/  IMAD.IADD R140, R5, 0x1, R141 ;  /* 0x00000001058c7824 */ /* 0x000fe200078e028d */
[----:B------:R-:W-:Y:S01]  /*32e0*/  ISETP.GE.AND P0, PT, R9, R2, PT ;  /* 0x000000020900720c */ /* 0x000fe20003f06270 */
        /* <DEDUP_REMOVED lines=32> */
[----:B------:R-:W-:Y:S01]  /*34f0*/  VIADD R3, R3, 0xfffffff9 ;  /* 0xfffffff903037836 */ /* 0x000fe20000000000 */
[----:B------:R-:W-:Y:S02]  /*3500*/  ISETP.GE.AND P2, PT, R13, R132, PT ;  /* 0x000000840d00720c */ /* 0x000fe40003f46270 */
[----:B------:R-:W-:Y:S02]  /*3510*/  FMNMX3.FTZ R27, R56, R12, R52, !PT ;  /* 0x0000000c381b7276 */ /* 0x000fe40007810034 */
        /* <DEDUP_REMOVED lines=14> */
[----:B------:R-:W-:Y:S02]  /*3600*/  FSEL R13, R46, -INF , !P0 ;  /* 0xff8000002e0d7808 */ /* 0x000fe40004000000 */
[----:B------:R-:W-:Y:S02]  /*3610*/  FMNMX3.FTZ R18, R18, R55, R15, !PT ;  /* 0x0000003712127276 */ /* 0x000fe4000781000f */
[----:B------:R-:W-:Y:S02]  /*3620*/  FSEL R122, R33, -INF , !P1 ;  /* 0xff800000217a7808 */ /* 0x000fe40004800000 */
[----:B------:R-:W-:Y:S02]  /*3630*/  FMNMX3.FTZ R27, R27, R118, R114, !PT ;  /* 0x000000761b1b7276 */ /* 0x000fe40007810072 */
[----:B------:R-:W-:Y:S02]  /*3640*/  ISETP.GE.AND P1, PT, R3, R132, PT ;  /* 0x000000840300720c */ /* 0x000fe40003f26270 */
[----:B------:R-:W-:-:S02]  /*3650*/  ISETP.GE.AND P0, PT, R9, R2, PT ;  /* 0x000000020900720c */ /* 0x000fc40003f06270 */
[----:B------:R-:W-:Y:S02]  /*3660*/  FSEL R9, R47, -INF , !P5 ;  /* 0xff8000002f097808 */ /* 0x000fe40006800000 */
[----:B------:R-:W-:Y:S01]  /*3670*/  FSEL R131, R42, -INF , !P4 ;  /* 0xff8000002a837808 */ /* 0x000fe20006000000 */
[----:B------:R-:W-:Y:S01]  /*3680*/  LDSM.16.MT88.4 R44, [R142+0x8000] ;  /* 0x008000008e2c783b */ /* 0x000fe20000004200 */
[----:B------:R-:W-:Y:S02]  /*3690*/  FMNMX3.FTZ R18, R18, R11, R13, !PT ;  /* 0x0000000b12127276 */ /* 0x000fe4000781000d */
[----:B------:R-:W-:Y:S02]  /*36a0*/  FMNMX3.FTZ R27, R27, R116, R124, !PT ;  /* 0x000000741b1b7276 */ /* 0x000fe4000781007c */
[----:B------:R-:W-:Y:S02]  /*36b0*/  FSEL R26, R81, -INF , !P1 ;  /* 0xff800000511a7808 */ /* 0x000fe40004800000 */
[----:B------:R-:W-:-:S02]  /*36c0*/  ISETP.GE.AND P1, PT, R25, R2, PT ;  /* 0x000000021900720c */ /* 0x000fc40003f26270 */
[----:B------:R-:W-:Y:S02]  /*36d0*/  FSEL R121, R43, -INF , !P3 ;  /* 0xff8000002b797808 */ /* 0x000fe40005800000 */
[----:B------:R-:W-:Y:S02]  /*36e0*/  FSEL R129, R38, -INF , !P2 ;  /* 0xff80000026817808 */ /* 0x000fe40005000000 */
[----:B------:R-:W-:Y:S02]  /*36f0*/  FMNMX3.FTZ R18, R18, R9, R131, !PT ;  /* 0x0000000912127276 */ /* 0x000fe40007810083 */
[----:B------:R-:W-:Y:S02]  /*3700*/  FMNMX3.FTZ R27, R27, R122, R120, !PT ;  /* 0x0000007a1b1b7276 */ /* 0x000fe40007810078 */
[-C--:B------:R-:W-:Y:S02]  /*3710*/  ISETP.GE.AND P4, PT, R23, R2.reuse, PT ;  /* 0x000000021700720c */ /* 0x080fe40003f86270 */
[----:B------:R-:W-:-:S02]  /*3720*/  ISETP.GE.AND P2, PT, R21, R2, PT ;  /* 0x000000021500720c */ /* 0x000fc40003f46270 */
[----:B------:R-:W-:Y:S01]  /*3730*/  FSEL R125, R39, -INF , !P1 ;  /* 0xff800000277d7808 */ /* 0x000fe20004800000 */
[----:B------:R-:W-:Y:S01]  /*3740*/  LDSM.16.MT88.4 R20, [R146+0x8800] ;  /* 0x008800009214783b */ /* 0x000fe20000004200 */
[----:B------:R-:W-:Y:S02]  /*3750*/  FSEL R123, R34, -INF , !P0 ;  /* 0xff800000227b7808 */ /* 0x000fe40004000000 */
[----:B------:R-:W-:Y:S01]  /*3760*/  FMNMX3.FTZ R18, R18, R121, R129, !PT ;  /* 0x0000007912127276 */ /* 0x000fe20007810081 */
[----:B------:R-:W-:Y:S01]  /*3770*/  LDSM.16.MT88.4 R36, [R146+0x8000] ;  /* 0x008000009224783b */ /* 0x000fe20000004200 */
[----:B------:R-:W-:Y:S02]  /*3780*/  FMNMX.FTZ R16, R26, R27, !PT ;  /* 0x0000001b1a107209 */ /* 0x000fe40007810000 */
[----:B------:R-:W-:Y:S02]  /*3790*/  ISETP.GE.AND P0, PT, R3, R2, PT ;  /* 0x000000020300720c */ /* 0x000fe40003f06270 */
[----:B------:R-:W-:Y:S01]  /*37a0*/  FSEL R119, R35, -INF , !P4 ;  /* 0xff80000023777808 */ /* 0x000fe20006000000 */
[----:B------:R-:W1:Y:S01]  /*37b0*/  SHFL.BFLY PT, R31, R16, 0x2, 0x1f ;  /* 0x0c401f00101f7f89 */ /* 0x000e6200000e0000 */
[----:B------:R-:W-:-:S02]  /*37c0*/  FSEL R27, R82, -INF , !P2 ;  /* 0xff800000521b7808 */ /* 0x000fc40005000000 */
[----:B------:R-:W-:Y:S02]  /*37d0*/  FMNMX3.FTZ R18, R18, R125, R123, !PT ;  /* 0x0000007d12127276 */ /* 0x000fe4000781007b */
[----:B------:R-:W-:Y:S02]  /*37e0*/  FSEL R25, R83, -INF , !P0 ;  /* 0xff80000053197808 */ /* 0x000fe40004000000 */
[----:B------:R-:W-:Y:S01]  /*37f0*/  FMNMX3.FTZ R18, R18, R119, R27, !PT ;  /* 0x0000007712127276 */ /* 0x000fe2000781001b */
[----:B------:R-:W-:Y:S03]  /*3800*/  LDSM.16.MT88.4 R80, [R141+0xa000] ;  /* 0x00a000008d50783b */ /* 0x000fe60000004200 */
        /* <DEDUP_REMOVED lines=17> */
[--C-:B------:R-:W-:Y:S01]  /*3920*/  FFMA.FTZ R31, R6, UR4, -R127.reuse ;  /* 0x00000004061f7c23 */ /* 0x100fe2000801087f */
[----:B------:R-:W-:Y:S01]  /*3930*/  MUFU.EX2 R111, R111 ;  /* 0x0000006f006f7308 */ /* 0x000fe20000000800 */
[----:B------:R-:W-:Y:S01]  /*3940*/  LDSM.16.MT88.4 R4, [R140+0xa000] ;  /* 0x00a000008c04783b */ /* 0x000fe20000004200 */
        /* <DEDUP_REMOVED lines=11> */
[----:B------:R-:W2:Y:S01]  /*3a00*/  LDSM.16.MT88.4 R52, [R141+0x8000] ;  /* 0x008000008d34783b */ /* 0x000ea20000004200 */
[--C-:B------:R-:W-:Y:S01]  /*3a10*/  FFMA.FTZ R35, R15, UR4, -R24.reuse ;  /* 0x000000040f237c23 */ /* 0x100fe20008010818 */
[--C-:B------:R-:W-:Y:S01]  /*3a20*/  FFMA.FTZ R32, R11, UR4, -R24.reuse ;  /* 0x000000040b207c23 */ /* 0x100fe20008010818 */
[--C-:B------:R-:W-:Y:S01]  /*3a30*/  FFMA.FTZ R0, R13, UR4, -R24.reuse ;  /* 0x000000040d007c23 */ /* 0x100fe20008010818 */
[----:B------:R-:W3:Y:S01]  /*3a40*/  LDSM.16.MT88.4 R16, [R142+0x8800] ;  /* 0x008800008e10783b */ /* 0x000ee20000004200 */
[--C-:B------:R-:W-:Y:S01]  /*3a50*/  FFMA.FTZ R33, R9, UR4, -R24.reuse ;  /* 0x0000000409217c23 */ /* 0x100fe20008010818 */
[--C-:B------:R-:W-:Y:S01]  /*3a60*/  FFMA.FTZ R112, R112, UR4, -R127.reuse ;  /* 0x0000000470707c23 */ /* 0x100fe2000801087f */
[----:B------:R-:W-:Y:S01]  /*3a70*/  MUFU.EX2 R107, R107 ;  /* 0x0000006b006b7308 */ /* 0x000fe20000000800 */
[----:B------:R-:W4:Y:S01]  /*3a80*/  LDSM.16.MT88.4 R12, [R141+0x8800] ;  /* 0x008800008d0c783b */ /* 0x000f220000004200 */
[--C-:B------:R-:W-:Y:S01]  /*3a90*/  FFMA.FTZ R114, R114, UR4, -R127.reuse ;  /* 0x0000000472727c23 */ /* 0x100fe2000801087f */
[--C-:B------:R-:W-:Y:S01]  /*3aa0*/  FFMA.FTZ R116, R131, UR4, -R24.reuse ;  /* 0x0000000483747c23 */ /* 0x100fe20008010818 */
[--C-:B------:R-:W-:Y:S01]  /*3ab0*/  FFMA.FTZ R121, R121, UR4, -R24.reuse ;  /* 0x0000000479797c23 */ /* 0x100fe20008010818 */
[----:B------:R-:W5:Y:S01]  /*3ac0*/  LDSM.16.MT88.4 R8, [R140+0x8800] ;  /* 0x008800008c08783b */ /* 0x000f620000004200 */
        /* <DEDUP_REMOVED lines=12> */
[----:B------:R-:W-:Y:S01]  /*3b90*/  FFMA.FTZ R126, R25, UR4, -R24 ;  /* 0x00000004197e7c23 */ /* 0x000fe20008010818 */
[----:B------:R-:W-:Y:S01]  /*3ba0*/  FADD.FTZ R108, R111, R108 ;  /* 0x0000006c6f6c7221 */ /* 0x000fe20000010000 */
[----:B------:R-:W-:Y:S04]  /*3bb0*/  LDSM.16.MT88.4 R24, [R141+0x9800] ;  /* 0x009800008d18783b */ /* 0x000fe80000004200 */
[----:B------:R-:W1:Y:S01]  /*3bc0*/  MUFU.EX2 R110, R110 ;  /* 0x0000006e006e7308 */ /* 0x000e620000000800 */
[----:B--2---:R-:W-:Y:S01]  /*3bd0*/  F2FP.F16.F32.PACK_AB R86, R104, R107 ;  /* 0x0000006b6856723e */ /* 0x004fe200000000ff */
[----:B------:R-:W-:-:S04]  /*3be0*/  FADD.FTZ R107, R107, R108 ;  /* 0x0000006c6b6b7221 */ /* 0x000fc80000010000 */
[----:B------:R-:W-:Y:S02]  /*3bf0*/  FADD.FTZ R104, R104, R107 ;  /* 0x0000006b68687221 */ /* 0x000fe40000010000 */
[----:B------:R-:W-:Y:S08]  /*3c00*/  MUFU.EX2 R106, R106 ;  /* 0x0000006a006a7308 */ /* 0x000ff00000000800 */
        /* <DEDUP_REMOVED lines=38> */
[----:B--2---:R-:W-:-:S03]  /*3e70*/  F2FP.F16.F32.PACK_AB R5, R32, R35 ;  /* 0x000000232005723e */ /* 0x004fc600000000ff */
[----:B------:R-:W-:Y:S01]  /*3e80*/  FADD.FTZ R34, R34, R105 ;  /* 0x0000006922227221 */ /* 0x000fe20000010000 */
[----:B------:R-:W1:Y:S01]  /*3e90*/  MUFU.EX2 R129, R129 ;  /* 0x0000008100817308 */ /* 0x000e620000000800 */
[----:B------:R-:W-:Y:S01]  /*3ea0*/  HMMA.16816.F32 R84, R84, R6, RZ ;  /* 0x000000065454723c */ /* 0x000fe200000018ff */
[----:B------:R-:W-:Y:S02]  /*3eb0*/  F2FP.F16.F32.PACK_AB R6, R30, R31 ;  /* 0x0000001f1e06723e */ /* 0x000fe400000000ff */
[----:B---3--:R-:W-:-:S04]  /*3ec0*/  F2FP.F16.F32.PACK_AB R7, R33, R0 ;  /* 0x000000002107723e */ /* 0x008fc800000000ff */
[----:B------:R-:W-:Y:S03]  /*3ed0*/  MUFU.EX2 R120, R120 ;  /* 0x0000007800787308 */ /* 0x000fe60000000800 */
[C---:B------:R-:W-:Y:S05]  /*3ee0*/  HMMA.16816.F32 R40, R4.reuse, R16, R40 ;  /* 0x000000100428723c */ /* 0x040fea0000001828 */
[----:B------:R-:W2:Y:S03]  /*3ef0*/  MUFU.EX2 R169, R169 ;  /* 0x000000a900a97308 */ /* 0x000ea60000000800 */
[C---:B------:R-:W-:Y:S01]  /*3f00*/  HMMA.16816.F32 R44, R4.reuse, R18, R44 ;  /* 0x00000012042c723c */ /* 0x040fe2000000182c */
[----:B------:R-:W3:Y:S04]  /*3f10*/  LDSM.16.MT88.4 R16, [R142+0xa800] ;  /* 0x00a800008e10783b */ /* 0x000ee80000004200 */
[----:B------:R-:W-:Y:S03]  /*3f20*/  MUFU.EX2 R122, R122 ;  /* 0x0000007a007a7308 */ /* 0x000fe60000000800 */
[C---:B----4-:R-:W-:Y:S05]  /*3f30*/  HMMA.16816.F32 R48, R4.reuse, R12, R48 ;  /* 0x0000000c0430723c */ /* 0x050fea0000001830 */
[----:B------:R-:W4:Y:S03]  /*3f40*/  MUFU.EX2 R119, R119 ;  /* 0x0000007700777308 */ /* 0x000f260000000800 */
[C---:B------:R-:W-:Y:S01]  /*3f50*/  HMMA.16816.F32 R52, R4.reuse, R14, R52 ;  /* 0x0000000e0434723c */ /* 0x040fe20000001834 */
[----:B------:R-:W1:Y:S04]  /*3f60*/  LDSM.16.MT88.4 R12, [R141+0xa800] ;  /* 0x00a800008d0c783b */ /* 0x000e680000004200 */
[----:B------:R-:W-:Y:S03]  /*3f70*/  MUFU.EX2 R123, R123 ;  /* 0x0000007b007b7308 */ /* 0x000fe60000000800 */
[C---:B------:R-:W-:Y:S05]  /*3f80*/  HMMA.16816.F32 R96, R4.reuse, R20, R96 ;  /* 0x000000140460723c */ /* 0x040fea0000001860 */
[----:B------:R-:W4:Y:S03]  /*3f90*/  MUFU.EX2 R126, R126 ;  /* 0x0000007e007e7308 */ /* 0x000f260000000800 */
[C---:B------:R-:W-:Y:S01]  /*3fa0*/  HMMA.16816.F32 R36, R4.reuse, R22, R36 ;  /* 0x000000160424723c */ /* 0x040fe20000001824 */
[----:B------:R-:W2:Y:S07]  /*3fb0*/  LDSM.16.MT88.4 R20, [R146+0xa800] ;  /* 0x00a800009214783b */ /* 0x000eae0000004200 */
        /* <DEDUP_REMOVED lines=12> */
[C---:B-----5:R-:W-:Y:S08]  /*4080*/  HMMA.16816.F32 R88, R4.reuse, R8, R88 ;  /* 0x000000080458723c */ /* 0x060ff00000001858 */
        /* <DEDUP_REMOVED lines=27> */
[C---:B-----5:R-:W-:Y:S08]  /*4240*/  HMMA.16816.F32 R88, R4.reuse, R8, R88 ;  /* 0x000000080458723c */ /* 0x060ff00000001858 */
[----:B------:R-:W-:Y:S01]  /*4250*/  HMMA.16816.F32 R84, R4, R10, R84 ;  /* 0x0000000a0454723c */ /* 0x000fe20000001854 */
[----:B------:R-:W-:Y:S01]  /*4260*/  F2FP.F16.F32.PACK_AB R4, R129, R124 ;  /* 0x0000007c8104723e */ /* 0x000fe200000000ff */
[----:B------:R-:W2:Y:S01]  /*4270*/  LDSM.16.MT88.4 R8, [R146+0xb800] ;  /* 0x00b800009208783b */ /* 0x000ea20000004200 */
[----:B------:R-:W-:-:S02]  /*4280*/  F2FP.F16.F32.PACK_AB R6, R169, R120 ;  /* 0x00000078a906723e */ /* 0x000fc400000000ff */
[----:B----4-:R-:W-:Y:S02]  /*4290*/  F2FP.F16.F32.PACK_AB R5, R119, R122 ;  /* 0x0000007a7705723e */ /* 0x010fe400000000ff */
        /* <DEDUP_REMOVED lines=43> */
[----:B------:R-:W-:Y:S01]  /*4550*/  HMMA.16816.F32 R84, R4, R10, R84 ;  /* 0x0000000a0454723c */ /* 0x000fe20000001854 */
[----:B------:R-:W-:-:S04]  /*4560*/  NOP ;  /* 0x0000000000007918 */ /* 0x000fc80000000000 */
[----:B------:R-:W-:-:S15]  /*4570*/  @!P6 BRA `(.L_x_5580) ;  /* 0x0000002800c4e947 */ /* 0x000fde0003800000 */
        /* <DEDUP_REMOVED lines=65> */
.L_x_5581:
[----:B------:R-:W-:Y:S01]  /*4990*/  UMOV UR6, URZ ;  /* 0x000000ff00067c82 */ /* 0x000fe20008000000 */
[----:B------:R-:W-:Y:S01]  /*49a0*/  IMAD.SHL.U32 R0, R28, 0x40, RZ ;  /* 0x000000401c007824 */ /* 0x000fe200078e00ff */
[----:B------:R-:W-:-:S05]  /*49b0*/  IADD3 R5, P0, PT, RZ, -UR6, RZ ;  /* 0x80000006ff057c10 */ /* 0x000fca000ff1e0ff */
[----:B------:R-:W-:-:S05]  /*49c0*/  IMAD.X R0, RZ, RZ, ~R0, P0 ;  /* 0x000000ffff007224 */ /* 0x000fca00000e0e00 */
[----:B------:R-:W-:-:S04]  /*49d0*/  SHF.R.S64 R5, R5, 0x1f, R0 ;  /* 0x0000001f05057819 */ /* 0x000fc80000001000 */
[----:B------:R-:W-:-:S04]  /*49e0*/  IADD3 R156, P0, PT, R5, R156, RZ ;  /* 0x0000009c059c7210 */ /* 0x000fc80007f1e0ff */
[----:B------:R-:W-:-:S09]  /*49f0*/  LEA.HI.X.SX32 R157, R0, R157, 0x1, P0 ;  /* 0x0000009d009d7211 */ /* 0x000fd200000f0eff */
.L_x_5582:
[C---:B------:R-:W-:Y:S01]  /*4a00*/  IMAD.SHL.U32 R5, R28.reuse, 0x20, RZ ;  /* 0x000000201c057824 */ /* 0x040fe200078e00ff */
[----:B------:R-:W-:Y:S01]  /*4a10*/  SHF.L.U64.HI R28, R28, 0x5, R29 ;  /* 0x000000051c1c7819 */ /* 0x000fe2000001021d */
[----:B------:R-:W-:Y:S01]  /*4a20*/  @!PT LDS RZ, [RZ] ;  /* 0x00000000fffff984 */ /* 0x000fe20000000800 */
[----:B------:R-:W-:Y:S01]  /*4a30*/  @!PT LDS RZ, [RZ] ;  /* 0x00000000fffff984 */ /* 0x000fe20000000800 */
[----:B------:R-:W-:Y:S01]  /*4a40*/  @!PT LDS RZ, [RZ] ;  /* 0x00000000fffff984 */ /* 0x000fe20000000800 */
[----:B------:R-:W-:Y:S03]  /*4a50*/  LDGSTS.E.BYPASS.LTC128B.128 [R161+0x8000], desc[UR16][R156.64] ;  /* 0x080000009ca17fae */ /* 0x000fe6000b981a10 */
[----:B------:R-:W-:Y:S01]  /*4a60*/  IADD3 R8, P0, PT, R5, R156, RZ ;  /* 0x0000009c05087210 */ /* 0x000fe20007f1e0ff */
[----:B------:R-:W-:Y:S03]  /*4a70*/  LDGSTS.E.BYPASS.LTC128B.128 [R161+0xa000], desc[UR16][R156.64+0x80] ;  /* 0x0a0000809ca17fae */ /* 0x000fe6000b981a10 */
[-C--:B------:R-:W-:Y:S01]  /*4a80*/  IADD3 R16, P1, PT, R8, R5.reuse, RZ ;  /* 0x0000000508107210 */ /* 0x080fe20007f3e0ff */
[----:B------:R-:W-:Y:S01]  /*4a90*/  IMAD.X R9, R28, 0x1, R157, P0 ;  /* 0x000000011c097824 */ /* 0x000fe200000e069d */
[----:B------:R-:W1:Y:S02]  /*4aa0*/  S2R R0, SR_TID.X ;  /* 0x0000000000007919 */ /* 0x000e640000002100 */
[----:B------:R-:W-:Y:S01]  /*4ab0*/  IADD3 R18, P0, PT, R16, R5, RZ ;  /* 0x0000000510127210 */ /* 0x000fe20007f1e0ff */
[--C-:B------:R-:W-:Y:S01]  /*4ac0*/  IMAD.X R17, R9, 0x1, R28.reuse, P1 ;  /* 0x0000000109117824 */ /* 0x100fe200008e061c */
[----:B------:R-:W-:Y:S03]  /*4ad0*/  LDGSTS.E.BYPASS.LTC128B.128 [R161+0x8800], desc[UR16][R8.64] ;  /* 0x0880000008a17fae */ /* 0x000fe6000b981a10 */
[----:B------:R-:W-:Y:S01]  /*4ae0*/  IMAD.X R19, R17, 0x1, R28, P0 ;  /* 0x0000000111137824 */ /* 0x000fe200000e061c */
[----:B------:R2:W-:Y:S04]  /*4af0*/  LDGSTS.E.BYPASS.LTC128B.128 [R161+0xa800], desc[UR16][R8.64+0x80] ;  /* 0x0a80008008a17fae */ /* 0x0005e8000b981a10 */
[----:B------:R-:W-:Y:S04]  /*4b00*/  LDGSTS.E.BYPASS.LTC128B.128 [R161+0x9000], desc[UR16][R16.64] ;  /* 0x0900000010a17fae */ /* 0x000fe8000b981a10 */
[----:B------:R-:W-:Y:S04]  /*4b10*/  LDGSTS.E.BYPASS.LTC128B.128 [R161+0xb000], desc[UR16][R16.64+0x80] ;  /* 0x0b00008010a17fae */ /* 0x000fe8000b981a10 */
[----:B------:R-:W-:Y:S04]  /*4b20*/  LDGSTS.E.BYPASS.LTC128B.128 [R161+0x9800], desc[UR16][R18.64] ;  /* 0x0980000012a17fae */ /* 0x000fe8000b981a10 */
[----:B------:R3:W-:Y:S04]  /*4b30*/  LDGSTS.E.BYPASS.LTC128B.128 [R161+0xb800], desc[UR16][R18.64+0x80] ;  /* 0x0b80008012a17fae */ /* 0x0007e8000b981a10 */
[----:B------:R-:W-:Y:S04]  /*4b40*/  LDSM.16.M88.4 R12, [R151] ;  /* 0x00000000970c783b */ /* 0x000fe80000000200 */
[----:B------:R-:W4:Y:S01]  /*4b50*/  LDSM.16.M88.4 R104, [R150+UR5+0x4000] ;  /* 0x004000059668783b */ /* 0x000f220008000200 */
[----:B-1----:R-:W-:-:S03]  /*4b60*/  IMAD.SHL.U32 R0, R0, 0x2, RZ ;  /* 0x0000000200007824 */ /* 0x002fc600078e00ff */
[----:B------:R-:W1:Y:S02]  /*4b70*/  LDSM.16.M88.4 R28, [R150+UR5+0x4800] ;  /* 0x00480005961c783b */ /* 0x000e640008000200 */
[----:B------:R-:W-:Y:S02]  /*4b80*/  LOP3.LUT R0, R0, 0x6, RZ, 0xc0, !PT ;  /* 0x0000000600007812 */ /* 0x000fe400078ec0ff */
[----:B------:R-:W5:Y:S03]  /*4b90*/  LDSM.16.M88.4 R20, [R150+UR5+0x5000] ;  /* 0x005000059614783b */ /* 0x000f660008000200 */
[----:B------:R-:W-:Y:S01]  /*4ba0*/  IMAD R0, R101, 0x40, R0 ;  /* 0x0000004065007824 */ /* 0x000fe200078e0200 */
[----:B------:R-:W3:Y:S04]  /*4bb0*/  LDSM.16.M88.4 R4, [R150+UR5+0x5800] ;  /* 0x005800059604783b */ /* 0x000ee80008000200 */
[----:B--2---:R-:W-:Y:S04]  /*4bc0*/  LDSM.16.M88.4 R8, [R149] ;  /* 0x000000009508783b */ /* 0x004fe80000000200 */
[----:B------:R-:W2:Y:S04]  /*4bd0*/  LDSM.16.M88.4 R128, [R145+0x4000] ;  /* 0x004000009180783b */ /* 0x000ea80000000200 */
[----:B------:R-:W2:Y:S04]  /*4be0*/  LDSM.16.M88.4 R124, [R145+0x4800] ;  /* 0x00480000917c783b */ /* 0x000ea80000000200 */
[----:B------:R-:W2:Y:S04]  /*4bf0*/  LDSM.16.M88.4 R120, [R145+0x5000] ;  /* 0x005000009178783b */ /* 0x000ea80000000200 */
[----:B------:R-:W2:Y:S04]  /*4c00*/  LDSM.16.M88.4 R116, [R145+0x5800] ;  /* 0x005800009174783b */ /* 0x000ea80000000200 */
[----:B------:R-:W-:Y:S01]  /*4c10*/  LDSM.16.M88.4 R112, [R148] ;  /* 0x000000009470783b */ /* 0x000fe20000000200 */
[C---:B----4-:R-:W-:Y:S03]  /*4c20*/  HMMA.16816.F32 R108, R12.reuse, R104, RZ ;  /* 0x000000680c6c723c */ /* 0x050fe600000018ff */
[----:B------:R-:W0:Y:S05]  /*4c30*/  LDGDEPBAR ;  /* 0x00000000000079af */ /* 0x000e2a0000000000 */
[C---:B-1----:R-:W-:Y:S08]  /*4c40*/  HMMA.16816.F32 R32, R12.reuse, R28, RZ ;  /* 0x0000001c0c20723c */ /* 0x042ff000000018ff */
[C---:B-----5:R-:W-:Y:S08]  /*4c50*/  HMMA.16816.F32 R24, R12.reuse, R20, RZ ;  /* 0x000000140c18723c */ /* 0x060ff000000018ff */
[C---:B------:R-:W-:Y:S08]  /*4c60*/  HMMA.16816.F32 R104, R12.reuse, R106, RZ ;  /* 0x0000006a0c68723c */ /* 0x040ff000000018ff */
[C---:B------:R-:W-:Y:S08]  /*4c70*/  HMMA.16816.F32 R28, R12.reuse, R30, RZ ;  /* 0x0000001e0c1c723c */ /* 0x040ff000000018ff */
[C---:B------:R-:W-:Y:S08]  /*4c80*/  HMMA.16816.F32 R20, R12.reuse, R22, RZ ;  /* 0x000000160c14723c */ /* 0x040ff000000018ff */
[C---:B---3--:R-:W-:Y:S08]  /*4c90*/  HMMA.16816.F32 R16, R12.reuse, R4, RZ ;  /* 0x000000040c10723c */ /* 0x048ff000000018ff */
        /* <DEDUP_REMOVED lines=13> */
[----:B------:R-:W-:Y:S04]  /*4d70*/  LDSM.16.M88.4 R116, [R147] ;  /* 0x000000009374783b */ /* 0x000fe80000000200 */
        /* <DEDUP_REMOVED lines=13> */
[----:B------:R-:W4:Y:S03]  /*4e50*/  LDSM.16.M88.4 R112, [R150+UR5+0x6000] ;  /* 0x006000059670783b */ /* 0x000f260008000200 */
[C---:B-----5:R-:W-:Y:S08]  /*4e60*/  HMMA.16816.F32 R108, R116.reuse, R8, R108 ;  /* 0x00000008746c723c */ /* 0x060ff0000000186c */
[C---:B------:R-:W-:Y:S01]  /*4e70*/  HMMA.16816.F32 R104, R116.reuse, R10, R104 ;  /* 0x0000000a7468723c */ /* 0x040fe20000001868 */
[----:B------:R-:W-:Y:S07]  /*4e80*/  LDSM.16.M88.4 R8, [R150+UR5+0x7000] ;  /* 0x007000059608783b */ /* 0x000fee0008000200 */
[C---:B-1----:R-:W-:Y:S08]  /*4e90*/  HMMA.16816.F32 R32, R116.reuse, R4, R32 ;  /* 0x000000047420723c */ /* 0x042ff00000001820 */
[C---:B------:R-:W-:Y:S01]  /*4ea0*/  HMMA.16816.F32 R28, R116.reuse, R6, R28 ;  /* 0x00000006741c723c */ /* 0x040fe2000000181c */
[----:B------:R-:W1:Y:S07]  /*4eb0*/  LDSM.16.M88.4 R4, [R150+UR5+0x6800] ;  /* 0x006800059604783b */ /* 0x000e6e0008000200 */
[C---:B--2---:R-:W-:Y:S08]  /*4ec0*/  HMMA.16816.F32 R24, R116.reuse, R128, R24 ;  /* 0x000000807418723c */ /* 0x044ff00000001818 */
[C---:B------:R-:W-:Y:S01]  /*4ed0*/  HMMA.16816.F32 R20, R116.reuse, R130, R20 ;  /* 0x000000827414723c */ /* 0x040fe20000001814 */
[----:B------:R-:W2:Y:S07]  /*4ee0*/  LDSM.16.M88.4 R128, [R150+UR5+0x7800] ;  /* 0x007800059680783b */ /* 0x000eae0008000200 */
[C---:B---3--:R-:W-:Y:S08]  /*4ef0*/  HMMA.16816.F32 R16, R116.reuse, R120, R16 ;  /* 0x000000787410723c */ /* 0x048ff00000001810 */
[----:B------:R-:W-:Y:S01]  /*4f00*/  HMMA.16816.F32 R12, R116, R122, R12 ;  /* 0x0000007a740c723c */ /* 0x000fe2000000180c */
[----:B------:R-:W-:Y:S04]  /*4f10*/  LDSM.16.M88.4 R120, [R145+0x6000] ;  /* 0x006000009178783b */ /* 0x000fe80000000200 */
[----:B------:R-:W-:Y:S03]  /*4f20*/  LDSM.16.M88.4 R116, [R145+0x6800] ;  /* 0x006800009174783b */ /* 0x000fe60000000200 */
        /* <DEDUP_REMOVED lines=8> */
[----:B------:R-:W3:Y:S07]  /*4fb0*/  LDSM.16.M88.4 R8, [R145+0x7800] ;  /* 0x007800009108783b */ /* 0x000eee0000000200 */
[C---:B--2---:R-:W-:Y:S08]  /*4fc0*/  HMMA.16816.F32 R16, R124.reuse, R128, R16 ;  /* 0x000000807c10723c */ /* 0x044ff00000001810 */
[----:B------:R-:W-:Y:S01]  /*4fd0*/  HMMA.16816.F32 R12, R124, R130, R12 ;  /* 0x000000827c0c723c */ /* 0x000fe2000000180c */
[----:B------:R-:W-:Y:S04]  /*4fe0*/  LDSM.16.M88.4 R128, [R148+0x2000] ;  /* 0x002000009480783b */ /* 0x000fe80000000200 */
[----:B------:R-:W2:Y:S03]  /*4ff0*/  LDSM.16.M88.4 R124, [R144+0x6000] ;  /* 0x00600000907c783b */ /* 0x000ea60000000200 */
[C---:B-1----:R-:W-:Y:S08]  /*5000*/  HMMA.16816.F32 R108, R4.reuse, R120, R108 ;  /* 0x00000078046c723c */ /* 0x042ff0000000186c */
[C---:B------:R-:W-:Y:S01]  /*5010*/  HMMA.16816.F32 R104, R4.reuse, R122, R104 ;  /* 0x0000007a0468723c */ /* 0x040fe20000001868 */
[----:B------:R-:W-:Y:S07]  /*5020*/  LDSM.16.M88.4 R120, [R144+0x6800] ;  /* 0x006800009078783b */ /* 0x000fee0000000200 */
[C---:B------:R-:W-:Y:S08]  /*5030*/  HMMA.16816.F32 R32, R4.reuse, R116, R32 ;  /* 0x000000740420723c */ /* 0x040ff00000001820 */
[C---:B------:R-:W-:Y:S01]  /*5040*/  HMMA.16816.F32 R28, R4.reuse, R118, R28 ;  /* 0x00000076041c723c */ /* 0x040fe2000000181c */
[----:B------:R-:W1:Y:S07]  /*5050*/  LDSM.16.M88.4 R116, [R144+0x7000] ;  /* 0x007000009074783b */ /* 0x000e6e0000000200 */
[C---:B------:R-:W-:Y:S08]  /*5060*/  HMMA.16816.F32 R24, R4.reuse, R112, R24 ;  /* 0x000000700418723c */ /* 0x040ff00000001818 */
[C---:B------:R-:W-:Y:S01]  /*5070*/  HMMA.16816.F32 R20, R4.reuse, R114, R20 ;  /* 0x000000720414723c */ /* 0x040fe20000001814 */
[----:B------:R-:W4:Y:S07]  /*5080*/  LDSM.16.M88.4 R112, [R144+0x7800] ;  /* 0x007800009070783b */ /* 0x000f2e0000000200 */
[C---:B---3--:R-:W-:Y:S08]  /*5090*/  HMMA.16816.F32 R16, R4.reuse, R8, R16 ;  /* 0x000000080410723c */ /* 0x048ff00000001810 */
[----:B------:R-:W-:Y:S01]  /*50a0*/  HMMA.16816.F32 R12, R4, R10, R12 ;  /* 0x0000000a040c723c */ /* 0x000fe2000000180c */
[----:B------:R-:W-:Y:S04]  /*50b0*/  LDSM.16.M88.4 R8, [R147+0x2000] ;  /* 0x002000009308783b */ /* 0x000fe80000000200 */
[----:B------:R-:W3:Y:S03]  /*50c0*/  LDSM.16.M88.4 R4, [R143+0x6000] ;  /* 0x006000008f04783b */ /* 0x000ee60000000200 */
[C---:B--2---:R-:W-:Y:S08]  /*50d0*/  HMMA.16816.F32 R108, R128.reuse, R124, R108 ;  /* 0x0000007c806c723c */ /* 0x044ff0000000186c */
[C---:B------:R-:W-:Y:S08]  /*50e0*/  HMMA.16816.F32 R104, R128.reuse, R126, R104 ;  /* 0x0000007e8068723c */ /* 0x040ff00000001868 */
[C---:B-1----:R-:W-:Y:S08]  /*50f0*/  HMMA.16816.F32 R24, R128.reuse, R116, R24 ;  /* 0x000000748018723c */ /* 0x042ff00000001818 */
[C---:B------:R-:W-:Y:S01]  /*5100*/  HMMA.16816.F32 R20, R128.reuse, R118, R20 ;  /* 0x000000768014723c */ /* 0x040fe20000001814 */
[----:B------:R-:W1:Y:S07]  /*5110*/  LDSM.16.M88.4 R116, [R143+0x6800] ;  /* 0x006800008f74783b */ /* 0x000e6e0000000200 */
[----:B----4-:R-:W-:Y:S08]  /*5120*/  HMMA.16816.F32 R16, R128, R112, R16 ;  /* 0x000000708010723c */ /* 0x010ff00000001810 */
[----:B---3--:R-:W-:Y:S01]  /*5130*/  HMMA.16816.F32 R108, R8, R4, R108 ;  /* 0x00000004086c723c */ /* 0x008fe2000000186c */
[----:B------:R-:W-:-:S05]  /*5140*/  VIADD R5, R0, 0xffffff80 ;  /* 0xffffff8000057836 */ /* 0x000fca0000000000 */
[C---:B------:R-:W-:Y:S02]  /*5150*/  ISETP.GE.AND P5, PT, R5.reuse, R132, PT ;  /* 0x000000840500720c */ /* 0x040fe40003fa6270 */
[----:B------:R-:W-:Y:S01]  /*5160*/  ISETP.GE.AND P4, PT, R5, R2, PT ;  /* 0x000000020500720c */ /* 0x000fe20003f86270 */
[C---:B------:R-:W-:Y:S01]  /*5170*/  VIADD R5, R0.reuse, 0xffffff81 ;  /* 0xffffff8100057836 */ /* 0x040fe20000000000 */
[----:B------:R-:W-:Y:S01]  /*5180*/  HMMA.16816.F32 R104, R8, R6, R104 ;  /* 0x000000060868723c */ /* 0x000fe20000001868 */
[----:B------:R-:W-:-:S03]  /*5190*/  VIADD R7, R0, 0xffffff89 ;  /* 0xffffff8900077836 */ /* 0x000fc60000000000 */
[C---:B------:R-:W-:Y:S02]  /*51a0*/  ISETP.GE.AND P2, PT, R5.reuse, R132, PT ;  /* 0x000000840500720c */ /* 0x040fe40003f46270 */
[----:B------:R-:W-:Y:S01]  /*51b0*/  ISETP.GE.AND P1, PT, R5, R2, PT ;  /* 0x000000020500720c */ /* 0x000fe20003f26270 */
[----:B------:R-:W-:Y:S01]  /*51c0*/  VIADD R5, R0, 0xffffff90 ;  /* 0xffffff9000057836 */ /* 0x000fe20000000000 */
[----:B------:R-:W-:Y:S01]  /*51d0*/  HMMA.16816.F32 R12, R128, R114, R12 ;  /* 0x00000072800c723c */ /* 0x000fe2000000180c */
[----:B------:R-:W2:Y:S01]  /*51e0*/  LDSM.16.M88.4 R112, [R143+0x7000] ;  /* 0x007000008f70783b */ /* 0x000ea20000000200 */
[----:B------:R-:W-:Y:S02]  /*51f0*/  FSEL R134, R110, -INF , !P4 ;  /* 0xff8000006e867808 */ /* 0x000fe40006000000 */
[-C--:B------:R-:W-:Y:S02]  /*5200*/  ISETP.GE.AND P3, PT, R7, R132.reuse, PT ;  /* 0x000000840700720c */ /* 0x080fe40003f66270 */
[----:B------:R-:W-:-:S02]  /*5210*/  ISETP.GE.AND P4, PT, R5, R132, PT ;  /* 0x000000840500720c */ /* 0x000fc40003f86270 */
[C---:B------:R-:W-:Y:S01]  /*5220*/  HMMA.16816.F32 R32, R128.reuse, R120, R32 ;  /* 0x000000788020723c */ /* 0x040fe20000001820 */
[C---:B------:R-:W-:Y:S01]  /*5230*/  VIADD R121, R0.reuse, 0xffffff88 ;  /* 0xffffff8800797836 */ /* 0x040fe20000000000 */
[----:B------:R-:W-:Y:S01]  /*5240*/  FSEL R136, R111, -INF , !P1 ;  /* 0xff8000006f887808 */ /* 0x000fe20004800000 */
[C---:B------:R-:W-:Y:S01]  /*5250*/  VIADD R111, R0.reuse, 0xffffff99 ;  /* 0xffffff99006f7836 */ /* 0x040fe20000000000 */
[----:B------:R-:W-:Y:S01]  /*5260*/  FSEL R135, R105, -INF , !P3 ;  /* 0xff80000069877808 */ /* 0x000fe20005800000 */
[----:B------:R-:W-:Y:S01]  /*5270*/  VIADD R105, R0, 0xffffffa0 ;  /* 0xffffffa000697836 */ /* 0x000fe20000000000 */
[----:B------:R-:W-:Y:S02]  /*5280*/  ISETP.GE.AND P0, PT, R121, R132, PT ;  /* 0x000000847900720c */ /* 0x000fe40003f06270 */
[----:B------:R-:W-:Y:S01]  /*5290*/  HMMA.16816.F32 R28, R128, R122, R28 ;  /* 0x0000007a801c723c */ /* 0x000fe2000000181c */
[----:B------:R-:W-:Y:S02]  /*52a0*/  FSEL R129, R108, -INF , !P5 ;  /* 0xff8000006c817808 */ /* 0x000fe40006800000 */
[----:B------:R-:W-:Y:S01]  /*52b0*/  FSEL R131, R109, -INF , !P2 ;  /* 0xff8000006d837808 */ /* 0x000fe20005000000 */
[----:B------:R-:W-:Y:S01]  /*52c0*/  VIADD R109, R0, 0xffffff98 ;  /* 0xffffff98006d7836 */ /* 0x000fe20000000000 */
[----:B------:R-:W-:-:S02]  /*52d0*/  ISETP.GE.AND P5, PT, R7, R2, PT ;  /* 0x000000020700720c */ /* 0x000fc40003fa6270 */
[----:B------:R-:W-:Y:S02]  /*52e0*/  ISETP.GE.AND P2, PT, R5, R2, PT ;  /* 0x000000020500720c */ /* 0x000fe40003f46270 */
[----:B------:R-:W3:Y:S01]  /*52f0*/  LDSM.16.M88.4 R4, [R143+0x7800] ;  /* 0x007800008f04783b */ /* 0x000ee20000000200 */
[----:B------:R-:W-:Y:S01]  /*5300*/  FSEL R133, R104, -INF , !P0 ;  /* 0xff80000068857808 */ /* 0x000fe20004000000 */
[----:B------:R-:W-:-:S04]  /*5310*/  DEPBAR.LE SB0, 0x0 ;  /* 0x000080000000791a */ /* 0x000fc80000000000 */
[C---:B-1----:R-:W-:Y:S01]  /*5320*/  HMMA.16816.F32 R32, R8.reuse, R116, R32 ;  /* 0x000000740820723c */ /* 0x042fe20000001820 */
[C---:B------:R-:W-:Y:S01]  /*5330*/  VIADD R117, R0.reuse, 0xffffff91 ;  /* 0xffffff9100757836 */ /* 0x040fe20000000000 */
[----:B------:R-:W-:Y:S01]  /*5340*/  FSEL R138, R107, -INF , !P5 ;  /* 0xff8000006b8a7808 */ /* 0x000fe20006800000 */
[----:B------:R-:W-:Y:S01]  /*5350*/  VIADD R107, R0, 0xffffffa1 ;  /* 0xffffffa1006b7836 */ /* 0x000fe20000000000 */
[----:B------:R-:W-:Y:S02]  /*5360*/  ISETP.GE.AND P5, PT, R111, R132, PT ;  /* 0x000000846f00720c */ /* 0x000fe40003fa6270 */
[C---:B------:R-:W-:Y:S02]  /*5370*/  ISETP.GE.AND P0, PT, R117.reuse, R2, PT ;  /* 0x000000027500720c */ /* 0x040fe40003f06270 */
[----:B------:R-:W-:Y:S01]  /*5380*/  HMMA.16816.F32 R28, R8, R118, R28 ;  /* 0x00000076081c723c */ /* 0x000fe2000000181c */
[----:B------:R-:W-:Y:S02]  /*5390*/  ISETP.GE.AND P1, PT, R117, R132, PT ;  /* 0x000000847500720c */ /* 0x000fe40003f26270 */
[----:B------:R-:W-:-:S02]  /*53a0*/  ISETP.GE.AND P6, PT, R121, R2, PT ;  /* 0x000000027900720c */ /* 0x000fc40003fc6270 */
[C---:B------:R-:W-:Y:S02]  /*53b0*/  ISETP.GE.AND P3, PT, R109.reuse, R2, PT ;  /* 0x000000026d00720c */ /* 0x040fe40003f66270 */
[----:B------:R-:W-:Y:S01]  /*53c0*/  FSEL R164, R106, -INF , !P6 ;  /* 0xff8000006aa47808 */ /* 0x000fe20007000000 */
[C---:B--2---:R-:W-:Y:S01]  /*53d0*/  HMMA.16816.F32 R24, R8.reuse, R112, R24 ;  /* 0x000000700818723c */ /* 0x044fe20000001818 */
[-C--:B------:R-:W-:Y:S02]  /*53e0*/  ISETP.GE.AND P6, PT, R109, R132.reuse, PT ;  /* 0x000000846d00720c */ /* 0x080fe40003fc6270 */
[----:B------:R-:W-:Y:S01]  /*53f0*/  FSEL R130, R35, -INF , !P0 ;  /* 0xff80000023827808 */ /* 0x000fe20004000000 */
[----:B------:R-:W-:Y:S01]  /*5400*/  VIADD R35, R0, 0xffffffa8 ;  /* 0xffffffa800237836 */ /* 0x000fe20000000000 */
[----:B------:R-:W-:Y:S02]  /*5410*/  ISETP.GE.AND P0, PT, R107, R132, PT ;  /* 0x000000846b00720c */ /* 0x000fe40003f06270 */
[----:B------:R-:W-:Y:S01]  /*5420*/  FSEL R109, R32, -INF , !P4 ;  /* 0xff800000206d7808 */ /* 0x000fe20006000000 */
[----:B------:R-:W-:Y:S01]  /*5430*/  HMMA.16816.F32 R20, R8, R114, R20 ;  /* 0x000000720814723c */ /* 0x000fe20000001814 */
[----:B------:R-:W-:-:S02]  /*5440*/  ISETP.GE.AND P4, PT, R111, R2, PT ;  /* 0x000000026f00720c */ /* 0x000fc40003f86270 */
[----:B------:R-:W-:Y:S01]  /*5450*/  FSEL R117, R29, -INF , !P5 ;  /* 0xff8000001d757808 */ /* 0x000fe20006800000 */
[----:B------:R-:W-:Y:S01]  /*5460*/  VIADD R29, R0, 0xffffffb0 ;  /* 0xffffffb0001d7836 */ /* 0x000fe20000000000 */
[----:B------:R-:W-:Y:S02]  /*5470*/  FSEL R111, R28, -INF , !P6 ;  /* 0xff8000001c6f7808 */ /* 0x000fe40007000000 */
[----:B------:R-:W-:Y:S02]  /*5480*/  FSEL R118, R30, -INF , !P3 ;  /* 0xff8000001e767808 */ /* 0x000fe40005800000 */
[----:B------:R-:W-:Y:S01]  /*5490*/  FSEL R116, R34, -INF , !P2 ;  /* 0xff80000022747808 */ /* 0x000fe20005000000 */
[----:B---3--:R-:W-:Y:S01]  /*54a0*/  HMMA.16816.F32 R16, R8, R4, R16 ;  /* 0x000000040810723c */ /* 0x008fe20000001810 */
[----:B------:R-:W-:Y:S01]  /*54b0*/  FSEL R125, R25, -INF , !P0 ;  /* 0xff800000197d7808 */ /* 0x000fe20004000000 */
[----:B------:R-:W-:Y:S01]  /*54c0*/  VIADD R5, R0, 0xffffffb1 ;  /* 0xffffffb100057836 */ /* 0x000fe20000000000 */
[----:B------:R-:W-:-:S02]  /*54d0*/  ISETP.GE.AND P0, PT, R29, R2, PT ;  /* 0x000000021d00720c */ /* 0x000fc40003f06270 */
[----:B------:R-:W-:Y:S01]  /*54e0*/  FSEL R119, R33, -INF , !P1 ;  /* 0xff80000021777808 */ /* 0x000fe20004800000 */
[C---:B------:R-:W-:Y:S01]  /*54f0*/  VIADD R33, R0.reuse, 0xffffffa9 ;  /* 0xffffffa900217836 */ /* 0x040fe20000000000 */
[----:B------:R-:W-:Y:S01]  /*5500*/  ISETP.GE.AND P6, PT, R107, R2, PT ;  /* 0x000000026b00720c */ /* 0x000fe20003fc6270 */
[----:B------:R-:W-:Y:S01]  /*5510*/  HMMA.16816.F32 R12, R8, R6, R12 ;  /* 0x00000006080c723c */ /* 0x000fe2000000180c */
[-C--:B------:R-:W-:Y:S01]  /*5520*/  ISETP.GE.AND P3, PT, R35, R132.reuse, PT ;  /* 0x000000842300720c */ /* 0x080fe20003f66270 */
[----:B------:R-:W-:Y:S01]  /*5530*/  VIADD R7, R0, 0xffffffb8 ;  /* 0xffffffb800077836 */ /* 0x000fe20000000000 */
[----:B------:R-:W-:Y:S01]  /*5540*/  BAR.SYNC.DEFER_BLOCKING 0x0 ;  /* 0x0000000000007b1d */ /* 0x000fe20000010000 */
[C---:B------:R-:W-:Y:S02]  /*5550*/  ISETP.GE.AND P2, PT, R105.reuse, R132, PT ;  /* 0x000000846900720c */ /* 0x040fe40003f46270 */
[----:B------:R-:W-:Y:S02]  /*5560*/  ISETP.GE.AND P1, PT, R105, R2, PT ;  /* 0x000000026900720c */ /* 0x000fe40003f26270 */
[----:B------:R-:W-:-:S02]  /*5570*/  FSEL R120, R27, -INF , !P6 ;  /* 0xff8000001b787808 */ /* 0x000fc40007000000 */
[----:B------:R-:W-:Y:S02]  /*5580*/  FSEL R123, R20, -INF , !P3 ;  /* 0xff800000147b7808 */ /* 0x000fe40005800000 */
[----:B------:R-:W-:Y:S02]  /*5590*/  FSEL R28, R18, -INF , !P0 ;  /* 0xff800000121c7808 */ /* 0x000fe40004000000 */
[----:B------:R-:W-:Y:S02]  /*55a0*/  ISETP.GE.U32.AND P0, PT, R101, 0x3, PT ;  /* 0x000000036500780c */ /* 0x000fe40003f06070 */
[----:B------:R-:W-:Y:S02]  /*55b0*/  FSEL R128, R31, -INF , !P4 ;  /* 0xff8000001f807808 */ /* 0x000fe40006000000 */
[----:B------:R-:W-:Y:S02]  /*55c0*/  FSEL R121, R24, -INF , !P2 ;  /* 0xff80000018797808 */ /* 0x000fe40005000000 */
[----:B------:R-:W-:-:S02]  /*55d0*/  FSEL R122, R26, -INF , !P1 ;  /* 0xff8000001a7a7808 */ /* 0x000fc40004800000 */
[C---:B------:R-:W-:Y:S02]  /*55e0*/  ISETP.GE.AND P6, PT, R5.reuse, R132, PT ;  /* 0x000000840500720c */ /* 0x040fe40003fc6270 */
[-C--:B------:R-:W-:Y:S01]  /*55f0*/  ISETP.GE.AND P3, PT, R5, R2.reuse, PT ;  /* 0x000000020500720c */ /* 0x080fe20003f66270 */
[----:B------:R-:W-:Y:S01]  /*5600*/  VIADD R5, R0, 0xffffffb9 ;  /* 0xffffffb900057836 */ /* 0x000fe20000000000 */
[----:B------:R-:W-:Y:S02]  /*5610*/  ISETP.GE.AND P5, PT, R35, R2, PT ;  /* 0x000000022300720c */ /* 0x000fe40003fa6270 */
[C---:B------:R-:W-:Y:S02]  /*5620*/  ISETP.GE.AND P4, PT, R33.reuse, R132, PT ;  /* 0x000000842100720c */ /* 0x040fe40003f86270 */
[----:B------:R-:W-:Y:S02]  /*5630*/  ISETP.GE.AND P2, PT, R33, R2, PT ;  /* 0x000000022100720c */ /* 0x000fe40003f46270 */
[----:B------:R-:W-:-:S02]  /*5640*/  ISETP.GE.AND P1, PT, R29, R132, PT ;  /* 0x000000841d00720c */ /* 0x000fc40003f26270 */
        /* <DEDUP_REMOVED lines=78> */
.L_x_5584:
[----:B------:R-:W-:Y:S01]  /*5b30*/  UMOV UR6, URZ ;  /* 0x000000ff00067c82 */ /* 0x000fe20008000000 */
[----:B------:R-:W-:Y:S01]  /*5b40*/  IMAD.SHL.U32 R0, R102, 0x40, RZ ;  /* 0x0000004066007824 */ /* 0x000fe200078e00ff */
[----:B------:R-:W-:-:S05]  /*5b50*/  IADD3 R2, P0, PT, RZ, -UR6, RZ ;  /* 0x80000006ff027c10 */ /* 0x000fca000ff1e0ff */
[----:B------:R-:W-:-:S05]  /*5b60*/  IMAD.X R0, RZ, RZ, ~R0, P0 ;  /* 0x000000ffff007224 */ /* 0x000fca00000e0e00 */
[----:B------:R-:W-:-:S04]  /*5b70*/  SHF.R.S64 R5, R2, 0x1f, R0 ;  /* 0x0000001f02057819 */ /* 0x000fc80000001000 */
[----:B------:R-:W-:-:S04]  /*5b80*/  IADD3 R154, P0, PT, R5, R154, RZ ;  /* 0x0000009a059a7210 */ /* 0x000fc80007f1e0ff */
[----:B------:R-:W-:-:S09]  /*5b90*/  LEA.HI.X.SX32 R153, R0, R153, 0x1, P0 ;  /* 0x0000009900997211 */ /* 0x000fd200000f0eff */
.L_x_5585:
        /* <DEDUP_REMOVED lines=12> */
[-C--:B------:R-:W-:Y:S01]  /*5c60*/  IADD3.X R5, PT, PT, R7, R102.reuse, RZ, P1, !PT ;  /* 0x0000006607057210 */ /* 0x080fe20000ffe4ff */
[----:B------:R1:W-:Y:S03]  /*5c70*/  LDGSTS.E.BYPASS.LTC128B.128 [R161+0x4800], desc[UR16][R6.64] ;  /* 0x0480000006a17fae */ /* 0x0003e6000b981a10 */
[----:B------:R-:W-:Y:S01]  /*5c80*/  IADD3.X R9, PT, PT, R5, R102, RZ, P0, !PT ;  /* 0x0000006605097210 */ /* 0x000fe200007fe4ff */
[----:B------:R1:W-:Y:S04]  /*5c90*/  LDGSTS.E.BYPASS.LTC128B.128 [R161+0x6800], desc[UR16][R6.64+0x80] ;  /* 0x0680008006a17fae */ /* 0x0003e8000b981a10 */
[----:B------:R1:W-:Y:S04]  /*5ca0*/  LDGSTS.E.BYPASS.LTC128B.128 [R161+0x5000], desc[UR16][R4.64] ;  /* 0x0500000004a17fae */ /* 0x0003e8000b981a10 */
[----:B------:R1:W-:Y:S04]  /*5cb0*/  LDGSTS.E.BYPASS.LTC128B.128 [R161+0x7000], desc[UR16][R4.64+0x80] ;  /* 0x0700008004a17fae */ /* 0x0003e8000b981a10 */
[----:B------:R1:W-:Y:S04]  /*5cc0*/  LDGSTS.E.BYPASS.LTC128B.128 [R161+0x5800], desc[UR16][R8.64] ;  /* 0x0580000008a17fae */ /* 0x0003e8000b981a10 */
[----:B------:R1:W-:Y:S04]  /*5cd0*/  LDGSTS.E.BYPASS.LTC128B.128 [R161+0x7800], desc[UR16][R8.64+0x80] ;  /* 0x0780008008a17fae */ /* 0x0003e8000b981a10 */
[----:B------:R-:W0:Y:S02]  /*5ce0*/  LDGDEPBAR ;  /* 0x00000000000079af */ /* 0x000e240000000000 */
.L_x_5583:
[----:B------:R-:W-:Y:S01]  /*5cf0*/  FMNMX3.FTZ R2, R100, R129, R131, !PT ;  /* 0x0000008164027276 */ /* 0x000fe20007810083 */
[----:B------:R-:W-:Y:S01]  /*5d00*/  LDSM.16.MT88.4 R16, [R146+0x8000] ;  /* 0x008000009210783b */ /* 0x000fe20000004200 */
[----:B-1----:R-:W-:Y:S02]  /*5d10*/  FMNMX3.FTZ R7, R3, R134, R136, !PT ;  /* 0x0000008603077276 */ /* 0x002fe40007810088 */
[----:B------:R-:W-:Y:S01]  /*5d20*/  FMNMX3.FTZ R2, R2, R133, R135, !PT ;  /* 0x0000008502027276 */ /* 0x000fe20007810087 */
[----:B------:R-:W-:Y:S01]  /*5d30*/  LDSM.16.MT88.4 R8, [R142+0x8000] ;  /* 0x008000008e08783b */ /* 0x000fe20000004200 */
[----:B------:R-:W-:Y:S02]  /*5d40*/  FMNMX3.FTZ R7, R7, R164, R138, !PT ;  /* 0x000000a407077276 */ /* 0x000fe4000781008a */
[----:B------:R-:W-:Y:S01]  /*5d50*/  FMNMX3.FTZ R2, R2, R109, R119, !PT ;  /* 0x0000006d02027276 */ /* 0x000fe20007810077 */
[----:B------:R-:W-:Y:S01]  /*5d60*/  LDSM.16.MT88.4 R12, [R141+0x8000] ;  /* 0x008000008d0c783b */ /* 0x000fe20000004200 */
[----:B------:R-:W-:-:S02]  /*5d70*/  FMNMX3.FTZ R7, R7, R116, R130, !PT ;  /* 0x0000007407077276 */ /* 0x000fc40007810082 */
[----:B------:R-:W-:Y:S01]  /*5d80*/  FMNMX3.FTZ R2, R2, R111, R117, !PT ;  /* 0x0000006f02027276 */ /* 0x000fe20007810075 */
        /* <DEDUP_REMOVED lines=68> */
[----:B------:R-:W-:Y:S01]  /*61d0*/  FFMA.FTZ R105, R105, UR4, -R107 ;  /* 0x0000000469697c23 */ /* 0x000fe2000801086b */
[----:B------:R-:W-:Y:S03]  /*61e0*/  LDSM.16.MT88.4 R28, [R146+0x9800] ;  /* 0x00980000921c783b */ /* 0x000fe60000004200 */
        /* <DEDUP_REMOVED lines=74> */
[-C--:B------:R-:W-:Y:S01]  /*6690*/  FMUL.FTZ R81, R81, R100.reuse ;  /* 0x0000006451517220 */ /* 0x080fe20000410000 */
[C---:B-1----:R-:W-:Y:S01]  /*66a0*/  HMMA.16816.F32 R56, R4.reuse, R16, R56 ;  /* 0x000000100438723c */ /* 0x042fe20000001838 */
[-C--:B------:R-:W-:Y:S01]  /*66b0*/  FMUL.FTZ R82, R82, R3.reuse ;  /* 0x0000000352527220 */ /* 0x080fe20000410000 */
[-C--:B------:R-:W-:Y:S01]  /*66c0*/  FMUL.FTZ R83, R83, R3.reuse ;  /* 0x0000000353537220 */ /* 0x080fe20000410000 */
[-C--:B------:R-:W-:Y:S01]  /*66d0*/  FMUL.FTZ R88, R88, R100.reuse ;  /* 0x0000006458587220 */ /* 0x080fe20000410000 */
[-C--:B------:R-:W-:Y:S01]  /*66e0*/  FMUL.FTZ R89, R89, R100.reuse ;  /* 0x0000006459597220 */ /* 0x080fe20000410000 */
[-C--:B------:R-:W-:Y:S01]  /*66f0*/  FMUL.FTZ R90, R90, R3.reuse ;  /* 0x000000035a5a7220 */ /* 0x080fe20000410000 */
[----:B------:R-:W-:Y:S01]  /*6700*/  MUFU.EX2 R114, R114 ;  /* 0x0000007200727308 */ /* 0x000fe20000000800 */
[-C--:B------:R-:W-:Y:S01]  /*6710*/  FMUL.FTZ R91, R91, R3.reuse ;  /* 0x000000035b5b7220 */ /* 0x080fe20000410000 */
[C---:B------:R-:W-:Y:S01]  /*6720*/  HMMA.16816.F32 R60, R4.reuse, R18, R60 ;  /* 0x00000012043c723c */ /* 0x040fe2000000183c */
[----:B------:R-:W1:Y:S01]  /*6730*/  LDSM.16.MT88.4 R16, [R141+0xa000] ;  /* 0x00a000008d10783b */ /* 0x000e620000004200 */
[-C--:B------:R-:W-:Y:S01]  /*6740*/  FMUL.FTZ R84, R84, R100.reuse ;  /* 0x0000006454547220 */ /* 0x080fe20000410000 */
[-C--:B------:R-:W-:Y:S01]  /*6750*/  FMUL.FTZ R85, R85, R100.reuse ;  /* 0x0000006455557220 */ /* 0x080fe20000410000 */
[-C--:B------:R-:W-:Y:S01]  /*6760*/  FMUL.FTZ R86, R86, R3.reuse ;  /* 0x0000000356567220 */ /* 0x080fe20000410000 */
[-C--:B------:R-:W-:Y:S01]  /*6770*/  FMUL.FTZ R87, R87, R3.reuse ;  /* 0x0000000357577220 */ /* 0x080fe20000410000 */
[----:B------:R-:W-:Y:S01]  /*6780*/  MUFU.EX2 R116, R116 ;  /* 0x0000007400747308 */ /* 0x000fe20000000800 */
[----:B------:R-:W-:Y:S01]  /*6790*/  FFMA.FTZ R169, R169, R100, R106 ;  /* 0x00000064a9a97223 */ /* 0x000fe2000001006a */
[----:B--2---:R-:W-:Y:S01]  /*67a0*/  HMMA.16816.F32 R64, R4, R8, R64 ;  /* 0x000000080440723c */ /* 0x004fe20000001840 */
[----:B------:R-:W-:Y:S01]  /*67b0*/  FFMA.FTZ R3, R167, R3, R104 ;  /* 0x00000003a7037223 */ /* 0x000fe20000010068 */
[----:B------:R-:W-:Y:S01]  /*67c0*/  MOV R100, R102 ;  /* 0x0000006600647202 */ /* 0x000fe20000000f00 */
[----:B------:R-:W-:-:S02]  /*67d0*/  FADD.FTZ R34, R34, R169 ;  /* 0x000000a922227221 */ /* 0x000fc40000010000 */
        /* <DEDUP_REMOVED lines=18> */
[----:B------:R-:W-:Y:S05]  /*6900*/  LDSM.16.MT88.4 R16, [R146+0xa800] ;  /* 0x00a800009210783b */ /* 0x000fea0000004200 */
[----:B------:R-:W-:Y:S02]  /*6910*/  MUFU.EX2 R123, R123 ;  /* 0x0000007b007b7308 */ /* 0x000fe40000000800 */
[C---:B-----5:R-:W-:Y:S06]  /*6920*/  HMMA.16816.F32 R88, R4.reuse, R8, R88 ;  /* 0x000000080458723c */ /* 0x060fec0000001858 */
[----:B------:R-:W-:Y:S02]  /*6930*/  MUFU.EX2 R130, R130 ;  /* 0x0000008200827308 */ /* 0x000fe40000000800 */
[----:B------:R-:W-:Y:S01]  /*6940*/  HMMA.16816.F32 R84, R4, R10, R84 ;  /* 0x0000000a0454723c */ /* 0x000fe20000001854 */
[----:B------:R-:W5:Y:S01]  /*6950*/  LDSM.16.MT88.4 R8, [R140+0x8800] ;  /* 0x008800008c08783b */ /* 0x000f620000004200 */
[----:B---3--:R-:W-:Y:S01]  /*6960*/  F2FP.F16.F32.PACK_AB R4, R112, R109 ;  /* 0x0000006d7004723e */ /* 0x008fe200000000ff */
[----:B------:R-:W-:Y:S01]  /*6970*/  FADD.FTZ R109, R109, R32 ;  /* 0x000000206d6d7221 */ /* 0x000fe20000010000 */
[----:B--2---:R-:W-:-:S02]  /*6980*/  F2FP.F16.F32.PACK_AB R5, R117, R116 ;  /* 0x000000747505723e */ /* 0x004fc400000000ff */
[----:B------:R-:W-:Y:S01]  /*6990*/  MUFU.EX2 R122, R122 ;  /* 0x0000007a007a7308 */ /* 0x000fe20000000800 */
[----:B------:R-:W-:Y:S01]  /*69a0*/  F2FP.F16.F32.PACK_AB R6, R114, R111 ;  /* 0x0000006f7206723e */ /* 0x000fe200000000ff */
[----:B------:R-:W-:Y:S01]  /*69b0*/  FADD.FTZ R116, R116, R103 ;  /* 0x0000006774747221 */ /* 0x000fe20000010000 */
[----:B----4-:R-:W-:Y:S01]  /*69c0*/  F2FP.F16.F32.PACK_AB R7, R119, R118 ;  /* 0x000000767707723e */ /* 0x010fe200000000ff */
[----:B------:R-:W-:Y:S02]  /*69d0*/  FADD.FTZ R112, R112, R109 ;  /* 0x0000006d70707221 */ /* 0x000fe40000010000 */
[----:B------:R-:W-:Y:S02]  /*69e0*/  FADD.FTZ R117, R117, R116 ;  /* 0x0000007475757221 */ /* 0x000fe40000010000 */
[----:B------:R-:W2:Y:S01]  /*69f0*/  MUFU.EX2 R125, R125 ;  /* 0x0000007d007d7308 */ /* 0x000ea20000000800 */
[----:B------:R-:W-:Y:S01]  /*6a00*/  FADD.FTZ R111, R111, R112 ;  /* 0x000000706f6f7221 */ /* 0x000fe20000010000 */
[----:B------:R-:W-:Y:S01]  /*6a10*/  HMMA.16816.F32 R96, R4, R12, R96 ;  /* 0x0000000c0460723c */ /* 0x000fe20000001860 */
[----:B------:R-:W-:-:S02]  /*6a20*/  FADD.FTZ R118, R118, R117 ;  /* 0x0000007576767221 */ /* 0x000fc40000010000 */
[----:B------:R-:W-:Y:S02]  /*6a30*/  FADD.FTZ R114, R114, R111 ;  /* 0x0000006f72727221 */ /* 0x000fe40000010000 */
[----:B------:R-:W-:Y:S01]  /*6a40*/  FADD.FTZ R119, R119, R118 ;  /* 0x0000007677777221 */ /* 0x000fe20000010000 */
[----:B------:R-:W-:Y:S02]  /*6a50*/  MUFU.EX2 R120, R120 ;  /* 0x0000007800787308 */ /* 0x000fe40000000800 */
[C---:B------:R-:W-:Y:S01]  /*6a60*/  HMMA.16816.F32 R36, R4.reuse, R14, R36 ;  /* 0x0000000e0424723c */ /* 0x040fe20000001824 */
[----:B------:R-:W3:Y:S05]  /*6a70*/  LDSM.16.MT88.4 R12, [R142+0xa800] ;  /* 0x00a800008e0c783b */ /* 0x000eea0000004200 */
[----:B------:R-:W4:Y:S02]  /*6a80*/  MUFU.EX2 R127, R127 ;  /* 0x0000007f007f7308 */ /* 0x000f240000000800 */
[C---:B------:R-:W-:Y:S06]  /*6a90*/  HMMA.16816.F32 R48, R4.reuse, R20, R48 ;  /* 0x000000140430723c */ /* 0x040fec0000001830 */
[----:B------:R-:W-:Y:S02]  /*6aa0*/  MUFU.EX2 R115, R115 ;  /* 0x0000007300737308 */ /* 0x000fe40000000800 */
[C---:B------:R-:W-:Y:S01]  /*6ab0*/  HMMA.16816.F32 R52, R4.reuse, R22, R52 ;  /* 0x000000160434723c */ /* 0x040fe20000001834 */
[----:B------:R-:W1:Y:S05]  /*6ac0*/  LDSM.16.MT88.4 R20, [R141+0xa800] ;  /* 0x00a800008d14783b */ /* 0x000e6a0000004200 */
[----:B------:R-:W4:Y:S02]  /*6ad0*/  MUFU.EX2 R124, R124 ;  /* 0x0000007c007c7308 */ /* 0x000f240000000800 */
[C---:B-----5:R-:W-:Y:S06]  /*6ae0*/  HMMA.16816.F32 R56, R4.reuse, R8, R56 ;  /* 0x000000080438723c */ /* 0x060fec0000001838 */
[----:B------:R-:W-:Y:S02]  /*6af0*/  MUFU.EX2 R113, R113 ;  /* 0x0000007100717308 */ /* 0x000fe40000000800 */
[C---:B------:R-:W-:Y:S01]  /*6b00*/  HMMA.16816.F32 R60, R4.reuse, R10, R60 ;  /* 0x0000000a043c723c */ /* 0x040fe2000000183c */
[----:B------:R-:W5:Y:S05]  /*6b10*/  LDSM.16.MT88.4 R8, [R140+0xa800] ;  /* 0x00a800008c08783b */ /* 0x000f6a0000004200 */
[----:B------:R-:W-:Y:S02]  /*6b20*/  MUFU.EX2 R126, R126 ;  /* 0x0000007e007e7308 */ /* 0x000fe40000000800 */
[C---:B------:R-:W-:Y:S06]  /*6b30*/  HMMA.16816.F32 R64, R4.reuse, R16, R64 ;  /* 0x000000100440723c */ /* 0x040fec0000001840 */
[----:B------:R-:W-:Y:S02]  /*6b40*/  MUFU.EX2 R129, R129 ;  /* 0x0000008100817308 */ /* 0x000fe40000000800 */
[C---:B------:R-:W-:Y:S01]  /*6b50*/  HMMA.16816.F32 R68, R4.reuse, R18, R68 ;  /* 0x000000120444723c */ /* 0x040fe20000001844 */
[----:B------:R-:W4:Y:S05]  /*6b60*/  LDSM.16.MT88.4 R16, [R146+0x9000] ;  /* 0x009000009210783b */ /* 0x000f2a0000004200 */
[----:B------:R-:W4:Y:S02]  /*6b70*/  MUFU.EX2 R110, R110 ;  /* 0x0000006e006e7308 */ /* 0x000f240000000800 */
[C---:B---3--:R-:W-:Y:S06]  /*6b80*/  HMMA.16816.F32 R72, R4.reuse, R12, R72 ;  /* 0x0000000c0448723c */ /* 0x048fec0000001848 */
[----:B------:R-:W-:Y:S02]  /*6b90*/  MUFU.EX2 R108, R108 ;  /* 0x0000006c006c7308 */ /* 0x000fe40000000800 */
[C---:B------:R-:W-:Y:S01]  /*6ba0*/  HMMA.16816.F32 R76, R4.reuse, R14, R76 ;  /* 0x0000000e044c723c */ /* 0x040fe2000000184c */
[----:B------:R-:W3:Y:S05]  /*6bb0*/  LDSM.16.MT88.4 R12, [R141+0x9000] ;  /* 0x009000008d0c783b */ /* 0x000eea0000004200 */
[----:B------:R-:W3:Y:S02]  /*6bc0*/  MUFU.EX2 R105, R105 ;  /* 0x0000006900697308 */ /* 0x000ee40000000800 */
[C---:B------:R-:W-:Y:S08]  /*6bd0*/  HMMA.16816.F32 R40, R4.reuse, R24, R40 ;  /* 0x000000180428723c */ /* 0x040ff00000001828 */
[C---:B------:R-:W-:Y:S01]  /*6be0*/  HMMA.16816.F32 R44, R4.reuse, R26, R44 ;  /* 0x0000001a042c723c */ /* 0x040fe2000000182c */
[----:B------:R-:W-:Y:S07]  /*6bf0*/  LDSM.16.MT88.4 R24, [R142+0x9000] ;  /* 0x009000008e18783b */ /* 0x000fee0000004200 */
[C---:B-1----:R-:W-:Y:S08]  /*6c00*/  HMMA.16816.F32 R92, R4.reuse, R20, R92 ;  /* 0x00000014045c723c */ /* 0x042ff0000000185c */
[C---:B------:R-:W-:Y:S01]  /*6c10*/  HMMA.16816.F32 R80, R4.reuse, R22, R80 ;  /* 0x000000160450723c */ /* 0x040fe20000001850 */
[----:B------:R-:W-:Y:S07]  /*6c20*/  LDSM.16.MT88.4 R20, [R146+0xb000] ;  /* 0x00b000009214783b */ /* 0x000fee0000004200 */
[C---:B-----5:R-:W-:Y:S08]  /*6c30*/  HMMA.16816.F32 R88, R4.reuse, R8, R88 ;  /* 0x000000080458723c */ /* 0x060ff00000001858 */
[----:B------:R-:W-:Y:S01]  /*6c40*/  HMMA.16816.F32 R84, R4, R10, R84 ;  /* 0x0000000a0454723c */ /* 0x000fe20000001854 */
[----:B------:R-:W1:Y:S01]  /*6c50*/  LDSM.16.MT88.4 R8, [R140+0x9000] ;  /* 0x009000008c08783b */ /* 0x000e620000004200 */
[----:B------:R-:W-:Y:S01]  /*6c60*/  F2FP.F16.F32.PACK_AB R4, R128, R121 ;  /* 0x000000798004723e */ /* 0x000fe200000000ff */
[----:B------:R-:W-:Y:S01]  /*6c70*/  FADD.FTZ R121, R121, R114 ;  /* 0x0000007279797221 */ /* 0x000fe20000010000 */
[----:B--2---:R-:W-:Y:S01]  /*6c80*/  F2FP.F16.F32.PACK_AB R5, R125, R122 ;  /* 0x0000007a7d05723e */ /* 0x004fe200000000ff */
[----:B------:R-:W-:Y:S01]  /*6c90*/  FADD.FTZ R122, R122, R119 ;  /* 0x000000777a7a7221 */ /* 0x000fe20000010000 */
[----:B------:R-:W-:Y:S01]  /*6ca0*/  F2FP.F16.F32.PACK_AB R6, R130, R123 ;  /* 0x0000007b8206723e */ /* 0x000fe200000000ff */
[----:B------:R-:W-:Y:S01]  /*6cb0*/  FADD.FTZ R128, R128, R121 ;  /* 0x0000007980807221 */ /* 0x000fe20000010000 */
[----:B----4-:R-:W-:Y:S01]  /*6cc0*/  F2FP.F16.F32.PACK_AB R7, R127, R120 ;  /* 0x000000787f07723e */ /* 0x010fe200000000ff */
[----:B------:R-:W-:-:S02]  /*6cd0*/  FADD.FTZ R125, R125, R122 ;  /* 0x0000007a7d7d7221 */ /* 0x000fc40000010000 */
[----:B------:R-:W-:Y:S02]  /*6ce0*/  FADD.FTZ R123, R123, R128 ;  /* 0x000000807b7b7221 */ /* 0x000fe40000010000 */
[----:B------:R-:W-:Y:S02]  /*6cf0*/  FADD.FTZ R120, R120, R125 ;  /* 0x0000007d78787221 */ /* 0x000fe40000010000 */
[----:B------:R-:W-:Y:S01]  /*6d00*/  HMMA.16816.F32 R96, R4, R16, R96 ;  /* 0x000000100460723c */ /* 0x000fe20000001860 */
[----:B------:R-:W-:Y:S01]  /*6d10*/  FADD.FTZ R130, R130, R123 ;  /* 0x0000007b82827221 */ /* 0x000fe20000010000 */
        /* <DEDUP_REMOVED lines=12> */
[----:B------:R-:W-:Y:S07]  /*6de0*/  LDSM.16.MT88.4 R16, [R146+0xb800] ;  /* 0x00b800009210783b */ /* 0x000fee0000004200 */
[C---:B---3--:R-:W-:Y:S08]  /*6df0*/  HMMA.16816.F32 R92, R4.reuse, R12, R92 ;  /* 0x0000000c045c723c */ /* 0x048ff0000000185c */
[C---:B------:R-:W-:Y:S01]  /*6e00*/  HMMA.16816.F32 R80, R4.reuse, R14, R80 ;  /* 0x0000000e0450723c */ /* 0x040fe20000001850 */
[----:B------:R-:W2:Y:S07]  /*6e10*/  LDSM.16.MT88.4 R12, [R142+0x9800] ;  /* 0x009800008e0c783b */ /* 0x000eae0000004200 */
[C---:B------:R-:W-:Y:S01]  /*6e20*/  HMMA.16816.F32 R44, R4.reuse, R26, R44 ;  /* 0x0000001a042c723c */ /* 0x040fe2000000182c */
[----:B------:R-:W3:Y:S07]  /*6e30*/  LDSM.16.MT88.4 R24, [R141+0x9800] ;  /* 0x009800008d18783b */ /* 0x000eee0000004200 */
[C---:B------:R-:W-:Y:S08]  /*6e40*/  HMMA.16816.F32 R64, R4.reuse, R20, R64 ;  /* 0x000000140440723c */ /* 0x040ff00000001840 */
        /* <DEDUP_REMOVED lines=20> */
[C---:B------:R-:W-:Y:S08]  /*6f90*/  HMMA.16816.F32 R64, R4.reuse, R16, R64 ;  /* 0x000000100440723c */ /* 0x040ff00000001840 */
[C---:B------:R-:W-:Y:S01]  /*6fa0*/  HMMA.16816.F32 R68, R4.reuse, R18, R68 ;  /* 0x000000120444723c */ /* 0x040fe20000001844 */
[----:B------:R-:W5:Y:S07]  /*6fb0*/  LDSM.16.MT88.4 R16, [R140+0xb800] ;  /* 0x00b800008c10783b */ /* 0x000f6e0000004200 */
[C---:B------:R-:W-:Y:S08]  /*6fc0*/  HMMA.16816.F32 R96, R4.reuse, R28, R96 ;  /* 0x0000001c0460723c */ /* 0x040ff00000001860 */
[C---:B------:R-:W-:Y:S08]  /*6fd0*/  HMMA.16816.F32 R36, R4.reuse, R30, R36 ;  /* 0x0000001e0424723c */ /* 0x040ff00000001824 */
[C---:B---3--:R-:W-:Y:S08]  /*6fe0*/  HMMA.16816.F32 R48, R4.reuse, R24, R48 ;  /* 0x000000180430723c */ /* 0x048ff00000001830 */
[C---:B------:R-:W-:Y:S08]  /*6ff0*/  HMMA.16816.F32 R52, R4.reuse, R26, R52 ;  /* 0x0000001a0434723c */ /* 0x040ff00000001834 */
[C---:B----4-:R-:W-:Y:S08]  /*7000*/  HMMA.16816.F32 R56, R4.reuse, R20, R56 ;  /* 0x000000140438723c */ /* 0x050ff00000001838 */
[C---:B------:R-:W-:Y:S08]  /*7010*/  HMMA.16816.F32 R60, R4.reuse, R22, R60 ;  /* 0x00000016043c723c */ /* 0x040ff0000000183c */
[C---:B-1----:R-:W-:Y:S08]  /*7020*/  HMMA.16816.F32 R72, R4.reuse, R8, R72 ;  /* 0x000000080448723c */ /* 0x042ff00000001848 */
[C---:B------:R-:W-:Y:S08]  /*7030*/  HMMA.16816.F32 R76, R4.reuse, R10, R76 ;  /* 0x0000000a044c723c */ /* 0x040ff0000000184c */
[C---:B--2---:R-:W-:Y:S08]  /*7040*/  HMMA.16816.F32 R92, R4.reuse, R12, R92 ;  /* 0x0000000c045c723c */ /* 0x044ff0000000185c */
[C---:B------:R-:W-:Y:S08]  /*7050*/  HMMA.16816.F32 R80, R4.reuse, R14, R80 ;  /* 0x0000000e0450723c */ /* 0x040ff00000001850 */
[C---:B-----5:R-:W-:Y:S08]  /*7060*/  HMMA.16816.F32 R88, R4.reuse, R16, R88 ;  /* 0x000000100458723c */ /* 0x060ff00000001858 */
[----:B------:R-:W-:-:S15]  /*7070*/  HMMA.16816.F32 R84, R4, R18, R84 ;  /* 0x000000120454723c */ /* 0x000fde0000001854 */
[----:B------:R-:W-:-:S05]  /*7080*/  NOP ;  /* 0x0000000000007918 */ /* 0x000fca0000000000 */
.L_x_5580:
        /* <DEDUP_REMOVED lines=13> */
.L_x_5590:
        /* <DEDUP_REMOVED lines=12> */
[----:B------:R-:W-:Y:S01]  /*7220*/  VIADD R6, R166, 0xffffffc0 ;  /* 0xffffffc0a6067836 */ /* 0x000fe20000000000 */
[----:B------:R-:W5:Y:S01]  /*7230*/  LDC R7, c[0x0][0x4f0] ;  /* 0x00013c00ff077b82 */ /* 0x000f620000000800 */
[----:B------:R-:W-:Y:S03]  /*7240*/  IABS R10, R166 ;  /* 0x000000a6000a7213 */ /* 0x000fe60000000000 */
[----:B------:R-:W-:Y:S02]  /*7250*/  IABS R8, R6 ;  /* 0x0000000600087213 */ /* 0x000fe40000000000 */
[-C--:B-----5:R-:W-:Y:S02]  /*7260*/  IABS R2, R7.reuse ;  /* 0x0000000700027213 */ /* 0x0a0fe40000000000 */
[----:B------:R-:W-:Y:S02]  /*7270*/  LOP3.LUT R6, R6, R7, RZ, 0x3c, !PT ;  /* 0x0000000706067212 */ /* 0x000fe400078e3cff */
[----:B------:R-:W5:Y:S02]  /*7280*/  I2F.RP R9, R2 ;  /* 0x0000000200097306 */ /* 0x000f640000209400 */
[----:B------:R-:W-:Y:S08]  /*7290*/  ISETP.GE.AND P2, PT, R6, RZ, PT ;  /* 0x000000ff0600720c */ /* 0x000ff00003f46270 */
[----:B-----5:R-:W5:Y:S02]  /*72a0*/  MUFU.RCP R3, R9 ;  /* 0x0000000900037308 */ /* 0x020f640000001000 */
[----:B-----5:R-:W-:Y:S08]  /*72b0*/  VIADD R12, R3, 0xffffffe ;  /* 0x0ffffffe030c7836 */ /* 0x020ff00000000000 */
[----:B------:R-:W5:Y:S02]  /*72c0*/  F2I.FTZ.U32.TRUNC.NTZ R13, R12 ;  /* 0x0000000c000d7305 */ /* 0x000f64000021f000 */
        /* <DEDUP_REMOVED lines=29> */
[----:B------:R-:W5:Y:S01]  /*74a0*/  LDC.64 R2, c[0x0][0x3c0] ;  /* 0x0000f000ff027b82 */ /* 0x000f620000000a00 */
        /* <DEDUP_REMOVED lines=20> */
.L_x_5587:
[C---:B------:R-:W-:Y:S01]  /*75f0*/  IMAD.SHL.U32 R3, R2.reuse, 0x20, RZ ;  /* 0x0000002002037824 */ /* 0x040fe200078e00ff */
[----:B----4-:R-:W-:Y:S01]  /*7600*/  SHF.L.U64.HI R2, R2, 0x5, R103 ;  /* 0x0000000502027819 */ /* 0x010fe20000010267 */
[----:B------:R-:W-:Y:S01]  /*7610*/  @!PT LDS RZ, [RZ] ;  /* 0x00000000fffff984 */ /* 0x000fe20000000800 */
[----:B------:R-:W-:Y:S01]  /*7620*/  @!PT LDS RZ, [RZ] ;  /* 0x00000000fffff984 */ /* 0x000fe20000000800 */
[----:B------:R-:W-:Y:S01]  /*7630*/  @!PT LDS RZ, [RZ] ;  /* 0x00000000fffff984 */ /* 0x000fe20000000800 */
[----:B------:R4:W-:Y:S03]  /*7640*/  LDGSTS.E.BYPASS.LTC128B.128 [R161+0x8000], desc[UR16][R156.64] ;  /* 0x080000009ca17fae */ /* 0x0009e6000b981a10 */
        /* <DEDUP_REMOVED lines=9> */
[----:B------:R-:W-:Y:S03]  /*76e0*/  ISETP.NE.AND P2, PT, R165, 0x1, PT ;  /* 0x00000001a500780c */ /* 0x000fe60003f45270 */
        /* <DEDUP_REMOVED lines=185> */
.L_x_5589:
        /* <DEDUP_REMOVED lines=21> */
.L_x_5588:
        /* <DEDUP_REMOVED lines=154> */
[----:B------:R-:W-:Y:S01]  /*8d70*/  ISETP.NE.AND P2, PT, R165, RZ, PT ;  /* 0x000000ffa500720c */ /* 0x000fe20003f45270 */
        /* <DEDUP_REMOVED lines=160> */
.L_x_5586:
        /* <DEDUP_REMOVED lines=164> */
[----:B------:R-:W-:Y:S02]  /*a1c0*/  LOP3.LUT P5, RZ, R4, 0x3, RZ, 0xc0, !PT ;  /* 0x0000000304ff7812 */ /* 0x000fe400078ac0ff */
[----:B--2---:R-:W-:Y:S01]  /*a1d0*/  ISETP.NE.AND P2, PT, R8, RZ, PT ;  /* 0x000000ff0800720c */ /* 0x004fe20003f45270 */
[----:B------:R2:W-:Y:S03]  /*a1e0*/  STS [R9+0x2400], R66 ;  /* 0x0024004209007388 */ /* 0x0005e60000000800 */
[----:B------:R-:W-:Y:S01]  /*a1f0*/  ISETP.NE.OR P0, PT, R158, -0x1, !P2 ;  /* 0xffffffff9e00780c */ /* 0x000fe20005705670 */
[----:B------:R-:W-:Y:S04]  /*a200*/  STS [R5+0x2000], R68 ;  /* 0x0020004405007388 */ /* 0x000fe80000000800 */
[----:B------:R4:W-:Y:S01]  /*a210*/  STS [R5+0x2400], R70 ;  /* 0x0024004605007388 */ /* 0x0009e20000000800 */
[----:B------:R-:W1:Y:S03]  /*a220*/  @!P1 LDC.64 R16, c[0x0][0x400] ;  /* 0x00010000ff109b82 */ /* 0x000e660000000a00 */
[----:B------:R-:W-:Y:S04]  /*a230*/  STS [R11+0x2000], R72 ;  /* 0x002000480b007388 */ /* 0x000fe80000000800 */
[----:B------:R5:W-:Y:S04]  /*a240*/  STS [R11+0x2400], R74 ;  /* 0x0024004a0b007388 */ /* 0x000be80000000800 */
[----:B------:R-:W-:Y:S04]  /*a250*/  STS [R15+0x2000], R76 ;  /* 0x0020004c0f007388 */ /* 0x000fe80000000800 */
[----:B------:R-:W-:Y:S01]  /*a260*/  STS [R15+0x2400], R78 ;  /* 0x0024004e0f007388 */ /* 0x000fe20000000800 */
[----:B--2---:R-:W2:Y:S03]  /*a270*/  @P1 LDC.64 R8, c[0x0][0x408] ;  /* 0x00010200ff081b82 */ /* 0x004ea60000000a00 */
[----:B------:R-:W-:Y:S04]  /*a280*/  STS [R13+0x2000], R92 ;  /* 0x0020005c0d007388 */ /* 0x000fe80000000800 */
[----:B------:R-:W-:Y:S01]  /*a290*/  STS [R13+0x2400], R94 ;  /* 0x0024005e0d007388 */ /* 0x000fe20000000800 */
[----:B----4-:R-:W4:Y:S03]  /*a2a0*/  @!P2 LDC R5, c[0x0][0x3e0] ;  /* 0x0000f800ff05ab82 */ /* 0x010f260000000800 */
[----:B------:R-:W-:Y:S04]  /*a2b0*/  STS [R19+0x2000], R80 ;  /* 0x0020005013007388 */ /* 0x000fe80000000800 */
[----:B------:R3:W-:Y:S01]  /*a2c0*/  STS [R19+0x2400], R82 ;  /* 0x0024005213007388 */ /* 0x0007e20000000800 */
[----:B-----5:R-:W5:Y:S03]  /*a2d0*/  @P4 LDC R11, c[0x0][0x458] ;  /* 0x00011600ff0b4b82 */ /* 0x020f660000000800 */
[----:B------:R-:W-:Y:S04]  /*a2e0*/  STS [R21+0x2000], R88 ;  /* 0x0020005815007388 */ /* 0x000fe80000000800 */
[----:B------:R1:W-:Y:S04]  /*a2f0*/  STS [R21+0x2400], R90 ;  /* 0x0024005a15007388 */ /* 0x0003e80000000800 */
[----:B------:R-:W-:Y:S04]  /*a300*/  STS [R23+0x2000], R84 ;  /* 0x0020005417007388 */ /* 0x000fe80000000800 */
[----:B------:R2:W-:Y:S01]  /*a310*/  STS [R23+0x2400], R86 ;  /* 0x0024005617007388 */ /* 0x0005e20000000800 */
[----:B------:R-:W-:Y:S08]  /*a320*/  BAR.SYNC.DEFER_BLOCKING 0x0 ;  /* 0x0000000000007b1d */ /* 0x000ff00000010000 */
[----:B---3--:R-:W3:Y:S01]  /*a330*/  @P2 LDC R19, c[0x0][0x454] ;  /* 0x00011500ff132b82 */ /* 0x008ee20000000800 */
[----:B------:R-:W4:Y:S01]  /*a340*/  S2R R0, SR_CTAID.Z ;  /* 0x0000000000007919 */ /* 0x000f220000002700 */
[----:B------:R-:W4:Y:S01]  /*a350*/  S2R R2, SR_TID.X ;  /* 0x0000000000027919 */ /* 0x000f220000002100 */
[----:B-1----:R-:W-:Y:S01]  /*a360*/  @!P1 IMAD.WIDE.U32 R20, R159, R16, RZ ;  /* 0x000000109f149225 */ /* 0x002fe200078e00ff */
[----:B------:R-:W-:-:S02]  /*a370*/  SHF.R.U32.HI R16, RZ, 0x1, R4 ;  /* 0x00000001ff107819 */ /* 0x000fc40000011604 */
[----:B------:R-:W-:Y:S01]  /*a380*/  SHF.R.U32.HI R4, RZ, 0x2, R4 ;  /* 0x00000002ff047819 */ /* 0x000fe20000011604 */
[----:B------:R-:W-:Y:S01]  /*a390*/  @!P1 IMAD R17, R159, R17, R21 ;  /* 0x000000119f119224 */ /* 0x000fe200078e0215 */
[----:B------:R-:W-:Y:S02]  /*a3a0*/  LOP3.LUT R21, R16, 0x30, RZ, 0xc0, !PT ;  /* 0x0000003010157812 */ /* 0x000fe400078ec0ff */
[----:B------:R-:W-:Y:S01]  /*a3b0*/  MOV R16, 0x7f800000 ;  /* 0x7f80000000107802 */ /* 0x000fe20000000f00 */
[----:B--2---:R-:W-:-:S04]  /*a3c0*/  @P1 IMAD.WIDE.U32 R22, R158, R8, RZ ;  /* 0x000000089e161225 */ /* 0x004fc800078e00ff */
[----:B------:R-:W-:Y:S01]  /*a3d0*/  @P3 FMUL.FTZ R8, R6, 0.69314718246459960938 ;  /* 0x3f31721806083820 */ /* 0x000fe20000410000 */
[----:B------:R-:W-:Y:S01]  /*a3e0*/  LOP3.LUT R21, R21, 0x7, R4, 0xf8, !PT ;  /* 0x0000000715157812 */ /* 0x000fe200078ef804 */
[----:B------:R1:W2:Y:S01]  /*a3f0*/  LDS.128 R12, [R161+0x1800] ;  /* 0x00180000a10c7984 */ /* 0x0002a20000000c00 */
[----:B------:R-:W-:Y:S01]  /*a400*/  @P1 IMAD R17, R158, R9, R23 ;  /* 0x000000099e111224 */ /* 0x000fe200078e0217 */
[----:B------:R-:W-:Y:S01]  /*a410*/  MOV R4, 0x7f800000 ;  /* 0x7f80000000047802 */ /* 0x000fe20000000f00 */
[----:B------:R-:W-:Y:S02]  /*a420*/  @!P0 IMAD R158, R159, R10, RZ ;  /* 0x0000000a9f9e8224 */ /* 0x000fe400078e02ff */
[----:B------:R-:W-:Y:S01]  /*a430*/  @P3 FFMA.FTZ R4, R3, R18, R8 ;  /* 0x0000001203043223 */ /* 0x000fe20000010008 */
[----:B-----5:R-:W-:Y:S01]  /*a440*/  @P4 FFMA.FTZ R16, R100, R11, R7 ;  /* 0x0000000b64104223 */ /* 0x020fe20000010007 */
[----:B----4-:R-:W-:Y:S01]  /*a450*/  @!P2 IMAD R5, R159, R5, R0 ;  /* 0x000000059f05a224 */ /* 0x010fe200078e0200 */
[----:B------:R-:W-:-:S03]  /*a460*/  SHF.L.U32 R6, R2, 0x3, RZ ;  /* 0x0000000302067819 */ /* 0x000fc600000006ff */
[----:B------:R-:W-:Y:S02]  /*a470*/  @!P2 IMAD R5, R5, R10, RZ ;  /* 0x0000000a0505a224 */ /* 0x000fe400078e02ff */
[----:B---3--:R-:W-:Y:S01]  /*a480*/  @P2 IMAD R5, R0, R19, R158 ;  /* 0x0000001300052224 */ /* 0x008fe200078e029e */
[----:B------:R-:W-:Y:S01]  /*a490*/  LOP3.LUT R8, R6, 0x38, RZ, 0xc0, !PT ;  /* 0x0000003806087812 */ /* 0x000fe200078ec0ff */
[----:B-1----:R-:W-:Y:S06]  /*a4a0*/  @P5 BRA `(.L_x_5592) ;  /* 0x00000000002c5947 */ /* 0x002fec0003800000 */
        /* <DEDUP_REMOVED lines=11> */
.L_x_5592:
[----:B------:R-:W-:Y:S05]  /*a560*/  BSYNC.RECONVERGENT B0 ;  /* 0x0000000000007941 */ /* 0x000fea0003800200 */
.L_x_5591:
[----:B------:R-:W-:Y:S01]  /*a570*/  IMAD.MOV.U32 R9, RZ, RZ, RZ ;  /* 0x000000ffff097224 */ /* 0x000fe200078e00ff */
[----:B------:R-:W-:Y:S01]  /*a580*/  SHF.R.U32.HI R3, RZ, 0x3, R2 ;  /* 0x00000003ff037819 */ /* 0x000fe20000011602 */
[----:B------:R-:W-:Y:S01]  /*a590*/  @P1 IMAD.MOV.U32 R20, RZ, RZ, R22 ;  /* 0x000000ffff141224 */ /* 0x000fe200078e0016 */
[----:B------:R-:W3:Y:S01]  /*a5a0*/  LDCU.64 UR4, c[0x0][0x410] ;  /* 0x00008200ff0477ac */ /* 0x000ee20008000a00 */
[C---:B------:R-:W-:Y:S01]  /*a5b0*/  IMAD.WIDE.U32 R8, R160.reuse, UR6, R8 ;  /* 0x00000006a0087c25 */ /* 0x040fe2000f8e0008 */
[C---:B------:R-:W-:Y:S01]  /*a5c0*/  IADD3 R7, PT, PT, R3.reuse, 0x10, RZ ;  /* 0x0000001003077810 */ /* 0x040fe20007ffe0ff */
[----:B------:R-:W-:Y:S01]  /*a5d0*/  BSSY.RECONVERGENT B0, `(.L_x_5593) ;  /* 0x0000017000007945 */ /* 0x000fe20003800200 */
[C---:B------:R-:W-:Y:S01]  /*a5e0*/  ISETP.GE.AND P3, PT, R3.reuse, R152, PT ;  /* 0x000000980300720c */ /* 0x040fe20003f66270 */
        /* <DEDUP_REMOVED lines=8> */
[----:B-1----:R1:W4:Y:S01]  /*a670*/  LDS.128 R4, [R161+0x2000] ;  /* 0x00200000a1047984 */ /* 0x0023220000000c00 */
[----:B---3--:R-:W-:-:S03]  /*a680*/  IMAD.WIDE.U32 R18, R0, UR4, R18 ;  /* 0x0000000400127c25 */ /* 0x008fc6000f8e0012 */
[----:B------:R1:W3:Y:S01]  /*a690*/  LDS.128 R8, [R161] ;  /* 0x00000000a1087984 */ /* 0x0002e20000000c00 */
[----:B------:R-:W-:Y:S01]  /*a6a0*/  IMAD R21, R0, UR5, R19 ;  /* 0x0000000500157c24 */ /* 0x000fe2000f8e0213 */
[----:B------:R-:W-:Y:S06]  /*a6b0*/  @P3 BRA `(.L_x_5594) ;  /* 0x0000000000203947 */ /* 0x000fec0003800000 */
[----:B------:R-:W5:Y:S01]  /*a6c0*/  LDCU.64 UR4, c[0x0][0x3f0] ;  /* 0x00007e00ff0477ac */ /* 0x000f620008000a00 */
[----:B------:R-:W-:-:S05]  /*a6d0*/  MOV R20, R18 ;  /* 0x0000001200147202 */ /* 0x000fca0000000f00 */
[----:B------:R-:W-:-:S04]  /*a6e0*/  IMAD.WIDE.U32 R16, R3, UR6, R20 ;  /* 0x0000000603107c25 */ /* 0x000fc8000f8e0014 */
[----:B------:R-:W-:Y:S01]  /*a6f0*/  IMAD R0, R3, UR7, R17 ;  /* 0x0000000703007c24 */ /* 0x000fe2000f8e0211 */
[----:B-----5:R-:W-:-:S04]  /*a700*/  LEA R22, P3, R16, UR4, 0x1 ;  /* 0x0000000410167c11 */ /* 0x020fc8000f8608ff */
[----:B------:R-:W-:-:S05]  /*a710*/  LEA.HI.X R23, R16, UR5, R0, 0x1, P3 ;  /* 0x0000000510177c11 */ /* 0x000fca00098f0c00 */
[----:B---3--:R3:W-:Y:S04]  /*a720*/  STG.E.128 desc[UR16][R22.64], R8 ;  /* 0x0000000816007986 */ /* 0x0087e8000c101d10 */
[----:B----4-:R3:W-:Y:S02]  /*a730*/  STG.E.128 desc[UR16][R22.64+0x80], R4 ;  /* 0x0000800416007986 */ /* 0x0107e4000c101d10 */
.L_x_5594:
[----:B------:R-:W-:Y:S05]  /*a740*/  BSYNC.RECONVERGENT B0 ;  /* 0x0000000000007941 */ /* 0x000fea0003800200 */
.L_x_5593:
[----:B---3--:R3:W1:Y:S01]  /*a750*/  LDS.128 R8, [R161+0x800] ;  /* 0x00080000a1087984 */ /* 0x0086620000000c00 */
[----:B------:R-:W-:Y:S03]  /*a760*/  BSSY.RECONVERGENT B0, `(.L_x_5595) ;  /* 0x0000010000007945 */ /* 0x000fe60003800200 */
[----:B----4-:R3:W4:Y:S01]  /*a770*/  LDS.128 R4, [R161+0x2800] ;  /* 0x00280000a1047984 */ /* 0x0107220000000c00 */
[----:B------:R-:W-:Y:S05]  /*a780*/  @P2 BRA `(.L_x_5596) ;  /* 0x0000000000342947 */ /* 0x000fea0003800000 */
[----:B------:R-:W5:Y:S01]  /*a790*/  LDCU.64 UR4, c[0x0][0x3f0] ;  /* 0x00007e00ff0477ac */ /* 0x000f620008000a00 */
[----:B------:R-:W-:Y:S01]  /*a7a0*/  IADD3 R17, P2, PT, R3, 0x10, RZ ;  /* 0x0000001003117810 */ /* 0x000fe20007f5e0ff */
[----:B------:R-:W-:Y:S01]  /*a7b0*/  IMAD.MOV.U32 R22, RZ, RZ, R18 ;  /* 0x000000ffff167224 */ /* 0x000fe200078e0012 */
[----:B------:R-:W-:-:S03]  /*a7c0*/  MOV R23, R21 ;  /* 0x0000001500177202 */ /* 0x000fc60000000f00 */
[----:B------:R-:W-:Y:S02]  /*a7d0*/  IMAD.X R0, RZ, RZ, RZ, P2 ;  /* 0x000000ffff007224 */ /* 0x000fe400010e06ff */
[----:B------:R-:W-:-:S04]  /*a7e0*/  IMAD.WIDE.U32 R22, R17, UR6, R22 ;  /* 0x0000000611167c25 */ /* 0x000fc8000f8e0016 */
[----:B------:R-:W-:-:S04]  /*a7f0*/  IMAD R0, R0, UR6, RZ ;  /* 0x0000000600007c24 */ /* 0x000fc8000f8e02ff */
[----:B------:R-:W-:Y:S01]  /*a800*/  IMAD R0, R17, UR7, R0 ;  /* 0x0000000711007c24 */ /* 0x000fe2000f8e0200 */
[----:B-----5:R-:W-:-:S04]  /*a810*/  LEA R16, P2, R22, UR4, 0x1 ;  /* 0x0000000416107c11 */ /* 0x020fc8000f8408ff */
[----:B------:R-:W-:-:S04]  /*a820*/  IADD3 R0, PT, PT, R0, R23, RZ ;  /* 0x0000001700007210 */ /* 0x000fc80007ffe0ff */
[----:B------:R-:W-:-:S05]  /*a830*/  LEA.HI.X R17, R22, UR5, R0, 0x1, P2 ;  /* 0x0000000516117c11 */ /* 0x000fca00090f0c00 */
[----:B-1----:R1:W-:Y:S04]  /*a840*/  STG.E.128 desc[UR16][R16.64], R8 ;  /* 0x0000000810007986 */ /* 0x0023e8000c101d10 */
[----:B----4-:R1:W-:Y:S02]  /*a850*/  STG.E.128 desc[UR16][R16.64+0x80], R4 ;  /* 0x0000800410007986 */ /* 0x0103e4000c101d10 */
.L_x_5596:
[----:B------:R-:W-:Y:S05]  /*a860*/  BSYNC.RECONVERGENT B0 ;  /* 0x0000000000007941 */ /* 0x000fea0003800200 */
.L_x_5595:
[----:B-1----:R1:W1:Y:S01]  /*a870*/  LDS.128 R8, [R161+0x1000] ;  /* 0x00100000a1087984 */ /* 0x0022620000000c00 */
[----:B------:R-:W-:Y:S03]  /*a880*/  BSSY.RECONVERGENT B0, `(.L_x_5597) ;  /* 0x0000010000007945 */ /* 0x000fe60003800200 */
[----:B----4-:R4:W1:Y:S01]  /*a890*/  LDS.128 R4, [R161+0x3000] ;  /* 0x00300000a1047984 */ /* 0x0108620000000c00 */
        /* <DEDUP_REMOVED lines=13> */
[----:B------:R1:W-:Y:S02]  /*a970*/  STG.E.128 desc[UR16][R16.64+0x80], R4 ;  /* 0x0000800410007986 */ /* 0x0003e4000c101d10 */
.L_x_5598:
[----:B------:R-:W-:Y:S05]  /*a980*/  BSYNC.RECONVERGENT B0 ;  /* 0x0000000000007941 */ /* 0x000fea0003800200 */
.L_x_5597:
[----:B-1----:R1:W1:Y:S01]  /*a990*/  LDS.128 R4, [R161+0x3800] ;  /* 0x00380000a1047984 */ /* 0x0022620000000c00 */
[----:B------:R-:W-:Y:S05]  /*a9a0*/  @P0 EXIT ;  /* 0x000000000000094d */ /* 0x000fea0003800000 */
        /* <DEDUP_REMOVED lines=11> */
[----:B--2---:R-:W-:Y:S04]  /*aa60*/  STG.E.128 desc[UR16][R2.64], R12 ;  /* 0x0000000c02007986 */ /* 0x004fe8000c101d10 */
[----:B-1----:R-:W-:Y:S01]  /*aa70*/  STG.E.128 desc[UR16][R2.64+0x80], R4 ;  /* 0x0000800402007986 */ /* 0x002fe2000c101d10 */
[----:B------:R-:W-:Y:S05]  /*aa80*/  EXIT ;  /* 0x000000000000794d */ /* 0x000fea0003800000 */
.L_x_5599:
        /* <DEDUP_REMOVED lines=15> */
.L_x_7264:


//--------------------- .text._ZN5flash24flash_fwd_splitkv_kernelI23Flash_fwd_kernel_traitsILi128ELi64ELi64ELi4ELb0ELb0EN7cutlass6half_tE19Flash_kernel_traitsILi128ELi64ELi64ELi4ES3_EELb1ELb0ELb0ELb0ELb1ELb1ELb0ELb0EEEvNS_16Flash_fwd_paramsE --------------------------
	.section	.text._ZN5flash24flash_fwd_splitkv_kernelI23Flash_fwd_kernel_traitsILi128ELi64ELi64ELi4ELb0ELb0EN7cutlass6half_tE19Flash_kernel_traitsILi128ELi64ELi64ELi4ES3_EELb1ELb0ELb0ELb0ELb1ELb1ELb0ELb0EEEvNS_16Flash_fwd_paramsE,"ax",@progbits
	.align	128
        .global         _ZN5flash24flash_fwd_splitkv_kernelI23Flash_fwd_kernel_traitsILi128ELi64ELi64ELi4ELb0ELb0EN7cutlass6half_tE19Flash_kernel_traitsILi128ELi64ELi64ELi4ES3_EELb1ELb0ELb0ELb0ELb1ELb1ELb0ELb0EEEvNS_16Flash_fwd_paramsE
        .type           _ZN5flash24flash_fwd_splitkv_kernelI23Flash_fwd_kernel_traitsILi128ELi64ELi64ELi4ELb0ELb0EN7cutlass6half_tE19Flash_kernel_traitsILi128ELi64ELi64ELi4ES3_EELb1ELb0ELb0ELb0ELb1ELb1ELb0ELb0EEEvNS_16Flash_fwd_paramsE,@function
        .size           _ZN5flash24flash_fwd_splitkv_kernelI23Flash_fwd_kernel_traitsILi128ELi64ELi64ELi4ELb0ELb0EN7cutlass6half_tE19Flash_kernel_traitsILi128ELi64ELi64ELi4ES3_EELb1ELb0ELb0ELb0ELb1ELb1ELb0ELb0EEEvNS_16Flash_fwd_paramsE,(.L_x_7265 - _ZN5flash24flash_fwd_splitkv_kernelI23Flash_fwd_kernel_traitsILi128ELi64ELi64ELi4ELb0ELb0EN7cutlass6half_tE19Flash_kernel_traitsILi128ELi64ELi64ELi4ES3_EELb1ELb0ELb0ELb0ELb1ELb1ELb0ELb0EEEvNS_16Flash_fwd_paramsE)
        .other          _ZN5flash24flash_fwd_splitkv_kernelI23Flash_fwd_kernel_traitsILi128ELi64ELi64ELi4ELb0ELb0EN7cutlass6half_tE19Flash_kernel_traitsILi128ELi64ELi64ELi4ES3_EELb1ELb0ELb0ELb0ELb1ELb1ELb0ELb0EEEvNS_16Flash_fwd_paramsE,@"STO_CUDA_ENTRY STV_DEFAULT"
_ZN5flash24flash_fwd_splitkv_kernelI23Flash_fwd_kernel_traitsILi128ELi64ELi64ELi4ELb0ELb0EN7cutlass6half_tE19Flash_kernel_traitsILi128ELi64ELi64ELi4ES3_EELb1ELb0ELb0ELb0ELb1ELb1ELb0ELb0EEEvNS_16Flash_fwd_paramsE:
.text._ZN5flash24flash_fwd_splitkv_kernelI23Flash_fwd_kernel_traitsILi128ELi64ELi64ELi4ELb0ELb0EN7cutlass6half_tE19Flash_kernel_traitsILi128ELi64ELi64ELi4ES3_EELb1ELb0ELb0ELb0ELb1ELb1ELb0ELb0EEEvNS_16Flash_fwd_paramsE:
        /* <DEDUP_REMOVED lines=51> */
.L_x_5600:
        /* <DEDUP_REMOVED lines=32> */
[----:B------:R-:W-:Y:S01]  /*0530*/  BSSY.RECONVERGENT B0, `(.L_x_5602) ;  /* 0x0000024000007945 */ /* 0x000fe20003800200 */
[----:B------:R-:W-:Y:S01]  /*0540*/  LOP3.LUT R10, R0, 0x38, RZ, 0xc0, !PT ;  /* 0x00000038000a7812 */ /* 0x000fe200078ec0ff */
[----:B------:R-:W3:Y:S01]  /*0550*/  LDCU.64 UR4, c[0x0][0x410] ;  /* 0x00008200ff0477ac */ /* 0x000ee20008000a00 */
[----:B------:R-:W-:Y:S01]  /*0560*/  SHF.R.U32.HI R0, RZ, 0x3, R85 ;  /* 0x00000003ff007819 */ /* 0x000fe20000011655 */
[----:B------:R-:W4:Y:S04]  /*0570*/  LDCU UR6, c[0x0][0x434] ;  /* 0x00008680ff0677ac */ /* 0x000f280008000800 */
        /* <DEDUP_REMOVED lines=9> */
[----:B------:R-:W-:Y:S02]  /*0610*/  IMAD R4, R167, R3, R11 ;  /* 0x00000003a7047224 */ /* 0x000fe400078e020b */
[----:B------:R-:W-:-:S02]  /*0620*/  IMAD.IADD R7, R86, 0x1, -R167 ;  /* 0x0000000156077824 */ /* 0x000fc400078e0aa7 */
[C---:B------:R-:W-:Y:S01]  /*0630*/  VIADD R6, R0.reuse, 0x20 ;  /* 0x0000002000067836 */ /* 0x040fe20000000000 */
[----:B------:R-:W-:Y:S01]  /*0640*/  IADD3.X R11, PT, PT, R5, R4, RZ, P0, !PT ;  /* 0x00000004050b7210 */ /* 0x000fe200007fe4ff */
[----:B--2---:R-:W-:Y:S01]  /*0650*/  IMAD R4, R165, UR7, R30 ;  /* 0x00000007a5047c24 */ /* 0x004fe2000f8e021e */
[-C--:B------:R-:W-:Y:S02]  /*0660*/  ISETP.GE.AND P0, PT, R0, R7.reuse, PT ;  /* 0x000000070000720c */ /* 0x080fe40003f06270 */
[-C--:B------:R-:W-:Y:S01]  /*0670*/  ISETP.GE.AND P3, PT, R8, R7.reuse, PT ;  /* 0x000000070800720c */ /* 0x080fe20003f66270 */
[----:B---3--:R-:W-:Y:S01]  /*0680*/  IMAD.WIDE.U32 R10, R30, UR4, R10 ;  /* 0x000000041e0a7c25 */ /* 0x008fe2000f8e000a */
[----:B------:R-:W-:Y:S02]  /*0690*/  IADD3 R8, PT, PT, R0, 0x30, RZ ;  /* 0x0000003000087810 */ /* 0x000fe40007ffe0ff */
[-C--:B------:R-:W-:Y:S01]  /*06a0*/  ISETP.GE.AND P2, PT, R6, R7.reuse, PT ;  /* 0x000000070600720c */ /* 0x080fe20003f46270 */
[----:B----4-:R-:W-:Y:S01]  /*06b0*/  IMAD R167, R4, UR6, R167 ;  /* 0x0000000604a77c24 */ /* 0x010fe2000f8e02a7 */
[----:B------:R-:W-:Y:S01]  /*06c0*/  ISETP.GE.AND P1, PT, R8, R7, PT ;  /* 0x000000070800720c */ /* 0x000fe20003f26270 */
[----:B------:R-:W-:-:S04]  /*06d0*/  IMAD R31, R30, UR5, R11 ;  /* 0x000000051e1f7c24 */ /* 0x000fc8000f8e020b */
[----:B------:R-:W-:Y:S08]  /*06e0*/  @P0 BRA `(.L_x_5603) ;  /* 0x0000000000200947 */ /* 0x000ff00003800000 */
        /* <DEDUP_REMOVED lines=8> */
.L_x_5603:
[----:B------:R-:W-:Y:S05]  /*0770*/  BSYNC.RECONVERGENT B0 ;  /* 0x0000000000007941 */ /* 0x000fea0003800200 */
.L_x_5602:
        /* <DEDUP_REMOVED lines=15> */
.L_x_5605:
[----:B------:R-:W-:Y:S05]  /*0870*/  BSYNC.RECONVERGENT B0 ;  /* 0x0000000000007941 */ /* 0x000fea0003800200 */
.L_x_5604:
        /* <DEDUP_REMOVED lines=15> */
.L_x_5607:
[----:B------:R-:W-:Y:S05]  /*0970*/  BSYNC.RECONVERGENT B0 ;  /* 0x0000000000007941 */ /* 0x000fea0003800200 */
.L_x_5606:
[----:B------:R-:W-:Y:S04]  /*0980*/  BSSY.RECONVERGENT B0, `(.L_x_5608) ;  /* 0x000000e000007945 */ /* 0x000fe80003800200 */
[----:B------:R-:W-:Y:S05]  /*0990*/  @P1 BRA `(.L_x_5609) ;  /* 0x0000000000301947 */ /* 0x000fea0003800000 */
[----:B------:R-:W4:Y:S01]  /*09a0*/  LDCU.64 UR4, c[0x0][0x3f0] ;  /* 0x00007e00ff0477ac */ /* 0x000f220008000a00 */
[----:B------:R-:W-:Y:S02]  /*09b0*/  IADD3 R5, P0, PT, R0, 0x30, RZ ;  /* 0x0000003000057810 */ /* 0x000fe40007f1e0ff */
[----:B------:R-:W-:Y:S02]  /*09c0*/  MOV R11, R31 ;  /* 0x0000001f000b7202 */ /* 0x000fe40000000f00 */
[----:B------:R-:W-:Y:S01]  /*09d0*/  IADD3.X R9, PT, PT, RZ, RZ, RZ, P0, !PT ;  /* 0x000000ffff097210 */ /* 0x000fe200007fe4ff */
        /* <DEDUP_REMOVED lines=8> */
.L_x_5609:
[----:B------:R-:W-:Y:S05]  /*0a60*/  BSYNC.RECONVERGENT B0 ;  /* 0x0000000000007941 */ /* 0x000fea0003800200 */
.L_x_5608:
        /* <DEDUP_REMOVED lines=20> */
.L_x_5601:
        /* <DEDUP_REMOVED lines=11> */
.L_x_5610:
        /* <DEDUP_REMOVED lines=97> */
.L_x_5611:
        /* <DEDUP_REMOVED lines=15> */
.L_x_5613:
[----:B------:R-:W2:Y:S01]  /*1360*/  LDC.64 R102, c[0x0][0x3b8] ;  /* 0x0000ee00ff667b82 */ /* 0x000ea20000000a00 */
[----:B-1----:R-:W-:-:S05]  /*1370*/  IADD3 R4, PT, PT, R0, R3, RZ ;  /* 0x0000000300047210 */ /* 0x002fca0007ffe0ff */
[C---:B--2---:R-:W-:Y:S02]  /*1380*/  IMAD R9, R4.reuse, R103, RZ ;  /* 0x0000006704097224 */ /* 0x044fe400078e02ff */
[----:B------:R-:W-:-:S05]  /*1390*/  IMAD.WIDE.U32 R4, R4, R102, RZ ;  /* 0x0000006604047225 */ /* 0x000fca00078e00ff */
[----:B------:R-:W-:Y:S02]  /*13a0*/  IADD3 R9, PT, PT, R5, R9, RZ ;  /* 0x0000000905097210 */ /* 0x000fe40007ffe0ff */
[----:B------:R-:W-:Y:S02]  /*13b0*/  MOV R8, R4 ;  /* 0x0000000400087202 */ /* 0x000fe40000000f00 */
.L_x_5614:
        /* <DEDUP_REMOVED lines=14> */
.L_x_5615:
[----:B------:R-:W1:Y:S01]  /*14a0*/  LDC.64 R28, c[0x0][0x3c0] ;  /* 0x0000f000ff1c7b82 */ /* 0x000e620000000a00 */
[----:B------:R-:W-:-:S05]  /*14b0*/  IADD3 R3, PT, PT, R0, R3, RZ ;  /* 0x0000000300037210 */ /* 0x000fca0007ffe0ff */
[C---:B-1----:R-:W-:Y:S02]  /*14c0*/  IMAD R11, R3.reuse, R29, RZ ;  /* 0x0000001d030b7224 */ /* 0x042fe400078e02ff */
[----:B-----5:R-:W-:-:S05]  /*14d0*/  IMAD.WIDE.U32 R2, R3, R28, RZ ;  /* 0x0000001c03027225 */ /* 0x020fca00078e00ff */
[----:B------:R-:W-:Y:S02]  /*14e0*/  IADD3 R11, PT, PT, R3, R11, RZ ;  /* 0x0000000b030b7210 */ /* 0x000fe40007ffe0ff */
[----:B------:R-:W-:-:S07]  /*14f0*/  MOV R10, R2 ;  /* 0x00000002000a7202 */ /* 0x000fce0000000f00 */
.L_x_5616:
        /* <DEDUP_REMOVED lines=41> */
.L_x_5612:
[----:B------:R-:W-:Y:S01]  /*1790*/  ISETP.NE.AND P0, PT, R164, -0x1, PT ;  /* 0xffffffffa400780c */ /* 0x000fe20003f05270 */
[----:B------:R-:W-:Y:S01]  /*17a0*/  IMAD.IADD R158, R86, 0x1, -R167 ;  /* 0x00000001569e7824 */ /* 0x000fe200078e0aa7 */
[----:B------:R-:W-:Y:S01]  /*17b0*/  SHF.R.U32.HI R14, RZ, 0x3, R85 ;  /* 0x00000003ff0e7819 */ /* 0x000fe20000011655 */
[C---:B------:R-:W-:Y:S01]  /*17c0*/  IMAD.SHL.U32 R0, R85.reuse, 0x8, RZ ;  /* 0x0000000855007824 */ /* 0x040fe200078e00ff */
[----:B------:R-:W1:Y:S01]  /*17d0*/  LDCU.64 UR4, c[0x0][0x3c8] ;  /* 0x00007900ff0477ac */ /* 0x000e620008000a00 */
[----:B------:R-:W-:Y:S01]  /*17e0*/  MOV R15, RZ ;  /* 0x000000ff000f7202 */ /* 0x000fe20000000f00 */
[----:B------:R-:W-:Y:S01]  /*17f0*/  IMAD.SHL.U32 R12, R85, 0x40, RZ ;  /* 0x00000040550c7824 */ /* 0x000fe200078e00ff */
[CC--:B------:R-:W-:Y:S01]  /*1800*/  ISETP.GE.AND P6, PT, R14.reuse, R158.reuse, PT ;  /* 0x0000009e0e00720c */ /* 0x0c0fe20003fc6270 */
[----:B------:R-:W-:Y:S01]  /*1810*/  VIADD R17, R14, 0x10 ;  /* 0x000000100e117836 */ /* 0x000fe20000000000 */
[----:B------:R-:W-:Y:S01]  /*1820*/  LOP3.LUT R21, R0, 0x38, RZ, 0xc0, !PT ;  /* 0x0000003800157812 */ /* 0x000fe200078ec0ff */
[----:B------:R-:W-:Y:S01]  /*1830*/  IMAD.WIDE.U32 R34, R35, 0x40, R14 ;  /* 0x0000004023227825 */ /* 0x000fe200078e000e */
[----:B------:R-:W2:Y:S01]  /*1840*/  LDCU.64 UR6, c[0x0][0x388] ;  /* 0x00007100ff0677ac */ /* 0x000ea20008000a00 */
[----:B------:R-:W-:Y:S01]  /*1850*/  SHF.L.U64.HI R84, R102, 0x4, R103 ;  /* 0x0000000466547819 */ /* 0x000fe20000010267 */
[----:B------:R-:W3:Y:S01]  /*1860*/  @P0 LDC.64 R4, c[0x0][0x3b0] ;  /* 0x0000ec00ff040b82 */ /* 0x000ee20000000a00 */
[----:B------:R-:W-:Y:S01]  /*1870*/  ISETP.GE.AND P5, PT, R17, R158, PT ;  /* 0x0000009e1100720c */ /* 0x000fe20003fa6270 */
[C---:B------:R-:W-:Y:S01]  /*1880*/  VIADD R15, R14.reuse, 0x20 ;  /* 0x000000200e0f7836 */ /* 0x040fe20000000000 */
[C---:B------:R-:W-:Y:S01]  /*1890*/  IADD3 R26, P2, PT, R21.reuse, R26, RZ ;  /* 0x0000001a151a7210 */ /* 0x040fe20007f5e0ff */
[----:B------:R-:W-:Y:S01]  /*18a0*/  VIADD R13, R14, 0x30 ;  /* 0x000000300e0d7836 */ /* 0x000fe20000000000 */
[----:B------:R-:W-:-:S02]  /*18b0*/  IADD3 R20, P1, PT, R21, R20, RZ ;  /* 0x0000001415147210 */ /* 0x000fc40007f3e0ff */
[-C--:B------:R-:W-:Y:S01]  /*18c0*/  ISETP.GE.AND P4, PT, R15, R158.reuse, PT ;  /* 0x0000009e0f00720c */ /* 0x080fe20003f86270 */
[----:B------:R-:W4:Y:S01]  /*18d0*/  @!P0 LDC.64 R6, c[0x0][0x398] ;  /* 0x0000e600ff068b82 */ /* 0x000f220000000a00 */
[----:B------:R-:W-:Y:S02]  /*18e0*/  ISETP.GE.AND P3, PT, R13, R158, PT ;  /* 0x0000009e0d00720c */ /* 0x000fe40003f66270 */
[----:B------:R-:W-:-:S05]  /*18f0*/  LOP3.LUT R156, R12, 0x400, RZ, 0xc0, !PT ;  /* 0x000004000c9c7812 */ /* 0x000fca00078ec0ff */
[----:B------:R-:W5:Y:S01]  /*1900*/  @!P6 LDC.64 R2, c[0x0][0x3b0] ;  /* 0x0000ec00ff02eb82 */ /* 0x000f620000000a00 */
[----:B---3--:R-:W-:-:S07]  /*1910*/  @P0 IMAD.WIDE.U32 R8, R164, R4, RZ ;  /* 0x00000004a4080225 */ /* 0x008fce00078e00ff */
[----:B------:R-:W3:Y:S01]  /*1920*/  @!P5 LDC.64 R10, c[0x0][0x380] ;  /* 0x0000e000ff0adb82 */ /* 0x000ee20000000a00 */
[----:B----4-:R-:W-:Y:S01]  /*1930*/  @!P0 IMAD.WIDE.U32 R22, R165, R6, RZ ;  /* 0x00000006a5168225 */ /* 0x010fe200078e00ff */
[----:B------:R-:W-:-:S03]  /*1940*/  @P0 MOV R22, R8 ;  /* 0x0000000800160202 */ /* 0x000fc60000000f00 */
        /* <DEDUP_REMOVED lines=15> */
[----:B------:R-:W5:Y:S02]  /*1a40*/  @!P5 LDC.64 R2, c[0x0][0x3b0] ;  /* 0x0000ec00ff02db82 */ /* 0x000f640000000a00 */
[----:B------:R-:W-:Y:S02]  /*1a50*/  @!P6 IADD3 R6, PT, PT, R9, R6, RZ ;  /* 0x000000060906e210 */ /* 0x000fe40007ffe0ff */
[----:B----4-:R-:W-:Y:S02]  /*1a60*/  @!P6 LEA R32, P0, R8, R4, 0x1 ;  /* 0x000000040820e211 */ /* 0x010fe400078008ff */
[----:B------:R-:W-:Y:S02]  /*1a70*/  LOP3.LUT R4, R0, 0x1f8, RZ, 0xc0, !PT ;  /* 0x000001f800047812 */ /* 0x000fe400078ec0ff */
[----:B------:R-:W-:Y:S02]  /*1a80*/  @!P6 LEA.HI.X R33, R8, R5, R6, 0x1, P0 ;  /* 0x000000050821e211 */ /* 0x000fe400000f0c06 */
[----:B------:R-:W-:Y:S01]  /*1a90*/  @!P5 IADD3 R27, P0, PT, R34, 0x10, RZ ;  /* 0x00000010221bd810 */ /* 0x000fe20007f1e0ff */
[----:B------:R-:W4:Y:S01]  /*1aa0*/  @!P4 LDC.64 R6, c[0x0][0x3b0] ;  /* 0x0000ec00ff06cb82 */ /* 0x000f220000000a00 */
[----:B------:R-:W-:-:S02]  /*1ab0*/  LOP3.LUT R21, R4, 0x38, R85, 0x78, !PT ;  /* 0x0000003804157812 */ /* 0x000fc400078e7855 */
[----:B------:R-:W-:Y:S02]  /*1ac0*/  @!P5 IADD3.X R25, PT, PT, RZ, R35, RZ, P0, !PT ;  /* 0x00000023ff19d210 */ /* 0x000fe400007fe4ff */
[----:B------:R-:W-:Y:S01]  /*1ad0*/  @!P4 IADD3 R24, P0, PT, R34, 0x20, RZ ;  /* 0x000000202218c810 */ /* 0x000fe20007f1e0ff */
[----:B-1----:R-:W-:Y:S01]  /*1ae0*/  ULEA UR5, UR5, UR4, 0x18 ;  /* 0x0000000405057291 */ /* 0x002fe2000f8ec0ff */
[----:B------:R-:W-:Y:S01]  /*1af0*/  LOP3.LUT R166, R21, 0x1e00, R0, 0xf8, !PT ;  /* 0x00001e0015a67812 */ /* 0x000fe200078ef800 */
[----:B------:R-:W1:Y:S01]  /*1b00*/  @!P3 LDC.64 R8, c[0x0][0x3b0] ;  /* 0x0000ec00ff08bb82 */ /* 0x000e620000000a00 */
[----:B------:R-:W-:Y:S01]  /*1b10*/  LOP3.LUT R5, R12, 0x1c0, RZ, 0xc0, !PT ;  /* 0x000001c00c057812 */ /* 0x000fe200078ec0ff */
[----:B------:R-:W-:Y:S01]  /*1b20*/  @!P4 IMAD.X R23, RZ, RZ, R35, P0 ;  /* 0x000000ffff17c224 */ /* 0x000fe200000e0623 */
[----:B------:R-:W-:Y:S01]  /*1b30*/  @!P3 IADD3 R19, P0, PT, R34, 0x30, RZ ;  /* 0x000000302213b810 */ /* 0x000fe20007f1e0ff */
[----:B------:R-:W2:Y:S01]  /*1b40*/  LDCU UR4, c[0x0][0x50c] ;  /* 0x0000a180ff0477ac */ /* 0x000ea20008000800 */
[----:B-----5:R-:W-:Y:S01]  /*1b50*/  @!P5 IMAD R4, R25, R2, RZ ;  /* 0x000000021904d224 */ /* 0x020fe200078e02ff */
[----:B------:R-:W-:-:S02]  /*1b60*/  @!P5 MOV R34, R22 ;  /* 0x000000160022d202 */ /* 0x000fc40000000f00 */
[----:B------:R-:W-:Y:S01]  /*1b70*/  @!P3 IMAD.X R21, RZ, RZ, R35, P0 ;  /* 0x000000ffff15b224 */ /* 0x000fe200000e0623 */
[----:B------:R-:W-:Y:S01]  /*1b80*/  LOP3.LUT R0, R5, 0x38, R0, 0xf8, !PT ;  /* 0x0000003805007812 */ /* 0x000fe200078ef800 */
[----:B------:R-:W-:Y:S01]  /*1b90*/  @!P5 IMAD.MOV.U32 R35, RZ, RZ, R31 ;  /* 0x000000ffff23d224 */ /* 0x000fe200078e001f */
[----:B------:R-:W-:Y:S01]  /*1ba0*/  LEA R166, R166, UR5, 0x1 ;  /* 0x00000005a6a67c11 */ /* 0x000fe2000f8e08ff */
[C---:B------:R-:W-:Y:S02]  /*1bb0*/  @!P5 IMAD R25, R27.reuse, R3, R4 ;  /* 0x000000031b19d224 */ /* 0x040fe400078e0204 */
[----:B------:R-:W-:Y:S01]  /*1bc0*/  @!P5 IMAD.WIDE.U32 R34, R27, R2, R34 ;  /* 0x000000021b22d225 */ /* 0x000fe200078e0022 */
[----:B------:R-:W5:Y:S01]  /*1bd0*/  @!P4 LDC.64 R4, c[0x0][0x380] ;  /* 0x0000e000ff04cb82 */ /* 0x000f620000000a00 */
[----:B------:R-:W-:Y:S01]  /*1be0*/  @!PT LDS RZ, [RZ] ;  /* 0x00000000fffff984 */ /* 0x000fe20000000800 */
[----:B------:R-:W-:Y:S01]  /*1bf0*/  @!PT LDS RZ, [RZ] ;  /* 0x00000000fffff984 */ /* 0x000fe20000000800 */
[----:B------:R-:W-:Y:S01]  /*1c00*/  @!PT LDS RZ, [RZ] ;  /* 0x00000000fffff984 */ /* 0x000fe20000000800 */
[----:B------:R-:W-:Y:S02]  /*1c10*/  @!P6 LDGSTS.E.BYPASS.LTC128B.128 [R166], desc[UR16][R32.64] ;  /* 0x0000000020a6efae */ /* 0x000fe4000b981a10 */
[----:B------:R-:W-:Y:S01]  /*1c20*/  @!P5 IMAD.IADD R30, R35, 0x1, R25 ;  /* 0x00000001231ed824 */ /* 0x000fe200078e0219 */
[----:B---3--:R-:W-:Y:S01]  /*1c30*/  @!P5 LEA R10, P0, R34, R10, 0x1 ;  /* 0x0000000a220ad211 */ /* 0x008fe200078008ff */
[----:B------:R-:W-:Y:S01]  /*1c40*/  IMAD.X R27, RZ, RZ, R18, P2 ;  /* 0x000000ffff1b7224 */ /* 0x000fe200010e0612 */
[----:B------:R3:W-:Y:S01]  /*1c50*/  @!P6 LDGSTS.E.BYPASS.LTC128B.128 [R166+0x2000], desc[UR16][R32.64+0x80] ;  /* 0x0200008020a6efae */ /* 0x0007e2000b981a10 */
[-C--:B----4-:R-:W-:Y:S01]  /*1c60*/  @!P4 IMAD R23, R23, R6.reuse, RZ ;  /* 0x000000061717c224 */ /* 0x090fe200078e02ff */
[----:B------:R-:W4:Y:S01]  /*1c70*/  @!P3 LDC.64 R2, c[0x0][0x380] ;  /* 0x0000e000ff02bb82 */ /* 0x000f220000000a00 */
[----:B------:R-:W-:Y:S01]  /*1c80*/  @!P4 IMAD.WIDE.U32 R36, R24, R6, R36 ;  /* 0x000000061824c225 */ /* 0x000fe200078e0024 */
[----:B------:R-:W-:-:S02]  /*1c90*/  @!P5 LEA.HI.X R11, R34, R11, R30, 0x1, P0 ;  /* 0x0000000b220bd211 */ /* 0x000fc400000f0c1e */
[----:B------:R-:W-:Y:S01]  /*1ca0*/  SHF.L.U32 R30, R101, 0x6, RZ ;  /* 0x00000006651e7819 */ /* 0x000fe200000006ff */
[----:B-1----:R-:W-:Y:S01]  /*1cb0*/  @!P3 IMAD R6, R21, R8, RZ ;  /* 0x000000081506b224 */ /* 0x002fe200078e02ff */
[----:B------:R-:W-:Y:S01]  /*1cc0*/  IADD3.X R21, PT, PT, RZ, R16, RZ, P1, !PT ;  /* 0x00000010ff157210 */ /* 0x000fe20000ffe4ff */
[----:B------:R-:W-:Y:S01]  /*1cd0*/  IMAD.WIDE.U32 R26, R14, R102, R26 ;  /* 0x000000660e1a7225 */ /* 0x000fe200078e001a */
[----:B------:R-:W-:Y:S03]  /*1ce0*/  @!P5 LDGSTS.E.BYPASS.LTC128B.128 [R166+0x800], desc[UR16][R10.64] ;  /* 0x008000000aa6dfae */ /* 0x000fe6000b981a10 */
[----:B------:R-:W-:Y:S01]  /*1cf0*/  @!P4 IMAD R7, R24, R7, R23 ;  /* 0x000000071807c224 */ /* 0x000fe200078e0217 */
[----:B--2---:R-:W-:Y:S01]  /*1d00*/  LEA R160, P6, R26, UR6, 0x1 ;  /* 0x000000061aa07c11 */ /* 0x004fe2000f8c08ff */
[----:B------:R-:W-:Y:S01]  /*1d10*/  @!P3 IMAD R9, R19, R9, R6 ;  /* 0x000000091309b224 */ /* 0x000fe200078e0206 */
[----:B------:R-:W-:Y:S01]  /*1d20*/  IADD3 R6, PT, PT, R30, -0x40, RZ ;  /* 0xffffffc01e067810 */ /* 0x000fe20007ffe0ff */
[----:B------:R-:W-:Y:S01]  /*1d30*/  IMAD R159, R14, R103, R27 ;  /* 0x000000670e9f7224 */ /* 0x000fe200078e021b */
[----:B-----5:R-:W-:Y:S01]  /*1d40*/  @!P4 LEA R18, P0, R36, R4, 0x1 ;  /* 0x000000042412c211 */ /* 0x020fe200078008ff */
[----:B------:R-:W-:Y:S01]  /*1d50*/  @!P4 IMAD.IADD R7, R37, 0x1, R7 ;  /* 0x000000012507c824 */ /* 0x000fe200078e0207 */
[----:B------:R-:W-:Y:S01]  /*1d60*/  IADD3 R4, PT, PT, -R6, R87, RZ ;  /* 0x0000005706047210 */ /* 0x000fe20007ffe1ff */
[----:B------:R1:W-:Y:S01]  /*1d70*/  @!P5 LDGSTS.E.BYPASS.LTC128B.128 [R166+0x2800], desc[UR16][R10.64+0x80] ;  /* 0x028000800aa6dfae */ /* 0x0003e2000b981a10 */
[----:B------:R-:W-:Y:S01]  /*1d80*/  LEA.HI.X R159, R26, UR7, R159, 0x1, P6 ;  /* 0x000000071a9f7c11 */ /* 0x000fe2000b0f0c9f */
[----:B------:R-:W2:Y:S01]  /*1d90*/  LDCU.64 UR6, c[0x0][0x390] ;  /* 0x00007200ff0677ac */ /* 0x000ea20008000a00 */
[----:B------:R-:W-:Y:S01]  /*1da0*/  ISETP.GE.AND P5, PT, R17, R4, PT ;  /* 0x000000041100720c */ /* 0x000fe20003fa6270 */
[C---:B------:R-:W-:Y:S01]  /*1db0*/  IMAD.WIDE.U32 R20, R14.reuse, R28, R20 ;  /* 0x0000001c0e147225 */ /* 0x040fe200078e0014 */
[----:B------:R-:W-:-:S02]  /*1dc0*/  ISETP.GE.AND P6, PT, R14, R4, PT ;  /* 0x000000040e00720c */ /* 0x000fc40003fc6270 */
[----:B---3--:R-:W-:Y:S01]  /*1dd0*/  @!P3 MOV R32, R22 ;  /* 0x000000160020b202 */ /* 0x008fe20000000f00 */
[----:B------:R-:W-:Y:S02]  /*1de0*/  @!P3 IMAD.MOV.U32 R33, RZ, RZ, R31 ;  /* 0x000000ffff21b224 */ /* 0x000fe400078e001f */
[----:B------:R-:W-:Y:S02]  /*1df0*/  IMAD.SHL.U32 R31, R102, 0x10, RZ ;  /* 0x00000010661f7824 */ /* 0x000fe400078e00ff */
[----:B------:R-:W-:Y:S01]  /*1e00*/  @!P3 IMAD.WIDE.U32 R32, R19, R8, R32 ;  /* 0x000000081320b225 */ /* 0x000fe200078e0020 */
[----:B------:R-:W-:Y:S02]  /*1e10*/  @!P4 LEA.HI.X R19, R36, R5, R7, 0x1, P0 ;  /* 0x000000052413c211 */ /* 0x000fe400000f0c07 */
[----:B------:R-:W-:Y:S01]  /*1e20*/  ISETP.GE.AND P0, PT, R17, R4, PT ;  /* 0x000000041100720c */ /* 0x000fe20003f06270 */
[----:B------:R-:W-:Y:S01]  /*1e30*/  @!P3 IMAD.IADD R8, R33, 0x1, R9 ;  /* 0x000000012108b824 */ /* 0x000fe200078e0209 */
[----:B----4-:R-:W-:Y:S01]  /*1e40*/  @!P3 LEA R2, P2, R32, R2, 0x1 ;  /* 0x000000022002b211 */ /* 0x010fe200078408ff */
[----:B------:R-:W-:Y:S01]  /*1e50*/  @!P4 LDGSTS.E.BYPASS.LTC128B.128 [R166+0x1000], desc[UR16][R18.64] ;  /* 0x0100000012a6cfae */ /* 0x000fe2000b981a10 */
[----:B------:R-:W-:Y:S01]  /*1e60*/  IMAD R14, R14, R29, R21 ;  /* 0x0000001d0e0e7224 */ /* 0x000fe200078e0215 */
[----:B--2---:R-:W-:-:S02]  /*1e70*/  LEA R162, P1, R20, UR6, 0x1 ;  /* 0x0000000614a27c11 */ /* 0x004fc4000f8208ff */
[----:B------:R-:W-:Y:S01]  /*1e80*/  @!P3 LEA.HI.X R3, R32, R3, R8, 0x1, P2 ;  /* 0x000000032003b211 */ /* 0x000fe200010f0c08 */
[----:B------:R-:W-:Y:S01]  /*1e90*/  @!P4 LDGSTS.E.BYPASS.LTC128B.128 [R166+0x3000], desc[UR16][R18.64+0x80] ;  /* 0x0300008012a6cfae */ /* 0x000fe2000b981a10 */
[-C--:B------:R-:W-:Y:S02]  /*1ea0*/  ISETP.GE.AND P2, PT, R13, R4.reuse, PT ;  /* 0x000000040d00720c */ /* 0x080fe40003f46270 */
[----:B------:R-:W-:Y:S01]  /*1eb0*/  ISETP.GE.AND P4, PT, R15, R4, PT ;  /* 0x000000040f00720c */ /* 0x000fe20003f86270 */
[----:B------:R-:W-:Y:S01]  /*1ec0*/  @!P3 LDGSTS.E.BYPASS.LTC128B.128 [R166+0x1800], desc[UR16][R2.64] ;  /* 0x0180000002a6bfae */ /* 0x000fe2000b981a10 */
[----:B------:R-:W-:Y:S02]  /*1ed0*/  LEA.HI.X R163, R20, UR7, R14, 0x1, P1 ;  /* 0x0000000714a37c11 */ /* 0x000fe400088f0c0e */
[----:B------:R-:W-:Y:S01]  /*1ee0*/  LOP3.LUT R7, R12, 0x200, RZ, 0xc0, !PT ;  /* 0x000002000c077812 */ /* 0x000fe200078ec0ff */
[----:B------:R2:W-:Y:S06]  /*1ef0*/  @!P3 LDGSTS.E.BYPASS.LTC128B.128 [R166+0x3800], desc[UR16][R2.64+0x80] ;  /* 0x0380008002a6bfae */ /* 0x0005ec000b981a10 */
[----:B------:R-:W-:Y:S01]  /*1f00*/  @!P2 MOV R161, R159 ;  /* 0x0000009f00a1a202 */ /* 0x000fe20000000f00 */
[----:B------:R-:W-:Y:S01]  /*1f10*/  @!P2 IMAD R5, R103, 0x60, RZ ;  /* 0x000000606705a824 */ /* 0x000fe200078e02ff */
[C---:B-1----:R-:W-:Y:S01]  /*1f20*/  @!P4 LEA R10, P1, R102.reuse, R160, 0x6 ;  /* 0x000000a0660ac211 */ /* 0x042fe200078230ff */
[----:B------:R-:W-:-:S03]  /*1f30*/  @!P2 IMAD.WIDE.U32 R8, R102, 0x60, R160 ;  /* 0x000000606608a825 */ /* 0x000fc600078e00a0 */
[----:B------:R-:W-:Y:S01]  /*1f40*/  @!P4 LEA.HI.X R11, R102, R159, R103, 0x6, P1 ;  /* 0x0000009f660bc211 */ /* 0x000fe200008f3467 */
[----:B------:R-:W-:Y:S01]  /*1f50*/  @!P6 IMAD.MOV.U32 R161, RZ, RZ, R159 ;  /* 0x000000ffffa1e224 */ /* 0x000fe200078e009f */
[----:B------:R-:W-:Y:S01]  /*1f60*/  @!P2 MOV R16, R8 ;  /* 0x000000080010a202 */ /* 0x000fe20000000f00 */
[----:B------:R-:W-:Y:S01]  /*1f70*/  @!P2 IMAD.IADD R17, R9, 0x1, R5 ;  /* 0x000000010911a824 */ /* 0x000fe200078e0205 */
[----:B------:R-:W-:Y:S02]  /*1f80*/  SHF.L.U32 R5, R28, 0x4, RZ ;  /* 0x000000041c057819 */ /* 0x000fe400000006ff */
[----:B------:R-:W-:Y:S04]  /*1f90*/  @!P6 LDGSTS.E.BYPASS.LTC128B.128 [R166+0x4000], desc[UR16][R160.64] ;  /* 0x04000000a0a6efae */ /* 0x000fe8000b981a10 */
        /* <DEDUP_REMOVED lines=17> */
[----:B------:R-:W-:-:S04]  /*20b0*/  LOP3.LUT R3, R0, 0x8, R85, 0x78, !PT ;  /* 0x0000000800037812 */ /* 0x000fc800078e7855 */
[----:B------:R-:W-:Y:S02]  /*20c0*/  LEA R156, R3, R156, 0x1 ;  /* 0x0000009c039c7211 */ /* 0x000fe400078e08ff */
[C---:B--2---:R-:W-:Y:S02]  /*20d0*/  @!P0 LEA R10, P1, R5.reuse, R162, 0x1 ;  /* 0x000000a2050a8211 */ /* 0x044fe400078208ff */
[----:B------:R-:W-:Y:S02]  /*20e0*/  SHF.R.U32.HI R3, RZ, 0x1, R85 ;  /* 0x00000001ff037819 */ /* 0x000fe40000011655 */
[----:B------:R-:W-:Y:S02]  /*20f0*/  @!P0 LEA.HI.X R11, R5, R163, R2, 0x1, P1 ;  /* 0x000000a3050b8211 */ /* 0x000fe400008f0c02 */
[----:B------:R-:W-:Y:S02]  /*2100*/  SHF.L.U32 R2, R85, 0x5, RZ ;  /* 0x0000000555027819 */ /* 0x000fe400000006ff */
[----:B------:R-:W-:Y:S01]  /*2110*/  LOP3.LUT R4, R0, 0x8, R3, 0x78, !PT ;  /* 0x0000000800047812 */ /* 0x000fe200078e7803 */
[----:B------:R-:W-:-:S04]  /*2120*/  DEPBAR.LE SB0, 0x0 ;  /* 0x000080000000791a */ /* 0x000fc80000000000 */
[----:B------:R-:W-:Y:S01]  /*2130*/  BAR.SYNC.DEFER_BLOCKING 0x0 ;  /* 0x0000000000007b1d */ /* 0x000fe20000010000 */
[----:B------:R-:W-:Y:S01]  /*2140*/  LOP3.LUT R157, R7, 0x7c00, R2, 0xf8, !PT ;  /* 0x00007c00079d7812 */ /* 0x000fe200078ef802 */
[----:B------:R-:W-:Y:S01]  /*2150*/  VIADD R2, R156, UR5 ;  /* 0x000000059c027c36 */ /* 0x000fe20008000000 */
[----:B------:R-:W-:Y:S02]  /*2160*/  @!P2 LEA R12, P1, R28, R162, 0x6 ;  /* 0x000000a21c0ca211 */ /* 0x000fe400078230ff */
[----:B------:R-:W-:Y:S01]  /*2170*/  MOV R5, 0x20 ;  /* 0x0000002000057802 */ /* 0x000fe20000000f00 */
[----:B------:R-:W-:Y:S01]  /*2180*/  IMAD.IADD R157, R4, 0x1, R157 ;  /* 0x00000001049d7824 */ /* 0x000fe200078e029d */
[----:B------:R-:W-:Y:S02]  /*2190*/  @!P2 LEA.HI.X R13, R28, R163, R29, 0x6, P1 ;  /* 0x000000a31c0da211 */ /* 0x000fe400008f341d */
[----:B------:R-:W-:Y:S02]  /*21a0*/  MOV R0, 0x40 ;  /* 0x0000004000007802 */ /* 0x000fe40000000f00 */
        /* <DEDUP_REMOVED lines=28> */
[C---:B------:R-:W-:Y:S01]  /*2370*/  IADD3 R155, PT, PT, R157.reuse, R5, RZ ;  /* 0x000000059d9b7210 */ /* 0x040fe20007ffe0ff */
[----:B------:R-:W-:Y:S01]  /*2380*/  @!PT LDS RZ, [RZ] ;  /* 0x00000000fffff984 */ /* 0x000fe20000000800 */
[----:B------:R-:W-:Y:S01]  /*2390*/  @!PT LDS RZ, [RZ] ;  /* 0x00000000fffff984 */ /* 0x000fe20000000800 */
[----:B------:R-:W-:Y:S01]  /*23a0*/  @!PT LDS RZ, [RZ] ;  /* 0x00000000fffff984 */ /* 0x000fe20000000800 */
[----:B------:R-:W-:Y:S01]  /*23b0*/  @!P3 LDGSTS.E.BYPASS.LTC128B.128 [R166+0x9800], desc[UR16][R8.64] ;  /* 0x0980000008a6bfae */ /* 0x000fe2000b981a10 */
[C---:B------:R-:W-:Y:S01]  /*23c0*/  IMAD.IADD R151, R2.reuse, 0x1, R5 ;  /* 0x0000000102977824 */ /* 0x040fe200078e0205 */
[----:B------:R-:W-:Y:S01]  /*23d0*/  IADD3 R150, PT, PT, R2, R0, RZ ;  /* 0x0000000002967210 */ /* 0x000fe20007ffe0ff */
[----:B------:R-:W-:Y:S01]  /*23e0*/  IMAD.IADD R154, R157, 0x1, R0 ;  /* 0x000000019d9a7824 */ /* 0x000fe200078e0200 */
[----:B------:R2:W-:Y:S01]  /*23f0*/  @!P3 LDGSTS.E.BYPASS.LTC128B.128 [R166+0xb800], desc[UR16][R8.64+0x80] ;  /* 0x0b80008008a6bfae */ /* 0x0005e2000b981a10 */
[----:B------:R-:W-:-:S02]  /*2400*/  SHF.R.U32.HI R2, RZ, 0x2, R85 ;  /* 0x00000002ff027819 */ /* 0x000fc40000011655 */
[C---:B------:R-:W-:Y:S01]  /*2410*/  IMAD.IADD R153, R5.reuse, 0x1, R154 ;  /* 0x0000000105997824 */ /* 0x040fe200078e029a */
[----:B------:R-:W-:Y:S01]  /*2420*/  LDSM.16.M88.4 R48, [R157] ;  /* 0x000000009d30783b */ /* 0x000fe20000000200 */
[----:B------:R-:W-:-:S03]  /*2430*/  IADD3 R149, PT, PT, R5, R150, RZ ;  /* 0x0000009605957210 */ /* 0x000fc60007ffe0ff */
[----:B------:R-:W3:Y:S04]  /*2440*/  LDSM.16.M88.4 R36, [R156+UR5+0x4000] ;  /* 0x004000059c24783b */ /* 0x000ee80008000200 */
[----:B------:R-:W4:Y:S04]  /*2450*/  LDSM.16.M88.4 R64, [R156+UR5+0x4800] ;  /* 0x004800059c40783b */ /* 0x000f280008000200 */
[----:B------:R-:W5:Y:S04]  /*2460*/  LDSM.16.M88.4 R56, [R156+UR5+0x5000] ;  /* 0x005000059c38783b */ /* 0x000f680008000200 */
[----:B-1----:R-:W1:Y:S04]  /*2470*/  LDSM.16.M88.4 R12, [R156+UR5+0x5800] ;  /* 0x005800059c0c783b */ /* 0x002e680008000200 */
[----:B------:R-:W-:Y:S04]  /*2480*/  LDSM.16.M88.4 R40, [R151+0x4000] ;  /* 0x004000009728783b */ /* 0x000fe80000000200 */
[----:B--2---:R-:W2:Y:S04]  /*2490*/  LDSM.16.M88.4 R8, [R155] ;  /* 0x000000009b08783b */ /* 0x004ea80000000200 */
[----:B------:R-:W2:Y:S04]  /*24a0*/  LDSM.16.M88.4 R44, [R151+0x5000] ;  /* 0x00500000972c783b */ /* 0x000ea80000000200 */
[----:B------:R-:W2:Y:S04]  /*24b0*/  LDSM.16.M88.4 R68, [R151+0x4800] ;  /* 0x004800009744783b */ /* 0x000ea80000000200 */
[----:B------:R-:W2:Y:S04]  /*24c0*/  LDSM.16.M88.4 R24, [R151+0x5800] ;  /* 0x005800009718783b */ /* 0x000ea80000000200 */
[----:B------:R-:W-:Y:S01]  /*24d0*/  LDSM.16.M88.4 R20, [R150+0x4000] ;  /* 0x004000009614783b */ /* 0x000fe20000000200 */
[C---:B---3--:R-:W-:Y:S03]  /*24e0*/  HMMA.16816.F32 R16, R48.reuse, R36, RZ ;  /* 0x000000243010723c */ /* 0x048fe600000018ff */
[----:B------:R-:W-:Y:S04]  /*24f0*/  LDSM.16.M88.4 R76, [R150+0x5000] ;  /* 0x00500000964c783b */ /* 0x000fe80000000200 */
[----:B------:R-:W-:Y:S01]  /*2500*/  LDSM.16.M88.4 R72, [R157+0x2000] ;  /* 0x002000009d48783b */ /* 0x000fe20000000200 */
[C---:B------:R-:W-:Y:S03]  /*2510*/  HMMA.16816.F32 R36, R48.reuse, R38, RZ ;  /* 0x000000263024723c */ /* 0x040fe600000018ff */
[----:B------:R-:W-:Y:S04]  /*2520*/  LDSM.16.M88.4 R80, [R151+0x6000] ;  /* 0x006000009750783b */ /* 0x000fe80000000200 */
[----:B------:R-:W0:Y:S01]  /*2530*/  LDGDEPBAR ;  /* 0x00000000000079af */ /* 0x000e220000000000 */
[C---:B----4-:R-:W-:Y:S08]  /*2540*/  HMMA.16816.F32 R32, R48.reuse, R64, RZ ;  /* 0x000000403020723c */ /* 0x050ff000000018ff */
[C---:B-----5:R-:W-:Y:S08]  /*2550*/  HMMA.16816.F32 R60, R48.reuse, R56, RZ ;  /* 0x00000038303c723c */ /* 0x060ff000000018ff */
[C---:B------:R-:W-:Y:S08]  /*2560*/  HMMA.16816.F32 R64, R48.reuse, R66, RZ ;  /* 0x000000423040723c */ /* 0x040ff000000018ff */
[C---:B------:R-:W-:Y:S08]  /*2570*/  HMMA.16816.F32 R56, R48.reuse, R58, RZ ;  /* 0x0000003a3038723c */ /* 0x040ff000000018ff */
[C---:B-1----:R-:W-:Y:S08]  /*2580*/  HMMA.16816.F32 R52, R48.reuse, R12, RZ ;  /* 0x0000000c3034723c */ /* 0x042ff000000018ff */
[----:B------:R-:W-:Y:S01]  /*2590*/  HMMA.16816.F32 R48, R48, R14, RZ ;  /* 0x0000000e3030723c */ /* 0x000fe200000018ff */
[----:B------:R-:W1:Y:S07]  /*25a0*/  LDSM.16.M88.4 R12, [R154] ;  /* 0x000000009a0c783b */ /* 0x000e6e0000000200 */
        /* <DEDUP_REMOVED lines=55> */
[----:B------:R-:W-:-:S03]  /*2920*/  FMUL.FTZ R69, R17, UR4 ;  /* 0x0000000411457c20 */ /* 0x000fc60008410000 */
[----:B------:R4:W1:Y:S01]  /*2930*/  MUFU.TANH R68, R16 ;  /* 0x0000001000447308 */ /* 0x0008620000002400 */
[----:B------:R-:W-:Y:S01]  /*2940*/  HMMA.16816.F32 R56, R72, R70, R56 ;  /* 0x000000464838723c */ /* 0x000fe20000001838 */
[----:B------:R-:W-:Y:S01]  /*2950*/  FMUL.FTZ R70, R18, UR4 ;  /* 0x0000000412467c20 */ /* 0x000fe20008410000 */
[----:B------:R-:W-:-:S05]  /*2960*/  FMUL.FTZ R71, R19, UR4 ;  /* 0x0000000413477c20 */ /* 0x000fca0008410000 */
[----:B------:R-:W1:Y:S01]  /*2970*/  MUFU.TANH R69, R69 ;  /* 0x0000004500457308 */ /* 0x000e620000002400 */
[C---:B------:R-:W-:Y:S01]  /*2980*/  HMMA.16816.F32 R80, R44.reuse, R40, R32 ;  /* 0x000000282c50723c */ /* 0x040fe20000001820 */
[----:B------:R-:W-:Y:S06]  /*2990*/  LDSM.16.M88.4 R32, [R149+0x6800] ;  /* 0x006800009520783b */ /* 0x000fec0000000200 */
[----:B------:R-:W2:Y:S01]  /*29a0*/  MUFU.TANH R70, R70 ;  /* 0x0000004600467308 */ /* 0x000ea20000002400 */
[----:B------:R-:W-:Y:S01]  /*29b0*/  HMMA.16816.F32 R64, R44, R42, R64 ;  /* 0x0000002a2c40723c */ /* 0x000fe20000001840 */
[----:B----4-:R-:W4:Y:S04]  /*29c0*/  LDSM.16.M88.4 R16, [R150+0x7000] ;  /* 0x007000009610783b */ /* 0x010f280000000200 */
[----:B------:R-:W5:Y:S02]  /*29d0*/  LDSM.16.M88.4 R40, [R151+0x7800] ;  /* 0x007800009728783b */ /* 0x000f640000000200 */
[----:B------:R-:W3:Y:S01]  /*29e0*/  MUFU.TANH R71, R71 ;  /* 0x0000004700477308 */ /* 0x000ee20000002400 */
[----:B-1----:R-:W-:Y:S08]  /*29f0*/  HMMA.16816.F32 R48, R72, R22, R48 ;  /* 0x000000164830723c */ /* 0x002ff00000001830 */
[C---:B--2---:R-:W-:Y:S08]  /*2a00*/  HMMA.16816.F32 R76, R44.reuse, R8, R76 ;  /* 0x000000082c4c723c */ /* 0x044ff0000000184c */
[----:B------:R-:W-:Y:S01]  /*2a10*/  HMMA.16816.F32 R56, R44, R10, R56 ;  /* 0x0000000a2c38723c */ /* 0x000fe20000001838 */
[----:B------:R-:W1:Y:S07]  /*2a20*/  LDSM.16.M88.4 R8, [R150+0x7800] ;  /* 0x007800009608783b */ /* 0x000e6e0000000200 */
[----:B------:R-:W-:Y:S01]  /*2a30*/  HMMA.16816.F32 R52, R72, R20, R52 ;  /* 0x000000144834723c */ /* 0x000fe20000001834 */
[----:B------:R-:W-:Y:S01]  /*2a40*/  FMUL.FTZ R20, R36, UR4 ;  /* 0x0000000424147c20 */ /* 0x000fe20008410000 */
[----:B------:R-:W-:-:S05]  /*2a50*/  FMUL.FTZ R21, R37, UR4 ;  /* 0x0000000425157c20 */ /* 0x000fca0008410000 */
[----:B------:R-:W2:Y:S01]  /*2a60*/  MUFU.TANH R20, R20 ;  /* 0x0000001400147308 */ /* 0x000ea20000002400 */
[C---:B---3--:R-:W-:Y:S07]  /*2a70*/  HMMA.16816.F32 R80, R24.reuse, R60, R80 ;  /* 0x0000003c1850723c */ /* 0x048fee0000001850 */
[----:B------:R-:W3:Y:S01]  /*2a80*/  MUFU.TANH R21, R21 ;  /* 0x0000001500157308 */ /* 0x000ee20000002400 */
[C---:B----4-:R-:W-:Y:S08]  /*2a90*/  HMMA.16816.F32 R76, R24.reuse, R16, R76 ;  /* 0x00000010184c723c */ /* 0x050ff0000000184c */
[----:B------:R-:W-:Y:S01]  /*2aa0*/  HMMA.16816.F32 R56, R24, R18, R56 ;  /* 0x000000121838723c */ /* 0x000fe20000001838 */
[----:B------:R-:W4:Y:S07]  /*2ab0*/  LDSM.16.M88.4 R16, [R149+0x7800] ;  /* 0x007800009510783b */ /* 0x000f2e0000000200 */
[----:B-----5:R-:W-:Y:S08]  /*2ac0*/  HMMA.16816.F32 R48, R44, R42, R48 ;  /* 0x0000002a2c30723c */ /* 0x020ff00000001830 */
[----:B------:R-:W-:Y:S01]  /*2ad0*/  HMMA.16816.F32 R64, R24, R62, R64 ;  /* 0x0000003e1840723c */ /* 0x000fe20000001840 */
[----:B------:R-:W5:Y:S01]  /*2ae0*/  LDSM.16.M88.4 R60, [R149+0x7000] ;  /* 0x00700000953c783b */ /* 0x000f620000000200 */
[----:B------:R-:W-:-:S06]  /*2af0*/  DEPBAR.LE SB0, 0x0 ;  /* 0x000080000000791a */ /* 0x000fcc0000000000 */
[----:B------:R-:W-:Y:S08]  /*2b00*/  HMMA.16816.F32 R52, R44, R40, R52 ;  /* 0x000000282c34723c */ /* 0x000ff00000001834 */
[----:B-1----:R-:W-:Y:S08]  /*2b10*/  HMMA.16816.F32 R48, R24, R10, R48 ;  /* 0x0000000a1830723c */ /* 0x002ff00000001830 */
[----:B------:R-:W-:Y:S01]  /*2b20*/  HMMA.16816.F32 R80, R12, R32, R80 ;  /* 0x000000200c50723c */ /* 0x000fe20000001850 */
[----:B------:R-:W-:Y:S01]  /*2b30*/  FMUL.FTZ R32, R38, UR4 ;  /* 0x0000000426207c20 */ /* 0x000fe20008410000 */
[----:B------:R-:W-:-:S05]  /*2b40*/  FMUL.FTZ R33, R39, UR4 ;  /* 0x0000000427217c20 */ /* 0x000fca0008410000 */
[----:B------:R-:W1:Y:S01]  /*2b50*/  MUFU.TANH R32, R32 ;  /* 0x0000002000207308 */ /* 0x000e620000002400 */
[----:B------:R-:W-:Y:S01]  /*2b60*/  HMMA.16816.F32 R52, R24, R8, R52 ;  /* 0x000000081834723c */ /* 0x000fe20000001834 */
[----:B------:R-:W-:Y:S02]  /*2b70*/  LOP3.LUT R8, R3, 0x1f0, RZ, 0xc0, !PT ;  /* 0x000001f003087812 */ /* 0x000fe400078ec0ff */
[----:B------:R-:W-:Y:S02]  /*2b80*/  LOP3.LUT R3, R2, 0x7, RZ, 0xc0, !PT ;  /* 0x0000000702037812 */ /* 0x000fe400078ec0ff */
[----:B------:R-:W-:Y:S02]  /*2b90*/  IADD3 R8, PT, PT, R8, 0x1, R167 ;  /* 0x0000000108087810 */ /* 0x000fe40007ffe0a7 */
[----:B------:R-:W1:Y:S01]  /*2ba0*/  MUFU.TANH R33, R33 ;  /* 0x0000002100217308 */ /* 0x000e620000002400 */
[----:B------:R-:W-:Y:S01]  /*2bb0*/  HMMA.16816.F32 R64, R12, R34, R64 ;  /* 0x000000220c40723c */ /* 0x000fe20000001840 */
[----:B------:R-:W-:-:S02]  /*2bc0*/  IADD3 R2, PT, PT, -R86, R8, R3 ;  /* 0x0000000856027210 */ /* 0x000fc40007ffe103 */
[----:B------:R-:W-:Y:S01]  /*2bd0*/  FMUL.FTZ R36, R80, UR4 ;  /* 0x0000000450247c20 */ /* 0x000fe20008410000 */
[----:B------:R-:W-:Y:S01]  /*2be0*/  FMUL.FTZ R34, R81, UR4 ;  /* 0x0000000451227c20 */ /* 0x000fe20008410000 */
[----:B------:R-:W-:Y:S01]  /*2bf0*/  FMUL.FTZ R35, R82, UR4 ;  /* 0x0000000452237c20 */ /* 0x000fe20008410000 */
[----:B------:R-:W-:Y:S01]  /*2c00*/  FMUL.FTZ R37, R83, UR4 ;  /* 0x0000000453257c20 */ /* 0x000fe20008410000 */
[--C-:B------:R-:W-:Y:S01]  /*2c10*/  IADD3 R2, PT, PT, R2, UR14, R87.reuse ;  /* 0x0000000e02027c10 */ /* 0x100fe2000fffe057 */
[----:B----4-:R-:W-:Y:S01]  /*2c20*/  HMMA.16816.F32 R48, R12, R18, R48 ;  /* 0x000000120c30723c */ /* 0x010fe20000001830 */
[----:B------:R-:W4:Y:S02]  /*2c30*/  MUFU.TANH R36, R36 ;  /* 0x0000002400247308 */ /* 0x000f240000002400 */
[C---:B------:R-:W-:Y:S02]  /*2c40*/  VIMNMX R104, PT, PT, R2.reuse, R87, PT ;  /* 0x0000005702687248 */ /* 0x040fe40003fe0100 */
[----:B------:R-:W-:-:S03]  /*2c50*/  VIADDMNMX R2, R2, 0x8, R87, PT ;  /* 0x0000000802027846 */ /* 0x000fc60003800157 */
[C---:B-----5:R-:W-:Y:S01]  /*2c60*/  HMMA.16816.F32 R76, R12.reuse, R60, R76 ;  /* 0x0000003c0c4c723c */ /* 0x060fe2000000184c */
        /* <DEDUP_REMOVED lines=10> */
[----:B------:R-:W-:-:S02]  /*2d10*/  FMUL.FTZ R49, R49, UR4 ;  /* 0x0000000431317c20 */ /* 0x000fc40008410000 */
        /* <DEDUP_REMOVED lines=47> */
.L_x_5618:
        /* <DEDUP_REMOVED lines=47> */
[----:B------:R-:W-:-:S04]  /*3300*/  IMAD R8, R3, R102, RZ ;  /* 0x0000006603087224 */ /* 0x000fc800078e02ff */
[C---:B------:R-:W-:Y:S02]  /*3310*/  IMAD R8, R11.reuse, R103, R8 ;  /* 0x000000670b087224 */ /* 0x040fe400078e0208 */
[----:B------:R-:W-:-:S04]  /*3320*/  IMAD.WIDE.U32 R10, R11, R102, RZ ;  /* 0x000000660b0a7225 */ /* 0x000fc800078e00ff */
        /* <DEDUP_REMOVED lines=9> */
.L_x_5619:
        /* <DEDUP_REMOVED lines=21> */
.L_x_5617:
        /* <DEDUP_REMOVED lines=9> */
[C---:B------:R-:W-:Y:S02]  /*35a0*/  VIADD R3, R6.reuse, 0xffffffc0 ;  /* 0xffffffc006037836 */ /* 0x040fe40000000000 */
[C---:B--2---:R-:W-:Y:S01]  /*35b0*/  VIADD R11, R6.reuse, 0xffffffc1 ;  /* 0xffffffc1060b7836 */ /* 0x044fe20000000000 */
        /* <DEDUP_REMOVED lines=10> */
[C---:B------:R-:W-:Y:S01]  /*3660*/  ISETP.GE.AND P2, PT, R3.reuse, R104, PT ;  /* 0x000000680300720c */ /* 0x040fe20003f46270 */
[C---:B------:R-:W-:Y:S01]  /*3670*/  VIADD R47, R6.reuse, 0xfffffff0 ;  /* 0xfffffff0062f7836 */ /* 0x040fe20000000000 */
[----:B------:R-:W-:Y:S01]  /*3680*/  ISETP.GE.AND P4, PT, R3, R2, PT ;  /* 0x000000020300720c */ /* 0x000fe20003f86270 */
[----:B------:R-:W-:Y:S01]  /*3690*/  VIADD R45, R6, 0xfffffff1 ;  /* 0xfffffff1062d7836 */ /* 0x000fe20000000000 */
[----:B------:R-:W-:Y:S01]  /*36a0*/  FSEL R3, R68, -INF , !P1 ;  /* 0xff80000044037808 */ /* 0x000fe20004800000 */
[----:B------:R-:W-:Y:S01]  /*36b0*/  VIADD R43, R6, 0xfffffff8 ;  /* 0xfffffff8062b7836 */ /* 0x000fe20000000000 */
[----:B------:R-:W-:Y:S01]  /*36c0*/  FSEL R31, R70, -INF , !P0 ;  /* 0xff800000461f7808 */ /* 0x000fe20004000000 */
[----:B------:R-:W-:Y:S01]  /*36d0*/  IMAD.IADD R107, R0, 0x1, R152 ;  /* 0x00000001006b7824 */ /* 0x000fe200078e0298 */
[----:B------:R-:W-:-:S02]  /*36e0*/  ISETP.GE.AND P1, PT, R11, R104, PT ;  /* 0x000000680b00720c */ /* 0x000fc40003f26270 */
[----:B------:R-:W-:Y:S01]  /*36f0*/  ISETP.GE.AND P0, PT, R11, R2, PT ;  /* 0x000000020b00720c */ /* 0x000fe20003f06270 */
[----:B------:R-:W-:Y:S01]  /*3700*/  VIADD R11, R6, 0xffffffd1 ;  /* 0xffffffd1060b7836 */ /* 0x000fe20000000000 */
[----:B------:R-:W-:Y:S01]  /*3710*/  FSEL R41, R20, -INF , !P2 ;  /* 0xff80000014297808 */ /* 0x000fe20005000000 */
[----:B------:R-:W-:Y:S01]  /*3720*/  IMAD.IADD R106, R5, 0x1, R107 ;  /* 0x00000001056a7824 */ /* 0x000fe200078e026b */
[----:B------:R-:W-:Y:S01]  /*3730*/  FSEL R23, R32, -INF , !P4 ;  /* 0xff80000020177808 */ /* 0x000fe20006000000 */
[----:B------:R-:W-:Y:S01]  /*3740*/  LDSM.16.MT88.4 R76, [R107+0x8000] ;  /* 0x008000006b4c783b */ /* 0x000fe20000004200 */
[----:B------:R-:W-:Y:S02]  /*3750*/  FSEL R69, R69, -INF , !P3 ;  /* 0xff80000045457808 */ /* 0x000fe40005800000 */
[----:B------:R-:W-:Y:S01]  /*3760*/  FSEL R71, R71, -INF , !P5 ;  /* 0xff80000047477808 */ /* 0x000fe20006800000 */
[----:B------:R-:W-:Y:S01]  /*3770*/  LDSM.16.MT88.4 R56, [R107+0xa000] ;  /* 0x00a000006b38783b */ /* 0x000fe20000004200 */
        /* <DEDUP_REMOVED lines=9> */
[C---:B------:R-:W-:Y:S02]  /*3810*/  ISETP.GE.AND P3, PT, R11.reuse, R104, PT ;  /* 0x000000680b00720c */ /* 0x040fe40003f66270 */
[----:B------:R-:W-:Y:S01]  /*3820*/  ISETP.GE.AND P5, PT, R11, R2, PT ;  /* 0x000000020b00720c */ /* 0x000fe20003fa6270 */
[----:B------:R-:W-:Y:S01]  /*3830*/  VIADD R11, R6, 0xffffffe1 ;  /* 0xffffffe1060b7836 */ /* 0x000fe20000000000 */
[----:B------:R-:W-:Y:S02]  /*3840*/  ISETP.GE.AND P1, PT, R13, R104, PT ;  /* 0x000000680d00720c */ /* 0x000fe40003f26270 */
[----:B------:R-:W-:Y:S02]  /*3850*/  FSEL R33, R33, -INF , !P0 ;  /* 0xff80000021217808 */ /* 0x000fe40004000000 */
[----:B------:R-:W-:Y:S02]  /*3860*/  ISETP.GE.AND P0, PT, R13, R2, PT ;  /* 0x000000020d00720c */ /* 0x000fe40003f06270 */
[----:B------:R-:W-:-:S02]  /*3870*/  FSEL R17, R34, -INF , !P2 ;  /* 0xff80000022117808 */ /* 0x000fc40005000000 */
[----:B------:R-:W-:Y:S01]  /*3880*/  FSEL R13, R37, -INF , !P4 ;  /* 0xff800000250d7808 */ /* 0x000fe20006000000 */
[----:B------:R-:W-:Y:S01]  /*3890*/  VIADD R37, R6, 0xfffffff9 ;  /* 0xfffffff906257836 */ /* 0x000fe20000000000 */
[C---:B------:R-:W-:Y:S02]  /*38a0*/  ISETP.GE.AND P2, PT, R15.reuse, R104, PT ;  /* 0x000000680f00720c */ /* 0x040fe40003f46270 */
[----:B------:R-:W-:Y:S02]  /*38b0*/  ISETP.GE.AND P4, PT, R15, R2, PT ;  /* 0x000000020f00720c */ /* 0x000fe40003f86270 */
[----:B------:R-:W-:Y:S02]  /*38c0*/  FSEL R15, R38, -INF , !P1 ;  /* 0xff800000260f7808 */ /* 0x000fe40004800000 */
[----:B------:R-:W-:Y:S02]  /*38d0*/  FSEL R39, R39, -INF , !P3 ;  /* 0xff80000027277808 */ /* 0x000fe40005800000 */
        /* <DEDUP_REMOVED lines=32> */
[----:B------:R-:W-:Y:S01]  /*3ae0*/  FMNMX.FTZ R6, R129, R6, !PT ;  /* 0x0000000681067209 */ /* 0x000fe20007810000 */
[----:B------:R-:W-:Y:S01]  /*3af0*/  LDSM.16.MT88.4 R48, [R148+0xa000] ;  /* 0x00a000009430783b */ /* 0x000fe20000004200 */
        /* <DEDUP_REMOVED lines=45> */
[----:B------:R-:W-:Y:S01]  /*3dd0*/  FFMA.FTZ R175, R129, UR10, -R26 ;  /* 0x0000000a81af7c23 */ /* 0x000fe2000801081a */
[----:B------:R-:W-:Y:S02]  /*3de0*/  LDSM.16.MT88.4 R4, [R106+0xa000] ;  /* 0x00a000006a04783b */ /* 0x000fe40000004200 */
[C---:B------:R-:W-:Y:S01]  /*3df0*/  FSETP.NEU.FTZ.AND P0, PT, R3.reuse, -INF , PT ;  /* 0xff8000000300780b */ /* 0x040fe20003f1d000 */
[----:B------:R-:W-:Y:S01]  /*3e00*/  FMUL.FTZ R24, R3, UR10 ;  /* 0x0000000a03187c20 */ /* 0x000fe20008410000 */
[----:B------:R-:W-:Y:S04]  /*3e10*/  MUFU.EX2 R109, R109 ;  /* 0x0000006d006d7308 */ /* 0x000fe80000000800 */
[----:B------:R-:W-:-:S02]  /*3e20*/  FSEL R24, R24, RZ, P0 ;  /* 0x000000ff18187208 */ /* 0x000fc40000000000 */
[----:B--2---:R-:W-:Y:S02]  /*3e30*/  F2FP.F16.F32.PACK_AB R64, R112, R113 ;  /* 0x000000717040723e */ /* 0x004fe400000000ff */
[----:B------:R-:W1:Y:S01]  /*3e40*/  MUFU.EX2 R108, R108 ;  /* 0x0000006c006c7308 */ /* 0x000e620000000800 */
[--C-:B------:R-:W-:Y:S01]  /*3e50*/  FFMA.FTZ R115, R31, UR10, -R24.reuse ;  /* 0x0000000a1f737c23 */ /* 0x100fe20008010818 */
[--C-:B------:R-:W-:Y:S01]  /*3e60*/  FFMA.FTZ R114, R71, UR10, -R24.reuse ;  /* 0x0000000a47727c23 */ /* 0x100fe20008010818 */
[--C-:B------:R-:W-:Y:S01]  /*3e70*/  FFMA.FTZ R110, R23, UR10, -R24.reuse ;  /* 0x0000000a176e7c23 */ /* 0x100fe20008010818 */
[----:B------:R-:W-:Y:S01]  /*3e80*/  FFMA.FTZ R111, R33, UR10, -R24 ;  /* 0x0000000a216f7c23 */ /* 0x000fe20008010818 */
[----:B------:R-:W2:Y:S01]  /*3e90*/  LDSM.16.MT88.4 R68, [R106+0x8000] ;  /* 0x008000006a44783b */ /* 0x000ea20000004200 */
[----:B------:R-:W-:Y:S01]  /*3ea0*/  FFMA.FTZ R31, R15, UR10, -R26 ;  /* 0x0000000a0f1f7c23 */ /* 0x000fe2000801081a */
[--C-:B------:R-:W-:Y:S01]  /*3eb0*/  FFMA.FTZ R35, R35, UR10, -R24.reuse ;  /* 0x0000000a23237c23 */ /* 0x100fe20008010818 */
[----:B------:R-:W-:Y:S01]  /*3ec0*/  MUFU.EX2 R115, R115 ;  /* 0x0000007300737308 */ /* 0x000fe20000000800 */
[--C-:B------:R-:W-:Y:S01]  /*3ed0*/  FFMA.FTZ R32, R13, UR10, -R24.reuse ;  /* 0x0000000a0d207c23 */ /* 0x100fe20008010818 */
[--C-:B------:R-:W-:Y:S01]  /*3ee0*/  FFMA.FTZ R0, R11, UR10, -R24.reuse ;  /* 0x0000000a0b007c23 */ /* 0x100fe20008010818 */
[--C-:B------:R-:W-:Y:S01]  /*3ef0*/  FFMA.FTZ R33, R9, UR10, -R24.reuse ;  /* 0x0000000a09217c23 */ /* 0x100fe20008010818 */
[----:B------:R-:W3:Y:S01]  /*3f00*/  LDSM.16.MT88.4 R12, [R107+0x8800] ;  /* 0x008800006b0c783b */ /* 0x000ee20000004200 */
[--C-:B------:R-:W-:Y:S01]  /*3f10*/  FFMA.FTZ R120, R139, UR10, -R24.reuse ;  /* 0x0000000a8b787c23 */ /* 0x100fe20008010818 */
        /* <DEDUP_REMOVED lines=11> */
[----:B------:R-:W-:Y:S01]  /*3fd0*/  FFMA.FTZ R130, R25, UR10, -R24 ;  /* 0x0000000a19827c23 */ /* 0x000fe20008010818 */
[----:B------:R-:W-:Y:S01]  /*3fe0*/  FADD.FTZ R112, R113, R112 ;  /* 0x0000007071707221 */ /* 0x000fe20000010000 */
[----:B------:R-:W-:Y:S03]  /*3ff0*/  LDSM.16.MT88.4 R24, [R107+0x9800] ;  /* 0x009800006b18783b */ /* 0x000fe60000004200 */
[----:B------:R-:W-:-:S02]  /*4000*/  FADD.FTZ R109, R109, R112 ;  /* 0x000000706d6d7221 */ /* 0x000fc40000010000 */
[----:B------:R-:W2:Y:S01]  /*4010*/  MUFU.EX2 R111, R111 ;  /* 0x0000006f006f7308 */ /* 0x000ea20000000800 */
[----:B----4-:R-:W-:Y:S01]  /*4020*/  F2FP.F16.F32.PACK_AB R65, R114, R115 ;  /* 0x000000737241723e */ /* 0x010fe200000000ff */
[----:B------:R-:W-:Y:S01]  /*4030*/  FADD.FTZ R115, R115, R114 ;  /* 0x0000007273737221 */ /* 0x000fe20000010000 */
[----:B------:R-:W-:-:S05]  /*4040*/  FADD.FTZ R108, R108, R109 ;  /* 0x0000006d6c6c7221 */ /* 0x000fca0000010000 */
[----:B------:R-:W-:Y:S08]  /*4050*/  MUFU.EX2 R105, R105 ;  /* 0x0000006900697308 */ /* 0x000ff00000000800 */
[----:B------:R-:W4:Y:S01]  /*4060*/  MUFU.EX2 R34, R34 ;  /* 0x0000002200227308 */ /* 0x000f220000000800 */
        /* <DEDUP_REMOVED lines=33> */
[----:B--2---:R-:W-:-:S03]  /*4280*/  F2FP.F16.F32.PACK_AB R5, R32, R35 ;  /* 0x000000232005723e */ /* 0x004fc600000000ff */
[----:B------:R-:W-:Y:S01]  /*4290*/  FADD.FTZ R34, R34, R105 ;  /* 0x0000006922227221 */ /* 0x000fe20000010000 */
[----:B------:R-:W2:Y:S01]  /*42a0*/  MUFU.EX2 R133, R133 ;  /* 0x0000008500857308 */ /* 0x000ea20000000800 */
[----:B------:R-:W-:Y:S01]  /*42b0*/  HMMA.16816.F32 R64, R64, R6, RZ ;  /* 0x000000064040723c */ /* 0x000fe200000018ff */
[----:B------:R-:W-:Y:S02]  /*42c0*/  F2FP.F16.F32.PACK_AB R6, R30, R31 ;  /* 0x0000001f1e06723e */ /* 0x000fe400000000ff */
[----:B---3--:R-:W-:-:S04]  /*42d0*/  F2FP.F16.F32.PACK_AB R7, R33, R0 ;  /* 0x000000002107723e */ /* 0x008fc800000000ff */
        /* <DEDUP_REMOVED lines=9> */
[----:B------:R-:W2:Y:S04]  /*4370*/  LDSM.16.MT88.4 R12, [R107+0xa800] ;  /* 0x00a800006b0c783b */ /* 0x000ea80000004200 */
[----:B------:R-:W-:Y:S03]  /*4380*/  MUFU.EX2 R121, R121 ;  /* 0x0000007900797308 */ /* 0x000fe60000000800 */
[C---:B-1----:R-:W-:Y:S05]  /*4390*/  HMMA.16816.F32 R96, R4.reuse, R20, R96 ;  /* 0x000000140460723c */ /* 0x042fea0000001860 */
        /* <DEDUP_REMOVED lines=48> */
[----:B------:R-:W-:Y:S02]  /*46a0*/  F2FP.F16.F32.PACK_AB R5, R128, R125 ;  /* 0x0000007d8005723e */ /* 0x000fe400000000ff */
[----:B-1----:R-:W-:-:S07]  /*46b0*/  F2FP.F16.F32.PACK_AB R7, R130, R121 ;  /* 0x000000798207723e */ /* 0x002fce00000000ff */
[C---:B----4-:R-:W-:Y:S08]  /*46c0*/  HMMA.16816.F32 R96, R4.reuse, R16, R96 ;  /* 0x000000100460723c */ /* 0x050ff00000001860 */
        /* <DEDUP_REMOVED lines=109> */
.L_x_5621:
[----:B------:R-:W-:Y:S01]  /*4da0*/  UMOV UR6, URZ ;  /* 0x000000ff00067c82 */ /* 0x000fe20008000000 */
[----:B------:R-:W-:Y:S01]  /*4db0*/  IMAD.SHL.U32 R0, R28, 0x40, RZ ;  /* 0x000000401c007824 */ /* 0x000fe200078e00ff */
[----:B------:R-:W-:-:S05]  /*4dc0*/  IADD3 R5, P0, PT, RZ, -UR6, RZ ;  /* 0x80000006ff057c10 */ /* 0x000fca000ff1e0ff */
[----:B------:R-:W-:-:S05]  /*4dd0*/  IMAD.X R0, RZ, RZ, ~R0, P0 ;  /* 0x000000ffff007224 */ /* 0x000fca00000e0e00 */
[----:B------:R-:W-:-:S04]  /*4de0*/  SHF.R.S64 R5, R5, 0x1f, R0 ;  /* 0x0000001f05057819 */ /* 0x000fc80000001000 */
[----:B------:R-:W-:-:S04]  /*4df0*/  IADD3 R162, P0, PT, R5, R162, RZ ;  /* 0x000000a205a27210 */ /* 0x000fc80007f1e0ff */
[----:B------:R-:W-:-:S09]  /*4e00*/  LEA.HI.X.SX32 R163, R0, R163, 0x1, P0 ;  /* 0x000000a300a37211 */ /* 0x000fd200000f0eff */
.L_x_5622:
        /* <DEDUP_REMOVED lines=8> */
[----:B------:R-:W-:Y:S01]  /*4e90*/  IADD3 R10, P1, PT, R8, R5, RZ ;  /* 0x00000005080a7210 */ /* 0x000fe20007f3e0ff */
[----:B------:R-:W-:-:S03]  /*4ea0*/  IMAD.X R9, R28, 0x1, R163, P0 ;  /* 0x000000011c097824 */ /* 0x000fc600000e06a3 */
[----:B------:R-:W-:Y:S01]  /*4eb0*/  IADD3 R24, P0, PT, R10, R5, RZ ;  /* 0x000000050a187210 */ /* 0x000fe20007f1e0ff */
[--C-:B------:R-:W-:Y:S01]  /*4ec0*/  IMAD.X R11, R9, 0x1, R28.reuse, P1 ;  /* 0x00000001090b7824 */ /* 0x100fe200008e061c */
[----:B------:R-:W-:Y:S03]  /*4ed0*/  LDGSTS.E.BYPASS.LTC128B.128 [R166+0x8800], desc[UR16][R8.64] ;  /* 0x0880000008a67fae */ /* 0x000fe6000b981a10 */
[----:B------:R-:W-:Y:S01]  /*4ee0*/  IMAD.X R25, R11, 0x1, R28, P0 ;  /* 0x000000010b197824 */ /* 0x000fe200000e061c */
[----:B------:R-:W-:Y:S04]  /*4ef0*/  LDGSTS.E.BYPASS.LTC128B.128 [R166+0xa800], desc[UR16][R8.64+0x80] ;  /* 0x0a80008008a67fae */ /* 0x000fe8000b981a10 */
[----:B------:R-:W-:Y:S04]  /*4f00*/  LDGSTS.E.BYPASS.LTC128B.128 [R166+0x9000], desc[UR16][R10.64] ;  /* 0x090000000aa67fae */ /* 0x000fe8000b981a10 */
[----:B------:R1:W-:Y:S04]  /*4f10*/  LDGSTS.E.BYPASS.LTC128B.128 [R166+0xb000], desc[UR16][R10.64+0x80] ;  /* 0x0b0000800aa67fae */ /* 0x0003e8000b981a10 */
[----:B------:R-:W-:Y:S04]  /*4f20*/  LDGSTS.E.BYPASS.LTC128B.128 [R166+0x9800], desc[UR16][R24.64] ;  /* 0x0980000018a67fae */ /* 0x000fe8000b981a10 */
[----:B------:R2:W-:Y:S04]  /*4f30*/  LDGSTS.E.BYPASS.LTC128B.128 [R166+0xb800], desc[UR16][R24.64+0x80] ;  /* 0x0b80008018a67fae */ /* 0x0005e8000b981a10 */
[----:B------:R-:W-:Y:S04]  /*4f40*/  LDSM.16.M88.4 R120, [R157] ;  /* 0x000000009d78783b */ /* 0x000fe80000000200 */
[----:B------:R-:W1:Y:S04]  /*4f50*/  LDSM.16.M88.4 R4, [R156+UR5+0x4000] ;  /* 0x004000059c04783b */ /* 0x000e680008000200 */
[----:B------:R-:W3:Y:S04]  /*4f60*/  LDSM.16.M88.4 R28, [R156+UR5+0x4800] ;  /* 0x004800059c1c783b */ /* 0x000ee80008000200 */
[----:B------:R-:W2:Y:S04]  /*4f70*/  LDSM.16.M88.4 R20, [R156+UR5+0x5000] ;  /* 0x005000059c14783b */ /* 0x000ea80008000200 */
[----:B------:R-:W4:Y:S04]  /*4f80*/  LDSM.16.M88.4 R108, [R156+UR5+0x5800] ;  /* 0x005800059c6c783b */ /* 0x000f280008000200 */
[----:B------:R-:W-:Y:S04]  /*4f90*/  LDSM.16.M88.4 R16, [R155] ;  /* 0x000000009b10783b */ /* 0x000fe80000000200 */
[----:B------:R-:W5:Y:S04]  /*4fa0*/  LDSM.16.M88.4 R12, [R151+0x4000] ;  /* 0x00400000970c783b */ /* 0x000f680000000200 */
[----:B------:R-:W5:Y:S04]  /*4fb0*/  LDSM.16.M88.4 R128, [R151+0x4800] ;  /* 0x004800009780783b */ /* 0x000f680000000200 */
[----:B------:R-:W5:Y:S04]  /*4fc0*/  LDSM.16.M88.4 R116, [R151+0x5000] ;  /* 0x005000009774783b */ /* 0x000f680000000200 */
[----:B------:R-:W5:Y:S04]  /*4fd0*/  LDSM.16.M88.4 R112, [R151+0x5800] ;  /* 0x005800009770783b */ /* 0x000f680000000200 */
[----:B------:R-:W-:Y:S01]  /*4fe0*/  LDSM.16.M88.4 R132, [R150+0x4800] ;  /* 0x004800009684783b */ /* 0x000fe20000000200 */
[C---:B-1----:R-:W-:Y:S03]  /*4ff0*/  HMMA.16816.F32 R8, R120.reuse, R4, RZ ;  /* 0x000000047808723c */ /* 0x042fe600000018ff */
[----:B------:R-:W0:Y:S05]  /*5000*/  LDGDEPBAR ;  /* 0x00000000000079af */ /* 0x000e2a0000000000 */
[C---:B------:R-:W-:Y:S08]  /*5010*/  HMMA.16816.F32 R4, R120.reuse, R6, RZ ;  /* 0x000000067804723c */ /* 0x040ff000000018ff */
[C---:B---3--:R-:W-:Y:S08]  /*5020*/  HMMA.16816.F32 R32, R120.reuse, R28, RZ ;  /* 0x0000001c7820723c */ /* 0x048ff000000018ff */
[C---:B--2---:R-:W-:Y:S08]  /*5030*/  HMMA.16816.F32 R24, R120.reuse, R20, RZ ;  /* 0x000000147818723c */ /* 0x044ff000000018ff */
[C---:B------:R-:W-:Y:S08]  /*5040*/  HMMA.16816.F32 R28, R120.reuse, R30, RZ ;  /* 0x0000001e781c723c */ /* 0x040ff000000018ff */
        /* <DEDUP_REMOVED lines=27> */
[----:B------:R-:W3:Y:S04]  /*5200*/  LDSM.16.M88.4 R116, [R149+0x5800] ;  /* 0x005800009574783b */ /* 0x000ee80000000200 */
[----:B------:R-:W-:Y:S03]  /*5210*/  LDSM.16.M88.4 R108, [R156+UR5+0x6000] ;  /* 0x006000059c6c783b */ /* 0x000fe60008000200 */
[C---:B----4-:R-:W-:Y:S08]  /*5220*/  HMMA.16816.F32 R8, R112.reuse, R16, R8 ;  /* 0x000000107008723c */ /* 0x050ff00000001808 */
[C---:B------:R-:W-:Y:S01]  /*5230*/  HMMA.16816.F32 R4, R112.reuse, R18, R4 ;  /* 0x000000127004723c */ /* 0x040fe20000001804 */
[----:B------:R-:W-:Y:S07]  /*5240*/  LDSM.16.M88.4 R16, [R156+UR5+0x6800] ;  /* 0x006800059c10783b */ /* 0x000fee0008000200 */
        /* <DEDUP_REMOVED lines=8> */
[----:B------:R-:W2:Y:S04]  /*52d0*/  LDSM.16.M88.4 R116, [R156+UR5+0x7000] ;  /* 0x007000059c74783b */ /* 0x000ea80008000200 */
[----:B------:R-:W3:Y:S03]  /*52e0*/  LDSM.16.M88.4 R112, [R156+UR5+0x7800] ;  /* 0x007800059c70783b */ /* 0x000ee60008000200 */
        /* <DEDUP_REMOVED lines=10> */
[----:B------:R-:W-:Y:S01]  /*5390*/  HMMA.16816.F32 R120, R12, R114, R120 ;  /* 0x000000720c78723c */ /* 0x000fe20000001878 */
[----:B------:R-:W2:Y:S04]  /*53a0*/  LDSM.16.M88.4 R12, [R150+0x6000] ;  /* 0x00600000960c783b */ /* 0x000ea80000000200 */
[----:B------:R-:W3:Y:S03]  /*53b0*/  LDSM.16.M88.4 R112, [R151+0x7000] ;  /* 0x007000009770783b */ /* 0x000ee60000000200 */
[C---:B-1----:R-:W-:Y:S08]  /*53c0*/  HMMA.16816.F32 R8, R128.reuse, R108, R8 ;  /* 0x0000006c8008723c */ /* 0x042ff00000001808 */
[C---:B------:R-:W-:Y:S01]  /*53d0*/  HMMA.16816.F32 R4, R128.reuse, R110, R4 ;  /* 0x0000006e8004723c */ /* 0x040fe20000001804 */
[----:B------:R-:W-:Y:S07]  /*53e0*/  LDSM.16.M88.4 R108, [R149+0x6000] ;  /* 0x00600000956c783b */ /* 0x000fee0000000200 */
[C---:B----4-:R-:W-:Y:S08]  /*53f0*/  HMMA.16816.F32 R32, R128.reuse, R16, R32 ;  /* 0x000000108020723c */ /* 0x050ff00000001820 */
[----:B------:R-:W-:Y:S01]  /*5400*/  HMMA.16816.F32 R28, R128, R18, R28 ;  /* 0x00000012801c723c */ /* 0x000fe2000000181c */
[----:B------:R-:W1:Y:S07]  /*5410*/  LDSM.16.M88.4 R16, [R153+0x2000] ;  /* 0x002000009910783b */ /* 0x000e6e0000000200 */
[C---:B--2---:R-:W-:Y:S08]  /*5420*/  HMMA.16816.F32 R8, R116.reuse, R12, R8 ;  /* 0x0000000c7408723c */ /* 0x044ff00000001808 */
[----:B------:R-:W-:Y:S01]  /*5430*/  HMMA.16816.F32 R4, R116, R14, R4 ;  /* 0x0000000e7404723c */ /* 0x000fe20000001804 */
[----:B------:R-:W-:Y:S07]  /*5440*/  LDSM.16.M88.4 R12, [R149+0x6800] ;  /* 0x00680000950c783b */ /* 0x000fee0000000200 */
[C---:B---3--:R-:W-:Y:S08]  /*5450*/  HMMA.16816.F32 R24, R128.reuse, R112, R24 ;  /* 0x000000708018723c */ /* 0x048ff00000001818 */
[----:B------:R-:W-:Y:S01]  /*5460*/  HMMA.16816.F32 R20, R128, R114, R20 ;  /* 0x000000728014723c */ /* 0x000fe20000001814 */
[----:B------:R-:W2:Y:S07]  /*5470*/  LDSM.16.M88.4 R112, [R150+0x6800] ;  /* 0x006800009670783b */ /* 0x000eae0000000200 */
[C---:B-1----:R-:W-:Y:S08]  /*5480*/  HMMA.16816.F32 R8, R16.reuse, R108, R8 ;  /* 0x0000006c1008723c */ /* 0x042ff00000001808 */
[----:B------:R-:W-:Y:S01]  /*5490*/  HMMA.16816.F32 R4, R16, R110, R4 ;  /* 0x0000006e1004723c */ /* 0x000fe20000001804 */
[----:B------:R-:W1:Y:S10]  /*54a0*/  LDSM.16.M88.4 R108, [R150+0x7000] ;  /* 0x00700000966c783b */ /* 0x000e740000000200 */
[----:B------:R-:W-:Y:S01]  /*54b0*/  FMUL.FTZ R0, R8, UR4 ;  /* 0x0000000408007c20 */ /* 0x000fe20008410000 */
[----:B------:R-:W-:-:S05]  /*54c0*/  FMUL.FTZ R105, R9, UR4 ;  /* 0x0000000409697c20 */ /* 0x000fca0008410000 */
[----:B------:R-:W3:Y:S01]  /*54d0*/  MUFU.TANH R0, R0 ;  /* 0x0000000000007308 */ /* 0x000ee20000002400 */
[----:B--2---:R-:W-:Y:S01]  /*54e0*/  HMMA.16816.F32 R28, R116, R114, R28 ;  /* 0x00000072741c723c */ /* 0x004fe2000000181c */
[----:B------:R-:W-:Y:S01]  /*54f0*/  FMUL.FTZ R114, R4, UR4 ;  /* 0x0000000404727c20 */ /* 0x000fe20008410000 */
[----:B------:R-:W-:-:S05]  /*5500*/  FMUL.FTZ R115, R5, UR4 ;  /* 0x0000000405737c20 */ /* 0x000fca0008410000 */
[----:B------:R-:W-:Y:S01]  /*5510*/  MUFU.TANH R105, R105 ;  /* 0x0000006900697308 */ /* 0x000fe20000002400 */
[----:B------:R-:W-:Y:S01]  /*5520*/  HMMA.16816.F32 R32, R116, R112, R32 ;  /* 0x000000707420723c */ /* 0x000fe20000001820 */
[----:B------:R-:W-:Y:S01]  /*5530*/  FMUL.FTZ R113, R10, UR4 ;  /* 0x000000040a717c20 */ /* 0x000fe20008410000 */
[----:B------:R-:W-:-:S05]  /*5540*/  FMUL.FTZ R112, R11, UR4 ;  /* 0x000000040b707c20 */ /* 0x000fca0008410000 */
[----:B------:R-:W-:Y:S01]  /*5550*/  MUFU.TANH R114, R114 ;  /* 0x0000007200727308 */ /* 0x000fe20000002400 */
[----:B------:R-:W2:Y:S01]  /*5560*/  LDSM.16.M88.4 R8, [R149+0x7000] ;  /* 0x007000009508783b */ /* 0x000ea20000000200 */
[----:B-1----:R-:W-:Y:S01]  /*5570*/  HMMA.16816.F32 R24, R116, R108, R24 ;  /* 0x0000006c7418723c */ /* 0x002fe20000001818 */
[----:B------:R-:W-:Y:S01]  /*5580*/  FMUL.FTZ R108, R6, UR4 ;  /* 0x00000004066c7c20 */ /* 0x000fe20008410000 */
[----:B------:R-:W-:-:S04]  /*5590*/  FMUL.FTZ R109, R7, UR4 ;  /* 0x00000004076d7c20 */ /* 0x000fc80008410000 */
[----:B------:R-:W1:Y:S01]  /*55a0*/  MUFU.TANH R113, R113 ;  /* 0x0000007100717308 */ /* 0x000e620000002400 */
[----:B------:R-:W4:Y:S01]  /*55b0*/  LDSM.16.M88.4 R4, [R151+0x7800] ;  /* 0x007800009704783b */ /* 0x000f220000000200 */
[C---:B------:R-:W-:Y:S06]  /*55c0*/  HMMA.16816.F32 R28, R16.reuse, R14, R28 ;  /* 0x0000000e101c723c */ /* 0x040fec000000181c */
[----:B------:R-:W5:Y:S02]  /*55d0*/  MUFU.TANH R112, R112 ;  /* 0x0000007000707308 */ /* 0x000f640000002400 */
[----:B------:R-:W-:Y:S01]  /*55e0*/  HMMA.16816.F32 R32, R16, R12, R32 ;  /* 0x0000000c1020723c */ /* 0x000fe20000001820 */
[----:B------:R-:W3:Y:S05]  /*55f0*/  LDSM.16.M88.4 R12, [R150+0x7800] ;  /* 0x00780000960c783b */ /* 0x000eea0000000200 */
[----:B------:R-:W5:Y:S02]  /*5600*/  MUFU.TANH R109, R109 ;  /* 0x0000006d006d7308 */ /* 0x000f640000002400 */
[----:B------:R-:W-:Y:S01]  /*5610*/  HMMA.16816.F32 R20, R116, R110, R20 ;  /* 0x0000006e7414723c */ /* 0x000fe20000001814 */
[----:B------:R-:W1:Y:S05]  /*5620*/  S2R R111, SR_TID.X ;  /* 0x00000000006f7919 */ /* 0x000e6a0000002100 */
[----:B------:R-:W-:Y:S05]  /*5630*/  MUFU.TANH R108, R108 ;  /* 0x0000006c006c7308 */ /* 0x000fea0000002400 */
[----:B------:R-:W-:Y:S01]  /*5640*/  FMUL.FTZ R32, R32, UR4 ;  /* 0x0000000420207c20 */ /* 0x000fe20008410000 */
[----:B--2---:R-:W-:Y:S01]  /*5650*/  HMMA.16816.F32 R24, R16, R8, R24 ;  /* 0x000000081018723c */ /* 0x004fe20000001818 */
[----:B------:R-:W-:Y:S01]  /*5660*/  FMUL.FTZ R34, R34, UR4 ;  /* 0x0000000422227c20 */ /* 0x000fe20008410000 */
[----:B------:R-:W-:Y:S01]  /*5670*/  FMUL.FTZ R110, R35, UR4 ;  /* 0x00000004236e7c20 */ /* 0x000fe20008410000 */
[----:B------:R-:W-:Y:S01]  /*5680*/  FMUL.FTZ R35, R28, UR4 ;  /* 0x000000041c237c20 */ /* 0x000fe20008410000 */
[----:B------:R-:W-:Y:S01]  /*5690*/  MUFU.TANH R115, R115 ;  /* 0x0000007300737308 */ /* 0x000fe20000002400 */
[----:B------:R-:W-:Y:S01]  /*56a0*/  FMUL.FTZ R28, R29, UR4 ;  /* 0x000000041d1c7c20 */ /* 0x000fe20008410000 */
[----:B------:R-:W-:Y:S01]  /*56b0*/  FMUL.FTZ R33, R33, UR4 ;  /* 0x0000000421217c20 */ /* 0x000fe20008410000 */
[----:B------:R-:W-:Y:S01]  /*56c0*/  FMUL.FTZ R29, R31, UR4 ;  /* 0x000000041f1d7c20 */ /* 0x000fe20008410000 */
[----:B----4-:R-:W-:Y:S01]  /*56d0*/  HMMA.16816.F32 R124, R128, R4, R124 ;  /* 0x00000004807c723c */ /* 0x010fe2000000187c */
[----:B------:R-:W-:-:S03]  /*56e0*/  FMUL.FTZ R4, R30, UR4 ;  /* 0x000000041e047c20 */ /* 0x000fc60008410000 */
[----:B------:R-:W2:Y:S04]  /*56f0*/  MUFU.TANH R32, R32 ;  /* 0x0000002000207308 */ /* 0x000ea80000002400 */
[----:B------:R-:W-:Y:S01]  /*5700*/  HMMA.16816.F32 R20, R16, R10, R20 ;  /* 0x0000000a1014723c */ /* 0x000fe20000001814 */
[----:B------:R-:W4:Y:S01]  /*5710*/  LDSM.16.M88.4 R8, [R149+0x7800] ;  /* 0x007800009508783b */ /* 0x000f220000000200 */
[----:B------:R-:W-:-:S04]  /*5720*/  DEPBAR.LE SB0, 0x0 ;  /* 0x000080000000791a */ /* 0x000fc80000000000 */
[----:B------:R-:W-:Y:S01]  /*5730*/  FMUL.FTZ R25, R25, UR4 ;  /* 0x0000000419197c20 */ /* 0x000fe20008410000 */
[----:B------:R-:W-:Y:S01]  /*5740*/  FMUL.FTZ R5, R24, UR4 ;  /* 0x0000000418057c20 */ /* 0x000fe20008410000 */
[----:B------:R-:W-:Y:S01]  /*5750*/  HMMA.16816.F32 R120, R128, R6, R120 ;  /* 0x000000068078723c */ /* 0x000fe20000001878 */
[----:B------:R-:W-:Y:S01]  /*5760*/  MUFU.TANH R34, R34 ;  /* 0x0000002200227308 */ /* 0x000fe20000002400 */
[----:B------:R-:W-:Y:S01]  /*5770*/  FMUL.FTZ R27, R27, UR4 ;  /* 0x000000041b1b7c20 */ /* 0x000fe20008410000 */
[----:B------:R-:W-:-:S05]  /*5780*/  FMUL.FTZ R26, R26, UR4 ;  /* 0x000000041a1a7c20 */ /* 0x000fca0008410000 */
[----:B---3--:R-:W-:Y:S01]  /*5790*/  HMMA.16816.F32 R124, R116, R12, R124 ;  /* 0x0000000c747c723c */ /* 0x008fe2000000187c */
[----:B-1----:R-:W-:Y:S01]  /*57a0*/  IMAD.SHL.U32 R12, R111, 0x2, RZ ;  /* 0x000000026f0c7824 */ /* 0x002fe200078e00ff */
[----:B------:R1:W-:Y:S01]  /*57b0*/  MUFU.TANH R13, R25 ;  /* 0x00000019000d7308 */ /* 0x0003e20000002400 */
[----:B------:R-:W-:Y:S01]  /*57c0*/  FMUL.FTZ R6, R20, UR4 ;  /* 0x0000000414067c20 */ /* 0x000fe20008410000 */
[----:B------:R-:W-:Y:S01]  /*57d0*/  FMUL.FTZ R20, R23, UR4 ;  /* 0x0000000417147c20 */ /* 0x000fe20008410000 */
[----:B------:R-:W-:Y:S01]  /*57e0*/  FMUL.FTZ R22, R22, UR4 ;  /* 0x0000000416167c20 */ /* 0x000fe20008410000 */
[----:B------:R-:W-:-:S04]  /*57f0*/  LOP3.LUT R12, R12, 0x6, RZ, 0xc0, !PT ;  /* 0x000000060c0c7812 */ /* 0x000fc800078ec0ff */
[----:B------:R-:W3:Y:S01]  /*5800*/  MUFU.TANH R110, R110 ;  /* 0x0000006e006e7308 */ /* 0x000ee20000002400 */
[----:B------:R-:W-:Y:S01]  /*5810*/  IMAD R12, R101, 0x40, R12 ;  /* 0x00000040650c7824 */ /* 0x000fe200078e020c */
[----:B------:R-:W-:Y:S03]  /*5820*/  HMMA.16816.F32 R120, R116, R14, R120 ;  /* 0x0000000e7478723c */ /* 0x000fe60000001878 */
[C---:B------:R-:W-:Y:S02]  /*5830*/  VIADD R7, R12.reuse, 0xffffff80 ;  /* 0xffffff800c077836 */ /* 0x040fe40000000000 */
[C---:B------:R-:W-:Y:S01]  /*5840*/  VIADD R111, R12.reuse, 0xffffff81 ;  /* 0xffffff810c6f7836 */ /* 0x040fe20000000000 */
[----:B------:R-:W3:Y:S01]  /*5850*/  MUFU.TANH R35, R35 ;  /* 0x0000002300237308 */ /* 0x000ee20000002400 */
[C---:B-1----:R-:W-:Y:S01]  /*5860*/  VIADD R25, R12.reuse, 0xffffff89 ;  /* 0xffffff890c197836 */ /* 0x042fe20000000000 */
[C---:B------:R-:W-:Y:S01]  /*5870*/  ISETP.GE.AND P5, PT, R7.reuse, R104, PT ;  /* 0x000000680700720c */ /* 0x040fe20003fa6270 */
[C---:B------:R-:W-:Y:S01]  /*5880*/  VIADD R23, R12.reuse, 0xffffff98 ;  /* 0xffffff980c177836 */ /* 0x040fe20000000000 */
[----:B------:R-:W-:Y:S01]  /*5890*/  ISETP.GE.AND P4, PT, R7, R2, PT ;  /* 0x000000020700720c */ /* 0x000fe20003f86270 */
[C---:B------:R-:W-:Y:S01]  /*58a0*/  VIADD R7, R12.reuse, 0xffffff88 ;  /* 0xffffff880c077836 */ /* 0x040fe20000000000 */
[C---:B------:R-:W-:Y:S01]  /*58b0*/  ISETP.GE.AND P2, PT, R111.reuse, R104, PT ;  /* 0x000000686f00720c */ /* 0x040fe20003f46270 */
[----:B----4-:R-:W-:Y:S01]  /*58c0*/  HMMA.16816.F32 R124, R16, R8, R124 ;  /* 0x00000008107c723c */ /* 0x010fe2000000187c */
[----:B------:R-:W-:Y:S01]  /*58d0*/  ISETP.GE.AND P1, PT, R111, R2, PT ;  /* 0x000000026f00720c */ /* 0x000fe20003f26270 */
[----:B------:R-:W-:Y:S01]  /*58e0*/  FMUL.FTZ R111, R21, UR4 ;  /* 0x00000004156f7c20 */ /* 0x000fe20008410000 */
[----:B------:R-:W-:Y:S01]  /*58f0*/  VIADD R21, R12, 0xffffff90 ;  /* 0xffffff900c157836 */ /* 0x000fe20000000000 */
[C---:B------:R-:W-:Y:S01]  /*5900*/  ISETP.GE.AND P0, PT, R7.reuse, R104, PT ;  /* 0x000000680700720c */ /* 0x040fe20003f06270 */
[----:B------:R-:W-:Y:S01]  /*5910*/  MUFU.TANH R4, R4 ;  /* 0x0000000400047308 */ /* 0x000fe20000002400 */
[----:B------:R-:W-:-:S02]  /*5920*/  ISETP.GE.AND P6, PT, R7, R2, PT ;  /* 0x000000020700720c */ /* 0x000fc40003fc6270 */
[----:B------:R-:W-:Y:S01]  /*5930*/  FSEL R7, R0, -INF , !P5 ;  /* 0xff80000000077808 */ /* 0x000fe20006800000 */
[----:B------:R-:W-:Y:S01]  /*5940*/  HMMA.16816.F32 R120, R16, R10, R120 ;  /* 0x0000000a1078723c */ /* 0x000fe20000001878 */
[----:B------:R-:W-:Y:S01]  /*5950*/  FSEL R0, R113, -INF , !P4 ;  /* 0xff80000071007808 */ /* 0x000fe20006000000 */
[C---:B------:R-:W-:Y:S01]  /*5960*/  VIADD R17, R12.reuse, 0xffffffa1 ;  /* 0xffffffa10c117836 */ /* 0x040fe20000000000 */
[----:B------:R-:W-:Y:S01]  /*5970*/  FSEL R9, R105, -INF , !P2 ;  /* 0xff80000069097808 */ /* 0x000fe20005000000 */
[----:B------:R-:W-:Y:S01]  /*5980*/  MUFU.TANH R5, R5 ;  /* 0x0000000500057308 */ /* 0x000fe20000002400 */
[C---:B------:R-:W-:Y:S01]  /*5990*/  ISETP.GE.AND P4, PT, R21.reuse, R104, PT ;  /* 0x000000681500720c */ /* 0x040fe20003f86270 */
[C---:B------:R-:W-:Y:S01]  /*59a0*/  VIADD R11, R12.reuse, 0xffffffa8 ;  /* 0xffffffa80c0b7836 */ /* 0x040fe20000000000 */
[----:B------:R-:W-:Y:S01]  /*59b0*/  ISETP.GE.AND P2, PT, R21, R2, PT ;  /* 0x000000021500720c */ /* 0x000fe20003f46270 */
[----:B------:R-:W-:Y:S01]  /*59c0*/  VIADD R21, R12, 0xffffff91 ;  /* 0xffffff910c157836 */ /* 0x000fe20000000000 */
[----:B-----5:R-:W-:Y:S01]  /*59d0*/  FSEL R14, R112, -INF , !P1 ;  /* 0xff800000700e7808 */ /* 0x020fe20004800000 */
[----:B------:R-:W-:Y:S01]  /*59e0*/  FMUL.FTZ R10, R126, UR4 ;  /* 0x000000047e0a7c20 */ /* 0x000fe20008410000 */
[----:B------:R-:W-:Y:S01]  /*59f0*/  FSEL R15, R114, -INF , !P0 ;  /* 0xff800000720f7808 */ /* 0x000fe20004000000 */
[----:B------:R-:W1:Y:S01]  /*5a00*/  MUFU.TANH R33, R33 ;  /* 0x0000002100217308 */ /* 0x000e620000002400 */
[----:B------:R-:W-:Y:S01]  /*5a10*/  ISETP.GE.AND P1, PT, R21, R104, PT ;  /* 0x000000681500720c */ /* 0x000fe20003f26270 */
[----:B------:R-:W-:Y:S01]  /*5a20*/  FMUL.FTZ R127, R127, UR4 ;  /* 0x000000047f7f7c20 */ /* 0x000fe20008410000 */
[-C--:B------:R-:W-:Y:S01]  /*5a30*/  ISETP.GE.AND P0, PT, R21, R2.reuse, PT ;  /* 0x000000021500720c */ /* 0x080fe20003f06270 */
[----:B------:R-:W-:Y:S01]  /*5a40*/  VIADD R21, R12, 0xffffff99 ;  /* 0xffffff990c157836 */ /* 0x000fe20000000000 */
[C---:B------:R-:W-:Y:S01]  /*5a50*/  ISETP.GE.AND P5, PT, R25.reuse, R2, PT ;  /* 0x000000021900720c */ /* 0x040fe20003fa6270 */
[----:B------:R-:W-:Y:S01]  /*5a60*/  FMUL.FTZ R117, R124, UR4 ;  /* 0x000000047c757c20 */ /* 0x000fe20008410000 */
[----:B------:R-:W-:Y:S01]  /*5a70*/  ISETP.GE.AND P3, PT, R25, R104, PT ;  /* 0x000000681900720c */ /* 0x000fe20003f66270 */
[----:B------:R-:W-:Y:S01]  /*5a80*/  MUFU.TANH R29, R29 ;  /* 0x0000001d001d7308 */ /* 0x000fe20000002400 */
[----:B------:R-:W-:-:S02]  /*5a90*/  FSEL R8, R109, -INF , !P5 ;  /* 0xff8000006d087808 */ /* 0x000fc40006800000 */
[----:B--2---:R-:W-:Y:S02]  /*5aa0*/  FSEL R25, R32, -INF , !P4 ;  /* 0xff80000020197808 */ /* 0x004fe40006000000 */
[C---:B------:R-:W-:Y:S02]  /*5ab0*/  ISETP.GE.AND P5, PT, R21.reuse, R104, PT ;  /* 0x000000681500720c */ /* 0x040fe40003fa6270 */
[----:B------:R-:W-:Y:S01]  /*5ac0*/  ISETP.GE.AND P4, PT, R21, R2, PT ;  /* 0x000000021500720c */ /* 0x000fe20003f86270 */
[----:B------:R-:W-:Y:S01]  /*5ad0*/  MUFU.TANH R28, R28 ;  /* 0x0000001c001c7308 */ /* 0x000fe20000002400 */
[----:B------:R-:W-:Y:S01]  /*5ae0*/  VIADD R21, R12, 0xffffffa0 ;  /* 0xffffffa00c157836 */ /* 0x000fe20000000000 */
[----:B------:R-:W-:Y:S02]  /*5af0*/  FSEL R114, R108, -INF , !P6 ;  /* 0xff8000006c727808 */ /* 0x000fe40007000000 */
[----:B------:R-:W-:Y:S02]  /*5b00*/  ISETP.GE.AND P6, PT, R23, R104, PT ;  /* 0x000000681700720c */ /* 0x000fe40003fc6270 */
[----:B------:R-:W-:Y:S01]  /*5b10*/  FSEL R113, R115, -INF , !P3 ;  /* 0xff80000073717808 */ /* 0x000fe20005800000 */
[----:B------:R-:W-:Y:S01]  /*5b20*/  FMUL.FTZ R115, R125, UR4 ;  /* 0x000000047d737c20 */ /* 0x000fe20008410000 */
[----:B------:R1:W2:Y:S01]  /*5b30*/  MUFU.TANH R31, R27 ;  /* 0x0000001b001f7308 */ /* 0x0002a20000002400 */
[----:B------:R-:W-:-:S02]  /*5b40*/  ISETP.GE.AND P3, PT, R23, R2, PT ;  /* 0x000000021700720c */ /* 0x000fc40003f66270 */
[----:B---3--:R-:W-:Y:S01]  /*5b50*/  FSEL R24, R110, -INF , !P0 ;  /* 0xff8000006e187808 */ /* 0x008fe20004000000 */
[----:B------:R-:W-:Y:S01]  /*5b60*/  FMUL.FTZ R110, R122, UR4 ;  /* 0x000000047a6e7c20 */ /* 0x000fe20008410000 */
[----:B------:R-:W-:Y:S02]  /*5b70*/  FSEL R23, R35, -INF , !P6 ;  /* 0xff80000023177808 */ /* 0x000fe40007000000 */
[C---:B------:R-:W-:Y:S01]  /*5b80*/  ISETP.GE.AND P0, PT, R17.reuse, R104, PT ;  /* 0x000000681100720c */ /* 0x040fe20003f06270 */
[----:B------:R-:W-:Y:S01]  /*5b90*/  MUFU.TANH R6, R6 ;  /* 0x0000000600067308 */ /* 0x000fe20000002400 */
[----:B------:R-:W-:Y:S01]  /*5ba0*/  ISETP.GE.AND P6, PT, R17, R2, PT ;  /* 0x000000021100720c */ /* 0x000fe20003fc6270 */
[C---:B------:R-:W-:Y:S01]  /*5bb0*/  VIADD R17, R12.reuse, 0xffffffa9 ;  /* 0xffffffa90c117836 */ /* 0x040fe20000000000 */
[----:B------:R-:W-:Y:S01]  /*5bc0*/  FSEL R129, R13, -INF , !P0 ;  /* 0xff8000000d817808 */ /* 0x000fe20004000000 */
[----:B------:R-:W-:-:S04]  /*5bd0*/  VIADD R13, R12, 0xffffffb9 ;  /* 0xffffffb90c0d7836 */ /* 0x000fc80000000000 */
[----:B------:R3:W4:Y:S01]  /*5be0*/  MUFU.TANH R30, R26 ;  /* 0x0000001a001e7308 */ /* 0x0007220000002400 */
[----:B-1----:R-:W-:Y:S02]  /*5bf0*/  FSEL R27, R33, -INF , !P1 ;  /* 0xff800000211b7808 */ /* 0x002fe40004800000 */
[----:B------:R-:W-:Y:S02]  /*5c00*/  ISETP.GE.AND P1, PT, R21, R2, PT ;  /* 0x000000021500720c */ /* 0x000fe40003f26270 */
[----:B--2---:R-:W-:-:S03]  /*5c10*/  FSEL R124, R31, -INF , !P6 ;  /* 0xff8000001f7c7808 */ /* 0x004fc60007000000 */
[----:B------:R-:W-:Y:S08]  /*5c20*/  MUFU.TANH R10, R10 ;  /* 0x0000000a000a7308 */ /* 0x000ff00000002400 */
[----:B------:R1:W2:Y:S01]  /*5c30*/  MUFU.TANH R105, R22 ;  /* 0x0000001600697308 */ /* 0x0002a20000002400 */
[----:B---3--:R-:W-:Y:S02]  /*5c40*/  FSEL R26, R34, -INF , !P2 ;  /* 0xff800000221a7808 */ /* 0x008fe40005000000 */
[----:B------:R-:W-:-:S02]  /*5c50*/  ISETP.GE.AND P2, PT, R21, R104, PT ;  /* 0x000000681500720c */ /* 0x000fc40003f46270 */
[----:B------:R-:W-:Y:S02]  /*5c60*/  FSEL R21, R28, -INF , !P5 ;  /* 0xff8000001c157808 */ /* 0x000fe40006800000 */
[----:B------:R-:W-:Y:S01]  /*5c70*/  FSEL R125, R5, -INF , !P2 ;  /* 0xff800000057d7808 */ /* 0x000fe20005000000 */
[----:B------:R-:W-:Y:S01]  /*5c80*/  VIADD R5, R12, 0xffffffb1 ;  /* 0xffffffb10c057836 */ /* 0x000fe20000000000 */
[----:B------:R3:W5:Y:S01]  /*5c90*/  MUFU.TANH R112, R20 ;  /* 0x0000001400707308 */ /* 0x0007620000002400 */
[-C--:B------:R-:W-:Y:S02]  /*5ca0*/  ISETP.GE.AND P2, PT, R17, R2.reuse, PT ;  /* 0x000000021100720c */ /* 0x080fe40003f46270 */
[----:B------:R-:W-:Y:S02]  /*5cb0*/  ISETP.GE.AND P5, PT, R11, R2, PT ;  /* 0x000000020b00720c */ /* 0x000fe40003fa6270 */
[----:B------:R-:W-:Y:S02]  /*5cc0*/  ISETP.GE.AND P6, PT, R5, R104, PT ;  /* 0x000000680500720c */ /* 0x000fe40003fc6270 */
[----:B----4-:R-:W-:Y:S01]  /*5cd0*/  FSEL R128, R30, -INF , !P1 ;  /* 0xff8000001e807808 */ /* 0x010fe20004800000 */
[----:B------:R-:W4:Y:S01]  /*5ce0*/  MUFU.TANH R111, R111 ;  /* 0x0000006f006f7308 */ /* 0x000f220000002400 */
[----:B-1----:R-:W-:-:S02]  /*5cf0*/  FSEL R22, R4, -INF , !P3 ;  /* 0xff80000004167808 */ /* 0x002fc40005800000 */
[----:B------:R-:W-:Y:S01]  /*5d00*/  ISETP.GE.AND P3, PT, R11, R104, PT ;  /* 0x000000680b00720c */ /* 0x000fe20003f66270 */
[----:B------:R-:W-:Y:S01]  /*5d10*/  FMUL.FTZ R11, R120, UR4 ;  /* 0x00000004780b7c20 */ /* 0x000fe20008410000 */
[----:B--2---:R-:W-:-:S03]  /*5d20*/  FSEL R126, R105, -INF , !P5 ;  /* 0xff800000697e7808 */ /* 0x004fc60006800000 */
[----:B------:R1:W-:Y:S01]  /*5d30*/  MUFU.TANH R4, R127 ;  /* 0x0000007f00047308 */ /* 0x0003e20000002400 */
[----:B---3--:R-:W-:Y:S01]  /*5d40*/  FSEL R20, R29, -INF , !P4 ;  /* 0xff8000001d147808 */ /* 0x008fe20006000000 */
[----:B------:R-:W-:Y:S01]  /*5d50*/  FMUL.FTZ R29, R121, UR4 ;  /* 0x00000004791d7c20 */ /* 0x000fe20008410000 */
[----:B------:R-:W-:Y:S01]  /*5d60*/  ISETP.GE.AND P4, PT, R17, R104, PT ;  /* 0x000000681100720c */ /* 0x000fe20003f86270 */
[----:B------:R-:W-:Y:S01]  /*5d70*/  VIADD R17, R12, 0xffffffb0 ;  /* 0xffffffb00c117836 */ /* 0x000fe20000000000 */
[----:B-----5:R-:W-:-:S03]  /*5d80*/  FSEL R122, R112, -INF , !P2 ;  /* 0xff800000707a7808 */ /* 0x020fc60005000000 */
[----:B------:R-:W2:Y:S01]  /*5d90*/  MUFU.TANH R117, R117 ;  /* 0x0000007500757308 */ /* 0x000ea20000002400 */
[----:B------:R-:W-:Y:S01]  /*5da0*/  BAR.SYNC.DEFER_BLOCKING 0x0 ;  /* 0x0000000000007b1d */ /* 0x000fe20000010000 */
[C---:B------:R-:W-:Y:S02]  /*5db0*/  ISETP.GE.AND P0, PT, R17.reuse, R2, PT ;  /* 0x000000021100720c */ /* 0x040fe40003f06270 */
[----:B------:R-:W-:Y:S01]  /*5dc0*/  ISETP.GE.AND P1, PT, R17, R104, PT ;  /* 0x000000681100720c */ /* 0x000fe20003f26270 */
[----:B------:R-:W-:Y:S01]  /*5dd0*/  VIADD R17, R12, 0xffffffb8 ;  /* 0xffffffb80c117836 */ /* 0x000fe20000000000 */
[----:B------:R-:W-:Y:S02]  /*5de0*/  FSEL R28, R10, -INF , !P0 ;  /* 0xff8000000a1c7808 */ /* 0x000fe40004000000 */
[----:B------:R-:W3:Y:S01]  /*5df0*/  MUFU.TANH R115, R115 ;  /* 0x0000007300737308 */ /* 0x000ee20000002400 */
[----:B-1----:R-:W-:Y:S02]  /*5e00*/  FSEL R127, R6, -INF , !P3 ;  /* 0xff800000067f7808 */ /* 0x002fe40005800000 */
[----:B------:R-:W-:Y:S01]  /*5e10*/  ISETP.GE.AND P3, PT, R5, R2, PT ;  /* 0x000000020500720c */ /* 0x000fe20003f66270 */
[----:B------:R-:W-:Y:S01]  /*5e20*/  FMUL.FTZ R5, R123, UR4 ;  /* 0x000000047b057c20 */ /* 0x000fe20008410000 */
[----:B------:R-:W-:-:S02]  /*5e30*/  ISETP.GE.U32.AND P0, PT, R101, 0x3, PT ;  /* 0x000000036500780c */ /* 0x000fc40003f06070 */
[----:B----4-:R-:W-:Y:S01]  /*5e40*/  FSEL R123, R111, -INF , !P4 ;  /* 0xff8000006f7b7808 */ /* 0x010fe20006000000 */
[----:B------:R-:W1:Y:S01]  /*5e50*/  MUFU.TANH R11, R11 ;  /* 0x0000000b000b7308 */ /* 0x000e620000002400 */
[----:B--2---:R-:W-:Y:S02]  /*5e60*/  FSEL R117, R117, -INF , !P1 ;  /* 0xff80000075757808 */ /* 0x004fe40004800000 */
[-C--:B------:R-:W-:Y:S02]  /*5e70*/  ISETP.GE.AND P5, PT, R17, R104.reuse, PT ;  /* 0x000000681100720c */ /* 0x080fe40003fa6270 */
[----:B------:R-:W-:Y:S02]  /*5e80*/  ISETP.GE.AND P4, PT, R13, R104, PT ;  /* 0x000000680d00720c */ /* 0x000fe40003f86270 */
[-C--:B------:R-:W-:Y:S01]  /*5e90*/  ISETP.GE.AND P2, PT, R17, R2.reuse, PT ;  /* 0x000000021100720c */ /* 0x080fe20003f46270 */
[----:B------:R-:W2:Y:S01]  /*5ea0*/  MUFU.TANH R29, R29 ;  /* 0x0000001d001d7308 */ /* 0x000ea20000002400 */
[----:B------:R-:W-:-:S02]  /*5eb0*/  ISETP.GE.AND P1, PT, R13, R2, PT ;  /* 0x000000020d00720c */ /* 0x000fc40003f26270 */
[----:B---3--:R-:W-:Y:S02]  /*5ec0*/  FSEL R115, R115, -INF , !P6 ;  /* 0xff80000073737808 */ /* 0x008fe40007000000 */
[----:B------:R-:W-:-:S03]  /*5ed0*/  FSEL R112, R4, -INF , !P3 ;  /* 0xff80000004707808 */ /* 0x000fc60005800000 */
        /* <DEDUP_REMOVED lines=70> */
.L_x_5624:
[----:B------:R-:W-:Y:S01]  /*6340*/  UMOV UR4, URZ ;  /* 0x000000ff00047c82 */ /* 0x000fe20008000000 */
[----:B------:R-:W-:Y:S01]  /*6350*/  IMAD.SHL.U32 R2, R102, 0x40, RZ ;  /* 0x0000004066027824 */ /* 0x000fe200078e00ff */
[----:B------:R-:W-:-:S05]  /*6360*/  IADD3 R4, P0, PT, RZ, -UR4, RZ ;  /* 0x80000004ff047c10 */ /* 0x000fca000ff1e0ff */
[----:B------:R-:W-:-:S05]  /*6370*/  IMAD.X R2, RZ, RZ, ~R2, P0 ;  /* 0x000000ffff027224 */ /* 0x000fca00000e0e02 */
[----:B------:R-:W-:-:S04]  /*6380*/  SHF.R.S64 R5, R4, 0x1f, R2 ;  /* 0x0000001f04057819 */ /* 0x000fc80000001002 */
[----:B------:R-:W-:-:S04]  /*6390*/  IADD3 R160, P0, PT, R5, R160, RZ ;  /* 0x000000a005a07210 */ /* 0x000fc80007f1e0ff */
[----:B------:R-:W-:-:S09]  /*63a0*/  LEA.HI.X.SX32 R159, R2, R159, 0x1, P0 ;  /* 0x0000009f029f7211 */ /* 0x000fd200000f0eff */
.L_x_5625:
        /* <DEDUP_REMOVED lines=21> */
.L_x_5623:
[----:B-1----:R-:W-:Y:S01]  /*6500*/  FMNMX3.FTZ R4, R100, R7, R9, !PT ;  /* 0x0000000764047276 */ /* 0x002fe20007810009 */
[----:B------:R-:W-:Y:S01]  /*6510*/  LDSM.16.MT88.4 R16, [R152+0x8000] ;  /* 0x008000009810783b */ /* 0x000fe20000004200 */
        /* <DEDUP_REMOVED lines=32> */
[----:B------:R-:W-:Y:S01]  /*6720*/  FSEL R6, R35, RZ, P0 ;  /* 0x000000ff23067208 */ /* 0x000fe20000000000 */
[----:B------:R-:W-:Y:S01]  /*6730*/  FADD.FTZ R4, R100, -R5 ;  /* 0x8000000564047221 */ /* 0x000fe20000010000 */
[----:B------:R-:W-:Y:S01]  /*6740*/  FFMA.FTZ R33, R15, UR10, -R30 ;  /* 0x0000000a0f217c23 */ /* 0x000fe2000801081e */
[--C-:B------:R-:W-:Y:S01]  /*6750*/  FFMA.FTZ R103, R8, UR10, -R109.reuse ;  /* 0x0000000a08677c23 */ /* 0x100fe2000801086d */
[--C-:B------:R-:W-:Y:S01]  /*6760*/  FFMA.FTZ R2, R14, UR10, -R109.reuse ;  /* 0x0000000a0e027c23 */ /* 0x100fe2000801086d */
[----:B------:R-:W1:Y:S01]  /*6770*/  LDSM.16.MT88.4 R8, [R148+0x8000] ;  /* 0x008000009408783b */ /* 0x000e620000004200 */
[----:B------:R-:W-:Y:S01]  /*6780*/  FADD.FTZ R6, R3, -R6 ;  /* 0x8000000603067221 */ /* 0x000fe20000010000 */
[--C-:B------:R-:W-:Y:S01]  /*6790*/  FFMA.FTZ R104, R0, UR10, -R109.reuse ;  /* 0x0000000a00687c23 */ /* 0x100fe2000801086d */
[--C-:B------:R-:W-:Y:S01]  /*67a0*/  FFMA.FTZ R108, R7, UR10, -R30.reuse ;  /* 0x0000000a076c7c23 */ /* 0x100fe2000801081e */
[----:B------:R-:W2:Y:S01]  /*67b0*/  LDSM.16.MT88.4 R12, [R107+0x8000] ;  /* 0x008000006b0c783b */ /* 0x000ea20000004200 */
        /* <DEDUP_REMOVED lines=29> */
[----:B---3--:R-:W-:Y:S01]  /*6990*/  F2FP.F16.F32.PACK_AB R4, R34, R108 ;  /* 0x0000006c2204723e */ /* 0x008fe200000000ff */
[----:B------:R-:W-:Y:S01]  /*69a0*/  FFMA.FTZ R128, R29, UR10, -R30 ;  /* 0x0000000a1d807c23 */ /* 0x000fe2000801081e */
[--C-:B------:R-:W-:Y:S01]  /*69b0*/  FFMA.FTZ R131, R28, UR10, -R109.reuse ;  /* 0x0000000a1c837c23 */ /* 0x100fe2000801086d */
[--C-:B------:R-:W-:Y:S01]  /*69c0*/  FFMA.FTZ R112, R112, UR10, -R109.reuse ;  /* 0x0000000a70707c23 */ /* 0x100fe2000801086d */
[--C-:B------:R-:W-:Y:S01]  /*69d0*/  FFMA.FTZ R110, R110, UR10, -R109.reuse ;  /* 0x0000000a6e6e7c23 */ /* 0x100fe2000801086d */
[----:B------:R-:W-:Y:S01]  /*69e0*/  FFMA.FTZ R105, R105, UR10, -R109 ;  /* 0x0000000a69697c23 */ /* 0x000fe2000801086d */
[----:B------:R-:W-:Y:S01]  /*69f0*/  LDSM.16.MT88.4 R28, [R152+0x9800] ;  /* 0x00980000981c783b */ /* 0x000fe20000004200 */
        /* <DEDUP_REMOVED lines=18> */
[-C--:B-----5:R-:W-:Y:S01]  /*6b20*/  FMUL.FTZ R98, R98, R3.reuse ;  /* 0x0000000362627220 */ /* 0x0a0fe20000410000 */
        /* <DEDUP_REMOVED lines=16> */
[----:B------:R-:W3:Y:S01]  /*6c30*/  LDSM.16.MT88.4 R16, [R106+0x8000] ;  /* 0x008000006a10783b */ /* 0x000ee20000004200 */
[-C--:B------:R-:W-:Y:S01]  /*6c40*/  FMUL.FTZ R79, R79, R3.reuse ;  /* 0x000000034f4f7220 */ /* 0x080fe20000410000 */
[-C--:B------:R-:W-:Y:S01]  /*6c50*/  FMUL.FTZ R72, R72, R100.reuse ;  /* 0x0000006448487220 */ /* 0x080fe20000410000 */
[-C--:B------:R-:W-:Y:S01]  /*6c60*/  FMUL.FTZ R73, R73, R100.reuse ;  /* 0x0000006449497220 */ /* 0x080fe20000410000 */
[-C--:B------:R-:W-:Y:S01]  /*6c70*/  FMUL.FTZ R74, R74, R3.reuse ;  /* 0x000000034a4a7220 */ /* 0x080fe20000410000 */
[-C--:B------:R-:W-:Y:S01]  /*6c80*/  FMUL.FTZ R75, R75, R3.reuse ;  /* 0x000000034b4b7220 */ /* 0x080fe20000410000 */
[-C--:B------:R-:W-:Y:S01]  /*6c90*/  FMUL.FTZ R68, R68, R100.reuse ;  /* 0x0000006444447220 */ /* 0x080fe20000410000 */
[C---:B-1----:R-:W-:Y:S01]  /*6ca0*/  HMMA.16816.F32 R88, R4.reuse, R8, R88 ;  /* 0x000000080458723c */ /* 0x042fe20000001858 */
        /* <DEDUP_REMOVED lines=15> */
[C---:B--2---:R-:W-:Y:S01]  /*6da0*/  HMMA.16816.F32 R80, R4.reuse, R12, R80 ;  /* 0x0000000c0450723c */ /* 0x044fe20000001850 */
[-C--:B------:R-:W-:Y:S01]  /*6db0*/  FMUL.FTZ R46, R46, R3.reuse ;  /* 0x000000032e2e7220 */ /* 0x080fe20000410000 */
[-C--:B------:R-:W-:Y:S01]  /*6dc0*/  FMUL.FTZ R47, R47, R3.reuse ;  /* 0x000000032f2f7220 */ /* 0x080fe20000410000 */
[-C--:B------:R-:W-:Y:S01]  /*6dd0*/  FMUL.FTZ R48, R48, R100.reuse ;  /* 0x0000006430307220 */ /* 0x080fe20000410000 */
[-C--:B------:R-:W-:Y:S01]  /*6de0*/  FMUL.FTZ R49, R49, R100.reuse ;  /* 0x0000006431317220 */ /* 0x080fe20000410000 */
[-C--:B------:R-:W-:Y:S01]  /*6df0*/  FMUL.FTZ R50, R50, R3.reuse ;  /* 0x0000000332327220 */ /* 0x080fe20000410000 */
[-C--:B------:R-:W-:Y:S01]  /*6e00*/  FMUL.FTZ R51, R51, R3.reuse ;  /* 0x0000000333337220 */ /* 0x080fe20000410000 */
[----:B------:R-:W2:Y:S01]  /*6e10*/  MUFU.EX2 R114, R114 ;  /* 0x0000007200727308 */ /* 0x000ea20000000800 */
        /* <DEDUP_REMOVED lines=9> */
[C---:B---3--:R-:W-:Y:S01]  /*6eb0*/  HMMA.16816.F32 R72, R4.reuse, R16, R72 ;  /* 0x000000100448723c */ /* 0x048fe20000001848 */
        /* <DEDUP_REMOVED lines=8> */
[----:B------:R-:W3:Y:S01]  /*6f40*/  LDSM.16.MT88.4 R16, [R107+0xa000] ;  /* 0x00a000006b10783b */ /* 0x000ee20000004200 */
[-C--:B------:R-:W-:Y:S01]  /*6f50*/  FMUL.FTZ R64, R64, R100.reuse ;  /* 0x0000006440407220 */ /* 0x080fe20000410000 */
[-C--:B------:R-:W-:Y:S01]  /*6f60*/  FMUL.FTZ R65, R65, R100.reuse ;  /* 0x0000006441417220 */ /* 0x080fe20000410000 */
[-C--:B------:R-:W-:Y:S01]  /*6f70*/  FMUL.FTZ R66, R66, R3.reuse ;  /* 0x0000000342427220 */ /* 0x080fe20000410000 */
[-C--:B------:R-:W-:Y:S01]  /*6f80*/  FMUL.FTZ R67, R67, R3.reuse ;  /* 0x0000000343437220 */ /* 0x080fe20000410000 */
[----:B------:R-:W-:Y:S01]  /*6f90*/  MUFU.EX2 R118, R118 ;  /* 0x0000007600767308 */ /* 0x000fe20000000800 */
[----:B------:R-:W-:Y:S01]  /*6fa0*/  FFMA.FTZ R175, R175, R100, R108 ;  /* 0x00000064afaf7223 */ /* 0x000fe2000001006c */
[----:B-1----:R-:W-:Y:S01]  /*6fb0*/  HMMA.16816.F32 R36, R4, R8, R36 ;  /* 0x000000080424723c */ /* 0x002fe20000001824 */
[----:B------:R-:W-:Y:S01]  /*6fc0*/  FFMA.FTZ R3, R173, R3, R104 ;  /* 0x00000003ad037223 */ /* 0x000fe20000010068 */
[----:B------:R-:W-:Y:S01]  /*6fd0*/  MOV R100, R102 ;  /* 0x0000006600647202 */ /* 0x000fe20000000f00 */
[----:B------:R-:W-:-:S02]  /*6fe0*/  FADD.FTZ R34, R34, R175 ;  /* 0x000000af22227221 */ /* 0x000fc40000010000 */
        /* <DEDUP_REMOVED lines=15> */
[C---:B---3--:R-:W-:Y:S06]  /*70e0*/  HMMA.16816.F32 R52, R4.reuse, R16, R52 ;  /* 0x000000100434723c */ /* 0x048fec0000001834 */
[----:B------:R-:W3:Y:S02]  /*70f0*/  MUFU.EX2 R130, R130 ;  /* 0x0000008200827308 */ /* 0x000ee40000000800 */
[C---:B------:R-:W-:Y:S01]  /*7100*/  HMMA.16816.F32 R56, R4.reuse, R18, R56 ;  /* 0x000000120438723c */ /* 0x040fe20000001838 */
[----:B------:R-:W-:Y:S05]  /*7110*/  LDSM.16.MT88.4 R16, [R152+0xa800] ;  /* 0x00a800009810783b */ /* 0x000fea0000004200 */
[----:B------:R-:W-:Y:S02]  /*7120*/  MUFU.EX2 R127, R127 ;  /* 0x0000007f007f7308 */ /* 0x000fe40000000800 */
[C---:B-----5:R-:W-:Y:S06]  /*7130*/  HMMA.16816.F32 R60, R4.reuse, R8, R60 ;  /* 0x00000008043c723c */ /* 0x060fec000000183c */
[----:B------:R-:W-:Y:S02]  /*7140*/  MUFU.EX2 R132, R132 ;  /* 0x0000008400847308 */ /* 0x000fe40000000800 */
[----:B------:R-:W-:Y:S01]  /*7150*/  HMMA.16816.F32 R64, R4, R10, R64 ;  /* 0x0000000a0440723c */ /* 0x000fe20000001840 */
[----:B------:R-:W5:Y:S01]  /*7160*/  LDSM.16.MT88.4 R8, [R106+0x8800] ;  /* 0x008800006a08783b */ /* 0x000f620000004200 */
[----:B--2---:R-:W-:Y:S01]  /*7170*/  F2FP.F16.F32.PACK_AB R4, R114, R111 ;  /* 0x0000006f7204723e */ /* 0x004fe200000000ff */
[----:B------:R-:W-:Y:S01]  /*7180*/  FADD.FTZ R111, R111, R32 ;  /* 0x000000206f6f7221 */ /* 0x000fe20000010000 */
[----:B-1----:R-:W-:-:S02]  /*7190*/  F2FP.F16.F32.PACK_AB R5, R119, R118 ;  /* 0x000000767705723e */ /* 0x002fc400000000ff */
[----:B------:R-:W-:Y:S01]  /*71a0*/  MUFU.EX2 R123, R123 ;  /* 0x0000007b007b7308 */ /* 0x000fe20000000800 */
[----:B------:R-:W-:Y:S01]  /*71b0*/  F2FP.F16.F32.PACK_AB R6, R116, R113 ;  /* 0x000000717406723e */ /* 0x000fe200000000ff */
[----:B------:R-:W-:Y:S01]  /*71c0*/  FADD.FTZ R118, R118, R103 ;  /* 0x0000006776767221 */ /* 0x000fe20000010000 */
[----:B----4-:R-:W-:Y:S01]  /*71d0*/  F2FP.F16.F32.PACK_AB R7, R121, R120 ;  /* 0x000000787907723e */ /* 0x010fe200000000ff */
[----:B------:R-:W-:Y:S02]  /*71e0*/  FADD.FTZ R114, R114, R111 ;  /* 0x0000006f72727221 */ /* 0x000fe40000010000 */
[----:B------:R-:W-:Y:S02]  /*71f0*/  FADD.FTZ R119, R119, R118 ;  /* 0x0000007677777221 */ /* 0x000fe40000010000 */
[----:B------:R-:W1:Y:S01]  /*7200*/  MUFU.EX2 R124, R124 ;  /* 0x0000007c007c7308 */ /* 0x000e620000000800 */
[----:B------:R-:W-:Y:S01]  /*7210*/  FADD.FTZ R113, R113, R114 ;  /* 0x0000007271717221 */ /* 0x000fe20000010000 */
[----:B------:R-:W-:Y:S01]  /*7220*/  HMMA.16816.F32 R96, R4, R12, R96 ;  /* 0x0000000c0460723c */ /* 0x000fe20000001860 */
[----:B------:R-:W-:-:S02]  /*7230*/  FADD.FTZ R120, R120, R119 ;  /* 0x0000007778787221 */ /* 0x000fc40000010000 */
[----:B------:R-:W-:Y:S02]  /*7240*/  FADD.FTZ R116, R116, R113 ;  /* 0x0000007174747221 */ /* 0x000fe40000010000 */
[----:B------:R-:W-:Y:S01]  /*7250*/  FADD.FTZ R120, R121, R120 ;  /* 0x0000007879787221 */ /* 0x000fe20000010000 */
[----:B------:R-:W-:Y:S02]  /*7260*/  MUFU.EX2 R126, R126 ;  /* 0x0000007e007e7308 */ /* 0x000fe40000000800 */
[C---:B------:R-:W-:Y:S01]  /*7270*/  HMMA.16816.F32 R92, R4.reuse, R14, R92 ;  /* 0x0000000e045c723c */ /* 0x040fe2000000185c */
[----:B------:R-:W2:Y:S05]  /*7280*/  LDSM.16.MT88.4 R12, [R148+0xa800] ;  /* 0x00a80000940c783b */ /* 0x000eaa0000004200 */
[----:B------:R-:W4:Y:S02]  /*7290*/  MUFU.EX2 R129, R129 ;  /* 0x0000008100817308 */ /* 0x000f240000000800 */
[C---:B------:R-:W-:Y:S06]  /*72a0*/  HMMA.16816.F32 R80, R4.reuse, R20, R80 ;  /* 0x000000140450723c */ /* 0x040fec0000001850 */
[----:B------:R-:W-:Y:S02]  /*72b0*/  MUFU.EX2 R117, R117 ;  /* 0x0000007500757308 */ /* 0x000fe40000000800 */
[C---:B------:R-:W-:Y:S01]  /*72c0*/  HMMA.16816.F32 R76, R4.reuse, R22, R76 ;  /* 0x00000016044c723c */ /* 0x040fe2000000184c */
[----:B------:R-:W3:Y:S05]  /*72d0*/  LDSM.16.MT88.4 R20, [R107+0xa800] ;  /* 0x00a800006b14783b */ /* 0x000eea0000004200 */
        /* <DEDUP_REMOVED lines=11> */
[C---:B--2---:R-:W-:Y:S06]  /*7390*/  HMMA.16816.F32 R44, R4.reuse, R12, R44 ;  /* 0x0000000c042c723c */ /* 0x044fec000000182c */
[----:B------:R-:W-:Y:S02]  /*73a0*/  MUFU.EX2 R110, R110 ;  /* 0x0000006e006e7308 */ /* 0x000fe40000000800 */
[C---:B------:R-:W-:Y:S01]  /*73b0*/  HMMA.16816.F32 R48, R4.reuse, R14, R48 ;  /* 0x0000000e0430723c */ /* 0x040fe20000001830 */
[----:B------:R-:W2:Y:S05]  /*73c0*/  LDSM.16.MT88.4 R12, [R107+0x9000] ;  /* 0x009000006b0c783b */ /* 0x000eaa0000004200 */
[----:B------:R-:W2:Y:S02]  /*73d0*/  MUFU.EX2 R105, R105 ;  /* 0x0000006900697308 */ /* 0x000ea40000000800 */
[C---:B------:R-:W-:Y:S08]  /*73e0*/  HMMA.16816.F32 R88, R4.reuse, R24, R88 ;  /* 0x000000180458723c */ /* 0x040ff00000001858 */
[C---:B------:R-:W-:Y:S01]  /*73f0*/  HMMA.16816.F32 R84, R4.reuse, R26, R84 ;  /* 0x0000001a0454723c */ /* 0x040fe20000001854 */
[----:B------:R-:W-:Y:S07]  /*7400*/  LDSM.16.MT88.4 R24, [R148+0x9000] ;  /* 0x009000009418783b */ /* 0x000fee0000004200 */
[C---:B---3--:R-:W-:Y:S08]  /*7410*/  HMMA.16816.F32 R52, R4.reuse, R20, R52 ;  /* 0x000000140434723c */ /* 0x048ff00000001834 */
[C---:B------:R-:W-:Y:S01]  /*7420*/  HMMA.16816.F32 R56, R4.reuse, R22, R56 ;  /* 0x000000160438723c */ /* 0x040fe20000001838 */
[----:B------:R-:W-:Y:S07]  /*7430*/  LDSM.16.MT88.4 R20, [R152+0xb000] ;  /* 0x00b000009814783b */ /* 0x000fee0000004200 */
[C---:B-----5:R-:W-:Y:S08]  /*7440*/  HMMA.16816.F32 R60, R4.reuse, R8, R60 ;  /* 0x00000008043c723c */ /* 0x060ff0000000183c */
[----:B------:R-:W-:Y:S01]  /*7450*/  HMMA.16816.F32 R64, R4, R10, R64 ;  /* 0x0000000a0440723c */ /* 0x000fe20000001840 */
[----:B------:R-:W3:Y:S01]  /*7460*/  LDSM.16.MT88.4 R8, [R106+0x9000] ;  /* 0x009000006a08783b */ /* 0x000ee20000004200 */
[----:B------:R-:W-:Y:S01]  /*7470*/  F2FP.F16.F32.PACK_AB R4, R130, R125 ;  /* 0x0000007d8204723e */ /* 0x000fe200000000ff */
[----:B------:R-:W-:Y:S01]  /*7480*/  FADD.FTZ R125, R125, R116 ;  /* 0x000000747d7d7221 */ /* 0x000fe20000010000 */
[----:B-1----:R-:W-:Y:S01]  /*7490*/  F2FP.F16.F32.PACK_AB R5, R124, R123 ;  /* 0x0000007b7c05723e */ /* 0x002fe200000000ff */
        /* <DEDUP_REMOVED lines=21> */
[----:B------:R-:W-:Y:S07]  /*75f0*/  LDSM.16.MT88.4 R16, [R152+0xb800] ;  /* 0x00b800009810783b */ /* 0x000fee0000004200 */
        /* <DEDUP_REMOVED lines=28> */
[----:B------:R-:W5:Y:S07]  /*77c0*/  LDSM.16.MT88.4 R16, [R106+0xb800] ;  /* 0x00b800006a10783b */ /* 0x000f6e0000004200 */
[C---:B------:R-:W-:Y:S08]  /*77d0*/  HMMA.16816.F32 R96, R4.reuse, R28, R96 ;  /* 0x0000001c0460723c */ /* 0x040ff00000001860 */
[C---:B------:R-:W-:Y:S08]  /*77e0*/  HMMA.16816.F32 R92, R4.reuse, R30, R92 ;  /* 0x0000001e045c723c */ /* 0x040ff0000000185c */
[C---:B--2---:R-:W-:Y:S08]  /*77f0*/  HMMA.16816.F32 R80, R4.reuse, R24, R80 ;  /* 0x000000180450723c */ /* 0x044ff00000001850 */
[C---:B------:R-:W-:Y:S08]  /*7800*/  HMMA.16816.F32 R76, R4.reuse, R26, R76 ;  /* 0x0000001a044c723c */ /* 0x040ff0000000184c */
[C---:B----4-:R-:W-:Y:S08]  /*7810*/  HMMA.16816.F32 R72, R4.reuse, R20, R72 ;  /* 0x000000140448723c */ /* 0x050ff00000001848 */
[C---:B------:R-:W-:Y:S08]  /*7820*/  HMMA.16816.F32 R68, R4.reuse, R22, R68 ;  /* 0x000000160444723c */ /* 0x040ff00000001844 */
[C---:B---3--:R-:W-:Y:S08]  /*7830*/  HMMA.16816.F32 R44, R4.reuse, R8, R44 ;  /* 0x00000008042c723c */ /* 0x048ff0000000182c */
[C---:B------:R-:W-:Y:S08]  /*7840*/  HMMA.16816.F32 R48, R4.reuse, R10, R48 ;  /* 0x0000000a0430723c */ /* 0x040ff00000001830 */
[C---:B-1----:R-:W-:Y:S08]  /*7850*/  HMMA.16816.F32 R52, R4.reuse, R12, R52 ;  /* 0x0000000c0434723c */ /* 0x042ff00000001834 */
[C---:B------:R-:W-:Y:S08]  /*7860*/  HMMA.16816.F32 R56, R4.reuse, R14, R56 ;  /* 0x0000000e0438723c */ /* 0x040ff00000001838 */
[C---:B-----5:R-:W-:Y:S08]  /*7870*/  HMMA.16816.F32 R60, R4.reuse, R16, R60 ;  /* 0x00000010043c723c */ /* 0x060ff0000000183c */
[----:B------:R-:W-:-:S15]  /*7880*/  HMMA.16816.F32 R64, R4, R18, R64 ;  /* 0x000000120440723c */ /* 0x000fde0000001840 */
[----:B------:R-:W-:-:S05]  /*7890*/  NOP ;  /* 0x0000000000007918 */ /* 0x000fca0000000000 */
.L_x_5620:
        /* <DEDUP_REMOVED lines=14> */
.L_x_5630:
        /* <DEDUP_REMOVED lines=73> */
.L_x_5627:
        /* <DEDUP_REMOVED lines=16> */
[----:B------:R-:W-:Y:S05]  /*7f10*/  ISETP.NE.AND P2, PT, R171, 0x1, PT ;  /* 0x00000001ab00780c */ /* 0x000fea0003f45270 */
        /* <DEDUP_REMOVED lines=247> */
.L_x_5629:
        /* <DEDUP_REMOVED lines=21> */
.L_x_5628:
        /* <DEDUP_REMOVED lines=315> */
.L_x_5626:
        /* <DEDUP_REMOVED lines=203> */
[----:B-----5:R-:W-:Y:S01]  /*b040*/  @P4 FFMA.FTZ R16, R100, R11, R7 ;  /* 0x0000000b64104223 */ /* 0x020fe20000010007 */
[----:B------:R-:W-:Y:S01]  /*b050*/  @P3 FFMA.FTZ R4, R3, R18, R8 ;  /* 0x0000001203043223 */ /* 0x000fe20000010008 */
        /* <DEDUP_REMOVED lines=17> */
.L_x_5632:
[----:B------:R-:W-:Y:S05]  /*b170*/  BSYNC.RECONVERGENT B0 ;  /* 0x0000000000007941 */ /* 0x000fea0003800200 */
.L_x_5631:
[----:B------:R-:W-:Y:S01]  /*b180*/  IMAD.MOV.U32 R7, RZ, RZ, RZ ;  /* 0x000000ffff077224 */ /* 0x000fe200078e00ff */
[----:B------:R-:W-:Y:S01]  /*b190*/  SHF.R.U32.HI R3, RZ, 0x3, R2 ;  /* 0x00000003ff037819 */ /* 0x000fe20000011602 */
[----:B------:R-:W-:Y:S01]  /*b1a0*/  @P1 IMAD.MOV.U32 R20, RZ, RZ, R22 ;  /* 0x000000ffff141224 */ /* 0x000fe200078e0016 */
[----:B------:R-:W3:Y:S01]  /*b1b0*/  LDCU.64 UR4, c[0x0][0x410] ;  /* 0x00008200ff0477ac */ /* 0x000ee20008000a00 */
[----:B------:R-:W-:Y:S01]  /*b1c0*/  IMAD.WIDE.U32 R6, R167, UR6, R6 ;  /* 0x00000006a7067c25 */ /* 0x000fe2000f8e0006 */
[----:B------:R-:W-:Y:S01]  /*b1d0*/  ISETP.GE.AND P3, PT, R3, R158, PT ;  /* 0x0000009e0300720c */ /* 0x000fe20003f66270 */
        /* <DEDUP_REMOVED lines=10> */
[----:B------:R1:W4:Y:S01]  /*b280*/  LDS.128 R4, [R166+0x2000] ;  /* 0x00200000a6047984 */ /* 0x0003220000000c00 */
        /* <DEDUP_REMOVED lines=12> */
.L_x_5634:
[----:B------:R-:W-:Y:S05]  /*b350*/  BSYNC.RECONVERGENT B0 ;  /* 0x0000000000007941 */ /* 0x000fea0003800200 */
.L_x_5633:
        /* <DEDUP_REMOVED lines=17> */
.L_x_5636:
[----:B------:R-:W-:Y:S05]  /*b470*/  BSYNC.RECONVERGENT B0 ;  /* 0x0000000000007941 */ /* 0x000fea0003800200 */
.L_x_5635:
        /* <DEDUP_REMOVED lines=17> */
.L_x_5638:
[----:B------:R-:W-:Y:S05]  /*b590*/  BSYNC.RECONVERGENT B0 ;  /* 0x0000000000007941 */ /* 0x000fea0003800200 */
.L_x_5637:
[----:B-1-34-:R-:W1:Y:S01]  /*b5a0*/  LDS.128 R164, [R166+0x3800] ;  /* 0x00380000a6a47984 */ /* 0x01ae620000000c00 */
[----:B------:R-:W-:Y:S05]  /*b5b0*/  @P0 EXIT ;  /* 0x000000000000094d */ /* 0x000fea0003800000 */
[----:B------:R-:W3:Y:S01]  /*b5c0*/  LDCU.64 UR4, c[0x0][0x3f0] ;  /* 0x00007e00ff0477ac */ /* 0x000ee20008000a00 */
[----:B------:R-:W-:Y:S01]  /*b5d0*/  IADD3 R3, P0, PT, R3, 0x30, RZ ;  /* 0x0000003003037810 */ /* 0x000fe20007f1e0ff */
[----:B------:R-:W-:Y:S01]  /*b5e0*/  IMAD.MOV.U32 R4, RZ, RZ, R18 ;  /* 0x000000ffff047224 */ /* 0x000fe200078e0012 */
[----:B------:R-:W-:-:S03]  /*b5f0*/  MOV R5, R21 ;  /* 0x0000001500057202 */ /* 0x000fc60000000f00 */
[----:B------:R-:W-:Y:S02]  /*b600*/  IMAD.X R0, RZ, RZ, RZ, P0 ;  /* 0x000000ffff007224 */ /* 0x000fe400000e06ff */
[----:B------:R-:W-:-:S04]  /*b610*/  IMAD.WIDE.U32 R4, R3, UR6, R4 ;  /* 0x0000000603047c25 */ /* 0x000fc8000f8e0004 */
[----:B------:R-:W-:-:S04]  /*b620*/  IMAD R0, R0, UR6, RZ ;  /* 0x0000000600007c24 */ /* 0x000fc8000f8e02ff */
[----:B------:R-:W-:Y:S01]  /*b630*/  IMAD R0, R3, UR7, R0 ;  /* 0x0000000703007c24 */ /* 0x000fe2000f8e0200 */
[----:B---3--:R-:W-:-:S04]  /*b640*/  LEA R2, P0, R4, UR4, 0x1 ;  /* 0x0000000404027c11 */ /* 0x008fc8000f8008ff */
[----:B------:R-:W-:-:S04]  /*b650*/  IADD3 R0, PT, PT, R0, R5, RZ ;  /* 0x0000000500007210 */ /* 0x000fc80007ffe0ff */
[----:B------:R-:W-:-:S05]  /*b660*/  LEA.HI.X R3, R4, UR5, R0, 0x1, P0 ;  /* 0x0000000504037c11 */ /* 0x000fca00080f0c00 */
[----:B--2---:R-:W-:Y:S04]  /*b670*/  STG.E.128 desc[UR16][R2.64], R12 ;  /* 0x0000000c02007986 */ /* 0x004fe8000c101d10 */
[----:B-1----:R-:W-:Y:S01]  /*b680*/  STG.E.128 desc[UR16][R2.64+0x80], R164 ;  /* 0x000080a402007986 */ /* 0x002fe2000c101d10 */
[----:B------:R-:W-:Y:S05]  /*b690*/  EXIT ;  /* 0x000000000000794d */ /* 0x000fea0003800000 */
.L_x_5639:
        /* <DEDUP_REMOVED lines=14> */
.L_x_7265:


//--------------------- .text._ZN5flash24flash_fwd_splitkv_kernelI23Flash_fwd_kernel_traitsILi128ELi64ELi64ELi4ELb0ELb0EN7cutlass6half_tE19Flash_kernel_traitsILi128ELi64ELi64ELi4ES3_EELb1ELb0ELb1ELb0ELb0ELb0ELb0ELb0EEEvNS_16Flash_fwd_paramsE --------------------------
	.section	.text._ZN5flash24flash_fwd_splitkv_kernelI23Flash_fwd_kernel_traitsILi128ELi64ELi64ELi4ELb0ELb0EN7cutlass6half_tE19Flash_kernel_traitsILi128ELi64ELi64ELi4ES3_EELb1ELb0ELb1ELb0ELb0ELb0ELb0ELb0EEEvNS_16Flash_fwd_paramsE,"ax",@progbits
	.align	128
        .global         _ZN5flash24flash_fwd_splitkv_kernelI23Flash_fwd_kernel_traitsILi128ELi64ELi64ELi4ELb0ELb0EN7cutlass6half_tE19Flash_kernel_traitsILi128ELi64ELi64ELi4ES3_EELb1ELb0ELb1ELb0ELb0ELb0ELb0ELb0EEEvNS_16Flash_fwd_paramsE
        .type           _ZN5flash24flash_fwd_splitkv_kernelI23Flash_fwd_kernel_traitsILi128ELi64ELi64ELi4ELb0ELb0EN7cutlass6half_tE19Flash_kernel_traitsILi128ELi64ELi64ELi4ES3_EELb1ELb0ELb1ELb0ELb0ELb0ELb0ELb0EEEvNS_16Flash_fwd_paramsE,@function
        .size           _ZN5flash24flash_fwd_splitkv_kernelI23Flash_fwd_kernel_traitsILi128ELi64ELi64ELi4ELb0ELb0EN7cutlass6half_tE19Flash_kernel_traitsILi128ELi64ELi64ELi4ES3_EELb1ELb0ELb1ELb0ELb0ELb0ELb0ELb0EEEvNS_16Flash_fwd_paramsE,(.L_x_7266 - _ZN5flash24flash_fwd_splitkv_kernelI23Flash_fwd_kernel_traitsILi128ELi64ELi64ELi4ELb0ELb0EN7cutlass6half_tE19Flash_kernel_traitsILi128ELi64ELi64ELi4ES3_EELb1ELb0ELb1ELb0ELb0ELb0ELb0ELb0EEEvNS_16Flash_fwd_paramsE)
        .other          _ZN5flash24flash_fwd_splitkv_kernelI23Flash_fwd_kernel_traitsILi128ELi64ELi64ELi4ELb0ELb0EN7cutlass6half_tE19Flash_kernel_traitsILi128ELi64ELi64ELi4ES3_EELb1ELb0ELb1ELb0ELb0ELb0ELb0ELb0EEEvNS_16Flash_fwd_paramsE,@"STO_CUDA_ENTRY STV_DEFAULT"
_ZN5flash24flash_fwd_splitkv_kernelI23Flash_fwd_kernel_traitsILi128ELi64ELi64ELi4ELb0ELb0EN7cutlass6half_tE19Flash_kernel_traitsILi128ELi64ELi64ELi4ES3_EELb1ELb0ELb1ELb0ELb0ELb0ELb0ELb0EEEvNS_16Flash_fwd_paramsE:
.text._ZN5flash24flash_fwd_splitkv_kernelI23Flash_fwd_kernel_traitsILi128ELi64ELi64ELi4ELb0ELb0EN7cutlass6half_tE19Flash_kernel_traitsILi128ELi64ELi64ELi4ES3_EELb1ELb0ELb1ELb0ELb0ELb0ELb0ELb0EEEvNS_16Flash_fwd_paramsE:
        /* <DEDUP_REMOVED lines=25> */
[----:B------:R-:W-:-:S02]  /*0190*/  @P3 IADD3 R10, P1, PT, R9, UR6, RZ ;  /* 0x00000006090a3c10 */ /* 0x000fc4000ff3e0ff */
[C---:B------:R-:W-:Y:S02]  /*01a0*/  @P2 IADD3.X R5, PT, PT, R8.reuse, UR5, RZ, P0, !PT ;  /* 0x0000000508052c10 */ /* 0x040fe400087fe4ff */
[----:B------:R-:W-:Y:S01]  /*01b0*/  IADD3 R12, P0, PT, R9, R6, RZ ;  /* 0x00000006090c7210 */ /* 0x000fe20007f1e0ff */
[----:B------:R-:W4:Y:S01]  /*01c0*/  S2R R23, SR_CTAID.X ;  /* 0x0000000000177919 */ /* 0x000f220000002500 */
[----:B------:R-:W-:-:S03]  /*01d0*/  @P3 IADD3.X R11, PT, PT, R8, UR7, RZ, P1, !PT ;  /* 0x00000007080b3c10 */ /* 0x000fc60008ffe4ff */
[----:B------:R-:W-:Y:S01]  /*01e0*/  IMAD.X R13, R8, 0x1, R7, P0 ;  /* 0x00000001080d7824 */ /* 0x000fe200000e0607 */
[C---:B------:R-:W-:Y:S01]  /*01f0*/  ISETP.NE.U32.AND P0, PT, R6.reuse, RZ, PT ;  /* 0x000000ff0600720c */ /* 0x040fe20003f05070 */
[----:B------:R4:W5:Y:S03]  /*0200*/  @P3 LDG.E R0, desc[UR16][R10.64] ;  /* 0x000000100a003981 */ /* 0x000966000c1e1900 */
[----:B------:R-:W-:Y:S01]  /*0210*/  ISETP.NE.AND.EX P0, PT, R7, RZ, PT, P0 ;  /* 0x000000ff0700720c */ /* 0x000fe20003f05300 */
[----:B------:R2:W5:Y:S01]  /*0220*/  @P2 LDG.E R97, desc[UR16][R4.64] ;  /* 0x0000001004612981 */ /* 0x000562000c1e1900 */
[----:B------:R-:W-:Y:S02]  /*0230*/  ISETP.EQ.U32.AND P3, PT, R6, RZ, PT ;  /* 0x000000ff0600720c */ /* 0x000fe40003f62070 */
[----:B---3--:R-:W-:Y:S01]  /*0240*/  ISETP.NE.AND P1, PT, RZ, UR4, PT ;  /* 0x00000004ff007c0c */ /* 0x008fe2000bf25270 */
[----:B-1----:R-:W1:Y:S01]  /*0250*/  @!P2 LDC R2, c[0x0][0x43c] ;  /* 0x00010f00ff02ab82 */ /* 0x002e620000000800 */
[----:B------:R-:W-:-:S02]  /*0260*/  IMAD.MOV.U32 R3, RZ, RZ, -0x1 ;  /* 0xffffffffff037424 */ /* 0x000fc400078e00ff */
[----:B------:R-:W-:-:S05]  /*0270*/  ISETP.EQ.OR.EX P3, PT, R7, RZ, !P1, P3 ;  /* 0x000000ff0700720c */ /* 0x000fca0004f62730 */
[----:B------:R-:W3:Y:S08]  /*0280*/  @!P0 LDC R7, c[0x0][0x438] ;  /* 0x00010e00ff078b82 */ /* 0x000ef00000000800 */
[----:B------:R1:W5:Y:S01]  /*0290*/  @!P3 LDG.E R3, desc[UR16][R12.64] ;  /* 0x000000100c03b981 */ /* 0x000362000c1e1900 */
[----:B----4-:R-:W4:Y:S01]  /*02a0*/  @!P4 LDC R11, c[0x0][0x434] ;  /* 0x00010d00ff0bcb82 */ /* 0x010f220000000800 */
[----:B------:R-:W-:-:S07]  /*02b0*/  IMAD.SHL.U32 R156, R23, 0x40, RZ ;  /* 0x00000040179c7824 */ /* 0x000fce00078e00ff */
[----:B------:R-:W1:Y:S01]  /*02c0*/  @!P2 LDC.64 R4, c[0x0][0x488] ;  /* 0x00012200ff04ab82 */ /* 0x000e620000000a00 */
[----:B--2---:R-:W-:-:S05]  /*02d0*/  @P4 IMAD.IADD R11, R15, 0x1, -R154 ;  /* 0x000000010f0b4824 */ /* 0x004fca00078e0a9a */
[----:B----4-:R-:W-:Y:S01]  /*02e0*/  ISETP.GT.AND P3, PT, R11, R156, PT ;  /* 0x0000009c0b00720c */ /* 0x010fe20003f64270 */
[----:B-1-3--:R-:W-:-:S12]  /*02f0*/  @!P0 BRA `(.L_x_5640) ;  /* 0x00000000000c8947 */ /* 0x00afd80003800000 */
[----:B------:R-:W2:Y:S02]  /*0300*/  @P1 LDG.E R6, desc[UR16][R12.64+0x4] ;  /* 0x000004100c061981 */ /* 0x000ea4000c1e1900 */
[----:B--2--5:R-:W-:-:S06]  /*0310*/  @P1 IADD3 R7, PT, PT, R6, -R3, RZ ;  /* 0x8000000306071210 */ /* 0x024fcc0007ffe0ff */
[----:B------:R1:W5:Y:S02]  /*0320*/  @!P1 LDG.E R7, desc[UR16][R12.64] ;  /* 0x000000100c079981 */ /* 0x000364000c1e1900 */
.L_x_5640:
[----:B------:R-:W-:Y:S01]  /*0330*/  @!P2 ISETP.NE.U32.AND P0, PT, R4, RZ, PT ;  /* 0x000000ff0400a20c */ /* 0x000fe20003f05070 */
[----:B------:R-:W-:-:S12]  /*0340*/  @!P3 EXIT ;  /* 0x000000000000b94d */ /* 0x000fd80003800000 */
[----:B------:R-:W2:Y:S01]  /*0350*/  LDCU UR5, c[0x0][0x438] ;  /* 0x00008700ff0577ac */ /* 0x000ea20008000800 */
[----:B------:R-:W-:Y:S01]  /*0360*/  @!P2 ISETP.NE.AND.EX P0, PT, R5, RZ, PT, P0 ;  /* 0x000000ff0500a20c */ /* 0x000fe20003f05300 */
[----:B-----5:R-:W-:Y:S01]  /*0370*/  @P2 IMAD.IADD R97, R97, 0x1, -R0 ;  /* 0x0000000161612824 */ /* 0x020fe200078e0a00 */
[----:B------:R-:W3:Y:S01]  /*0380*/  S2R R18, SR_CTAID.Z ;  /* 0x0000000000127919 */ /* 0x000ee20000002700 */
[----:B------:R-:W4:Y:S01]  /*0390*/  LDCU UR14, c[0x0][0x508] ;  /* 0x0000a100ff0e77ac */ /* 0x000f220008000800 */
[----:B------:R-:W-:-:S04]  /*03a0*/  @!P2 SEL R2, R2, RZ, P0 ;  /* 0x000000ff0202a207 */ /* 0x000fc80000000000 */
        /* <DEDUP_REMOVED lines=8> */
[----:B------:R-:W-:Y:S01]  /*0430*/  LEA.HI R6, R6, R7, RZ, 0x6 ;  /* 0x0000000706067211 */ /* 0x000fe200078f30ff */
[----:B------:R-:W2:Y:S01]  /*0440*/  S2R R2, SR_TID.X ;  /* 0x0000000000027919 */ /* 0x000ea20000002100 */
        /* <DEDUP_REMOVED lines=8> */
[----:B---3--:R-:W-:Y:S05]  /*04d0*/  @P0 BRA `(.L_x_5641) ;  /* 0x0000000400e80947 */ /* 0x008fea0003800000 */
[----:B------:R-:W-:Y:S01]  /*04e0*/  ISETP.NE.AND P0, PT, R154, -0x1, PT ;  /* 0xffffffff9a00780c */ /* 0x000fe20003f05270 */
[----:B------:R-:W3:Y:S01]  /*04f0*/  LDC.64 R4, c[0x0][0x408] ;  /* 0x00010200ff047b82 */ /* 0x000ee20000000a00 */
[----:B--2---:R-:W-:Y:S01]  /*0500*/  SHF.L.U32 R0, R2, 0x3, RZ ;  /* 0x0000000302007819 */ /* 0x004fe200000006ff */
[----:B------:R-:W2:Y:S01]  /*0510*/  LDCU UR7, c[0x0][0x3e0] ;  /* 0x00007c00ff0777ac */ /* 0x000ea20008000800 */
[----:B------:R-:W-:Y:S01]  /*0520*/  SHF.R.U32.HI R2, RZ, 0x3, R2 ;  /* 0x00000003ff027819 */ /* 0x000fe20000011602 */
[----:B------:R-:W-:Y:S01]  /*0530*/  BSSY.RECONVERGENT B0, `(.L_x_5642) ;  /* 0x0000028000007945 */ /* 0x000fe20003800200 */
[----:B------:R-:W-:Y:S01]  /*0540*/  IADD3 R11, PT, PT, -R156, R11, RZ ;  /* 0x0000000b9c0b7210 */ /* 0x000fe20007ffe1ff */
[----:B------:R-:W4:Y:S02]  /*0550*/  LDCU.64 UR4, c[0x0][0x410] ;  /* 0x00008200ff0477ac */ /* 0x000f240008000a00 */
[----:B------:R-:W-:Y:S01]  /*0560*/  VIADD R10, R2, 0x10 ;  /* 0x00000010020a7836 */ /* 0x000fe20000000000 */
[----:B------:R-:W5:Y:S03]  /*0570*/  LDCU UR6, c[0x0][0x434] ;  /* 0x00008680ff0677ac */ /* 0x000f660008000800 */
[----:B------:R-:W1:Y:S01]  /*0580*/  @!P0 LDC.64 R6, c[0x0][0x400] ;  /* 0x00010000ff068b82 */ /* 0x000e620000000a00 */
[----:B------:R-:W-:Y:S01]  /*0590*/  ISETP.GE.AND P3, PT, R10, R11, PT ;  /* 0x0000000b0a00720c */ /* 0x000fe20003f66270 */
[----:B---3--:R-:W-:-:S04]  /*05a0*/  @P0 IMAD.WIDE.U32 R14, R154, R4, RZ ;  /* 0x000000049a0e0225 */ /* 0x008fc800078e00ff */
[C---:B-1----:R-:W-:Y:S01]  /*05b0*/  @!P0 IMAD.WIDE.U32 R12, R155.reuse, R6, RZ ;  /* 0x000000069b0c8225 */ /* 0x042fe200078e00ff */
[----:B------:R-:W-:Y:S02]  /*05c0*/  LOP3.LUT R6, R0, 0x38, RZ, 0xc0, !PT ;  /* 0x0000003800067812 */ /* 0x000fe400078ec0ff */
[----:B------:R-:W-:Y:S01]  /*05d0*/  @P0 MOV R12, R14 ;  /* 0x0000000e000c0202 */ /* 0x000fe20000000f00 */
[----:B------:R-:W-:Y:S02]  /*05e0*/  @!P0 IMAD R0, R155, R7, R13 ;  /* 0x000000079b008224 */ /* 0x000fe400078e020d */
[----:B------:R-:W-:Y:S02]  /*05f0*/  IMAD.MOV.U32 R7, RZ, RZ, RZ ;  /* 0x000000ffff077224 */ /* 0x000fe400078e00ff */
[----:B------:R-:W-:Y:S01]  /*0600*/  @P0 IMAD R0, R154, R5, R15 ;  /* 0x000000059a000224 */ /* 0x000fe200078e020f */
[----:B------:R-:W-:Y:S01]  /*0610*/  LOP3.LUT R15, R6, 0x40, RZ, 0xfc, !PT ;  /* 0x00000040060f7812 */ /* 0x000fe200078efcff */
[----:B------:R-:W-:-:S04]  /*0620*/  IMAD.WIDE.U32 R8, R156, R4, R6 ;  /* 0x000000049c087225 */ /* 0x000fc800078e0006 */
[----:B------:R-:W-:Y:S01]  /*0630*/  IMAD R3, R156, R5, R9 ;  /* 0x000000059c037224 */ /* 0x000fe200078e0209 */
[----:B------:R-:W-:Y:S02]  /*0640*/  IADD3 R12, P0, PT, R12, R8, RZ ;  /* 0x000000080c0c7210 */ /* 0x000fe40007f1e0ff */
[----:B------:R-:W-:-:S03]  /*0650*/  IADD3 R8, PT, PT, R2, 0x20, RZ ;  /* 0x0000002002087810 */ /* 0x000fc60007ffe0ff */
[----:B------:R-:W-:Y:S01]  /*0660*/  IMAD.X R13, R0, 0x1, R3, P0 ;  /* 0x00000001000d7824 */ /* 0x000fe200000e0603 */
[CC--:B------:R-:W-:Y:S01]  /*0670*/  ISETP.GE.AND P0, PT, R2.reuse, R11.reuse, PT ;  /* 0x0000000b0200720c */ /* 0x0c0fe20003f06270 */
[----:B--2---:R-:W-:Y:S01]  /*0680*/  IMAD R3, R155, UR7, R18 ;  /* 0x000000079b037c24 */ /* 0x004fe2000f8e0212 */
[----:B------:R-:W-:Y:S01]  /*0690*/  IADD3 R0, PT, PT, R2, 0x30, RZ ;  /* 0x0000003002007810 */ /* 0x000fe20007ffe0ff */
[----:B----4-:R-:W-:Y:S01]  /*06a0*/  IMAD.WIDE.U32 R12, R18, UR4, R12 ;  /* 0x00000004120c7c25 */ /* 0x010fe2000f8e000c */
[-C--:B------:R-:W-:Y:S02]  /*06b0*/  ISETP.GE.AND P2, PT, R8, R11.reuse, PT ;  /* 0x0000000b0800720c */ /* 0x080fe40003f46270 */
[----:B------:R-:W-:Y:S01]  /*06c0*/  ISETP.GE.AND P1, PT, R0, R11, PT ;  /* 0x0000000b0000720c */ /* 0x000fe20003f26270 */
[----:B-----5:R-:W-:Y:S02]  /*06d0*/  IMAD R3, R3, UR6, R156 ;  /* 0x0000000603037c24 */ /* 0x020fe4000f8e029c */
        /* <DEDUP_REMOVED lines=13> */
.L_x_5643:
[----:B------:R-:W-:Y:S05]  /*07b0*/  BSYNC.RECONVERGENT B0 ;  /* 0x0000000000007941 */ /* 0x000fea0003800200 */
.L_x_5642:
        /* <DEDUP_REMOVED lines=18> */
.L_x_5645:
[----:B------:R-:W-:Y:S05]  /*08e0*/  BSYNC.RECONVERGENT B0 ;  /* 0x0000000000007941 */ /* 0x000fea0003800200 */
.L_x_5644:
        /* <DEDUP_REMOVED lines=18> */
.L_x_5647:
[----:B------:R-:W-:Y:S05]  /*0a10*/  BSYNC.RECONVERGENT B0 ;  /* 0x0000000000007941 */ /* 0x000fea0003800200 */
.L_x_5646:
        /* <DEDUP_REMOVED lines=8> */
[C---:B------:R-:W-:Y:S02]  /*0aa0*/  IMAD R5, R9.reuse, R5, R14 ;  /* 0x0000000509057224 */ /* 0x040fe400078e020e */
[----:B------:R-:W-:Y:S01]  /*0ab0*/  IMAD.WIDE.U32 R12, R9, R4, R12 ;  /* 0x00000004090c7225 */ /* 0x000fe200078e000c */
[----:B----4-:R-:W-:Y:S02]  /*0ac0*/  ISETP.GE.AND P1, PT, R6, UR6, PT ;  /* 0x0000000606007c0c */ /* 0x010fe4000bf26270 */
[----:B------:R-:W-:Y:S01]  /*0ad0*/  ISETP.GE.AND P0, PT, R15, UR6, PT ;  /* 0x000000060f007c0c */ /* 0x000fe2000bf06270 */
[----:B------:R-:W-:Y:S01]  /*0ae0*/  IMAD.IADD R5, R13, 0x1, R5 ;  /* 0x000000010d057824 */ /* 0x000fe200078e0205 */
[----:B-----5:R-:W-:-:S04]  /*0af0*/  LEA R4, P2, R12, UR4, 0x1 ;  /* 0x000000040c047c11 */ /* 0x020fc8000f8408ff */
[----:B------:R-:W-:-:S05]  /*0b00*/  LEA.HI.X R5, R12, UR5, R5, 0x1, P2 ;  /* 0x000000050c057c11 */ /* 0x000fca00090f0c05 */
[----:B------:R4:W-:Y:S04]  /*0b10*/  @!P1 STG.E.128 desc[UR16][R4.64], RZ ;  /* 0x000000ff04009986 */ /* 0x0009e8000c101d10 */
[----:B------:R4:W-:Y:S02]  /*0b20*/  @!P0 STG.E.128 desc[UR16][R4.64+0x80], RZ ;  /* 0x000080ff04008986 */ /* 0x0009e4000c101d10 */
.L_x_5649:
[----:B------:R-:W-:Y:S05]  /*0b30*/  BSYNC.RECONVERGENT B0 ;  /* 0x0000000000007941 */ /* 0x000fea0003800200 */
.L_x_5648:
        /* <DEDUP_REMOVED lines=20> */
.L_x_5641:
[----:B------:R-:W3:Y:S01]  /*0c80*/  LDCU.64 UR4, c[0x0][0x4d8] ;  /* 0x00009b00ff0477ac */ /* 0x000ee20008000a00 */
[----:B------:R-:W-:Y:S01]  /*0c90*/  MOV R4, R155 ;  /* 0x0000009b00047202 */ /* 0x000fe20000000f00 */
[----:B------:R-:W4:Y:S01]  /*0ca0*/  LDCU.64 UR12, c[0x0][0x4e0] ;  /* 0x00009c00ff0c77ac */ /* 0x000f220008000a00 */
[----:B---3--:R-:W-:-:S04]  /*0cb0*/  UISETP.NE.U32.AND UP0, UPT, UR4, URZ, UPT ;  /* 0x000000ff0400728c */ /* 0x008fc8000bf05070 */
[----:B------:R-:W-:Y:S02]  /*0cc0*/  UISETP.NE.AND.EX UP0, UPT, UR5, URZ, UPT, UP0 ;  /* 0x000000ff0500728c */ /* 0x000fe4000bf05300 */
[----:B----4-:R-:W-:-:S04]  /*0cd0*/  UISETP.NE.U32.AND UP1, UPT, UR12, URZ, UPT ;  /* 0x000000ff0c00728c */ /* 0x010fc8000bf25070 */
[----:B------:R-:W-:-:S03]  /*0ce0*/  UISETP.NE.AND.EX UP1, UPT, UR13, URZ, UPT, UP1 ;  /* 0x000000ff0d00728c */ /* 0x000fc6000bf25310 */
[----:B------:R-:W-:Y:S08]  /*0cf0*/  BRA.U !UP0, `(.L_x_5650) ;  /* 0x00000001080c7547 */ /* 0x000ff0000b800000 */
[----:B------:R-:W-:-:S04]  /*0d00*/  IADD3 R4, P0, PT, R9, UR4, RZ ;  /* 0x0000000409047c10 */ /* 0x000fc8000ff1e0ff */
[----:B------:R-:W-:-:S05]  /*0d10*/  IADD3.X R5, PT, PT, R8, UR5, RZ, P0, !PT ;  /* 0x0000000508057c10 */ /* 0x000fca00087fe4ff */
[----:B------:R3:W5:Y:S04]  /*0d20*/  LDG.E R4, desc[UR16][R4.64] ;  /* 0x0000001004047981 */ /* 0x000768000c1e1900 */
.L_x_5650:
[----:B------:R-:W-:Y:S05]  /*0d30*/  BRA.U !UP1, `(.L_x_5651) ;  /* 0x0000000509887547 */ /* 0x000fea000b800000 */
[----:B-1----:R-:W1:Y:S01]  /*0d40*/  LDC R13, c[0x0][0x4f0] ;  /* 0x00013c00ff0d7b82 */ /* 0x002e620000000800 */
[----:B------:R-:W-:Y:S01]  /*0d50*/  LEA R6, R133, 0xffffffc0, 0x6 ;  /* 0xffffffc085067811 */ /* 0x000fe200078e30ff */
[----:B------:R-:W4:Y:S03]  /*0d60*/  LDCU.64 UR4, c[0x0][0x4e8] ;  /* 0x00009d00ff0477ac */ /* 0x000f260008000a00 */
[----:B------:R-:W-:Y:S01]  /*0d70*/  IABS R0, R6 ;  /* 0x0000000600007213 */ /* 0x000fe20000000000 */
[----:B------:R-:W2:Y:S01]  /*0d80*/  LDCU.64 UR6, c[0x0][0x3a0] ;  /* 0x00007400ff0677ac */ /* 0x000ea20008000a00 */
[----:B------:R-:W2:Y:S01]  /*0d90*/  LDCU.64 UR10, c[0x0][0x3b8] ;  /* 0x00007700ff0a77ac */ /* 0x000ea20008000a00 */
[----:B------:R-:W2:Y:S01]  /*0da0*/  LDCU.64 UR8, c[0x0][0x3c0] ;  /* 0x00007800ff0877ac */ /* 0x000ea20008000a00 */
[----:B-1---5:R-:W-:-:S04]  /*0db0*/  IABS R4, R13 ;  /* 0x0000000d00047213 */ /* 0x022fc80000000000 */
[----:B---3--:R-:W1:Y:S08]  /*0dc0*/  I2F.RP R5, R4 ;  /* 0x0000000400057306 */ /* 0x008e700000209400 */
        /* <DEDUP_REMOVED lines=17> */
[C---:B----4-:R-:W-:Y:S01]  /*0ee0*/  IMAD.WIDE.U32 R4, R155.reuse, UR4, RZ ;  /* 0x000000049b047c25 */ /* 0x050fe2000f8e00ff */
[----:B------:R-:W1:Y:S03]  /*0ef0*/  LDC R3, c[0x0][0x3e8] ;  /* 0x0000fa00ff037b82 */ /* 0x000e660000000800 */
[----:B------:R-:W-:Y:S01]  /*0f00*/  IMAD R161, R155, UR5, R5 ;  /* 0x000000059ba17c24 */ /* 0x000fe2000f8e0205 */
[----:B------:R-:W3:Y:S07]  /*0f10*/  LDCU.64 UR4, c[0x0][0x3a8] ;  /* 0x00007500ff0477ac */ /* 0x000eee0008000a00 */
[----:B------:R-:W-:-:S02]  /*0f20*/  @P0 IADD3 R7, PT, PT, R7, 0x1, RZ ;  /* 0x0000000107070810 */ /* 0x000fc40007ffe0ff */
[----:B------:R-:W-:-:S03]  /*0f30*/  LEA R160, P0, R4, UR12, 0x2 ;  /* 0x0000000c04a07c11 */ /* 0x000fc6000f8010ff */
[----:B------:R-:W-:Y:S01]  /*0f40*/  @!P1 IMAD.MOV R7, RZ, RZ, -R7 ;  /* 0x000000ffff079224 */ /* 0x000fe200078e0a07 */
[----:B------:R-:W-:Y:S02]  /*0f50*/  LEA.HI.X R161, R4, UR13, R161, 0x2, P0 ;  /* 0x0000000d04a17c11 */ /* 0x000fe400080f14a1 */
[----:B------:R-:W-:-:S05]  /*0f60*/  @!P2 LOP3.LUT R7, RZ, R13, RZ, 0x33, !PT ;  /* 0x0000000dff07a212 */ /* 0x000fca00078e33ff */
[----:B------:R-:W-:-:S06]  /*0f70*/  IMAD.WIDE R14, R7, 0x4, R160 ;  /* 0x00000004070e7825 */ /* 0x000fcc00078e02a0 */
[----:B------:R-:W4:Y:S01]  /*0f80*/  LDG.E R14, desc[UR16][R14.64] ;  /* 0x000000100e0e7981 */ /* 0x000f22000c1e1900 */
[----:B-1----:R-:W-:Y:S01]  /*0f90*/  IABS R4, R3 ;  /* 0x0000000300047213 */ /* 0x002fe20000000000 */
[----:B------:R-:W-:Y:S01]  /*0fa0*/  IMAD.MOV R7, RZ, RZ, -R7 ;  /* 0x000000ffff077224 */ /* 0x000fe200078e0a07 */
[----:B--2---:R-:W-:Y:S02]  /*0fb0*/  MOV R102, UR10 ;  /* 0x0000000a00667c02 */ /* 0x004fe40008000f00 */
[----:B------:R-:W1:Y:S01]  /*0fc0*/  I2F.RP R10, R4 ;  /* 0x00000004000a7306 */ /* 0x000e620000209400 */
[----:B------:R-:W-:Y:S01]  /*0fd0*/  IMAD R6, R13, R7, R6 ;  /* 0x000000070d067224 */ /* 0x000fe200078e0206 */
[----:B------:R-:W-:Y:S02]  /*0fe0*/  MOV R24, UR8 ;  /* 0x0000000800187c02 */ /* 0x000fe40008000f00 */
[----:B------:R-:W-:Y:S02]  /*0ff0*/  MOV R103, UR11 ;  /* 0x0000000b00677c02 */ /* 0x000fe40008000f00 */
[----:B------:R-:W-:-:S02]  /*1000*/  MOV R25, UR9 ;  /* 0x0000000900197c02 */ /* 0x000fc40008000f00 */
[----:B-1----:R-:W1:Y:S02]  /*1010*/  MUFU.RCP R9, R10 ;  /* 0x0000000a00097308 */ /* 0x002e640000001000 */
[----:B-1----:R-:W-:-:S06]  /*1020*/  IADD3 R9, PT, PT, R9, 0xffffffe, RZ ;  /* 0x0ffffffe09097810 */ /* 0x002fcc0007ffe0ff */
[----:B------:R-:W1:Y:S02]  /*1030*/  F2I.FTZ.U32.TRUNC.NTZ R9, R9 ;  /* 0x0000000900097305 */ /* 0x000e64000021f000 */
[----:B-1----:R-:W-:-:S04]  /*1040*/  IMAD.MOV R0, RZ, RZ, -R9 ;  /* 0x000000ffff007224 */ /* 0x002fc800078e0a09 */
        /* <DEDUP_REMOVED lines=19> */
[----:B------:R-:W-:Y:S01]  /*1180*/  IMAD R4, R3, R24, RZ ;  /* 0x0000001803047224 */ /* 0x000fe200078e02ff */
[----:B------:R-:W-:Y:S01]  /*1190*/  SHF.R.S32.HI R3, RZ, 0x1f, R0 ;  /* 0x0000001fff037819 */ /* 0x000fe20000011400 */
[C---:B------:R-:W-:Y:S02]  /*11a0*/  IMAD R12, R6.reuse, R103, R12 ;  /* 0x00000067060c7224 */ /* 0x040fe400078e020c */
[----:B------:R-:W-:Y:S01]  /*11b0*/  IMAD R4, R6, R25, R4 ;  /* 0x0000001906047224 */ /* 0x000fe200078e0204 */
[----:B----4-:R-:W-:Y:S01]  /*11c0*/  SHF.R.S32.HI R5, RZ, 0x1f, R14 ;  /* 0x0000001fff057819 */ /* 0x010fe2000001140e */
[----:B------:R-:W-:-:S04]  /*11d0*/  IMAD.WIDE.U32 R16, R14, UR6, RZ ;  /* 0x000000060e107c25 */ /* 0x000fc8000f8e00ff */
[C---:B------:R-:W-:Y:S02]  /*11e0*/  IMAD R9, R5.reuse, UR6, RZ ;  /* 0x0000000605097c24 */ /* 0x040fe4000f8e02ff */
[----:B---3--:R-:W-:Y:S02]  /*11f0*/  IMAD R5, R5, UR4, RZ ;  /* 0x0000000405057c24 */ /* 0x008fe4000f8e02ff */
[C---:B------:R-:W-:Y:S02]  /*1200*/  IMAD R8, R14.reuse, UR7, R9 ;  /* 0x000000070e087c24 */ /* 0x040fe4000f8e0209 */
[C---:B------:R-:W-:Y:S02]  /*1210*/  IMAD R5, R14.reuse, UR5, R5 ;  /* 0x000000050e057c24 */ /* 0x040fe4000f8e0205 */
[----:B------:R-:W-:Y:S01]  /*1220*/  IMAD.WIDE.U32 R14, R14, UR4, RZ ;  /* 0x000000040e0e7c25 */ /* 0x000fe2000f8e00ff */
[----:B------:R-:W1:Y:S01]  /*1230*/  LDCU.128 UR4, c[0x0][0x3d0] ;  /* 0x00007a00ff0477ac */ /* 0x000e620008000c00 */
[----:B------:R-:W-:-:S02]  /*1240*/  IADD3 R9, PT, PT, R17, R8, RZ ;  /* 0x0000000811097210 */ /* 0x000fc40007ffe0ff */
[----:B------:R-:W-:Y:S02]  /*1250*/  IMAD.MOV.U32 R8, RZ, RZ, R16 ;  /* 0x000000ffff087224 */ /* 0x000fe400078e0010 */
[----:B------:R-:W-:Y:S02]  /*1260*/  IMAD.IADD R15, R15, 0x1, R5 ;  /* 0x000000010f0f7824 */ /* 0x000fe400078e0205 */
[----:B------:R-:W-:-:S04]  /*1270*/  IMAD.WIDE.U32 R8, R6, R102, R8 ;  /* 0x0000006606087225 */ /* 0x000fc800078e0008 */
[----:B------:R-:W-:-:S04]  /*1280*/  IMAD.WIDE.U32 R6, R6, R24, R14 ;  /* 0x0000001806067225 */ /* 0x000fc800078e000e */
[----:B------:R-:W-:Y:S01]  /*1290*/  IMAD.IADD R13, R9, 0x1, R12 ;  /* 0x00000001090d7824 */ /* 0x000fe200078e020c */
[----:B------:R-:W-:Y:S01]  /*12a0*/  IADD3 R5, PT, PT, R7, R4, RZ ;  /* 0x0000000407057210 */ /* 0x000fe20007ffe0ff */
[----:B------:R-:W-:Y:S01]  /*12b0*/  IMAD.MOV.U32 R4, RZ, RZ, R6 ;  /* 0x000000ffff047224 */ /* 0x000fe200078e0006 */
[----:B------:R-:W-:Y:S01]  /*12c0*/  MOV R12, R8 ;  /* 0x00000008000c7202 */ /* 0x000fe20000000f00 */
        /* <DEDUP_REMOVED lines=9> */
.L_x_5651:
[----:B------:R-:W-:-:S13]  /*1360*/  ISETP.NE.AND P0, PT, R3, -0x1, PT ;  /* 0xffffffff0300780c */ /* 0x000fda0003f05270 */
[----:B------:R-:W-:Y:S05]  /*1370*/  @P0 BRA `(.L_x_5653) ;  /* 0x0000000000340947 */ /* 0x000fea0003800000 */
[----:B------:R-:W4:Y:S01]  /*1380*/  LDC.64 R102, c[0x0][0x3b8] ;  /* 0x0000ee00ff667b82 */ /* 0x000f220000000a00 */
[----:B------:R-:W1:Y:S01]  /*1390*/  LDCU.64 UR4, c[0x0][0x3a0] ;  /* 0x00007400ff0477ac */ /* 0x000e620008000a00 */
[----:B---3--:R-:W-:-:S05]  /*13a0*/  SHF.R.S32.HI R5, RZ, 0x1f, R0 ;  /* 0x0000001fff057819 */ /* 0x008fca0000011400 */
[-C--:B----4-:R-:W-:Y:S01]  /*13b0*/  IMAD R6, R5, R102.reuse, RZ ;  /* 0x0000006605067224 */ /* 0x090fe200078e02ff */
[----:B-----5:R-:W-:Y:S01]  /*13c0*/  SHF.R.S32.HI R5, RZ, 0x1f, R4 ;  /* 0x0000001fff057819 */ /* 0x020fe20000011404 */
[----:B------:R-:W-:-:S04]  /*13d0*/  IMAD.WIDE.U32 R8, R0, R102, RZ ;  /* 0x0000006600087225 */ /* 0x000fc800078e00ff */
[----:B------:R-:W-:Y:S02]  /*13e0*/  IMAD R6, R0, R103, R6 ;  /* 0x0000006700067224 */ /* 0x000fe400078e0206 */
[----:B-1----:R-:W-:-:S03]  /*13f0*/  IMAD R5, R5, UR4, RZ ;  /* 0x0000000405057c24 */ /* 0x002fc6000f8e02ff */
[----:B------:R-:W-:Y:S01]  /*1400*/  IADD3 R9, PT, PT, R9, R6, RZ ;  /* 0x0000000609097210 */ /* 0x000fe20007ffe0ff */
[C---:B------:R-:W-:Y:S02]  /*1410*/  IMAD R5, R4.reuse, UR5, R5 ;  /* 0x0000000504057c24 */ /* 0x040fe4000f8e0205 */
[----:B------:R-:W-:-:S05]  /*1420*/  IMAD.WIDE.U32 R8, R4, UR4, R8 ;  /* 0x0000000404087c25 */ /* 0x000fca000f8e0008 */
[----:B------:R-:W-:Y:S01]  /*1430*/  IADD3 R9, PT, PT, R9, R5, RZ ;  /* 0x0000000509097210 */ /* 0x000fe20007ffe0ff */
[----:B------:R-:W-:Y:S05]  /*1440*/  BRA `(.L_x_5654) ;  /* 0x0000000000187947 */ /* 0x000fea0003800000 */
.L_x_5653:
[----:B------:R-:W4:Y:S01]  /*1450*/  LDC.64 R102, c[0x0][0x3b8] ;  /* 0x0000ee00ff667b82 */ /* 0x000f220000000a00 */
[----:B------:R-:W-:-:S05]  /*1460*/  IADD3 R6, PT, PT, R0, R3, RZ ;  /* 0x0000000300067210 */ /* 0x000fca0007ffe0ff */
[C---:B----4-:R-:W-:Y:S02]  /*1470*/  IMAD R9, R6.reuse, R103, RZ ;  /* 0x0000006706097224 */ /* 0x050fe400078e02ff */
[----:B------:R-:W-:-:S05]  /*1480*/  IMAD.WIDE.U32 R6, R6, R102, RZ ;  /* 0x0000006606067225 */ /* 0x000fca00078e00ff */
[----:B------:R-:W-:Y:S02]  /*1490*/  IADD3 R9, PT, PT, R7, R9, RZ ;  /* 0x0000000907097210 */ /* 0x000fe40007ffe0ff */
[----:B------:R-:W-:Y:S02]  /*14a0*/  MOV R8, R6 ;  /* 0x0000000600087202 */ /* 0x000fe40000000f00 */
.L_x_5654:
[----:B------:R-:W-:Y:S05]  /*14b0*/  @P0 BRA `(.L_x_5655) ;  /* 0x0000000000340947 */ /* 0x000fea0003800000 */
[----:B------:R-:W4:Y:S01]  /*14c0*/  LDC.64 R24, c[0x0][0x3c0] ;  /* 0x0000f000ff187b82 */ /* 0x000f220000000a00 */
[----:B------:R-:W1:Y:S01]  /*14d0*/  LDCU.64 UR4, c[0x0][0x3a8] ;  /* 0x00007500ff0477ac */ /* 0x000e620008000a00 */
[----:B---3--:R-:W-:Y:S02]  /*14e0*/  SHF.R.S32.HI R5, RZ, 0x1f, R0 ;  /* 0x0000001fff057819 */ /* 0x008fe40000011400 */
[----:B-----5:R-:W-:-:S05]  /*14f0*/  SHF.R.S32.HI R3, RZ, 0x1f, R4 ;  /* 0x0000001fff037819 */ /* 0x020fca0000011404 */
[----:B-1----:R-:W-:-:S04]  /*1500*/  IMAD R3, R3, UR4, RZ ;  /* 0x0000000403037c24 */ /* 0x002fc8000f8e02ff */
[----:B------:R-:W-:Y:S02]  /*1510*/  IMAD R3, R4, UR5, R3 ;  /* 0x0000000504037c24 */ /* 0x000fe4000f8e0203 */
[-C--:B----4-:R-:W-:Y:S02]  /*1520*/  IMAD R5, R5, R24.reuse, RZ ;  /* 0x0000001805057224 */ /* 0x090fe400078e02ff */
[----:B------:R-:W-:-:S04]  /*1530*/  IMAD.WIDE.U32 R6, R0, R24, RZ ;  /* 0x0000001800067225 */ /* 0x000fc800078e00ff */
[----:B------:R-:W-:-:S05]  /*1540*/  IMAD R5, R0, R25, R5 ;  /* 0x0000001900057224 */ /* 0x000fca00078e0205 */
[----:B------:R-:W-:-:S03]  /*1550*/  IADD3 R7, PT, PT, R7, R5, RZ ;  /* 0x0000000507077210 */ /* 0x000fc60007ffe0ff */
[----:B------:R-:W-:-:S05]  /*1560*/  IMAD.WIDE.U32 R12, R4, UR4, R6 ;  /* 0x00000004040c7c25 */ /* 0x000fca000f8e0006 */
[----:B------:R-:W-:Y:S01]  /*1570*/  IADD3 R13, PT, PT, R13, R3, RZ ;  /* 0x000000030d0d7210 */ /* 0x000fe20007ffe0ff */
[----:B------:R-:W-:Y:S06]  /*1580*/  BRA `(.L_x_5656) ;  /* 0x0000000000187947 */ /* 0x000fec0003800000 */
.L_x_5655:
[----:B------:R-:W1:Y:S01]  /*1590*/  LDC.64 R24, c[0x0][0x3c0] ;  /* 0x0000f000ff187b82 */ /* 0x000e620000000a00 */
[----:B------:R-:W-:-:S05]  /*15a0*/  IADD3 R0, PT, PT, R0, R3, RZ ;  /* 0x0000000300007210 */ /* 0x000fca0007ffe0ff */
[C---:B-1----:R-:W-:Y:S02]  /*15b0*/  IMAD R13, R0.reuse, R25, RZ ;  /* 0x00000019000d7224 */ /* 0x042fe400078e02ff */
[----:B---3-5:R-:W-:-:S05]  /*15c0*/  IMAD.WIDE.U32 R4, R0, R24, RZ ;  /* 0x0000001800047225 */ /* 0x028fca00078e00ff */
[----:B------:R-:W-:Y:S02]  /*15d0*/  IADD3 R13, PT, PT, R5, R13, RZ ;  /* 0x0000000d050d7210 */ /* 0x000fe40007ffe0ff */
[----:B------:R-:W-:-:S07]  /*15e0*/  MOV R12, R4 ;  /* 0x00000004000c7202 */ /* 0x000fce0000000f00 */
.L_x_5656:
        /* <DEDUP_REMOVED lines=22> */
[----:B------:R-:W3:Y:S03]  /*1750*/  LDC.64 R4, c[0x0][0x3d0] ;  /* 0x0000f400ff047b82 */ /* 0x000ee60000000a00 */
        /* <DEDUP_REMOVED lines=12> */
[-C--:B---3--:R-:W-:Y:S02]  /*1820*/  IMAD R3, R3, R4.reuse, RZ ;  /* 0x0000000403037224 */ /* 0x088fe400078e02ff */
[C---:B------:R-:W-:Y:S02]  /*1830*/  IMAD R0, R10.reuse, R7, R0 ;  /* 0x000000070a007224 */ /* 0x040fe400078e0200 */
[----:B------:R-:W-:-:S04]  /*1840*/  IMAD.WIDE.U32 R12, R10, R4, R8 ;  /* 0x000000040a0c7225 */ /* 0x000fc800078e0008 */
[----:B------:R-:W-:Y:S01]  /*1850*/  IMAD R3, R10, R5, R3 ;  /* 0x000000050a037224 */ /* 0x000fe200078e0203 */
[----:B------:R-:W-:-:S04]  /*1860*/  IADD3 R10, PT, PT, R15, R0, RZ ;  /* 0x000000000f0a7210 */ /* 0x000fc80007ffe0ff */
[----:B------:R-:W-:-:S07]  /*1870*/  IADD3 R8, PT, PT, R13, R3, RZ ;  /* 0x000000030d087210 */ /* 0x000fce0007ffe0ff */
.L_x_5652:
[----:B------:R-:W-:Y:S01]  /*1880*/  ISETP.NE.AND P0, PT, R154, -0x1, PT ;  /* 0xffffffff9a00780c */ /* 0x000fe20003f05270 */
[----:B------:R-:W1:Y:S01]  /*1890*/  S2UR UR5, SR_CgaCtaId ;  /* 0x00000000000579c3 */ /* 0x000e620000008800 */
[----:B--2---:R-:W-:Y:S01]  /*18a0*/  SHF.L.U32 R0, R2, 0x3, RZ ;  /* 0x0000000302007819 */ /* 0x004fe200000006ff */
[----:B------:R-:W2:Y:S01]  /*18b0*/  LDCU.64 UR10, c[0x0][0x388] ;  /* 0x00007100ff0a77ac */ /* 0x000ea20008000a00 */
[----:B------:R-:W-:Y:S01]  /*18c0*/  IMAD.SHL.U32 R92, R133, 0x40, RZ ;  /* 0x00000040855c7824 */ /* 0x000fe200078e00ff */
[----:B------:R-:W-:Y:S01]  /*18d0*/  SHF.R.U32.HI R16, RZ, 0x3, R2 ;  /* 0x00000003ff107819 */ /* 0x000fe20000011602 */
[----:B------:R-:W-:Y:S01]  /*18e0*/  IMAD.IADD R148, R11, 0x1, -R156 ;  /* 0x000000010b947824 */ /* 0x000fe200078e0a9c */
[----:B------:R-:W3:Y:S01]  /*18f0*/  LDCU.64 UR8, c[0x0][0x390] ;  /* 0x00007200ff0877ac */ /* 0x000ee20008000a00 */
[----:B------:R-:W-:Y:S01]  /*1900*/  LOP3.LUT R158, R0, 0x38, RZ, 0xc0, !PT ;  /* 0x00000038009e7812 */ /* 0x000fe200078ec0ff */
[----:B------:R-:W-:Y:S01]  /*1910*/  IMAD.MOV.U32 R17, RZ, RZ, RZ ;  /* 0x000000ffff117224 */ /* 0x000fe200078e00ff */
[----:B------:R-:W-:Y:S01]  /*1920*/  IADD3 R93, PT, PT, R92, -0x40, RZ ;  /* 0xffffffc05c5d7810 */ /* 0x000fe20007ffe0ff */
[----:B------:R-:W4:Y:S01]  /*1930*/  LDCU.64 UR6, c[0x0][0x3c8] ;  /* 0x00007900ff0677ac */ /* 0x000f220008000a00 */
[-C--:B------:R-:W-:Y:S01]  /*1940*/  ISETP.GE.AND P5, PT, R16, R148.reuse, PT ;  /* 0x000000941000720c */ /* 0x080fe20003fa6270 */
[----:B------:R-:W5:Y:S01]  /*1950*/  @!P0 LDC.64 R6, c[0x0][0x398] ;  /* 0x0000e600ff068b82 */ /* 0x000f620000000a00 */
[----:B------:R-:W-:Y:S01]  /*1960*/  LOP3.LUT R157, R0, 0x1f8, RZ, 0xc0, !PT ;  /* 0x000001f8009d7812 */ /* 0x000fe200078ec0ff */
[----:B------:R-:W-:Y:S01]  /*1970*/  UMOV UR4, 0x400 ;  /* 0x0000040000047882 */ /* 0x000fe20000000000 */
[----:B------:R-:W-:Y:S01]  /*1980*/  IMAD.WIDE.U32 R22, R23, 0x40, R16 ;  /* 0x0000004017167825 */ /* 0x000fe200078e0010 */
[C---:B------:R-:W-:Y:S01]  /*1990*/  IADD3 R9, PT, PT, R16.reuse, 0x10, RZ ;  /* 0x0000001010097810 */ /* 0x040fe20007ffe0ff */
[----:B------:R-:W-:Y:S01]  /*19a0*/  BSSY.RECONVERGENT B0, `(.L_x_5657) ;  /* 0x000003c000007945 */ /* 0x000fe20003800200 */
[----:B------:R-:W-:Y:S01]  /*19b0*/  LOP3.LUT R157, R157, 0x38, R2, 0x78, !PT ;  /* 0x000000389d9d7812 */ /* 0x000fe200078e7802 */
[----:B------:R-:W-:Y:S01]  /*19c0*/  VIADD R3, R16, 0x30 ;  /* 0x0000003010037836 */ /* 0x000fe20000000000 */
[----:B------:R-:W2:Y:S01]  /*19d0*/  @P0 LDC.64 R4, c[0x0][0x3b0] ;  /* 0x0000ec00ff040b82 */ /* 0x000ea20000000a00 */
[----:B------:R-:W-:-:S02]  /*19e0*/  ISETP.GE.AND P2, PT, R9, R148, PT ;  /* 0x000000940900720c */ /* 0x000fc40003f46270 */
[----:B------:R-:W-:Y:S01]  /*19f0*/  LOP3.LUT R157, R157, 0x1e00, R0, 0xf8, !PT ;  /* 0x00001e009d9d7812 */ /* 0x000fe200078ef800 */
[----:B-1----:R-:W-:Y:S01]  /*1a00*/  ULEA UR5, UR5, UR4, 0x18 ;  /* 0x0000000405057291 */ /* 0x002fe2000f8ec0ff */
[----:B------:R-:W-:-:S05]  /*1a10*/  LOP3.LUT R149, R158, 0x40, RZ, 0xfc, !PT ;  /* 0x000000409e957812 */ /* 0x000fca00078efcff */
[----:B------:R-:W-:Y:S01]  /*1a20*/  LEA R157, R157, UR5, 0x1 ;  /* 0x000000059d9d7c11 */ /* 0x000fe2000f8e08ff */
[----:B-----5:R-:W-:-:S04]  /*1a30*/  @!P0 IMAD.WIDE.U32 R20, R155, R6, RZ ;  /* 0x000000069b148225 */ /* 0x020fc800078e00ff */
[----:B------:R-:W-:Y:S02]  /*1a40*/  @!P0 IMAD R13, R155, R7, R21 ;  /* 0x000000079b0d8224 */ /* 0x000fe400078e0215 */
[----:B------:R-:W-:Y:S01]  /*1a50*/  @!P0 IMAD.MOV.U32 R15, RZ, RZ, R20 ;  /* 0x000000ffff0f8224 */ /* 0x000fe200078e0014 */
[----:B------:R-:W-:Y:S01]  /*1a60*/  IADD3 R20, P1, PT, R158, R12, RZ ;  /* 0x0000000c9e147210 */ /* 0x000fe20007f3e0ff */
[----:B--2---:R-:W-:-:S04]  /*1a70*/  @P0 IMAD.WIDE.U32 R6, R154, R4, RZ ;  /* 0x000000049a060225 */ /* 0x004fc800078e00ff */
[----:B------:R-:W-:Y:S02]  /*1a80*/  @P0 IMAD R13, R154, R5, R7 ;  /* 0x000000059a0d0224 */ /* 0x000fe400078e0207 */
[----:B------:R-:W-:Y:S01]  /*1a90*/  @P0 IMAD.MOV.U32 R15, RZ, RZ, R6 ;  /* 0x000000ffff0f0224 */ /* 0x000fe200078e0006 */
[----:B------:R-:W-:Y:S01]  /*1aa0*/  IADD3 R26, P0, PT, R158, R14, RZ ;  /* 0x0000000e9e1a7210 */ /* 0x000fe20007f1e0ff */
[----:B------:R-:W1:Y:S01]  /*1ab0*/  LDC.64 R4, c[0x0][0x538] ;  /* 0x00014e00ff047b82 */ /* 0x000e620000000a00 */
[----:B------:R-:W-:Y:S01]  /*1ac0*/  IMAD.X R21, RZ, RZ, R8, P1 ;  /* 0x000000ffff157224 */ /* 0x000fe200008e0608 */
[----:B------:R-:W-:Y:S01]  /*1ad0*/  IADD3 R6, PT, PT, -R93, R97, RZ ;  /* 0x000000615d067210 */ /* 0x000fe20007ffe1ff */
[----:B------:R-:W-:Y:S01]  /*1ae0*/  VIADD R7, R16, 0x20 ;  /* 0x0000002010077836 */ /* 0x000fe20000000000 */
[----:B------:R-:W-:Y:S01]  /*1af0*/  IADD3 R12, P3, PT, R158, R15, RZ ;  /* 0x0000000f9e0c7210 */ /* 0x000fe20007f7e0ff */
[----:B------:R-:W-:Y:S01]  /*1b00*/  IMAD.X R27, RZ, RZ, R10, P0 ;  /* 0x000000ffff1b7224 */ /* 0x000fe200000e060a */
[C---:B------:R-:W-:Y:S01]  /*1b10*/  ISETP.GE.AND P6, PT, R16.reuse, R6, PT ;  /* 0x000000061000720c */ /* 0x040fe20003fc6270 */
[----:B------:R-:W-:Y:S01]  /*1b20*/  IMAD.WIDE.U32 R20, R16, R102, R20 ;  /* 0x0000006610147225 */ /* 0x000fe200078e0014 */
[----:B------:R-:W-:-:S02]  /*1b30*/  ISETP.GE.AND P1, PT, R7, R148, PT ;  /* 0x000000940700720c */ /* 0x000fc40003f26270 */
[----:B------:R-:W-:Y:S01]  /*1b40*/  ISETP.GE.AND P0, PT, R3, R148, PT ;  /* 0x000000940300720c */ /* 0x000fe20003f06270 */
[----:B------:R-:W-:Y:S01]  /*1b50*/  IMAD.WIDE.U32 R14, R16, R24, R26 ;  /* 0x00000018100e7225 */ /* 0x000fe200078e001a */
[----:B------:R-:W-:-:S03]  /*1b60*/  LEA R150, P4, R20, UR10, 0x1 ;  /* 0x0000000a14967c11 */ /* 0x000fc6000f8808ff */
[----:B------:R-:W-:Y:S01]  /*1b70*/  IMAD.X R13, RZ, RZ, R13, P3 ;  /* 0x000000ffff0d7224 */ /* 0x000fe200018e060d */
[----:B---3--:R-:W-:Y:S01]  /*1b80*/  LEA R152, P3, R14, UR8, 0x1 ;  /* 0x000000080e987c11 */ /* 0x008fe2000f8608ff */
[C---:B------:R-:W-:Y:S02]  /*1b90*/  IMAD R151, R16.reuse, R103, R21 ;  /* 0x0000006710977224 */ /* 0x040fe400078e0215 */
[----:B------:R-:W-:Y:S02]  /*1ba0*/  IMAD R153, R16, R25, R15 ;  /* 0x0000001910997224 */ /* 0x000fe400078e020f */
[----:B----4-:R-:W-:Y:S01]  /*1bb0*/  IMAD.WIDE.U32 R16, R18, UR6, R12 ;  /* 0x0000000612107c25 */ /* 0x010fe2000f8e000c */
[----:B------:R-:W-:Y:S02]  /*1bc0*/  LEA.HI.X R151, R20, UR11, R151, 0x1, P4 ;  /* 0x0000000b14977c11 */ /* 0x000fe4000a0f0c97 */
        /* <DEDUP_REMOVED lines=25> */
.L_x_5658:
[----:B------:R-:W-:Y:S05]  /*1d60*/  BSYNC.RECONVERGENT B0 ;  /* 0x0000000000007941 */ /* 0x000fea0003800200 */
.L_x_5657:
[----:B------:R-:W-:Y:S01]  /*1d70*/  BSSY.RECONVERGENT B0, `(.L_x_5659) ;  /* 0x000001c000007945 */ /* 0x000fe20003800200 */
[----:B------:R-:W-:-:S03]  /*1d80*/  ISETP.GE.AND P5, PT, R9, R6, PT ;  /* 0x000000060900720c */ /* 0x000fc60003fa6270 */
[----:B------:R-:W-:Y:S10]  /*1d90*/  @P2 BRA `(.L_x_5660) ;  /* 0x0000000000642947 */ /* 0x000ff40003800000 */
[----:B------:R-:W3:Y:S01]  /*1da0*/  LDCU.64 UR8, c[0x0][0x3b0] ;  /* 0x00007600ff0877ac */ /* 0x000ee20008000a00 */
[----:B--2---:R-:W-:Y:S01]  /*1db0*/  IADD3 R13, P2, PT, R22, 0x10, RZ ;  /* 0x00000010160d7810 */ /* 0x004fe20007f5e0ff */
[----:B------:R-:W-:Y:S01]  /*1dc0*/  IMAD.MOV.U32 R14, RZ, RZ, R16 ;  /* 0x000000ffff0e7224 */ /* 0x000fe200078e0010 */
        /* <DEDUP_REMOVED lines=22> */
.L_x_5660:
[----:B------:R-:W-:Y:S05]  /*1f30*/  BSYNC.RECONVERGENT B0 ;  /* 0x0000000000007941 */ /* 0x000fea0003800200 */
.L_x_5659:
[C---:B------:R-:W-:Y:S01]  /*1f40*/  IMAD.SHL.U32 R15, R102.reuse, 0x10, RZ ;  /* 0x00000010660f7824 */ /* 0x040fe200078e00ff */
[----:B------:R-:W-:Y:S01]  /*1f50*/  BSSY.RECONVERGENT B0, `(.L_x_5661) ;  /* 0x000001e000007945 */ /* 0x000fe20003800200 */
[----:B------:R-:W-:Y:S02]  /*1f60*/  ISETP.GE.AND P4, PT, R7, R6, PT ;  /* 0x000000060700720c */ /* 0x000fe40003f86270 */
[----:B------:R-:W-:Y:S01]  /*1f70*/  SHF.L.U64.HI R94, R102, 0x4, R103 ;  /* 0x00000004665e7819 */ /* 0x000fe20000010267 */
[----:B------:R-:W-:Y:S01]  /*1f80*/  IMAD.SHL.U32 R95, R15, 0x2, RZ ;  /* 0x000000020f5f7824 */ /* 0x000fe200078e00ff */
[----:B------:R-:W-:Y:S05]  /*1f90*/  @P1 BRA `(.L_x_5662) ;  /* 0x0000000000641947 */ /* 0x000fea0003800000 */
[----:B------:R-:W4:Y:S01]  /*1fa0*/  LDCU.64 UR8, c[0x0][0x3b0] ;  /* 0x00007600ff0877ac */ /* 0x000f220008000a00 */
[----:B--23--:R-:W-:Y:S01]  /*1fb0*/  IADD3 R13, P1, PT, R22, 0x20, RZ ;  /* 0x00000020160d7810 */ /* 0x00cfe20007f3e0ff */
[----:B------:R-:W-:Y:S01]  /*1fc0*/  IMAD.MOV.U32 R26, RZ, RZ, R16 ;  /* 0x000000ffff1a7224 */ /* 0x000fe200078e0010 */
[----:B------:R-:W-:Y:S01]  /*1fd0*/  MOV R27, R21 ;  /* 0x00000015001b7202 */ /* 0x000fe20000000f00 */
[----:B------:R-:W2:Y:S02]  /*1fe0*/  LDCU UR4, c[0x0][0x440] ;  /* 0x00008800ff0477ac */ /* 0x000ea40008000800 */
[----:B------:R-:W-:Y:S01]  /*1ff0*/  IMAD.X R8, RZ, RZ, R23, P1 ;  /* 0x000000ffff087224 */ /* 0x000fe200008e0617 */
[----:B------:R-:W3:Y:S03]  /*2000*/  LDCU.64 UR6, c[0x0][0x380] ;  /* 0x00007000ff0677ac */ /* 0x000ee60008000a00 */
[----:B----4-:R-:W-:-:S02]  /*2010*/  IMAD R8, R8, UR8, RZ ;  /* 0x0000000808087c24 */ /* 0x010fc4000f8e02ff */
        /* <DEDUP_REMOVED lines=17> */
.L_x_5662:
[----:B------:R-:W-:Y:S05]  /*2130*/  BSYNC.RECONVERGENT B0 ;  /* 0x0000000000007941 */ /* 0x000fea0003800200 */
.L_x_5661:
[----:B------:R-:W-:Y:S01]  /*2140*/  SHF.L.U64.HI R94, R15, 0x1, R94 ;  /* 0x000000010f5e7819 */ /* 0x000fe2000001025e */
[----:B------:R-:W-:Y:S01]  /*2150*/  BSSY.RECONVERGENT B0, `(.L_x_5663) ;  /* 0x000001d000007945 */ /* 0x000fe20003800200 */
[----:B------:R-:W-:Y:S02]  /*2160*/  IADD3 R14, P1, PT, R95, R150, RZ ;  /* 0x000000965f0e7210 */ /* 0x000fe40007f3e0ff */
[----:B------:R-:W-:-:S03]  /*2170*/  ISETP.GE.AND P3, PT, R3, R6, PT ;  /* 0x000000060300720c */ /* 0x000fc60003f66270 */
[----:B------:R-:W-:Y:S01]  /*2180*/  IMAD.X R15, R94, 0x1, R151, P1 ;  /* 0x000000015e0f7824 */ /* 0x000fe200008e0697 */
[----:B------:R-:W-:Y:S09]  /*2190*/  @P0 BRA `(.L_x_5664) ;  /* 0x0000000000600947 */ /* 0x000ff20003800000 */
[----:B------:R-:W5:Y:S01]  /*21a0*/  LDCU.64 UR8, c[0x0][0x3b0] ;  /* 0x00007600ff0877ac */ /* 0x000f620008000a00 */
[----:B------:R-:W-:Y:S02]  /*21b0*/  IADD3 R8, P0, PT, R22, 0x30, RZ ;  /* 0x0000003016087810 */ /* 0x000fe40007f1e0ff */
[----:B------:R-:W-:Y:S01]  /*21c0*/  MOV R17, R21 ;  /* 0x0000001500117202 */ /* 0x000fe20000000f00 */
[----:B------:R-:W1:Y:S02]  /*21d0*/  LDCU UR4, c[0x0][0x440] ;  /* 0x00008800ff0477ac */ /* 0x000e640008000800 */
[----:B--234-:R-:W-:Y:S01]  /*21e0*/  IMAD.X R13, RZ, RZ, R23, P0 ;  /* 0x000000ffff0d7224 */ /* 0x01cfe200000e0617 */
[----:B------:R-:W2:Y:S03]  /*21f0*/  LDCU.64 UR6, c[0x0][0x380] ;  /* 0x00007000ff0677ac */ /* 0x000ea60008000a00 */
[----:B-----5:R-:W-:-:S02]  /*2200*/  IMAD R13, R13, UR8, RZ ;  /* 0x000000080d0d7c24 */ /* 0x020fc4000f8e02ff */
        /* <DEDUP_REMOVED lines=17> */
.L_x_5664:
[----:B------:R-:W-:Y:S05]  /*2320*/  BSYNC.RECONVERGENT B0 ;  /* 0x0000000000007941 */ /* 0x000fea0003800200 */
.L_x_5663:
[----:B------:R-:W-:Y:S04]  /*2330*/  BSSY.RECONVERGENT B0, `(.L_x_5665) ;  /* 0x0000011000007945 */ /* 0x000fe80003800200 */
[----:B------:R-:W-:Y:S05]  /*2340*/  @P6 BRA `(.L_x_5666) ;  /* 0x00000000003c6947 */ /* 0x000fea0003800000 */
[----:B------:R-:W5:Y:S02]  /*2350*/  LDCU UR4, c[0x0][0x440] ;  /* 0x00008800ff0477ac */ /* 0x000f640008000800 */
[----:B-----5:R-:W-:Y:S02]  /*2360*/  ISETP.GE.AND P1, PT, R158, UR4, PT ;  /* 0x000000049e007c0c */ /* 0x020fe4000bf26270 */
[----:B------:R-:W-:-:S11]  /*2370*/  ISETP.GE.AND P0, PT, R149, UR4, PT ;  /* 0x0000000495007c0c */ /* 0x000fd6000bf06270 */
[----:B-1234-:R-:W-:Y:S02]  /*2380*/  @!P1 IMAD.MOV.U32 R12, RZ, RZ, R150 ;  /* 0x000000ffff0c9224 */ /* 0x01efe400078e0096 */
        /* <DEDUP_REMOVED lines=11> */
.L_x_5666:
[----:B------:R-:W-:Y:S05]  /*2440*/  BSYNC.RECONVERGENT B0 ;  /* 0x0000000000007941 */ /* 0x000fea0003800200 */
.L_x_5665:
[----:B------:R-:W-:Y:S04]  /*2450*/  BSSY.RECONVERGENT B0, `(.L_x_5667) ;  /* 0x0000011000007945 */ /* 0x000fe80003800200 */
[----:B------:R-:W-:Y:S05]  /*2460*/  @P5 BRA `(.L_x_5668) ;  /* 0x00000000003c5947 */ /* 0x000fea0003800000 */
[----:B------:R-:W5:Y:S02]  /*2470*/  LDCU UR4, c[0x0][0x440] ;  /* 0x00008800ff0477ac */ /* 0x000f640008000800 */
[----:B-----5:R-:W-:Y:S02]  /*2480*/  ISETP.GE.AND P0, PT, R149, UR4, PT ;  /* 0x0000000495007c0c */ /* 0x020fe4000bf06270 */
[----:B------:R-:W-:-:S11]  /*2490*/  ISETP.GE.AND P1, PT, R158, UR4, PT ;  /* 0x000000049e007c0c */ /* 0x000fd6000bf26270 */
[----:B-1234-:R-:W-:Y:S02]  /*24a0*/  @!P0 IMAD.MOV.U32 R12, RZ, RZ, R14 ;  /* 0x000000ffff0c8224 */ /* 0x01efe400078e000e */
        /* <DEDUP_REMOVED lines=11> */
.L_x_5668:
[----:B------:R-:W-:Y:S05]  /*2560*/  BSYNC.RECONVERGENT B0 ;  /* 0x0000000000007941 */ /* 0x000fea0003800200 */
.L_x_5667:
[----:B------:R-:W-:Y:S04]  /*2570*/  BSSY.RECONVERGENT B0, `(.L_x_5669) ;  /* 0x0000013000007945 */ /* 0x000fe80003800200 */
[----:B------:R-:W-:Y:S05]  /*2580*/  @P4 BRA `(.L_x_5670) ;  /* 0x0000000000444947 */ /* 0x000fea0003800000 */
[----:B------:R-:W5:Y:S01]  /*2590*/  LDCU UR4, c[0x0][0x440] ;  /* 0x00008800ff0477ac */ /* 0x000f620008000800 */
[----:B------:R-:W-:-:S04]  /*25a0*/  IMAD.WIDE.U32 R16, R102, 0x20, RZ ;  /* 0x0000002066107825 */ /* 0x000fc800078e00ff */
[----:B-1234-:R-:W-:Y:S01]  /*25b0*/  IMAD.SHL.U32 R13, R103, 0x20, RZ ;  /* 0x00000020670d7824 */ /* 0x01efe200078e00ff */
        /* <DEDUP_REMOVED lines=14> */
.L_x_5670:
[----:B------:R-:W-:Y:S05]  /*26a0*/  BSYNC.RECONVERGENT B0 ;  /* 0x0000000000007941 */ /* 0x000fea0003800200 */
.L_x_5669:
        /* <DEDUP_REMOVED lines=17> */
.L_x_5672:
[----:B------:R-:W-:Y:S05]  /*27c0*/  BSYNC.RECONVERGENT B0 ;  /* 0x0000000000007941 */ /* 0x000fea0003800200 */
.L_x_5671:
[----:B------:R-:W5:Y:S01]  /*27d0*/  LDCU.64 UR6, c[0x0][0x540] ;  /* 0x0000a800ff0677ac */ /* 0x000f620008000a00 */
[----:B------:R-:W-:Y:S01]  /*27e0*/  IMAD.MOV.U32 R19, RZ, RZ, RZ ;  /* 0x000000ffff137224 */ /* 0x000fe200078e00ff */
[----:B------:R-:W0:Y:S01]  /*27f0*/  LDGDEPBAR ;  /* 0x00000000000079af */ /* 0x000e220000000000 */
[----:B------:R-:W2:Y:S01]  /*2800*/  LDCU UR4, c[0x0][0x458] ;  /* 0x00008b00ff0477ac */ /* 0x000ea20008000800 */
[----:B-----5:R-:W-:-:S04]  /*2810*/  IMAD.WIDE.U32 R18, R155, UR6, R18 ;  /* 0x000000069b127c25 */ /* 0x020fc8000f8e0012 */
[----:B------:R-:W-:Y:S01]  /*2820*/  IMAD R8, R155, UR7, R19 ;  /* 0x000000079b087c24 */ /* 0x000fe2000f8e0213 */
[----:B-1----:R-:W-:Y:S01]  /*2830*/  LEA R16, P0, R18, R4, 0x2 ;  /* 0x0000000412107211 */ /* 0x002fe200078010ff */
[C---:B------:R-:W-:Y:S01]  /*2840*/  IMAD.SHL.U32 R146, R2.reuse, 0x40, RZ ;  /* 0x0000004002927824 */ /* 0x040fe200078e00ff */
[--C-:B------:R-:W-:Y:S02]  /*2850*/  SHF.R.U32.HI R26, RZ, 0x1, R2.reuse ;  /* 0x00000001ff1a7819 */ /* 0x100fe40000011602 */
[----:B------:R-:W-:Y:S01]  /*2860*/  SHF.R.U32.HI R10, RZ, 0x2, R2 ;  /* 0x00000002ff0a7819 */ /* 0x000fe20000011602 */
[----:B------:R-:W-:Y:S01]  /*2870*/  IMAD.SHL.U32 R132, R2, 0x2, RZ ;  /* 0x0000000202847824 */ /* 0x000fe200078e00ff */
[----:B------:R-:W-:Y:S01]  /*2880*/  LEA.HI.X R17, R18, R5, R8, 0x2, P0 ;  /* 0x0000000512117211 */ /* 0x000fe200000f1408 */
[----:B------:R-:W-:-:S04]  /*2890*/  DEPBAR.LE SB0, 0x0 ;  /* 0x000080000000791a */ /* 0x000fc80000000000 */
[----:B------:R-:W5:Y:S01]  /*28a0*/  LDG.E R8, desc[UR16][R16.64] ;  /* 0x0000001010087981 */ /* 0x000f62000c1e1900 */
[----:B--2---:R-:W5:Y:S01]  /*28b0*/  MUFU.RCP R5, UR4 ;  /* 0x0000000400057d08 */ /* 0x004f620008001000 */
[----:B---34-:R-:W-:Y:S01]  /*28c0*/  LOP3.LUT R13, R146, 0x1c0, RZ, 0xc0, !PT ;  /* 0x000001c0920d7812 */ /* 0x018fe200078ec0ff */
[----:B------:R-:W-:Y:S01]  /*28d0*/  IMAD.SHL.U32 R4, R2, 0x20, RZ ;  /* 0x0000002002047824 */ /* 0x000fe200078e00ff */
[----:B------:R-:W-:Y:S01]  /*28e0*/  LOP3.LUT R15, R26, 0x1f0, RZ, 0xc0, !PT ;  /* 0x000001f01a0f7812 */ /* 0x000fe200078ec0ff */
[----:B------:R-:W-:Y:S01]  /*28f0*/  BSSY.RECONVERGENT B0, `(.L_x_5673) ;  /* 0x0000022000007945 */ /* 0x000fe20003800200 */
[----:B------:R-:W-:Y:S02]  /*2900*/  LOP3.LUT R13, R13, 0x38, R0, 0xf8, !PT ;  /* 0x000000380d0d7812 */ /* 0x000fe400078ef800 */
[----:B------:R-:W-:Y:S02]  /*2910*/  LOP3.LUT R27, R146, 0x200, RZ, 0xc0, !PT ;  /* 0x00000200921b7812 */ /* 0x000fe400078ec0ff */
[----:B------:R-:W-:-:S02]  /*2920*/  LOP3.LUT R10, R10, 0x7, RZ, 0xc0, !PT ;  /* 0x000000070a0a7812 */ /* 0x000fc400078ec0ff */
[----:B------:R-:W-:Y:S02]  /*2930*/  IADD3 R96, PT, PT, R15, 0x1, R156 ;  /* 0x000000010f607810 */ /* 0x000fe40007ffe09c */
[----:B------:R-:W-:Y:S02]  /*2940*/  LOP3.LUT R147, R27, 0x7c00, R4, 0xf8, !PT ;  /* 0x00007c001b937812 */ /* 0x000fe400078ef804 */
[----:B------:R-:W-:Y:S02]  /*2950*/  LOP3.LUT R26, R13, 0x8, R26, 0x78, !PT ;  /* 0x000000080d1a7812 */ /* 0x000fe400078e781a */
[----:B------:R-:W-:Y:S02]  /*2960*/  IADD3 R96, PT, PT, -R11, R96, R10 ;  /* 0x000000600b607210 */ /* 0x000fe40007ffe10a */
[----:B------:R-:W-:Y:S01]  /*2970*/  SHF.L.U64.HI R4, R24, 0x4, R25 ;  /* 0x0000000418047819 */ /* 0x000fe20000010219 */
[----:B------:R-:W-:Y:S01]  /*2980*/  IMAD.IADD R147, R26, 0x1, R147 ;  /* 0x000000011a937824 */ /* 0x000fe200078e0293 */
[----:B------:R-:W-:-:S02]  /*2990*/  LOP3.LUT R132, R132, 0x6, RZ, 0xc0, !PT ;  /* 0x0000000684847812 */ /* 0x000fc400078ec0ff */
[----:B------:R-:W-:Y:S01]  /*29a0*/  IADD3 R96, PT, PT, R96, UR14, R97 ;  /* 0x0000000e60607c10 */ /* 0x000fe2000fffe061 */
[----:B------:R-:W-:Y:S01]  /*29b0*/  BAR.SYNC.DEFER_BLOCKING 0x0 ;  /* 0x0000000000007b1d */ /* 0x000fe20000010000 */
[----:B-----5:R-:W-:Y:S01]  /*29c0*/  FMUL.FTZ R0, R8, R5 ;  /* 0x0000000508007220 */ /* 0x020fe20000410000 */
[----:B------:R-:W-:-:S04]  /*29d0*/  IMAD.SHL.U32 R5, R24, 0x10, RZ ;  /* 0x0000001018057824 */ /* 0x000fc800078e00ff */
        /* <DEDUP_REMOVED lines=17> */
.L_x_5674:
[----:B------:R2:W-:Y:S04]  /*2af0*/  STS.128 [R157+0x8000], RZ ;  /* 0x008000ff9d007388 */ /* 0x0005e80000000c00 */
[----:B------:R2:W-:Y:S02]  /*2b00*/  STS.128 [R157+0xa000], RZ ;  /* 0x00a000ff9d007388 */ /* 0x0005e40000000c00 */
.L_x_5675:
[----:B------:R-:W-:Y:S05]  /*2b10*/  BSYNC.RECONVERGENT B0 ;  /* 0x0000000000007941 */ /* 0x000fea0003800200 */
.L_x_5673:
[-C--:B------:R-:W-:Y:S01]  /*2b20*/  ISETP.GE.AND P1, PT, R9, R6.reuse, PT ;  /* 0x000000060900720c */ /* 0x080fe20003f26270 */
[----:B------:R-:W-:Y:S01]  /*2b30*/  BSSY.RECONVERGENT B0, `(.L_x_5676) ;  /* 0x000001b000007945 */ /* 0x000fe20003800200 */
[-C--:B------:R-:W-:Y:S02]  /*2b40*/  ISETP.GE.AND P3, PT, R3, R6.reuse, PT ;  /* 0x000000060300720c */ /* 0x080fe40003f66270 */
[----:B------:R-:W-:Y:S02]  /*2b50*/  ISETP.GE.AND P2, PT, R7, R6, PT ;  /* 0x000000060700720c */ /* 0x000fe40003f46270 */
[----:B------:R-:W-:Y:S02]  /*2b60*/  LOP3.LUT R3, R13, 0x8, R2, 0x78, !PT ;  /* 0x000000080d037812 */ /* 0x000fe400078e7802 */
[----:B------:R-:W-:Y:S02]  /*2b70*/  LOP3.LUT R146, R146, 0x400, RZ, 0xc0, !PT ;  /* 0x0000040092927812 */ /* 0x000fe400078ec0ff */
[----:B------:R-:W-:-:S02]  /*2b80*/  LEA R6, P0, R5, R152, 0x1 ;  /* 0x0000009805067211 */ /* 0x000fc400078008ff */
[----:B------:R-:W-:Y:S01]  /*2b90*/  LEA R147, R147, UR5, 0x1 ;  /* 0x0000000593937c11 */ /* 0x000fe2000f8e08ff */
[----:B------:R3:W-:Y:S01]  /*2ba0*/  @P1 STS.128 [R157+0x8800], RZ ;  /* 0x008800ff9d001388 */ /* 0x0007e20000000c00 */
[----:B------:R-:W-:Y:S01]  /*2bb0*/  LEA.HI.X R7, R5, R153, R4, 0x1, P0 ;  /* 0x0000009905077211 */ /* 0x000fe200000f0c04 */
[----:B------:R-:W-:Y:S02]  /*2bc0*/  IMAD R146, R3, 0x2, R146 ;  /* 0x0000000203927824 */ /* 0x000fe400078e0292 */
        /* <DEDUP_REMOVED lines=17> */
.L_x_5677:
[----:B------:R-:W-:Y:S05]  /*2ce0*/  BSYNC.RECONVERGENT B0 ;  /* 0x0000000000007941 */ /* 0x000fea0003800200 */
.L_x_5676:
[----:B------:R1:W-:Y:S01]  /*2cf0*/  @P2 STS.128 [R157+0x9000], RZ ;  /* 0x009000ff9d002388 */ /* 0x0003e20000000c00 */
[----:B------:R-:W-:Y:S03]  /*2d00*/  BSSY.RECONVERGENT B0, `(.L_x_5678) ;  /* 0x0000014000007945 */ /* 0x000fe60003800200 */
[----:B------:R1:W-:Y:S01]  /*2d10*/  @P2 STS.128 [R157+0xb000], RZ ;  /* 0x00b000ff9d002388 */ /* 0x0003e20000000c00 */
[----:B------:R-:W-:Y:S05]  /*2d20*/  @P2 BRA `(.L_x_5679) ;  /* 0x0000000000442947 */ /* 0x000fea0003800000 */
        /* <DEDUP_REMOVED lines=17> */
.L_x_5679:
[----:B------:R-:W-:Y:S05]  /*2e40*/  BSYNC.RECONVERGENT B0 ;  /* 0x0000000000007941 */ /* 0x000fea0003800200 */
.L_x_5678:
        /* <DEDUP_REMOVED lines=19> */
.L_x_5681:
[----:B------:R-:W-:Y:S05]  /*2f80*/  BSYNC.RECONVERGENT B0 ;  /* 0x0000000000007941 */ /* 0x000fea0003800200 */
.L_x_5680:
[----:B------:R-:W-:Y:S01]  /*2f90*/  LDSM.16.M88.4 R28, [R147] ;  /* 0x00000000931c783b */ /* 0x000fe20000000200 */
[----:B------:R-:W-:Y:S01]  /*2fa0*/  R2P PR, R2, 0x6 ;  /* 0x0000000602007804 */ /* 0x000fe20000000000 */
[----:B------:R-:W-:Y:S01]  /*2fb0*/  IMAD.MOV.U32 R3, RZ, RZ, 0x20 ;  /* 0x00000020ff037424 */ /* 0x000fe200078e00ff */
[----:B------:R-:W-:Y:S01]  /*2fc0*/  VIMNMX R135, PT, PT, R96, R97, PT ;  /* 0x0000006160877248 */ /* 0x000fe20003fe0100 */
[----:B------:R-:W5:Y:S01]  /*2fd0*/  LDSM.16.M88.4 R48, [R146+UR5+0x4000] ;  /* 0x004000059230783b */ /* 0x000f620008000200 */
[----:B----4-:R-:W-:Y:S01]  /*2fe0*/  VIADD R4, R146, UR5 ;  /* 0x0000000592047c36 */ /* 0x010fe20008000000 */
[----:B------:R-:W-:Y:S01]  /*2ff0*/  VIADDMNMX R134, R96, 0x8, R97, PT ;  /* 0x0000000860867846 */ /* 0x000fe20003800161 */
[----:B------:R-:W-:Y:S01]  /*3000*/  IMAD.MOV.U32 R2, RZ, RZ, 0x40 ;  /* 0x00000040ff027424 */ /* 0x000fe200078e00ff */
[----:B------:R-:W-:Y:S01]  /*3010*/  SEL R3, R3, 0xffffffe0, !P1 ;  /* 0xffffffe003037807 */ /* 0x000fe20004800000 */
[----:B------:R-:W4:Y:S03]  /*3020*/  LDSM.16.M88.4 R32, [R146+UR5+0x5000] ;  /* 0x005000059220783b */ /* 0x000f260008000200 */
[----:B------:R-:W-:Y:S01]  /*3030*/  SEL R2, R2, 0xffffffc0, !P2 ;  /* 0xffffffc002027807 */ /* 0x000fe20005000000 */
[--C-:B------:R-:W-:Y:S01]  /*3040*/  IMAD.IADD R145, R147, 0x1, R3.reuse ;  /* 0x0000000193917824 */ /* 0x100fe200078e0203 */
[----:B------:R-:W-:Y:S01]  /*3050*/  LDSM.16.M88.4 R40, [R146+UR5+0x4800] ;  /* 0x004800059228783b */ /* 0x000fe20008000200 */
[----:B------:R-:W-:-:S02]  /*3060*/  IMAD.IADD R141, R4, 0x1, R3 ;  /* 0x00000001048d7824 */ /* 0x000fc400078e0203 */
[--C-:B------:R-:W-:Y:S01]  /*3070*/  IMAD.IADD R144, R147, 0x1, R2.reuse ;  /* 0x0000000193907824 */ /* 0x100fe200078e0202 */
[----:B------:R-:W-:Y:S01]  /*3080*/  LDSM.16.M88.4 R16, [R145] ;  /* 0x000000009110783b */ /* 0x000fe20000000200 */
[----:B------:R-:W-:Y:S02]  /*3090*/  IMAD.IADD R140, R4, 0x1, R2 ;  /* 0x00000001048c7824 */ /* 0x000fe400078e0202 */
[C---:B------:R-:W-:Y:S01]  /*30a0*/  IMAD.IADD R143, R3.reuse, 0x1, R144 ;  /* 0x00000001038f7824 */ /* 0x040fe200078e0290 */
[----:B------:R-:W2:Y:S01]  /*30b0*/  LDSM.16.M88.4 R12, [R141+0x4000] ;  /* 0x004000008d0c783b */ /* 0x000ea20000000200 */
[----:B------:R-:W-:-:S03]  /*30c0*/  IMAD.IADD R139, R3, 0x1, R140 ;  /* 0x00000001038b7824 */ /* 0x000fc600078e028c */
[----:B------:R-:W3:Y:S04]  /*30d0*/  LDSM.16.M88.4 R56, [R146+UR5+0x5800] ;  /* 0x005800059238783b */ /* 0x000ee80008000200 */
[----:B-1----:R-:W1:Y:S04]  /*30e0*/  LDSM.16.M88.4 R8, [R141+0x5000] ;  /* 0x005000008d08783b */ /* 0x002e680000000200 */
[----:B------:R-:W1:Y:S04]  /*30f0*/  LDSM.16.M88.4 R20, [R141+0x4800] ;  /* 0x004800008d14783b */ /* 0x000e680000000200 */
[----:B------:R-:W1:Y:S04]  /*3100*/  LDSM.16.M88.4 R72, [R141+0x5800] ;  /* 0x005800008d48783b */ /* 0x000e680000000200 */
[----:B------:R-:W-:Y:S01]  /*3110*/  LDSM.16.M88.4 R60, [R140+0x4000] ;  /* 0x004000008c3c783b */ /* 0x000fe20000000200 */
[C---:B-----5:R-:W-:Y:S03]  /*3120*/  HMMA.16816.F32 R52, R28.reuse, R48, RZ ;  /* 0x000000301c34723c */ /* 0x060fe600000018ff */
[----:B------:R-:W-:Y:S04]  /*3130*/  LDSM.16.M88.4 R68, [R140+0x4800] ;  /* 0x004800008c44783b */ /* 0x000fe80000000200 */
[----:B------:R-:W-:Y:S01]  /*3140*/  LDSM.16.M88.4 R64, [R140+0x5000] ;  /* 0x005000008c40783b */ /* 0x000fe20000000200 */
[C---:B------:R-:W-:Y:S03]  /*3150*/  HMMA.16816.F32 R48, R28.reuse, R50, RZ ;  /* 0x000000321c30723c */ /* 0x040fe600000018ff */
[----:B------:R-:W-:Y:S04]  /*3160*/  LDSM.16.M88.4 R4, [R139+0x4000] ;  /* 0x004000008b04783b */ /* 0x000fe80000000200 */
[----:B------:R-:W-:Y:S01]  /*3170*/  LDSM.16.M88.4 R80, [R145+0x2000] ;  /* 0x002000009150783b */ /* 0x000fe20000000200 */
[C---:B----4-:R-:W-:Y:S03]  /*3180*/  HMMA.16816.F32 R36, R28.reuse, R32, RZ ;  /* 0x000000201c24723c */ /* 0x050fe600000018ff */
[----:B------:R-:W-:Y:S04]  /*3190*/  LDSM.16.M88.4 R88, [R141+0x7800] ;  /* 0x007800008d58783b */ /* 0x000fe80000000200 */
[----:B------:R-:W-:Y:S01]  /*31a0*/  LDSM.16.M88.4 R84, [R141+0x7000] ;  /* 0x007000008d54783b */ /* 0x000fe20000000200 */
[----:B------:R-:W-:Y:S03]  /*31b0*/  HMMA.16816.F32 R32, R28, R34, RZ ;  /* 0x000000221c20723c */ /* 0x000fe600000018ff */
[----:B------:R-:W0:Y:S05]  /*31c0*/  LDGDEPBAR ;  /* 0x00000000000079af */ /* 0x000e2a0000000000 */
[C---:B--2---:R-:W-:Y:S08]  /*31d0*/  HMMA.16816.F32 R52, R16.reuse, R12, R52 ;  /* 0x0000000c1034723c */ /* 0x044ff00000001834 */
[----:B------:R-:W-:Y:S01]  /*31e0*/  HMMA.16816.F32 R48, R16, R14, R48 ;  /* 0x0000000e1030723c */ /* 0x000fe20000001830 */
[----:B------:R-:W2:Y:S07]  /*31f0*/  LDSM.16.M88.4 R12, [R144] ;  /* 0x00000000900c783b */ /* 0x000eae0000000200 */
[C---:B------:R-:W-:Y:S08]  /*3200*/  HMMA.16816.F32 R44, R28.reuse, R40, RZ ;  /* 0x000000281c2c723c */ /* 0x040ff000000018ff */
[C---:B------:R-:W-:Y:S08]  /*3210*/  HMMA.16816.F32 R40, R28.reuse, R42, RZ ;  /* 0x0000002a1c28723c */ /* 0x040ff000000018ff */
[C---:B---3--:R-:W-:Y:S08]  /*3220*/  HMMA.16816.F32 R76, R28.reuse, R56, RZ ;  /* 0x000000381c4c723c */ /* 0x048ff000000018ff */
[----:B------:R-:W-:Y:S01]  /*3230*/  HMMA.16816.F32 R28, R28, R58, RZ ;  /* 0x0000003a1c1c723c */ /* 0x000fe200000018ff */
[----:B------:R-:W3:Y:S07]  /*3240*/  LDSM.16.M88.4 R56, [R140+0x5800] ;  /* 0x005800008c38783b */ /* 0x000eee0000000200 */
[C---:B-1----:R-:W-:Y:S08]  /*3250*/  HMMA.16816.F32 R36, R16.reuse, R8, R36 ;  /* 0x000000081024723c */ /* 0x042ff00000001824 */
[C---:B------:R-:W-:Y:S01]  /*3260*/  HMMA.16816.F32 R32, R16.reuse, R10, R32 ;  /* 0x0000000a1020723c */ /* 0x040fe20000001820 */
[----:B------:R-:W1:Y:S07]  /*3270*/  LDSM.16.M88.4 R8, [R143] ;  /* 0x000000008f08783b */ /* 0x000e6e0000000200 */
[C---:B------:R-:W-:Y:S08]  /*3280*/  HMMA.16816.F32 R44, R16.reuse, R20, R44 ;  /* 0x00000014102c723c */ /* 0x040ff0000000182c */
[C---:B------:R-:W-:Y:S01]  /*3290*/  HMMA.16816.F32 R40, R16.reuse, R22, R40 ;  /* 0x000000161028723c */ /* 0x040fe20000001828 */
[----:B------:R-:W-:Y:S07]  /*32a0*/  LDSM.16.M88.4 R20, [R139+0x4800] ;  /* 0x004800008b14783b */ /* 0x000fee0000000200 */
[C---:B------:R-:W-:Y:S08]  /*32b0*/  HMMA.16816.F32 R76, R16.reuse, R72, R76 ;  /* 0x00000048104c723c */ /* 0x040ff0000000184c */
        /* <DEDUP_REMOVED lines=14> */
[----:B------:R-:W-:Y:S04]  /*33a0*/  LDSM.16.M88.4 R12, [R147+0x2000] ;  /* 0x00200000930c783b */ /* 0x000fe80000000200 */
[----:B------:R-:W-:Y:S03]  /*33b0*/  LDSM.16.M88.4 R56, [R146+UR5+0x6800] ;  /* 0x006800059238783b */ /* 0x000fe60008000200 */
        /* <DEDUP_REMOVED lines=8> */
[----:B------:R-:W4:Y:S07]  /*3440*/  LDSM.16.M88.4 R20, [R146+UR5+0x7000] ;  /* 0x007000059214783b */ /* 0x000f2e0008000200 */
[C---:B--2---:R-:W-:Y:S08]  /*3450*/  HMMA.16816.F32 R76, R8.reuse, R60, R76 ;  /* 0x0000003c084c723c */ /* 0x044ff0000000184c */
        /* <DEDUP_REMOVED lines=8> */
[----:B------:R-:W5:Y:S07]  /*34e0*/  LDSM.16.M88.4 R56, [R140+0x7800] ;  /* 0x007800008c38783b */ /* 0x000f6e0000000200 */
[C---:B---3--:R-:W-:Y:S08]  /*34f0*/  HMMA.16816.F32 R28, R12.reuse, R18, R28 ;  /* 0x000000120c1c723c */ /* 0x048ff0000000181c */
[C---:B----4-:R-:W-:Y:S08]  /*3500*/  HMMA.16816.F32 R36, R12.reuse, R20, R36 ;  /* 0x000000140c24723c */ /* 0x050ff00000001824 */
[C---:B------:R-:W-:Y:S01]  /*3510*/  HMMA.16816.F32 R32, R12.reuse, R22, R32 ;  /* 0x000000160c20723c */ /* 0x040fe20000001820 */
[----:B------:R-:W-:Y:S07]  /*3520*/  LDSM.16.M88.4 R20, [R139+0x6000] ;  /* 0x006000008b14783b */ /* 0x000fee0000000200 */
[----:B------:R-:W-:Y:S01]  /*3530*/  HMMA.16816.F32 R76, R12, R16, R76 ;  /* 0x000000100c4c723c */ /* 0x000fe2000000184c */
[----:B------:R-:W-:Y:S04]  /*3540*/  LDSM.16.M88.4 R12, [R139+0x7000] ;  /* 0x007000008b0c783b */ /* 0x000fe80000000200 */
[----:B------:R-:W-:Y:S03]  /*3550*/  LDSM.16.M88.4 R16, [R139+0x6800] ;  /* 0x006800008b10783b */ /* 0x000fe60000000200 */
[C---:B--2---:R-:W-:Y:S08]  /*3560*/  HMMA.16816.F32 R52, R80.reuse, R8, R52 ;  /* 0x000000085034723c */ /* 0x044ff00000001834 */
[C---:B------:R-:W-:Y:S01]  /*3570*/  HMMA.16816.F32 R48, R80.reuse, R10, R48 ;  /* 0x0000000a5030723c */ /* 0x040fe20000001830 */
[----:B------:R-:W-:Y:S07]  /*3580*/  LDSM.16.M88.4 R8, [R139+0x7800] ;  /* 0x007800008b08783b */ /* 0x000fee0000000200 */
[C---:B-1----:R-:W-:Y:S08]  /*3590*/  HMMA.16816.F32 R44, R80.reuse, R4, R44 ;  /* 0x00000004502c723c */ /* 0x042ff0000000182c */
[----:B------:R-:W-:Y:S01]  /*35a0*/  HMMA.16816.F32 R40, R80, R6, R40 ;  /* 0x000000065028723c */ /* 0x000fe20000001828 */
[----:B------:R-:W1:Y:S01]  /*35b0*/  LDSM.16.M88.4 R4, [R143+0x2000] ;  /* 0x002000008f04783b */ /* 0x000e620000000200 */
[----:B------:R-:W-:-:S06]  /*35c0*/  DEPBAR.LE SB0, 0x0 ;  /* 0x000080000000791a */ /* 0x000fcc0000000000 */
[C---:B------:R-:W-:Y:S08]  /*35d0*/  HMMA.16816.F32 R28, R80.reuse, R90, R28 ;  /* 0x0000005a501c723c */ /* 0x040ff0000000181c */
[C---:B------:R-:W-:Y:S08]  /*35e0*/  HMMA.16816.F32 R36, R80.reuse, R84, R36 ;  /* 0x000000545024723c */ /* 0x040ff00000001824 */
[C---:B------:R-:W-:Y:S08]  /*35f0*/  HMMA.16816.F32 R32, R80.reuse, R86, R32 ;  /* 0x000000565020723c */ /* 0x040ff00000001820 */
[----:B------:R-:W-:Y:S08]  /*3600*/  HMMA.16816.F32 R76, R80, R88, R76 ;  /* 0x00000058504c723c */ /* 0x000ff0000000184c */
        /* <DEDUP_REMOVED lines=9> */
[----:B------:R-:W-:-:S07]  /*36a0*/  IMAD.IADD R10, R93, 0x1, R132 ;  /* 0x000000015d0a7824 */ /* 0x000fce00078e0284 */
[----:B------:R-:W-:Y:S01]  /*36b0*/  HMMA.16816.F32 R36, R4, R12, R36 ;  /* 0x0000000c0424723c */ /* 0x000fe20000001824 */
[----:B------:R-:W-:-:S05]  /*36c0*/  VIADD R12, R10, 0x38 ;  /* 0x000000380a0c7836 */ /* 0x000fca0000000000 */
[----:B------:R-:W-:Y:S02]  /*36d0*/  I2FP.F32.U32 R11, R12 ;  /* 0x0000000c000b7245 */ /* 0x000fe40000201000 */
[C---:B------:R-:W-:Y:S01]  /*36e0*/  HMMA.16816.F32 R52, R4.reuse, R20, R52 ;  /* 0x000000140434723c */ /* 0x040fe20000001834 */
[----:B------:R-:W-:Y:S01]  /*36f0*/  ISETP.GE.AND P5, PT, R12, R135, PT ;  /* 0x000000870c00720c */ /* 0x000fe20003fa6270 */
[----:B------:R-:W-:Y:S02]  /*3700*/  VIADD R20, R10, 0x21 ;  /* 0x000000210a147836 */ /* 0x000fe40000000000 */
[CC--:B------:R-:W-:Y:S01]  /*3710*/  FFMA.FTZ R28, R0.reuse, R11.reuse, R28 ;  /* 0x0000000b001c7223 */ /* 0x0c0fe2000001001c */
[----:B------:R-:W-:Y:S01]  /*3720*/  FFMA.FTZ R30, R0, R11, R30 ;  /* 0x0000000b001e7223 */ /* 0x000fe2000001001e */
[----:B------:R-:W-:Y:S01]  /*3730*/  ISETP.GE.AND P2, PT, R12, R134, PT ;  /* 0x000000860c00720c */ /* 0x000fe20003f46270 */
[----:B------:R-:W-:Y:S01]  /*3740*/  VIADD R12, R10, 0x19 ;  /* 0x000000190a0c7836 */ /* 0x000fe20000000000 */
[----:B------:R-:W-:Y:S01]  /*3750*/  HMMA.16816.F32 R48, R4, R22, R48 ;  /* 0x000000160430723c */ /* 0x000fe20000001830 */
[----:B------:R-:W-:Y:S01]  /*3760*/  FSEL R119, R28, -INF , !P5 ;  /* 0xff8000001c777808 */ /* 0x000fe20006800000 */
[----:B------:R-:W-:Y:S01]  /*3770*/  VIADD R21, R10, 0x28 ;  /* 0x000000280a157836 */ /* 0x000fe20000000000 */
[----:B------:R-:W-:-:S05]  /*3780*/  FSEL R114, R30, -INF , !P2 ;  /* 0xff8000001e727808 */ /* 0x000fca0005000000 */
[C---:B------:R-:W-:Y:S08]  /*3790*/  HMMA.16816.F32 R44, R4.reuse, R16, R44 ;  /* 0x00000010042c723c */ /* 0x040ff0000000182c */
[----:B------:R-:W-:Y:S01]  /*37a0*/  HMMA.16816.F32 R40, R4, R18, R40 ;  /* 0x000000120428723c */ /* 0x000fe20000001828 */
[C---:B------:R-:W-:Y:S02]  /*37b0*/  VIADD R18, R10.reuse, 0x1 ;  /* 0x000000010a127836 */ /* 0x040fe40000000000 */
[----:B------:R-:W-:Y:S01]  /*37c0*/  VIADD R19, R10, 0x20 ;  /* 0x000000200a137836 */ /* 0x000fe20000000000 */
[----:B------:R-:W-:Y:S02]  /*37d0*/  BAR.SYNC.DEFER_BLOCKING 0x0 ;  /* 0x0000000000007b1d */ /* 0x000fe40000010000 */
[----:B------:R-:W-:-:S02]  /*37e0*/  ISETP.GE.AND P4, PT, R18, R135, PT ;  /* 0x000000871200720c */ /* 0x000fc40003f86270 */
[----:B------:R-:W-:Y:S01]  /*37f0*/  HMMA.16816.F32 R32, R4, R14, R32 ;  /* 0x0000000e0420723c */ /* 0x000fe20000001820 */
[----:B------:R-:W-:Y:S01]  /*3800*/  ISETP.GE.AND P1, PT, R18, R134, PT ;  /* 0x000000861200720c */ /* 0x000fe20003f26270 */
[----:B------:R-:W-:Y:S01]  /*3810*/  VIADD R14, R10, 0x11 ;  /* 0x000000110a0e7836 */ /* 0x000fe20000000000 */
[----:B------:R-:W-:-:S05]  /*3820*/  I2FP.F32.U32 R18, R18 ;  /* 0x0000001200127245 */ /* 0x000fca0000201000 */
[----:B------:R-:W-:Y:S01]  /*3830*/  HMMA.16816.F32 R76, R4, R8, R76 ;  /* 0x00000008044c723c */ /* 0x000fe2000000184c */
[----:B------:R-:W-:Y:S02]  /*3840*/  VIADD R5, R10, 0x8 ;  /* 0x000000080a057836 */ /* 0x000fe40000000000 */
[-C--:B------:R-:W-:Y:S01]  /*3850*/  FFMA.FTZ R17, R0, R18.reuse, R53 ;  /* 0x0000001200117223 */ /* 0x080fe20000010035 */
[----:B------:R-:W-:Y:S02]  /*3860*/  VIADD R6, R10, 0x9 ;  /* 0x000000090a067836 */ /* 0x000fe40000000000 */
[----:B------:R-:W-:Y:S01]  /*3870*/  FFMA.FTZ R18, R0, R18, R55 ;  /* 0x0000001200127223 */ /* 0x000fe20000010037 */
[----:B------:R-:W-:Y:S01]  /*3880*/  VIADD R9, R10, 0x18 ;  /* 0x000000180a097836 */ /* 0x000fe20000000000 */
[C---:B------:R-:W-:Y:S02]  /*3890*/  ISETP.GE.AND P0, PT, R5.reuse, R135, PT ;  /* 0x000000870500720c */ /* 0x040fe40003f06270 */
[----:B------:R-:W-:-:S02]  /*38a0*/  ISETP.GE.AND P6, PT, R5, R134, PT ;  /* 0x000000860500720c */ /* 0x000fc40003fc6270 */
[----:B------:R-:W-:Y:S02]  /*38b0*/  I2FP.F32.U32 R5, R5 ;  /* 0x0000000500057245 */ /* 0x000fe40000201000 */
[C---:B------:R-:W-:Y:S02]  /*38c0*/  ISETP.GE.AND P3, PT, R6.reuse, R135, PT ;  /* 0x000000870600720c */ /* 0x040fe40003f66270 */
[----:B------:R-:W-:Y:S01]  /*38d0*/  ISETP.GE.AND P5, PT, R6, R134, PT ;  /* 0x000000860600720c */ /* 0x000fe20003fa6270 */
[CC--:B------:R-:W-:Y:S01]  /*38e0*/  FFMA.FTZ R15, R0.reuse, R5.reuse, R48 ;  /* 0x00000005000f7223 */ /* 0x0c0fe20000010030 */
[----:B------:R-:W-:Y:S01]  /*38f0*/  I2FP.F32.U32 R6, R6 ;  /* 0x0000000600067245 */ /* 0x000fe20000201000 */
[----:B------:R-:W-:Y:S01]  /*3900*/  FFMA.FTZ R4, R0, R5, R50 ;  /* 0x0000000500047223 */ /* 0x000fe20000010032 */
[----:B------:R-:W-:Y:S01]  /*3910*/  VIADD R5, R10, 0x10 ;  /* 0x000000100a057836 */ /* 0x000fe20000000000 */
[----:B------:R-:W-:Y:S02]  /*3920*/  FSEL R17, R17, -INF , !P4 ;  /* 0xff80000011117808 */ /* 0x000fe40006000000 */
[-C--:B------:R-:W-:Y:S01]  /*3930*/  FFMA.FTZ R13, R0, R6.reuse, R49 ;  /* 0x00000006000d7223 */ /* 0x080fe20000010031 */
[----:B------:R-:W-:Y:S01]  /*3940*/  FSEL R18, R18, -INF , !P1 ;  /* 0xff80000012127808 */ /* 0x000fe20004800000 */
[----:B------:R-:W-:Y:S01]  /*3950*/  FFMA.FTZ R6, R0, R6, R51 ;  /* 0x0000000600067223 */ /* 0x000fe20000010033 */
[----:B------:R-:W-:-:S02]  /*3960*/  ISETP.GE.AND P2, PT, R5, R135, PT ;  /* 0x000000870500720c */ /* 0x000fc40003f46270 */
[-C--:B------:R-:W-:Y:S02]  /*3970*/  ISETP.GE.AND P4, PT, R5, R134.reuse, PT ;  /* 0x000000860500720c */ /* 0x080fe40003f86270 */
[----:B------:R-:W-:Y:S02]  /*3980*/  FSEL R15, R15, -INF , !P0 ;  /* 0xff8000000f0f7808 */ /* 0x000fe40004000000 */
[----:B------:R-:W-:Y:S02]  /*3990*/  I2FP.F32.U32 R5, R5 ;  /* 0x0000000500057245 */ /* 0x000fe40000201000 */
[C---:B------:R-:W-:Y:S02]  /*39a0*/  ISETP.GE.AND P1, PT, R14.reuse, R135, PT ;  /* 0x000000870e00720c */ /* 0x040fe40003f26270 */
[----:B------:R-:W-:Y:S01]  /*39b0*/  ISETP.GE.AND P0, PT, R14, R134, PT ;  /* 0x000000860e00720c */ /* 0x000fe20003f06270 */
[-C--:B------:R-:W-:Y:S01]  /*39c0*/  FFMA.FTZ R11, R0, R5.reuse, R44 ;  /* 0x00000005000b7223 */ /* 0x080fe2000001002c */
[----:B------:R-:W-:Y:S01]  /*39d0*/  FSEL R4, R4, -INF , !P6 ;  /* 0xff80000004047808 */ /* 0x000fe20007000000 */
[----:B------:R-:W-:Y:S01]  /*39e0*/  FFMA.FTZ R8, R0, R5, R46 ;  /* 0x0000000500087223 */ /* 0x000fe2000001002e */
[----:B------:R-:W-:-:S02]  /*39f0*/  FSEL R13, R13, -INF , !P3 ;  /* 0xff8000000d0d7808 */ /* 0x000fc40005800000 */
[----:B------:R-:W-:Y:S02]  /*3a00*/  I2FP.F32.U32 R14, R14 ;  /* 0x0000000e000e7245 */ /* 0x000fe40000201000 */
[C---:B------:R-:W-:Y:S02]  /*3a10*/  ISETP.GE.AND P6, PT, R9.reuse, R135, PT ;  /* 0x000000870900720c */ /* 0x040fe40003fc6270 */
[----:B------:R-:W-:Y:S01]  /*3a20*/  ISETP.GE.AND P3, PT, R9, R134, PT ;  /* 0x000000860900720c */ /* 0x000fe20003f66270 */
[CC--:B------:R-:W-:Y:S01]  /*3a30*/  FFMA.FTZ R7, R0.reuse, R14.reuse, R45 ;  /* 0x0000000e00077223 */ /* 0x0c0fe2000001002d */
[----:B------:R-:W-:Y:S01]  /*3a40*/  I2FP.F32.U32 R9, R9 ;  /* 0x0000000900097245 */ /* 0x000fe20000201000 */
[----:B------:R-:W-:Y:S01]  /*3a50*/  FFMA.FTZ R14, R0, R14, R47 ;  /* 0x0000000e000e7223 */ /* 0x000fe2000001002f */
[----:B------:R-:W-:Y:S02]  /*3a60*/  FSEL R6, R6, -INF , !P5 ;  /* 0xff80000006067808 */ /* 0x000fe40006800000 */
[----:B------:R-:W-:Y:S01]  /*3a70*/  FSEL R11, R11, -INF , !P2 ;  /* 0xff8000000b0b7808 */ /* 0x000fe20005000000 */
[----:B------:R-:W-:Y:S01]  /*3a80*/  FFMA.FTZ R5, R0, R9, R40 ;  /* 0x0000000900057223 */ /* 0x000fe20000010028 */
[----:B------:R-:W-:Y:S01]  /*3a90*/  ISETP.GE.AND P5, PT, R12, R135, PT ;  /* 0x000000870c00720c */ /* 0x000fe20003fa6270 */
[----:B------:R-:W-:Y:S01]  /*3aa0*/  FFMA.FTZ R16, R0, R9, R42 ;  /* 0x0000000900107223 */ /* 0x000fe2000001002a */
[----:B------:R-:W-:-:S02]  /*3ab0*/  ISETP.GE.AND P2, PT, R12, R134, PT ;  /* 0x000000860c00720c */ /* 0x000fc40003f46270 */
[----:B------:R-:W-:Y:S02]  /*3ac0*/  I2FP.F32.U32 R12, R12 ;  /* 0x0000000c000c7245 */ /* 0x000fe40000201000 */
[----:B------:R-:W-:Y:S02]  /*3ad0*/  FSEL R8, R8, -INF , !P4 ;  /* 0xff80000008087808 */ /* 0x000fe40006000000 */
[----:B------:R-:W-:Y:S01]  /*3ae0*/  FSEL R7, R7, -INF , !P1 ;  /* 0xff80000007077808 */ /* 0x000fe20004800000 */
[-C--:B------:R-:W-:Y:S01]  /*3af0*/  FFMA.FTZ R9, R0, R12.reuse, R41 ;  /* 0x0000000c00097223 */ /* 0x080fe20000010029 */
[----:B------:R-:W-:Y:S01]  /*3b00*/  FSEL R14, R14, -INF , !P0 ;  /* 0xff8000000e0e7808 */ /* 0x000fe20004000000 */
[----:B------:R-:W-:Y:S01]  /*3b10*/  FFMA.FTZ R12, R0, R12, R43 ;  /* 0x0000000c000c7223 */ /* 0x000fe2000001002b */
[----:B------:R-:W-:Y:S02]  /*3b20*/  FSEL R5, R5, -INF , !P6 ;  /* 0xff80000005057808 */ /* 0x000fe40007000000 */
[----:B------:R-:W-:-:S02]  /*3b30*/  ISETP.GE.AND P4, PT, R19, R135, PT ;  /* 0x000000871300720c */ /* 0x000fc40003f86270 */
[-C--:B------:R-:W-:Y:S02]  /*3b40*/  ISETP.GE.AND P1, PT, R19, R134.reuse, PT ;  /* 0x000000861300720c */ /* 0x080fe40003f26270 */
[C---:B------:R-:W-:Y:S02]  /*3b50*/  ISETP.GE.AND P0, PT, R20.reuse, R135, PT ;  /* 0x000000871400720c */ /* 0x040fe40003f06270 */
[----:B------:R-:W-:Y:S02]  /*3b60*/  ISETP.GE.AND P6, PT, R20, R134, PT ;  /* 0x000000861400720c */ /* 0x000fe40003fc6270 */
[----:B------:R-:W-:Y:S02]  /*3b70*/  I2FP.F32.U32 R19, R19 ;  /* 0x0000001300137245 */ /* 0x000fe40000201000 */
[----:B------:R-:W-:Y:S02]  /*3b80*/  I2FP.F32.U32 R20, R20 ;  /* 0x0000001400147245 */ /* 0x000fe40000201000 */
[----:B------:R-:W-:Y:S01]  /*3b90*/  FSEL R16, R16, -INF , !P3 ;  /* 0xff80000010107808 */ /* 0x000fe20005800000 */
[CC--:B------:R-:W-:Y:S01]  /*3ba0*/  FFMA.FTZ R36, R0.reuse, R19.reuse, R36 ;  /* 0x0000001300247223 */ /* 0x0c0fe20000010024 */
[C---:B------:R-:W-:Y:S01]  /*3bb0*/  FFMA.FTZ R38, R0.reuse, R19, R38 ;  /* 0x0000001300267223 */ /* 0x040fe20000010026 */
[----:B------:R-:W-:Y:S01]  /*3bc0*/  FFMA.FTZ R37, R0, R20, R37 ;  /* 0x0000001400257223 */ /* 0x000fe20000010025 */
[----:B------:R-:W-:-:S02]  /*3bd0*/  VIADD R19, R10, 0x30 ;  /* 0x000000300a137836 */ /* 0x000fc40000000000 */
[----:B------:R-:W-:Y:S01]  /*3be0*/  FFMA.FTZ R39, R0, R20, R39 ;  /* 0x0000001400277223 */ /* 0x000fe20000010027 */
[----:B------:R-:W-:Y:S01]  /*3bf0*/  FSEL R9, R9, -INF , !P5 ;  /* 0xff80000009097808 */ /* 0x000fe20006800000 */
[----:B------:R-:W-:Y:S01]  /*3c00*/  VIADD R20, R10, 0x29 ;  /* 0x000000290a147836 */ /* 0x000fe20000000000 */
[C---:B------:R-:W-:Y:S02]  /*3c10*/  ISETP.GE.AND P3, PT, R21.reuse, R135, PT ;  /* 0x000000871500720c */ /* 0x040fe40003f66270 */
[-C--:B------:R-:W-:Y:S02]  /*3c20*/  ISETP.GE.AND P5, PT, R21, R134.reuse, PT ;  /* 0x000000861500720c */ /* 0x080fe40003fa6270 */
[----:B------:R-:W-:Y:S02]  /*3c30*/  I2FP.F32.U32 R21, R21 ;  /* 0x0000001500157245 */ /* 0x000fe40000201000 */
[----:B------:R-:W-:Y:S02]  /*3c40*/  FSEL R116, R38, -INF , !P1 ;  /* 0xff80000026747808 */ /* 0x000fe40004800000 */
[----:B------:R-:W-:Y:S01]  /*3c50*/  FSEL R109, R37, -INF , !P0 ;  /* 0xff800000256d7808 */ /* 0x000fe20004000000 */
[C---:B------:R-:W-:Y:S01]  /*3c60*/  FFMA.FTZ R32, R0.reuse, R21, R32 ;  /* 0x0000001500207223 */ /* 0x040fe20000010020 */
[C---:B------:R-:W-:Y:S01]  /*3c70*/  ISETP.GE.AND P1, PT, R19.reuse, R135, PT ;  /* 0x000000871300720c */ /* 0x040fe20003f26270 */
[----:B------:R-:W-:Y:S01]  /*3c80*/  FFMA.FTZ R34, R0, R21, R34 ;  /* 0x0000001500227223 */ /* 0x000fe20000010022 */
[----:B------:R-:W-:-:S02]  /*3c90*/  ISETP.GE.AND P0, PT, R19, R134, PT ;  /* 0x000000861300720c */ /* 0x000fc40003f06270 */
[----:B------:R-:W-:Y:S02]  /*3ca0*/  I2FP.F32.U32 R19, R19 ;  /* 0x0000001300137245 */ /* 0x000fe40000201000 */
[----:B------:R-:W-:Y:S02]  /*3cb0*/  FSEL R12, R12, -INF , !P2 ;  /* 0xff8000000c0c7808 */ /* 0x000fe40005000000 */
[----:B------:R-:W-:Y:S01]  /*3cc0*/  FSEL R117, R36, -INF , !P4 ;  /* 0xff80000024757808 */ /* 0x000fe20006000000 */
[----:B------:R-:W-:Y:S01]  /*3cd0*/  FFMA.FTZ R78, R0, R19, R78 ;  /* 0x00000013004e7223 */ /* 0x000fe2000001004e */
[----:B------:R-:W-:Y:S01]  /*3ce0*/  ISETP.GE.AND P2, PT, R20, R135, PT ;  /* 0x000000871400720c */ /* 0x000fe20003f46270 */
[----:B------:R-:W-:Y:S01]  /*3cf0*/  FFMA.FTZ R76, R0, R19, R76 ;  /* 0x00000013004c7223 */ /* 0x000fe2000001004c */
[----:B------:R-:W-:Y:S02]  /*3d00*/  ISETP.GE.AND P4, PT, R20, R134, PT ;  /* 0x000000861400720c */ /* 0x000fe40003f86270 */
[----:B------:R-:W-:-:S02]  /*3d10*/  I2FP.F32.U32 R20, R20 ;  /* 0x0000001400147245 */ /* 0x000fc40000201000 */
[----:B------:R-:W-:Y:S02]  /*3d20*/  FSEL R128, R39, -INF , !P6 ;  /* 0xff80000027807808 */ /* 0x000fe40007000000 */
[----:B------:R-:W-:Y:S01]  /*3d30*/  FSEL R111, R32, -INF , !P3 ;  /* 0xff800000206f7808 */ /* 0x000fe20005800000 */
[CC--:B------:R-:W-:Y:S01]  /*3d40*/  FFMA.FTZ R33, R0.reuse, R20.reuse, R33 ;  /* 0x0000001400217223 */ /* 0x0c0fe20000010021 */
[----:B------:R-:W-:Y:S01]  /*3d50*/  FFMA.FTZ R35, R0, R20, R35 ;  /* 0x0000001400237223 */ /* 0x000fe20000010023 */
[C---:B------:R-:W-:Y:S01]  /*3d60*/  ISETP.GE.AND P6, PT, R10.reuse, R135, PT ;  /* 0x000000870a00720c */ /* 0x040fe20003fc6270 */
[C---:B------:R-:W-:Y:S01]  /*3d70*/  VIADD R20, R10.reuse, 0x31 ;  /* 0x000000310a147836 */ /* 0x040fe20000000000 */
[C---:B------:R-:W-:Y:S02]  /*3d80*/  ISETP.GE.AND P3, PT, R10.reuse, R134, PT ;  /* 0x000000860a00720c */ /* 0x040fe40003f66270 */
[----:B------:R-:W-:Y:S01]  /*3d90*/  I2FP.F32.U32 R19, R10 ;  /* 0x0000000a00137245 */ /* 0x000fe20000201000 */
[----:B------:R-:W-:Y:S01]  /*3da0*/  VIADD R10, R10, 0x39 ;  /* 0x000000390a0a7836 */ /* 0x000fe20000000000 */
[----:B------:R-:W-:-:S02]  /*3db0*/  FSEL R120, R78, -INF , !P0 ;  /* 0xff8000004e787808 */ /* 0x000fc40004000000 */
[----:B------:R-:W-:Y:S01]  /*3dc0*/  ISETP.NE.AND P0, PT, R133, 0x1, PT ;  /* 0x000000018500780c */ /* 0x000fe20003f05270 */
[-C--:B------:R-:W-:Y:S01]  /*3dd0*/  FFMA.FTZ R52, R0, R19.reuse, R52 ;  /* 0x0000001300347223 */ /* 0x080fe20000010034 */
[----:B------:R-:W-:Y:S01]  /*3de0*/  FSEL R126, R34, -INF , !P5 ;  /* 0xff800000227e7808 */ /* 0x000fe20006800000 */
[----:B------:R-:W-:Y:S01]  /*3df0*/  FFMA.FTZ R54, R0, R19, R54 ;  /* 0x0000001300367223 */ /* 0x000fe20000010036 */
[----:B------:R-:W-:Y:S02]  /*3e00*/  FSEL R113, R33, -INF , !P2 ;  /* 0xff80000021717808 */ /* 0x000fe40005000000 */
[----:B------:R-:W-:Y:S02]  /*3e10*/  FSEL R122, R35, -INF , !P4 ;  /* 0xff800000237a7808 */ /* 0x000fe40006000000 */
        /* <DEDUP_REMOVED lines=10> */
[CC--:B------:R-:W-:Y:S01]  /*3ec0*/  FFMA.FTZ R29, R0.reuse, R10.reuse, R29 ;  /* 0x0000000a001d7223 */ /* 0x0c0fe2000001001d */
[----:B------:R-:W-:Y:S01]  /*3ed0*/  FFMA.FTZ R31, R0, R10, R31 ;  /* 0x0000000a001f7223 */ /* 0x000fe2000001001f */
[----:B------:R-:W-:-:S02]  /*3ee0*/  FSEL R10, R54, -INF , !P3 ;  /* 0xff800000360a7808 */ /* 0x000fc40005800000 */
        /* <DEDUP_REMOVED lines=16> */
.L_x_5683:
        /* <DEDUP_REMOVED lines=59> */
.L_x_5684:
        /* <DEDUP_REMOVED lines=14> */
[----:B------:R1:W-:Y:S02]  /*4480*/  @!P3 LDGSTS.E.BYPASS.LTC128B.128 [R157+0x4000], desc[UR16][R150.64] ;  /* 0x04000000969dbfae */ /* 0x0003e4000b981a10 */
[----:B------:R-:W-:Y:S02]  /*4490*/  @!P2 IMAD.MOV.U32 R20, RZ, RZ, R22 ;  /* 0x000000ffff14a224 */ /* 0x000fe400078e0016 */
[----:B------:R1:W-:Y:S01]  /*44a0*/  @P3 STS.128 [R157+0x4000], RZ ;  /* 0x004000ff9d003388 */ /* 0x0003e20000000c00 */
[----:B------:R-:W-:-:S03]  /*44b0*/  @!P2 IMAD.MOV.U32 R21, RZ, RZ, R23 ;  /* 0x000000ffff15a224 */ /* 0x000fc600078e0017 */
        /* <DEDUP_REMOVED lines=36> */
.L_x_5682:
        /* <DEDUP_REMOVED lines=17> */
[----:B------:R-:W-:Y:S01]  /*4810*/  IADD3 R142, PT, PT, R27, R26, RZ ;  /* 0x0000001a1b8e7210 */ /* 0x000fe20007ffe0ff */
[----:B------:R-:W2:Y:S01]  /*4820*/  SHFL.BFLY PT, R20, R23, 0x2, 0x1f ;  /* 0x0c401f0017147f89 */ /* 0x000ea200000e0000 */
[----:B------:R-:W-:-:S02]  /*4830*/  MOV R164, 0xffffffff ;  /* 0xffffffff00a47802 */ /* 0x000fc40000000f00 */
        /* <DEDUP_REMOVED lines=20> */
[----:B------:R-:W-:Y:S01]  /*4980*/  LDSM.16.MT88.4 R20, [R138+0x8800] ;  /* 0x008800008a14783b */ /* 0x000fe20000004200 */
        /* <DEDUP_REMOVED lines=20> */
[----:B------:R-:W2:Y:S01]  /*4ad0*/  LDSM.16.MT88.4 R8, [R142+0x8800] ;  /* 0x008800008e08783b */ /* 0x000ea20000004200 */
        /* <DEDUP_REMOVED lines=22> */
[----:B------:R-:W-:Y:S01]  /*4c40*/  FFMA.FTZ R119, R119, UR4, -R124 ;  /* 0x0000000477777c23 */ /* 0x000fe2000801087c */
[----:B------:R-:W-:Y:S01]  /*4c50*/  FFMA.FTZ R115, R112, UR4, -R115 ;  /* 0x0000000470737c23 */ /* 0x000fe20008010873 */
[----:B------:R-:W-:Y:S01]  /*4c60*/  FADD.FTZ R104, R105, R104 ;  /* 0x0000006869687221 */ /* 0x000fe20000010000 */
[----:B------:R-:W-:Y:S08]  /*4c70*/  MUFU.EX2 R107, R107 ;  /* 0x0000006b006b7308 */ /* 0x000ff00000000800 */
        /* <DEDUP_REMOVED lines=47> */
[----:B------:R-:W-:Y:S01]  /*4f70*/  F2FP.F16.F32.PACK_AB R6, R26, R27 ;  /* 0x0000001b1a06723e */ /* 0x000fe200000000ff */
[----:B------:R-:W-:Y:S01]  /*4f80*/  FADD.FTZ R27, R27, R30 ;  /* 0x0000001e1b1b7221 */ /* 0x000fe20000010000 */
        /* <DEDUP_REMOVED lines=15> */
[----:B------:R-:W5:Y:S07]  /*5080*/  LDSM.16.MT88.4 R16, [R136+0xa800] ;  /* 0x00a800008810783b */ /* 0x000f6e0000004200 */
        /* <DEDUP_REMOVED lines=8> */
[----:B------:R-:W1:Y:S07]  /*5110*/  LDSM.16.MT88.4 R20, [R137+0x9000] ;  /* 0x009000008914783b */ /* 0x000e6e0000004200 */
[C---:B-----5:R-:W-:Y:S08]  /*5120*/  HMMA.16816.F32 R88, R4.reuse, R16, R88 ;  /* 0x000000100458723c */ /* 0x060ff00000001858 */
        /* <DEDUP_REMOVED lines=19> */
[C---:B----4-:R-:W-:Y:S08]  /*5260*/  HMMA.16816.F32 R60, R4.reuse, R12, R60 ;  /* 0x0000000c043c723c */ /* 0x050ff0000000183c */
[C---:B------:R-:W-:Y:S01]  /*5270*/  HMMA.16816.F32 R64, R4.reuse, R14, R64 ;  /* 0x0000000e0440723c */ /* 0x040fe20000001840 */
[----:B------:R-:W4:Y:S07]  /*5280*/  LDSM.16.MT88.4 R12, [R136+0xb000] ;  /* 0x00b00000880c783b */ /* 0x000f2e0000004200 */
[C---:B------:R-:W-:Y:S01]  /*5290*/  HMMA.16816.F32 R56, R4.reuse, R18, R56 ;  /* 0x000000120438723c */ /* 0x040fe20000001838 */
[----:B------:R-:W5:Y:S07]  /*52a0*/  LDSM.16.MT88.4 R16, [R138+0x9800] ;  /* 0x009800008a10783b */ /* 0x000f6e0000004200 */
[C---:B-1----:R-:W-:Y:S08]  /*52b0*/  HMMA.16816.F32 R76, R4.reuse, R20, R76 ;  /* 0x00000014044c723c */ /* 0x042ff0000000184c */
[C---:B--2---:R-:W-:Y:S08]  /*52c0*/  HMMA.16816.F32 R68, R4.reuse, R8, R68 ;  /* 0x000000080444723c */ /* 0x044ff00000001844 */
[C---:B------:R-:W-:Y:S01]  /*52d0*/  HMMA.16816.F32 R72, R4.reuse, R10, R72 ;  /* 0x0000000a0448723c */ /* 0x040fe20000001848 */
[----:B------:R-:W1:Y:S07]  /*52e0*/  LDSM.16.MT88.4 R8, [R142+0x9800] ;  /* 0x009800008e08783b */ /* 0x000e6e0000004200 */
[C---:B------:R-:W-:Y:S01]  /*52f0*/  HMMA.16816.F32 R80, R4.reuse, R22, R80 ;  /* 0x000000160450723c */ /* 0x040fe20000001850 */
[----:B------:R-:W-:Y:S07]  /*5300*/  LDSM.16.MT88.4 R20, [R136+0x9800] ;  /* 0x009800008814783b */ /* 0x000fee0000004200 */
[C---:B----4-:R-:W-:Y:S08]  /*5310*/  HMMA.16816.F32 R88, R4.reuse, R12, R88 ;  /* 0x0000000c0458723c */ /* 0x050ff00000001858 */
[----:B------:R-:W-:Y:S01]  /*5320*/  HMMA.16816.F32 R84, R4, R14, R84 ;  /* 0x0000000e0454723c */ /* 0x000fe20000001854 */
[----:B------:R-:W2:Y:S01]  /*5330*/  LDSM.16.MT88.4 R12, [R137+0x9800] ;  /* 0x00980000890c783b */ /* 0x000ea20000004200 */
[----:B------:R-:W-:-:S02]  /*5340*/  F2FP.F16.F32.PACK_AB R4, R126, R125 ;  /* 0x0000007d7e04723e */ /* 0x000fc400000000ff */
[----:B---3--:R-:W-:Y:S02]  /*5350*/  F2FP.F16.F32.PACK_AB R5, R121, R120 ;  /* 0x000000787905723e */ /* 0x008fe400000000ff */
[----:B------:R-:W-:Y:S02]  /*5360*/  F2FP.F16.F32.PACK_AB R6, R168, R119 ;  /* 0x00000077a806723e */ /* 0x000fe400000000ff */
[----:B------:R-:W-:-:S07]  /*5370*/  F2FP.F16.F32.PACK_AB R7, R115, R114 ;  /* 0x000000727307723e */ /* 0x000fce00000000ff */
        /* <DEDUP_REMOVED lines=110> */
.L_x_5686:
[----:B------:R-:W-:Y:S01]  /*5a60*/  UMOV UR6, URZ ;  /* 0x000000ff00067c82 */ /* 0x000fe20008000000 */
[----:B------:R-:W-:Y:S01]  /*5a70*/  IMAD.SHL.U32 R2, R24, 0x40, RZ ;  /* 0x0000004018027824 */ /* 0x000fe200078e00ff */
[----:B------:R-:W-:-:S05]  /*5a80*/  IADD3 R3, P0, PT, RZ, -UR6, RZ ;  /* 0x80000006ff037c10 */ /* 0x000fca000ff1e0ff */
[----:B------:R-:W-:-:S05]  /*5a90*/  IMAD.X R2, RZ, RZ, ~R2, P0 ;  /* 0x000000ffff027224 */ /* 0x000fca00000e0e02 */
[----:B------:R-:W-:-:S04]  /*5aa0*/  SHF.R.S64 R3, R3, 0x1f, R2 ;  /* 0x0000001f03037819 */ /* 0x000fc80000001002 */
[----:B------:R-:W-:-:S04]  /*5ab0*/  IADD3 R152, P0, PT, R3, R152, RZ ;  /* 0x0000009803987210 */ /* 0x000fc80007f1e0ff */
[----:B------:R-:W-:-:S09]  /*5ac0*/  LEA.HI.X.SX32 R153, R2, R153, 0x1, P0 ;  /* 0x0000009902997211 */ /* 0x000fd200000f0eff */
.L_x_5687:
        /* <DEDUP_REMOVED lines=54> */
[----:B-1----:R-:W-:-:S03]  /*5e30*/  IMAD.SHL.U32 R2, R133, 0x40, RZ ;  /* 0x0000004085027824 */ /* 0x002fc600078e00ff */
[----:B------:R-:W2:Y:S01]  /*5e40*/  LDSM.16.M88.4 R4, [R146+UR5+0x5000] ;  /* 0x005000059204783b */ /* 0x000ea20008000200 */
[----:B------:R-:W-:-:S03]  /*5e50*/  VIADD R3, R2, 0xffffffc0 ;  /* 0xffffffc002037836 */ /* 0x000fc60000000000 */
[----:B------:R-:W1:Y:S01]  /*5e60*/  LDSM.16.M88.4 R20, [R146+UR5+0x4000] ;  /* 0x004000059214783b */ /* 0x000e620008000200 */
[----:B------:R-:W-:-:S03]  /*5e70*/  IMAD.IADD R3, R3, 0x1, R132 ;  /* 0x0000000103037824 */ /* 0x000fc600078e0284 */
[----:B------:R-:W3:Y:S04]  /*5e80*/  LDSM.16.M88.4 R12, [R146+UR5+0x4800] ;  /* 0x00480005920c783b */ /* 0x000ee80008000200 */
[----:B------:R-:W4:Y:S04]  /*5e90*/  LDSM.16.M88.4 R124, [R146+UR5+0x5800] ;  /* 0x00580005927c783b */ /* 0x000f280008000200 */
        /* <DEDUP_REMOVED lines=8> */
[C---:B------:R-:W-:Y:S08]  /*5f20*/  HMMA.16816.F32 R4, R116.reuse, R6, RZ ;  /* 0x000000067404723c */ /* 0x040ff000000018ff */
[C---:B-1----:R-:W-:Y:S08]  /*5f30*/  HMMA.16816.F32 R24, R116.reuse, R20, RZ ;  /* 0x000000147418723c */ /* 0x042ff000000018ff */
[C---:B---3--:R-:W-:Y:S08]  /*5f40*/  HMMA.16816.F32 R16, R116.reuse, R12, RZ ;  /* 0x0000000c7410723c */ /* 0x048ff000000018ff */
[C---:B------:R-:W-:Y:S08]  /*5f50*/  HMMA.16816.F32 R20, R116.reuse, R22, RZ ;  /* 0x000000167414723c */ /* 0x040ff000000018ff */
        /* <DEDUP_REMOVED lines=27> */
[----:B------:R-:W-:Y:S01]  /*6110*/  HMMA.16816.F32 R116, R32, R110, R116 ;  /* 0x0000006e2074723c */ /* 0x000fe20000001874 */
[----:B------:R-:W-:Y:S04]  /*6120*/  LDSM.16.M88.4 R108, [R147+0x2000] ;  /* 0x00200000936c783b */ /* 0x000fe80000000200 */
[----:B------:R-:W3:Y:S03]  /*6130*/  LDSM.16.M88.4 R32, [R146+UR5+0x6000] ;  /* 0x006000059220783b */ /* 0x000ee60008000200 */
[C---:B----4-:R-:W-:Y:S08]  /*6140*/  HMMA.16816.F32 R24, R104.reuse, R28, R24 ;  /* 0x0000001c6818723c */ /* 0x050ff00000001818 */
[C---:B------:R-:W-:Y:S01]  /*6150*/  HMMA.16816.F32 R20, R104.reuse, R30, R20 ;  /* 0x0000001e6814723c */ /* 0x040fe20000001814 */
[----:B------:R-:W4:Y:S07]  /*6160*/  LDSM.16.M88.4 R28, [R146+UR5+0x6800] ;  /* 0x00680005921c783b */ /* 0x000f2e0008000200 */
        /* <DEDUP_REMOVED lines=8> */
[----:B------:R-:W2:Y:S04]  /*61f0*/  LDSM.16.M88.4 R112, [R146+UR5+0x7800] ;  /* 0x007800059270783b */ /* 0x000ea80008000200 */
[----:B------:R-:W5:Y:S03]  /*6200*/  LDSM.16.M88.4 R104, [R141+0x6000] ;  /* 0x006000008d68783b */ /* 0x000f660000000200 */
[C---:B---3--:R-:W-:Y:S08]  /*6210*/  HMMA.16816.F32 R24, R108.reuse, R32, R24 ;  /* 0x000000206c18723c */ /* 0x048ff00000001818 */
        /* <DEDUP_REMOVED lines=12> */
[C---:B-----5:R-:W-:Y:S08]  /*62e0*/  HMMA.16816.F32 R24, R128.reuse, R104, R24 ;  /* 0x000000688018723c */ /* 0x060ff00000001818 */
        /* <DEDUP_REMOVED lines=9> */
[----:B------:R-:W-:Y:S08]  /*6380*/  HMMA.16816.F32 R116, R128, R126, R116 ;  /* 0x0000007e8074723c */ /* 0x000ff00000001874 */
[C---:B--2---:R-:W-:Y:S08]  /*6390*/  HMMA.16816.F32 R16, R112.reuse, R104, R16 ;  /* 0x000000687010723c */ /* 0x044ff00000001810 */
[C---:B------:R-:W-:Y:S01]  /*63a0*/  HMMA.16816.F32 R12, R112.reuse, R106, R12 ;  /* 0x0000006a700c723c */ /* 0x040fe2000000180c */
[----:B------:R-:W-:Y:S07]  /*63b0*/  LDSM.16.M88.4 R104, [R143+0x2000] ;  /* 0x002000008f68783b */ /* 0x000fee0000000200 */
[C---:B---3--:R-:W-:Y:S08]  /*63c0*/  HMMA.16816.F32 R8, R112.reuse, R32, R8 ;  /* 0x000000207008723c */ /* 0x048ff00000001808 */
[C---:B------:R-:W-:Y:S01]  /*63d0*/  HMMA.16816.F32 R4, R112.reuse, R34, R4 ;  /* 0x000000227004723c */ /* 0x040fe20000001804 */
[----:B------:R-:W1:Y:S07]  /*63e0*/  LDSM.16.M88.4 R32, [R139+0x6000] ;  /* 0x006000008b20783b */ /* 0x000e6e0000000200 */
[C---:B----4-:R-:W-:Y:S08]  /*63f0*/  HMMA.16816.F32 R120, R112.reuse, R28, R120 ;  /* 0x0000001c7078723c */ /* 0x050ff00000001878 */
[C---:B------:R-:W-:Y:S01]  /*6400*/  HMMA.16816.F32 R116, R112.reuse, R30, R116 ;  /* 0x0000001e7074723c */ /* 0x040fe20000001874 */
[----:B------:R-:W2:Y:S07]  /*6410*/  LDSM.16.M88.4 R28, [R139+0x7800] ;  /* 0x007800008b1c783b */ /* 0x000eae0000000200 */
[C---:B------:R-:W-:Y:S08]  /*6420*/  HMMA.16816.F32 R24, R112.reuse, R108, R24 ;  /* 0x0000006c7018723c */ /* 0x040ff00000001818 */
[----:B------:R-:W-:Y:S01]  /*6430*/  HMMA.16816.F32 R20, R112, R110, R20 ;  /* 0x0000006e7014723c */ /* 0x000fe20000001814 */
[----:B------:R-:W3:Y:S04]  /*6440*/  LDSM.16.M88.4 R108, [R139+0x6800] ;  /* 0x006800008b6c783b */ /* 0x000ee80000000200 */
[----:B------:R-:W4:Y:S01]  /*6450*/  LDSM.16.M88.4 R112, [R139+0x7000] ;  /* 0x007000008b70783b */ /* 0x000f220000000200 */
[----:B------:R-:W-:-:S06]  /*6460*/  DEPBAR.LE SB0, 0x0 ;  /* 0x000080000000791a */ /* 0x000fcc0000000000 */
[----:B-1----:R-:W-:Y:S01]  /*6470*/  HMMA.16816.F32 R24, R104, R32, R24 ;  /* 0x000000206818723c */ /* 0x002fe20000001818 */
[----:B------:R-:W-:-:S05]  /*6480*/  VIADD R33, R3, 0xfffffff8 ;  /* 0xfffffff803217836 */ /* 0x000fca0000000000 */
[C---:B------:R-:W-:Y:S02]  /*6490*/  ISETP.GE.AND P6, PT, R33.reuse, R135, PT ;  /* 0x000000872100720c */ /* 0x040fe40003fc6270 */
[C---:B------:R-:W-:Y:S01]  /*64a0*/  HMMA.16816.F32 R20, R104.reuse, R34, R20 ;  /* 0x000000226814723c */ /* 0x040fe20000001814 */
[----:B------:R-:W-:Y:S01]  /*64b0*/  ISETP.GE.AND P5, PT, R33, R134, PT ;  /* 0x000000862100720c */ /* 0x000fe20003fa6270 */
[C---:B------:R-:W-:Y:S01]  /*64c0*/  VIADD R34, R3.reuse, 0xffffffc1 ;  /* 0xffffffc103227836 */ /* 0x040fe20000000000 */
[----:B------:R-:W-:Y:S01]  /*64d0*/  I2FP.F32.U32 R33, R33 ;  /* 0x0000002100217245 */ /* 0x000fe20000201000 */
[C---:B------:R-:W-:Y:S01]  /*64e0*/  VIADD R35, R3.reuse, 0xffffffc8 ;  /* 0xffffffc803237836 */ /* 0x040fe20000000000 */
[----:B------:R-:W-:Y:S02]  /*64f0*/  BAR.SYNC.DEFER_BLOCKING 0x0 ;  /* 0x0000000000007b1d */ /* 0x000fe40000010000 */
[----:B------:R-:W-:Y:S01]  /*6500*/  ISETP.GE.AND P0, PT, R34, R135, PT ;  /* 0x000000872200720c */ /* 0x000fe20003f06270 */
[----:B--2---:R-:W-:Y:S01]  /*6510*/  HMMA.16816.F32 R116, R104, R30, R116 ;  /* 0x0000001e6874723c */ /* 0x004fe20000001874 */
[----:B------:R-:W-:-:S05]  /*6520*/  VIADD R30, R3, 0xffffffc0 ;  /* 0xffffffc0031e7836 */ /* 0x000fca0000000000 */
[----:B------:R-:W-:Y:S02]  /*6530*/  I2FP.F32.U32 R31, R30 ;  /* 0x0000001e001f7245 */ /* 0x000fe40000201000 */
[C---:B------:R-:W-:Y:S01]  /*6540*/  ISETP.GE.AND P2, PT, R30.reuse, R135, PT ;  /* 0x000000871e00720c */ /* 0x040fe20003f46270 */
[----:B------:R-:W-:Y:S01]  /*6550*/  HMMA.16816.F32 R120, R104, R28, R120 ;  /* 0x0000001c6878723c */ /* 0x000fe20000001878 */
[----:B------:R-:W-:Y:S01]  /*6560*/  ISETP.GE.AND P1, PT, R30, R134, PT ;  /* 0x000000861e00720c */ /* 0x000fe20003f26270 */
[CC--:B------:R-:W-:Y:S01]  /*6570*/  FFMA.FTZ R32, R0.reuse, R31.reuse, R24 ;  /* 0x0000001f00207223 */ /* 0x0c0fe20000010018 */
[----:B------:R-:W-:Y:S01]  /*6580*/  FFMA.FTZ R26, R0, R31, R26 ;  /* 0x0000001f001a7223 */ /* 0x000fe2000001001a */
[----:B------:R-:W-:-:S03]  /*6590*/  VIADD R30, R3, 0xffffffc9 ;  /* 0xffffffc9031e7836 */ /* 0x000fc60000000000 */
[----:B------:R-:W-:Y:S01]  /*65a0*/  FSEL R31, R32, -INF , !P2 ;  /* 0xff800000201f7808 */ /* 0x000fe20005000000 */
[C---:B---3--:R-:W-:Y:S01]  /*65b0*/  HMMA.16816.F32 R16, R104.reuse, R108, R16 ;  /* 0x0000006c6810723c */ /* 0x048fe20000001810 */
[----:B------:R-:W-:Y:S01]  /*65c0*/  ISETP.GE.AND P2, PT, R34, R134, PT ;  /* 0x000000862200720c */ /* 0x000fe20003f46270 */
[CC--:B------:R-:W-:Y:S01]  /*65d0*/  FFMA.FTZ R116, R0.reuse, R33.reuse, R116 ;  /* 0x0000002100747223 */ /* 0x0c0fe20000010074 */
[----:B------:R-:W-:Y:S01]  /*65e0*/  I2FP.F32.U32 R32, R34 ;  /* 0x0000002200207245 */ /* 0x000fe20000201000 */
[----:B------:R-:W-:Y:S01]  /*65f0*/  FFMA.FTZ R24, R0, R33, R118 ;  /* 0x0000002100187223 */ /* 0x000fe20000010076 */
[----:B------:R-:W-:Y:S02]  /*6600*/  FSEL R34, R26, -INF , !P1 ;  /* 0xff8000001a227808 */ /* 0x000fe40004800000 */
[----:B------:R-:W-:Y:S01]  /*6610*/  FSEL R26, R116, -INF , !P6 ;  /* 0xff800000741a7808 */ /* 0x000fe20007000000 */
[CC--:B------:R-:W-:Y:S01]  /*6620*/  FFMA.FTZ R33, R0.reuse, R32.reuse, R25 ;  /* 0x0000002000217223 */ /* 0x0c0fe20000010019 */
[C---:B------:R-:W-:Y:S01]  /*6630*/  ISETP.GE.AND P1, PT, R35.reuse, R135, PT ;  /* 0x000000872300720c */ /* 0x040fe20003f26270 */
[----:B------:R-:W-:Y:S01]  /*6640*/  FFMA.FTZ R27, R0, R32, R27 ;  /* 0x00000020001b7223 */ /* 0x000fe2000001001b */
[----:B------:R-:W-:Y:S01]  /*6650*/  ISETP.GE.AND P6, PT, R35, R134, PT ;  /* 0x000000862300720c */ /* 0x000fe20003fc6270 */
[----:B------:R-:W-:Y:S01]  /*6660*/  VIADD R25, R3, 0xffffffd0 ;  /* 0xffffffd003197836 */ /* 0x000fe20000000000 */
[----:B------:R-:W-:Y:S01]  /*6670*/  I2FP.F32.U32 R35, R35 ;  /* 0x0000002300237245 */ /* 0x000fe20000201000 */
[----:B------:R-:W-:Y:S01]  /*6680*/  HMMA.16816.F32 R12, R104, R110, R12 ;  /* 0x0000006e680c723c */ /* 0x000fe2000000180c */
[----:B------:R-:W-:-:S02]  /*6690*/  FSEL R108, R27, -INF , !P2 ;  /* 0xff8000001b6c7808 */ /* 0x000fc40005000000 */
[C---:B------:R-:W-:Y:S01]  /*66a0*/  ISETP.GE.AND P2, PT, R25.reuse, R135, PT ;  /* 0x000000871900720c */ /* 0x040fe20003f46270 */
[CC--:B------:R-:W-:Y:S01]  /*66b0*/  FFMA.FTZ R32, R0.reuse, R35.reuse, R20 ;  /* 0x0000002300207223 */ /* 0x0c0fe20000010014 */
[----:B------:R-:W-:Y:S01]  /*66c0*/  I2FP.F32.U32 R20, R30 ;  /* 0x0000001e00147245 */ /* 0x000fe20000201000 */
[----:B------:R-:W-:Y:S01]  /*66d0*/  FFMA.FTZ R22, R0, R35, R22 ;  /* 0x0000002300167223 */ /* 0x000fe20000010016 */
[----:B------:R-:W-:Y:S01]  /*66e0*/  FSEL R24, R24, -INF , !P5 ;  /* 0xff80000018187808 */ /* 0x000fe20006800000 */
[C---:B----4-:R-:W-:Y:S01]  /*66f0*/  HMMA.16816.F32 R8, R104.reuse, R112, R8 ;  /* 0x000000706808723c */ /* 0x050fe20000001808 */
[----:B------:R-:W-:Y:S01]  /*6700*/  FSEL R27, R32, -INF , !P1 ;  /* 0xff800000201b7808 */ /* 0x000fe20004800000 */
[C---:B------:R-:W-:Y:S01]  /*6710*/  FFMA.FTZ R21, R0.reuse, R20, R21 ;  /* 0x0000001400157223 */ /* 0x040fe20000010015 */
[----:B------:R-:W-:Y:S01]  /*6720*/  ISETP.GE.AND P1, PT, R25, R134, PT ;  /* 0x000000861900720c */ /* 0x000fe20003f26270 */
[----:B------:R-:W-:Y:S01]  /*6730*/  FFMA.FTZ R23, R0, R20, R23 ;  /* 0x0000001400177223 */ /* 0x000fe20000010017 */
[----:B------:R-:W-:Y:S01]  /*6740*/  I2FP.F32.U32 R25, R25 ;  /* 0x0000001900197245 */ /* 0x000fe20000201000 */
[----:B------:R-:W-:Y:S01]  /*6750*/  VIADD R20, R3, 0xffffffd9 ;  /* 0xffffffd903147836 */ /* 0x000fe20000000000 */
[----:B------:R-:W-:Y:S01]  /*6760*/  ISETP.GE.AND P5, PT, R30, R135, PT ;  /* 0x000000871e00720c */ /* 0x000fe20003fa6270 */
[----:B------:R-:W-:Y:S01]  /*6770*/  HMMA.16816.F32 R4, R104, R114, R4 ;  /* 0x000000726804723c */ /* 0x000fe20000001804 */
[----:B------:R-:W-:Y:S01]  /*6780*/  FSEL R33, R33, -INF , !P0 ;  /* 0xff80000021217808 */ /* 0x000fe20004000000 */
[CC--:B------:R-:W-:Y:S01]  /*6790*/  FFMA.FTZ R113, R0.reuse, R25.reuse, R16 ;  /* 0x0000001900717223 */ /* 0x0c0fe20000010010 */
[----:B------:R-:W-:Y:S01]  /*67a0*/  FFMA.FTZ R112, R0, R25, R18 ;  /* 0x0000001900707223 */ /* 0x000fe20000010012 */
[C---:B------:R-:W-:Y:S01]  /*67b0*/  VIADD R16, R3.reuse, 0xffffffd1 ;  /* 0xffffffd103107836 */ /* 0x040fe20000000000 */
[----:B------:R-:W-:Y:S01]  /*67c0*/  FSEL R18, R22, -INF , !P6 ;  /* 0xff80000016127808 */ /* 0x000fe20007000000 */
[----:B------:R-:W-:Y:S01]  /*67d0*/  VIADD R25, R3, 0xffffffd8 ;  /* 0xffffffd803197836 */ /* 0x000fe20000000000 */
[----:B------:R-:W-:-:S02]  /*67e0*/  FSEL R35, R21, -INF , !P5 ;  /* 0xff80000015237808 */ /* 0x000fc40006800000 */
[----:B------:R-:W-:Y:S02]  /*67f0*/  ISETP.GE.AND P0, PT, R30, R134, PT ;  /* 0x000000861e00720c */ /* 0x000fe40003f06270 */
[----:B------:R-:W-:Y:S02]  /*6800*/  I2FP.F32.U32 R22, R16 ;  /* 0x0000001000167245 */ /* 0x000fe40000201000 */
[----:B------:R-:W-:Y:S02]  /*6810*/  I2FP.F32.U32 R21, R25 ;  /* 0x0000001900157245 */ /* 0x000fe40000201000 */
[----:B------:R-:W-:Y:S01]  /*6820*/  ISETP.GE.AND P6, PT, R16, R135, PT ;  /* 0x000000871000720c */ /* 0x000fe20003fc6270 */
[----:B------:R-:W-:Y:S01]  /*6830*/  FFMA.FTZ R107, R0, R22, R17 ;  /* 0x00000016006b7223 */ /* 0x000fe20000010011 */
[----:B------:R-:W-:Y:S01]  /*6840*/  ISETP.GE.AND P5, PT, R16, R134, PT ;  /* 0x000000861000720c */ /* 0x000fe20003fa6270 */
[C---:B------:R-:W-:Y:S01]  /*6850*/  FFMA.FTZ R19, R0.reuse, R22, R19 ;  /* 0x0000001600137223 */ /* 0x040fe20000010013 */
[----:B------:R-:W-:Y:S01]  /*6860*/  FSEL R16, R23, -INF , !P0 ;  /* 0xff80000017107808 */ /* 0x000fe20004000000 */
[C---:B------:R-:W-:Y:S01]  /*6870*/  FFMA.FTZ R23, R0.reuse, R21, R12 ;  /* 0x0000001500177223 */ /* 0x040fe2000001000c */
[----:B------:R-:W-:Y:S01]  /*6880*/  ISETP.GE.AND P0, PT, R25, R135, PT ;  /* 0x000000871900720c */ /* 0x000fe20003f06270 */
[----:B------:R-:W-:Y:S01]  /*6890*/  VIADD R17, R3, 0xffffffe0 ;  /* 0xffffffe003117836 */ /* 0x000fe20000000000 */
[----:B------:R-:W-:Y:S01]  /*68a0*/  I2FP.F32.U32 R12, R20 ;  /* 0x00000014000c7245 */ /* 0x000fe20000201000 */
[----:B------:R-:W-:Y:S01]  /*68b0*/  FFMA.FTZ R14, R0, R21, R14 ;  /* 0x00000015000e7223 */ /* 0x000fe2000001000e */
[----:B------:R-:W-:-:S02]  /*68c0*/  FSEL R114, R19, -INF , !P5 ;  /* 0xff80000013727808 */ /* 0x000fc40006800000 */
[----:B------:R-:W-:Y:S01]  /*68d0*/  FSEL R23, R23, -INF , !P0 ;  /* 0xff80000017177808 */ /* 0x000fe20004000000 */
[CC--:B------:R-:W-:Y:S01]  /*68e0*/  FFMA.FTZ R21, R0.reuse, R12.reuse, R13 ;  /* 0x0000000c00157223 */ /* 0x0c0fe2000001000d */
[C---:B------:R-:W-:Y:S01]  /*68f0*/  ISETP.GE.AND P5, PT, R17.reuse, R135, PT ;  /* 0x000000871100720c */ /* 0x040fe20003fa6270 */
[C---:B------:R-:W-:Y:S01]  /*6900*/  FFMA.FTZ R15, R0.reuse, R12, R15 ;  /* 0x0000000c000f7223 */ /* 0x040fe2000001000f */
[-C--:B------:R-:W-:Y:S01]  /*6910*/  ISETP.GE.AND P0, PT, R17, R134.reuse, PT ;  /* 0x000000861100720c */ /* 0x080fe20003f06270 */
[C---:B------:R-:W-:Y:S01]  /*6920*/  VIADD R12, R3.reuse, 0xffffffe1 ;  /* 0xffffffe1030c7836 */ /* 0x040fe20000000000 */
[----:B------:R-:W-:Y:S01]  /*6930*/  I2FP.F32.U32 R17, R17 ;  /* 0x0000001100117245 */ /* 0x000fe20000201000 */
[----:B------:R-:W-:Y:S01]  /*6940*/  VIADD R13, R3, 0xffffffe8 ;  /* 0xffffffe8030d7836 */ /* 0x000fe20000000000 */
[----:B------:R-:W-:Y:S02]  /*6950*/  FSEL R113, R113, -INF , !P2 ;  /* 0xff80000071717808 */ /* 0x000fe40005000000 */
[----:B------:R-:W-:Y:S01]  /*6960*/  ISETP.GE.AND P2, PT, R25, R134, PT ;  /* 0x000000861900720c */ /* 0x000fe20003f46270 */
[CC--:B------:R-:W-:Y:S01]  /*6970*/  FFMA.FTZ R131, R0.reuse, R17.reuse, R8 ;  /* 0x0000001100837223 */ /* 0x0c0fe20000010008 */
[----:B------:R-:W-:Y:S01]  /*6980*/  I2FP.F32.U32 R8, R12 ;  /* 0x0000000c00087245 */ /* 0x000fe20000201000 */
[----:B------:R-:W-:Y:S01]  /*6990*/  FFMA.FTZ R10, R0, R17, R10 ;  /* 0x00000011000a7223 */ /* 0x000fe2000001000a */
[----:B------:R-:W-:-:S02]  /*69a0*/  FSEL R107, R107, -INF , !P6 ;  /* 0xff8000006b6b7808 */ /* 0x000fc40007000000 */
[----:B------:R-:W-:Y:S01]  /*69b0*/  FSEL R22, R14, -INF , !P2 ;  /* 0xff8000000e167808 */ /* 0x000fe20005000000 */
[CC--:B------:R-:W-:Y:S01]  /*69c0*/  FFMA.FTZ R9, R0.reuse, R8.reuse, R9 ;  /* 0x0000000800097223 */ /* 0x0c0fe20000010009 */
[----:B------:R-:W-:Y:S01]  /*69d0*/  FFMA.FTZ R11, R0, R8, R11 ;  /* 0x00000008000b7223 */ /* 0x000fe2000001000b */
[----:B------:R-:W-:Y:S01]  /*69e0*/  ISETP.GE.AND P6, PT, R20, R134, PT ;  /* 0x000000861400720c */ /* 0x000fe20003fc6270 */
[----:B------:R-:W-:Y:S01]  /*69f0*/  VIADD R8, R3, 0xffffffe9 ;  /* 0xffffffe903087836 */ /* 0x000fe20000000000 */
[-C--:B------:R-:W-:Y:S02]  /*6a00*/  ISETP.GE.AND P2, PT, R12, R135.reuse, PT ;  /* 0x000000870c00720c */ /* 0x080fe40003f46270 */
[----:B------:R-:W-:Y:S02]  /*6a10*/  FSEL R112, R112, -INF , !P1 ;  /* 0xff80000070707808 */ /* 0x000fe40004800000 */
[----:B------:R-:W-:Y:S02]  /*6a20*/  ISETP.GE.AND P1, PT, R20, R135, PT ;  /* 0x000000871400720c */ /* 0x000fe40003f26270 */
[----:B------:R-:W-:-:S02]  /*6a30*/  FSEL R20, R15, -INF , !P6 ;  /* 0xff8000000f147808 */ /* 0x000fc40007000000 */
[----:B------:R-:W-:Y:S02]  /*6a40*/  FSEL R131, R131, -INF , !P5 ;  /* 0xff80000083837808 */ /* 0x000fe40006800000 */
[----:B------:R-:W-:Y:S02]  /*6a50*/  FSEL R124, R10, -INF , !P0 ;  /* 0xff8000000a7c7808 */ /* 0x000fe40004000000 */
[----:B------:R-:W-:Y:S02]  /*6a60*/  FSEL R129, R9, -INF , !P2 ;  /* 0xff80000009817808 */ /* 0x000fe40005000000 */
[CC--:B------:R-:W-:Y:S02]  /*6a70*/  ISETP.GE.AND P6, PT, R13.reuse, R135.reuse, PT ;  /* 0x000000870d00720c */ /* 0x0c0fe40003fc6270 */
[----:B------:R-:W-:Y:S02]  /*6a80*/  ISETP.GE.AND P5, PT, R13, R134, PT ;  /* 0x000000860d00720c */ /* 0x000fe40003fa6270 */
[----:B------:R-:W-:-:S02]  /*6a90*/  ISETP.GE.AND P0, PT, R8, R135, PT ;  /* 0x000000870800720c */ /* 0x000fc40003f06270 */
[----:B------:R-:W-:Y:S02]  /*6aa0*/  ISETP.GE.AND P2, PT, R8, R134, PT ;  /* 0x000000860800720c */ /* 0x000fe40003f46270 */
[----:B------:R-:W-:Y:S02]  /*6ab0*/  I2FP.F32.U32 R13, R13 ;  /* 0x0000000d000d7245 */ /* 0x000fe40000201000 */
[----:B------:R-:W-:Y:S02]  /*6ac0*/  I2FP.F32.U32 R8, R8 ;  /* 0x0000000800087245 */ /* 0x000fe40000201000 */
[----:B------:R-:W-:Y:S01]  /*6ad0*/  FSEL R21, R21, -INF , !P1 ;  /* 0xff80000015157808 */ /* 0x000fe20004800000 */
[CC--:B------:R-:W-:Y:S01]  /*6ae0*/  FFMA.FTZ R118, R0.reuse, R13.reuse, R6 ;  /* 0x0000000d00767223 */ /* 0x0c0fe20000010006 */
[C---:B------:R-:W-:Y:S02]  /*6af0*/  VIADD R6, R3.reuse, 0xfffffff0 ;  /* 0xfffffff003067836 */ /* 0x040fe40000000000 */
[CC--:B------:R-:W-:Y:S01]  /*6b00*/  FFMA.FTZ R5, R0.reuse, R8.reuse, R5 ;  /* 0x0000000800057223 */ /* 0x0c0fe20000010005 */
[C---:B------:R-:W-:Y:S01]  /*6b10*/  FFMA.FTZ R127, R0.reuse, R13, R4 ;  /* 0x0000000d007f7223 */ /* 0x040fe20000010004 */
[----:B------:R-:W-:Y:S01]  /*6b20*/  FFMA.FTZ R7, R0, R8, R7 ;  /* 0x0000000800077223 */ /* 0x000fe20000010007 */
[----:B------:R-:W-:Y:S01]  /*6b30*/  ISETP.GE.AND P1, PT, R12, R134, PT ;  /* 0x000000860c00720c */ /* 0x000fe20003f26270 */
[----:B------:R-:W-:Y:S01]  /*6b40*/  VIADD R4, R3, 0xfffffff1 ;  /* 0xfffffff103047836 */ /* 0x000fe20000000000 */
[----:B------:R-:W-:Y:S01]  /*6b50*/  FSEL R125, R5, -INF , !P0 ;  /* 0xff800000057d7808 */ /* 0x000fe20004000000 */
[----:B------:R-:W-:Y:S01]  /*6b60*/  VIADD R3, R3, 0xfffffff9 ;  /* 0xfffffff903037836 */ /* 0x000fe20000000000 */
[----:B------:R-:W-:-:S02]  /*6b70*/  I2FP.F32.U32 R5, R6 ;  /* 0x0000000600057245 */ /* 0x000fc40000201000 */
[----:B------:R-:W-:Y:S02]  /*6b80*/  ISETP.GE.AND P0, PT, R6, R134, PT ;  /* 0x000000860600720c */ /* 0x000fe40003f06270 */
[----:B------:R-:W-:Y:S01]  /*6b90*/  FSEL R116, R11, -INF , !P1 ;  /* 0xff8000000b747808 */ /* 0x000fe20004800000 */
[CC--:B------:R-:W-:Y:S01]  /*6ba0*/  FFMA.FTZ R106, R0.reuse, R5.reuse, R122 ;  /* 0x00000005006a7223 */ /* 0x0c0fe2000001007a */
[----:B------:R-:W-:Y:S01]  /*6bb0*/  FFMA.FTZ R109, R0, R5, R120 ;  /* 0x00000005006d7223 */ /* 0x000fe20000010078 */
[----:B------:R-:W-:Y:S02]  /*6bc0*/  FSEL R127, R127, -INF , !P6 ;  /* 0xff8000007f7f7808 */ /* 0x000fe40007000000 */
[----:B------:R-:W-:Y:S02]  /*6bd0*/  FSEL R120, R7, -INF , !P2 ;  /* 0xff80000007787808 */ /* 0x000fe40005000000 */
[----:B------:R-:W-:Y:S02]  /*6be0*/  FSEL R106, R106, -INF , !P0 ;  /* 0xff8000006a6a7808 */ /* 0x000fe40004000000 */
[----:B------:R-:W-:-:S02]  /*6bf0*/  ISETP.GE.U32.AND P0, PT, R133, 0x3, PT ;  /* 0x000000038500780c */ /* 0x000fc40003f06070 */
[-C--:B------:R-:W-:Y:S02]  /*6c00*/  ISETP.GE.AND P1, PT, R6, R135.reuse, PT ;  /* 0x000000870600720c */ /* 0x080fe40003f26270 */
[C---:B------:R-:W-:Y:S02]  /*6c10*/  ISETP.GE.AND P6, PT, R4.reuse, R135, PT ;  /* 0x000000870400720c */ /* 0x040fe40003fc6270 */
[----:B------:R-:W-:Y:S02]  /*6c20*/  ISETP.GE.AND P2, PT, R4, R134, PT ;  /* 0x000000860400720c */ /* 0x000fe40003f46270 */
[----:B------:R-:W-:Y:S02]  /*6c30*/  I2FP.F32.U32 R4, R4 ;  /* 0x0000000400047245 */ /* 0x000fe40000201000 */
[----:B------:R-:W-:Y:S02]  /*6c40*/  I2FP.F32.U32 R6, R3 ;  /* 0x0000000300067245 */ /* 0x000fe40000201000 */
[----:B------:R-:W-:Y:S01]  /*6c50*/  FSEL R118, R118, -INF , !P5 ;  /* 0xff80000076767808 */ /* 0x000fe20006800000 */
[CC--:B------:R-:W-:Y:S01]  /*6c60*/  FFMA.FTZ R111, R0.reuse, R4.reuse, R121 ;  /* 0x00000004006f7223 */ /* 0x0c0fe20000010079 */
[----:B------:R-:W-:Y:S01]  /*6c70*/  FSEL R109, R109, -INF , !P1 ;  /* 0xff8000006d6d7808 */ /* 0x000fe20004800000 */
[C---:B------:R-:W-:Y:S01]  /*6c80*/  FFMA.FTZ R104, R0.reuse, R4, R123 ;  /* 0x0000000400687223 */ /* 0x040fe2000001007b */
[CC--:B------:R-:W-:Y:S01]  /*6c90*/  FFMA.FTZ R105, R0.reuse, R6.reuse, R117 ;  /* 0x0000000600697223 */ /* 0x0c0fe20000010075 */
[----:B------:R-:W-:Y:S01]  /*6ca0*/  FFMA.FTZ R25, R0, R6, R119 ;  /* 0x0000000600197223 */ /* 0x000fe20000010077 */
        /* <DEDUP_REMOVED lines=64> */
[----:B------:R-:W-:-:S04]  /*70b0*/  IMAD R3, R3, UR6, RZ ;  /* 0x0000000603037c24 */ /* 0x000fc8000f8e02ff */
[----:B------:R-:W-:Y:S01]  /*70c0*/  IMAD R3, R2, UR7, R3 ;  /* 0x0000000702037c24 */ /* 0x000fe2000f8e0203 */
[----:B------:R-:W-:-:S04]  /*70d0*/  LEA R150, P0, R4, R150, 0x1 ;  /* 0x0000009604967211 */ /* 0x000fc800078008ff */
[----:B------:R-:W-:-:S04]  /*70e0*/  IADD3 R3, PT, PT, R5, R3, RZ ;  /* 0x0000000305037210 */ /* 0x000fc80007ffe0ff */
[----:B------:R-:W-:Y:S01]  /*70f0*/  LEA.HI.X R151, R4, R151, R3, 0x1, P0 ;  /* 0x0000009704977211 */ /* 0x000fe200000f0c03 */
[----:B------:R-:W-:Y:S06]  /*7100*/  BRA `(.L_x_5690) ;  /* 0x00000000001c7947 */ /* 0x000fec0003800000 */
.L_x_5689:
[----:B------:R-:W-:Y:S01]  /*7110*/  UMOV UR6, URZ ;  /* 0x000000ff00067c82 */ /* 0x000fe20008000000 */
[----:B------:R-:W-:Y:S01]  /*7120*/  IMAD.SHL.U32 R2, R102, 0x40, RZ ;  /* 0x0000004066027824 */ /* 0x000fe200078e00ff */
[----:B------:R-:W-:-:S05]  /*7130*/  IADD3 R3, P0, PT, RZ, -UR6, RZ ;  /* 0x80000006ff037c10 */ /* 0x000fca000ff1e0ff */
[----:B------:R-:W-:-:S05]  /*7140*/  IMAD.X R2, RZ, RZ, ~R2, P0 ;  /* 0x000000ffff027224 */ /* 0x000fca00000e0e02 */
[----:B------:R-:W-:-:S04]  /*7150*/  SHF.R.S64 R3, R3, 0x1f, R2 ;  /* 0x0000001f03037819 */ /* 0x000fc80000001002 */
[----:B------:R-:W-:-:S04]  /*7160*/  IADD3 R150, P0, PT, R3, R150, RZ ;  /* 0x0000009603967210 */ /* 0x000fc80007f1e0ff */
[----:B------:R-:W-:-:S09]  /*7170*/  LEA.HI.X.SX32 R151, R2, R151, 0x1, P0 ;  /* 0x0000009702977211 */ /* 0x000fd200000f0eff */
.L_x_5690:
        /* <DEDUP_REMOVED lines=49> */
.L_x_5688:
        /* <DEDUP_REMOVED lines=32> */
[----:B--2---:R-:W-:Y:S01]  /*7690*/  FMNMX.FTZ R31, R3, R2, !PT ;  /* 0x00000002031f7209 */ /* 0x004fe20007810000 */
[--C-:B------:R-:W-:Y:S01]  /*76a0*/  FFMA.FTZ R29, R27, UR4, -R102.reuse ;  /* 0x000000041b1d7c23 */ /* 0x100fe20008010866 */
[--C-:B------:R-:W-:Y:S01]  /*76b0*/  FFMA.FTZ R28, R35, UR4, -R102.reuse ;  /* 0x00000004231c7c23 */ /* 0x100fe20008010866 */
[--C-:B------:R-:W-:Y:S01]  /*76c0*/  FFMA.FTZ R30, R33, UR4, -R102.reuse ;  /* 0x00000004211e7c23 */ /* 0x100fe20008010866 */
[C---:B------:R-:W-:Y:S01]  /*76d0*/  FSETP.NEU.FTZ.AND P0, PT, R31.reuse, -INF , PT ;  /* 0xff8000001f00780b */ /* 0x040fe20003f1d000 */
[----:B------:R-:W-:Y:S01]  /*76e0*/  FMUL.FTZ R2, R31, UR4 ;  /* 0x000000041f027c20 */ /* 0x000fe20008410000 */
[----:B------:R-:W-:Y:S01]  /*76f0*/  MUFU.EX2 R103, R103 ;  /* 0x0000006700677308 */ /* 0x000fe20000000800 */
[--C-:B------:R-:W-:Y:S01]  /*7700*/  FFMA.FTZ R101, R113, UR4, -R102.reuse ;  /* 0x0000000471657c23 */ /* 0x100fe20008010866 */
[----:B------:R-:W-:Y:S01]  /*7710*/  FSEL R5, R31, RZ, P0 ;  /* 0x000000ff1f057208 */ /* 0x000fe20000000000 */
[--C-:B------:R-:W-:Y:S01]  /*7720*/  FFMA.FTZ R110, R21, UR4, -R102.reuse ;  /* 0x00000004156e7c23 */ /* 0x100fe20008010866 */
[----:B------:R-:W-:Y:S01]  /*7730*/  FSEL R27, R2, RZ, P0 ;  /* 0x000000ff021b7208 */ /* 0x000fe20000000000 */
[--C-:B------:R-:W-:Y:S01]  /*7740*/  FFMA.FTZ R117, R131, UR4, -R102.reuse ;  /* 0x0000000483757c23 */ /* 0x100fe20008010866 */
[--C-:B------:R-:W-:Y:S01]  /*7750*/  FFMA.FTZ R122, R129, UR4, -R102.reuse ;  /* 0x00000004817a7c23 */ /* 0x100fe20008010866 */
[----:B------:R-:W-:Y:S01]  /*7760*/  FADD.FTZ R5, R100, -R5 ;  /* 0x8000000564057221 */ /* 0x000fe20000010000 */
[----:B------:R-:W1:Y:S01]  /*7770*/  MUFU.EX2 R30, R30 ;  /* 0x0000001e001e7308 */ /* 0x000e620000000800 */
[--C-:B------:R-:W-:Y:S01]  /*7780*/  FFMA.FTZ R35, R34, UR4, -R27.reuse ;  /* 0x0000000422237c23 */ /* 0x100fe2000801081b */
[--C-:B------:R-:W-:Y:S01]  /*7790*/  FFMA.FTZ R3, R108, UR4, -R27.reuse ;  /* 0x000000046c037c23 */ /* 0x100fe2000801081b */
[--C-:B------:R-:W-:Y:S01]  /*77a0*/  FFMA.FTZ R2, R18, UR4, -R27.reuse ;  /* 0x0000000412027c23 */ /* 0x100fe2000801081b */
[--C-:B------:R-:W-:Y:S01]  /*77b0*/  FFMA.FTZ R33, R16, UR4, -R27.reuse ;  /* 0x0000000410217c23 */ /* 0x100fe2000801081b */
[----:B------:R-:W-:Y:S01]  /*77c0*/  FMUL.FTZ R34, R5, UR4 ;  /* 0x0000000405227c20 */ /* 0x000fe20008410000 */
[----:B------:R-:W-:Y:S01]  /*77d0*/  FMUL.FTZ R16, R4, UR4 ;  /* 0x0000000404107c20 */ /* 0x000fe20008410000 */
        /* <DEDUP_REMOVED lines=8> */
[----:B------:R-:W-:Y:S01]  /*7860*/  LDSM.16.MT88.4 R20, [R138+0x8800] ;  /* 0x008800008a14783b */ /* 0x000fe20000004200 */
        /* <DEDUP_REMOVED lines=16> */
[----:B------:R-:W1:Y:S01]  /*7970*/  MUFU.EX2 R3, R3 ;  /* 0x0000000300037308 */ /* 0x000e620000000800 */
[----:B--2---:R-:W-:Y:S01]  /*7980*/  F2FP.F16.F32.PACK_AB R6, R28, R29 ;  /* 0x0000001d1c06723e */ /* 0x004fe200000000ff */
[----:B------:R-:W-:Y:S06]  /*7990*/  LDSM.16.MT88.4 R24, [R137+0x9800] ;  /* 0x009800008918783b */ /* 0x000fec0000004200 */
        /* <DEDUP_REMOVED lines=80> */
[----:B--2---:R-:W-:Y:S01]  /*7ea0*/  HMMA.16816.F32 R52, R4, R8, R52 ;  /* 0x000000080434723c */ /* 0x004fe20000001834 */
[----:B------:R-:W-:Y:S01]  /*7eb0*/  FMUL.FTZ R87, R87, R34 ;  /* 0x0000002257577220 */ /* 0x000fe20000410000 */
[----:B------:R-:W2:Y:S01]  /*7ec0*/  MUFU.EX2 R108, R108 ;  /* 0x0000006c006c7308 */ /* 0x000ea20000000800 */
[----:B------:R-:W-:Y:S01]  /*7ed0*/  FFMA.FTZ R103, R168, R100, R103 ;  /* 0x00000064a8677223 */ /* 0x000fe20000010067 */
[----:B------:R-:W-:Y:S01]  /*7ee0*/  FFMA.FTZ R34, R166, R34, R35 ;  /* 0x00000022a6227223 */ /* 0x000fe20000010023 */
[----:B------:R-:W-:-:S02]  /*7ef0*/  MOV R100, R31 ;  /* 0x0000001f00647202 */ /* 0x000fc40000000f00 */
[----:B------:R-:W-:Y:S01]  /*7f00*/  FADD.FTZ R30, R30, R103 ;  /* 0x000000671e1e7221 */ /* 0x000fe20000010000 */
[----:B------:R-:W-:Y:S01]  /*7f10*/  HMMA.16816.F32 R56, R4, R10, R56 ;  /* 0x0000000a0438723c */ /* 0x000fe20000001838 */
[----:B------:R-:W4:Y:S01]  /*7f20*/  LDSM.16.MT88.4 R8, [R137+0xa000] ;  /* 0x00a000008908783b */ /* 0x000f220000004200 */
[----:B------:R-:W-:Y:S01]  /*7f30*/  MUFU.EX2 R107, R107 ;  /* 0x0000006b006b7308 */ /* 0x000fe20000000800 */
[----:B------:R-:W-:Y:S01]  /*7f40*/  FADD.FTZ R3, R3, R34 ;  /* 0x0000002203037221 */ /* 0x000fe20000010000 */
[----:B------:R-:W-:-:S03]  /*7f50*/  FADD.FTZ R29, R29, R30 ;  /* 0x0000001e1d1d7221 */ /* 0x000fc60000010000 */
[----:B------:R-:W-:Y:S01]  /*7f60*/  FADD.FTZ R2, R2, R3 ;  /* 0x0000000302027221 */ /* 0x000fe20000010000 */
[----:B---3--:R-:W-:Y:S01]  /*7f70*/  HMMA.16816.F32 R60, R4, R12, R60 ;  /* 0x0000000c043c723c */ /* 0x008fe2000000183c */
[----:B------:R-:W-:Y:S01]  /*7f80*/  FADD.FTZ R28, R28, R29 ;  /* 0x0000001d1c1c7221 */ /* 0x000fe20000010000 */
[----:B------:R-:W-:Y:S01]  /*7f90*/  MUFU.EX2 R110, R110 ;  /* 0x0000006e006e7308 */ /* 0x000fe20000000800 */
[----:B------:R-:W-:-:S05]  /*7fa0*/  FADD.FTZ R33, R33, R2 ;  /* 0x0000000221217221 */ /* 0x000fca0000010000 */
        /* <DEDUP_REMOVED lines=15> */
[----:B------:R-:W-:Y:S01]  /*80a0*/  HMMA.16816.F32 R84, R4, R14, R84 ;  /* 0x0000000e0454723c */ /* 0x000fe20000001854 */
[----:B------:R-:W3:Y:S01]  /*80b0*/  LDSM.16.MT88.4 R12, [R136+0x8800] ;  /* 0x00880000880c783b */ /* 0x000ee20000004200 */
[----:B--2---:R-:W-:Y:S01]  /*80c0*/  F2FP.F16.F32.PACK_AB R4, R108, R101 ;  /* 0x000000656c04723e */ /* 0x004fe200000000ff */
[----:B------:R-:W-:Y:S01]  /*80d0*/  MUFU.EX2 R119, R119 ;  /* 0x0000007700777308 */ /* 0x000fe20000000800 */
[----:B-1----:R-:W-:Y:S01]  /*80e0*/  F2FP.F16.F32.PACK_AB R5, R113, R112 ;  /* 0x000000707105723e */ /* 0x002fe200000000ff */
[----:B------:R-:W-:Y:S01]  /*80f0*/  FADD.FTZ R101, R101, R28 ;  /* 0x0000001c65657221 */ /* 0x000fe20000010000 */
[----:B------:R-:W-:Y:S01]  /*8100*/  F2FP.F16.F32.PACK_AB R6, R110, R107 ;  /* 0x0000006b6e06723e */ /* 0x000fe200000000ff */
[----:B------:R-:W-:Y:S01]  /*8110*/  FADD.FTZ R112, R112, R33 ;  /* 0x0000002170707221 */ /* 0x000fe20000010000 */
[----:B----4-:R-:W-:Y:S01]  /*8120*/  F2FP.F16.F32.PACK_AB R7, R115, R114 ;  /* 0x000000727307723e */ /* 0x010fe200000000ff */
[----:B------:R-:W-:Y:S01]  /*8130*/  FADD.FTZ R108, R108, R101 ;  /* 0x000000656c6c7221 */ /* 0x000fe20000010000 */
[----:B------:R-:W-:Y:S01]  /*8140*/  MOV R101, R32 ;  /* 0x0000002000657202 */ /* 0x000fe20000000f00 */
[----:B------:R-:W-:Y:S01]  /*8150*/  MUFU.EX2 R126, R126 ;  /* 0x0000007e007e7308 */ /* 0x000fe20000000800 */
        /* <DEDUP_REMOVED lines=8> */
[----:B------:R-:W1:Y:S03]  /*81e0*/  LDSM.16.MT88.4 R16, [R137+0xa800] ;  /* 0x00a800008910783b */ /* 0x000e660000004200 */
[----:B------:R-:W2:Y:S04]  /*81f0*/  MUFU.EX2 R116, R116 ;  /* 0x0000007400747308 */ /* 0x000ea80000000800 */
[C---:B------:R-:W-:Y:S04]  /*8200*/  HMMA.16816.F32 R96, R4.reuse, R8, R96 ;  /* 0x000000080460723c */ /* 0x040fe80000001860 */
[----:B------:R-:W-:Y:S04]  /*8210*/  MUFU.EX2 R118, R118 ;  /* 0x0000007600767308 */ /* 0x000fe80000000800 */
[C---:B------:R-:W-:Y:S01]  /*8220*/  HMMA.16816.F32 R92, R4.reuse, R10, R92 ;  /* 0x0000000a045c723c */ /* 0x040fe2000000185c */
[----:B------:R-:W4:Y:S03]  /*8230*/  LDSM.16.MT88.4 R8, [R142+0xa800] ;  /* 0x00a800008e08783b */ /* 0x000f260000004200 */
[----:B------:R-:W5:Y:S04]  /*8240*/  MUFU.EX2 R123, R123 ;  /* 0x0000007b007b7308 */ /* 0x000f680000000800 */
        /* <DEDUP_REMOVED lines=9> */
[----:B------:R-:W-:Y:S04]  /*82e0*/  MUFU.EX2 R102, R102 ;  /* 0x0000006600667308 */ /* 0x000fe80000000800 */
[C---:B-1----:R-:W-:Y:S04]  /*82f0*/  HMMA.16816.F32 R76, R4.reuse, R16, R76 ;  /* 0x00000010044c723c */ /* 0x042fe8000000184c */
[----:B------:R-:W-:Y:S04]  /*8300*/  MUFU.EX2 R105, R105 ;  /* 0x0000006900697308 */ /* 0x000fe80000000800 */
[C---:B----4-:R-:W-:Y:S04]  /*8310*/  HMMA.16816.F32 R60, R4.reuse, R8, R60 ;  /* 0x00000008043c723c */ /* 0x050fe8000000183c */
[----:B------:R-:W1:Y:S04]  /*8320*/  MUFU.EX2 R104, R104 ;  /* 0x0000006800687308 */ /* 0x000e680000000800 */
[C---:B------:R-:W-:Y:S01]  /*8330*/  HMMA.16816.F32 R64, R4.reuse, R10, R64 ;  /* 0x0000000a0440723c */ /* 0x040fe20000001840 */
[----:B------:R-:W4:Y:S03]  /*8340*/  LDSM.16.MT88.4 R8, [R142+0x9000] ;  /* 0x009000008e08783b */ /* 0x000f260000004200 */
[----:B------:R-:W-:Y:S04]  /*8350*/  MUFU.EX2 R106, R106 ;  /* 0x0000006a006a7308 */ /* 0x000fe80000000800 */
[C---:B------:R-:W-:Y:S01]  /*8360*/  HMMA.16816.F32 R80, R4.reuse, R18, R80 ;  /* 0x000000120450723c */ /* 0x040fe20000001850 */
[----:B------:R-:W-:Y:S03]  /*8370*/  LDSM.16.MT88.4 R16, [R136+0x9000] ;  /* 0x009000008810783b */ /* 0x000fe60000004200 */
[----:B------:R-:W1:Y:S04]  /*8380*/  MUFU.EX2 R125, R125 ;  /* 0x0000007d007d7308 */ /* 0x000e680000000800 */
[C---:B---3--:R-:W-:Y:S08]  /*8390*/  HMMA.16816.F32 R88, R4.reuse, R12, R88 ;  /* 0x0000000c0458723c */ /* 0x048ff00000001858 */
[C---:B------:R-:W-:Y:S01]  /*83a0*/  HMMA.16816.F32 R84, R4.reuse, R14, R84 ;  /* 0x0000000e0454723c */ /* 0x040fe20000001854 */
[----:B------:R-:W3:Y:S07]  /*83b0*/  LDSM.16.MT88.4 R12, [R137+0x9000] ;  /* 0x00900000890c783b */ /* 0x000eee0000004200 */
        /* <DEDUP_REMOVED lines=13> */
[----:B----4-:R-:W-:Y:S01]  /*8490*/  HMMA.16816.F32 R96, R4, R8, R96 ;  /* 0x000000080460723c */ /* 0x010fe20000001860 */
[----:B------:R-:W-:Y:S01]  /*84a0*/  FADD.FTZ R126, R126, R119 ;  /* 0x000000777e7e7221 */ /* 0x000fe20000010000 */
[----:B------:R-:W-:-:S06]  /*84b0*/  FADD.FTZ R118, R123, R118 ;  /* 0x000000767b767221 */ /* 0x000fcc0000010000 */
[C---:B------:R-:W-:Y:S01]  /*84c0*/  HMMA.16816.F32 R92, R4.reuse, R10, R92 ;  /* 0x0000000a045c723c */ /* 0x040fe2000000185c */
[----:B------:R-:W4:Y:S07]  /*84d0*/  LDSM.16.MT88.4 R8, [R142+0xb000] ;  /* 0x00b000008e08783b */ /* 0x000f2e0000004200 */
[C---:B---3--:R-:W-:Y:S08]  /*84e0*/  HMMA.16816.F32 R44, R4.reuse, R12, R44 ;  /* 0x0000000c042c723c */ /* 0x048ff0000000182c */
[C---:B------:R-:W-:Y:S01]  /*84f0*/  HMMA.16816.F32 R48, R4.reuse, R14, R48 ;  /* 0x0000000e0430723c */ /* 0x040fe20000001830 */
[----:B------:R-:W3:Y:S07]  /*8500*/  LDSM.16.MT88.4 R12, [R138+0xb000] ;  /* 0x00b000008a0c783b */ /* 0x000eee0000004200 */
[C---:B------:R-:W-:Y:S08]  /*8510*/  HMMA.16816.F32 R52, R4.reuse, R16, R52 ;  /* 0x000000100434723c */ /* 0x040ff00000001834 */
        /* <DEDUP_REMOVED lines=15> */
[----:B------:R-:W-:Y:S01]  /*8610*/  HMMA.16816.F32 R80, R4, R22, R80 ;  /* 0x000000160450723c */ /* 0x000fe20000001850 */
[----:B------:R-:W-:Y:S01]  /*8620*/  F2FP.F16.F32.PACK_AB R4, R120, R109 ;  /* 0x0000006d7804723e */ /* 0x000fe200000000ff */
[----:B------:R-:W2:Y:S01]  /*8630*/  LDSM.16.MT88.4 R20, [R136+0x9800] ;  /* 0x009800008814783b */ /* 0x000ea20000004200 */
[----:B-1----:R-:W-:Y:S01]  /*8640*/  F2FP.F16.F32.PACK_AB R5, R104, R105 ;  /* 0x000000696805723e */ /* 0x002fe200000000ff */
        /* <DEDUP_REMOVED lines=19> */
[C---:B------:R-:W-:Y:S08]  /*8780*/  HMMA.16816.F32 R44, R4.reuse, R24, R44 ;  /* 0x00000018042c723c */ /* 0x040ff0000000182c */
[C---:B------:R-:W-:Y:S08]  /*8790*/  HMMA.16816.F32 R48, R4.reuse, R26, R48 ;  /* 0x0000001a0430723c */ /* 0x040ff00000001830 */
[C---:B--2---:R-:W-:Y:S08]  /*87a0*/  HMMA.16816.F32 R52, R4.reuse, R20, R52 ;  /* 0x000000140434723c */ /* 0x044ff00000001834 */
[C---:B------:R-:W-:Y:S08]  /*87b0*/  HMMA.16816.F32 R56, R4.reuse, R22, R56 ;  /* 0x000000160438723c */ /* 0x040ff00000001838 */
[C---:B-1----:R-:W-:Y:S08]  /*87c0*/  HMMA.16816.F32 R68, R4.reuse, R8, R68 ;  /* 0x000000080444723c */ /* 0x042ff00000001844 */
[C---:B------:R-:W-:Y:S08]  /*87d0*/  HMMA.16816.F32 R72, R4.reuse, R10, R72 ;  /* 0x0000000a0448723c */ /* 0x040ff00000001848 */
[C---:B---3--:R-:W-:Y:S08]  /*87e0*/  HMMA.16816.F32 R76, R4.reuse, R12, R76 ;  /* 0x0000000c044c723c */ /* 0x048ff0000000184c */
[C---:B------:R-:W-:Y:S08]  /*87f0*/  HMMA.16816.F32 R80, R4.reuse, R14, R80 ;  /* 0x0000000e0450723c */ /* 0x040ff00000001850 */
[C---:B----4-:R-:W-:Y:S08]  /*8800*/  HMMA.16816.F32 R88, R4.reuse, R16, R88 ;  /* 0x000000100458723c */ /* 0x050ff00000001858 */
[----:B------:R-:W-:-:S15]  /*8810*/  HMMA.16816.F32 R84, R4, R18, R84 ;  /* 0x000000120454723c */ /* 0x000fde0000001854 */
[----:B------:R-:W-:-:S05]  /*8820*/  NOP ;  /* 0x0000000000007918 */ /* 0x000fca0000000000 */
.L_x_5685:
[----:B------:R-:W-:-:S13]  /*8830*/  ISETP.GE.AND P0, PT, R164, RZ, PT ;  /* 0x000000ffa400720c */ /* 0x000fda0003f06270 */
[----:B------:R-:W-:Y:S05]  /*8840*/  @!P0 BRA `(.L_x_5691) ;  /* 0x0000002c00ac8947 */ /* 0x000fea0003800000 */
[----:B------:R-:W-:Y:S01]  /*8850*/  ISETP.NE.U32.AND P3, PT, RZ, UR12, PT ;  /* 0x0000000cff007c0c */ /* 0x000fe2000bf65070 */
[C---:B------:R-:W-:Y:S01]  /*8860*/  IMAD.SHL.U32 R165, R164.reuse, 0x40, RZ ;  /* 0x00000040a4a57824 */ /* 0x040fe200078e00ff */
[----:B------:R-:W-:Y:S01]  /*8870*/  MOV R2, R101 ;  /* 0x0000006500027202 */ /* 0x000fe20000000f00 */
[----:B------:R-:W-:Y:S01]  /*8880*/  IMAD.MOV.U32 R162, RZ, RZ, RZ ;  /* 0x000000ffffa27224 */ /* 0x000fe200078e00ff */
[----:B------:R-:W-:Y:S01]  /*8890*/  ISETP.NE.AND.EX P3, PT, RZ, UR13, PT, P3 ;  /* 0x0000000dff007c0c */ /* 0x000fe2000bf65330 */
[----:B------:R-:W-:Y:S01]  /*88a0*/  IMAD.MOV.U32 R3, RZ, RZ, R100 ;  /* 0x000000ffff037224 */ /* 0x000fe200078e0064 */
[C---:B------:R-:W-:Y:S01]  /*88b0*/  LOP3.LUT R163, R165.reuse, 0x20, R132, 0xfe, !PT ;  /* 0x00000020a5a37812 */ /* 0x040fe200078efe84 */
[----:B------:R-:W-:Y:S01]  /*88c0*/  VIADD R164, R164, 0x1 ;  /* 0x00000001a4a47836 */ /* 0x000fe20000000000 */
[----:B------:R-:W-:Y:S01]  /*88d0*/  IADD3 R165, PT, PT, R165, 0x40, RZ ;  /* 0x00000040a5a57810 */ /* 0x000fe20007ffe0ff */
[----:B------:R-:W1:Y:S01]  /*88e0*/  LDCU UR10, c[0x0][0x440] ;  /* 0x00008800ff0a77ac */ /* 0x000e620008000800 */
[----:B------:R-:W2:Y:S07]  /*88f0*/  LDCU UR4, c[0x0][0x45c] ;  /* 0x00008b80ff0477ac */ /* 0x000eae0008000800 */
[----:B------:R-:W-:Y:S01]  /*8900*/  @!P3 IADD3 R162, P4, PT, RZ, -R162, RZ ;  /* 0x800000a2ffa2b210 */ /* 0x000fe20007f9e0ff */
[----:B------:R-:W3:Y:S01]  /*8910*/  LDCU.64 UR6, c[0x0][0x3a0] ;  /* 0x00007400ff0677ac */ /* 0x000ee20008000a00 */
[----:B------:R-:W4:Y:S11]  /*8920*/  LDCU.64 UR8, c[0x0][0x3a8] ;  /* 0x00007500ff0877ac */ /* 0x000f360008000a00 */
.L_x_5695:
        /* <DEDUP_REMOVED lines=75> */
.L_x_5692:
        /* <DEDUP_REMOVED lines=58> */
[----:B------:R-:W-:Y:S01]  /*9180*/  LDSM.16.M88.4 R132, [R144] ;  /* 0x000000009084783b */ /* 0x000fe20000000200 */
[C---:B-----5:R-:W-:Y:S08]  /*9190*/  HMMA.16816.F32 R4, R100.reuse, R104, RZ ;  /* 0x000000686404723c */ /* 0x060ff000000018ff */
[C---:B------:R-:W-:Y:S01]  /*91a0*/  HMMA.16816.F32 R8, R100.reuse, R106, RZ ;  /* 0x0000006a6408723c */ /* 0x040fe200000018ff */
[----:B------:R-:W5:Y:S07]  /*91b0*/  LDSM.16.M88.4 R104, [R141+0x5000] ;  /* 0x005000008d68783b */ /* 0x000f6e0000000200 */
[C---:B---3--:R-:W-:Y:S08]  /*91c0*/  HMMA.16816.F32 R12, R100.reuse, R108, RZ ;  /* 0x0000006c640c723c */ /* 0x048ff000000018ff */
[C---:B------:R-:W-:Y:S01]  /*91d0*/  HMMA.16816.F32 R16, R100.reuse, R110, RZ ;  /* 0x0000006e6410723c */ /* 0x040fe200000018ff */
[----:B------:R-:W3:Y:S07]  /*91e0*/  LDSM.16.M88.4 R108, [R141+0x5800] ;  /* 0x005800008d6c783b */ /* 0x000eee0000000200 */
[C---:B----4-:R-:W-:Y:S08]  /*91f0*/  HMMA.16816.F32 R20, R100.reuse, R112, RZ ;  /* 0x000000706414723c */ /* 0x050ff000000018ff */
[C---:B------:R-:W-:Y:S01]  /*9200*/  HMMA.16816.F32 R24, R100.reuse, R114, RZ ;  /* 0x000000726418723c */ /* 0x040fe200000018ff */
[----:B------:R-:W4:Y:S07]  /*9210*/  LDSM.16.M88.4 R112, [R140+0x4000] ;  /* 0x004000008c70783b */ /* 0x000f2e0000000200 */
[C---:B--2---:R-:W-:Y:S08]  /*9220*/  HMMA.16816.F32 R28, R100.reuse, R116, RZ ;  /* 0x00000074641c723c */ /* 0x044ff000000018ff */
[----:B------:R-:W-:Y:S01]  /*9230*/  HMMA.16816.F32 R32, R100, R118, RZ ;  /* 0x000000766420723c */ /* 0x000fe200000018ff */
[----:B------:R-:W2:Y:S04]  /*9240*/  LDSM.16.M88.4 R100, [R140+0x4800] ;  /* 0x004800008c64783b */ /* 0x000ea80000000200 */
[----:B------:R-:W2:Y:S03]  /*9250*/  LDSM.16.M88.4 R116, [R140+0x5000] ;  /* 0x005000008c74783b */ /* 0x000ea60000000200 */
[C---:B-1----:R-:W-:Y:S08]  /*9260*/  HMMA.16816.F32 R4, R120.reuse, R124, R4 ;  /* 0x0000007c7804723c */ /* 0x042ff00000001804 */
[C---:B------:R-:W-:Y:S01]  /*9270*/  HMMA.16816.F32 R8, R120.reuse, R126, R8 ;  /* 0x0000007e7808723c */ /* 0x040fe20000001808 */
[----:B------:R-:W-:Y:S07]  /*9280*/  LDSM.16.M88.4 R124, [R139+0x5800] ;  /* 0x005800008b7c783b */ /* 0x000fee0000000200 */
[C---:B------:R-:W-:Y:S08]  /*9290*/  HMMA.16816.F32 R12, R120.reuse, R128, R12 ;  /* 0x00000080780c723c */ /* 0x040ff0000000180c */
[C---:B------:R-:W-:Y:S01]  /*92a0*/  HMMA.16816.F32 R16, R120.reuse, R130, R16 ;  /* 0x000000827810723c */ /* 0x040fe20000001810 */
[----:B------:R-:W-:Y:S07]  /*92b0*/  LDSM.16.M88.4 R128, [R141+0x6800] ;  /* 0x006800008d80783b */ /* 0x000fee0000000200 */
[C---:B-----5:R-:W-:Y:S08]  /*92c0*/  HMMA.16816.F32 R20, R120.reuse, R104, R20 ;  /* 0x000000687814723c */ /* 0x060ff00000001814 */
[C---:B------:R-:W-:Y:S01]  /*92d0*/  HMMA.16816.F32 R24, R120.reuse, R106, R24 ;  /* 0x0000006a7818723c */ /* 0x040fe20000001818 */
[----:B------:R-:W1:Y:S07]  /*92e0*/  LDSM.16.M88.4 R104, [R140+0x5800] ;  /* 0x005800008c68783b */ /* 0x000e6e0000000200 */
[C---:B---3--:R-:W-:Y:S08]  /*92f0*/  HMMA.16816.F32 R28, R120.reuse, R108, R28 ;  /* 0x0000006c781c723c */ /* 0x048ff0000000181c */
[----:B------:R-:W-:Y:S01]  /*9300*/  HMMA.16816.F32 R32, R120, R110, R32 ;  /* 0x0000006e7820723c */ /* 0x000fe20000001820 */
[----:B------:R-:W-:Y:S04]  /*9310*/  LDSM.16.M88.4 R108, [R139+0x4000] ;  /* 0x004000008b6c783b */ /* 0x000fe80000000200 */
[----:B------:R-:W-:Y:S03]  /*9320*/  LDSM.16.M88.4 R120, [R139+0x5000] ;  /* 0x005000008b78783b */ /* 0x000fe60000000200 */
[C---:B----4-:R-:W-:Y:S08]  /*9330*/  HMMA.16816.F32 R4, R132.reuse, R112, R4 ;  /* 0x000000708404723c */ /* 0x050ff00000001804 */
[C---:B------:R-:W-:Y:S01]  /*9340*/  HMMA.16816.F32 R8, R132.reuse, R114, R8 ;  /* 0x000000728408723c */ /* 0x040fe20000001808 */
[----:B------:R-:W-:Y:S07]  /*9350*/  LDSM.16.M88.4 R112, [R139+0x4800] ;  /* 0x004800008b70783b */ /* 0x000fee0000000200 */
[C---:B--2---:R-:W-:Y:S08]  /*9360*/  HMMA.16816.F32 R12, R132.reuse, R100, R12 ;  /* 0x00000064840c723c */ /* 0x044ff0000000180c */
[C---:B------:R-:W-:Y:S01]  /*9370*/  HMMA.16816.F32 R16, R132.reuse, R102, R16 ;  /* 0x000000668410723c */ /* 0x040fe20000001810 */
[----:B------:R-:W2:Y:S07]  /*9380*/  LDSM.16.M88.4 R100, [R143] ;  /* 0x000000008f64783b */ /* 0x000eae0000000200 */
[C---:B------:R-:W-:Y:S08]  /*9390*/  HMMA.16816.F32 R20, R132.reuse, R116, R20 ;  /* 0x000000748414723c */ /* 0x040ff00000001814 */
[C---:B------:R-:W-:Y:S01]  /*93a0*/  HMMA.16816.F32 R24, R132.reuse, R118, R24 ;  /* 0x000000768418723c */ /* 0x040fe20000001818 */
[----:B------:R-:W-:Y:S07]  /*93b0*/  LDSM.16.M88.4 R116, [R146+UR5+0x6000] ;  /* 0x006000059274783b */ /* 0x000fee0008000200 */
[C---:B-1----:R-:W-:Y:S08]  /*93c0*/  HMMA.16816.F32 R28, R132.reuse, R104, R28 ;  /* 0x00000068841c723c */ /* 0x042ff0000000181c */
[----:B------:R-:W-:Y:S01]  /*93d0*/  HMMA.16816.F32 R32, R132, R106, R32 ;  /* 0x0000006a8420723c */ /* 0x000fe20000001820 */
[----:B------:R-:W1:Y:S07]  /*93e0*/  LDSM.16.M88.4 R104, [R147+0x2000] ;  /* 0x002000009368783b */ /* 0x000e6e0000000200 */
[C---:B--2---:R-:W-:Y:S08]  /*93f0*/  HMMA.16816.F32 R4, R100.reuse, R108, R4 ;  /* 0x0000006c6404723c */ /* 0x044ff00000001804 */
[C---:B------:R-:W-:Y:S01]  /*9400*/  HMMA.16816.F32 R8, R100.reuse, R110, R8 ;  /* 0x0000006e6408723c */ /* 0x040fe20000001808 */
[----:B------:R-:W2:Y:S07]  /*9410*/  LDSM.16.M88.4 R108, [R146+UR5+0x6800] ;  /* 0x00680005926c783b */ /* 0x000eae0008000200 */
[C---:B------:R-:W-:Y:S08]  /*9420*/  HMMA.16816.F32 R12, R100.reuse, R112, R12 ;  /* 0x00000070640c723c */ /* 0x040ff0000000180c */
[C---:B------:R-:W-:Y:S01]  /*9430*/  HMMA.16816.F32 R16, R100.reuse, R114, R16 ;  /* 0x000000726410723c */ /* 0x040fe20000001810 */
[----:B------:R-:W3:Y:S07]  /*9440*/  LDSM.16.M88.4 R112, [R146+UR5+0x7000] ;  /* 0x007000059270783b */ /* 0x000eee0008000200 */
[C---:B------:R-:W-:Y:S08]  /*9450*/  HMMA.16816.F32 R20, R100.reuse, R120, R20 ;  /* 0x000000786414723c */ /* 0x040ff00000001814 */
[C---:B------:R-:W-:Y:S01]  /*9460*/  HMMA.16816.F32 R24, R100.reuse, R122, R24 ;  /* 0x0000007a6418723c */ /* 0x040fe20000001818 */
[----:B------:R-:W4:Y:S07]  /*9470*/  LDSM.16.M88.4 R120, [R146+UR5+0x7800] ;  /* 0x007800059278783b */ /* 0x000f2e0008000200 */
[C---:B------:R-:W-:Y:S08]  /*9480*/  HMMA.16816.F32 R28, R100.reuse, R124, R28 ;  /* 0x0000007c641c723c */ /* 0x040ff0000000181c */
[----:B------:R-:W-:Y:S01]  /*9490*/  HMMA.16816.F32 R32, R100, R126, R32 ;  /* 0x0000007e6420723c */ /* 0x000fe20000001820 */
[----:B------:R-:W-:Y:S04]  /*94a0*/  LDSM.16.M88.4 R100, [R145+0x2000] ;  /* 0x002000009164783b */ /* 0x000fe80000000200 */
[----:B------:R-:W5:Y:S03]  /*94b0*/  LDSM.16.M88.4 R124, [R141+0x6000] ;  /* 0x006000008d7c783b */ /* 0x000f660000000200 */
        /* <DEDUP_REMOVED lines=8> */
[----:B------:R-:W-:Y:S07]  /*9540*/  LDSM.16.M88.4 R112, [R144+0x2000] ;  /* 0x002000009070783b */ /* 0x000fee0000000200 */
[C---:B----4-:R-:W-:Y:S08]  /*9550*/  HMMA.16816.F32 R28, R104.reuse, R120, R28 ;  /* 0x00000078681c723c */ /* 0x050ff0000000181c */
[----:B------:R-:W-:Y:S01]  /*9560*/  HMMA.16816.F32 R32, R104, R122, R32 ;  /* 0x0000007a6820723c */ /* 0x000fe20000001820 */
[----:B------:R-:W2:Y:S04]  /*9570*/  LDSM.16.M88.4 R104, [R141+0x7800] ;  /* 0x007800008d68783b */ /* 0x000ea80000000200 */
[----:B------:R-:W3:Y:S03]  /*9580*/  LDSM.16.M88.4 R120, [R140+0x6800] ;  /* 0x006800008c78783b */ /* 0x000ee60000000200 */
        /* <DEDUP_REMOVED lines=8> */
[----:B------:R-:W1:Y:S07]  /*9610*/  LDSM.16.M88.4 R108, [R140+0x7800] ;  /* 0x007800008c6c783b */ /* 0x000e6e0000000200 */
[C---:B--2---:R-:W-:Y:S08]  /*9620*/  HMMA.16816.F32 R28, R100.reuse, R104, R28 ;  /* 0x00000068641c723c */ /* 0x044ff0000000181c */
[----:B------:R-:W-:Y:S01]  /*9630*/  HMMA.16816.F32 R32, R100, R106, R32 ;  /* 0x0000006a6420723c */ /* 0x000fe20000001820 */
[----:B------:R-:W-:Y:S04]  /*9640*/  LDSM.16.M88.4 R100, [R143+0x2000] ;  /* 0x002000008f64783b */ /* 0x000fe80000000200 */
[----:B------:R-:W2:Y:S03]  /*9650*/  LDSM.16.M88.4 R104, [R139+0x6000] ;  /* 0x006000008b68783b */ /* 0x000ea60000000200 */
[C---:B------:R-:W-:Y:S08]  /*9660*/  HMMA.16816.F32 R4, R112.reuse, R116, R4 ;  /* 0x000000747004723c */ /* 0x040ff00000001804 */
[C---:B------:R-:W-:Y:S01]  /*9670*/  HMMA.16816.F32 R8, R112.reuse, R118, R8 ;  /* 0x000000767008723c */ /* 0x040fe20000001808 */
[----:B------:R-:W5:Y:S07]  /*9680*/  LDSM.16.M88.4 R116, [R139+0x6800] ;  /* 0x006800008b74783b */ /* 0x000f6e0000000200 */
        /* <DEDUP_REMOVED lines=8> */
[----:B------:R-:W-:Y:S08]  /*9710*/  HMMA.16816.F32 R32, R112, R110, R32 ;  /* 0x0000006e7020723c */ /* 0x000ff00000001820 */
[C---:B--2---:R-:W-:Y:S08]  /*9720*/  HMMA.16816.F32 R4, R100.reuse, R104, R4 ;  /* 0x000000686404723c */ /* 0x044ff00000001804 */
[C---:B------:R-:W-:Y:S08]  /*9730*/  HMMA.16816.F32 R8, R100.reuse, R106, R8 ;  /* 0x0000006a6408723c */ /* 0x040ff00000001808 */
[C---:B-----5:R-:W-:Y:S08]  /*9740*/  HMMA.16816.F32 R12, R100.reuse, R116, R12 ;  /* 0x00000074640c723c */ /* 0x060ff0000000180c */
[C---:B------:R-:W-:Y:S08]  /*9750*/  HMMA.16816.F32 R16, R100.reuse, R118, R16 ;  /* 0x000000766410723c */ /* 0x040ff00000001810 */
[C---:B---3--:R-:W-:Y:S08]  /*9760*/  HMMA.16816.F32 R20, R100.reuse, R120, R20 ;  /* 0x000000786414723c */ /* 0x048ff00000001814 */
[C---:B------:R-:W-:Y:S08]  /*9770*/  HMMA.16816.F32 R24, R100.reuse, R122, R24 ;  /* 0x0000007a6418723c */ /* 0x040ff00000001818 */
[C---:B------:R-:W-:Y:S08]  /*9780*/  HMMA.16816.F32 R28, R100.reuse, R128, R28 ;  /* 0x00000080641c723c */ /* 0x040ff0000000181c */
        /* <DEDUP_REMOVED lines=56> */
[C---:B------:R-:W-:Y:S04]  /*9b10*/  LEA R110, P0, R105.reuse, R160, 0x2 ;  /* 0x000000a0696e7211 */ /* 0x040fe800078010ff */
[C---:B------:R-:W-:Y:S01]  /*9b20*/  LEA.HI.X.SX32 R111, R105.reuse, R161, 0x2, P0 ;  /* 0x000000a1696f7211 */ /* 0x040fe200000f16ff */
[----:B------:R-:W2:Y:S01]  /*9b30*/  LDG.E R107, desc[UR16][R106.64] ;  /* 0x000000106a6b7981 */ /* 0x000ea2000c1e1900 */
        /* <DEDUP_REMOVED lines=16> */
.L_x_5694:
        /* <DEDUP_REMOVED lines=49> */
.L_x_5693:
[C---:B-1----:R-:W-:Y:S01]  /*9f50*/  IADD3 R100, PT, PT, R163.reuse, -0x1f, RZ ;  /* 0xffffffe1a3647810 */ /* 0x042fe20007ffe0ff */
[----:B------:R-:W-:Y:S01]  /*9f60*/  LDSM.16.MT88.4 R108, [R138+0x8000] ;  /* 0x008000008a6c783b */ /* 0x000fe20000004200 */
[----:B------:R-:W-:Y:S02]  /*9f70*/  I2FP.F32.U32 R103, R163 ;  /* 0x000000a300677245 */ /* 0x000fe40000201000 */
[----:B------:R-:W-:Y:S02]  /*9f80*/  I2FP.F32.U32 R100, R100 ;  /* 0x0000006400647245 */ /* 0x000fe40000201000 */
[C---:B------:R-:W-:Y:S01]  /*9f90*/  IADD3 R101, PT, PT, R163.reuse, -0x20, RZ ;  /* 0xffffffe0a3657810 */ /* 0x040fe20007ffe0ff */
[CC--:B------:R-:W-:Y:S01]  /*9fa0*/  FFMA.FTZ R22, R0.reuse, R103.reuse, R22 ;  /* 0x0000006700167223 */ /* 0x0c0fe20000010016 */
[C---:B------:R-:W-:Y:S01]  /*9fb0*/  FFMA.FTZ R20, R0.reuse, R103, R20 ;  /* 0x0000006700147223 */ /* 0x040fe20000010014 */
[C---:B------:R-:W-:Y:S01]  /*9fc0*/  IADD3 R103, PT, PT, R163.reuse, -0x18, RZ ;  /* 0xffffffe8a3677810 */ /* 0x040fe20007ffe0ff */
[CC--:B------:R-:W-:Y:S01]  /*9fd0*/  FFMA.FTZ R7, R0.reuse, R100.reuse, R7 ;  /* 0x0000006400077223 */ /* 0x0c0fe20000010007 */
[C---:B------:R-:W-:Y:S01]  /*9fe0*/  FFMA.FTZ R5, R0.reuse, R100, R5 ;  /* 0x0000006400057223 */ /* 0x040fe20000010005 */
[----:B------:R-:W-:Y:S01]  /*9ff0*/  I2FP.F32.U32 R101, R101 ;  /* 0x0000006500657245 */ /* 0x000fe20000201000 */
[----:B------:R-:W-:Y:S01]  /*a000*/  LDSM.16.MT88.4 R112, [R137+0x8000] ;  /* 0x008000008970783b */ /* 0x000fe20000004200 */
[C---:B------:R-:W-:Y:S02]  /*a010*/  IADD3 R100, PT, PT, R163.reuse, -0xf, RZ ;  /* 0xfffffff1a3647810 */ /* 0x040fe40007ffe0ff */
[----:B------:R-:W-:Y:S01]  /*a020*/  I2FP.F32.U32 R103, R103 ;  /* 0x0000006700677245 */ /* 0x000fe20000201000 */
[CC--:B------:R-:W-:Y:S01]  /*a030*/  FFMA.FTZ R6, R0.reuse, R101.reuse, R6 ;  /* 0x0000006500067223 */ /* 0x0c0fe20000010006 */
[C---:B------:R-:W-:Y:S01]  /*a040*/  IADD3 R102, PT, PT, R163.reuse, -0x17, RZ ;  /* 0xffffffe9a3667810 */ /* 0x040fe20007ffe0ff */
[C---:B------:R-:W-:Y:S01]  /*a050*/  FFMA.FTZ R4, R0.reuse, R101, R4 ;  /* 0x0000006500047223 */ /* 0x040fe20000010004 */
[----:B------:R-:W-:Y:S01]  /*a060*/  I2FP.F32.U32 R100, R100 ;  /* 0x0000006400647245 */ /* 0x000fe20000201000 */
[CC--:B------:R-:W-:Y:S01]  /*a070*/  FFMA.FTZ R10, R0.reuse, R103.reuse, R10 ;  /* 0x00000067000a7223 */ /* 0x0c0fe2000001000a */
        /* <DEDUP_REMOVED lines=8> */
[C---:B------:R-:W-:Y:S01]  /*a100*/  IADD3 R100, PT, PT, R163.reuse, 0x9, RZ ;  /* 0x00000009a3647810 */ /* 0x040fe20007ffe0ff */
[C---:B------:R-:W-:Y:S01]  /*a110*/  FFMA.FTZ R9, R0.reuse, R102, R9 ;  /* 0x0000006600097223 */ /* 0x040fe20000010009 */
[----:B------:R-:W-:Y:S01]  /*a120*/  I2FP.F32.U32 R103, R103 ;  /* 0x0000006700677245 */ /* 0x000fe20000201000 */
        /* <DEDUP_REMOVED lines=9> */
[----:B------:R-:W-:Y:S01]  /*a1c0*/  IADD3 R103, PT, PT, R163, 0x8, RZ ;  /* 0x00000008a3677810 */ /* 0x000fe20007ffe0ff */
[----:B------:R-:W-:Y:S01]  /*a1d0*/  FFMA.FTZ R25, R0, R100, R25 ;  /* 0x0000006400197223 */ /* 0x000fe20000010019 */
[----:B------:R-:W-:Y:S01]  /*a1e0*/  FMNMX3.FTZ R104, R2, R4, R5, !PT ;  /* 0x0000000402687276 */ /* 0x000fe20007810005 */
[CC--:B------:R-:W-:Y:S01]  /*a1f0*/  FFMA.FTZ R19, R0.reuse, R102.reuse, R19 ;  /* 0x0000006600137223 */ /* 0x0c0fe20000010013 */
[----:B------:R-:W-:Y:S01]  /*a200*/  I2FP.F32.U32 R101, R101 ;  /* 0x0000006500657245 */ /* 0x000fe20000201000 */
[C---:B------:R-:W-:Y:S01]  /*a210*/  FFMA.FTZ R17, R0.reuse, R102, R17 ;  /* 0x0000006600117223 */ /* 0x040fe20000010011 */
[----:B------:R-:W-:Y:S02]  /*a220*/  FMNMX3.FTZ R100, R3, R6, R7, !PT ;  /* 0x0000000603647276 */ /* 0x000fe40007810007 */
[----:B------:R-:W-:Y:S01]  /*a230*/  I2FP.F32.U32 R103, R103 ;  /* 0x0000006700677245 */ /* 0x000fe20000201000 */
[-C--:B------:R-:W-:Y:S01]  /*a240*/  FFMA.FTZ R23, R0, R101.reuse, R23 ;  /* 0x0000006500177223 */ /* 0x080fe20000010017 */
[----:B------:R-:W-:Y:S01]  /*a250*/  FMNMX3.FTZ R104, R104, R8, R9, !PT ;  /* 0x0000000868687276 */ /* 0x000fe20007810009 */
[C---:B------:R-:W-:Y:S01]  /*a260*/  FFMA.FTZ R21, R0.reuse, R101, R21 ;  /* 0x0000006500157223 */ /* 0x040fe20000010015 */
[C---:B------:R-:W-:Y:S01]  /*a270*/  IADD3 R102, PT, PT, R163.reuse, 0x10, RZ ;  /* 0x00000010a3667810 */ /* 0x040fe20007ffe0ff */
[-C--:B------:R-:W-:Y:S01]  /*a280*/  FFMA.FTZ R26, R0, R103.reuse, R26 ;  /* 0x00000067001a7223 */ /* 0x080fe2000001001a */
        /* <DEDUP_REMOVED lines=8> */
[----:B------:R-:W-:Y:S02]  /*a310*/  FMNMX3.FTZ R104, R104, R16, R17, !PT ;  /* 0x0000001068687276 */ /* 0x000fe40007810011 */
[----:B------:R-:W-:Y:S02]  /*a320*/  I2FP.F32.U32 R103, R103 ;  /* 0x0000006700677245 */ /* 0x000fe40000201000 */
[C---:B------:R-:W-:Y:S02]  /*a330*/  IADD3 R102, PT, PT, R163.reuse, 0x19, RZ ;  /* 0x00000019a3667810 */ /* 0x040fe40007ffe0ff */
[----:B------:R-:W-:Y:S01]  /*a340*/  IADD3 R101, PT, PT, R163, 0x18, RZ ;  /* 0x00000018a3657810 */ /* 0x000fe20007ffe0ff */
[-C--:B------:R-:W-:Y:S01]  /*a350*/  FFMA.FTZ R29, R0, R103.reuse, R29 ;  /* 0x00000067001d7223 */ /* 0x080fe2000001001d */
[----:B------:R-:W-:Y:S01]  /*a360*/  FMNMX3.FTZ R100, R100, R18, R19, !PT ;  /* 0x0000001264647276 */ /* 0x000fe20007810013 */
[----:B------:R-:W-:Y:S01]  /*a370*/  FFMA.FTZ R31, R0, R103, R31 ;  /* 0x00000067001f7223 */ /* 0x000fe2000001001f */
[----:B------:R-:W-:Y:S02]  /*a380*/  FMNMX3.FTZ R104, R104, R20, R21, !PT ;  /* 0x0000001468687276 */ /* 0x000fe40007810015 */
[----:B------:R-:W-:Y:S02]  /*a390*/  I2FP.F32.U32 R102, R102 ;  /* 0x0000006600667245 */ /* 0x000fe40000201000 */
[----:B------:R-:W-:Y:S02]  /*a3a0*/  I2FP.F32.U32 R101, R101 ;  /* 0x0000006500657245 */ /* 0x000fe40000201000 */
[----:B------:R-:W-:Y:S01]  /*a3b0*/  FMNMX3.FTZ R100, R100, R22, R23, !PT ;  /* 0x0000001664647276 */ /* 0x000fe20007810017 */
[----:B------:R-:W-:Y:S01]  /*a3c0*/  FFMA.FTZ R33, R0, R102, R33 ;  /* 0x0000006600217223 */ /* 0x000fe20000010021 */
[----:B------:R-:W-:Y:S01]  /*a3d0*/  FMNMX3.FTZ R104, R104, R24, R25, !PT ;  /* 0x0000001868687276 */ /* 0x000fe20007810019 */
[-C--:B------:R-:W-:Y:S01]  /*a3e0*/  FFMA.FTZ R34, R0, R101.reuse, R34 ;  /* 0x0000006500227223 */ /* 0x080fe20000010022 */
[----:B------:R-:W-:Y:S01]  /*a3f0*/  FMNMX3.FTZ R100, R100, R26, R27, !PT ;  /* 0x0000001a64647276 */ /* 0x000fe2000781001b */
[----:B------:R-:W-:Y:S01]  /*a400*/  FFMA.FTZ R32, R0, R101, R32 ;  /* 0x0000006500207223 */ /* 0x000fe20000010020 */
[----:B------:R-:W-:Y:S01]  /*a410*/  FMNMX3.FTZ R101, R104, R28, R29, !PT ;  /* 0x0000001c68657276 */ /* 0x000fe2000781001d */
[----:B------:R-:W-:Y:S01]  /*a420*/  FFMA.FTZ R35, R0, R102, R35 ;  /* 0x0000006600237223 */ /* 0x000fe20000010023 */
[----:B------:R-:W-:Y:S02]  /*a430*/  FMNMX3.FTZ R100, R100, R30, R31, !PT ;  /* 0x0000001e64647276 */ /* 0x000fe4000781001f */
[----:B------:R-:W-:Y:S02]  /*a440*/  FMNMX3.FTZ R106, R101, R32, R33, !PT ;  /* 0x00000020656a7276 */ /* 0x000fe40007810021 */
[----:B------:R-:W-:Y:S02]  /*a450*/  FMNMX3.FTZ R103, R100, R34, R35, !PT ;  /* 0x0000002264677276 */ /* 0x000fe40007810023 */
[----:B------:R-:W-:Y:S01]  /*a460*/  IADD3 R164, PT, PT, R164, -0x1, RZ ;  /* 0xffffffffa4a47810 */ /* 0x000fe20007ffe0ff */
[----:B------:R-:W-:Y:S01]  /*a470*/  SHFL.BFLY PT, R101, R106, 0x2, 0x1f ;  /* 0x0c401f006a657f89 */ /* 0x000fe200000e0000 */
[----:B------:R-:W-:Y:S02]  /*a480*/  IADD3 R165, PT, PT, R165, -0x40, RZ ;  /* 0xffffffc0a5a57810 */ /* 0x000fe40007ffe0ff */
[----:B------:R-:W-:Y:S05]  /*a490*/  IADD3 R163, PT, PT, R163, -0x40, RZ ;  /* 0xffffffc0a3a37810 */ /* 0x000fea0007ffe0ff */
[----:B------:R-:W1:Y:S02]  /*a4a0*/  SHFL.BFLY PT, R100, R103, 0x2, 0x1f ;  /* 0x0c401f0067647f89 */ /* 0x000e6400000e0000 */
[----:B-1----:R-:W-:Y:S02]  /*a4b0*/  FMNMX.FTZ R105, R103, R100, !PT ;  /* 0x0000006467697209 */ /* 0x002fe40007810000 */
[----:B------:R-:W-:Y:S04]  /*a4c0*/  FMNMX.FTZ R104, R106, R101, !PT ;  /* 0x000000656a687209 */ /* 0x000fe80007810000 */
[----:B------:R-:W1:Y:S08]  /*a4d0*/  SHFL.BFLY PT, R100, R105, 0x1, 0x1f ;  /* 0x0c201f0069647f89 */ /* 0x000e7000000e0000 */
[----:B------:R-:W2:Y:S01]  /*a4e0*/  SHFL.BFLY PT, R101, R104, 0x1, 0x1f ;  /* 0x0c201f0068657f89 */ /* 0x000ea200000e0000 */
[----:B-1----:R-:W-:Y:S02]  /*a4f0*/  FMNMX.FTZ R100, R105, R100, !PT ;  /* 0x0000006469647209 */ /* 0x002fe40007810000 */
[----:B--2---:R-:W-:Y:S03]  /*a500*/  FMNMX.FTZ R101, R104, R101, !PT ;  /* 0x0000006568657209 */ /* 0x004fe60007810000 */
[C---:B------:R-:W-:Y:S01]  /*a510*/  FADD.FTZ R3, -R100.reuse, R3 ;  /* 0x0000000364037221 */ /* 0x040fe20000010100 */
[C---:B------:R-:W-:Y:S01]  /*a520*/  FMUL.FTZ R123, R100.reuse, UR4 ;  /* 0x00000004647b7c20 */ /* 0x040fe20008410000 */
[----:B------:R-:W-:Y:S01]  /*a530*/  FSETP.NEU.FTZ.AND P0, PT, R100, -INF , PT ;  /* 0xff8000006400780b */ /* 0x000fe20003f1d000 */
[----:B------:R-:W1:Y:S01]  /*a540*/  LDSM.16.MT88.4 R104, [R142+0x8000] ;  /* 0x008000008e68783b */ /* 0x000e620000004200 */
[----:B------:R-:W-:Y:S01]  /*a550*/  FADD.FTZ R102, -R101, R2 ;  /* 0x0000000265667221 */ /* 0x000fe20000010100 */
[----:B------:R-:W-:Y:S01]  /*a560*/  FMUL.FTZ R2, R3, UR4 ;  /* 0x0000000403027c20 */ /* 0x000fe20008410000 */
[----:B------:R-:W-:Y:S01]  /*a570*/  FSEL R123, R123, RZ, P0 ;  /* 0x000000ff7b7b7208 */ /* 0x000fe20000000000 */
[C---:B------:R-:W-:Y:S01]  /*a580*/  FMUL.FTZ R121, R101.reuse, UR4 ;  /* 0x0000000465797c20 */ /* 0x040fe20008410000 */
[----:B------:R-:W-:Y:S01]  /*a590*/  FMUL.FTZ R103, R102, UR4 ;  /* 0x0000000466677c20 */ /* 0x000fe20008410000 */
[----:B------:R-:W-:Y:S02]  /*a5a0*/  FSETP.NEU.FTZ.AND P0, PT, R101, -INF , PT ;  /* 0xff8000006500780b */ /* 0x000fe40003f1d000 */
[--C-:B------:R-:W-:Y:S01]  /*a5b0*/  FFMA.FTZ R119, R6, UR4, -R123.reuse ;  /* 0x0000000406777c23 */ /* 0x100fe2000801087b */
[----:B------:R2:W3:Y:S01]  /*a5c0*/  MUFU.EX2 R3, R103 ;  /* 0x0000006700037308 */ /* 0x0004e20000000800 */
[----:B------:R-:W-:Y:S01]  /*a5d0*/  FSEL R121, R121, RZ, P0 ;  /* 0x000000ff79797208 */ /* 0x000fe20000000000 */
[--C-:B------:R-:W-:Y:S01]  /*a5e0*/  FFMA.FTZ R118, R7, UR4, -R123.reuse ;  /* 0x0000000407767c23 */ /* 0x100fe2000801087b */
[--C-:B------:R-:W-:Y:S01]  /*a5f0*/  FFMA.FTZ R117, R10, UR4, -R123.reuse ;  /* 0x000000040a757c23 */ /* 0x100fe2000801087b */
[--C-:B------:R-:W-:Y:S01]  /*a600*/  FFMA.FTZ R102, R11, UR4, -R123.reuse ;  /* 0x000000040b667c23 */ /* 0x100fe2000801087b */
[----:B------:R-:W-:Y:S01]  /*a610*/  FFMA.FTZ R167, R30, UR4, -R123 ;  /* 0x000000041ea77c23 */ /* 0x000fe2000801087b */
[--C-:B------:R-:W-:Y:S01]  /*a620*/  FFMA.FTZ R122, R4, UR4, -R121.reuse ;  /* 0x00000004047a7c23 */ /* 0x100fe20008010879 */
[--C-:B------:R-:W-:Y:S01]  /*a630*/  FFMA.FTZ R120, R5, UR4, -R121.reuse ;  /* 0x0000000405787c23 */ /* 0x100fe20008010879 */
[--C-:B------:R-:W-:Y:S02]  /*a640*/  FFMA.FTZ R116, R8, UR4, -R121.reuse ;  /* 0x0000000408747c23 */ /* 0x100fe40008010879 */
[----:B------:R-:W4:Y:S01]  /*a650*/  MUFU.EX2 R2, R2 ;  /* 0x0000000200027308 */ /* 0x000f220000000800 */
[--C-:B------:R-:W-:Y:S01]  /*a660*/  FFMA.FTZ R134, R24, UR4, -R121.reuse ;  /* 0x0000000418867c23 */ /* 0x100fe20008010879 */
[----:B------:R-:W-:Y:S01]  /*a670*/  FFMA.FTZ R135, R25, UR4, -R121 ;  /* 0x0000000419877c23 */ /* 0x000fe20008010879 */
[--C-:B------:R-:W-:Y:S01]  /*a680*/  FFMA.FTZ R170, R31, UR4, -R123.reuse ;  /* 0x000000041faa7c23 */ /* 0x100fe2000801087b */
[----:B------:R-:W-:Y:S01]  /*a690*/  FFMA.FTZ R169, R34, UR4, -R123 ;  /* 0x0000000422a97c23 */ /* 0x000fe2000801087b */
[--C-:B------:R-:W-:Y:S01]  /*a6a0*/  FFMA.FTZ R171, R28, UR4, -R121.reuse ;  /* 0x000000041cab7c23 */ /* 0x100fe20008010879 */
[----:B------:R-:W-:Y:S01]  /*a6b0*/  FFMA.FTZ R174, R29, UR4, -R121 ;  /* 0x000000041dae7c23 */ /* 0x000fe20008010879 */
[----:B------:R-:W-:Y:S01]  /*a6c0*/  FFMA.FTZ R124, R14, UR4, -R123 ;  /* 0x000000040e7c7c23 */ /* 0x000fe2000801087b */
[----:B--2---:R-:W-:Y:S02]  /*a6d0*/  FFMA.FTZ R103, R9, UR4, -R121 ;  /* 0x0000000409677c23 */ /* 0x004fe40008010879 */
[----:B------:R-:W-:Y:S01]  /*a6e0*/  MUFU.EX2 R119, R119 ;  /* 0x0000007700777308 */ /* 0x000fe20000000800 */
[C---:B---3--:R-:W-:Y:S01]  /*a6f0*/  FMUL.FTZ R4, R3.reuse, R96 ;  /* 0x0000006003047220 */ /* 0x048fe20000410000 */
[C---:B------:R-:W-:Y:S01]  /*a700*/  FMUL.FTZ R5, R3.reuse, R97 ;  /* 0x0000006103057220 */ /* 0x040fe20000410000 */
[C---:B------:R-:W-:Y:S01]  /*a710*/  FMUL.FTZ R8, R3.reuse, R92 ;  /* 0x0000005c03087220 */ /* 0x040fe20000410000 */
[C---:B------:R-:W-:Y:S01]  /*a720*/  FMUL.FTZ R9, R3.reuse, R93 ;  /* 0x0000005d03097220 */ /* 0x040fe20000410000 */
[C---:B------:R-:W-:Y:S01]  /*a730*/  FMUL.FTZ R36, R3.reuse, R36 ;  /* 0x0000002403247220 */ /* 0x040fe20000410000 */
[C---:B------:R-:W-:Y:S01]  /*a740*/  FMUL.FTZ R37, R3.reuse, R37 ;  /* 0x0000002503257220 */ /* 0x040fe20000410000 */
[C---:B------:R-:W-:Y:S03]  /*a750*/  FMUL.FTZ R40, R3.reuse, R40 ;  /* 0x0000002803287220 */ /* 0x040fe60000410000 */
[----:B------:R-:W2:Y:S01]  /*a760*/  MUFU.EX2 R118, R118 ;  /* 0x0000007600767308 */ /* 0x000ea20000000800 */
[C---:B----4-:R-:W-:Y:S01]  /*a770*/  FMUL.FTZ R6, R2.reuse, R98 ;  /* 0x0000006202067220 */ /* 0x050fe20000410000 */
[C---:B------:R-:W-:Y:S01]  /*a780*/  FMUL.FTZ R7, R2.reuse, R99 ;  /* 0x0000006302077220 */ /* 0x040fe20000410000 */
[C---:B------:R-:W-:Y:S01]  /*a790*/  FMUL.FTZ R10, R2.reuse, R94 ;  /* 0x0000005e020a7220 */ /* 0x040fe20000410000 */
[C---:B------:R-:W-:Y:S01]  /*a7a0*/  FMUL.FTZ R11, R2.reuse, R95 ;  /* 0x0000005f020b7220 */ /* 0x040fe20000410000 */
[C---:B------:R-:W-:Y:S01]  /*a7b0*/  FMUL.FTZ R38, R2.reuse, R38 ;  /* 0x0000002602267220 */ /* 0x040fe20000410000 */
[----:B------:R-:W3:Y:S01]  /*a7c0*/  LDSM.16.MT88.4 R92, [R136+0x8000] ;  /* 0x00800000885c783b */ /* 0x000ee20000004200 */
[C---:B------:R-:W-:Y:S03]  /*a7d0*/  FMUL.FTZ R39, R2.reuse, R39 ;  /* 0x0000002702277220 */ /* 0x040fe60000410000 */
[----:B------:R-:W-:Y:S01]  /*a7e0*/  MUFU.EX2 R117, R117 ;  /* 0x0000007500757308 */ /* 0x000fe20000000800 */
[C---:B------:R-:W-:Y:S01]  /*a7f0*/  FMUL.FTZ R42, R2.reuse, R42 ;  /* 0x0000002a022a7220 */ /* 0x040fe20000410000 */
[C---:B------:R-:W-:Y:S01]  /*a800*/  FMUL.FTZ R43, R2.reuse, R43 ;  /* 0x0000002b022b7220 */ /* 0x040fe20000410000 */
[C---:B------:R-:W-:Y:S01]  /*a810*/  FMUL.FTZ R41, R3.reuse, R41 ;  /* 0x0000002903297220 */ /* 0x040fe20000410000 */
[C---:B------:R-:W-:Y:S01]  /*a820*/  FMUL.FTZ R46, R2.reuse, R46 ;  /* 0x0000002e022e7220 */ /* 0x040fe20000410000 */
[----:B------:R-:W-:Y:S01]  /*a830*/  FMUL.FTZ R47, R2, R47 ;  /* 0x0000002f022f7220 */ /* 0x000fe20000410000 */
[C---:B------:R-:W-:Y:S01]  /*a840*/  FMUL.FTZ R44, R3.reuse, R44 ;  /* 0x0000002c032c7220 */ /* 0x040fe20000410000 */
[C---:B------:R-:W-:Y:S03]  /*a850*/  FMUL.FTZ R45, R3.reuse, R45 ;  /* 0x0000002d032d7220 */ /* 0x040fe60000410000 */
[----:B------:R-:W4:Y:S01]  /*a860*/  MUFU.EX2 R102, R102 ;  /* 0x0000006600667308 */ /* 0x000f220000000800 */
[----:B--2---:R-:W-:Y:S01]  /*a870*/  F2FP.F16.F32.PACK_AB R97, R118, R119 ;  /* 0x000000777661723e */ /* 0x004fe200000000ff */
[----:B------:R-:W-:Y:S01]  /*a880*/  LDSM.16.MT88.4 R28, [R142+0x9800] ;  /* 0x009800008e1c783b */ /* 0x000fe20000004200 */
[C---:B------:R-:W-:Y:S01]  /*a890*/  FMUL.FTZ R14, R2.reuse, R90 ;  /* 0x0000005a020e7220 */ /* 0x040fe20000410000 */
[C---:B------:R-:W-:Y:S01]  /*a8a0*/  FMUL.FTZ R50, R2.reuse, R50 ;  /* 0x0000003202327220 */ /* 0x040fe20000410000 */
[C---:B------:R-:W-:Y:S01]  /*a8b0*/  FMUL.FTZ R51, R2.reuse, R51 ;  /* 0x0000003302337220 */ /* 0x040fe20000410000 */
[C---:B------:R-:W-:Y:S01]  /*a8c0*/  FMUL.FTZ R48, R3.reuse, R48 ;  /* 0x0000003003307220 */ /* 0x040fe20000410000 */
[C---:B------:R-:W-:Y:S03]  /*a8d0*/  FMUL.FTZ R49, R3.reuse, R49 ;  /* 0x0000003103317220 */ /* 0x040fe60000410000 */
[----:B------:R-:W-:Y:S01]  /*a8e0*/  MUFU.EX2 R122, R122 ;  /* 0x0000007a007a7308 */ /* 0x000fe20000000800 */
[C---:B------:R-:W-:Y:S01]  /*a8f0*/  FMUL.FTZ R54, R2.reuse, R54 ;  /* 0x0000003602367220 */ /* 0x040fe20000410000 */
[C---:B------:R-:W-:Y:S01]  /*a900*/  FMUL.FTZ R55, R2.reuse, R55 ;  /* 0x0000003702377220 */ /* 0x040fe20000410000 */
[C---:B------:R-:W-:Y:S01]  /*a910*/  FMUL.FTZ R52, R3.reuse, R52 ;  /* 0x0000003403347220 */ /* 0x040fe20000410000 */
[C---:B------:R-:W-:Y:S01]  /*a920*/  FMUL.FTZ R53, R3.reuse, R53 ;  /* 0x0000003503357220 */ /* 0x040fe20000410000 */
[C---:B------:R-:W-:Y:S01]  /*a930*/  FMUL.FTZ R58, R2.reuse, R58 ;  /* 0x0000003a023a7220 */ /* 0x040fe20000410000 */
[----:B------:R-:W-:Y:S01]  /*a940*/  FMUL.FTZ R59, R2, R59 ;  /* 0x0000003b023b7220 */ /* 0x000fe20000410000 */
[C---:B------:R-:W-:Y:S03]  /*a950*/  FMUL.FTZ R56, R3.reuse, R56 ;  /* 0x0000003803387220 */ /* 0x040fe60000410000 */
[----:B------:R-:W2:Y:S01]  /*a960*/  MUFU.EX2 R120, R120 ;  /* 0x0000007800787308 */ /* 0x000ea20000000800 */
[----:B----4-:R-:W-:Y:S01]  /*a970*/  F2FP.F16.F32.PACK_AB R99, R102, R117 ;  /* 0x000000756663723e */ /* 0x010fe200000000ff */
        /* <DEDUP_REMOVED lines=28> */
[--C-:B------:R-:W-:Y:S01]  /*ab40*/  FFMA.FTZ R127, R15, UR4, -R123.reuse ;  /* 0x000000040f7f7c23 */ /* 0x100fe2000801087b */
[----:B------:R-:W-:Y:S01]  /*ab50*/  FMUL.FTZ R15, R2, R91 ;  /* 0x0000005b020f7220 */ /* 0x000fe20000410000 */
[--C-:B------:R-:W-:Y:S01]  /*ab60*/  FFMA.FTZ R125, R18, UR4, -R123.reuse ;  /* 0x00000004127d7c23 */ /* 0x100fe2000801087b */
[----:B----4-:R-:W-:Y:S01]  /*ab70*/  F2FP.F16.F32.PACK_AB R98, R103, R116 ;  /* 0x000000746762723e */ /* 0x010fe200000000ff */
[----:B------:R-:W-:Y:S01]  /*ab80*/  FFMA.FTZ R126, R19, UR4, -R123 ;  /* 0x00000004137e7c23 */ /* 0x000fe2000801087b */
[--C-:B------:R-:W-:Y:S01]  /*ab90*/  FFMA.FTZ R128, R12, UR4, -R121.reuse ;  /* 0x000000040c807c23 */ /* 0x100fe20008010879 */
[----:B------:R-:W-:Y:S01]  /*aba0*/  FMUL.FTZ R12, R3, R88 ;  /* 0x00000058030c7220 */ /* 0x000fe20000410000 */
[--C-:B------:R-:W-:Y:S01]  /*abb0*/  FFMA.FTZ R131, R13, UR4, -R121.reuse ;  /* 0x000000040d837c23 */ /* 0x100fe20008010879 */
[----:B------:R-:W-:Y:S01]  /*abc0*/  FMUL.FTZ R13, R3, R89 ;  /* 0x00000059030d7220 */ /* 0x000fe20000410000 */
[--C-:B------:R-:W-:Y:S01]  /*abd0*/  FFMA.FTZ R129, R16, UR4, -R121.reuse ;  /* 0x0000000410817c23 */ /* 0x100fe20008010879 */
[C---:B-1----:R-:W-:Y:S01]  /*abe0*/  HMMA.16816.F32 R4, R96.reuse, R104, R4 ;  /* 0x000000686004723c */ /* 0x042fe20000001804 */
[----:B------:R-:W-:Y:S01]  /*abf0*/  LDSM.16.MT88.4 R88, [R136+0x8800] ;  /* 0x008800008858783b */ /* 0x000fe20000004200 */
[----:B------:R-:W-:Y:S03]  /*ac00*/  MUFU.EX2 R124, R124 ;  /* 0x0000007c007c7308 */ /* 0x000fe60000000800 */
[--C-:B------:R-:W-:Y:S01]  /*ac10*/  FFMA.FTZ R130, R17, UR4, -R121.reuse ;  /* 0x0000000411827c23 */ /* 0x100fe20008010879 */
[C---:B------:R-:W-:Y:S01]  /*ac20*/  FMUL.FTZ R18, R2.reuse, R86 ;  /* 0x0000005602127220 */ /* 0x040fe20000410000 */
[----:B------:R-:W-:Y:S01]  /*ac30*/  FMUL.FTZ R19, R2, R87 ;  /* 0x0000005702137220 */ /* 0x000fe20000410000 */
[C---:B------:R-:W-:Y:S01]  /*ac40*/  HMMA.16816.F32 R8, R96.reuse, R106, R8 ;  /* 0x0000006a6008723c */ /* 0x040fe20000001808 */
[----:B------:R-:W1:Y:S03]  /*ac50*/  LDSM.16.MT88.4 R104, [R142+0xa000] ;  /* 0x00a000008e68783b */ /* 0x000e660000004200 */
[----:B------:R-:W2:Y:S01]  /*ac60*/  MUFU.EX2 R127, R127 ;  /* 0x0000007f007f7308 */ /* 0x000ea20000000800 */
[C---:B------:R-:W-:Y:S01]  /*ac70*/  FMUL.FTZ R16, R3.reuse, R84 ;  /* 0x0000005403107220 */ /* 0x040fe20000410000 */
[----:B------:R-:W-:Y:S01]  /*ac80*/  FMUL.FTZ R17, R3, R85 ;  /* 0x0000005503117220 */ /* 0x000fe20000410000 */
[--C-:B------:R-:W-:Y:S01]  /*ac90*/  FFMA.FTZ R132, R20, UR4, -R121.reuse ;  /* 0x0000000414847c23 */ /* 0x100fe20008010879 */
[----:B------:R-:W-:Y:S01]  /*aca0*/  FFMA.FTZ R133, R21, UR4, -R121 ;  /* 0x0000000415857c23 */ /* 0x000fe20008010879 */
[----:B------:R-:W-:Y:S01]  /*acb0*/  FFMA.FTZ R119, R2, R166, R119 ;  /* 0x000000a602777223 */ /* 0x000fe20000010077 */
[C---:B------:R-:W-:Y:S04]  /*acc0*/  HMMA.16816.F32 R36, R96.reuse, R108, R36 ;  /* 0x0000006c6024723c */ /* 0x040fe80000001824 */
[----:B------:R-:W-:Y:S01]  /*acd0*/  MUFU.EX2 R125, R125 ;  /* 0x0000007d007d7308 */ /* 0x000fe20000000800 */
[----:B------:R-:W-:Y:S01]  /*ace0*/  ISETP.NE.AND P0, PT, R164, RZ, PT ;  /* 0x000000ffa400720c */ /* 0x000fe20003f05270 */
[----:B------:R-:W-:Y:S01]  /*acf0*/  FFMA.FTZ R122, R3, R168, R122 ;  /* 0x000000a8037a7223 */ /* 0x000fe2000001007a */
[----:B------:R-:W-:Y:S01]  /*ad00*/  FADD.FTZ R118, R118, R119 ;  /* 0x0000007776767221 */ /* 0x000fe20000010000 */
[C---:B------:R-:W-:Y:S01]  /*ad10*/  HMMA.16816.F32 R40, R96.reuse, R110, R40 ;  /* 0x0000006e6028723c */ /* 0x040fe20000001828 */
[----:B------:R-:W4:Y:S05]  /*ad20*/  LDSM.16.MT88.4 R108, [R138+0xa000] ;  /* 0x00a000008a6c783b */ /* 0x000f2a0000004200 */
[----:B------:R-:W5:Y:S01]  /*ad30*/  MUFU.EX2 R126, R126 ;  /* 0x0000007e007e7308 */ /* 0x000f620000000800 */
        /* <DEDUP_REMOVED lines=9> */
[----:B------:R-:W-:Y:S03]  /*add0*/  LDSM.16.MT88.4 R112, [R137+0x8800] ;  /* 0x008800008970783b */ /* 0x000fe60000004200 */
[----:B------:R-:W2:Y:S01]  /*ade0*/  MUFU.EX2 R131, R131 ;  /* 0x0000008300837308 */ /* 0x000ea20000000800 */
[----:B-----5:R-:W-:Y:S01]  /*adf0*/  F2FP.F16.F32.PACK_AB R87, R126, R125 ;  /* 0x0000007d7e57723e */ /* 0x020fe200000000ff */
[----:B------:R-:W-:Y:S02]  /*ae00*/  FADD.FTZ R2, R124, R3 ;  /* 0x000000037c027221 */ /* 0x000fe40000010000 */
[C---:B---3--:R-:W-:Y:S06]  /*ae10*/  HMMA.16816.F32 R52, R96.reuse, R92, R52 ;  /* 0x0000005c6034723c */ /* 0x048fec0000001834 */
[----:B------:R-:W-:Y:S01]  /*ae20*/  MUFU.EX2 R129, R129 ;  /* 0x0000008100817308 */ /* 0x000fe20000000800 */
[----:B------:R-:W-:Y:S04]  /*ae30*/  FADD.FTZ R2, R127, R2 ;  /* 0x000000027f027221 */ /* 0x000fe80000010000 */
[----:B------:R-:W-:Y:S01]  /*ae40*/  FADD.FTZ R3, R125, R2 ;  /* 0x000000027d037221 */ /* 0x000fe20000010000 */
[C---:B------:R-:W-:Y:S01]  /*ae50*/  HMMA.16816.F32 R56, R96.reuse, R94, R56 ;  /* 0x0000005e6038723c */ /* 0x040fe20000001838 */
[----:B------:R-:W3:Y:S03]  /*ae60*/  LDSM.16.MT88.4 R92, [R137+0xa000] ;  /* 0x00a00000895c783b */ /* 0x000ee60000004200 */
[----:B------:R-:W5:Y:S01]  /*ae70*/  MUFU.EX2 R130, R130 ;  /* 0x0000008200827308 */ /* 0x000f620000000800 */
[----:B--2---:R-:W-:Y:S01]  /*ae80*/  F2FP.F16.F32.PACK_AB R84, R131, R128 ;  /* 0x000000808354723e */ /* 0x004fe200000000ff */
[----:B------:R-:W-:Y:S02]  /*ae90*/  FADD.FTZ R3, R126, R3 ;  /* 0x000000037e037221 */ /* 0x000fe40000010000 */
[C---:B-1----:R-:W-:Y:S06]  /*aea0*/  HMMA.16816.F32 R60, R96.reuse, R104, R60 ;  /* 0x00000068603c723c */ /* 0x042fec000000183c */
[----:B------:R-:W-:Y:S02]  /*aeb0*/  MUFU.EX2 R132, R132 ;  /* 0x0000008400847308 */ /* 0x000fe40000000800 */
[C---:B------:R-:W-:Y:S01]  /*aec0*/  HMMA.16816.F32 R64, R96.reuse, R106, R64 ;  /* 0x0000006a6040723c */ /* 0x040fe20000001840 */
[----:B------:R-:W1:Y:S07]  /*aed0*/  LDSM.16.MT88.4 R104, [R136+0xa000] ;  /* 0x00a000008868783b */ /* 0x000e6e0000004200 */
[----:B------:R-:W2:Y:S01]  /*aee0*/  MUFU.EX2 R133, R133 ;  /* 0x0000008500857308 */ /* 0x000ea20000000800 */
[----:B-----5:R-:W-:Y:S01]  /*aef0*/  F2FP.F16.F32.PACK_AB R86, R130, R129 ;  /* 0x000000818256723e */ /* 0x020fe200000000ff */
[C---:B----4-:R-:W-:Y:S08]  /*af00*/  HMMA.16816.F32 R68, R96.reuse, R108, R68 ;  /* 0x0000006c6044723c */ /* 0x050ff00000001844 */
[----:B------:R-:W-:Y:S01]  /*af10*/  MUFU.EX2 R134, R134 ;  /* 0x0000008600867308 */ /* 0x000fe20000000800 */
[C---:B------:R-:W-:Y:S01]  /*af20*/  HMMA.16816.F32 R72, R96.reuse, R110, R72 ;  /* 0x0000006e6048723c */ /* 0x040fe20000001848 */
[----:B------:R-:W-:Y:S08]  /*af30*/  LDSM.16.MT88.4 R108, [R138+0x8800] ;  /* 0x008800008a6c783b */ /* 0x000ff00000004200 */
[----:B------:R-:W4:Y:S01]  /*af40*/  MUFU.EX2 R135, R135 ;  /* 0x0000008700877308 */ /* 0x000f220000000800 */
[----:B--2---:R-:W-:Y:S01]  /*af50*/  F2FP.F16.F32.PACK_AB R20, R133, R132 ;  /* 0x000000848514723e */ /* 0x004fe200000000ff */
[C---:B---3--:R-:W-:Y:S08]  /*af60*/  HMMA.16816.F32 R76, R96.reuse, R92, R76 ;  /* 0x0000005c604c723c */ /* 0x048ff0000000184c */
[----:B------:R-:W-:Y:S01]  /*af70*/  MUFU.EX2 R167, R167 ;  /* 0x000000a700a77308 */ /* 0x000fe20000000800 */
[C---:B------:R-:W-:Y:S01]  /*af80*/  HMMA.16816.F32 R80, R96.reuse, R94, R80 ;  /* 0x0000005e6050723c */ /* 0x040fe20000001850 */
[----:B------:R-:W2:Y:S08]  /*af90*/  LDSM.16.MT88.4 R92, [R142+0x8800] ;  /* 0x008800008e5c783b */ /* 0x000eb00000004200 */
[----:B------:R-:W-:Y:S01]  /*afa0*/  MUFU.EX2 R170, R170 ;  /* 0x000000aa00aa7308 */ /* 0x000fe20000000800 */
[C---:B-1----:R-:W-:Y:S09]  /*afb0*/  HMMA.16816.F32 R12, R96.reuse, R104, R12 ;  /* 0x00000068600c723c */ /* 0x042ff2000000180c */
[----:B------:R-:W-:Y:S01]  /*afc0*/  MUFU.EX2 R169, R169 ;  /* 0x000000a900a97308 */ /* 0x000fe20000000800 */
[----:B------:R-:W-:Y:S01]  /*afd0*/  HMMA.16816.F32 R16, R96, R106, R16 ;  /* 0x0000006a6010723c */ /* 0x000fe20000001810 */
[----:B------:R-:W1:Y:S08]  /*afe0*/  LDSM.16.MT88.4 R96, [R142+0xa800] ;  /* 0x00a800008e60783b */ /* 0x000e700000004200 */
[----:B------:R-:W-:Y:S01]  /*aff0*/  MUFU.EX2 R171, R171 ;  /* 0x000000ab00ab7308 */ /* 0x000fe20000000800 */
[----:B------:R-:W-:Y:S09]  /*b000*/  LDSM.16.MT88.4 R104, [R137+0xa800] ;  /* 0x00a800008968783b */ /* 0x000ff20000004200 */
[----:B------:R-:W-:Y:S01]  /*b010*/  MUFU.EX2 R174, R174 ;  /* 0x000000ae00ae7308 */ /* 0x000fe20000000800 */
[C---:B--2---:R-:W-:Y:S08]  /*b020*/  HMMA.16816.F32 R4, R84.reuse, R92, R4 ;  /* 0x0000005c5404723c */ /* 0x044ff00000001804 */
[C---:B------:R-:W-:Y:S01]  /*b030*/  HMMA.16816.F32 R8, R84.reuse, R94, R8 ;  /* 0x0000005e5408723c */ /* 0x040fe20000001808 */
[----:B------:R-:W2:Y:S07]  /*b040*/  LDSM.16.MT88.4 R92, [R138+0xa800] ;  /* 0x00a800008a5c783b */ /* 0x000eae0000004200 */
[C---:B------:R-:W-:Y:S08]  /*b050*/  HMMA.16816.F32 R36, R84.reuse, R108, R36 ;  /* 0x0000006c5424723c */ /* 0x040ff00000001824 */
[C---:B------:R-:W-:Y:S01]  /*b060*/  HMMA.16816.F32 R40, R84.reuse, R110, R40 ;  /* 0x0000006e5428723c */ /* 0x040fe20000001828 */
[----:B------:R-:W-:Y:S07]  /*b070*/  LDSM.16.MT88.4 R108, [R137+0x9000] ;  /* 0x00900000896c783b */ /* 0x000fee0000004200 */
[C---:B------:R-:W-:Y:S03]  /*b080*/  HMMA.16816.F32 R44, R84.reuse, R112, R44 ;  /* 0x00000070542c723c */ /* 0x040fe6000000182c */
[--C-:B------:R-:W-:Y:S01]  /*b090*/  FFMA.FTZ R112, R22, UR4, -R123.reuse ;  /* 0x0000000416707c23 */ /* 0x100fe2000801087b */
[----:B----4-:R-:W-:Y:S01]  /*b0a0*/  F2FP.F16.F32.PACK_AB R22, R135, R134 ;  /* 0x000000868716723e */ /* 0x010fe200000000ff */
[--C-:B------:R-:W-:Y:S03]  /*b0b0*/  FFMA.FTZ R113, R23, UR4, -R123.reuse ;  /* 0x0000000417717c23 */ /* 0x100fe6000801087b */
[C---:B------:R-:W-:Y:S01]  /*b0c0*/  HMMA.16816.F32 R48, R84.reuse, R114, R48 ;  /* 0x000000725430723c */ /* 0x040fe20000001830 */
[----:B------:R-:W-:Y:S02]  /*b0d0*/  MUFU.EX2 R112, R112 ;  /* 0x0000007000707308 */ /* 0x000fe40000000800 */
[--C-:B------:R-:W-:Y:S01]  /*b0e0*/  FFMA.FTZ R114, R26, UR4, -R123.reuse ;  /* 0x000000041a727c23 */ /* 0x100fe2000801087b */
[--C-:B------:R-:W-:Y:S01]  /*b0f0*/  FFMA.FTZ R115, R27, UR4, -R123.reuse ;  /* 0x000000041b737c23 */ /* 0x100fe2000801087b */
[----:B------:R-:W-:Y:S01]  /*b100*/  FFMA.FTZ R123, R35, UR4, -R123 ;  /* 0x00000004237b7c23 */ /* 0x000fe2000801087b */
[----:B------:R-:W-:Y:S02]  /*b110*/  LDSM.16.MT88.4 R24, [R136+0x9000] ;  /* 0x009000008818783b */ /* 0x000fe40000004200 */
[C---:B------:R-:W-:Y:S03]  /*b120*/  HMMA.16816.F32 R52, R84.reuse, R88, R52 ;  /* 0x000000585434723c */ /* 0x040fe60000001834 */
[----:B------:R-:W3:Y:S05]  /*b130*/  MUFU.EX2 R113, R113 ;  /* 0x0000007100717308 */ /* 0x000eea0000000800 */
[C---:B------:R-:W-:Y:S01]  /*b140*/  HMMA.16816.F32 R56, R84.reuse, R90, R56 ;  /* 0x0000005a5438723c */ /* 0x040fe20000001838 */
[----:B------:R-:W4:Y:S04]  /*b150*/  LDSM.16.MT88.4 R88, [R136+0xa800] ;  /* 0x00a800008858783b */ /* 0x000f280000004200 */
[----:B------:R-:W5:Y:S03]  /*b160*/  MUFU.EX2 R114, R114 ;  /* 0x0000007200727308 */ /* 0x000f660000000800 */
[C---:B-1----:R-:W-:Y:S07]  /*b170*/  HMMA.16816.F32 R60, R84.reuse, R96, R60 ;  /* 0x00000060543c723c */ /* 0x042fee000000183c */
[----:B------:R-:W1:Y:S01]  /*b180*/  MUFU.EX2 R115, R115 ;  /* 0x0000007300737308 */ /* 0x000e620000000800 */
[C---:B---3--:R-:W-:Y:S01]  /*b190*/  F2FP.F16.F32.PACK_AB R21, R113.reuse, R112 ;  /* 0x000000707115723e */ /* 0x048fe200000000ff */
[----:B------:R-:W-:Y:S01]  /*b1a0*/  FADD.FTZ R112, R112, R3 ;  /* 0x0000000370707221 */ /* 0x000fe20000010000 */
[----:B------:R-:W-:Y:S01]  /*b1b0*/  MOV R3, R100 ;  /* 0x0000006400037202 */ /* 0x000fe20000000f00 */
[C---:B------:R-:W-:Y:S01]  /*b1c0*/  HMMA.16816.F32 R64, R84.reuse, R98, R64 ;  /* 0x000000625440723c */ /* 0x040fe20000001840 */
[----:B------:R-:W3:Y:S05]  /*b1d0*/  LDSM.16.MT88.4 R96, [R142+0x9000] ;  /* 0x009000008e60783b */ /* 0x000eea0000004200 */
[----:B------:R4:W3:Y:S01]  /*b1e0*/  MUFU.EX2 R172, R123 ;  /* 0x0000007b00ac7308 */ /* 0x0008e20000000800 */
[----:B------:R-:W-:Y:S04]  /*b1f0*/  FADD.FTZ R113, R113, R112 ;  /* 0x0000007071717221 */ /* 0x000fe80000010000 */
[----:B-----5:R-:W-:Y:S01]  /*b200*/  FADD.FTZ R2, R114, R113 ;  /* 0x0000007172027221 */ /* 0x020fe20000010000 */
[C---:B--2---:R-:W-:Y:S03]  /*b210*/  HMMA.16816.F32 R68, R84.reuse, R92, R68 ;  /* 0x0000005c5444723c */ /* 0x044fe60000001844 */
[C---:B-1----:R-:W-:Y:S01]  /*b220*/  F2FP.F16.F32.PACK_AB R23, R115.reuse, R114 ;  /* 0x000000727317723e */ /* 0x042fe200000000ff */
[----:B------:R-:W-:Y:S04]  /*b230*/  FADD.FTZ R2, R115, R2 ;  /* 0x0000000273027221 */ /* 0x000fe80000010000 */
[C---:B------:R-:W-:Y:S01]  /*b240*/  HMMA.16816.F32 R72, R84.reuse, R94, R72 ;  /* 0x0000005e5448723c */ /* 0x040fe20000001848 */
[----:B------:R-:W1:Y:S02]  /*b250*/  LDSM.16.MT88.4 R92, [R138+0x9000] ;  /* 0x009000008a5c783b */ /* 0x000e640000004200 */
[--C-:B----4-:R-:W-:Y:S01]  /*b260*/  FFMA.FTZ R123, R32, UR4, -R121.reuse ;  /* 0x00000004207b7c23 */ /* 0x110fe20008010879 */
[----:B------:R-:W-:Y:S04]  /*b270*/  FFMA.FTZ R121, R33, UR4, -R121 ;  /* 0x0000000421797c23 */ /* 0x000fe80008010879 */
[C---:B------:R-:W-:Y:S01]  /*b280*/  HMMA.16816.F32 R76, R84.reuse, R104, R76 ;  /* 0x00000068544c723c */ /* 0x040fe2000000184c */
[----:B------:R-:W-:Y:S01]  /*b290*/  LDSM.16.MT88.4 R32, [R142+0xb800] ;  /* 0x00b800008e20783b */ /* 0x000fe20000004200 */
[----:B------:R-:W-:Y:S06]  /*b2a0*/  MUFU.EX2 R123, R123 ;  /* 0x0000007b007b7308 */ /* 0x000fec0000000800 */
[C---:B------:R-:W-:Y:S01]  /*b2b0*/  HMMA.16816.F32 R80, R84.reuse, R106, R80 ;  /* 0x0000006a5450723c */ /* 0x040fe20000001850 */
[----:B------:R-:W-:Y:S03]  /*b2c0*/  LDSM.16.MT88.4 R104, [R137+0x9800] ;  /* 0x009800008968783b */ /* 0x000fe60000004200 */
[----:B------:R-:W2:Y:S04]  /*b2d0*/  MUFU.EX2 R176, R121 ;  /* 0x0000007900b07308 */ /* 0x000ea80000000800 */
[C---:B------:R-:W-:Y:S08]  /*b2e0*/  HMMA.16816.F32 R12, R84.reuse, R88, R12 ;  /* 0x00000058540c723c */ /* 0x040ff0000000180c */
[----:B------:R-:W-:Y:S01]  /*b2f0*/  HMMA.16816.F32 R16, R84, R90, R16 ;  /* 0x0000005a5410723c */ /* 0x000fe20000001810 */
[----:B------:R-:W4:Y:S07]  /*b300*/  LDSM.16.MT88.4 R84, [R142+0xb000] ;  /* 0x00b000008e54783b */ /* 0x000f2e0000004200 */
[C---:B---3--:R-:W-:Y:S01]  /*b310*/  HMMA.16816.F32 R4, R20.reuse, R96, R4 ;  /* 0x000000601404723c */ /* 0x048fe20000001804 */
[----:B------:R-:W3:Y:S07]  /*b320*/  LDSM.16.MT88.4 R88, [R138+0xb000] ;  /* 0x00b000008a58783b */ /* 0x000eee0000004200 */
[C---:B------:R-:W-:Y:S08]  /*b330*/  HMMA.16816.F32 R8, R20.reuse, R98, R8 ;  /* 0x000000621408723c */ /* 0x040ff00000001808 */
[C---:B-1----:R-:W-:Y:S08]  /*b340*/  HMMA.16816.F32 R36, R20.reuse, R92, R36 ;  /* 0x0000005c1424723c */ /* 0x042ff00000001824 */
[C---:B------:R-:W-:Y:S01]  /*b350*/  HMMA.16816.F32 R40, R20.reuse, R94, R40 ;  /* 0x0000005e1428723c */ /* 0x040fe20000001828 */
[----:B------:R-:W1:Y:S07]  /*b360*/  LDSM.16.MT88.4 R92, [R137+0xb000] ;  /* 0x00b00000895c783b */ /* 0x000e6e0000004200 */
[C---:B------:R-:W-:Y:S08]  /*b370*/  HMMA.16816.F32 R44, R20.reuse, R108, R44 ;  /* 0x0000006c142c723c */ /* 0x040ff0000000182c */
[C---:B------:R-:W-:Y:S01]  /*b380*/  HMMA.16816.F32 R48, R20.reuse, R110, R48 ;  /* 0x0000006e1430723c */ /* 0x040fe20000001830 */
[----:B------:R-:W-:Y:S07]  /*b390*/  LDSM.16.MT88.4 R108, [R136+0x9800] ;  /* 0x00980000886c783b */ /* 0x000fee0000004200 */
[C---:B------:R-:W-:Y:S08]  /*b3a0*/  HMMA.16816.F32 R52, R20.reuse, R24, R52 ;  /* 0x000000181434723c */ /* 0x040ff00000001834 */
[C---:B------:R-:W-:Y:S01]  /*b3b0*/  HMMA.16816.F32 R56, R20.reuse, R26, R56 ;  /* 0x0000001a1438723c */ /* 0x040fe20000001838 */
[----:B------:R-:W5:Y:S07]  /*b3c0*/  LDSM.16.MT88.4 R24, [R136+0xb000] ;  /* 0x00b000008818783b */ /* 0x000f6e0000004200 */
[C---:B----4-:R-:W-:Y:S03]  /*b3d0*/  HMMA.16816.F32 R60, R20.reuse, R84, R60 ;  /* 0x00000054143c723c */ /* 0x050fe6000000183c */
[----:B------:R-:W-:Y:S01]  /*b3e0*/  F2FP.F16.F32.PACK_AB R85, R170, R167 ;  /* 0x000000a7aa55723e */ /* 0x000fe200000000ff */
[----:B------:R-:W-:Y:S01]  /*b3f0*/  FADD.FTZ R167, R167, R2 ;  /* 0x00000002a7a77221 */ /* 0x000fe20000010000 */
[----:B------:R-:W-:Y:S02]  /*b400*/  F2FP.F16.F32.PACK_AB R84, R174, R171 ;  /* 0x000000abae54723e */ /* 0x000fe400000000ff */
[----:B------:R-:W-:Y:S01]  /*b410*/  MOV R2, R101 ;  /* 0x0000006500027202 */ /* 0x000fe20000000f00 */
[C---:B------:R-:W-:Y:S03]  /*b420*/  HMMA.16816.F32 R64, R20.reuse, R86, R64 ;  /* 0x000000561440723c */ /* 0x040fe60000001840 */
[----:B------:R-:W-:Y:S01]  /*b430*/  F2FP.F16.F32.PACK_AB R87, R172, R169 ;  /* 0x000000a9ac57723e */ /* 0x000fe200000000ff */
[----:B------:R-:W-:Y:S01]  /*b440*/  FADD.FTZ R170, R170, R167 ;  /* 0x000000a7aaaa7221 */ /* 0x000fe20000010000 */
[----:B--2---:R-:W-:Y:S03]  /*b450*/  F2FP.F16.F32.PACK_AB R86, R176, R123 ;  /* 0x0000007bb056723e */ /* 0x004fe600000000ff */
[C---:B---3--:R-:W-:Y:S03]  /*b460*/  HMMA.16816.F32 R68, R20.reuse, R88, R68 ;  /* 0x000000581444723c */ /* 0x048fe60000001844 */
[----:B------:R-:W-:Y:S04]  /*b470*/  FADD.FTZ R169, R169, R170 ;  /* 0x000000aaa9a97221 */ /* 0x000fe80000010000 */
[----:B------:R-:W-:Y:S01]  /*b480*/  FADD.FTZ R166, R172, R169 ;  /* 0x000000a9aca67221 */ /* 0x000fe20000010000 */
[C---:B------:R-:W-:Y:S01]  /*b490*/  HMMA.16816.F32 R72, R20.reuse, R90, R72 ;  /* 0x0000005a1448723c */ /* 0x040fe20000001848 */
[----:B------:R-:W2:Y:S07]  /*b4a0*/  LDSM.16.MT88.4 R88, [R138+0x9800] ;  /* 0x009800008a58783b */ /* 0x000eae0000004200 */
[C---:B-1----:R-:W-:Y:S08]  /*b4b0*/  HMMA.16816.F32 R76, R20.reuse, R92, R76 ;  /* 0x0000005c144c723c */ /* 0x042ff0000000184c */
[C---:B------:R-:W-:Y:S08]  /*b4c0*/  HMMA.16816.F32 R80, R20.reuse, R94, R80 ;  /* 0x0000005e1450723c */ /* 0x040ff00000001850 */
[C---:B-----5:R-:W-:Y:S08]  /*b4d0*/  HMMA.16816.F32 R12, R20.reuse, R24, R12 ;  /* 0x00000018140c723c */ /* 0x060ff0000000180c */
[----:B------:R-:W-:Y:S01]  /*b4e0*/  HMMA.16816.F32 R16, R20, R26, R16 ;  /* 0x0000001a1410723c */ /* 0x000fe20000001810 */
[----:B------:R-:W1:Y:S07]  /*b4f0*/  LDSM.16.MT88.4 R20, [R138+0xb800] ;  /* 0x00b800008a14783b */ /* 0x000e6e0000004200 */
[C---:B------:R-:W-:Y:S01]  /*b500*/  HMMA.16816.F32 R96, R84.reuse, R28, R4 ;  /* 0x0000001c5460723c */ /* 0x040fe20000001804 */
[----:B------:R-:W3:Y:S07]  /*b510*/  LDSM.16.MT88.4 R4, [R137+0xb800] ;  /* 0x00b800008904783b */ /* 0x000eee0000004200 */
[C---:B------:R-:W-:Y:S01]  /*b520*/  HMMA.16816.F32 R92, R84.reuse, R30, R8 ;  /* 0x0000001e545c723c */ /* 0x040fe20000001808 */
[----:B------:R-:W4:Y:S07]  /*b530*/  LDSM.16.MT88.4 R8, [R136+0xb800] ;  /* 0x00b800008808783b */ /* 0x000f2e0000004200 */
        /* <DEDUP_REMOVED lines=20> */
[C---:B----4-:R-:W-:Y:S03]  /*b680*/  HMMA.16816.F32 R88, R84.reuse, R8, R12 ;  /* 0x000000085458723c */ /* 0x050fe6000000180c */
[----:B------:R-:W-:Y:S04]  /*b690*/  FADD.FTZ R171, R171, R4 ;  /* 0x00000004abab7221 */ /* 0x000fe80000010000 */
[----:B------:R-:W-:Y:S01]  /*b6a0*/  FADD.FTZ R174, R174, R171 ;  /* 0x000000abaeae7221 */ /* 0x000fe20000010000 */
[----:B------:R-:W-:Y:S03]  /*b6b0*/  HMMA.16816.F32 R84, R84, R10, R16 ;  /* 0x0000000a5454723c */ /* 0x000fe60000001810 */
[----:B------:R-:W-:Y:S04]  /*b6c0*/  FADD.FTZ R123, R123, R174 ;  /* 0x000000ae7b7b7221 */ /* 0x000fe80000010000 */
[----:B------:R-:W-:Y:S01]  /*b6d0*/  FADD.FTZ R168, R176, R123 ;  /* 0x0000007bb0a87221 */ /* 0x000fe20000010000 */
[----:B------:R-:W-:Y:S01]  /*b6e0*/  @!UPT UIADD3 URZ, UPT, UPT, URZ, URZ, URZ ;  /* 0x000000fffffff290 */ /* 0x000fe2000fffe0ff */
[----:B------:R-:W-:Y:S11]  /*b6f0*/  @P0 BRA `(.L_x_5695) ;  /* 0xffffffd0008c0947 */ /* 0x000ff6000383ffff */
.L_x_5691:
        /* <DEDUP_REMOVED lines=18> */
[C---:B------:R-:W-:Y:S01]  /*b820*/  LOP3.LUT P0, RZ, R4.reuse, 0x4, RZ, 0xc0, !PT ;  /* 0x0000000404ff7812 */ /* 0x040fe2000780c0ff */
[----:B-1----:R-:W-:Y:S01]  /*b830*/  FADD.FTZ R6, R11, R6 ;  /* 0x000000060b067221 */ /* 0x002fe20000010000 */
[----:B------:R-:W-:Y:S02]  /*b840*/  SHF.L.U32 R0, R4, 0x5, RZ ;  /* 0x0000000504007819 */ /* 0x000fe400000006ff */
[----:B------:R-:W-:Y:S01]  /*b850*/  SEL R2, R2, 0xfffffff0, !P0 ;  /* 0xfffffff002027807 */ /* 0x000fe20004000000 */
[----:B--2---:R-:W-:Y:S01]  /*b860*/  FADD.FTZ R5, R10, R5 ;  /* 0x000000050a057221 */ /* 0x004fe20000010000 */
[----:B------:R-:W1:Y:S01]  /*b870*/  MUFU.RCP R9, R6 ;  /* 0x0000000600097308 */ /* 0x000e620000001000 */
[----:B------:R-:W-:Y:S01]  /*b880*/  FSETP.NE.FTZ.AND P4, PT, R6, RZ, PT ;  /* 0x000000ff0600720b */ /* 0x000fe20003f95000 */
[----:B------:R-:W2:Y:S01]  /*b890*/  LDC R10, c[0x0][0x434] ;  /* 0x00010d00ff0a7b82 */ /* 0x000ea20000000800 */
[----:B------:R-:W-:-:S02]  /*b8a0*/  LOP3.LUT R0, R3, 0x7c00, R0, 0xf8, !PT ;  /* 0x00007c0003007812 */ /* 0x000fc400078ef800 */
[----:B------:R-:W-:Y:S02]  /*b8b0*/  FSETP.NE.FTZ.AND P3, PT, R5, RZ, PT ;  /* 0x000000ff0500720b */ /* 0x000fe40003f75000 */
[----:B------:R-:W-:Y:S01]  /*b8c0*/  LOP3.LUT P0, RZ, R4, 0x10, RZ, 0xc0, !PT ;  /* 0x0000001004ff7812 */ /* 0x000fe2000780c0ff */
[----:B------:R-:W4:Y:S01]  /*b8d0*/  MUFU.RCP R8, R5 ;  /* 0x0000000500087308 */ /* 0x000f220000001000 */
[----:B------:R-:W-:Y:S02]  /*b8e0*/  LOP3.LUT R0, R0, R7, RZ, 0xfc, !PT ;  /* 0x0000000700007212 */ /* 0x000fe400078efcff */
[----:B------:R-:W-:Y:S02]  /*b8f0*/  MOV R3, 0x20 ;  /* 0x0000002000037802 */ /* 0x000fe40000000f00 */
[----:B------:R-:W-:Y:S01]  /*b900*/  LOP3.LUT P1, RZ, R4, 0x8, RZ, 0xc0, !PT ;  /* 0x0000000804ff7812 */ /* 0x000fe2000782c0ff */
[----:B------:R-:W5:Y:S01]  /*b910*/  @P4 LDC R16, c[0x0][0x458] ;  /* 0x00011600ff104b82 */ /* 0x000f620000000800 */
[----:B------:R-:W-:Y:S01]  /*b920*/  LEA R7, R0, UR4, 0x1 ;  /* 0x0000000400077c11 */ /* 0x000fe2000f8e08ff */
[----:B------:R-:W3:Y:S01]  /*b930*/  @P4 MUFU.LG2 R6, R6 ;  /* 0x0000000600064308 */ /* 0x000ee20000000c00 */
[----:B-1----:R-:W-:-:S02]  /*b940*/  FSEL R9, R9, 1, P4 ;  /* 0x3f80000009097808 */ /* 0x002fc40002000000 */
[----:B------:R-:W-:Y:S02]  /*b950*/  SEL R0, R3, 0xffffffe0, !P1 ;  /* 0xffffffe003007807 */ /* 0x000fe40004800000 */
[----:B------:R-:W-:Y:S01]  /*b960*/  IADD3 R13, PT, PT, R7, 0x40, RZ ;  /* 0x00000040070d7810 */ /* 0x000fe20007ffe0ff */
[C---:B------:R-:W-:Y:S01]  /*b970*/  FMUL.FTZ R96, R9.reuse, R96 ;  /* 0x0000006009607220 */ /* 0x040fe20000410000 */
[C---:B------:R-:W-:Y:S01]  /*b980*/  FMUL.FTZ R97, R9.reuse, R97 ;  /* 0x0000006109617220 */ /* 0x040fe20000410000 */
[C---:B------:R-:W-:Y:S01]  /*b990*/  FMUL.FTZ R92, R9.reuse, R92 ;  /* 0x0000005c095c7220 */ /* 0x040fe20000410000 */
[----:B----4-:R-:W-:Y:S01]  /*b9a0*/  FSEL R8, R8, 1, P3 ;  /* 0x3f80000008087808 */ /* 0x010fe20001800000 */
        /* <DEDUP_REMOVED lines=103> */
[----:B------:R-:W4:Y:S01]  /*c020*/  @P3 MUFU.LG2 R5, R5 ;  /* 0x0000000500053308 */ /* 0x000f220000000c00 */
[----:B------:R-:W-:Y:S01]  /*c030*/  F2FP.F16.F32.PACK_AB R74, R75, R74 ;  /* 0x0000004a4b4a723e */ /* 0x000fe200000000ff */
[----:B------:R-:W-:Y:S01]  /*c040*/  STS [R19+0x400], R50 ;  /* 0x0004003213007388 */ /* 0x000fe20000000800 */
[----:B------:R-:W-:Y:S01]  /*c050*/  F2FP.F16.F32.PACK_AB R76, R77, R76 ;  /* 0x0000004c4d4c723e */ /* 0x000fe200000000ff */
[----:B---3--:R-:W-:Y:S01]  /*c060*/  @P4 FMUL.FTZ R6, R6, 0.69314718246459960938 ;  /* 0x3f31721806064820 */ /* 0x008fe20000410000 */
        /* <DEDUP_REMOVED lines=11> */
[----:B------:R-:W-:Y:S01]  /*c120*/  ISETP.NE.AND P1, PT, R154, -0x1, PT ;  /* 0xffffffff9a00780c */ /* 0x000fe20003f25270 */
[----:B----4-:R-:W-:Y:S01]  /*c130*/  @P3 FMUL.FTZ R5, R5, 0.69314718246459960938 ;  /* 0x3f31721805053820 */ /* 0x010fe20000410000 */
[----:B-1----:R-:W-:Y:S01]  /*c140*/  ISETP.NE.AND P2, PT, R8, RZ, PT ;  /* 0x000000ff0800720c */ /* 0x002fe20003f45270 */
[----:B------:R-:W-:Y:S01]  /*c150*/  STS [R7+0x2000], R60 ;  /* 0x0020003c07007388 */ /* 0x000fe20000000800 */
[----:B------:R-:W-:-:S02]  /*c160*/  LOP3.LUT P5, RZ, R4, 0x3, RZ, 0xc0, !PT ;  /* 0x0000000304ff7812 */ /* 0x000fc400078ac0ff */
[----:B------:R-:W-:Y:S01]  /*c170*/  ISETP.NE.OR P0, PT, R154, -0x1, !P2 ;  /* 0xffffffff9a00780c */ /* 0x000fe20005705670 */
[----:B------:R1:W-:Y:S01]  /*c180*/  STS [R7+0x2400], R62 ;  /* 0x0024003e07007388 */ /* 0x0003e20000000800 */
[----:B------:R-:W-:-:S03]  /*c190*/  SHF.R.U32.HI R18, RZ, 0x2, R4 ;  /* 0x00000002ff127819 */ /* 0x000fc60000011604 */
[----:B------:R-:W-:Y:S02]  /*c1a0*/  STS [R3+0x2000], R64 ;  /* 0x0020004003007388 */ /* 0x000fe40000000800 */
[----:B------:R-:W3:Y:S02]  /*c1b0*/  @!P1 LDC.64 R20, c[0x0][0x400] ;  /* 0x00010000ff149b82 */ /* 0x000ee40000000a00 */
[----:B------:R4:W-:Y:S04]  /*c1c0*/  STS [R3+0x2400], R66 ;  /* 0x0024004203007388 */ /* 0x0009e80000000800 */
[----:B------:R-:W-:Y:S04]  /*c1d0*/  STS [R11+0x2000], R68 ;  /* 0x002000440b007388 */ /* 0x000fe80000000800 */
[----:B------:R2:W-:Y:S04]  /*c1e0*/  STS [R11+0x2400], R70 ;  /* 0x002400460b007388 */ /* 0x0005e80000000800 */
[----:B------:R-:W-:Y:S04]  /*c1f0*/  STS [R15+0x2000], R72 ;  /* 0x002000480f007388 */ /* 0x000fe80000000800 */
[----:B------:R-:W-:Y:S01]  /*c200*/  STS [R15+0x2400], R74 ;  /* 0x0024004a0f007388 */ /* 0x000fe20000000800 */
[----:B-1----:R-:W1:Y:S03]  /*c210*/  @!P2 LDC R7, c[0x0][0x3e0] ;  /* 0x0000f800ff07ab82 */ /* 0x002e660000000800 */
[----:B------:R-:W-:Y:S04]  /*c220*/  STS [R13+0x2000], R76 ;  /* 0x0020004c0d007388 */ /* 0x000fe80000000800 */
[----:B------:R-:W-:Y:S01]  /*c230*/  STS [R13+0x2400], R78 ;  /* 0x0024004e0d007388 */ /* 0x000fe20000000800 */
[----:B----4-:R-:W4:Y:S03]  /*c240*/  @P1 LDC.64 R2, c[0x0][0x408] ;  /* 0x00010200ff021b82 */ /* 0x010f260000000a00 */
[----:B------:R-:W-:Y:S04]  /*c250*/  STS [R19+0x2000], R80 ;  /* 0x0020005013007388 */ /* 0x000fe80000000800 */
[----:B------:R-:W-:Y:S01]  /*c260*/  STS [R19+0x2400], R82 ;  /* 0x0024005213007388 */ /* 0x000fe20000000800 */
[----:B--2---:R-:W2:Y:S03]  /*c270*/  @P3 LDC R11, c[0x0][0x458] ;  /* 0x00011600ff0b3b82 */ /* 0x004ea60000000800 */
[----:B------:R-:W-:Y:S04]  /*c280*/  STS [R17+0x2000], R88 ;  /* 0x0020005811007388 */ /* 0x000fe80000000800 */
[----:B------:R3:W-:Y:S04]  /*c290*/  STS [R17+0x2400], R90 ;  /* 0x0024005a11007388 */ /* 0x0007e80000000800 */
[----:B------:R1:W-:Y:S04]  /*c2a0*/  STS [R23+0x2000], R9 ;  /* 0x0020000917007388 */ /* 0x0003e80000000800 */
[----:B------:R1:W-:Y:S01]  /*c2b0*/  STS [R23+0x2400], R86 ;  /* 0x0024005617007388 */ /* 0x0003e20000000800 */
[----:B----4-:R-:W-:Y:S01]  /*c2c0*/  @P1 IMAD.WIDE.U32 R24, R154, R2, RZ ;  /* 0x000000029a181225 */ /* 0x010fe200078e00ff */
[----:B------:R-:W-:-:S03]  /*c2d0*/  MOV R2, 0x7f800000 ;  /* 0x7f80000000027802 */ /* 0x000fc60000000f00 */
[----:B-----5:R-:W-:Y:S01]  /*c2e0*/  @P4 FFMA.FTZ R2, R101, R16, R6 ;  /* 0x0000001065024223 */ /* 0x020fe20000010006 */
[----:B------:R-:W-:Y:S06]  /*c2f0*/  BAR.SYNC.DEFER_BLOCKING 0x0 ;  /* 0x0000000000007b1d */ /* 0x000fec0000010000 */
[----:B------:R-:W4:Y:S01]  /*c300*/  S2R R0, SR_CTAID.Z ;  /* 0x0000000000007919 */ /* 0x000f220000002700 */
[----:B------:R-:W4:Y:S01]  /*c310*/  S2R R8, SR_TID.X ;  /* 0x0000000000087919 */ /* 0x000f220000002100 */
[----:B---3--:R-:W3:Y:S01]  /*c320*/  @P2 LDC R17, c[0x0][0x454] ;  /* 0x00011500ff112b82 */ /* 0x008ee20000000800 */
[----:B-1----:R-:W-:Y:S01]  /*c330*/  SHF.R.U32.HI R9, RZ, 0x1, R4 ;  /* 0x00000001ff097819 */ /* 0x002fe20000011604 */
[----:B------:R-:W-:-:S03]  /*c340*/  @!P1 IMAD.WIDE.U32 R22, R155, R20, RZ ;  /* 0x000000149b169225 */ /* 0x000fc600078e00ff */
[----:B------:R-:W-:Y:S01]  /*c350*/  LOP3.LUT R9, R9, 0x30, RZ, 0xc0, !PT ;  /* 0x0000003009097812 */ /* 0x000fe200078ec0ff */
[----:B------:R1:W1:Y:S01]  /*c360*/  LDS.128 R12, [R157+0x1800] ;  /* 0x001800009d0c7984 */ /* 0x0002620000000c00 */
[----:B------:R-:W-:Y:S02]  /*c370*/  @!P1 IMAD R21, R155, R21, R23 ;  /* 0x000000159b159224 */ /* 0x000fe400078e0217 */
[----:B------:R-:W-:Y:S01]  /*c380*/  LOP3.LUT R9, R9, 0x7, R18, 0xf8, !PT ;  /* 0x0000000709097812 */ /* 0x000fe200078ef812 */
[----:B------:R-:W-:Y:S01]  /*c390*/  @P1 IMAD R21, R154, R3, R25 ;  /* 0x000000039a151224 */ /* 0x000fe200078e0219 */
[----:B------:R-:W-:Y:S01]  /*c3a0*/  MOV R3, 0x7f800000 ;  /* 0x7f80000000037802 */ /* 0x000fe20000000f00 */
[C---:B------:R-:W-:Y:S02]  /*c3b0*/  @!P0 IMAD R154, R155.reuse, R10, RZ ;  /* 0x0000000a9b9a8224 */ /* 0x040fe400078e02ff */
[----:B--2---:R-:W-:Y:S01]  /*c3c0*/  @P3 FFMA.FTZ R3, R100, R11, R5 ;  /* 0x0000000b64033223 */ /* 0x004fe20000010005 */
[----:B----4-:R-:W-:-:S04]  /*c3d0*/  @!P2 IMAD R7, R155, R7, R0 ;  /* 0x000000079b07a224 */ /* 0x010fc800078e0200 */
[----:B------:R-:W-:Y:S02]  /*c3e0*/  @!P2 IMAD R7, R7, R10, RZ ;  /* 0x0000000a0707a224 */ /* 0x000fe400078e02ff */
[----:B---3--:R-:W-:Y:S01]  /*c3f0*/  @P2 IMAD R7, R0, R17, R154 ;  /* 0x0000001100072224 */ /* 0x008fe200078e029a */
        /* <DEDUP_REMOVED lines=12> */
.L_x_5697:
[----:B------:R-:W-:Y:S05]  /*c4c0*/  BSYNC.RECONVERGENT B0 ;  /* 0x0000000000007941 */ /* 0x000fea0003800200 */
.L_x_5696:
[----:B------:R-:W-:Y:S01]  /*c4d0*/  IMAD.MOV.U32 R159, RZ, RZ, RZ ;  /* 0x000000ffff9f7224 */ /* 0x000fe200078e00ff */
[----:B-1----:R-:W-:Y:S01]  /*c4e0*/  SHF.R.U32.HI R3, RZ, 0x3, R8 ;  /* 0x00000003ff037819 */ /* 0x002fe20000011608 */
[----:B------:R-:W-:Y:S01]  /*c4f0*/  @P1 IMAD.MOV.U32 R22, RZ, RZ, R24 ;  /* 0x000000ffff161224 */ /* 0x000fe200078e0018 */
[----:B------:R-:W1:Y:S01]  /*c500*/  LDCU.64 UR4, c[0x0][0x410] ;  /* 0x00008200ff0477ac */ /* 0x000e620008000a00 */
        /* <DEDUP_REMOVED lines=12> */
[----:B------:R2:W3:Y:S01]  /*c5d0*/  LDS.128 R4, [R157+0x2000] ;  /* 0x002000009d047984 */ /* 0x0004e20000000c00 */
[----:B-1----:R-:W-:-:S03]  /*c5e0*/  IMAD.WIDE.U32 R16, R0, UR4, R16 ;  /* 0x0000000400107c25 */ /* 0x002fc6000f8e0010 */
[----:B------:R2:W1:Y:S01]  /*c5f0*/  LDS.128 R8, [R157] ;  /* 0x000000009d087984 */ /* 0x0004620000000c00 */
[----:B------:R-:W-:Y:S01]  /*c600*/  IMAD R21, R0, UR5, R17 ;  /* 0x0000000500157c24 */ /* 0x000fe2000f8e0211 */
[----:B------:R-:W-:Y:S06]  /*c610*/  @P3 BRA `(.L_x_5699) ;  /* 0x00000000002c3947 */ /* 0x000fec0003800000 */
[----:B------:R-:W4:Y:S01]  /*c620*/  LDCU UR8, c[0x0][0x440] ;  /* 0x00008800ff0877ac */ /* 0x000f220008000800 */
[----:B------:R-:W-:Y:S01]  /*c630*/  IMAD.MOV.U32 R20, RZ, RZ, R16 ;  /* 0x000000ffff147224 */ /* 0x000fe200078e0010 */
[----:B------:R-:W5:Y:S03]  /*c640*/  LDCU.64 UR4, c[0x0][0x3f0] ;  /* 0x00007e00ff0477ac */ /* 0x000f660008000a00 */
[----:B------:R-:W-:-:S04]  /*c650*/  IMAD.WIDE.U32 R22, R3, UR6, R20 ;  /* 0x0000000603167c25 */ /* 0x000fc8000f8e0014 */
[----:B------:R-:W-:Y:S01]  /*c660*/  IMAD R0, R3, UR7, R23 ;  /* 0x0000000703007c24 */ /* 0x000fe2000f8e0217 */
[----:B----4-:R-:W-:Y:S02]  /*c670*/  ISETP.GE.AND P4, PT, R158, UR8, PT ;  /* 0x000000089e007c0c */ /* 0x010fe4000bf86270 */
[----:B------:R-:W-:Y:S02]  /*c680*/  ISETP.GE.AND P3, PT, R149, UR8, PT ;  /* 0x0000000895007c0c */ /* 0x000fe4000bf66270 */
[----:B-----5:R-:W-:-:S04]  /*c690*/  LEA R18, P5, R22, UR4, 0x1 ;  /* 0x0000000416127c11 */ /* 0x020fc8000f8a08ff */
[----:B------:R-:W-:-:S05]  /*c6a0*/  LEA.HI.X R19, R22, UR5, R0, 0x1, P5 ;  /* 0x0000000516137c11 */ /* 0x000fca000a8f0c00 */
[----:B-1----:R4:W-:Y:S04]  /*c6b0*/  @!P4 STG.E.128 desc[UR16][R18.64], R8 ;  /* 0x000000081200c986 */ /* 0x0029e8000c101d10 */
[----:B---3--:R4:W-:Y:S02]  /*c6c0*/  @!P3 STG.E.128 desc[UR16][R18.64+0x80], R4 ;  /* 0x000080041200b986 */ /* 0x0089e4000c101d10 */
.L_x_5699:
[----:B------:R-:W-:Y:S05]  /*c6d0*/  BSYNC.RECONVERGENT B0 ;  /* 0x0000000000007941 */ /* 0x000fea0003800200 */
.L_x_5698:
        /* <DEDUP_REMOVED lines=10> */
[----:B------:R-:W-:-:S04]  /*c780*/  IMAD.WIDE.U32 R22, R19, UR6, R22 ;  /* 0x0000000613167c25 */ /* 0x000fc8000f8e0016 */
[----:B------:R-:W-:-:S04]  /*c790*/  IMAD R0, R0, UR6, RZ ;  /* 0x0000000600007c24 */ /* 0x000fc8000f8e02ff */
[----:B------:R-:W-:Y:S01]  /*c7a0*/  IMAD R0, R19, UR7, R0 ;  /* 0x0000000713007c24 */ /* 0x000fe2000f8e0200 */
[----:B-----5:R-:W-:Y:S02]  /*c7b0*/  ISETP.GE.AND P3, PT, R158, UR8, PT ;  /* 0x000000089e007c0c */ /* 0x020fe4000bf66270 */
[----:B------:R-:W-:Y:S01]  /*c7c0*/  ISETP.GE.AND P2, PT, R149, UR8, PT ;  /* 0x0000000895007c0c */ /* 0x000fe2000bf46270 */
[----:B------:R-:W-:Y:S01]  /*c7d0*/  IMAD.IADD R0, R0, 0x1, R23 ;  /* 0x0000000100007824 */ /* 0x000fe200078e0217 */
[----:B--2---:R-:W-:-:S04]  /*c7e0*/  LEA R18, P4, R22, UR4, 0x1 ;  /* 0x0000000416127c11 */ /* 0x004fc8000f8808ff */
[----:B------:R-:W-:-:S05]  /*c7f0*/  LEA.HI.X R19, R22, UR5, R0, 0x1, P4 ;  /* 0x0000000516137c11 */ /* 0x000fca000a0f0c00 */
[----:B----4-:R2:W-:Y:S04]  /*c800*/  @!P3 STG.E.128 desc[UR16][R18.64], R8 ;  /* 0x000000081200b986 */ /* 0x0105e8000c101d10 */
[----:B---3--:R2:W-:Y:S02]  /*c810*/  @!P2 STG.E.128 desc[UR16][R18.64+0x80], R4 ;  /* 0x000080041200a986 */ /* 0x0085e4000c101d10 */
.L_x_5701:
[----:B------:R-:W-:Y:S05]  /*c820*/  BSYNC.RECONVERGENT B0 ;  /* 0x0000000000007941 */ /* 0x000fea0003800200 */
.L_x_5700:
        /* <DEDUP_REMOVED lines=10> */
[----:B------:R-:W-:-:S04]  /*c8d0*/  IMAD.WIDE.U32 R22, R19, UR6, R22 ;  /* 0x0000000613167c25 */ /* 0x000fc8000f8e0016 */
[----:B------:R-:W-:-:S04]  /*c8e0*/  IMAD R0, R0, UR6, RZ ;  /* 0x0000000600007c24 */ /* 0x000fc8000f8e02ff */
[----:B------:R-:W-:Y:S01]  /*c8f0*/  IMAD R0, R19, UR7, R0 ;  /* 0x0000000713007c24 */ /* 0x000fe2000f8e0200 */
[----:B-----5:R-:W-:Y:S02]  /*c900*/  ISETP.GE.AND P2, PT, R158, UR8, PT ;  /* 0x000000089e007c0c */ /* 0x020fe4000bf46270 */
[----:B------:R-:W-:Y:S01]  /*c910*/  ISETP.GE.AND P1, PT, R149, UR8, PT ;  /* 0x0000000895007c0c */ /* 0x000fe2000bf26270 */
[----:B------:R-:W-:Y:S01]  /*c920*/  IMAD.IADD R0, R0, 0x1, R23 ;  /* 0x0000000100007824 */ /* 0x000fe200078e0217 */
[----:B-1----:R-:W-:-:S04]  /*c930*/  LEA R18, P3, R22, UR4, 0x1 ;  /* 0x0000000416127c11 */ /* 0x002fc8000f8608ff */
[----:B------:R-:W-:-:S05]  /*c940*/  LEA.HI.X R19, R22, UR5, R0, 0x1, P3 ;  /* 0x0000000516137c11 */ /* 0x000fca00098f0c00 */
[----:B----4-:R1:W-:Y:S04]  /*c950*/  @!P2 STG.E.128 desc[UR16][R18.64], R8 ;  /* 0x000000081200a986 */ /* 0x0103e8000c101d10 */
[----:B---3--:R1:W-:Y:S02]  /*c960*/  @!P1 STG.E.128 desc[UR16][R18.64+0x80], R4 ;  /* 0x0000800412009986 */ /* 0x0083e4000c101d10 */
.L_x_5703:
[----:B------:R-:W-:Y:S05]  /*c970*/  BSYNC.RECONVERGENT B0 ;  /* 0x0000000000007941 */ /* 0x000fea0003800200 */
.L_x_5702:
[----:B------:R-:W-:Y:S05]  /*c980*/  @P0 EXIT ;  /* 0x000000000000094d */ /* 0x000fea0003800000 */
[----:B------:R-:W5:Y:S01]  /*c990*/  LDCU.64 UR4, c[0x0][0x3f0] ;  /* 0x00007e00ff0477ac */ /* 0x000f620008000a00 */
[----:B------:R-:W-:Y:S01]  /*c9a0*/  IADD3 R3, P0, PT, R3, 0x30, RZ ;  /* 0x0000003003037810 */ /* 0x000fe20007f1e0ff */
[----:B-1-3--:R1:W3:Y:S01]  /*c9b0*/  LDS.128 R4, [R157+0x3800] ;  /* 0x003800009d047984 */ /* 0x00a2e20000000c00 */
[----:B----4-:R-:W-:Y:S01]  /*c9c0*/  MOV R9, R21 ;  /* 0x0000001500097202 */ /* 0x010fe20000000f00 */
        /* <DEDUP_REMOVED lines=13> */
[----:B---3--:R-:W-:Y:S01]  /*caa0*/  STG.E.128 desc[UR16][R2.64+0x80], R4 ;  /* 0x0000800402007986 */ /* 0x008fe2000c101d10 */
[----:B------:R-:W-:Y:S05]  /*cab0*/  EXIT ;  /* 0x000000000000794d */ /* 0x000fea0003800000 */
.L_x_5704:
        /* <DEDUP_REMOVED lines=12> */
.L_x_7266:


//--------------------- .text._ZN5flash24flash_fwd_splitkv_kernelI23Flash_fwd_kernel_traitsILi128ELi64ELi64ELi4ELb0ELb0EN7cutlass6half_tE19Flash_kernel_traitsILi128ELi64ELi64ELi4ES3_EELb1ELb0ELb1ELb0ELb0ELb1ELb0ELb0EEEvNS_16Flash_fwd_paramsE --------------------------
	.section	.text._ZN5flash24flash_fwd_splitkv_kernelI23Flash_fwd_kernel_traitsILi128ELi64ELi64ELi4ELb0ELb0EN7cutlass6half_tE19Flash_kernel_traitsILi128ELi64ELi64ELi4ES3_EELb1ELb0ELb1ELb0ELb0ELb1ELb0ELb0EEEvNS_16Flash_fwd_paramsE,"ax",@progbits
	.align	128
        .global         _ZN5flash24flash_fwd_splitkv_kernelI23Flash_fwd_kernel_traitsILi128ELi64ELi64ELi4ELb0ELb0EN7cutlass6half_tE19Flash_kernel_traitsILi128ELi64ELi64ELi4ES3_EELb1ELb0ELb1ELb0ELb0ELb1ELb0ELb0EEEvNS_16Flash_fwd_paramsE
        .type           _ZN5flash24flash_fwd_splitkv_kernelI23Flash_fwd_kernel_traitsILi128ELi64ELi64ELi4ELb0ELb0EN7cutlass6half_tE19Flash_kernel_traitsILi128ELi64ELi64ELi4ES3_EELb1ELb0ELb1ELb0ELb0ELb1ELb0ELb0EEEvNS_16Flash_fwd_paramsE,@function
        .size           _ZN5flash24flash_fwd_splitkv_kernelI23Flash_fwd_kernel_traitsILi128ELi64ELi64ELi4ELb0ELb0EN7cutlass6half_tE19Flash_kernel_traitsILi128ELi64ELi64ELi4ES3_EELb1ELb0ELb1ELb0ELb0ELb1ELb0ELb0EEEvNS_16Flash_fwd_paramsE,(.L_x_7267 - _ZN5flash24flash_fwd_splitkv_kernelI23Flash_fwd_kernel_traitsILi128ELi64ELi64ELi4ELb0ELb0EN7cutlass6half_tE19Flash_kernel_traitsILi128ELi64ELi64ELi4ES3_EELb1ELb0ELb1ELb0ELb0ELb1ELb0ELb0EEEvNS_16Flash_fwd_paramsE)
        .other          _ZN5flash24flash_fwd_splitkv_kernelI23Flash_fwd_kernel_traitsILi128ELi64ELi64ELi4ELb0ELb0EN7cutlass6half_tE19Flash_kernel_traitsILi128ELi64ELi64ELi4ES3_EELb1ELb0ELb1ELb0ELb0ELb1ELb0ELb0EEEvNS_16Flash_fwd_paramsE,@"STO_CUDA_ENTRY STV_DEFAULT"
_ZN5flash24flash_fwd_splitkv_kernelI23Flash_fwd_kernel_traitsILi128ELi64ELi64ELi4ELb0ELb0EN7cutlass6half_tE19Flash_kernel_traitsILi128ELi64ELi64ELi4ES3_EELb1ELb0ELb1ELb0ELb0ELb1ELb0ELb0EEEvNS_16Flash_fwd_paramsE:
.text._ZN5flash24flash_fwd_splitkv_kernelI23Flash_fwd_kernel_traitsILi128ELi64ELi64ELi4ELb0ELb0EN7cutlass6half_tE19Flash_kernel_traitsILi128ELi64ELi64ELi4ES3_EELb1ELb0ELb1ELb0ELb0ELb1ELb0ELb0EEEvNS_16Flash_fwd_paramsE:
        /* <DEDUP_REMOVED lines=51> */
.L_x_5705:
        /* <DEDUP_REMOVED lines=72> */
.L_x_5708:
[----:B------:R-:W-:Y:S05]  /*07b0*/  BSYNC.RECONVERGENT B0 ;  /* 0x0000000000007941 */ /* 0x000fea0003800200 */
.L_x_5707:
        /* <DEDUP_REMOVED lines=18> */
.L_x_5710:
[----:B------:R-:W-:Y:S05]  /*08e0*/  BSYNC.RECONVERGENT B0 ;  /* 0x0000000000007941 */ /* 0x000fea0003800200 */
.L_x_5709:
        /* <DEDUP_REMOVED lines=18> */
.L_x_5712:
[----:B------:R-:W-:Y:S05]  /*0a10*/  BSYNC.RECONVERGENT B0 ;  /* 0x0000000000007941 */ /* 0x000fea0003800200 */
.L_x_5711:
        /* <DEDUP_REMOVED lines=17> */
.L_x_5714:
[----:B------:R-:W-:Y:S05]  /*0b30*/  BSYNC.RECONVERGENT B0 ;  /* 0x0000000000007941 */ /* 0x000fea0003800200 */
.L_x_5713:
        /* <DEDUP_REMOVED lines=20> */
.L_x_5706:
        /* <DEDUP_REMOVED lines=11> */
.L_x_5715:
        /* <DEDUP_REMOVED lines=99> */
.L_x_5716:
        /* <DEDUP_REMOVED lines=15> */
.L_x_5718:
[----:B------:R-:W4:Y:S01]  /*1450*/  LDC.64 R102, c[0x0][0x3b8] ;  /* 0x0000ee00ff667b82 */ /* 0x000f220000000a00 */
[----:B------:R-:W-:-:S05]  /*1460*/  IADD3 R6, PT, PT, R0, R3, RZ ;  /* 0x0000000300067210 */ /* 0x000fca0007ffe0ff */
[C---:B----4-:R-:W-:Y:S02]  /*1470*/  IMAD R9, R6.reuse, R103, RZ ;  /* 0x0000006706097224 */ /* 0x050fe400078e02ff */
[----:B------:R-:W-:-:S05]  /*1480*/  IMAD.WIDE.U32 R6, R6, R102, RZ ;  /* 0x0000006606067225 */ /* 0x000fca00078e00ff */
[----:B------:R-:W-:Y:S02]  /*1490*/  IADD3 R9, PT, PT, R7, R9, RZ ;  /* 0x0000000907097210 */ /* 0x000fe40007ffe0ff */
[----:B------:R-:W-:Y:S02]  /*14a0*/  MOV R8, R6 ;  /* 0x0000000600087202 */ /* 0x000fe40000000f00 */
.L_x_5719:
        /* <DEDUP_REMOVED lines=14> */
.L_x_5720:
[----:B------:R-:W1:Y:S01]  /*1590*/  LDC.64 R24, c[0x0][0x3c0] ;  /* 0x0000f000ff187b82 */ /* 0x000e620000000a00 */
[----:B------:R-:W-:-:S05]  /*15a0*/  IADD3 R0, PT, PT, R0, R3, RZ ;  /* 0x0000000300007210 */ /* 0x000fca0007ffe0ff */
[C---:B-1----:R-:W-:Y:S02]  /*15b0*/  IMAD R13, R0.reuse, R25, RZ ;  /* 0x00000019000d7224 */ /* 0x042fe400078e02ff */
[----:B---3-5:R-:W-:-:S05]  /*15c0*/  IMAD.WIDE.U32 R4, R0, R24, RZ ;  /* 0x0000001800047225 */ /* 0x028fca00078e00ff */
[----:B------:R-:W-:Y:S02]  /*15d0*/  IADD3 R13, PT, PT, R5, R13, RZ ;  /* 0x0000000d050d7210 */ /* 0x000fe40007ffe0ff */
[----:B------:R-:W-:-:S07]  /*15e0*/  MOV R12, R4 ;  /* 0x00000004000c7202 */ /* 0x000fce0000000f00 */
.L_x_5721:
        /* <DEDUP_REMOVED lines=41> */
.L_x_5717:
        /* <DEDUP_REMOVED lines=78> */
.L_x_5723:
[----:B------:R-:W-:Y:S05]  /*1d60*/  BSYNC.RECONVERGENT B0 ;  /* 0x0000000000007941 */ /* 0x000fea0003800200 */
.L_x_5722:
        /* <DEDUP_REMOVED lines=28> */
.L_x_5725:
[----:B------:R-:W-:Y:S05]  /*1f30*/  BSYNC.RECONVERGENT B0 ;  /* 0x0000000000007941 */ /* 0x000fea0003800200 */
.L_x_5724:
        /* <DEDUP_REMOVED lines=31> */
.L_x_5727:
[----:B------:R-:W-:Y:S05]  /*2130*/  BSYNC.RECONVERGENT B0 ;  /* 0x0000000000007941 */ /* 0x000fea0003800200 */
.L_x_5726:
        /* <DEDUP_REMOVED lines=30> */
.L_x_5729:
[----:B------:R-:W-:Y:S05]  /*2320*/  BSYNC.RECONVERGENT B0 ;  /* 0x0000000000007941 */ /* 0x000fea0003800200 */
.L_x_5728:
        /* <DEDUP_REMOVED lines=17> */
.L_x_5731:
[----:B------:R-:W-:Y:S05]  /*2440*/  BSYNC.RECONVERGENT B0 ;  /* 0x0000000000007941 */ /* 0x000fea0003800200 */
.L_x_5730:
        /* <DEDUP_REMOVED lines=17> */
.L_x_5733:
[----:B------:R-:W-:Y:S05]  /*2560*/  BSYNC.RECONVERGENT B0 ;  /* 0x0000000000007941 */ /* 0x000fea0003800200 */
.L_x_5732:
        /* <DEDUP_REMOVED lines=19> */
.L_x_5735:
[----:B------:R-:W-:Y:S05]  /*26a0*/  BSYNC.RECONVERGENT B0 ;  /* 0x0000000000007941 */ /* 0x000fea0003800200 */
.L_x_5734:
        /* <DEDUP_REMOVED lines=17> */
.L_x_5737:
[----:B------:R-:W-:Y:S05]  /*27c0*/  BSYNC.RECONVERGENT B0 ;  /* 0x0000000000007941 */ /* 0x000fea0003800200 */
.L_x_5736:
        /* <DEDUP_REMOVED lines=50> */
.L_x_5739:
[----:B------:R2:W-:Y:S04]  /*2af0*/  STS.128 [R169+0x8000], RZ ;  /* 0x008000ffa9007388 */ /* 0x0005e80000000c00 */
[----:B------:R2:W-:Y:S02]  /*2b00*/  STS.128 [R169+0xa000], RZ ;  /* 0x00a000ffa9007388 */ /* 0x0005e40000000c00 */
.L_x_5740:
[----:B------:R-:W-:Y:S05]  /*2b10*/  BSYNC.RECONVERGENT B0 ;  /* 0x0000000000007941 */ /* 0x000fea0003800200 */
.L_x_5738:
        /* <DEDUP_REMOVED lines=28> */
.L_x_5742:
[----:B------:R-:W-:Y:S05]  /*2ce0*/  BSYNC.RECONVERGENT B0 ;  /* 0x0000000000007941 */ /* 0x000fea0003800200 */
.L_x_5741:
        /* <DEDUP_REMOVED lines=21> */
.L_x_5744:
[----:B------:R-:W-:Y:S05]  /*2e40*/  BSYNC.RECONVERGENT B0 ;  /* 0x0000000000007941 */ /* 0x000fea0003800200 */
.L_x_5743:
        /* <DEDUP_REMOVED lines=19> */
.L_x_5746:
[----:B------:R-:W-:Y:S05]  /*2f80*/  BSYNC.RECONVERGENT B0 ;  /* 0x0000000000007941 */ /* 0x000fea0003800200 */
.L_x_5745:
[----:B------:R-:W-:Y:S01]  /*2f90*/  LDSM.16.M88.4 R44, [R159] ;  /* 0x000000009f2c783b */ /* 0x000fe20000000200 */
[----:B------:R-:W-:Y:S01]  /*2fa0*/  R2P PR, R2, 0x6 ;  /* 0x0000000602007804 */ /* 0x000fe20000000000 */
[----:B------:R-:W-:Y:S01]  /*2fb0*/  IMAD.MOV.U32 R3, RZ, RZ, 0x20 ;  /* 0x00000020ff037424 */ /* 0x000fe200078e00ff */
[----:B------:R-:W5:Y:S01]  /*2fc0*/  LDCU UR8, c[0x0][0x50c] ;  /* 0x0000a180ff0877ac */ /* 0x000f620008000800 */
[----:B------:R-:W2:Y:S01]  /*2fd0*/  LDSM.16.M88.4 R28, [R158+UR5+0x4000] ;  /* 0x004000059e1c783b */ /* 0x000ea20008000200 */
[----:B----4-:R-:W-:Y:S01]  /*2fe0*/  VIADD R4, R158, UR5 ;  /* 0x000000059e047c36 */ /* 0x010fe20008000000 */
[C---:B------:R-:W-:Y:S01]  /*2ff0*/  VIMNMX R135, PT, PT, R92.reuse, R93, PT ;  /* 0x0000005d5c877248 */ /* 0x040fe20003fe0100 */
[----:B------:R-:W-:Y:S01]  /*3000*/  IMAD.MOV.U32 R2, RZ, RZ, 0x40 ;  /* 0x00000040ff027424 */ /* 0x000fe200078e00ff */
[----:B------:R-:W4:Y:S01]  /*3010*/  LDSM.16.M88.4 R60, [R158+UR5+0x4800] ;  /* 0x004800059e3c783b */ /* 0x000f220008000200 */
[----:B------:R-:W-:Y:S02]  /*3020*/  SEL R3, R3, 0xffffffe0, !P1 ;  /* 0xffffffe003037807 */ /* 0x000fe40004800000 */
[----:B------:R-:W-:Y:S01]  /*3030*/  VIADDMNMX R134, R92, 0x8, R93, PT ;  /* 0x000000085c867846 */ /* 0x000fe2000380015d */
[----:B------:R-:W3:Y:S01]  /*3040*/  LDSM.16.M88.4 R52, [R158+UR5+0x5000] ;  /* 0x005000059e34783b */ /* 0x000ee20008000200 */
[----:B------:R-:W-:Y:S01]  /*3050*/  SEL R2, R2, 0xffffffc0, !P2 ;  /* 0xffffffc002027807 */ /* 0x000fe20005000000 */
[----:B------:R-:W-:-:S02]  /*3060*/  IMAD.IADD R157, R159, 0x1, R3 ;  /* 0x000000019f9d7824 */ /* 0x000fc400078e0203 */
[C---:B------:R-:W-:Y:S01]  /*3070*/  IMAD.IADD R153, R4.reuse, 0x1, R3 ;  /* 0x0000000104997824 */ /* 0x040fe200078e0203 */
[----:B-1----:R-:W1:Y:S01]  /*3080*/  LDSM.16.M88.4 R8, [R158+UR5+0x5800] ;  /* 0x005800059e08783b */ /* 0x002e620008000200 */
[--C-:B------:R-:W-:Y:S02]  /*3090*/  IMAD.IADD R156, R159, 0x1, R2.reuse ;  /* 0x000000019f9c7824 */ /* 0x100fe400078e0202 */
[----:B------:R-:W-:Y:S01]  /*30a0*/  IMAD.IADD R152, R4, 0x1, R2 ;  /* 0x0000000104987824 */ /* 0x000fe200078e0202 */
[----:B------:R-:W-:Y:S01]  /*30b0*/  LDSM.16.M88.4 R20, [R157] ;  /* 0x000000009d14783b */ /* 0x000fe20000000200 */
[----:B------:R-:W-:-:S03]  /*30c0*/  IMAD.IADD R155, R3, 0x1, R156 ;  /* 0x00000001039b7824 */ /* 0x000fc600078e029c */
[----:B------:R-:W5:Y:S01]  /*30d0*/  LDSM.16.M88.4 R72, [R153+0x4000] ;  /* 0x004000009948783b */ /* 0x000f620000000200 */
[----:B------:R-:W-:-:S03]  /*30e0*/  IADD3 R151, PT, PT, R3, R152, RZ ;  /* 0x0000009803977210 */ /* 0x000fc60007ffe0ff */
[----:B------:R-:W5:Y:S04]  /*30f0*/  LDSM.16.M88.4 R68, [R153+0x4800] ;  /* 0x004800009944783b */ /* 0x000f680000000200 */
[----:B------:R-:W5:Y:S04]  /*3100*/  LDSM.16.M88.4 R36, [R153+0x5000] ;  /* 0x005000009924783b */ /* 0x000f680000000200 */
[----:B------:R-:W5:Y:S04]  /*3110*/  LDSM.16.M88.4 R32, [R153+0x5800] ;  /* 0x005800009920783b */ /* 0x000f680000000200 */
[----:B------:R-:W-:Y:S01]  /*3120*/  LDSM.16.M88.4 R40, [R156] ;  /* 0x000000009c28783b */ /* 0x000fe20000000200 */
[C---:B--2---:R-:W-:Y:S03]  /*3130*/  HMMA.16816.F32 R12, R44.reuse, R28, RZ ;  /* 0x0000001c2c0c723c */ /* 0x044fe600000018ff */
[----:B------:R-:W2:Y:S04]  /*3140*/  LDSM.16.M88.4 R16, [R152+0x4000] ;  /* 0x004000009810783b */ /* 0x000ea80000000200 */
[----:B------:R-:W-:Y:S01]  /*3150*/  LDSM.16.M88.4 R4, [R155] ;  /* 0x000000009b04783b */ /* 0x000fe20000000200 */
[C---:B----4-:R-:W-:Y:S03]  /*3160*/  HMMA.16816.F32 R64, R44.reuse, R60, RZ ;  /* 0x0000003c2c40723c */ /* 0x050fe600000018ff */
[----:B------:R-:W-:Y:S04]  /*3170*/  LDSM.16.M88.4 R80, [R159+0x2000] ;  /* 0x002000009f50783b */ /* 0x000fe80000000200 */
[----:B------:R-:W-:Y:S01]  /*3180*/  LDSM.16.M88.4 R76, [R158+UR5+0x6800] ;  /* 0x006800059e4c783b */ /* 0x000fe20008000200 */
[C---:B------:R-:W-:Y:S03]  /*3190*/  HMMA.16816.F32 R28, R44.reuse, R30, RZ ;  /* 0x0000001e2c1c723c */ /* 0x040fe600000018ff */
[----:B------:R-:W-:Y:S04]  /*31a0*/  LDSM.16.M88.4 R84, [R153+0x6000] ;  /* 0x006000009954783b */ /* 0x000fe80000000200 */
[----:B------:R-:W0:Y:S01]  /*31b0*/  LDGDEPBAR ;  /* 0x00000000000079af */ /* 0x000e220000000000 */
[C---:B------:R-:W-:Y:S08]  /*31c0*/  HMMA.16816.F32 R60, R44.reuse, R62, RZ ;  /* 0x0000003e2c3c723c */ /* 0x040ff000000018ff */
[C---:B---3--:R-:W-:Y:S08]  /*31d0*/  HMMA.16816.F32 R56, R44.reuse, R52, RZ ;  /* 0x000000342c38723c */ /* 0x048ff000000018ff */
[C---:B------:R-:W-:Y:S08]  /*31e0*/  HMMA.16816.F32 R52, R44.reuse, R54, RZ ;  /* 0x000000362c34723c */ /* 0x040ff000000018ff */
[C---:B-1----:R-:W-:Y:S08]  /*31f0*/  HMMA.16816.F32 R48, R44.reuse, R8, RZ ;  /* 0x000000082c30723c */ /* 0x042ff000000018ff */
        /* <DEDUP_REMOVED lines=14> */
[----:B------:R-:W-:Y:S03]  /*32e0*/  LDSM.16.M88.4 R32, [R158+UR5+0x6000] ;  /* 0x006000059e20783b */ /* 0x000fe60008000200 */
        /* <DEDUP_REMOVED lines=8> */
[----:B------:R-:W-:Y:S07]  /*3370*/  LDSM.16.M88.4 R72, [R158+UR5+0x7000] ;  /* 0x007000059e48783b */ /* 0x000fee0008000200 */
[C---:B----4-:R-:W-:Y:S08]  /*3380*/  HMMA.16816.F32 R48, R40.reuse, R68, R48 ;  /* 0x000000442830723c */ /* 0x050ff00000001830 */
[----:B------:R-:W-:Y:S01]  /*3390*/  HMMA.16816.F32 R44, R40, R70, R44 ;  /* 0x00000046282c723c */ /* 0x000fe2000000182c */
[----:B------:R-:W3:Y:S04]  /*33a0*/  LDSM.16.M88.4 R40, [R157+0x2000] ;  /* 0x002000009d28783b */ /* 0x000ee80000000200 */
[----:B------:R-:W-:Y:S03]  /*33b0*/  LDSM.16.M88.4 R68, [R158+UR5+0x7800] ;  /* 0x007800059e44783b */ /* 0x000fe60008000200 */
[C---:B-----5:R-:W-:Y:S08]  /*33c0*/  HMMA.16816.F32 R12, R4.reuse, R36, R12 ;  /* 0x00000024040c723c */ /* 0x060ff0000000180c */
[C---:B------:R-:W-:Y:S01]  /*33d0*/  HMMA.16816.F32 R28, R4.reuse, R38, R28 ;  /* 0x00000026041c723c */ /* 0x040fe2000000181c */
[----:B------:R-:W4:Y:S07]  /*33e0*/  LDSM.16.M88.4 R36, [R153+0x6800] ;  /* 0x006800009924783b */ /* 0x000f2e0000000200 */
[C---:B------:R-:W-:Y:S08]  /*33f0*/  HMMA.16816.F32 R64, R4.reuse, R20, R64 ;  /* 0x000000140440723c */ /* 0x040ff00000001840 */
[C---:B------:R-:W-:Y:S01]  /*3400*/  HMMA.16816.F32 R60, R4.reuse, R22, R60 ;  /* 0x00000016043c723c */ /* 0x040fe2000000183c */
[----:B------:R-:W-:Y:S07]  /*3410*/  LDSM.16.M88.4 R20, [R156+0x2000] ;  /* 0x002000009c14783b */ /* 0x000fee0000000200 */
[C---:B--2---:R-:W-:Y:S08]  /*3420*/  HMMA.16816.F32 R56, R4.reuse, R16, R56 ;  /* 0x000000100438723c */ /* 0x044ff00000001838 */
[----:B------:R-:W-:Y:S01]  /*3430*/  HMMA.16816.F32 R52, R4, R18, R52 ;  /* 0x000000120434723c */ /* 0x000fe20000001834 */
[----:B------:R-:W2:Y:S07]  /*3440*/  LDSM.16.M88.4 R16, [R152+0x6000] ;  /* 0x006000009810783b */ /* 0x000eae0000000200 */
[C---:B------:R-:W-:Y:S08]  /*3450*/  HMMA.16816.F32 R12, R80.reuse, R32, R12 ;  /* 0x00000020500c723c */ /* 0x040ff0000000180c */
[----:B------:R-:W-:Y:S01]  /*3460*/  HMMA.16816.F32 R28, R80, R34, R28 ;  /* 0x00000022501c723c */ /* 0x000fe2000000181c */
[----:B------:R-:W-:Y:S07]  /*3470*/  LDSM.16.M88.4 R32, [R153+0x7000] ;  /* 0x007000009920783b */ /* 0x000fee0000000200 */
[C---:B-1----:R-:W-:Y:S08]  /*3480*/  HMMA.16816.F32 R48, R4.reuse, R8, R48 ;  /* 0x000000080430723c */ /* 0x042ff00000001830 */
[----:B------:R-:W-:Y:S01]  /*3490*/  HMMA.16816.F32 R44, R4, R10, R44 ;  /* 0x0000000a042c723c */ /* 0x000fe2000000182c */
[----:B------:R-:W-:Y:S04]  /*34a0*/  LDSM.16.M88.4 R8, [R155+0x2000] ;  /* 0x002000009b08783b */ /* 0x000fe80000000200 */
[----:B------:R-:W1:Y:S03]  /*34b0*/  LDSM.16.M88.4 R4, [R151+0x6000] ;  /* 0x006000009704783b */ /* 0x000e660000000200 */
[C---:B------:R-:W-:Y:S08]  /*34c0*/  HMMA.16816.F32 R64, R80.reuse, R76, R64 ;  /* 0x0000004c5040723c */ /* 0x040ff00000001840 */
[----:B------:R-:W-:Y:S08]  /*34d0*/  HMMA.16816.F32 R60, R80, R78, R60 ;  /* 0x0000004e503c723c */ /* 0x000ff0000000183c */
[C---:B---3--:R-:W-:Y:S08]  /*34e0*/  HMMA.16816.F32 R12, R40.reuse, R84, R12 ;  /* 0x00000054280c723c */ /* 0x048ff0000000180c */
[C---:B------:R-:W-:Y:S08]  /*34f0*/  HMMA.16816.F32 R28, R40.reuse, R86, R28 ;  /* 0x00000056281c723c */ /* 0x040ff0000000181c */
[C---:B----4-:R-:W-:Y:S08]  /*3500*/  HMMA.16816.F32 R64, R40.reuse, R36, R64 ;  /* 0x000000242840723c */ /* 0x050ff00000001840 */
[----:B------:R-:W-:Y:S01]  /*3510*/  HMMA.16816.F32 R60, R40, R38, R60 ;  /* 0x00000026283c723c */ /* 0x000fe2000000183c */
        /* <DEDUP_REMOVED lines=8> */
[----:B------:R-:W-:Y:S08]  /*35a0*/  HMMA.16816.F32 R52, R80, R74, R52 ;  /* 0x0000004a5034723c */ /* 0x000ff00000001834 */
[C---:B-1----:R-:W-:Y:S08]  /*35b0*/  HMMA.16816.F32 R12, R8.reuse, R4, R12 ;  /* 0x00000004080c723c */ /* 0x042ff0000000180c */
[----:B------:R-:W-:Y:S01]  /*35c0*/  HMMA.16816.F32 R28, R8, R6, R28 ;  /* 0x00000006081c723c */ /* 0x000fe2000000181c */
[----:B------:R-:W1:Y:S07]  /*35d0*/  LDSM.16.M88.4 R4, [R152+0x7800] ;  /* 0x007800009804783b */ /* 0x000e6e0000000200 */
[----:B------:R-:W-:Y:S03]  /*35e0*/  HMMA.16816.F32 R56, R40, R32, R56 ;  /* 0x000000202838723c */ /* 0x000fe60000001838 */
[----:B------:R-:W-:Y:S01]  /*35f0*/  FMUL.FTZ R12, R12, UR8 ;  /* 0x000000080c0c7c20 */ /* 0x000fe20008410000 */
[----:B------:R-:W-:Y:S01]  /*3600*/  FMUL.FTZ R75, R13, UR8 ;  /* 0x000000080d4b7c20 */ /* 0x000fe20008410000 */
[----:B------:R-:W-:-:S03]  /*3610*/  FMUL.FTZ R73, R14, UR8 ;  /* 0x000000080e497c20 */ /* 0x000fc60008410000 */
[----:B------:R-:W-:Y:S01]  /*3620*/  HMMA.16816.F32 R52, R40, R34, R52 ;  /* 0x000000222834723c */ /* 0x000fe20000001834 */
[----:B------:R-:W5:Y:S01]  /*3630*/  LDSM.16.M88.4 R32, [R152+0x7000] ;  /* 0x007000009820783b */ /* 0x000f620000000200 */
[----:B------:R-:W-:Y:S01]  /*3640*/  MUFU.TANH R75, R75 ;  /* 0x0000004b004b7308 */ /* 0x000fe20000002400 */
[----:B------:R-:W-:Y:S01]  /*3650*/  FMUL.FTZ R28, R28, UR8 ;  /* 0x000000081c1c7c20 */ /* 0x000fe20008410000 */
[----:B------:R-:W-:-:S04]  /*3660*/  FMUL.FTZ R31, R31, UR8 ;  /* 0x000000081f1f7c20 */ /* 0x000fc80008410000 */
[C---:B---3--:R-:W-:Y:S02]  /*3670*/  HMMA.16816.F32 R64, R20.reuse, R36, R64 ;  /* 0x000000241440723c */ /* 0x048fe40000001840 */
[----:B------:R-:W-:Y:S06]  /*3680*/  MUFU.TANH R31, R31 ;  /* 0x0000001f001f7308 */ /* 0x000fec0000002400 */
[----:B------:R-:W-:Y:S01]  /*3690*/  HMMA.16816.F32 R60, R20, R38, R60 ;  /* 0x00000026143c723c */ /* 0x000fe2000000183c */
[----:B------:R-:W3:Y:S01]  /*36a0*/  LDSM.16.M88.4 R36, [R151+0x7800] ;  /* 0x007800009724783b */ /* 0x000ee20000000200 */
[----:B------:R-:W-:Y:S06]  /*36b0*/  MUFU.TANH R73, R73 ;  /* 0x0000004900497308 */ /* 0x000fec0000002400 */
[C---:B----4-:R-:W-:Y:S08]  /*36c0*/  HMMA.16816.F32 R44, R40.reuse, R70, R44 ;  /* 0x00000046282c723c */ /* 0x050ff0000000182c */
[----:B------:R-:W-:Y:S01]  /*36d0*/  HMMA.16816.F32 R48, R40, R68, R48 ;  /* 0x000000442830723c */ /* 0x000fe20000001830 */
[----:B------:R4:W-:Y:S01]  /*36e0*/  MUFU.TANH R69, R12 ;  /* 0x0000000c00457308 */ /* 0x0009e20000002400 */
[----:B------:R-:W-:-:S06]  /*36f0*/  FMUL.FTZ R41, R15, UR8 ;  /* 0x000000080f297c20 */ /* 0x000fcc0008410000 */
[----:B--2---:R-:W-:Y:S01]  /*3700*/  HMMA.16816.F32 R64, R8, R16, R64 ;  /* 0x000000100840723c */ /* 0x004fe20000001840 */
[----:B------:R-:W-:Y:S01]  /*3710*/  FMUL.FTZ R17, R29, UR8 ;  /* 0x000000081d117c20 */ /* 0x000fe20008410000 */
[----:B------:R-:W-:Y:S01]  /*3720*/  FMUL.FTZ R29, R30, UR8 ;  /* 0x000000081e1d7c20 */ /* 0x000fe20008410000 */
[----:B------:R-:W-:Y:S05]  /*3730*/  MUFU.TANH R41, R41 ;  /* 0x0000002900297308 */ /* 0x000fea0000002400 */
[----:B-1----:R-:W-:Y:S01]  /*3740*/  HMMA.16816.F32 R44, R20, R6, R44 ;  /* 0x00000006142c723c */ /* 0x002fe2000000182c */
[----:B----4-:R-:W1:Y:S02]  /*3750*/  LDSM.16.M88.4 R12, [R151+0x7000] ;  /* 0x00700000970c783b */ /* 0x010e640000000200 */
[----:B------:R-:W2:Y:S01]  /*3760*/  MUFU.TANH R43, R28 ;  /* 0x0000001c002b7308 */ /* 0x000ea20000002400 */
[----:B------:R-:W-:-:S04]  /*3770*/  DEPBAR.LE SB0, 0x0 ;  /* 0x000080000000791a */ /* 0x000fc80000000000 */
[C---:B-----5:R-:W-:Y:S03]  /*3780*/  HMMA.16816.F32 R56, R20.reuse, R32, R56 ;  /* 0x000000201438723c */ /* 0x060fe60000001838 */
[----:B------:R-:W-:Y:S01]  /*3790*/  FMUL.FTZ R7, R64, UR8 ;  /* 0x0000000840077c20 */ /* 0x000fe20008410000 */
[----:B------:R-:W-:Y:S04]  /*37a0*/  MUFU.TANH R17, R17 ;  /* 0x0000001100117308 */ /* 0x000fe80000002400 */
[C---:B------:R-:W-:Y:S04]  /*37b0*/  HMMA.16816.F32 R52, R20.reuse, R34, R52 ;  /* 0x000000221434723c */ /* 0x040fe80000001834 */
[----:B------:R-:W4:Y:S04]  /*37c0*/  MUFU.TANH R29, R29 ;  /* 0x0000001d001d7308 */ /* 0x000f280000002400 */
[----:B------:R-:W-:Y:S01]  /*37d0*/  HMMA.16816.F32 R48, R20, R4, R48 ;  /* 0x000000041430723c */ /* 0x000fe20000001830 */
[----:B------:R-:W-:-:S03]  /*37e0*/  FMUL.FTZ R5, R66, UR8 ;  /* 0x0000000842057c20 */ /* 0x000fc60008410000 */
[----:B------:R-:W-:Y:S04]  /*37f0*/  MUFU.TANH R7, R7 ;  /* 0x0000000700077308 */ /* 0x000fe80000002400 */
[C---:B---3--:R-:W-:Y:S04]  /*3800*/  HMMA.16816.F32 R44, R8.reuse, R38, R44 ;  /* 0x00000026082c723c */ /* 0x048fe8000000182c */
[----:B------:R-:W-:Y:S04]  /*3810*/  MUFU.TANH R5, R5 ;  /* 0x0000000500057308 */ /* 0x000fe80000002400 */
[----:B------:R-:W-:Y:S01]  /*3820*/  HMMA.16816.F32 R60, R8, R18, R60 ;  /* 0x00000012083c723c */ /* 0x000fe2000000183c */
[----:B------:R-:W-:-:S02]  /*3830*/  IMAD.IADD R18, R89, 0x1, R132 ;  /* 0x0000000159127824 */ /* 0x000fc400078e0284 */
[----:B------:R-:W-:Y:S02]  /*3840*/  FMUL.FTZ R19, R65, UR8 ;  /* 0x0000000841137c20 */ /* 0x000fe40008410000 */
[C---:B------:R-:W-:Y:S01]  /*3850*/  VIADD R4, R18.reuse, 0x38 ;  /* 0x0000003812047836 */ /* 0x040fe20000000000 */
[C---:B------:R-:W-:Y:S01]  /*3860*/  IADD3 R20, PT, PT, R18.reuse, 0x28, RZ ;  /* 0x0000002812147810 */ /* 0x040fe20007ffe0ff */
[----:B------:R-:W-:Y:S01]  /*3870*/  VIADD R6, R18, 0x8 ;  /* 0x0000000812067836 */ /* 0x000fe20000000000 */
[C---:B-1----:R-:W-:Y:S01]  /*3880*/  HMMA.16816.F32 R56, R8.reuse, R12, R56 ;  /* 0x0000000c0838723c */ /* 0x042fe20000001838 */
[----:B------:R-:W-:Y:S01]  /*3890*/  FMUL.FTZ R13, R67, UR8 ;  /* 0x00000008430d7c20 */ /* 0x000fe20008410000 */
[-C--:B------:R-:W-:Y:S01]  /*38a0*/  ISETP.GE.AND P5, PT, R4, R135.reuse, PT ;  /* 0x000000870400720c */ /* 0x080fe20003fa6270 */
[----:B------:R-:W-:Y:S01]  /*38b0*/  FMUL.FTZ R23, R46, UR8 ;  /* 0x000000082e177c20 */ /* 0x000fe20008410000 */
[----:B------:R-:W-:Y:S01]  /*38c0*/  ISETP.GE.AND P2, PT, R4, R134, PT ;  /* 0x000000860400720c */ /* 0x000fe20003f46270 */
[----:B------:R-:W-:Y:S01]  /*38d0*/  MUFU.TANH R19, R19 ;  /* 0x0000001300137308 */ /* 0x000fe20000002400 */
[----:B------:R-:W-:Y:S01]  /*38e0*/  I2FP.F32.U32 R4, R4 ;  /* 0x0000000400047245 */ /* 0x000fe20000201000 */
[----:B------:R-:W-:Y:S01]  /*38f0*/  VIADD R12, R18, 0x19 ;  /* 0x00000019120c7836 */ /* 0x000fe20000000000 */
[----:B------:R-:W-:Y:S01]  /*3900*/  HMMA.16816.F32 R52, R8, R14, R52 ;  /* 0x0000000e0834723c */ /* 0x000fe20000001834 */
[----:B------:R-:W-:Y:S01]  /*3910*/  ISETP.GE.AND P0, PT, R6, R135, PT ;  /* 0x000000870600720c */ /* 0x000fe20003f06270 */
[----:B------:R-:W-:-:S02]  /*3920*/  VIADD R14, R18, 0x20 ;  /* 0x00000020120e7836 */ /* 0x000fc40000000000 */
[----:B------:R-:W-:Y:S01]  /*3930*/  FMUL.FTZ R21, R60, UR8 ;  /* 0x000000083c157c20 */ /* 0x000fe20008410000 */
[----:B------:R-:W-:Y:S01]  /*3940*/  ISETP.GE.AND P6, PT, R6, R134, PT ;  /* 0x000000860600720c */ /* 0x000fe20003fc6270 */
[----:B------:R-:W1:Y:S01]  /*3950*/  MUFU.TANH R23, R23 ;  /* 0x0000001700177308 */ /* 0x000e620000002400 */
[----:B------:R-:W-:Y:S01]  /*3960*/  I2FP.F32.U32 R6, R6 ;  /* 0x0000000600067245 */ /* 0x000fe20000201000 */
[----:B------:R-:W-:Y:S01]  /*3970*/  FMUL.FTZ R15, R61, UR8 ;  /* 0x000000083d0f7c20 */ /* 0x000fe20008410000 */
[----:B------:R-:W-:Y:S01]  /*3980*/  HMMA.16816.F32 R48, R8, R36, R48 ;  /* 0x000000240830723c */ /* 0x000fe20000001830 */
[----:B------:R-:W-:Y:S01]  /*3990*/  FMUL.FTZ R11, R44, UR8 ;  /* 0x000000082c0b7c20 */ /* 0x000fe20008410000 */
[----:B------:R-:W-:Y:S02]  /*39a0*/  VIADD R10, R18, 0x1 ;  /* 0x00000001120a7836 */ /* 0x000fe40000000000 */
[----:B------:R-:W-:Y:S01]  /*39b0*/  FMUL.FTZ R9, R62, UR8 ;  /* 0x000000083e097c20 */ /* 0x000fe20008410000 */
[----:B------:R-:W-:Y:S01]  /*39c0*/  IADD3 R8, PT, PT, R18, 0x10, RZ ;  /* 0x0000001012087810 */ /* 0x000fe20007ffe0ff */
[----:B------:R-:W-:Y:S01]  /*39d0*/  MUFU.TANH R13, R13 ;  /* 0x0000000d000d7308 */ /* 0x000fe20000002400 */
[----:B--2---:R-:W-:Y:S01]  /*39e0*/  FFMA.FTZ R43, R0, R6, R43 ;  /* 0x00000006002b7223 */ /* 0x004fe2000001002b */
[-C--:B------:R-:W-:Y:S01]  /*39f0*/  ISETP.GE.AND P4, PT, R10, R135.reuse, PT ;  /* 0x000000870a00720c */ /* 0x080fe20003f86270 */
[----:B------:R-:W-:Y:S01]  /*3a00*/  FMUL.FTZ R56, R56, UR8 ;  /* 0x0000000838387c20 */ /* 0x000fe20008410000 */
[----:B------:R-:W-:Y:S01]  /*3a10*/  ISETP.GE.AND P1, PT, R10, R134, PT ;  /* 0x000000860a00720c */ /* 0x000fe20003f26270 */
[----:B------:R-:W-:Y:S01]  /*3a20*/  FMUL.FTZ R58, R58, UR8 ;  /* 0x000000083a3a7c20 */ /* 0x000fe20008410000 */
[----:B------:R-:W-:Y:S01]  /*3a30*/  I2FP.F32.U32 R10, R10 ;  /* 0x0000000a000a7245 */ /* 0x000fe20000201000 */
[C---:B----4-:R-:W-:Y:S01]  /*3a40*/  FFMA.FTZ R6, R0.reuse, R6, R29 ;  /* 0x0000000600067223 */ /* 0x050fe2000001001d */
[----:B------:R-:W2:Y:S01]  /*3a50*/  MUFU.TANH R11, R11 ;  /* 0x0000000b000b7308 */ /* 0x000ea20000002400 */
[C---:B-1----:R-:W-:Y:S01]  /*3a60*/  FFMA.FTZ R23, R0.reuse, R4, R23 ;  /* 0x0000000400177223 */ /* 0x042fe20000010017 */
[----:B------:R-:W-:Y:S01]  /*3a70*/  FSEL R29, R43, -INF , !P0 ;  /* 0xff8000002b1d7808 */ /* 0x000fe20004000000 */
[CC--:B------:R-:W-:Y:S01]  /*3a80*/  FFMA.FTZ R75, R0.reuse, R10.reuse, R75 ;  /* 0x0000000a004b7223 */ /* 0x0c0fe2000001004b */
[----:B------:R-:W-:Y:S01]  /*3a90*/  FFMA.FTZ R10, R0, R10, R41 ;  /* 0x0000000a000a7223 */ /* 0x000fe20000010029 */
[----:B------:R-:W-:Y:S01]  /*3aa0*/  FSEL R6, R6, -INF , !P6 ;  /* 0xff80000006067808 */ /* 0x000fe20007000000 */
[----:B------:R-:W-:Y:S01]  /*3ab0*/  FMUL.FTZ R57, R57, UR8 ;  /* 0x0000000839397c20 */ /* 0x000fe20008410000 */
[----:B------:R-:W-:Y:S01]  /*3ac0*/  FSEL R118, R23, -INF , !P2 ;  /* 0xff80000017767808 */ /* 0x000fe20005000000 */
[----:B------:R-:W1:Y:S01]  /*3ad0*/  MUFU.TANH R21, R21 ;  /* 0x0000001500157308 */ /* 0x000e620000002400 */
[----:B------:R-:W-:Y:S01]  /*3ae0*/  FSEL R23, R75, -INF , !P4 ;  /* 0xff8000004b177808 */ /* 0x000fe20006000000 */
[----:B------:R-:W-:Y:S01]  /*3af0*/  FMUL.FTZ R52, R52, UR8 ;  /* 0x0000000834347c20 */ /* 0x000fe20008410000 */
[-C--:B------:R-:W-:Y:S01]  /*3b00*/  ISETP.GE.AND P2, PT, R8, R135.reuse, PT ;  /* 0x000000870800720c */ /* 0x080fe20003f46270 */
[----:B------:R-:W-:Y:S01]  /*3b10*/  FMUL.FTZ R54, R54, UR8 ;  /* 0x0000000836367c20 */ /* 0x000fe20008410000 */
[----:B------:R-:W-:Y:S01]  /*3b20*/  ISETP.GE.AND P4, PT, R8, R134, PT ;  /* 0x000000860800720c */ /* 0x000fe20003f86270 */
[----:B------:R-:W-:Y:S01]  /*3b30*/  FMUL.FTZ R63, R63, UR8 ;  /* 0x000000083f3f7c20 */ /* 0x000fe20008410000 */
[----:B------:R-:W-:Y:S01]  /*3b40*/  I2FP.F32.U32 R8, R8 ;  /* 0x0000000800087245 */ /* 0x000fe20000201000 */
[----:B------:R-:W3:Y:S01]  /*3b50*/  MUFU.TANH R9, R9 ;  /* 0x0000000900097308 */ /* 0x000ee20000002400 */
[----:B--2---:R-:W-:Y:S01]  /*3b60*/  FFMA.FTZ R11, R0, R4, R11 ;  /* 0x00000004000b7223 */ /* 0x004fe2000001000b */
[----:B------:R-:W-:Y:S01]  /*3b70*/  VIADD R4, R18, 0x9 ;  /* 0x0000000912047836 */ /* 0x000fe20000000000 */
[----:B------:R-:W-:Y:S01]  /*3b80*/  FSEL R10, R10, -INF , !P1 ;  /* 0xff8000000a0a7808 */ /* 0x000fe20004800000 */
[CC--:B------:R-:W-:Y:S01]  /*3b90*/  FFMA.FTZ R7, R0.reuse, R8.reuse, R7 ;  /* 0x0000000800077223 */ /* 0x0c0fe20000010007 */
[----:B------:R-:W-:Y:S01]  /*3ba0*/  FFMA.FTZ R5, R0, R8, R5 ;  /* 0x0000000800057223 */ /* 0x000fe20000010005 */
[----:B------:R-:W-:Y:S01]  /*3bb0*/  FSEL R121, R11, -INF , !P5 ;  /* 0xff8000000b797808 */ /* 0x000fe20006800000 */
[----:B------:R-:W-:Y:S01]  /*3bc0*/  VIADD R11, R18, 0x11 ;  /* 0x00000011120b7836 */ /* 0x000fe20000000000 */
[CC--:B------:R-:W-:Y:S01]  /*3bd0*/  ISETP.GE.AND P3, PT, R4.reuse, R135.reuse, PT ;  /* 0x000000870400720c */ /* 0x0c0fe20003f66270 */
[----:B------:R-:W2:Y:S01]  /*3be0*/  MUFU.TANH R15, R15 ;  /* 0x0000000f000f7308 */ /* 0x000ea20000002400 */
[----:B------:R-:W-:Y:S01]  /*3bf0*/  ISETP.GE.AND P5, PT, R4, R134, PT ;  /* 0x000000860400720c */ /* 0x000fe20003fa6270 */
[----:B------:R-:W-:Y:S01]  /*3c00*/  VIADD R8, R18, 0x18 ;  /* 0x0000001812087836 */ /* 0x000fe20000000000 */
[----:B------:R-:W-:Y:S01]  /*3c10*/  I2FP.F32.U32 R4, R4 ;  /* 0x0000000400047245 */ /* 0x000fe20000201000 */
[----:B------:R-:W-:Y:S01]  /*3c20*/  FMUL.FTZ R59, R59, UR8 ;  /* 0x000000083b3b7c20 */ /* 0x000fe20008410000 */
[C---:B------:R-:W-:Y:S01]  /*3c30*/  ISETP.GE.AND P1, PT, R11.reuse, R135, PT ;  /* 0x000000870b00720c */ /* 0x040fe20003f26270 */
[----:B------:R-:W-:Y:S01]  /*3c40*/  FMUL.FTZ R50, R50, UR8 ;  /* 0x0000000832327c20 */ /* 0x000fe20008410000 */
[----:B------:R-:W-:Y:S01]  /*3c50*/  ISETP.GE.AND P0, PT, R11, R134, PT ;  /* 0x000000860b00720c */ /* 0x000fe20003f06270 */
[CC--:B------:R-:W-:Y:S01]  /*3c60*/  FFMA.FTZ R17, R0.reuse, R4.reuse, R17 ;  /* 0x0000000400117223 */ /* 0x0c0fe20000010011 */
[----:B------:R-:W4:Y:S01]  /*3c70*/  MUFU.TANH R33, R56 ;  /* 0x0000003800217308 */ /* 0x000f220000002400 */
[----:B------:R-:W-:Y:S01]  /*3c80*/  I2FP.F32.U32 R11, R11 ;  /* 0x0000000b000b7245 */ /* 0x000fe20000201000 */
[----:B------:R-:W-:Y:S01]  /*3c90*/  FFMA.FTZ R4, R0, R4, R31 ;  /* 0x0000000400047223 */ /* 0x000fe2000001001f */
[----:B------:R-:W-:Y:S01]  /*3ca0*/  ISETP.GE.AND P6, PT, R8, R135, PT ;  /* 0x000000870800720c */ /* 0x000fe20003fc6270 */
[----:B------:R-:W-:Y:S01]  /*3cb0*/  FMUL.FTZ R53, R53, UR8 ;  /* 0x0000000835357c20 */ /* 0x000fe20008410000 */
[----:B------:R-:W-:Y:S01]  /*3cc0*/  FSEL R17, R17, -INF , !P3 ;  /* 0xff80000011117808 */ /* 0x000fe20005800000 */
[-C--:B------:R-:W-:Y:S01]  /*3cd0*/  FFMA.FTZ R19, R0, R11.reuse, R19 ;  /* 0x0000000b00137223 */ /* 0x080fe20000010013 */
[----:B------:R-:W-:Y:S01]  /*3ce0*/  ISETP.GE.AND P3, PT, R8, R134, PT ;  /* 0x000000860800720c */ /* 0x000fe20003f66270 */
[----:B------:R-:W5:Y:S01]  /*3cf0*/  MUFU.TANH R35, R58 ;  /* 0x0000003a00237308 */ /* 0x000f620000002400 */
[----:B------:R-:W-:Y:S01]  /*3d00*/  I2FP.F32.U32 R8, R8 ;  /* 0x0000000800087245 */ /* 0x000fe20000201000 */
[----:B------:R-:W-:Y:S01]  /*3d10*/  FFMA.FTZ R13, R0, R11, R13 ;  /* 0x0000000b000d7223 */ /* 0x000fe2000001000d */
[----:B------:R-:W-:Y:S01]  /*3d20*/  FSEL R4, R4, -INF , !P5 ;  /* 0xff80000004047808 */ /* 0x000fe20006800000 */
[----:B------:R-:W-:Y:S01]  /*3d30*/  FMUL.FTZ R55, R55, UR8 ;  /* 0x0000000837377c20 */ /* 0x000fe20008410000 */
[----:B------:R-:W-:Y:S01]  /*3d40*/  FSEL R11, R7, -INF , !P2 ;  /* 0xff800000070b7808 */ /* 0x000fe20005000000 */
[----:B-1----:R-:W-:Y:S01]  /*3d50*/  FFMA.FTZ R21, R0, R8, R21 ;  /* 0x0000000800157223 */ /* 0x002fe20000010015 */
[CC--:B------:R-:W-:Y:S01]  /*3d60*/  ISETP.GE.AND P5, PT, R12.reuse, R135.reuse, PT ;  /* 0x000000870c00720c */ /* 0x0c0fe20003fa6270 */
[----:B------:R-:W1:Y:S01]  /*3d70*/  MUFU.TANH R57, R57 ;  /* 0x0000003900397308 */ /* 0x000e620000002400 */
[----:B------:R-:W-:Y:S01]  /*3d80*/  ISETP.GE.AND P2, PT, R12, R134, PT ;  /* 0x000000860c00720c */ /* 0x000fe20003f46270 */
[----:B---3--:R-:W-:Y:S01]  /*3d90*/  FFMA.FTZ R9, R0, R8, R9 ;  /* 0x0000000800097223 */ /* 0x008fe20000010009 */
[----:B------:R-:W-:Y:S01]  /*3da0*/  I2FP.F32.U32 R12, R12 ;  /* 0x0000000c000c7245 */ /* 0x000fe20000201000 */
[----:B------:R-:W-:Y:S01]  /*3db0*/  FMUL.FTZ R48, R48, UR8 ;  /* 0x0000000830307c20 */ /* 0x000fe20008410000 */
[----:B------:R-:W-:Y:S01]  /*3dc0*/  FSEL R8, R5, -INF , !P4 ;  /* 0xff80000005087808 */ /* 0x000fe20006000000 */
[----:B------:R-:W-:Y:S01]  /*3dd0*/  FMUL.FTZ R49, R49, UR8 ;  /* 0x0000000831317c20 */ /* 0x000fe20008410000 */
[----:B------:R-:W-:Y:S01]  /*3de0*/  FSEL R7, R19, -INF , !P1 ;  /* 0xff80000013077808 */ /* 0x000fe20004800000 */
[----:B------:R-:W3:Y:S01]  /*3df0*/  MUFU.TANH R31, R52 ;  /* 0x00000034001f7308 */ /* 0x000ee20000002400 */
[-C--:B------:R-:W-:Y:S01]  /*3e00*/  ISETP.GE.AND P4, PT, R14, R135.reuse, PT ;  /* 0x000000870e00720c */ /* 0x080fe20003f86270 */
[----:B--2---:R-:W-:Y:S01]  /*3e10*/  FFMA.FTZ R15, R0, R12, R15 ;  /* 0x0000000c000f7223 */ /* 0x004fe2000001000f */
[----:B------:R-:W-:Y:S01]  /*3e20*/  ISETP.GE.AND P1, PT, R14, R134, PT ;  /* 0x000000860e00720c */ /* 0x000fe20003f26270 */
[----:B------:R-:W-:Y:S01]  /*3e30*/  VIADD R19, R18, 0x21 ;  /* 0x0000002112137836 */ /* 0x000fe20000000000 */
[----:B------:R-:W-:Y:S01]  /*3e40*/  I2FP.F32.U32 R14, R14 ;  /* 0x0000000e000e7245 */ /* 0x000fe20000201000 */
[----:B------:R-:W-:Y:S01]  /*3e50*/  FMUL.FTZ R51, R51, UR8 ;  /* 0x0000000833337c20 */ /* 0x000fe20008410000 */
[----:B------:R-:W-:Y:S01]  /*3e60*/  FSEL R16, R13, -INF , !P0 ;  /* 0xff8000000d107808 */ /* 0x000fe20004000000 */
[----:B------:R-:W2:Y:S01]  /*3e70*/  MUFU.TANH R37, R54 ;  /* 0x0000003600257308 */ /* 0x000ea20000002400 */
[----:B------:R-:W-:Y:S01]  /*3e80*/  FSEL R5, R21, -INF , !P6 ;  /* 0xff80000015057808 */ /* 0x000fe20007000000 */
[CC--:B----4-:R-:W-:Y:S01]  /*3e90*/  FFMA.FTZ R33, R0.reuse, R14.reuse, R33 ;  /* 0x0000000e00217223 */ /* 0x0d0fe20000010021 */
[----:B-----5:R-:W-:Y:S01]  /*3ea0*/  FFMA.FTZ R35, R0, R14, R35 ;  /* 0x0000000e00237223 */ /* 0x020fe20000010023 */
[----:B------:R-:W-:Y:S01]  /*3eb0*/  FSEL R14, R9, -INF , !P3 ;  /* 0xff800000090e7808 */ /* 0x000fe20005800000 */
[----:B------:R-:W-:Y:S01]  /*3ec0*/  FMUL.FTZ R45, R45, UR8 ;  /* 0x000000082d2d7c20 */ /* 0x000fe20008410000 */
[----:B------:R-:W-:Y:S01]  /*3ed0*/  FSEL R9, R15, -INF , !P5 ;  /* 0xff8000000f097808 */ /* 0x000fe20006800000 */
[----:B------:R-:W-:Y:S01]  /*3ee0*/  FMUL.FTZ R47, R47, UR8 ;  /* 0x000000082f2f7c20 */ /* 0x000fe20008410000 */
[----:B------:R-:W4:Y:S01]  /*3ef0*/  MUFU.TANH R63, R63 ;  /* 0x0000003f003f7308 */ /* 0x000f220000002400 */
[----:B------:R-:W-:-:S02]  /*3f00*/  ISETP.GE.AND P0, PT, R19, R135, PT ;  /* 0x000000871300720c */ /* 0x000fc40003f06270 */
[-C--:B------:R-:W-:Y:S02]  /*3f10*/  ISETP.GE.AND P6, PT, R19, R134.reuse, PT ;  /* 0x000000861300720c */ /* 0x080fe40003fc6270 */
[C---:B------:R-:W-:Y:S02]  /*3f20*/  ISETP.GE.AND P3, PT, R20.reuse, R135, PT ;  /* 0x000000871400720c */ /* 0x040fe40003f66270 */
[----:B------:R-:W-:Y:S01]  /*3f30*/  ISETP.GE.AND P5, PT, R20, R134, PT ;  /* 0x000000861400720c */ /* 0x000fe20003fa6270 */
[----:B------:R-:W5:Y:S01]  /*3f40*/  MUFU.TANH R59, R59 ;  /* 0x0000003b003b7308 */ /* 0x000f620000002400 */
[----:B------:R-:W-:Y:S02]  /*3f50*/  I2FP.F32.U32 R19, R19 ;  /* 0x0000001300137245 */ /* 0x000fe40000201000 */
[----:B------:R-:W-:Y:S02]  /*3f60*/  I2FP.F32.U32 R20, R20 ;  /* 0x0000001400147245 */ /* 0x000fe40000201000 */
[----:B------:R-:W-:Y:S01]  /*3f70*/  FSEL R128, R35, -INF , !P1 ;  /* 0xff80000023807808 */ /* 0x000fe20004800000 */
[C---:B-1----:R-:W-:Y:S01]  /*3f80*/  FFMA.FTZ R57, R0.reuse, R19, R57 ;  /* 0x0000001300397223 */ /* 0x042fe20000010039 */
[----:B------:R-:W-:Y:S01]  /*3f90*/  FSEL R117, R33, -INF , !P4 ;  /* 0xff80000021757808 */ /* 0x000fe20006000000 */
[----:B------:R-:W1:Y:S01]  /*3fa0*/  MUFU.TANH R15, R50 ;  /* 0x00000032000f7308 */ /* 0x000e620000002400 */
[CC--:B---3--:R-:W-:Y:S01]  /*3fb0*/  FFMA.FTZ R31, R0.reuse, R20.reuse, R31 ;  /* 0x00000014001f7223 */ /* 0x0c8fe2000001001f */
[----:B--2---:R-:W-:Y:S01]  /*3fc0*/  FFMA.FTZ R37, R0, R20, R37 ;  /* 0x0000001400257223 */ /* 0x004fe20000010025 */
[----:B------:R-:W-:-:S02]  /*3fd0*/  VIADD R20, R18, 0x30 ;  /* 0x0000003012147836 */ /* 0x000fc40000000000 */
[C---:B----4-:R-:W-:Y:S01]  /*3fe0*/  FFMA.FTZ R12, R0.reuse, R12, R63 ;  /* 0x0000000c000c7223 */ /* 0x050fe2000001003f */
[----:B------:R-:W-:Y:S02]  /*3ff0*/  FSEL R109, R57, -INF , !P0 ;  /* 0xff800000396d7808 */ /* 0x000fe40004000000 */
[----:B------:R-:W-:Y:S01]  /*4000*/  FSEL R111, R31, -INF , !P3 ;  /* 0xff8000001f6f7808 */ /* 0x000fe20005800000 */
[----:B------:R-:W2:Y:S01]  /*4010*/  MUFU.TANH R53, R53 ;  /* 0x0000003500357308 */ /* 0x000ea20000002400 */
[----:B-----5:R-:W-:Y:S01]  /*4020*/  FFMA.FTZ R59, R0, R19, R59 ;  /* 0x00000013003b7223 */ /* 0x020fe2000001003b */
[----:B------:R-:W-:Y:S01]  /*4030*/  VIADD R19, R18, 0x29 ;  /* 0x0000002912137836 */ /* 0x000fe20000000000 */
[C---:B------:R-:W-:Y:S02]  /*4040*/  ISETP.GE.AND P1, PT, R20.reuse, R135, PT ;  /* 0x000000871400720c */ /* 0x040fe40003f26270 */
[----:B------:R-:W-:Y:S02]  /*4050*/  ISETP.GE.AND P0, PT, R20, R134, PT ;  /* 0x000000861400720c */ /* 0x000fe40003f06270 */
[----:B------:R-:W-:Y:S01]  /*4060*/  I2FP.F32.U32 R20, R20 ;  /* 0x0000001400147245 */ /* 0x000fe20000201000 */
[----:B------:R-:W3:Y:S01]  /*4070*/  MUFU.TANH R55, R55 ;  /* 0x0000003700377308 */ /* 0x000ee20000002400 */
[----:B------:R-:W-:-:S02]  /*4080*/  FSEL R12, R12, -INF , !P2 ;  /* 0xff8000000c0c7808 */ /* 0x000fc40005000000 */
[C---:B------:R-:W-:Y:S01]  /*4090*/  ISETP.GE.AND P2, PT, R19.reuse, R135, PT ;  /* 0x000000871300720c */ /* 0x040fe20003f46270 */
[----:B-1----:R-:W-:Y:S01]  /*40a0*/  FFMA.FTZ R15, R0, R20, R15 ;  /* 0x00000014000f7223 */ /* 0x002fe2000001000f */
[-C--:B------:R-:W-:Y:S02]  /*40b0*/  ISETP.GE.AND P4, PT, R19, R134.reuse, PT ;  /* 0x000000861300720c */ /* 0x080fe40003f86270 */
[----:B------:R-:W-:Y:S01]  /*40c0*/  I2FP.F32.U32 R19, R19 ;  /* 0x0000001300137245 */ /* 0x000fe20000201000 */
[----:B------:R-:W1:Y:S01]  /*40d0*/  MUFU.TANH R13, R48 ;  /* 0x00000030000d7308 */ /* 0x000e620000002400 */
[----:B------:R-:W-:Y:S02]  /*40e0*/  FSEL R114, R59, -INF , !P6 ;  /* 0xff8000003b727808 */ /* 0x000fe40007000000 */
[----:B------:R-:W-:Y:S01]  /*40f0*/  ISETP.GE.AND P6, PT, R18, R135, PT ;  /* 0x000000871200720c */ /* 0x000fe20003fc6270 */
[----:B--2---:R-:W-:Y:S01]  /*4100*/  FFMA.FTZ R53, R0, R19, R53 ;  /* 0x0000001300357223 */ /* 0x004fe20000010035 */
[----:B------:R-:W-:-:S02]  /*4110*/  ISETP.GE.AND P3, PT, R18, R134, PT ;  /* 0x000000861200720c */ /* 0x000fc40003f66270 */
[----:B------:R-:W-:Y:S01]  /*4120*/  FSEL R122, R15, -INF , !P0 ;  /* 0xff8000000f7a7808 */ /* 0x000fe20004000000 */
[----:B------:R-:W2:Y:S01]  /*4130*/  MUFU.TANH R49, R49 ;  /* 0x0000003100317308 */ /* 0x000ea20000002400 */
[----:B---3--:R-:W-:Y:S01]  /*4140*/  FFMA.FTZ R55, R0, R19, R55 ;  /* 0x0000001300377223 */ /* 0x008fe20000010037 */
[----:B------:R-:W-:Y:S01]  /*4150*/  VIADD R19, R18, 0x31 ;  /* 0x0000003112137836 */ /* 0x000fe20000000000 */
[----:B------:R-:W-:Y:S02]  /*4160*/  ISETP.NE.AND P0, PT, R133, 0x1, PT ;  /* 0x000000018500780c */ /* 0x000fe40003f05270 */
[----:B------:R-:W-:Y:S02]  /*4170*/  FSEL R116, R37, -INF , !P5 ;  /* 0xff80000025747808 */ /* 0x000fe40006800000 */
[----:B------:R-:W-:Y:S01]  /*4180*/  FSEL R113, R53, -INF , !P2 ;  /* 0xff80000035717808 */ /* 0x000fe20005000000 */
[----:B------:R-:W3:Y:S01]  /*4190*/  MUFU.TANH R51, R51 ;  /* 0x0000003300337308 */ /* 0x000ee20000002400 */
[----:B-1----:R-:W-:Y:S01]  /*41a0*/  FFMA.FTZ R13, R0, R20, R13 ;  /* 0x00000014000d7223 */ /* 0x002fe2000001000d */
[----:B------:R-:W-:Y:S01]  /*41b0*/  I2FP.F32.U32 R20, R18 ;  /* 0x0000001200147245 */ /* 0x000fe20000201000 */
[----:B------:R-:W-:Y:S01]  /*41c0*/  VIADD R18, R18, 0x39 ;  /* 0x0000003912127836 */ /* 0x000fe20000000000 */
[----:B------:R-:W-:-:S02]  /*41d0*/  FSEL R126, R55, -INF , !P4 ;  /* 0xff800000377e7808 */ /* 0x000fc40006000000 */
[----:B------:R-:W-:Y:S01]  /*41e0*/  FSEL R125, R13, -INF , !P1 ;  /* 0xff8000000d7d7808 */ /* 0x000fe20004800000 */
[CC--:B------:R-:W-:Y:S01]  /*41f0*/  FFMA.FTZ R13, R0.reuse, R20.reuse, R69 ;  /* 0x00000014000d7223 */ /* 0x0c0fe20000010045 */
[----:B------:R-:W1:Y:S01]  /*4200*/  MUFU.TANH R45, R45 ;  /* 0x0000002d002d7308 */ /* 0x000e620000002400 */
[----:B------:R-:W-:Y:S01]  /*4210*/  BAR.SYNC.DEFER_BLOCKING 0x0 ;  /* 0x0000000000007b1d */ /* 0x000fe20000010000 */
[CC--:B------:R-:W-:Y:S01]  /*4220*/  ISETP.GE.AND P5, PT, R19.reuse, R135.reuse, PT ;  /* 0x000000871300720c */ /* 0x0c0fe20003fa6270 */
[----:B------:R-:W-:Y:S01]  /*4230*/  FFMA.FTZ R73, R0, R20, R73 ;  /* 0x0000001400497223 */ /* 0x000fe20000010049 */
[-C--:B------:R-:W-:Y:S02]  /*4240*/  ISETP.GE.AND P2, PT, R19, R134.reuse, PT ;  /* 0x000000861300720c */ /* 0x080fe40003f46270 */
[C---:B------:R-:W-:Y:S02]  /*4250*/  ISETP.GE.AND P4, PT, R18.reuse, R135, PT ;  /* 0x000000871200720c */ /* 0x040fe40003f86270 */
[----:B------:R-:W4:Y:S01]  /*4260*/  MUFU.TANH R47, R47 ;  /* 0x0000002f002f7308 */ /* 0x000f220000002400 */
[----:B------:R-:W-:-:S02]  /*4270*/  ISETP.GE.AND P1, PT, R18, R134, PT ;  /* 0x000000861200720c */ /* 0x000fc40003f26270 */
[----:B------:R-:W-:Y:S02]  /*4280*/  I2FP.F32.U32 R19, R19 ;  /* 0x0000001300137245 */ /* 0x000fe40000201000 */
[----:B------:R-:W-:Y:S02]  /*4290*/  I2FP.F32.U32 R18, R18 ;  /* 0x0000001200127245 */ /* 0x000fe40000201000 */
[----:B------:R-:W-:Y:S01]  /*42a0*/  FSEL R13, R13, -INF , !P6 ;  /* 0xff8000000d0d7808 */ /* 0x000fe20007000000 */
[CC--:B--2---:R-:W-:Y:S01]  /*42b0*/  FFMA.FTZ R49, R0.reuse, R19.reuse, R49 ;  /* 0x0000001300317223 */ /* 0x0c4fe20000010031 */
[C---:B---3--:R-:W-:Y:S01]  /*42c0*/  FFMA.FTZ R51, R0.reuse, R19, R51 ;  /* 0x0000001300337223 */ /* 0x048fe20000010033 */
[----:B-1----:R-:W-:-:S03]  /*42d0*/  FFMA.FTZ R45, R0, R18, R45 ;  /* 0x00000012002d7223 */ /* 0x002fc6000001002d */
[----:B------:R-:W-:Y:S02]  /*42e0*/  FSEL R123, R49, -INF , !P5 ;  /* 0xff800000317b7808 */ /* 0x000fe40006800000 */
[----:B------:R-:W-:Y:S01]  /*42f0*/  FSEL R120, R51, -INF , !P2 ;  /* 0xff80000033787808 */ /* 0x000fe20005000000 */
[----:B----4-:R-:W-:Y:S01]  /*4300*/  FFMA.FTZ R47, R0, R18, R47 ;  /* 0x00000012002f7223 */ /* 0x010fe2000001002f */
        /* <DEDUP_REMOVED lines=15> */
.L_x_5748:
        /* <DEDUP_REMOVED lines=59> */
.L_x_5749:
        /* <DEDUP_REMOVED lines=52> */
.L_x_5747:
        /* <DEDUP_REMOVED lines=72> */
[----:B------:R-:W2:Y:S01]  /*4f70*/  LDSM.16.MT88.4 R20, [R150+0x8800] ;  /* 0x008800009614783b */ /* 0x000ea20000004200 */
        /* <DEDUP_REMOVED lines=8> */
[----:B------:R-:W-:Y:S01]  /*5000*/  FFMA.FTZ R121, R121, UR4, -R124 ;  /* 0x0000000479797c23 */ /* 0x000fe2000801087c */
[--C-:B------:R-:W-:Y:S01]  /*5010*/  FFMA.FTZ R119, R122, UR4, -R115.reuse ;  /* 0x000000047a777c23 */ /* 0x100fe20008010873 */
[--C-:B------:R-:W-:Y:S01]  /*5020*/  FFMA.FTZ R120, R120, UR4, -R115.reuse ;  /* 0x0000000478787c23 */ /* 0x100fe20008010873 */
[--C-:B------:R-:W-:Y:S01]  /*5030*/  FFMA.FTZ R118, R118, UR4, -R115.reuse ;  /* 0x0000000476767c23 */ /* 0x100fe20008010873 */
[----:B------:R-:W-:Y:S01]  /*5040*/  FFMA.FTZ R179, R112, UR4, -R115 ;  /* 0x0000000470b37c23 */ /* 0x000fe20008010873 */
[----:B------:R-:W-:Y:S01]  /*5050*/  MUFU.EX2 R107, R107 ;  /* 0x0000006b006b7308 */ /* 0x000fe20000000800 */
[----:B------:R-:W-:-:S07]  /*5060*/  FADD.FTZ R104, R105, R104 ;  /* 0x0000006869687221 */ /* 0x000fce0000010000 */
        /* <DEDUP_REMOVED lines=222> */
.L_x_5751:
[----:B------:R-:W-:Y:S01]  /*5e50*/  UMOV UR6, URZ ;  /* 0x000000ff00067c82 */ /* 0x000fe20008000000 */
[----:B------:R-:W-:Y:S01]  /*5e60*/  IMAD.SHL.U32 R2, R24, 0x40, RZ ;  /* 0x0000004018027824 */ /* 0x000fe200078e00ff */
[----:B------:R-:W-:-:S05]  /*5e70*/  IADD3 R3, P0, PT, RZ, -UR6, RZ ;  /* 0x80000006ff037c10 */ /* 0x000fca000ff1e0ff */
[----:B------:R-:W-:-:S05]  /*5e80*/  IMAD.X R2, RZ, RZ, ~R2, P0 ;  /* 0x000000ffff027224 */ /* 0x000fca00000e0e02 */
[----:B------:R-:W-:-:S04]  /*5e90*/  SHF.R.S64 R3, R3, 0x1f, R2 ;  /* 0x0000001f03037819 */ /* 0x000fc80000001002 */
[----:B------:R-:W-:-:S04]  /*5ea0*/  IADD3 R164, P0, PT, R3, R164, RZ ;  /* 0x000000a403a47210 */ /* 0x000fc80007f1e0ff */
[----:B------:R-:W-:-:S09]  /*5eb0*/  LEA.HI.X.SX32 R165, R2, R165, 0x1, P0 ;  /* 0x000000a502a57211 */ /* 0x000fd200000f0eff */
.L_x_5752:
        /* <DEDUP_REMOVED lines=55> */
[----:B------:R-:W1:Y:S04]  /*6230*/  LDSM.16.M88.4 R12, [R158+UR5+0x4000] ;  /* 0x004000059e0c783b */ /* 0x000e680008000200 */
[----:B------:R-:W2:Y:S04]  /*6240*/  LDSM.16.M88.4 R4, [R158+UR5+0x4800] ;  /* 0x004800059e04783b */ /* 0x000ea80008000200 */
[----:B------:R-:W3:Y:S04]  /*6250*/  LDSM.16.M88.4 R112, [R158+UR5+0x5000] ;  /* 0x005000059e70783b */ /* 0x000ee80008000200 */
[----:B------:R-:W4:Y:S04]  /*6260*/  LDSM.16.M88.4 R24, [R158+UR5+0x5800] ;  /* 0x005800059e18783b */ /* 0x000f280008000200 */
[----:B------:R-:W-:Y:S04]  /*6270*/  LDSM.16.M88.4 R28, [R157] ;  /* 0x000000009d1c783b */ /* 0x000fe80000000200 */
[----:B------:R-:W5:Y:S04]  /*6280*/  LDSM.16.M88.4 R20, [R153+0x4000] ;  /* 0x004000009914783b */ /* 0x000f680000000200 */
[----:B------:R-:W5:Y:S04]  /*6290*/  LDSM.16.M88.4 R124, [R153+0x4800] ;  /* 0x00480000997c783b */ /* 0x000f680000000200 */
[----:B------:R-:W5:Y:S04]  /*62a0*/  LDSM.16.M88.4 R120, [R153+0x5000] ;  /* 0x005000009978783b */ /* 0x000f680000000200 */
[----:B------:R-:W5:Y:S04]  /*62b0*/  LDSM.16.M88.4 R32, [R153+0x5800] ;  /* 0x005800009920783b */ /* 0x000f680000000200 */
[----:B------:R-:W-:Y:S01]  /*62c0*/  LDSM.16.M88.4 R128, [R156] ;  /* 0x000000009c80783b */ /* 0x000fe20000000200 */
[C---:B-1----:R-:W-:Y:S03]  /*62d0*/  HMMA.16816.F32 R16, R104.reuse, R12, RZ ;  /* 0x0000000c6810723c */ /* 0x042fe600000018ff */
[----:B------:R-:W0:Y:S05]  /*62e0*/  LDGDEPBAR ;  /* 0x00000000000079af */ /* 0x000e2a0000000000 */
[C---:B------:R-:W-:Y:S08]  /*62f0*/  HMMA.16816.F32 R12, R104.reuse, R14, RZ ;  /* 0x0000000e680c723c */ /* 0x040ff000000018ff */
[C---:B--2---:R-:W-:Y:S08]  /*6300*/  HMMA.16816.F32 R8, R104.reuse, R4, RZ ;  /* 0x000000046808723c */ /* 0x044ff000000018ff */
[C---:B---3--:R-:W-:Y:S08]  /*6310*/  HMMA.16816.F32 R116, R104.reuse, R112, RZ ;  /* 0x000000706874723c */ /* 0x048ff000000018ff */
        /* <DEDUP_REMOVED lines=33> */
[----:B------:R-:W4:Y:S07]  /*6530*/  LDSM.16.M88.4 R28, [R158+UR5+0x6000] ;  /* 0x006000059e1c783b */ /* 0x000f2e0008000200 */
        /* <DEDUP_REMOVED lines=8> */
[----:B------:R-:W3:Y:S04]  /*65c0*/  LDSM.16.M88.4 R32, [R158+UR5+0x7800] ;  /* 0x007800059e20783b */ /* 0x000ee80008000200 */
[----:B------:R-:W-:Y:S03]  /*65d0*/  LDSM.16.M88.4 R120, [R153+0x7000] ;  /* 0x007000009978783b */ /* 0x000fe60000000200 */
[C---:B----4-:R-:W-:Y:S08]  /*65e0*/  HMMA.16816.F32 R16, R124.reuse, R28, R16 ;  /* 0x0000001c7c10723c */ /* 0x050ff00000001810 */
        /* <DEDUP_REMOVED lines=12> */
[C---:B-1----:R-:W-:Y:S08]  /*66b0*/  HMMA.16816.F32 R16, R28.reuse, R24, R16 ;  /* 0x000000181c10723c */ /* 0x042ff00000001810 */
[C---:B------:R-:W-:Y:S01]  /*66c0*/  HMMA.16816.F32 R12, R28.reuse, R26, R12 ;  /* 0x0000001a1c0c723c */ /* 0x040fe2000000180c */
[----:B------:R-:W1:Y:S07]  /*66d0*/  LDSM.16.M88.4 R24, [R156+0x2000] ;  /* 0x002000009c18783b */ /* 0x000e6e0000000200 */
[C---:B--2---:R-:W-:Y:S08]  /*66e0*/  HMMA.16816.F32 R8, R28.reuse, R20, R8 ;  /* 0x000000141c08723c */ /* 0x044ff00000001808 */
[C---:B------:R-:W-:Y:S01]  /*66f0*/  HMMA.16816.F32 R4, R28.reuse, R22, R4 ;  /* 0x000000161c04723c */ /* 0x040fe20000001804 */
[----:B------:R-:W2:Y:S07]  /*6700*/  LDSM.16.M88.4 R20, [R152+0x6000] ;  /* 0x006000009814783b */ /* 0x000eae0000000200 */
[C---:B------:R-:W-:Y:S01]  /*6710*/  HMMA.16816.F32 R112, R28.reuse, R122, R112 ;  /* 0x0000007a1c70723c */ /* 0x040fe20000001870 */
[----:B------:R-:W-:Y:S07]  /*6720*/  LDSM.16.M88.4 R120, [R155+0x2000] ;  /* 0x002000009b78783b */ /* 0x000fee0000000200 */
[C---:B---3--:R-:W-:Y:S01]  /*6730*/  HMMA.16816.F32 R124, R28.reuse, R32, R108 ;  /* 0x000000201c7c723c */ /* 0x048fe2000000186c */
[----:B------:R-:W3:Y:S07]  /*6740*/  LDSM.16.M88.4 R108, [R151+0x6000] ;  /* 0x00600000976c783b */ /* 0x000eee0000000200 */
[----:B------:R-:W-:Y:S01]  /*6750*/  HMMA.16816.F32 R104, R28, R34, R104 ;  /* 0x000000221c68723c */ /* 0x000fe20000001868 */
[----:B------:R-:W4:Y:S04]  /*6760*/  LDSM.16.M88.4 R28, [R152+0x6800] ;  /* 0x00680000981c783b */ /* 0x000f280000000200 */
[----:B------:R-:W-:Y:S07]  /*6770*/  LDSM.16.M88.4 R32, [R151+0x6800] ;  /* 0x006800009720783b */ /* 0x000fee0000000200 */
[C---:B-1----:R-:W-:Y:S08]  /*6780*/  HMMA.16816.F32 R124, R24.reuse, R128, R124 ;  /* 0x00000080187c723c */ /* 0x042ff0000000187c */
[C---:B--2---:R-:W-:Y:S08]  /*6790*/  HMMA.16816.F32 R16, R24.reuse, R20, R16 ;  /* 0x000000141810723c */ /* 0x044ff00000001810 */
[C---:B------:R-:W-:Y:S01]  /*67a0*/  HMMA.16816.F32 R12, R24.reuse, R22, R12 ;  /* 0x00000016180c723c */ /* 0x040fe2000000180c */
[----:B------:R-:W1:Y:S07]  /*67b0*/  LDSM.16.M88.4 R20, [R152+0x7000] ;  /* 0x007000009814783b */ /* 0x000e6e0000000200 */
[----:B------:R-:W-:Y:S08]  /*67c0*/  HMMA.16816.F32 R104, R24, R130, R104 ;  /* 0x000000821868723c */ /* 0x000ff00000001868 */
[----:B---3--:R-:W-:Y:S08]  /*67d0*/  HMMA.16816.F32 R16, R120, R108, R16 ;  /* 0x0000006c7810723c */ /* 0x008ff00000001810 */
[C---:B----4-:R-:W-:Y:S08]  /*67e0*/  HMMA.16816.F32 R8, R24.reuse, R28, R8 ;  /* 0x0000001c1808723c */ /* 0x050ff00000001808 */
[----:B------:R-:W-:Y:S03]  /*67f0*/  HMMA.16816.F32 R4, R24, R30, R4 ;  /* 0x0000001e1804723c */ /* 0x000fe60000001804 */
[----:B------:R-:W-:Y:S01]  /*6800*/  FMUL.FTZ R17, R17, UR8 ;  /* 0x0000000811117c20 */ /* 0x000fe20008410000 */
[----:B------:R-:W-:Y:S01]  /*6810*/  FMUL.FTZ R3, R16, UR8 ;  /* 0x0000000810037c20 */ /* 0x000fe20008410000 */
[----:B------:R-:W-:-:S02]  /*6820*/  FMUL.FTZ R31, R18, UR8 ;  /* 0x00000008121f7c20 */ /* 0x000fc40008410000 */
[----:B------:R2:W-:Y:S01]  /*6830*/  MUFU.TANH R29, R17 ;  /* 0x00000011001d7308 */ /* 0x0005e20000002400 */
[----:B------:R-:W-:Y:S07]  /*6840*/  HMMA.16816.F32 R12, R120, R110, R12 ;  /* 0x0000006e780c723c */ /* 0x000fee000000180c */
[----:B------:R-:W3:Y:S01]  /*6850*/  MUFU.TANH R3, R3 ;  /* 0x0000000300037308 */ /* 0x000ee20000002400 */
[C---:B-1----:R-:W-:Y:S07]  /*6860*/  HMMA.16816.F32 R116, R24.reuse, R20, R116 ;  /* 0x000000141874723c */ /* 0x042fee0000001874 */
[----:B------:R-:W1:Y:S01]  /*6870*/  MUFU.TANH R31, R31 ;  /* 0x0000001f001f7308 */ /* 0x000e620000002400 */
[----:B------:R-:W-:Y:S01]  /*6880*/  HMMA.16816.F32 R112, R24, R22, R112 ;  /* 0x000000161870723c */ /* 0x000fe20000001870 */
[----:B------:R-:W4:Y:S01]  /*6890*/  LDSM.16.M88.4 R20, [R151+0x7800] ;  /* 0x007800009714783b */ /* 0x000f220000000200 */
[----:B------:R-:W-:-:S02]  /*68a0*/  VIADD R25, R2, 0xffffffc0 ;  /* 0xffffffc002197836 */ /* 0x000fc40000000000 */
[----:B------:R-:W-:Y:S01]  /*68b0*/  FMUL.FTZ R12, R12, UR8 ;  /* 0x000000080c0c7c20 */ /* 0x000fe20008410000 */
[----:B------:R-:W-:Y:S01]  /*68c0*/  FMUL.FTZ R14, R14, UR8 ;  /* 0x000000080e0e7c20 */ /* 0x000fe20008410000 */
[----:B------:R-:W-:Y:S01]  /*68d0*/  FMUL.FTZ R13, R13, UR8 ;  /* 0x000000080d0d7c20 */ /* 0x000fe20008410000 */
[----:B------:R-:W-:Y:S01]  /*68e0*/  FMUL.FTZ R15, R15, UR8 ;  /* 0x000000080f0f7c20 */ /* 0x000fe20008410000 */
[----:B------:R-:W-:Y:S01]  /*68f0*/  HMMA.16816.F32 R8, R120, R32, R8 ;  /* 0x000000207808723c */ /* 0x000fe20000001808 */
[----:B------:R-:W-:Y:S01]  /*6900*/  FMUL.FTZ R33, R19, UR8 ;  /* 0x0000000813217c20 */ /* 0x000fe20008410000 */
[----:B------:R-:W-:Y:S01]  /*6910*/  MUFU.TANH R111, R14 ;  /* 0x0000000e006f7308 */ /* 0x000fe20000002400 */
[----:B--2---:R-:W2:Y:S01]  /*6920*/  LDSM.16.M88.4 R16, [R151+0x7000] ;  /* 0x007000009710783b */ /* 0x004ea20000000200 */
[----:B------:R-:W-:-:S04]  /*6930*/  DEPBAR.LE SB0, 0x0 ;  /* 0x000080000000791a */ /* 0x000fc80000000000 */
[----:B------:R-:W-:Y:S02]  /*6940*/  HMMA.16816.F32 R4, R120, R34, R4 ;  /* 0x000000227804723c */ /* 0x000fe40000001804 */
[----:B------:R-:W-:Y:S08]  /*6950*/  MUFU.TANH R35, R12 ;  /* 0x0000000c00237308 */ /* 0x000ff00000002400 */
[----:B------:R-:W-:Y:S01]  /*6960*/  MUFU.TANH R33, R33 ;  /* 0x0000002100217308 */ /* 0x000fe20000002400 */
[----:B------:R-:W-:Y:S01]  /*6970*/  FMUL.FTZ R8, R8, UR8 ;  /* 0x0000000808087c20 */ /* 0x000fe20008410000 */
[----:B------:R-:W-:Y:S01]  /*6980*/  FMUL.FTZ R10, R10, UR8 ;  /* 0x000000080a0a7c20 */ /* 0x000fe20008410000 */
[----:B------:R-:W-:Y:S01]  /*6990*/  FMUL.FTZ R9, R9, UR8 ;  /* 0x0000000809097c20 */ /* 0x000fe20008410000 */
[----:B------:R-:W-:-:S04]  /*69a0*/  FMUL.FTZ R11, R11, UR8 ;  /* 0x000000080b0b7c20 */ /* 0x000fc80008410000 */
[----:B------:R5:W-:Y:S01]  /*69b0*/  MUFU.TANH R131, R8 ;  /* 0x0000000800837308 */ /* 0x000be20000002400 */
[----:B------:R-:W-:Y:S01]  /*69c0*/  FMUL.FTZ R5, R5, UR8 ;  /* 0x0000000805057c20 */ /* 0x000fe20008410000 */
[----:B------:R-:W-:Y:S01]  /*69d0*/  FMUL.FTZ R7, R7, UR8 ;  /* 0x0000000807077c20 */ /* 0x000fe20008410000 */
[C---:B----4-:R-:W-:Y:S05]  /*69e0*/  HMMA.16816.F32 R104, R120.reuse, R22, R104 ;  /* 0x000000167868723c */ /* 0x050fea0000001868 */
[----:B------:R4:W-:Y:S03]  /*69f0*/  MUFU.TANH R23, R10 ;  /* 0x0000000a00177308 */ /* 0x0009e60000002400 */
[C---:B------:R-:W-:Y:S05]  /*6a00*/  HMMA.16816.F32 R124, R120.reuse, R20, R124 ;  /* 0x00000014787c723c */ /* 0x040fea000000187c */
[----:B------:R1:W-:Y:S03]  /*6a10*/  MUFU.TANH R21, R5 ;  /* 0x0000000500157308 */ /* 0x0003e60000002400 */
[C---:B--2---:R-:W-:Y:S05]  /*6a20*/  HMMA.16816.F32 R112, R120.reuse, R18, R112 ;  /* 0x000000127870723c */ /* 0x044fea0000001870 */
[----:B------:R-:W-:Y:S01]  /*6a30*/  MUFU.TANH R13, R13 ;  /* 0x0000000d000d7308 */ /* 0x000fe20000002400 */
[----:B------:R-:W-:Y:S01]  /*6a40*/  FMUL.FTZ R19, R104, UR8 ;  /* 0x0000000868137c20 */ /* 0x000fe20008410000 */
[----:B------:R-:W-:Y:S01]  /*6a50*/  FMUL.FTZ R27, R106, UR8 ;  /* 0x000000086a1b7c20 */ /* 0x000fe20008410000 */
[----:B------:R-:W-:Y:S01]  /*6a60*/  FMUL.FTZ R107, R107, UR8 ;  /* 0x000000086b6b7c20 */ /* 0x000fe20008410000 */
[----:B------:R-:W-:Y:S01]  /*6a70*/  HMMA.16816.F32 R116, R120, R16, R116 ;  /* 0x000000107874723c */ /* 0x000fe20000001874 */
[----:B------:R-:W-:Y:S01]  /*6a80*/  FMUL.FTZ R17, R4, UR8 ;  /* 0x0000000804117c20 */ /* 0x000fe20008410000 */
[----:B------:R-:W-:-:S02]  /*6a90*/  IMAD.IADD R4, R25, 0x1, R132 ;  /* 0x0000000119047824 */ /* 0x000fc400078e0284 */
[----:B------:R-:W2:Y:S01]  /*6aa0*/  MUFU.TANH R19, R19 ;  /* 0x0000001300137308 */ /* 0x000ea20000002400 */
[----:B------:R-:W-:Y:S01]  /*6ab0*/  FMUL.FTZ R25, R6, UR8 ;  /* 0x0000000806197c20 */ /* 0x000fe20008410000 */
[----:B------:R-:W-:Y:S01]  /*6ac0*/  FMUL.FTZ R126, R126, UR8 ;  /* 0x000000087e7e7c20 */ /* 0x000fe20008410000 */
[C---:B-----5:R-:W-:Y:S02]  /*6ad0*/  VIADD R8, R4.reuse, 0xffffffc0 ;  /* 0xffffffc004087836 */ /* 0x060fe40000000000 */
[----:B------:R-:W-:Y:S01]  /*6ae0*/  FMUL.FTZ R127, R127, UR8 ;  /* 0x000000087f7f7c20 */ /* 0x000fe20008410000 */
[C---:B------:R-:W-:Y:S02]  /*6af0*/  VIADD R12, R4.reuse, 0xfffffff8 ;  /* 0xfffffff8040c7836 */ /* 0x040fe40000000000 */
[----:B----4-:R-:W-:Y:S01]  /*6b00*/  VIADD R10, R4, 0xffffffc1 ;  /* 0xffffffc1040a7836 */ /* 0x010fe20000000000 */
[CC--:B------:R-:W-:Y:S01]  /*6b10*/  ISETP.GE.AND P2, PT, R8.reuse, R135.reuse, PT ;  /* 0x000000870800720c */ /* 0x0c0fe20003f46270 */
[----:B------:R-:W4:Y:S01]  /*6b20*/  MUFU.TANH R27, R27 ;  /* 0x0000001b001b7308 */ /* 0x000f220000002400 */
[----:B------:R-:W-:Y:S01]  /*6b30*/  ISETP.GE.AND P1, PT, R8, R134, PT ;  /* 0x000000860800720c */ /* 0x000fe20003f26270 */
[C---:B------:R-:W-:Y:S01]  /*6b40*/  VIADD R14, R4.reuse, 0xffffffc8 ;  /* 0xffffffc8040e7836 */ /* 0x040fe20000000000 */
[----:B------:R-:W-:Y:S01]  /*6b50*/  I2FP.F32.U32 R8, R8 ;  /* 0x0000000800087245 */ /* 0x000fe20000201000 */
[----:B------:R-:W-:Y:S01]  /*6b60*/  VIADD R16, R4, 0xffffffc9 ;  /* 0xffffffc904107836 */ /* 0x000fe20000000000 */
[-C--:B------:R-:W-:Y:S01]  /*6b70*/  ISETP.GE.AND P6, PT, R12, R135.reuse, PT ;  /* 0x000000870c00720c */ /* 0x080fe20003fc6270 */
[----:B------:R-:W-:Y:S01]  /*6b80*/  VIADD R26, R4, 0xffffffd1 ;  /* 0xffffffd1041a7836 */ /* 0x000fe20000000000 */
[----:B------:R-:W-:Y:S01]  /*6b90*/  ISETP.GE.AND P5, PT, R12, R134, PT ;  /* 0x000000860c00720c */ /* 0x000fe20003fa6270 */
[C---:B---3--:R-:W-:Y:S01]  /*6ba0*/  FFMA.FTZ R3, R0.reuse, R8, R3 ;  /* 0x0000000800037223 */ /* 0x048fe20000010003 */
[----:B------:R-:W-:Y:S01]  /*6bb0*/  I2FP.F32.U32 R12, R12 ;  /* 0x0000000c000c7245 */ /* 0x000fe20000201000 */
[----:B-1----:R-:W-:Y:S01]  /*6bc0*/  FFMA.FTZ R5, R0, R8, R31 ;  /* 0x0000000800057223 */ /* 0x002fe2000001001f */
[-C--:B------:R-:W-:Y:S01]  /*6bd0*/  ISETP.GE.AND P0, PT, R10, R135.reuse, PT ;  /* 0x000000870a00720c */ /* 0x080fe20003f06270 */
[----:B------:R-:W-:Y:S01]  /*6be0*/  MUFU.TANH R15, R15 ;  /* 0x0000000f000f7308 */ /* 0x000fe20000002400 */
[----:B------:R-:W-:Y:S01]  /*6bf0*/  FSEL R6, R3, -INF , !P2 ;  /* 0xff80000003067808 */ /* 0x000fe20005000000 */
[----:B--2---:R-:W-:Y:S01]  /*6c00*/  FFMA.FTZ R19, R0, R12, R19 ;  /* 0x0000000c00137223 */ /* 0x004fe20000010013 */
[----:B------:R-:W-:Y:S01]  /*6c10*/  ISETP.GE.AND P2, PT, R10, R134, PT ;  /* 0x000000860a00720c */ /* 0x000fe20003f46270 */
[----:B------:R-:W-:Y:S01]  /*6c20*/  FMUL.FTZ R20, R112, UR8 ;  /* 0x0000000870147c20 */ /* 0x000fe20008410000 */
[----:B------:R-:W-:Y:S01]  /*6c30*/  I2FP.F32.U32 R10, R10 ;  /* 0x0000000a000a7245 */ /* 0x000fe20000201000 */
[----:B----4-:R-:W-:Y:S01]  /*6c40*/  FFMA.FTZ R24, R0, R12, R27 ;  /* 0x0000000c00187223 */ /* 0x010fe2000001001b */
[----:B------:R-:W-:Y:S01]  /*6c50*/  FSEL R5, R5, -INF , !P1 ;  /* 0xff80000005057808 */ /* 0x000fe20004800000 */
[----:B------:R-:W-:Y:S01]  /*6c60*/  VIADD R12, R4, 0xffffffd0 ;  /* 0xffffffd0040c7836 */ /* 0x000fe20000000000 */
        /* <DEDUP_REMOVED lines=8> */
[----:B------:R-:W-:Y:S01]  /*6cf0*/  FSEL R24, R24, -INF , !P5 ;  /* 0xff80000018187808 */ /* 0x000fe20006800000 */
[----:B------:R-:W-:Y:S01]  /*6d00*/  FMUL.FTZ R118, R118, UR8 ;  /* 0x0000000876767c20 */ /* 0x000fe20008410000 */
[----:B------:R-:W-:Y:S01]  /*6d10*/  FSEL R10, R29, -INF , !P0 ;  /* 0xff8000001d0a7808 */ /* 0x000fe20004000000 */
[----:B------:R-:W-:Y:S01]  /*6d20*/  FFMA.FTZ R8, R0, R14, R35 ;  /* 0x0000000e00087223 */ /* 0x000fe20000010023 */
[CC--:B------:R-:W-:Y:S01]  /*6d30*/  ISETP.GE.AND P5, PT, R16.reuse, R135.reuse, PT ;  /* 0x000000871000720c */ /* 0x0c0fe20003fa6270 */
[----:B------:R-:W2:Y:S01]  /*6d40*/  MUFU.TANH R11, R11 ;  /* 0x0000000b000b7308 */ /* 0x000ea20000002400 */
[----:B------:R-:W-:Y:S01]  /*6d50*/  ISETP.GE.AND P0, PT, R16, R134, PT ;  /* 0x000000861000720c */ /* 0x000fe20003f06270 */
[----:B------:R-:W-:Y:S01]  /*6d60*/  FFMA.FTZ R111, R0, R14, R111 ;  /* 0x0000000e006f7223 */ /* 0x000fe2000001006f */
[----:B------:R-:W-:Y:S01]  /*6d70*/  I2FP.F32.U32 R16, R16 ;  /* 0x0000001000107245 */ /* 0x000fe20000201000 */
[----:B------:R-:W-:Y:S01]  /*6d80*/  VIADD R14, R4, 0xffffffd9 ;  /* 0xffffffd9040e7836 */ /* 0x000fe20000000000 */
[----:B------:R-:W-:Y:S01]  /*6d90*/  FSEL R3, R3, -INF , !P2 ;  /* 0xff80000003037808 */ /* 0x000fe20005000000 */
[----:B------:R-:W-:Y:S01]  /*6da0*/  FMUL.FTZ R18, R115, UR8 ;  /* 0x0000000873127c20 */ /* 0x000fe20008410000 */
[----:B------:R-:W-:Y:S01]  /*6db0*/  FSEL R8, R8, -INF , !P1 ;  /* 0xff80000008087808 */ /* 0x000fe20004800000 */
[----:B------:R-:W-:Y:S01]  /*6dc0*/  FFMA.FTZ R22, R0, R16, R13 ;  /* 0x0000001000167223 */ /* 0x000fe2000001000d */
[CC--:B------:R-:W-:Y:S01]  /*6dd0*/  ISETP.GE.AND P2, PT, R12.reuse, R135.reuse, PT ;  /* 0x000000870c00720c */ /* 0x0c0fe20003f46270 */
[----:B------:R-:W3:Y:S01]  /*6de0*/  MUFU.TANH R17, R17 ;  /* 0x0000001100117308 */ /* 0x000ee20000002400 */
[----:B------:R-:W-:Y:S01]  /*6df0*/  ISETP.GE.AND P1, PT, R12, R134, PT ;  /* 0x000000860c00720c */ /* 0x000fe20003f26270 */
[----:B------:R-:W-:Y:S01]  /*6e00*/  FMUL.FTZ R113, R113, UR8 ;  /* 0x0000000871717c20 */ /* 0x000fe20008410000 */
[----:B------:R-:W-:Y:S01]  /*6e10*/  I2FP.F32.U32 R12, R12 ;  /* 0x0000000c000c7245 */ /* 0x000fe20000201000 */
[----:B------:R-:W-:Y:S01]  /*6e20*/  FMUL.FTZ R116, R116, UR8 ;  /* 0x0000000874747c20 */ /* 0x000fe20008410000 */
[----:B------:R-:W-:Y:S01]  /*6e30*/  FSEL R13, R111, -INF , !P6 ;  /* 0xff8000006f0d7808 */ /* 0x000fe20007000000 */
[----:B------:R-:W-:Y:S01]  /*6e40*/  FMUL.FTZ R119, R119, UR8 ;  /* 0x0000000877777c20 */ /* 0x000fe20008410000 */
[----:B------:R-:W-:Y:S01]  /*6e50*/  ISETP.GE.AND P6, PT, R26, R135, PT ;  /* 0x000000871a00720c */ /* 0x000fe20003fc6270 */
[CC--:B------:R-:W-:Y:S01]  /*6e60*/  FFMA.FTZ R112, R0.reuse, R12.reuse, R131 ;  /* 0x0000000c00707223 */ /* 0x0c0fe20000010083 */
[----:B------:R-:W-:Y:S01]  /*6e70*/  FFMA.FTZ R23, R0, R12, R23 ;  /* 0x0000000c00177223 */ /* 0x000fe20000010017 */
[----:B------:R-:W-:Y:S01]  /*6e80*/  FSEL R12, R22, -INF , !P5 ;  /* 0xff800000160c7808 */ /* 0x000fe20006800000 */
[----:B------:R-:W4:Y:S01]  /*6e90*/  MUFU.TANH R25, R25 ;  /* 0x0000001900197308 */ /* 0x000f220000002400 */
[----:B------:R-:W-:Y:S01]  /*6ea0*/  I2FP.F32.U32 R22, R26 ;  /* 0x0000001a00167245 */ /* 0x000fe20000201000 */
[----:B------:R-:W-:Y:S01]  /*6eb0*/  FMUL.FTZ R114, R114, UR8 ;  /* 0x0000000872727c20 */ /* 0x000fe20008410000 */
[----:B------:R-:W-:-:S02]  /*6ec0*/  FSEL R112, R112, -INF , !P2 ;  /* 0xff80000070707808 */ /* 0x000fc40005000000 */
[----:B------:R-:W-:Y:S01]  /*6ed0*/  FSEL R115, R23, -INF , !P1 ;  /* 0xff80000017737808 */ /* 0x000fe20004800000 */
[----:B-1----:R-:W-:Y:S01]  /*6ee0*/  FFMA.FTZ R106, R0, R22, R9 ;  /* 0x00000016006a7223 */ /* 0x002fe20000010009 */
[----:B------:R-:W-:Y:S01]  /*6ef0*/  ISETP.GE.AND P1, PT, R14, R135, PT ;  /* 0x000000870e00720c */ /* 0x000fe20003f26270 */
[----:B------:R1:W5:Y:S01]  /*6f00*/  MUFU.TANH R31, R7 ;  /* 0x00000007001f7308 */ /* 0x0003620000002400 */
[----:B------:R-:W-:Y:S01]  /*6f10*/  ISETP.GE.AND P5, PT, R26, R134, PT ;  /* 0x000000861a00720c */ /* 0x000fe20003fa6270 */
[----:B--2---:R-:W-:Y:S01]  /*6f20*/  FFMA.FTZ R11, R0, R22, R11 ;  /* 0x00000016000b7223 */ /* 0x004fe2000001000b */
[----:B------:R-:W-:Y:S01]  /*6f30*/  FSEL R106, R106, -INF , !P6 ;  /* 0xff8000006a6a7808 */ /* 0x000fe20007000000 */
[----:B------:R-:W-:Y:S01]  /*6f40*/  VIADD R26, R4, 0xffffffe0 ;  /* 0xffffffe0041a7836 */ /* 0x000fe20000000000 */
[----:B------:R-:W-:Y:S02]  /*6f50*/  ISETP.GE.AND P6, PT, R14, R134, PT ;  /* 0x000000860e00720c */ /* 0x000fe40003fc6270 */
[----:B------:R-:W-:Y:S01]  /*6f60*/  I2FP.F32.U32 R14, R14 ;  /* 0x0000000e000e7245 */ /* 0x000fe20000201000 */
[----:B------:R-:W-:Y:S08]  /*6f70*/  MUFU.TANH R19, R117 ;  /* 0x0000007500137308 */ /* 0x000ff00000002400 */
[----:B------:R-:W2:Y:S01]  /*6f80*/  MUFU.TANH R29, R118 ;  /* 0x00000076001d7308 */ /* 0x000ea20000002400 */
[----:B-1----:R-:W-:Y:S01]  /*6f90*/  FFMA.FTZ R7, R0, R16, R15 ;  /* 0x0000001000077223 */ /* 0x002fe2000001000f */
[----:B------:R-:W-:-:S04]  /*6fa0*/  VIADD R16, R4, 0xffffffd8 ;  /* 0xffffffd804107836 */ /* 0x000fc80000000000 */
[----:B------:R-:W-:Y:S02]  /*6fb0*/  FSEL R7, R7, -INF , !P0 ;  /* 0xff80000007077808 */ /* 0x000fe40004000000 */
[C---:B------:R-:W-:Y:S01]  /*6fc0*/  ISETP.GE.AND P0, PT, R16.reuse, R135, PT ;  /* 0x000000871000720c */ /* 0x040fe20003f06270 */
[----:B------:R1:W-:Y:S01]  /*6fd0*/  MUFU.TANH R15, R20 ;  /* 0x00000014000f7308 */ /* 0x0003e20000002400 */
[----:B------:R-:W-:Y:S01]  /*6fe0*/  BAR.SYNC.DEFER_BLOCKING 0x0 ;  /* 0x0000000000007b1d */ /* 0x000fe20000010000 */
[----:B------:R-:W-:Y:S02]  /*6ff0*/  ISETP.GE.AND P2, PT, R16, R134, PT ;  /* 0x000000861000720c */ /* 0x000fe40003f46270 */
[----:B------:R-:W-:-:S04]  /*7000*/  I2FP.F32.U32 R16, R16 ;  /* 0x0000001000107245 */ /* 0x000fc80000201000 */
[----:B------:R2:W-:Y:S01]  /*7010*/  MUFU.TANH R9, R113 ;  /* 0x0000007100097308 */ /* 0x0005e20000002400 */
[CC--:B---3--:R-:W-:Y:S01]  /*7020*/  FFMA.FTZ R17, R0.reuse, R16.reuse, R17 ;  /* 0x0000001000117223 */ /* 0x0c8fe20000010011 */
[----:B----4-:R-:W-:Y:S01]  /*7030*/  FFMA.FTZ R23, R0, R16, R25 ;  /* 0x0000001000177223 */ /* 0x010fe20000010019 */
[----:B------:R-:W-:-:S03]  /*7040*/  VIADD R16, R4, 0xffffffe1 ;  /* 0xffffffe104107836 */ /* 0x000fc60000000000 */
[----:B------:R-:W-:Y:S01]  /*7050*/  FSEL R22, R17, -INF , !P0 ;  /* 0xff80000011167808 */ /* 0x000fe20004000000 */
[----:B------:R-:W-:Y:S01]  /*7060*/  FMUL.FTZ R17, R124, UR8 ;  /* 0x000000087c117c20 */ /* 0x000fe20008410000 */
[----:B------:R-:W3:Y:S01]  /*7070*/  MUFU.TANH R27, R116 ;  /* 0x00000074001b7308 */ /* 0x000ee20000002400 */
[CC--:B-1----:R-:W-:Y:S01]  /*7080*/  FFMA.FTZ R20, R0.reuse, R14.reuse, R21 ;  /* 0x0000000e00147223 */ /* 0x0c2fe20000010015 */
[----:B------:R-:W-:Y:S01]  /*7090*/  FSEL R23, R23, -INF , !P2 ;  /* 0xff80000017177808 */ /* 0x000fe20005000000 */
[----:B-----5:R-:W-:Y:S01]  /*70a0*/  FFMA.FTZ R21, R0, R14, R31 ;  /* 0x0000000e00157223 */ /* 0x020fe2000001001f */
[----:B------:R-:W-:Y:S01]  /*70b0*/  ISETP.GE.AND P0, PT, R26, R134, PT ;  /* 0x000000861a00720c */ /* 0x000fe20003f06270 */
[----:B------:R-:W-:Y:S01]  /*70c0*/  VIADD R14, R4, 0xffffffe8 ;  /* 0xffffffe8040e7836 */ /* 0x000fe20000000000 */
[----:B------:R-:W-:Y:S02]  /*70d0*/  FSEL R20, R20, -INF , !P1 ;  /* 0xff80000014147808 */ /* 0x000fe40004800000 */
[-C--:B------:R-:W-:Y:S01]  /*70e0*/  ISETP.GE.AND P2, PT, R16, R135.reuse, PT ;  /* 0x000000871000720c */ /* 0x080fe20003f46270 */
[----:B------:R-:W1:Y:S01]  /*70f0*/  MUFU.TANH R119, R119 ;  /* 0x0000007700777308 */ /* 0x000e620000002400 */
[----:B--2---:R-:W-:Y:S01]  /*7100*/  FSEL R113, R11, -INF , !P5 ;  /* 0xff8000000b717808 */ /* 0x004fe20006800000 */
[----:B------:R-:W-:Y:S01]  /*7110*/  FMUL.FTZ R11, R125, UR8 ;  /* 0x000000087d0b7c20 */ /* 0x000fe20008410000 */
[----:B------:R-:W-:-:S02]  /*7120*/  ISETP.GE.AND P5, PT, R26, R135, PT ;  /* 0x000000871a00720c */ /* 0x000fc40003fa6270 */
[----:B------:R-:W-:Y:S02]  /*7130*/  ISETP.GE.AND P1, PT, R16, R134, PT ;  /* 0x000000861000720c */ /* 0x000fe40003f26270 */
[----:B------:R-:W-:Y:S01]  /*7140*/  I2FP.F32.U32 R26, R26 ;  /* 0x0000001a001a7245 */ /* 0x000fe20000201000 */
[----:B------:R2:W4:Y:S01]  /*7150*/  MUFU.TANH R25, R18 ;  /* 0x0000001200197308 */ /* 0x0005220000002400 */
[----:B------:R-:W-:Y:S02]  /*7160*/  I2FP.F32.U32 R16, R16 ;  /* 0x0000001000107245 */ /* 0x000fe40000201000 */
[----:B------:R-:W-:Y:S01]  /*7170*/  FSEL R21, R21, -INF , !P6 ;  /* 0xff80000015157808 */ /* 0x000fe20007000000 */
[CC--:B------:R-:W-:Y:S01]  /*7180*/  FFMA.FTZ R29, R0.reuse, R26.reuse, R29 ;  /* 0x0000001a001d7223 */ /* 0x0c0fe2000001001d */
[C---:B---3--:R-:W-:Y:S01]  /*7190*/  FFMA.FTZ R27, R0.reuse, R26, R27 ;  /* 0x0000001a001b7223 */ /* 0x048fe2000001001b */
[-C--:B------:R-:W-:Y:S01]  /*71a0*/  FFMA.FTZ R122, R0, R16.reuse, R19 ;  /* 0x00000010007a7223 */ /* 0x080fe20000010013 */
[----:B------:R-:W-:Y:S01]  /*71b0*/  ISETP.GE.AND P6, PT, R14, R135, PT ;  /* 0x000000870e00720c */ /* 0x000fe20003fc6270 */
[----:B------:R-:W-:Y:S01]  /*71c0*/  MUFU.TANH R19, R126 ;  /* 0x0000007e00137308 */ /* 0x000fe20000002400 */
[----:B------:R-:W-:Y:S01]  /*71d0*/  FSEL R123, R29, -INF , !P0 ;  /* 0xff8000001d7b7808 */ /* 0x000fe20004000000 */
[----:B-1----:R-:W-:Y:S01]  /*71e0*/  FFMA.FTZ R119, R0, R16, R119 ;  /* 0x0000001000777223 */ /* 0x002fe20000010077 */
[----:B------:R-:W-:Y:S01]  /*71f0*/  FSEL R122, R122, -INF , !P2 ;  /* 0xff8000007a7a7808 */ /* 0x000fe20005000000 */
[----:B------:R-:W-:Y:S01]  /*7200*/  VIADD R16, R4, 0xfffffff0 ;  /* 0xfffffff004107836 */ /* 0x000fe20000000000 */
[----:B------:R-:W-:Y:S01]  /*7210*/  FSEL R116, R27, -INF , !P5 ;  /* 0xff8000001b747808 */ /* 0x000fe20006800000 */
[----:B------:R-:W-:Y:S01]  /*7220*/  FMUL.FTZ R27, R105, UR8 ;  /* 0x00000008691b7c20 */ /* 0x000fe20008410000 */
[----:B------:R-:W-:Y:S01]  /*7230*/  ISETP.GE.AND P5, PT, R14, R134, PT ;  /* 0x000000860e00720c */ /* 0x000fe20003fa6270 */
[----:B------:R-:W1:Y:S01]  /*7240*/  MUFU.TANH R33, R114 ;  /* 0x0000007200217308 */ /* 0x000e620000002400 */
[----:B--2---:R-:W-:Y:S01]  /*7250*/  VIADD R18, R4, 0xffffffe9 ;  /* 0xffffffe904127836 */ /* 0x004fe20000000000 */
[----:B------:R-:W-:-:S02]  /*7260*/  I2FP.F32.U32 R14, R14 ;  /* 0x0000000e000e7245 */ /* 0x000fc40000201000 */
[----:B------:R-:W-:Y:S02]  /*7270*/  FSEL R119, R119, -INF , !P1 ;  /* 0xff80000077777808 */ /* 0x000fe40004800000 */
[-C--:B------:R-:W-:Y:S01]  /*7280*/  ISETP.GE.AND P0, PT, R18, R135.reuse, PT ;  /* 0x000000871200720c */ /* 0x080fe20003f06270 */
[----:B------:R-:W-:Y:S01]  /*7290*/  FFMA.FTZ R120, R0, R14, R15 ;  /* 0x0000000e00787223 */ /* 0x000fe2000001000f */
[----:B------:R-:W-:Y:S01]  /*72a0*/  ISETP.GE.AND P2, PT, R18, R134, PT ;  /* 0x000000861200720c */ /* 0x000fe20003f46270 */
[----:B------:R-:W2:Y:S01]  /*72b0*/  MUFU.TANH R17, R17 ;  /* 0x0000001100117308 */ /* 0x000ea20000002400 */
[----:B------:R-:W-:Y:S02]  /*72c0*/  I2FP.F32.U32 R18, R18 ;  /* 0x0000001200127245 */ /* 0x000fe40000201000 */
[----:B------:R-:W-:Y:S02]  /*72d0*/  ISETP.GE.AND P1, PT, R16, R135, PT ;  /* 0x000000871000720c */ /* 0x000fe40003f26270 */
[----:B------:R-:W-:Y:S01]  /*72e0*/  FSEL R120, R120, -INF , !P6 ;  /* 0xff80000078787808 */ /* 0x000fe20007000000 */
[CC--:B------:R-:W-:Y:S01]  /*72f0*/  FFMA.FTZ R9, R0.reuse, R18.reuse, R9 ;  /* 0x0000001200097223 */ /* 0x0c0fe20000010009 */
[C---:B----4-:R-:W-:Y:S01]  /*7300*/  FFMA.FTZ R25, R0.reuse, R18, R25 ;  /* 0x0000001200197223 */ /* 0x050fe20000010019 */
[----:B------:R-:W3:Y:S01]  /*7310*/  MUFU.TANH R11, R11 ;  /* 0x0000000b000b7308 */ /* 0x000ee20000002400 */
[----:B-1----:R-:W-:Y:S01]  /*7320*/  FFMA.FTZ R33, R0, R14, R33 ;  /* 0x0000000e00217223 */ /* 0x002fe20000010021 */
[C---:B------:R-:W-:Y:S01]  /*7330*/  VIADD R14, R4.reuse, 0xfffffff1 ;  /* 0xfffffff1040e7836 */ /* 0x040fe20000000000 */
[----:B------:R-:W-:Y:S01]  /*7340*/  FSEL R118, R9, -INF , !P0 ;  /* 0xff80000009767808 */ /* 0x000fe20004000000 */
[----:B------:R-:W-:Y:S01]  /*7350*/  VIADD R4, R4, 0xfffffff9 ;  /* 0xfffffff904047836 */ /* 0x000fe20000000000 */
[----:B------:R-:W-:-:S02]  /*7360*/  ISETP.GE.AND P0, PT, R16, R134, PT ;  /* 0x000000861000720c */ /* 0x000fc40003f06270 */
[----:B------:R-:W-:Y:S01]  /*7370*/  I2FP.F32.U32 R16, R16 ;  /* 0x0000001000107245 */ /* 0x000fe20000201000 */
[----:B------:R-:W1:Y:S01]  /*7380*/  MUFU.TANH R15, R127 ;  /* 0x0000007f000f7308 */ /* 0x000e620000002400 */
[----:B------:R-:W-:Y:S02]  /*7390*/  FSEL R117, R33, -INF , !P5 ;  /* 0xff80000021757808 */ /* 0x000fe40006800000 */
[----:B------:R-:W-:Y:S01]  /*73a0*/  FSEL R121, R25, -INF , !P2 ;  /* 0xff80000019797808 */ /* 0x000fe20005000000 */
[CC--:B------:R-:W-:Y:S01]  /*73b0*/  FFMA.FTZ R19, R0.reuse, R16.reuse, R19 ;  /* 0x0000001000137223 */ /* 0x0c0fe20000010013 */
[----:B--2---:R-:W-:Y:S01]  /*73c0*/  FFMA.FTZ R17, R0, R16, R17 ;  /* 0x0000001000117223 */ /* 0x004fe20000010011 */
[----:B------:R-:W-:Y:S02]  /*73d0*/  ISETP.GE.AND P6, PT, R14, R135, PT ;  /* 0x000000870e00720c */ /* 0x000fe40003fc6270 */
[----:B------:R-:W2:Y:S01]  /*73e0*/  MUFU.TANH R27, R27 ;  /* 0x0000001b001b7308 */ /* 0x000ea20000002400 */
[----:B------:R-:W-:-:S02]  /*73f0*/  FSEL R105, R19, -INF , !P0 ;  /* 0xff80000013697808 */ /* 0x000fc40004000000 */
[----:B------:R-:W-:Y:S02]  /*7400*/  ISETP.GE.U32.AND P0, PT, R133, 0x3, PT ;  /* 0x000000038500780c */ /* 0x000fe40003f06070 */
[----:B------:R-:W-:Y:S02]  /*7410*/  FSEL R110, R17, -INF , !P1 ;  /* 0xff800000116e7808 */ /* 0x000fe40004800000 */
[----:B------:R-:W-:Y:S01]  /*7420*/  ISETP.GE.AND P5, PT, R4, R135, PT ;  /* 0x000000870400720c */ /* 0x000fe20003fa6270 */
[----:B------:R-:W4:Y:S01]  /*7430*/  MUFU.TANH R107, R107 ;  /* 0x0000006b006b7308 */ /* 0x000f220000002400 */
[-C--:B------:R-:W-:Y:S02]  /*7440*/  ISETP.GE.AND P2, PT, R14, R134.reuse, PT ;  /* 0x000000860e00720c */ /* 0x080fe40003f46270 */
[----:B------:R-:W-:Y:S02]  /*7450*/  ISETP.GE.AND P1, PT, R4, R134, PT ;  /* 0x000000860400720c */ /* 0x000fe40003f26270 */
[----:B------:R-:W-:-:S02]  /*7460*/  I2FP.F32.U32 R14, R14 ;  /* 0x0000000e000e7245 */ /* 0x000fc40000201000 */
[----:B------:R-:W-:-:S03]  /*7470*/  I2FP.F32.U32 R4, R4 ;  /* 0x0000000400047245 */ /* 0x000fc60000201000 */
[CC--:B---3--:R-:W-:Y:S01]  /*7480*/  FFMA.FTZ R11, R0.reuse, R14.reuse, R11 ;  /* 0x0000000e000b7223 */ /* 0x0c8fe2000001000b */
[C---:B-1----:R-:W-:Y:S01]  /*7490*/  FFMA.FTZ R15, R0.reuse, R14, R15 ;  /* 0x0000000e000f7223 */ /* 0x042fe2000001000f */
[----:B--2---:R-:W-:-:S03]  /*74a0*/  FFMA.FTZ R104, R0, R4, R27 ;  /* 0x0000000400687223 */ /* 0x004fc6000001001b */
[----:B------:R-:W-:Y:S01]  /*74b0*/  FSEL R108, R11, -INF , !P6 ;  /* 0xff8000000b6c7808 */ /* 0x000fe20007000000 */
[----:B----4-:R-:W-:Y:S01]  /*74c0*/  FFMA.FTZ R25, R0, R4, R107 ;  /* 0x0000000400197223 */ /* 0x010fe2000001006b */
        /* <DEDUP_REMOVED lines=66> */
.L_x_5754:
[----:B------:R-:W-:Y:S01]  /*78f0*/  UMOV UR6, URZ ;  /* 0x000000ff00067c82 */ /* 0x000fe20008000000 */
[----:B------:R-:W-:Y:S01]  /*7900*/  IMAD.SHL.U32 R2, R102, 0x40, RZ ;  /* 0x0000004066027824 */ /* 0x000fe200078e00ff */
[----:B------:R-:W-:-:S05]  /*7910*/  IADD3 R4, P0, PT, RZ, -UR6, RZ ;  /* 0x80000006ff047c10 */ /* 0x000fca000ff1e0ff */
[----:B------:R-:W-:-:S05]  /*7920*/  IMAD.X R2, RZ, RZ, ~R2, P0 ;  /* 0x000000ffff027224 */ /* 0x000fca00000e0e02 */
[----:B------:R-:W-:-:S04]  /*7930*/  SHF.R.S64 R9, R4, 0x1f, R2 ;  /* 0x0000001f04097819 */ /* 0x000fc80000001002 */
[----:B------:R-:W-:-:S04]  /*7940*/  IADD3 R162, P0, PT, R9, R162, RZ ;  /* 0x000000a209a27210 */ /* 0x000fc80007f1e0ff */
[----:B------:R-:W-:-:S09]  /*7950*/  LEA.HI.X.SX32 R163, R2, R163, 0x1, P0 ;  /* 0x000000a302a37211 */ /* 0x000fd200000f0eff */
.L_x_5755:
        /* <DEDUP_REMOVED lines=49> */
.L_x_5753:
[----:B------:R-:W-:Y:S01]  /*7c70*/  FMNMX3.FTZ R9, R101, R6, R10, !PT ;  /* 0x0000000665097276 */ /* 0x000fe2000781000a */
[----:B-1----:R-:W-:Y:S01]  /*7c80*/  LDSM.16.MT88.4 R16, [R149+0x8000] ;  /* 0x008000009510783b */ /* 0x002fe20000004200 */
        /* <DEDUP_REMOVED lines=34> */
[----:B------:R-:W1:Y:S01]  /*7eb0*/  LDSM.16.MT88.4 R8, [R154+0x8000] ;  /* 0x008000009a08783b */ /* 0x000e620000004200 */
[--C-:B------:R-:W-:Y:S01]  /*7ec0*/  FFMA.FTZ R2, R13, UR4, -R26.reuse ;  /* 0x000000040d027c23 */ /* 0x100fe2000801081a */
[----:B------:R-:W-:Y:S01]  /*7ed0*/  FFMA.FTZ R34, R5, UR4, -R26 ;  /* 0x0000000405227c23 */ /* 0x000fe2000801081a */
[----:B------:R-:W-:Y:S01]  /*7ee0*/  FSEL R5, R31, RZ, P0 ;  /* 0x000000ff1f057208 */ /* 0x000fe20000000000 */
[----:B------:R-:W2:Y:S01]  /*7ef0*/  LDSM.16.MT88.4 R12, [R150+0x8000] ;  /* 0x00800000960c783b */ /* 0x000ea20000004200 */
[----:B------:R-:W-:Y:S01]  /*7f00*/  FADD.FTZ R4, R101, -R4 ;  /* 0x8000000465047221 */ /* 0x000fe20000010000 */
[----:B------:R-:W-:Y:S01]  /*7f10*/  FFMA.FTZ R35, R6, UR4, -R103 ;  /* 0x0000000406237c23 */ /* 0x000fe20008010867 */
[--C-:B------:R-:W-:Y:S01]  /*7f20*/  FFMA.FTZ R3, R3, UR4, -R26.reuse ;  /* 0x0000000403037c23 */ /* 0x100fe2000801081a */
[----:B------:R-:W-:Y:S01]  /*7f30*/  FADD.FTZ R5, R100, -R5 ;  /* 0x8000000564057221 */ /* 0x000fe20000010000 */
[--C-:B------:R-:W-:Y:S01]  /*7f40*/  FFMA.FTZ R33, R7, UR4, -R26.reuse ;  /* 0x0000000407217c23 */ /* 0x100fe2000801081a */
[----:B------:R-:W-:Y:S01]  /*7f50*/  FMUL.FTZ R101, R4, UR4 ;  /* 0x0000000404657c20 */ /* 0x000fe20008410000 */
[----:B------:R-:W-:Y:S01]  /*7f60*/  MUFU.EX2 R30, R30 ;  /* 0x0000001e001e7308 */ /* 0x000fe20000000800 */
[----:B------:R-:W-:Y:S01]  /*7f70*/  FMUL.FTZ R100, R5, UR4 ;  /* 0x0000000405647c20 */ /* 0x000fe20008410000 */
        /* <DEDUP_REMOVED lines=10> */
[----:B------:R-:W-:Y:S01]  /*8020*/  LDSM.16.MT88.4 R20, [R150+0x8800] ;  /* 0x008800009614783b */ /* 0x000fe20000004200 */
        /* <DEDUP_REMOVED lines=17> */
[----:B------:R-:W-:-:S02]  /*8140*/  FFMA.FTZ R124, R25, UR4, -R26 ;  /* 0x00000004197c7c23 */ /* 0x000fc4000801081a */
[----:B------:R-:W-:Y:S01]  /*8150*/  MUFU.EX2 R34, R34 ;  /* 0x0000002200227308 */ /* 0x000fe20000000800 */
[----:B------:R-:W-:Y:S07]  /*8160*/  LDSM.16.MT88.4 R24, [R149+0x9800] ;  /* 0x009800009518783b */ /* 0x000fee0000004200 */
        /* <DEDUP_REMOVED lines=82> */
[----:B------:R-:W-:Y:S01]  /*8690*/  HMMA.16816.F32 R68, R4, R10, R68 ;  /* 0x0000000a0444723c */ /* 0x000fe20000001844 */
[----:B------:R-:W1:Y:S01]  /*86a0*/  LDSM.16.MT88.4 R8, [R149+0xa000] ;  /* 0x00a000009508783b */ /* 0x000e620000004200 */
[-C--:B------:R-:W-:Y:S01]  /*86b0*/  FMUL.FTZ R67, R67, R100.reuse ;  /* 0x0000006443437220 */ /* 0x080fe20000410000 */
[----:B------:R-:W4:Y:S01]  /*86c0*/  MUFU.EX2 R107, R107 ;  /* 0x0000006b006b7308 */ /* 0x000f220000000800 */
[----:B------:R-:W-:Y:S01]  /*86d0*/  FFMA.FTZ R35, R178, R101, R35 ;  /* 0x00000065b2237223 */ /* 0x000fe20000010023 */
[----:B------:R-:W-:Y:S01]  /*86e0*/  FFMA.FTZ R34, R179, R100, R34 ;  /* 0x00000064b3227223 */ /* 0x000fe20000010022 */
[----:B------:R-:W-:-:S02]  /*86f0*/  MOV R100, R31 ;  /* 0x0000001f00647202 */ /* 0x000fc40000000f00 */
[C---:B--2---:R-:W-:Y:S01]  /*8700*/  HMMA.16816.F32 R36, R4.reuse, R12, R36 ;  /* 0x0000000c0424723c */ /* 0x044fe20000001824 */
[----:B------:R-:W-:Y:S01]  /*8710*/  FADD.FTZ R30, R30, R35 ;  /* 0x000000231e1e7221 */ /* 0x000fe20000010000 */
[----:B------:R-:W-:Y:S01]  /*8720*/  FADD.FTZ R3, R3, R34 ;  /* 0x0000002203037221 */ /* 0x000fe20000010000 */
[----:B------:R-:W-:Y:S01]  /*8730*/  MUFU.EX2 R106, R106 ;  /* 0x0000006a006a7308 */ /* 0x000fe20000000800 */
[----:B------:R-:W-:Y:S01]  /*8740*/  MOV R101, R32 ;  /* 0x0000002000657202 */ /* 0x000fe20000000f00 */
[----:B------:R-:W-:Y:S01]  /*8750*/  FADD.FTZ R29, R29, R30 ;  /* 0x0000001e1d1d7221 */ /* 0x000fe20000010000 */
[----:B------:R-:W-:Y:S02]  /*8760*/  FADD.FTZ R2, R2, R3 ;  /* 0x0000000302027221 */ /* 0x000fe40000010000 */
        /* <DEDUP_REMOVED lines=29> */
[----:B------:R-:W-:Y:S02]  /*8940*/  FADD.FTZ R106, R106, R107 ;  /* 0x0000006b6a6a7221 */ /* 0x000fe40000010000 */
        /* <DEDUP_REMOVED lines=25> */
[C---:B-----5:R-:W-:Y:S04]  /*8ae0*/  HMMA.16816.F32 R36, R4.reuse, R8, R36 ;  /* 0x000000080424723c */ /* 0x060fe80000001824 */
[----:B------:R-:W-:Y:S04]  /*8af0*/  MUFU.EX2 R104, R104 ;  /* 0x0000006800687308 */ /* 0x000fe80000000800 */
[C---:B------:R-:W-:Y:S01]  /*8b00*/  HMMA.16816.F32 R40, R4.reuse, R10, R40 ;  /* 0x0000000a0428723c */ /* 0x040fe20000001828 */
[----:B------:R-:W3:Y:S03]  /*8b10*/  LDSM.16.MT88.4 R8, [R154+0x9000] ;  /* 0x009000009a08783b */ /* 0x000ee60000004200 */
[----:B------:R-:W5:Y:S04]  /*8b20*/  MUFU.EX2 R105, R105 ;  /* 0x0000006900697308 */ /* 0x000f680000000800 */
[C---:B------:R-:W-:Y:S01]  /*8b30*/  HMMA.16816.F32 R56, R4.reuse, R18, R56 ;  /* 0x000000120438723c */ /* 0x040fe20000001838 */
[----:B------:R-:W-:Y:S03]  /*8b40*/  LDSM.16.MT88.4 R16, [R148+0x9000] ;  /* 0x009000009410783b */ /* 0x000fe60000004200 */
[----:B------:R-:W-:Y:S04]  /*8b50*/  MUFU.EX2 R109, R109 ;  /* 0x0000006d006d7308 */ /* 0x000fe80000000800 */
[C---:B----4-:R-:W-:Y:S04]  /*8b60*/  HMMA.16816.F32 R60, R4.reuse, R12, R60 ;  /* 0x0000000c043c723c */ /* 0x050fe8000000183c */
[----:B------:R-:W4:Y:S04]  /*8b70*/  MUFU.EX2 R124, R124 ;  /* 0x0000007c007c7308 */ /* 0x000f280000000800 */
[C---:B------:R-:W-:Y:S01]  /*8b80*/  HMMA.16816.F32 R64, R4.reuse, R14, R64 ;  /* 0x0000000e0440723c */ /* 0x040fe20000001840 */
[----:B------:R-:W5:Y:S07]  /*8b90*/  LDSM.16.MT88.4 R12, [R149+0x9000] ;  /* 0x00900000950c783b */ /* 0x000f6e0000004200 */
        /* <DEDUP_REMOVED lines=44> */
[----:B----4-:R-:W-:Y:S01]  /*8e60*/  F2FP.F16.F32.PACK_AB R7, R124, R109 ;  /* 0x0000006d7c07723e */ /* 0x010fe200000000ff */
        /* <DEDUP_REMOVED lines=23> */
[C---:B----4-:R-:W-:Y:S08]  /*8fe0*/  HMMA.16816.F32 R60, R4.reuse, R16, R60 ;  /* 0x00000010043c723c */ /* 0x050ff0000000183c */
[----:B------:R-:W-:-:S15]  /*8ff0*/  HMMA.16816.F32 R64, R4, R18, R64 ;  /* 0x000000120440723c */ /* 0x000fde0000001840 */
[----:B------:R-:W-:-:S05]  /*9000*/  NOP ;  /* 0x0000000000007918 */ /* 0x000fca0000000000 */
.L_x_5750:
        /* <DEDUP_REMOVED lines=14> */
[----:B------:R-:W3:Y:S01]  /*90f0*/  LDCU UR4, c[0x0][0x45c] ;  /* 0x00008b80ff0477ac */ /* 0x000ee20008000800 */
[----:B------:R-:W4:Y:S01]  /*9100*/  LDCU.64 UR6, c[0x0][0x3a0] ;  /* 0x00007400ff0677ac */ /* 0x000f220008000a00 */
[----:B------:R-:W1:Y:S10]  /*9110*/  LDCU.64 UR8, c[0x0][0x3a8] ;  /* 0x00007500ff0877ac */ /* 0x000e740008000a00 */
.L_x_5760:
        /* <DEDUP_REMOVED lines=75> */
.L_x_5757:
        /* <DEDUP_REMOVED lines=60> */
[----:B------:R-:W-:Y:S04]  /*9990*/  LDSM.16.M88.4 R144, [R152+0x4000] ;  /* 0x004000009890783b */ /* 0x000fe80000000200 */
[C---:B------:R-:W-:Y:S01]  /*99a0*/  HMMA.16816.F32 R8, R108.reuse, R114, RZ ;  /* 0x000000726c08723c */ /* 0x040fe200000018ff */
[----:B------:R-:W5:Y:S05]  /*99b0*/  LDSM.16.M88.4 R112, [R153+0x5800] ;  /* 0x005800009970783b */ /* 0x000f6a0000000200 */
[----:B-1----:R-:W-:Y:S02]  /*99c0*/  LDSM.16.M88.4 R100, [R158+UR5+0x6800] ;  /* 0x006800059e64783b */ /* 0x002fe40008000200 */
[C---:B--2---:R-:W-:Y:S03]  /*99d0*/  HMMA.16816.F32 R12, R108.reuse, R116, RZ ;  /* 0x000000746c0c723c */ /* 0x044fe600000018ff */
[----:B------:R-:W-:Y:S05]  /*99e0*/  LDSM.16.M88.4 R104, [R158+UR5+0x7000] ;  /* 0x007000059e68783b */ /* 0x000fea0008000200 */
[C---:B------:R-:W-:Y:S01]  /*99f0*/  HMMA.16816.F32 R16, R108.reuse, R118, RZ ;  /* 0x000000766c10723c */ /* 0x040fe200000018ff */
[----:B------:R-:W1:Y:S07]  /*9a00*/  LDSM.16.M88.4 R116, [R156] ;  /* 0x000000009c74783b */ /* 0x000e6e0000000200 */
[C---:B---3--:R-:W-:Y:S08]  /*9a10*/  HMMA.16816.F32 R20, R108.reuse, R120, RZ ;  /* 0x000000786c14723c */ /* 0x048ff000000018ff */
[C---:B------:R-:W-:Y:S01]  /*9a20*/  HMMA.16816.F32 R24, R108.reuse, R122, RZ ;  /* 0x0000007a6c18723c */ /* 0x040fe200000018ff */
[----:B------:R-:W-:Y:S07]  /*9a30*/  LDSM.16.M88.4 R120, [R152+0x5000] ;  /* 0x005000009878783b */ /* 0x000fee0000000200 */
[C---:B----4-:R-:W-:Y:S08]  /*9a40*/  HMMA.16816.F32 R28, R108.reuse, R124, RZ ;  /* 0x0000007c6c1c723c */ /* 0x050ff000000018ff */
[----:B------:R-:W-:Y:S01]  /*9a50*/  HMMA.16816.F32 R32, R108, R126, RZ ;  /* 0x0000007e6c20723c */ /* 0x000fe200000018ff */
[----:B------:R-:W2:Y:S05]  /*9a60*/  LDSM.16.M88.4 R108, [R152+0x4800] ;  /* 0x00480000986c783b */ /* 0x000eaa0000000200 */
[----:B------:R-:W3:Y:S02]  /*9a70*/  LDSM.16.M88.4 R124, [R152+0x5800] ;  /* 0x00580000987c783b */ /* 0x000ee40000000200 */
[C---:B------:R-:W-:Y:S08]  /*9a80*/  HMMA.16816.F32 R4, R128.reuse, R132, R4 ;  /* 0x000000848004723c */ /* 0x040ff00000001804 */
[C---:B------:R-:W-:Y:S01]  /*9a90*/  HMMA.16816.F32 R8, R128.reuse, R134, R8 ;  /* 0x000000868008723c */ /* 0x040fe20000001808 */
[----:B------:R-:W-:Y:S07]  /*9aa0*/  LDSM.16.M88.4 R132, [R151+0x4800] ;  /* 0x004800009784783b */ /* 0x000fee0000000200 */
[C---:B------:R-:W-:Y:S08]  /*9ab0*/  HMMA.16816.F32 R12, R128.reuse, R136, R12 ;  /* 0x00000088800c723c */ /* 0x040ff0000000180c */
[C---:B------:R-:W-:Y:S08]  /*9ac0*/  HMMA.16816.F32 R16, R128.reuse, R138, R16 ;  /* 0x0000008a8010723c */ /* 0x040ff00000001810 */
[C---:B------:R-:W-:Y:S08]  /*9ad0*/  HMMA.16816.F32 R20, R128.reuse, R140, R20 ;  /* 0x0000008c8014723c */ /* 0x040ff00000001814 */
[C---:B------:R-:W-:Y:S08]  /*9ae0*/  HMMA.16816.F32 R24, R128.reuse, R142, R24 ;  /* 0x0000008e8018723c */ /* 0x040ff00000001818 */
[C---:B-----5:R-:W-:Y:S08]  /*9af0*/  HMMA.16816.F32 R28, R128.reuse, R112, R28 ;  /* 0x00000070801c723c */ /* 0x060ff0000000181c */
[----:B------:R-:W-:Y:S01]  /*9b00*/  HMMA.16816.F32 R32, R128, R114, R32 ;  /* 0x000000728020723c */ /* 0x000fe20000001820 */
[----:B------:R-:W-:Y:S05]  /*9b10*/  LDSM.16.M88.4 R112, [R155] ;  /* 0x000000009b70783b */ /* 0x000fea0000000200 */
[----:B------:R-:W4:Y:S02]  /*9b20*/  LDSM.16.M88.4 R128, [R151+0x4000] ;  /* 0x004000009780783b */ /* 0x000f240000000200 */
[C---:B-1----:R-:W-:Y:S08]  /*9b30*/  HMMA.16816.F32 R4, R116.reuse, R144, R4 ;  /* 0x000000907404723c */ /* 0x042ff00000001804 */
[C---:B------:R-:W-:Y:S08]  /*9b40*/  HMMA.16816.F32 R8, R116.reuse, R146, R8 ;  /* 0x000000927408723c */ /* 0x040ff00000001808 */
[C---:B--2---:R-:W-:Y:S08]  /*9b50*/  HMMA.16816.F32 R12, R116.reuse, R108, R12 ;  /* 0x0000006c740c723c */ /* 0x044ff0000000180c */
[C---:B------:R-:W-:Y:S01]  /*9b60*/  HMMA.16816.F32 R16, R116.reuse, R110, R16 ;  /* 0x0000006e7410723c */ /* 0x040fe20000001810 */
[----:B------:R-:W1:Y:S07]  /*9b70*/  LDSM.16.M88.4 R108, [R151+0x5000] ;  /* 0x00500000976c783b */ /* 0x000e6e0000000200 */
[C---:B------:R-:W-:Y:S08]  /*9b80*/  HMMA.16816.F32 R20, R116.reuse, R120, R20 ;  /* 0x000000787414723c */ /* 0x040ff00000001814 */
[C---:B------:R-:W-:Y:S01]  /*9b90*/  HMMA.16816.F32 R24, R116.reuse, R122, R24 ;  /* 0x0000007a7418723c */ /* 0x040fe20000001818 */
[----:B------:R-:W2:Y:S07]  /*9ba0*/  LDSM.16.M88.4 R120, [R151+0x5800] ;  /* 0x005800009778783b */ /* 0x000eae0000000200 */
[C---:B---3--:R-:W-:Y:S08]  /*9bb0*/  HMMA.16816.F32 R28, R116.reuse, R124, R28 ;  /* 0x0000007c741c723c */ /* 0x048ff0000000181c */
[----:B------:R-:W-:Y:S01]  /*9bc0*/  HMMA.16816.F32 R32, R116, R126, R32 ;  /* 0x0000007e7420723c */ /* 0x000fe20000001820 */
[----:B------:R-:W-:Y:S05]  /*9bd0*/  LDSM.16.M88.4 R116, [R159+0x2000] ;  /* 0x002000009f74783b */ /* 0x000fea0000000200 */
[----:B------:R-:W3:Y:S02]  /*9be0*/  LDSM.16.M88.4 R124, [R158+UR5+0x6000] ;  /* 0x006000059e7c783b */ /* 0x000ee40008000200 */
[C---:B----4-:R-:W-:Y:S08]  /*9bf0*/  HMMA.16816.F32 R4, R112.reuse, R128, R4 ;  /* 0x000000807004723c */ /* 0x050ff00000001804 */
[C---:B------:R-:W-:Y:S01]  /*9c00*/  HMMA.16816.F32 R8, R112.reuse, R130, R8 ;  /* 0x000000827008723c */ /* 0x040fe20000001808 */
[----:B------:R-:W-:Y:S07]  /*9c10*/  LDSM.16.M88.4 R128, [R153+0x7800] ;  /* 0x007800009980783b */ /* 0x000fee0000000200 */
[C---:B------:R-:W-:Y:S08]  /*9c20*/  HMMA.16816.F32 R12, R112.reuse, R132, R12 ;  /* 0x00000084700c723c */ /* 0x040ff0000000180c */
[C---:B------:R-:W-:Y:S08]  /*9c30*/  HMMA.16816.F32 R16, R112.reuse, R134, R16 ;  /* 0x000000867010723c */ /* 0x040ff00000001810 */
[C---:B-1----:R-:W-:Y:S08]  /*9c40*/  HMMA.16816.F32 R20, R112.reuse, R108, R20 ;  /* 0x0000006c7014723c */ /* 0x042ff00000001814 */
[C---:B------:R-:W-:Y:S01]  /*9c50*/  HMMA.16816.F32 R24, R112.reuse, R110, R24 ;  /* 0x0000006e7018723c */ /* 0x040fe20000001818 */
[----:B------:R-:W1:Y:S07]  /*9c60*/  LDSM.16.M88.4 R108, [R158+UR5+0x7800] ;  /* 0x007800059e6c783b */ /* 0x000e6e0008000200 */
[C---:B--2---:R-:W-:Y:S08]  /*9c70*/  HMMA.16816.F32 R28, R112.reuse, R120, R28 ;  /* 0x00000078701c723c */ /* 0x044ff0000000181c */
[----:B------:R-:W-:Y:S01]  /*9c80*/  HMMA.16816.F32 R32, R112, R122, R32 ;  /* 0x0000007a7020723c */ /* 0x000fe20000001820 */
[----:B------:R-:W-:Y:S05]  /*9c90*/  LDSM.16.M88.4 R112, [R157+0x2000] ;  /* 0x002000009d70783b */ /* 0x000fea0000000200 */
[----:B------:R-:W2:Y:S02]  /*9ca0*/  LDSM.16.M88.4 R120, [R153+0x6000] ;  /* 0x006000009978783b */ /* 0x000ea40000000200 */
        /* <DEDUP_REMOVED lines=23> */
[----:B------:R-:W-:Y:S01]  /*9e20*/  HMMA.16816.F32 R32, R112, R130, R32 ;  /* 0x000000827020723c */ /* 0x000fe20000001820 */
[----:B------:R-:W3:Y:S07]  /*9e30*/  LDSM.16.M88.4 R112, [R152+0x7800] ;  /* 0x007800009870783b */ /* 0x000eee0000000200 */
[C---:B-1----:R-:W-:Y:S08]  /*9e40*/  HMMA.16816.F32 R4, R104.reuse, R108, R4 ;  /* 0x0000006c6804723c */ /* 0x042ff00000001804 */
[C---:B------:R-:W-:Y:S08]  /*9e50*/  HMMA.16816.F32 R8, R104.reuse, R110, R8 ;  /* 0x0000006e6808723c */ /* 0x040ff00000001808 */
[C---:B--2---:R-:W-:Y:S08]  /*9e60*/  HMMA.16816.F32 R12, R104.reuse, R100, R12 ;  /* 0x00000064680c723c */ /* 0x044ff0000000180c */
[C---:B------:R-:W-:Y:S01]  /*9e70*/  HMMA.16816.F32 R16, R104.reuse, R102, R16 ;  /* 0x000000666810723c */ /* 0x040fe20000001810 */
[----:B------:R-:W1:Y:S07]  /*9e80*/  LDSM.16.M88.4 R100, [R151+0x6800] ;  /* 0x006800009764783b */ /* 0x000e6e0000000200 */
[C---:B------:R-:W-:Y:S08]  /*9e90*/  HMMA.16816.F32 R20, R104.reuse, R116, R20 ;  /* 0x000000746814723c */ /* 0x040ff00000001814 */
[C---:B------:R-:W-:Y:S08]  /*9ea0*/  HMMA.16816.F32 R24, R104.reuse, R118, R24 ;  /* 0x000000766818723c */ /* 0x040ff00000001818 */
[C---:B---3--:R-:W-:Y:S08]  /*9eb0*/  HMMA.16816.F32 R28, R104.reuse, R112, R28 ;  /* 0x00000070681c723c */ /* 0x048ff0000000181c */
[----:B------:R-:W-:Y:S01]  /*9ec0*/  HMMA.16816.F32 R32, R104, R114, R32 ;  /* 0x000000726820723c */ /* 0x000fe20000001820 */
[----:B------:R-:W2:Y:S07]  /*9ed0*/  LDSM.16.M88.4 R104, [R151+0x7000] ;  /* 0x007000009768783b */ /* 0x000eae0000000200 */
[C---:B------:R-:W-:Y:S08]  /*9ee0*/  HMMA.16816.F32 R4, R120.reuse, R124, R4 ;  /* 0x0000007c7804723c */ /* 0x040ff00000001804 */
[C---:B------:R-:W-:Y:S08]  /*9ef0*/  HMMA.16816.F32 R8, R120.reuse, R126, R8 ;  /* 0x0000007e7808723c */ /* 0x040ff00000001808 */
[C---:B-1----:R-:W-:Y:S03]  /*9f00*/  HMMA.16816.F32 R12, R120.reuse, R100, R12 ;  /* 0x00000064780c723c */ /* 0x042fe6000000180c */
[----:B------:R-:W-:Y:S01]  /*9f10*/  FMUL.FTZ R183, R4, UR10 ;  /* 0x0000000a04b77c20 */ /* 0x000fe20008410000 */
[----:B------:R-:W-:Y:S01]  /*9f20*/  FMUL.FTZ R185, R5, UR10 ;  /* 0x0000000a05b97c20 */ /* 0x000fe20008410000 */
[----:B------:R-:W-:Y:S01]  /*9f30*/  FMUL.FTZ R187, R6, UR10 ;  /* 0x0000000a06bb7c20 */ /* 0x000fe20008410000 */
[----:B------:R-:W-:Y:S02]  /*9f40*/  FMUL.FTZ R189, R7, UR10 ;  /* 0x0000000a07bd7c20 */ /* 0x000fe40008410000 */
[C---:B------:R-:W-:Y:S01]  /*9f50*/  HMMA.16816.F32 R16, R120.reuse, R102, R16 ;  /* 0x000000667810723c */ /* 0x040fe20000001810 */
[----:B------:R-:W1:Y:S01]  /*9f60*/  MUFU.TANH R183, R183 ;  /* 0x000000b700b77308 */ /* 0x000e620000002400 */
[----:B------:R-:W3:Y:S01]  /*9f70*/  LDSM.16.M88.4 R100, [R151+0x7800] ;  /* 0x007800009764783b */ /* 0x000ee20000000200 */
[----:B------:R-:W-:Y:S04]  /*9f80*/  DEPBAR.LE SB0, 0x0 ;  /* 0x000080000000791a */ /* 0x000fe80000000000 */
[----:B------:R-:W-:Y:S01]  /*9f90*/  FMUL.FTZ R191, R8, UR10 ;  /* 0x0000000a08bf7c20 */ /* 0x000fe20008410000 */
[----:B------:R-:W-:Y:S03]  /*9fa0*/  FMUL.FTZ R193, R9, UR10 ;  /* 0x0000000a09c17c20 */ /* 0x000fe60008410000 */
[----:B------:R-:W4:Y:S01]  /*9fb0*/  MUFU.TANH R185, R185 ;  /* 0x000000b900b97308 */ /* 0x000f220000002400 */
        /* <DEDUP_REMOVED lines=14> */
[----:B------:R-:W-:Y:S01]  /*a0a0*/  FMUL.FTZ R104, R20, UR10 ;  /* 0x0000000a14687c20 */ /* 0x000fe20008410000 */
[----:B------:R-:W-:Y:S01]  /*a0b0*/  FMUL.FTZ R107, R22, UR10 ;  /* 0x0000000a166b7c20 */ /* 0x000fe20008410000 */
[----:B------:R-:W-:Y:S03]  /*a0c0*/  FMUL.FTZ R106, R23, UR10 ;  /* 0x0000000a176a7c20 */ /* 0x000fe60008410000 */
[----:B------:R4:W1:Y:S10]  /*a0d0*/  MUFU.TANH R129, R105 ;  /* 0x0000006900817308 */ /* 0x0008740000002400 */
[----:B------:R2:W1:Y:S01]  /*a0e0*/  MUFU.TANH R119, R104 ;  /* 0x0000006800777308 */ /* 0x0004620000002400 */
[C---:B---3--:R-:W-:Y:S03]  /*a0f0*/  HMMA.16816.F32 R28, R120.reuse, R100, R28 ;  /* 0x00000064781c723c */ /* 0x048fe6000000181c */
[----:B-----5:R-:W-:Y:S01]  /*a100*/  FMUL.FTZ R180, R19, UR10 ;  /* 0x0000000a13b47c20 */ /* 0x020fe20008410000 */
[----:B------:R-:W-:Y:S05]  /*a110*/  FMUL.FTZ R101, R27, UR10 ;  /* 0x0000000a1b657c20 */ /* 0x000fea0008410000 */
[----:B------:R3:W1:Y:S01]  /*a120*/  MUFU.TANH R135, R107 ;  /* 0x0000006b00877308 */ /* 0x0006620000002400 */
[----:B------:R-:W-:Y:S03]  /*a130*/  HMMA.16816.F32 R32, R120, R102, R32 ;  /* 0x000000667820723c */ /* 0x000fe60000001820 */
[----:B----4-:R-:W-:Y:S06]  /*a140*/  FMUL.FTZ R105, R24, UR10 ;  /* 0x0000000a18697c20 */ /* 0x010fec0008410000 */
[----:B------:R4:W1:Y:S01]  /*a150*/  MUFU.TANH R141, R106 ;  /* 0x0000006a008d7308 */ /* 0x0008620000002400 */
[----:B--2---:R-:W-:Y:S01]  /*a160*/  FMUL.FTZ R104, R26, UR10 ;  /* 0x0000000a1a687c20 */ /* 0x004fe20008410000 */
[----:B------:R-:W-:Y:S01]  /*a170*/  FMUL.FTZ R102, R29, UR10 ;  /* 0x0000000a1d667c20 */ /* 0x000fe20008410000 */
[----:B------:R-:W-:Y:S07]  /*a180*/  FMUL.FTZ R100, R28, UR10 ;  /* 0x0000000a1c647c20 */ /* 0x000fee0008410000 */
[----:B------:R2:W1:Y:S01]  /*a190*/  MUFU.TANH R115, R105 ;  /* 0x0000006900737308 */ /* 0x0004620000002400 */
[----:B---3--:R-:W-:Y:S01]  /*a1a0*/  FMUL.FTZ R107, R32, UR10 ;  /* 0x0000000a206b7c20 */ /* 0x008fe20008410000 */
[----:B------:R-:W-:Y:S08]  /*a1b0*/  FMUL.FTZ R103, R34, UR10 ;  /* 0x0000000a22677c20 */ /* 0x000ff00008410000 */
[----:B------:R3:W1:Y:S01]  /*a1c0*/  MUFU.TANH R139, R104 ;  /* 0x00000068008b7308 */ /* 0x0006620000002400 */
[----:B----4-:R-:W-:Y:S09]  /*a1d0*/  FMUL.FTZ R106, R33, UR10 ;  /* 0x0000000a216a7c20 */ /* 0x010ff20008410000 */
[----:B------:R4:W1:Y:S01]  /*a1e0*/  MUFU.TANH R109, R102 ;  /* 0x00000066006d7308 */ /* 0x0008620000002400 */
[----:B--2---:R-:W-:Y:S09]  /*a1f0*/  FMUL.FTZ R105, R30, UR10 ;  /* 0x0000000a1e697c20 */ /* 0x004ff20008410000 */
[----:B------:R2:W1:Y:S01]  /*a200*/  MUFU.TANH R127, R186 ;  /* 0x000000ba007f7308 */ /* 0x0004620000002400 */
[----:B---3--:R-:W-:Y:S09]  /*a210*/  FMUL.FTZ R104, R31, UR10 ;  /* 0x0000000a1f687c20 */ /* 0x008ff20008410000 */
[----:B------:R3:W1:Y:S01]  /*a220*/  MUFU.TANH R147, R180 ;  /* 0x000000b400937308 */ /* 0x0006620000002400 */
[----:B----4-:R-:W-:Y:S09]  /*a230*/  FMUL.FTZ R102, R35, UR10 ;  /* 0x0000000a23667c20 */ /* 0x010ff20008410000 */
[----:B------:R-:W4:Y:S01]  /*a240*/  MUFU.TANH R189, R189 ;  /* 0x000000bd00bd7308 */ /* 0x000f220000002400 */
[----:B--2---:R-:W-:Y:S09]  /*a250*/  FMUL.FTZ R186, R21, UR10 ;  /* 0x0000000a15ba7c20 */ /* 0x004ff20008410000 */
[----:B------:R-:W2:Y:S01]  /*a260*/  MUFU.TANH R191, R191 ;  /* 0x000000bf00bf7308 */ /* 0x000ea20000002400 */
[----:B---3--:R-:W-:Y:S09]  /*a270*/  FMUL.FTZ R180, R25, UR10 ;  /* 0x0000000a19b47c20 */ /* 0x008ff20008410000 */
[----:B------:R-:W3:Y:S10]  /*a280*/  MUFU.TANH R193, R193 ;  /* 0x000000c100c17308 */ /* 0x000ef40000002400 */
[----:B------:R-:W1:Y:S10]  /*a290*/  MUFU.TANH R195, R195 ;  /* 0x000000c300c37308 */ /* 0x000e740000002400 */
[----:B------:R-:W1:Y:S10]  /*a2a0*/  MUFU.TANH R197, R197 ;  /* 0x000000c500c57308 */ /* 0x000e740000002400 */
        /* <DEDUP_REMOVED lines=8> */
[----:B------:R-:W1:Y:S10]  /*a330*/  MUFU.TANH R105, R105 ;  /* 0x0000006900697308 */ /* 0x000e740000002400 */
[----:B------:R-:W1:Y:S10]  /*a340*/  MUFU.TANH R104, R104 ;  /* 0x0000006800687308 */ /* 0x000e740000002400 */
[----:B------:R-:W1:Y:S10]  /*a350*/  MUFU.TANH R107, R107 ;  /* 0x0000006b006b7308 */ /* 0x000e740000002400 */
[----:B------:R-:W1:Y:S10]  /*a360*/  MUFU.TANH R106, R106 ;  /* 0x0000006a006a7308 */ /* 0x000e740000002400 */
[----:B------:R-:W1:Y:S10]  /*a370*/  MUFU.TANH R103, R103 ;  /* 0x0000006700677308 */ /* 0x000e740000002400 */
[----:B------:R-:W1:Y:S01]  /*a380*/  MUFU.TANH R102, R102 ;  /* 0x0000006600667308 */ /* 0x000e620000002400 */
        /* <DEDUP_REMOVED lines=73> */
.L_x_5759:
        /* <DEDUP_REMOVED lines=49> */
.L_x_5758:
[C---:B------:R-:W-:Y:S01]  /*ab30*/  IADD3 R6, PT, PT, R175.reuse, -0x20, RZ ;  /* 0xffffffe0af067810 */ /* 0x040fe20007ffe0ff */
[----:B------:R-:W-:Y:S01]  /*ab40*/  LDSM.16.MT88.4 R12, [R154+0x8000] ;  /* 0x008000009a0c783b */ /* 0x000fe20000004200 */
[----:B--2---:R-:W-:Y:S02]  /*ab50*/  I2FP.F32.U32 R4, R175 ;  /* 0x000000af00047245 */ /* 0x004fe40000201000 */
[----:B------:R-:W-:Y:S02]  /*ab60*/  I2FP.F32.U32 R6, R6 ;  /* 0x0000000600067245 */ /* 0x000fe40000201000 */
[C---:B------:R-:W-:Y:S01]  /*ab70*/  IADD3 R8, PT, PT, R175.reuse, -0x1f, RZ ;  /* 0xffffffe1af087810 */ /* 0x040fe20007ffe0ff */
[CC--:B-1----:R-:W-:Y:S01]  /*ab80*/  FFMA.FTZ R119, R0.reuse, R4.reuse, R119 ;  /* 0x0000000400777223 */ /* 0x0c2fe20000010077 */
        /* <DEDUP_REMOVED lines=11> */
[C---:B------:R-:W-:Y:S01]  /*ac40*/  IADD3 R4, PT, PT, R175.reuse, -0xf, RZ ;  /* 0xfffffff1af047810 */ /* 0x040fe20007ffe0ff */
[CC--:B------:R-:W-:Y:S01]  /*ac50*/  FFMA.FTZ R193, R0.reuse, R6.reuse, R193 ;  /* 0x0000000600c17223 */ /* 0x0c0fe200000100c1 */
[C---:B------:R-:W-:Y:S01]  /*ac60*/  FFMA.FTZ R197, R0.reuse, R6, R197 ;  /* 0x0000000600c57223 */ /* 0x040fe200000100c5 */
[C---:B------:R-:W-:Y:S01]  /*ac70*/  IADD3 R6, PT, PT, R175.reuse, -0x8, RZ ;  /* 0xfffffff8af067810 */ /* 0x040fe20007ffe0ff */
[C---:B------:R-:W-:Y:S01]  /*ac80*/  FFMA.FTZ R185, R0.reuse, R8, R185 ;  /* 0x0000000800b97223 */ /* 0x040fe200000100b9 */
[----:B------:R-:W-:Y:S01]  /*ac90*/  I2FP.F32.U32 R4, R4 ;  /* 0x0000000400047245 */ /* 0x000fe20000201000 */
[C---:B------:R-:W-:Y:S01]  /*aca0*/  FFMA.FTZ R189, R0.reuse, R8, R189 ;  /* 0x0000000800bd7223 */ /* 0x040fe200000100bd */
[----:B------:R-:W-:Y:S01]  /*acb0*/  I2FP.F32.U32 R6, R6 ;  /* 0x0000000600067245 */ /* 0x000fe20000201000 */
[----:B------:R-:W-:Y:S01]  /*acc0*/  LDSM.16.MT88.4 R28, [R149+0x8000] ;  /* 0x00800000951c783b */ /* 0x000fe20000004200 */
[C---:B------:R-:W-:Y:S01]  /*acd0*/  IADD3 R5, PT, PT, R175.reuse, -0x7, RZ ;  /* 0xfffffff9af057810 */ /* 0x040fe20007ffe0ff */
[CC--:B------:R-:W-:Y:S01]  /*ace0*/  FFMA.FTZ R145, R0.reuse, R4.reuse, R145 ;  /* 0x0000000400917223 */ /* 0x0c0fe20000010091 */
[C---:B------:R-:W-:Y:S01]  /*acf0*/  IADD3 R8, PT, PT, R175.reuse, -0x10, RZ ;  /* 0xfffffff0af087810 */ /* 0x040fe20007ffe0ff */
[C---:B------:R-:W-:Y:S01]  /*ad00*/  FFMA.FTZ R181, R0.reuse, R4, R181 ;  /* 0x0000000400b57223 */ /* 0x040fe200000100b5 */
[C---:B------:R-:W-:Y:S01]  /*ad10*/  IADD3 R4, PT, PT, R175.reuse, 0x1, RZ ;  /* 0x00000001af047810 */ /* 0x040fe20007ffe0ff */
[CC--:B------:R-:W-:Y:S01]  /*ad20*/  FFMA.FTZ R133, R0.reuse, R6.reuse, R133 ;  /* 0x0000000600857223 */ /* 0x0c0fe20000010085 */
[----:B------:R-:W-:Y:S01]  /*ad30*/  I2FP.F32.U32 R5, R5 ;  /* 0x0000000500057245 */ /* 0x000fe20000201000 */
[C---:B------:R-:W-:Y:S01]  /*ad40*/  FFMA.FTZ R129, R0.reuse, R6, R129 ;  /* 0x0000000600817223 */ /* 0x040fe20000010081 */
[----:B------:R-:W-:Y:S02]  /*ad50*/  I2FP.F32.U32 R8, R8 ;  /* 0x0000000800087245 */ /* 0x000fe40000201000 */
[C---:B------:R-:W-:Y:S01]  /*ad60*/  IADD3 R6, PT, PT, R175.reuse, 0x9, RZ ;  /* 0x00000009af067810 */ /* 0x040fe20007ffe0ff */
[CC--:B------:R-:W-:Y:S01]  /*ad70*/  FFMA.FTZ R147, R0.reuse, R5.reuse, R147 ;  /* 0x0000000500937223 */ /* 0x0c0fe20000010093 */
[----:B------:R-:W-:Y:S01]  /*ad80*/  I2FP.F32.U32 R4, R4 ;  /* 0x0000000400047245 */ /* 0x000fe20000201000 */
[C---:B------:R-:W-:Y:S01]  /*ad90*/  FFMA.FTZ R143, R0.reuse, R5, R143 ;  /* 0x00000005008f7223 */ /* 0x040fe2000001008f */
[C---:B------:R-:W-:Y:S01]  /*ada0*/  FFMA.FTZ R131, R0.reuse, R8, R131 ;  /* 0x0000000800837223 */ /* 0x040fe20000010083 */
[----:B------:R-:W-:Y:S01]  /*adb0*/  I2FP.F32.U32 R6, R6 ;  /* 0x0000000600067245 */ /* 0x000fe20000201000 */
[C---:B------:R-:W-:Y:S01]  /*adc0*/  FFMA.FTZ R127, R0.reuse, R8, R127 ;  /* 0x00000008007f7223 */ /* 0x040fe2000001007f */
[C---:B------:R-:W-:Y:S01]  /*add0*/  IADD3 R5, PT, PT, R175.reuse, 0x10, RZ ;  /* 0x00000010af057810 */ /* 0x040fe20007ffe0ff */
[CC--:B------:R-:W-:Y:S01]  /*ade0*/  FFMA.FTZ R117, R0.reuse, R4.reuse, R117 ;  /* 0x0000000400757223 */ /* 0x0c0fe20000010075 */
[----:B------:R-:W-:Y:S01]  /*adf0*/  IADD3 R8, PT, PT, R175, 0x8, RZ ;  /* 0x00000008af087810 */ /* 0x000fe20007ffe0ff */
[C---:B------:R-:W-:Y:S01]  /*ae00*/  FFMA.FTZ R141, R0.reuse, R4, R141 ;  /* 0x00000004008d7223 */ /* 0x040fe2000001008d */
[----:B------:R-:W-:Y:S01]  /*ae10*/  I2FP.F32.U32 R4, R5 ;  /* 0x0000000500047245 */ /* 0x000fe20000201000 */
[C---:B------:R-:W-:Y:S01]  /*ae20*/  FFMA.FTZ R113, R0.reuse, R6, R113 ;  /* 0x0000000600717223 */ /* 0x040fe20000010071 */
[----:B------:R-:W-:Y:S01]  /*ae30*/  I2FP.F32.U32 R8, R8 ;  /* 0x0000000800087245 */ /* 0x000fe20000201000 */
[C---:B------:R-:W-:Y:S01]  /*ae40*/  FFMA.FTZ R137, R0.reuse, R6, R137 ;  /* 0x0000000600897223 */ /* 0x040fe20000010089 */
[----:B------:R-:W-:Y:S01]  /*ae50*/  FMNMX3.FTZ R6, R3, R187, R189, !PT ;  /* 0x000000bb03067276 */ /* 0x000fe200078100bd */
[CC--:B------:R-:W-:Y:S01]  /*ae60*/  FFMA.FTZ R111, R0.reuse, R4.reuse, R111 ;  /* 0x00000004006f7223 */ /* 0x0c0fe2000001006f */
[C---:B------:R-:W-:Y:S01]  /*ae70*/  FFMA.FTZ R105, R0.reuse, R4, R105 ;  /* 0x0000000400697223 */ /* 0x040fe20000010069 */
[CC--:B------:R-:W-:Y:S01]  /*ae80*/  FFMA.FTZ R115, R0.reuse, R8.reuse, R115 ;  /* 0x0000000800737223 */ /* 0x0c0fe20000010073 */
[----:B------:R-:W-:Y:S01]  /*ae90*/  FFMA.FTZ R139, R0, R8, R139 ;  /* 0x00000008008b7223 */ /* 0x000fe2000001008b */
[----:B------:R-:W-:Y:S02]  /*aea0*/  FMNMX3.FTZ R4, R6, R195, R197, !PT ;  /* 0x000000c306047276 */ /* 0x000fe400078100c5 */
[----:B------:R-:W-:Y:S02]  /*aeb0*/  FMNMX3.FTZ R8, R2, R183, R185, !PT ;  /* 0x000000b702087276 */ /* 0x000fe400078100b9 */
[----:B------:R-:W-:Y:S02]  /*aec0*/  FMNMX3.FTZ R4, R4, R127, R181, !PT ;  /* 0x0000007f04047276 */ /* 0x000fe400078100b5 */
[----:B------:R-:W-:Y:S02]  /*aed0*/  FMNMX3.FTZ R8, R8, R191, R193, !PT ;  /* 0x000000bf08087276 */ /* 0x000fe400078100c1 */
[C---:B------:R-:W-:Y:S02]  /*aee0*/  IADD3 R7, PT, PT, R175.reuse, 0x11, RZ ;  /* 0x00000011af077810 */ /* 0x040fe40007ffe0ff */
[----:B------:R-:W-:Y:S02]  /*aef0*/  FMNMX3.FTZ R4, R4, R129, R147, !PT ;  /* 0x0000008104047276 */ /* 0x000fe40007810093 */
[----:B------:R-:W-:Y:S02]  /*af00*/  FMNMX3.FTZ R8, R8, R131, R145, !PT ;  /* 0x0000008308087276 */ /* 0x000fe40007810091 */
[----:B------:R-:W-:Y:S02]  /*af10*/  I2FP.F32.U32 R7, R7 ;  /* 0x0000000700077245 */ /* 0x000fe40000201000 */
[C---:B------:R-:W-:Y:S02]  /*af20*/  IADD3 R5, PT, PT, R175.reuse, 0x19, RZ ;  /* 0x00000019af057810 */ /* 0x040fe40007ffe0ff */
[----:B------:R-:W-:Y:S01]  /*af30*/  IADD3 R6, PT, PT, R175, 0x18, RZ ;  /* 0x00000018af067810 */ /* 0x000fe20007ffe0ff */
[----:B------:R-:W-:Y:S01]  /*af40*/  FFMA.FTZ R104, R0, R7, R104 ;  /* 0x0000000700687223 */ /* 0x000fe20000010068 */
        /* <DEDUP_REMOVED lines=28> */
[----:B------:R-:W-:Y:S01]  /*b110*/  FADD.FTZ R4, -R101, R2 ;  /* 0x0000000265047221 */ /* 0x000fe20000010100 */
[C---:B------:R-:W-:Y:S01]  /*b120*/  FSETP.NEU.FTZ.AND P0, PT, R100.reuse, -INF , PT ;  /* 0xff8000006400780b */ /* 0x040fe20003f1d000 */
[C---:B------:R-:W-:Y:S01]  /*b130*/  FMUL.FTZ R108, R100.reuse, UR4 ;  /* 0x00000004646c7c20 */ /* 0x040fe20008410000 */
[----:B------:R-:W-:Y:S01]  /*b140*/  FADD.FTZ R3, -R100, R3 ;  /* 0x0000000364037221 */ /* 0x000fe20000010100 */
[----:B------:R-:W-:Y:S03]  /*b150*/  FMUL.FTZ R5, R4, UR4 ;  /* 0x0000000404057c20 */ /* 0x000fe60008410000 */
        /* <DEDUP_REMOVED lines=19> */
[C---:B-1----:R-:W-:Y:S01]  /*b290*/  FMUL.FTZ R4, R3.reuse, R96 ;  /* 0x0000006003047220 */ /* 0x042fe20000410000 */
        /* <DEDUP_REMOVED lines=20> */
[----:B------:R-:W-:Y:S01]  /*b3e0*/  LDSM.16.MT88.4 R84, [R149+0x8800] ;  /* 0x008800009554783b */ /* 0x000fe20000004200 */
[C---:B------:R-:W-:Y:S01]  /*b3f0*/  FMUL.FTZ R34, R2.reuse, R70 ;  /* 0x0000004602227220 */ /* 0x040fe20000410000 */
[----:B------:R-:W-:Y:S01]  /*b400*/  FMUL.FTZ R35, R2, R71 ;  /* 0x0000004702237220 */ /* 0x000fe20000410000 */
[--C-:B------:R-:W-:Y:S01]  /*b410*/  FFMA.FTZ R142, R117, UR4, -R112.reuse ;  /* 0x00000004758e7c23 */ /* 0x100fe20008010870 */
[--C-:B------:R-:W-:Y:S01]  /*b420*/  FFMA.FTZ R144, R113, UR4, -R112.reuse ;  /* 0x0000000471907c23 */ /* 0x100fe20008010870 */
[--C-:B------:R-:W-:Y:S03]  /*b430*/  FFMA.FTZ R145, R111, UR4, -R112.reuse ;  /* 0x000000046f917c23 */ /* 0x100fe60008010870 */
[----:B------:R-:W2:Y:S01]  /*b440*/  MUFU.EX2 R120, R120 ;  /* 0x0000007800787308 */ /* 0x000ea20000000800 */
[----:B-1----:R-:W-:Y:S01]  /*b450*/  F2FP.F16.F32.PACK_AB R97, R124, R125 ;  /* 0x0000007d7c61723e */ /* 0x002fe200000000ff */
[----:B------:R-:W-:Y:S01]  /*b460*/  LDSM.16.MT88.4 R68, [R149+0xa000] ;  /* 0x00a000009544783b */ /* 0x000fe20000004200 */
[--C-:B------:R-:W-:Y:S01]  /*b470*/  FFMA.FTZ R180, R109, UR4, -R112.reuse ;  /* 0x000000046db47c23 */ /* 0x100fe20008010870 */
[----:B------:R-:W-:Y:S01]  /*b480*/  FFMA.FTZ R182, R106, UR4, -R112 ;  /* 0x000000046ab67c23 */ /* 0x000fe20008010870 */
[C---:B------:R-:W-:Y:S01]  /*b490*/  FMUL.FTZ R38, R2.reuse, R38 ;  /* 0x0000002602267220 */ /* 0x040fe20000410000 */
[C---:B------:R-:W-:Y:S01]  /*b4a0*/  FMUL.FTZ R39, R2.reuse, R39 ;  /* 0x0000002702277220 */ /* 0x040fe20000410000 */
[C---:B------:R-:W-:Y:S03]  /*b4b0*/  FMUL.FTZ R36, R3.reuse, R36 ;  /* 0x0000002403247220 */ /* 0x040fe60000410000 */
[----:B------:R-:W-:Y:S01]  /*b4c0*/  MUFU.EX2 R128, R128 ;  /* 0x0000008000807308 */ /* 0x000fe20000000800 */
[C---:B------:R-:W-:Y:S01]  /*b4d0*/  FMUL.FTZ R37, R3.reuse, R37 ;  /* 0x0000002503257220 */ /* 0x040fe20000410000 */
[----:B------:R-:W-:Y:S01]  /*b4e0*/  LDSM.16.MT88.4 R76, [R154+0x8800] ;  /* 0x008800009a4c783b */ /* 0x000fe20000004200 */
[C---:B------:R-:W-:Y:S01]  /*b4f0*/  FMUL.FTZ R42, R2.reuse, R42 ;  /* 0x0000002a022a7220 */ /* 0x040fe20000410000 */
[C---:B------:R-:W-:Y:S01]  /*b500*/  FMUL.FTZ R43, R2.reuse, R43 ;  /* 0x0000002b022b7220 */ /* 0x040fe20000410000 */
[C---:B------:R-:W-:Y:S01]  /*b510*/  FMUL.FTZ R40, R3.reuse, R40 ;  /* 0x0000002803287220 */ /* 0x040fe20000410000 */
[C---:B------:R-:W-:Y:S01]  /*b520*/  FMUL.FTZ R41, R3.reuse, R41 ;  /* 0x0000002903297220 */ /* 0x040fe20000410000 */
[----:B------:R-:W-:Y:S03]  /*b530*/  FMUL.FTZ R46, R2, R46 ;  /* 0x0000002e022e7220 */ /* 0x000fe60000410000 */
[----:B------:R-:W1:Y:S01]  /*b540*/  MUFU.EX2 R126, R126 ;  /* 0x0000007e007e7308 */ /* 0x000e620000000800 */
        /* <DEDUP_REMOVED lines=10> */
[--C-:B------:R-:W-:Y:S01]  /*b5f0*/  FFMA.FTZ R130, R181, UR4, -R108.reuse ;  /* 0x00000004b5827c23 */ /* 0x100fe2000801086c */
[--C-:B------:R-:W-:Y:S01]  /*b600*/  FFMA.FTZ R129, R129, UR4, -R108.reuse ;  /* 0x0000000481817c23 */ /* 0x100fe2000801086c */
[----:B------:R-:W-:Y:S01]  /*b610*/  FFMA.FTZ R132, R147, UR4, -R108 ;  /* 0x0000000493847c23 */ /* 0x000fe2000801086c */
[----:B------:R-:W-:Y:S01]  /*b620*/  FFMA.FTZ R147, R107, UR4, -R112 ;  /* 0x000000046b937c23 */ /* 0x000fe20008010870 */
[----:B------:R-:W-:Y:S03]  /*b630*/  FMUL.FTZ R62, R2, R62 ;  /* 0x0000003e023e7220 */ /* 0x000fe60000410000 */
[----:B------:R-:W2:Y:S01]  /*b640*/  MUFU.EX2 R122, R122 ;  /* 0x0000007a007a7308 */ /* 0x000ea20000000800 */
[----:B-1----:R-:W-:Y:S01]  /*b650*/  F2FP.F16.F32.PACK_AB R96, R126, R128 ;  /* 0x000000807e60723e */ /* 0x002fe200000000ff */
[C---:B------:R-:W-:Y:S01]  /*b660*/  FMUL.FTZ R63, R2.reuse, R63 ;  /* 0x0000003f023f7220 */ /* 0x040fe20000410000 */
[C---:B------:R-:W-:Y:S01]  /*b670*/  FMUL.FTZ R60, R3.reuse, R60 ;  /* 0x0000003c033c7220 */ /* 0x040fe20000410000 */
[C---:B------:R-:W-:Y:S01]  /*b680*/  FMUL.FTZ R61, R3.reuse, R61 ;  /* 0x0000003d033d7220 */ /* 0x040fe20000410000 */
[C---:B------:R-:W-:Y:S01]  /*b690*/  FMUL.FTZ R66, R2.reuse, R66 ;  /* 0x0000004202427220 */ /* 0x040fe20000410000 */
[----:B------:R-:W-:Y:S01]  /*b6a0*/  FMUL.FTZ R67, R2, R67 ;  /* 0x0000004302437220 */ /* 0x000fe20000410000 */
[C---:B------:R-:W-:Y:S01]  /*b6b0*/  FMUL.FTZ R64, R3.reuse, R64 ;  /* 0x0000004003407220 */ /* 0x040fe20000410000 */
[----:B------:R-:W-:Y:S01]  /*b6c0*/  FMUL.FTZ R65, R3, R65 ;  /* 0x0000004103417220 */ /* 0x000fe20000410000 */
[----:B------:R-:W-:Y:S01]  /*b6d0*/  FFMA.FTZ R138, R141, UR4, -R108 ;  /* 0x000000048d8a7c23 */ /* 0x000fe2000801086c */
[----:B------:R-:W-:Y:S01]  /*b6e0*/  FFMA.FTZ R141, R115, UR4, -R112 ;  /* 0x00000004738d7c23 */ /* 0x000fe20008010870 */
[----:B------:R-:W-:Y:S01]  /*b6f0*/  FFMA.FTZ R140, R137, UR4, -R108 ;  /* 0x00000004898c7c23 */ /* 0x000fe2000801086c */
[----:B------:R-:W-:Y:S01]  /*b700*/  FFMA.FTZ R137, R119, UR4, -R112 ;  /* 0x0000000477897c23 */ /* 0x000fe20008010870 */
[--C-:B------:R-:W-:Y:S01]  /*b710*/  FFMA.FTZ R135, R135, UR4, -R108.reuse ;  /* 0x0000000487877c23 */ /* 0x100fe2000801086c */
[----:B------:R-:W-:Y:S01]  /*b720*/  LDSM.16.MT88.4 R112, [R154+0xb800] ;  /* 0x00b800009a70783b */ /* 0x000fe20000004200 */
[--C-:B------:R-:W-:Y:S01]  /*b730*/  FFMA.FTZ R139, R139, UR4, -R108.reuse ;  /* 0x000000048b8b7c23 */ /* 0x100fe2000801086c */
[--C-:B------:R-:W-:Y:S01]  /*b740*/  FFMA.FTZ R143, R105, UR4, -R108.reuse ;  /* 0x00000004698f7c23 */ /* 0x100fe2000801086c */
[----:B--2---:R-:W-:Y:S01]  /*b750*/  F2FP.F16.F32.PACK_AB R98, R122, R123 ;  /* 0x0000007b7a62723e */ /* 0x004fe200000000ff */
[--C-:B------:R-:W-:Y:S01]  /*b760*/  FFMA.FTZ R146, R104, UR4, -R108.reuse ;  /* 0x0000000468927c23 */ /* 0x100fe2000801086c */
[--C-:B------:R-:W-:Y:S01]  /*b770*/  FFMA.FTZ R103, R103, UR4, -R108.reuse ;  /* 0x0000000467677c23 */ /* 0x100fe2000801086c */
[----:B------:R-:W-:Y:S01]  /*b780*/  FFMA.FTZ R108, R102, UR4, -R108 ;  /* 0x00000004666c7c23 */ /* 0x000fe2000801086c */
[C---:B------:R-:W-:Y:S01]  /*b790*/  FMUL.FTZ R54, R2.reuse, R54 ;  /* 0x0000003602367220 */ /* 0x040fe20000410000 */
[----:B------:R-:W-:Y:S01]  /*b7a0*/  LDSM.16.MT88.4 R116, [R150+0xb800] ;  /* 0x00b800009674783b */ /* 0x000fe20000004200 */
[C---:B------:R-:W-:Y:S01]  /*b7b0*/  FMUL.FTZ R55, R2.reuse, R55 ;  /* 0x0000003702377220 */ /* 0x040fe20000410000 */
[C---:B------:R-:W-:Y:S01]  /*b7c0*/  HMMA.16816.F32 R4, R96.reuse, R12, R4 ;  /* 0x0000000c6004723c */ /* 0x040fe20000001804 */
[----:B------:R1:W-:Y:S04]  /*b7d0*/  MUFU.EX2 R102, R108 ;  /* 0x0000006c00667308 */ /* 0x0003e80000000800 */
[C---:B------:R-:W-:Y:S01]  /*b7e0*/  FMUL.FTZ R12, R3.reuse, R88 ;  /* 0x00000058030c7220 */ /* 0x040fe20000410000 */
[C---:B------:R-:W-:Y:S01]  /*b7f0*/  FMUL.FTZ R13, R3.reuse, R89 ;  /* 0x00000059030d7220 */ /* 0x040fe20000410000 */
[C---:B------:R-:W-:Y:S01]  /*b800*/  FMUL.FTZ R52, R3.reuse, R52 ;  /* 0x0000003403347220 */ /* 0x040fe20000410000 */
[C---:B------:R-:W-:Y:S03]  /*b810*/  HMMA.16816.F32 R8, R96.reuse, R14, R8 ;  /* 0x0000000e6008723c */ /* 0x040fe60000001808 */
[----:B------:R-:W-:Y:S01]  /*b820*/  MUFU.EX2 R127, R127 ;  /* 0x0000007f007f7308 */ /* 0x000fe20000000800 */
[C---:B------:R-:W-:Y:S01]  /*b830*/  FMUL.FTZ R14, R2.reuse, R90 ;  /* 0x0000005a020e7220 */ /* 0x040fe20000410000 */
[C---:B------:R-:W-:Y:S01]  /*b840*/  FMUL.FTZ R15, R2.reuse, R91 ;  /* 0x0000005b020f7220 */ /* 0x040fe20000410000 */
[C---:B------:R-:W-:Y:S01]  /*b850*/  FMUL.FTZ R53, R3.reuse, R53 ;  /* 0x0000003503357220 */ /* 0x040fe20000410000 */
[----:B------:R-:W2:Y:S01]  /*b860*/  LDSM.16.MT88.4 R88, [R148+0x8000] ;  /* 0x008000009458783b */ /* 0x000ea20000004200 */
[C---:B------:R-:W-:Y:S01]  /*b870*/  FMUL.FTZ R58, R2.reuse, R58 ;  /* 0x0000003a023a7220 */ /* 0x040fe20000410000 */
[C---:B------:R-:W-:Y:S01]  /*b880*/  FMUL.FTZ R59, R2.reuse, R59 ;  /* 0x0000003b023b7220 */ /* 0x040fe20000410000 */
[C---:B------:R-:W-:Y:S01]  /*b890*/  FMUL.FTZ R56, R3.reuse, R56 ;  /* 0x0000003803387220 */ /* 0x040fe20000410000 */
[C---:B------:R-:W-:Y:S01]  /*b8a0*/  FMUL.FTZ R57, R3.reuse, R57 ;  /* 0x0000003903397220 */ /* 0x040fe20000410000 */
[C---:B------:R-:W-:Y:S01]  /*b8b0*/  HMMA.16816.F32 R12, R96.reuse, R20, R12 ;  /* 0x00000014600c723c */ /* 0x040fe2000000180c */
[----:B------:R-:W3:Y:S02]  /*b8c0*/  MUFU.EX2 R130, R130 ;  /* 0x0000008200827308 */ /* 0x000ee40000000800 */
[----:B-1----:R-:W-:Y:S01]  /*b8d0*/  LDSM.16.MT88.4 R108, [R148+0x9800] ;  /* 0x00980000946c783b */ /* 0x002fe20000004200 */
[C---:B------:R-:W-:Y:S01]  /*b8e0*/  FMUL.FTZ R20, R3.reuse, R80 ;  /* 0x0000005003147220 */ /* 0x040fe20000410000 */
[C---:B------:R-:W-:Y:S01]  /*b8f0*/  FMUL.FTZ R21, R3.reuse, R81 ;  /* 0x0000005103157220 */ /* 0x040fe20000410000 */
[----:B------:R-:W-:Y:S01]  /*b900*/  FFMA.FTZ R125, R2, R179, R125 ;  /* 0x000000b3027d7223 */ /* 0x000fe2000001007d */
[----:B------:R-:W-:Y:S01]  /*b910*/  ISETP.NE.AND P0, PT, R176, RZ, PT ;  /* 0x000000ffb000720c */ /* 0x000fe20003f05270 */
[C---:B------:R-:W-:Y:S03]  /*b920*/  HMMA.16816.F32 R16, R96.reuse, R22, R16 ;  /* 0x000000166010723c */ /* 0x040fe60000001810 */
[----:B------:R-:W-:Y:S01]  /*b930*/  MUFU.EX2 R129, R129 ;  /* 0x0000008100817308 */ /* 0x000fe20000000800 */
[C---:B------:R-:W-:Y:S01]  /*b940*/  FMUL.FTZ R22, R2.reuse, R82 ;  /* 0x0000005202167220 */ /* 0x040fe20000410000 */
[----:B------:R-:W-:Y:S01]  /*b950*/  FMUL.FTZ R23, R2, R83 ;  /* 0x0000005302177220 */ /* 0x000fe20000410000 */
[C---:B------:R-:W-:Y:S01]  /*b960*/  FFMA.FTZ R128, R3.reuse, R178, R128 ;  /* 0x000000b203807223 */ /* 0x040fe20000010080 */
[----:B------:R-:W1:Y:S01]  /*b970*/  LDSM.16.MT88.4 R80, [R154+0xa000] ;  /* 0x00a000009a50783b */ /* 0x000e620000004200 */
[----:B------:R-:W-:Y:S05]  /*b980*/  FADD.FTZ R124, R124, R125 ;  /* 0x0000007d7c7c7221 */ /* 0x000fea0000010000 */
        /* <DEDUP_REMOVED lines=11> */
[----:B------:R-:W-:Y:S01]  /*ba40*/  FADD.FTZ R120, R120, R121 ;  /* 0x0000007978787221 */ /* 0x000fe20000010000 */
[----:B------:R-:W4:Y:S02]  /*ba50*/  LDSM.16.MT88.4 R72, [R150+0xa000] ;  /* 0x00a000009648783b */ /* 0x000f240000004200 */
[----:B------:R-:W5:Y:S01]  /*ba60*/  MUFU.EX2 R134, R134 ;  /* 0x0000008600867308 */ /* 0x000f620000000800 */
[----:B------:R-:W-:Y:S01]  /*ba70*/  FADD.FTZ R122, R122, R123 ;  /* 0x0000007b7a7a7221 */ /* 0x000fe20000010000 */
[----:B------:R-:W-:Y:S01]  /*ba80*/  MOV R3, R100 ;  /* 0x0000006400037202 */ /* 0x000fe20000000f00 */
[C---:B--2---:R-:W-:Y:S03]  /*ba90*/  HMMA.16816.F32 R28, R96.reuse, R88, R28 ;  /* 0x00000058601c723c */ /* 0x044fe6000000181c */
[----:B------:R-:W-:Y:S04]  /*baa0*/  MOV R2, R101 ;  /* 0x0000006500027202 */ /* 0x000fe80000000f00 */
[----:B------:R-:W-:Y:S01]  /*bab0*/  MUFU.EX2 R133, R133 ;  /* 0x0000008500857308 */ /* 0x000fe20000000800 */
[C---:B------:R-:W-:Y:S01]  /*bac0*/  HMMA.16816.F32 R32, R96.reuse, R90, R32 ;  /* 0x0000005a6020723c */ /* 0x040fe20000001820 */
[----:B------:R-:W-:Y:S08]  /*bad0*/  LDSM.16.MT88.4 R88, [R148+0x8800] ;  /* 0x008800009458783b */ /* 0x000ff00000004200 */
[----:B------:R-:W2:Y:S01]  /*bae0*/  MUFU.EX2 R136, R136 ;  /* 0x0000008800887308 */ /* 0x000ea20000000800 */
        /* <DEDUP_REMOVED lines=12> */
[----:B---3--:R-:W-:Y:S01]  /*bbb0*/  F2FP.F16.F32.PACK_AB R69, R130, R127 ;  /* 0x0000007f8245723e */ /* 0x008fe200000000ff */
[----:B------:R-:W-:Y:S01]  /*bbc0*/  FADD.FTZ R127, R127, R120 ;  /* 0x000000787f7f7221 */ /* 0x000fe20000010000 */
[----:B-----5:R-:W-:Y:S01]  /*bbd0*/  F2FP.F16.F32.PACK_AB R68, R134, R131 ;  /* 0x000000838644723e */ /* 0x020fe200000000ff */
[----:B------:R-:W-:Y:S01]  /*bbe0*/  FADD.FTZ R131, R131, R122 ;  /* 0x0000007a83837221 */ /* 0x000fe20000010000 */
[C---:B------:R-:W-:Y:S05]  /*bbf0*/  HMMA.16816.F32 R56, R96.reuse, R70, R56 ;  /* 0x000000466038723c */ /* 0x040fea0000001838 */
[----:B------:R-:W-:Y:S01]  /*bc00*/  MUFU.EX2 R142, R142 ;  /* 0x0000008e008e7308 */ /* 0x000fe20000000800 */
[----:B------:R-:W-:Y:S01]  /*bc10*/  F2FP.F16.F32.PACK_AB R71, R132, R129 ;  /* 0x000000818447723e */ /* 0x000fe200000000ff */
[----:B------:R-:W-:Y:S01]  /*bc20*/  FADD.FTZ R130, R130, R127 ;  /* 0x0000007f82827221 */ /* 0x000fe20000010000 */
[----:B--2---:R-:W-:Y:S01]  /*bc30*/  F2FP.F16.F32.PACK_AB R70, R136, R133 ;  /* 0x000000858846723e */ /* 0x004fe200000000ff */
[----:B------:R-:W-:Y:S02]  /*bc40*/  FADD.FTZ R134, R134, R131 ;  /* 0x0000008386867221 */ /* 0x000fe40000010000 */
[----:B------:R-:W-:Y:S04]  /*bc50*/  FADD.FTZ R129, R129, R130 ;  /* 0x0000008281817221 */ /* 0x000fe80000010000 */
[----:B------:R-:W-:Y:S01]  /*bc60*/  MUFU.EX2 R141, R141 ;  /* 0x0000008d008d7308 */ /* 0x000fe20000000800 */
[----:B------:R-:W-:Y:S01]  /*bc70*/  FADD.FTZ R133, R133, R134 ;  /* 0x0000008685857221 */ /* 0x000fe20000010000 */
[----:B------:R-:W-:Y:S03]  /*bc80*/  FADD.FTZ R132, R132, R129 ;  /* 0x0000008184847221 */ /* 0x000fe60000010000 */
[----:B------:R-:W-:Y:S05]  /*bc90*/  FADD.FTZ R136, R136, R133 ;  /* 0x0000008588887221 */ /* 0x000fea0000010000 */
[----:B------:R-:W-:Y:S01]  /*bca0*/  MUFU.EX2 R144, R144 ;  /* 0x0000009000907308 */ /* 0x000fe20000000800 */
[C---:B-1----:R-:W-:Y:S09]  /*bcb0*/  HMMA.16816.F32 R60, R96.reuse, R72, R60 ;  /* 0x00000048603c723c */ /* 0x042ff2000000183c */
[----:B------:R-:W-:Y:S01]  /*bcc0*/  MUFU.EX2 R143, R143 ;  /* 0x0000008f008f7308 */ /* 0x000fe20000000800 */
[----:B------:R-:W-:Y:S01]  /*bcd0*/  HMMA.16816.F32 R64, R96, R74, R64 ;  /* 0x0000004a6040723c */ /* 0x000fe20000001840 */
[----:B------:R-:W1:Y:S08]  /*bce0*/  LDSM.16.MT88.4 R72, [R154+0xa800] ;  /* 0x00a800009a48783b */ /* 0x000e700000004200 */
[----:B------:R-:W2:Y:S01]  /*bcf0*/  MUFU.EX2 R146, R146 ;  /* 0x0000009200927308 */ /* 0x000ea20000000800 */
[C---:B------:R-:W-:Y:S09]  /*bd00*/  HMMA.16816.F32 R4, R68.reuse, R76, R4 ;  /* 0x0000004c4404723c */ /* 0x040ff20000001804 */
[----:B------:R-:W3:Y:S01]  /*bd10*/  MUFU.EX2 R103, R103 ;  /* 0x0000006700677308 */ /* 0x000ee20000000800 */
[C---:B------:R-:W-:Y:S01]  /*bd20*/  HMMA.16816.F32 R8, R68.reuse, R78, R8 ;  /* 0x0000004e4408723c */ /* 0x040fe20000001808 */
[----:B------:R-:W4:Y:S08]  /*bd30*/  LDSM.16.MT88.4 R76, [R150+0xa800] ;  /* 0x00a80000964c783b */ /* 0x000f300000004200 */
[----:B------:R-:W-:Y:S01]  /*bd40*/  MUFU.EX2 R145, R145 ;  /* 0x0000009100917308 */ /* 0x000fe20000000800 */
[----:B--2---:R-:W-:Y:S01]  /*bd50*/  F2FP.F16.F32.PACK_AB R105, R146, R143 ;  /* 0x0000008f9269723e */ /* 0x004fe200000000ff */
[C---:B------:R-:W-:Y:S08]  /*bd60*/  HMMA.16816.F32 R12, R68.reuse, R80, R12 ;  /* 0x00000050440c723c */ /* 0x040ff0000000180c */
[----:B------:R-:W2:Y:S01]  /*bd70*/  MUFU.EX2 R180, R180 ;  /* 0x000000b400b47308 */ /* 0x000ea20000000800 */
[----:B---3--:R-:W-:Y:S01]  /*bd80*/  F2FP.F16.F32.PACK_AB R107, R102, R103 ;  /* 0x00000067666b723e */ /* 0x008fe200000000ff */
[C---:B------:R-:W-:Y:S01]  /*bd90*/  HMMA.16816.F32 R16, R68.reuse, R82, R16 ;  /* 0x000000524410723c */ /* 0x040fe20000001810 */
[----:B------:R-:W3:Y:S07]  /*bda0*/  LDSM.16.MT88.4 R80, [R149+0xa800] ;  /* 0x00a800009550783b */ /* 0x000eee0000004200 */
[----:B------:R-:W-:Y:S01]  /*bdb0*/  MUFU.EX2 R147, R147 ;  /* 0x0000009300937308 */ /* 0x000fe20000000800 */
[C---:B------:R-:W-:Y:S09]  /*bdc0*/  HMMA.16816.F32 R20, R68.reuse, R84, R20 ;  /* 0x000000544414723c */ /* 0x040ff20000001814 */
[----:B------:R-:W5:Y:S01]  /*bdd0*/  MUFU.EX2 R182, R182 ;  /* 0x000000b600b67308 */ /* 0x000f620000000800 */
[----:B--2---:R-:W-:Y:S01]  /*bde0*/  F2FP.F16.F32.PACK_AB R104, R180, R145 ;  /* 0x00000091b468723e */ /* 0x004fe200000000ff */
[C---:B------:R-:W-:Y:S01]  /*bdf0*/  HMMA.16816.F32 R24, R68.reuse, R86, R24 ;  /* 0x000000564418723c */ /* 0x040fe20000001818 */
[----:B------:R-:W2:Y:S07]  /*be00*/  LDSM.16.MT88.4 R84, [R148+0xa800] ;  /* 0x00a800009454783b */ /* 0x000eae0000004200 */
[C---:B------:R-:W-:Y:S03]  /*be10*/  HMMA.16816.F32 R28, R68.reuse, R88, R28 ;  /* 0x00000058441c723c */ /* 0x040fe6000000181c */
[----:B-----5:R-:W-:Y:S05]  /*be20*/  F2FP.F16.F32.PACK_AB R106, R182, R147 ;  /* 0x00000093b66a723e */ /* 0x020fea00000000ff */
[C---:B------:R-:W-:Y:S01]  /*be30*/  HMMA.16816.F32 R32, R68.reuse, R90, R32 ;  /* 0x0000005a4420723c */ /* 0x040fe20000001820 */
[----:B------:R-:W-:Y:S07]  /*be40*/  LDSM.16.MT88.4 R88, [R149+0x9000] ;  /* 0x009000009558783b */ /* 0x000fee0000004200 */
        /* <DEDUP_REMOVED lines=9> */
[C---:B--2---:R-:W-:Y:S08]  /*bee0*/  HMMA.16816.F32 R60, R68.reuse, R84, R60 ;  /* 0x00000054443c723c */ /* 0x044ff0000000183c */
[----:B------:R-:W-:Y:S01]  /*bef0*/  HMMA.16816.F32 R64, R68, R86, R64 ;  /* 0x000000564440723c */ /* 0x000fe20000001840 */
[----:B------:R-:W-:Y:S02]  /*bf00*/  LDSM.16.MT88.4 R84, [R150+0x9800] ;  /* 0x009800009654783b */ /* 0x000fe40000004200 */
[----:B------:R-:W-:Y:S01]  /*bf10*/  F2FP.F16.F32.PACK_AB R69, R138, R135 ;  /* 0x000000878a45723e */ /* 0x000fe200000000ff */
[----:B------:R-:W-:Y:S01]  /*bf20*/  FADD.FTZ R135, R135, R132 ;  /* 0x0000008487877221 */ /* 0x000fe20000010000 */
[----:B------:R-:W-:Y:S02]  /*bf30*/  F2FP.F16.F32.PACK_AB R71, R140, R139 ;  /* 0x0000008b8c47723e */ /* 0x000fe400000000ff */
[----:B------:R-:W-:Y:S01]  /*bf40*/  F2FP.F16.F32.PACK_AB R68, R142, R137 ;  /* 0x000000898e44723e */ /* 0x000fe200000000ff */
[----:B------:R-:W-:Y:S01]  /*bf50*/  FADD.FTZ R137, R137, R136 ;  /* 0x0000008889897221 */ /* 0x000fe20000010000 */
[----:B------:R-:W-:Y:S01]  /*bf60*/  F2FP.F16.F32.PACK_AB R70, R144, R141 ;  /* 0x0000008d9046723e */ /* 0x000fe200000000ff */
[----:B------:R-:W-:Y:S02]  /*bf70*/  FADD.FTZ R138, R138, R135 ;  /* 0x000000878a8a7221 */ /* 0x000fe40000010000 */
[----:B------:R-:W-:Y:S02]  /*bf80*/  FADD.FTZ R142, R142, R137 ;  /* 0x000000898e8e7221 */ /* 0x000fe40000010000 */
[----:B------:R-:W-:Y:S02]  /*bf90*/  FADD.FTZ R139, R139, R138 ;  /* 0x0000008a8b8b7221 */ /* 0x000fe40000010000 */
        /* <DEDUP_REMOVED lines=14> */
[----:B------:R-:W2:Y:S02]  /*c080*/  LDSM.16.MT88.4 R76, [R149+0xb000] ;  /* 0x00b00000954c783b */ /* 0x000ea40000004200 */
[----:B------:R-:W-:Y:S01]  /*c090*/  FADD.FTZ R179, R102, R103 ;  /* 0x0000006766b37221 */ /* 0x000fe20000010000 */
[----:B------:R-:W-:Y:S04]  /*c0a0*/  FADD.FTZ R178, R182, R147 ;  /* 0x00000093b6b27221 */ /* 0x000fe80000010000 */
[C---:B------:R-:W-:Y:S08]  /*c0b0*/  HMMA.16816.F32 R20, R68.reuse, R88, R20 ;  /* 0x000000584414723c */ /* 0x040ff00000001814 */
[C---:B------:R-:W-:Y:S08]  /*c0c0*/  HMMA.16816.F32 R24, R68.reuse, R90, R24 ;  /* 0x0000005a4418723c */ /* 0x040ff00000001818 */
        /* <DEDUP_REMOVED lines=10> */
[C---:B------:R-:W-:Y:S08]  /*c170*/  HMMA.16816.F32 R56, R68.reuse, R78, R56 ;  /* 0x0000004e4438723c */ /* 0x040ff00000001838 */
[C---:B---3--:R-:W-:Y:S08]  /*c180*/  HMMA.16816.F32 R60, R68.reuse, R80, R60 ;  /* 0x00000050443c723c */ /* 0x048ff0000000183c */
[----:B------:R-:W-:Y:S08]  /*c190*/  HMMA.16816.F32 R64, R68, R82, R64 ;  /* 0x000000524440723c */ /* 0x000ff00000001840 */
[C---:B------:R-:W-:Y:S01]  /*c1a0*/  HMMA.16816.F32 R96, R104.reuse, R92, R4 ;  /* 0x0000005c6860723c */ /* 0x040fe20000001804 */
[----:B------:R-:W2:Y:S07]  /*c1b0*/  LDSM.16.MT88.4 R4, [R149+0xb800] ;  /* 0x00b800009504783b */ /* 0x000eae0000004200 */
[C---:B------:R-:W-:Y:S01]  /*c1c0*/  HMMA.16816.F32 R92, R104.reuse, R94, R8 ;  /* 0x0000005e685c723c */ /* 0x040fe20000001808 */
[----:B------:R-:W3:Y:S07]  /*c1d0*/  LDSM.16.MT88.4 R8, [R148+0xb800] ;  /* 0x00b800009408783b */ /* 0x000eee0000004200 */
        /* <DEDUP_REMOVED lines=16> */
.L_x_5756:
        /* <DEDUP_REMOVED lines=220> */
.L_x_5762:
[----:B------:R-:W-:Y:S05]  /*d0a0*/  BSYNC.RECONVERGENT B0 ;  /* 0x0000000000007941 */ /* 0x000fea0003800200 */
.L_x_5761:
        /* <DEDUP_REMOVED lines=32> */
.L_x_5764:
[----:B------:R-:W-:Y:S05]  /*d2b0*/  BSYNC.RECONVERGENT B0 ;  /* 0x0000000000007941 */ /* 0x000fea0003800200 */
.L_x_5763:
        /* <DEDUP_REMOVED lines=20> */
.L_x_5766:
[----:B------:R-:W-:Y:S05]  /*d400*/  BSYNC.RECONVERGENT B0 ;  /* 0x0000000000007941 */ /* 0x000fea0003800200 */
.L_x_5765:
        /* <DEDUP_REMOVED lines=20> */
.L_x_5768:
[----:B------:R-:W-:Y:S05]  /*d550*/  BSYNC.RECONVERGENT B0 ;  /* 0x0000000000007941 */ /* 0x000fea0003800200 */
.L_x_5767:
        /* <DEDUP_REMOVED lines=20> */
.L_x_5769:
        /* <DEDUP_REMOVED lines=14> */
.L_x_7267:


//--------------------- .text._ZN5flash24flash_fwd_splitkv_kernelI23Flash_fwd_kernel_traitsILi128ELi64ELi64ELi4ELb0ELb0EN7cutlass6half_tE19Flash_kernel_traitsILi128ELi64ELi64ELi4ES3_EELb1ELb0ELb0ELb0ELb1ELb0ELb0ELb1EEEvNS_16Flash_fwd_paramsE --------------------------
	.section	.text._ZN5flash24flash_fwd_splitkv_kernelI23Flash_fwd_kernel_traitsILi128ELi64ELi64ELi4ELb0ELb0EN7cutlass6half_tE19Flash_kernel_traitsILi128ELi64ELi64ELi4ES3_EELb1ELb0ELb0ELb0ELb1ELb0ELb0ELb1EEEvNS_16Flash_fwd_paramsE,"ax",@progbits
	.align	128
        .global         _ZN5flash24flash_fwd_splitkv_kernelI23Flash_fwd_kernel_traitsILi128ELi64ELi64ELi4ELb0ELb0EN7cutlass6half_tE19Flash_kernel_traitsILi128ELi64ELi64ELi4ES3_EELb1ELb0ELb0ELb0ELb1ELb0ELb0ELb1EEEvNS_16Flash_fwd_paramsE
        .type           _ZN5flash24flash_fwd_splitkv_kernelI23Flash_fwd_kernel_traitsILi128ELi64ELi64ELi4ELb0ELb0EN7cutlass6half_tE19Flash_kernel_traitsILi128ELi64ELi64ELi4ES3_EELb1ELb0ELb0ELb0ELb1ELb0ELb0ELb1EEEvNS_16Flash_fwd_paramsE,@function
        .size           _ZN5flash24flash_fwd_splitkv_kernelI23Flash_fwd_kernel_traitsILi128ELi64ELi64ELi4ELb0ELb0EN7cutlass6half_tE19Flash_kernel_traitsILi128ELi64ELi64ELi4ES3_EELb1ELb0ELb0ELb0ELb1ELb0ELb0ELb1EEEvNS_16Flash_fwd_paramsE,(.L_x_7268 - _ZN5flash24flash_fwd_splitkv_kernelI23Flash_fwd_kernel_traitsILi128ELi64ELi64ELi4ELb0ELb0EN7cutlass6half_tE19Flash_kernel_traitsILi128ELi64ELi64ELi4ES3_EELb1ELb0ELb0ELb0ELb1ELb0ELb0ELb1EEEvNS_16Flash_fwd_paramsE)
        .other          _ZN5flash24flash_fwd_splitkv_kernelI23Flash_fwd_kernel_traitsILi128ELi64ELi64ELi4ELb0ELb0EN7cutlass6half_tE19Flash_kernel_traitsILi128ELi64ELi64ELi4ES3_EELb1ELb0ELb0ELb0ELb1ELb0ELb0ELb1EEEvNS_16Flash_fwd_paramsE,@"STO_CUDA_ENTRY STV_DEFAULT"
_ZN5flash24flash_fwd_splitkv_kernelI23Flash_fwd_kernel_traitsILi128ELi64ELi64ELi4ELb0ELb0EN7cutlass6half_tE19Flash_kernel_traitsILi128ELi64ELi64ELi4ES3_EELb1ELb0ELb0ELb0ELb1ELb0ELb0ELb1EEEvNS_16Flash_fwd_paramsE:
.text._ZN5flash24flash_fwd_splitkv_kernelI23Flash_fwd_kernel_traitsILi128ELi64ELi64ELi4ELb0ELb0EN7cutlass6half_tE19Flash_kernel_traitsILi128ELi64ELi64ELi4ES3_EELb1ELb0ELb0ELb0ELb1ELb0ELb0ELb1EEEvNS_16Flash_fwd_paramsE:
[----:B------:R-:W-:Y:S01]  /*0000*/  LDC R1, c[0x0][0x37c] ;  /* 0x0000df00ff017b82 */ /* 0x000fe20000000800 */
[----:B------:R-:W1:Y:S07]  /*0010*/  S2R R155, SR_CTAID.Y ;  /* 0x00000000009b7919 */ /* 0x000e6e0000002600 */
[----:B------:R-:W2:Y:S01]  /*0020*/  LDC.64 R4, c[0x0][0x460] ;  /* 0x00011800ff047b82 */ /* 0x000ea20000000a00 */
[----:B------:R-:W3:Y:S01]  /*0030*/  LDCU.64 UR4, c[0x0][0x470] ;  /* 0x00008e00ff0477ac */ /* 0x000ee20008000a00 */
[----:B------:R-:W-:Y:S01]  /*0040*/  IMAD.MOV.U32 R152, RZ, RZ, -0x1 ;  /* 0xffffffffff987424 */ /* 0x000fe200078e00ff */
[----:B------:R-:W4:Y:S05]  /*0050*/  LDCU.64 UR6, c[0x0][0x358] ;  /* 0x00006b00ff0677ac */ /* 0x000f2a0008000a00 */
[----:B------:R-:W4:Y:S08]  /*0060*/  LDC.64 R2, c[0x0][0x478] ;  /* 0x00011e00ff027b82 */ /* 0x000f300000000a00 */
[----:B------:R-:W4:Y:S01]  /*0070*/  LDC.64 R6, c[0x0][0x460] ;  /* 0x00011800ff067b82 */ /* 0x000f220000000a00 */
[----:B--2---:R-:W-:-:S02]  /*0080*/  ISETP.NE.U32.AND P0, PT, R4, RZ, PT ;  /* 0x000000ff0400720c */ /* 0x004fc40003f05070 */
[----:B------:R-:W-:Y:S02]  /*0090*/  ISETP.NE.U32.AND P3, PT, R4, RZ, PT ;  /* 0x000000ff0400720c */ /* 0x000fe40003f65070 */
[C---:B------:R-:W-:Y:S02]  /*00a0*/  ISETP.NE.AND.EX P0, PT, R5.reuse, RZ, PT, P0 ;  /* 0x000000ff0500720c */ /* 0x040fe40003f05300 */
[----:B------:R-:W-:Y:S01]  /*00b0*/  ISETP.NE.AND.EX P3, PT, R5, RZ, PT, P3 ;  /* 0x000000ff0500720c */ /* 0x000fe20003f65330 */
[----:B-1----:R-:W-:Y:S01]  /*00c0*/  IMAD.SHL.U32 R9, R155, 0x4, RZ ;  /* 0x000000049b097824 */ /* 0x002fe200078e00ff */
[----:B------:R-:W1:Y:S01]  /*00d0*/  LDC.64 R4, c[0x0][0x468] ;  /* 0x00011a00ff047b82 */ /* 0x000e620000000a00 */
[----:B---3--:R-:W-:Y:S02]  /*00e0*/  ISETP.NE.U32.AND P2, PT, RZ, UR4, PT ;  /* 0x00000004ff007c0c */ /* 0x008fe4000bf45070 */
[----:B----4-:R-:W-:Y:S02]  /*00f0*/  ISETP.NE.U32.AND P1, PT, R2, RZ, PT ;  /* 0x000000ff0200720c */ /* 0x010fe40003f25070 */
[----:B------:R-:W-:Y:S01]  /*0100*/  IADD3 R124, P4, PT, R9, UR4, RZ ;  /* 0x00000004097c7c10 */ /* 0x000fe2000ff9e0ff */
[----:B------:R-:W2:Y:S01]  /*0110*/  LDCU.U8 UR4, c[0x0][0x532] ;  /* 0x0000a640ff0477ac */ /* 0x000ea20008000000 */
[----:B------:R-:W-:Y:S01]  /*0120*/  ISETP.NE.AND.EX P1, PT, R3, RZ, PT, P1 ;  /* 0x000000ff0300720c */ /* 0x000fe20003f25310 */
[----:B------:R-:W-:Y:S01]  /*0130*/  IMAD.WIDE.U32 R6, R155, 0x4, R6 ;  /* 0x000000049b067825 */ /* 0x000fe200078e0006 */
[----:B------:R-:W-:-:S04]  /*0140*/  SHF.R.U32.HI R8, RZ, 0x1e, R155 ;  /* 0x0000001eff087819 */ /* 0x000fc8000001169b */
[----:B------:R-:W-:Y:S01]  /*0150*/  IADD3.X R125, PT, PT, R8, UR5, RZ, P4, !PT ;  /* 0x00000005087d7c10 */ /* 0x000fe2000a7fe4ff */
[----:B------:R-:W3:Y:S01]  /*0160*/  @P0 LDG.E R152, desc[UR6][R6.64] ;  /* 0x0000000606980981 */ /* 0x000ee2000c1e1900 */
[----:B------:R-:W-:-:S03]  /*0170*/  ISETP.NE.AND.EX P2, PT, RZ, UR5, PT, P2 ;  /* 0x00000005ff007c0c */ /* 0x000fc6000bf45320 */
[----:B------:R4:W3:Y:S01]  /*0180*/  @P3 LDG.E R13, desc[UR6][R6.64+0x4] ;  /* 0x00000406060d3981 */ /* 0x0008e2000c1e1900 */
[----:B------:R-:W-:Y:S01]  /*0190*/  IMAD.MOV.U32 R0, RZ, RZ, RZ ;  /* 0x000000ffff007224 */ /* 0x000fe200078e00ff */
[----:B------:R-:W-:Y:S02]  /*01a0*/  @P1 IADD3 R2, P0, PT, R9, R2, RZ ;  /* 0x0000000209021210 */ /* 0x000fe40007f1e0ff */
[----:B--2---:R-:W-:-:S03]  /*01b0*/  ISETP.NE.AND P4, PT, RZ, UR4, PT ;  /* 0x00000004ff007c0c */ /* 0x004fc6000bf85270 */
[----:B------:R-:W-:Y:S01]  /*01c0*/  @P1 IMAD.X R3, R8, 0x1, R3, P0 ;  /* 0x0000000108031824 */ /* 0x000fe200000e0603 */
[----:B-1----:R-:W-:Y:S02]  /*01d0*/  ISETP.EQ.U32.AND P5, PT, R4, RZ, PT ;  /* 0x000000ff0400720c */ /* 0x002fe40003fa2070 */
[----:B------:R1:W5:Y:S02]  /*01e0*/  @P2 LDG.E R0, desc[UR6][R124.64] ;  /* 0x000000067c002981 */ /* 0x000364000c1e1900 */
[----:B------:R-:W-:Y:S02]  /*01f0*/  ISETP.EQ.OR.EX P5, PT, R5, RZ, !P4, P5 ;  /* 0x000000ff0500720c */ /* 0x000fe400067a2750 */
[----:B------:R-:W-:Y:S01]  /*0200*/  IADD3 R14, P0, PT, R9, R4, RZ ;  /* 0x00000004090e7210 */ /* 0x000fe20007f1e0ff */
[----:B------:R-:W2:Y:S04]  /*0210*/  S2R R17, SR_CTAID.X ;  /* 0x0000000000117919 */ /* 0x000ea80000002500 */
[----:B------:R-:W-:-:S02]  /*0220*/  IMAD.X R15, R8, 0x1, R5, P0 ;  /* 0x00000001080f7824 */ /* 0x000fc400000e0605 */
[----:B----4-:R-:W-:Y:S01]  /*0230*/  IMAD.MOV.U32 R7, RZ, RZ, -0x1 ;  /* 0xffffffffff077424 */ /* 0x010fe200078e00ff */
[----:B------:R-:W4:Y:S01]  /*0240*/  @!P3 LDC R157, c[0x0][0x434] ;  /* 0x00010d00ff9dbb82 */ /* 0x000f220000000800 */
[----:B------:R1:W5:Y:S04]  /*0250*/  @P1 LDG.E R11, desc[UR6][R2.64] ;  /* 0x00000006020b1981 */ /* 0x000368000c1e1900 */
[----:B------:R1:W5:Y:S01]  /*0260*/  @!P5 LDG.E R7, desc[UR6][R14.64] ;  /* 0x000000060e07d981 */ /* 0x000362000c1e1900 */
[----:B------:R-:W-:Y:S02]  /*0270*/  ISETP.NE.U32.AND P0, PT, R4, RZ, PT ;  /* 0x000000ff0400720c */ /* 0x000fe40003f05070 */
[----:B------:R-:W1:Y:S02]  /*0280*/  @!P1 LDC R6, c[0x0][0x43c] ;  /* 0x00010f00ff069b82 */ /* 0x000e640000000800 */
[----:B------:R-:W-:-:S13]  /*0290*/  ISETP.NE.AND.EX P0, PT, R5, RZ, PT, P0 ;  /* 0x000000ff0500720c */ /* 0x000fda0003f05300 */
[----:B------:R-:W1:Y:S08]  /*02a0*/  @!P0 LDC R79, c[0x0][0x438] ;  /* 0x00010e00ff4f8b82 */ /* 0x000e700000000800 */
[----:B------:R-:W1:Y:S01]  /*02b0*/  @!P1 LDC.64 R2, c[0x0][0x488] ;  /* 0x00012200ff029b82 */ /* 0x000e620000000a00 */
[----:B--2---:R-:W-:Y:S02]  /*02c0*/  IMAD.SHL.U32 R154, R17, 0x40, RZ ;  /* 0x00000040119a7824 */ /* 0x004fe400078e00ff */
[----:B---3--:R-:W-:-:S05]  /*02d0*/  @P3 IMAD.IADD R157, R13, 0x1, -R152 ;  /* 0x000000010d9d3824 */ /* 0x008fca00078e0a98 */
[----:B----4-:R-:W-:Y:S01]  /*02e0*/  ISETP.GT.AND P3, PT, R157, R154, PT ;  /* 0x0000009a9d00720c */ /* 0x010fe20003f64270 */
[----:B-1----:R-:W-:-:S12]  /*02f0*/  @!P0 BRA `(.L_x_5770) ;  /* 0x00000000000c8947 */ /* 0x002fd80003800000 */
[----:B------:R-:W2:Y:S02]  /*0300*/  @P4 LDG.E R4, desc[UR6][R14.64+0x4] ;  /* 0x000004060e044981 */ /* 0x000ea4000c1e1900 */
[----:B--2--5:R-:W-:-:S06]  /*0310*/  @P4 IADD3 R79, PT, PT, R4, -R7, RZ ;  /* 0x80000007044f4210 */ /* 0x024fcc0007ffe0ff */
[----:B------:R1:W5:Y:S02]  /*0320*/  @!P4 LDG.E R79, desc[UR6][R14.64] ;  /* 0x000000060e4fc981 */ /* 0x000364000c1e1900 */
.L_x_5770:
        /* <DEDUP_REMOVED lines=69> */
.L_x_5773:
[----:B------:R-:W-:Y:S05]  /*0780*/  BSYNC.RECONVERGENT B0 ;  /* 0x0000000000007941 */ /* 0x000fea0003800200 */
.L_x_5772:
        /* <DEDUP_REMOVED lines=15> */
.L_x_5775:
[----:B------:R-:W-:Y:S05]  /*0880*/  BSYNC.RECONVERGENT B0 ;  /* 0x0000000000007941 */ /* 0x000fea0003800200 */
.L_x_5774:
        /* <DEDUP_REMOVED lines=15> */
.L_x_5777:
[----:B------:R-:W-:Y:S05]  /*0980*/  BSYNC.RECONVERGENT B0 ;  /* 0x0000000000007941 */ /* 0x000fea0003800200 */
.L_x_5776:
        /* <DEDUP_REMOVED lines=14> */
.L_x_5779:
[----:B------:R-:W-:Y:S05]  /*0a70*/  BSYNC.RECONVERGENT B0 ;  /* 0x0000000000007941 */ /* 0x000fea0003800200 */
.L_x_5778:
        /* <DEDUP_REMOVED lines=20> */
.L_x_5771:
        /* <DEDUP_REMOVED lines=11> */
.L_x_5780:
        /* <DEDUP_REMOVED lines=41> */
[----:B------:R-:W-:Y:S01]  /*0f00*/  IMAD R6, R7, R5, R6 ;  /* 0x0000000507067224 */ /* 0x000fe200078e0206 */
[----:B----4-:R-:W-:-:S04]  /*0f10*/  MOV R5, UR15 ;  /* 0x0000000f00057c02 */ /* 0x010fc80008000f00 */
        /* <DEDUP_REMOVED lines=12> */
[----:B------:R-:W-:Y:S01]  /*0fe0*/  IMAD R11, R2, R9, R4 ;  /* 0x00000009020b7224 */ /* 0x000fe200078e0204 */
[----:B------:R-:W-:-:S04]  /*0ff0*/  MOV R4, UR14 ;  /* 0x0000000e00047c02 */ /* 0x000fc80008000f00 */
[----:B------:R-:W-:-:S13]  /*1000*/  ISETP.GT.U32.AND P0, PT, R2, R11, PT ;  /* 0x0000000b0200720c */ /* 0x000fda0003f04070 */
        /* <DEDUP_REMOVED lines=22> */
[-C--:B------:R-:W-:Y:S01]  /*1170*/  IMAD R8, R7, R4.reuse, RZ ;  /* 0x0000000407087224 */ /* 0x080fe200078e02ff */
[----:B------:R-:W-:Y:S01]  /*1180*/  @!P0 IADD3 R9, PT, PT, -R9, RZ, RZ ;  /* 0x000000ff09098210 */ /* 0x000fe20007ffe1ff */
[----:B------:R-:W-:-:S03]  /*1190*/  IMAD.WIDE.U32 R18, R6, R4, R18 ;  /* 0x0000000406127225 */ /* 0x000fc600078e0012 */
[----:B------:R-:W-:Y:S01]  /*11a0*/  SEL R9, R10, R9, !P1 ;  /* 0x000000090a097207 */ /* 0x000fe20004800000 */
[----:B------:R-:W-:Y:S01]  /*11b0*/  IMAD R8, R6, R5, R8 ;  /* 0x0000000506087224 */ /* 0x000fe200078e0208 */
[----:B--2---:R-:W-:Y:S01]  /*11c0*/  MOV R2, UR4 ;  /* 0x0000000400027c02 */ /* 0x004fe20008000f00 */
[----:B------:R-:W-:-:S03]  /*11d0*/  IMAD.U32 R3, RZ, RZ, UR5 ;  /* 0x00000005ff037e24 */ /* 0x000fc6000f8e00ff */
[----:B------:R-:W-:Y:S01]  /*11e0*/  IADD3 R19, PT, PT, R19, R8, RZ ;  /* 0x0000000813137210 */ /* 0x000fe20007ffe0ff */
[-C--:B------:R-:W-:Y:S02]  /*11f0*/  IMAD R7, R7, R2.reuse, RZ ;  /* 0x0000000207077224 */ /* 0x080fe400078e02ff */
[----:B------:R-:W-:-:S04]  /*1200*/  IMAD.WIDE.U32 R14, R6, R2, R14 ;  /* 0x00000002060e7225 */ /* 0x000fc800078e000e */
[----:B------:R-:W-:Y:S01]  /*1210*/  IMAD R7, R6, R3, R7 ;  /* 0x0000000306077224 */ /* 0x000fe200078e0207 */
[----:B------:R-:W-:Y:S01]  /*1220*/  SHF.R.S32.HI R6, RZ, 0x1f, R9 ;  /* 0x0000001fff067819 */ /* 0x000fe20000011409 */
[----:B-1----:R-:W-:-:S03]  /*1230*/  IMAD.WIDE.U32 R18, R9, UR8, R18 ;  /* 0x0000000809127c25 */ /* 0x002fc6000f8e0012 */
[----:B------:R-:W-:Y:S01]  /*1240*/  IADD3 R15, PT, PT, R15, R7, RZ ;  /* 0x000000070f0f7210 */ /* 0x000fe20007ffe0ff */
[C---:B------:R-:W-:Y:S01]  /*1250*/  IMAD R8, R6.reuse, UR8, RZ ;  /* 0x0000000806087c24 */ /* 0x040fe2000f8e02ff */
[----:B------:R-:W-:Y:S01]  /*1260*/  MOV R16, R18 ;  /* 0x0000001200107202 */ /* 0x000fe20000000f00 */
[----:B------:R-:W-:Y:S02]  /*1270*/  IMAD R6, R6, UR10, RZ ;  /* 0x0000000a06067c24 */ /* 0x000fe4000f8e02ff */
[C---:B------:R-:W-:Y:S02]  /*1280*/  IMAD R8, R9.reuse, UR9, R8 ;  /* 0x0000000909087c24 */ /* 0x040fe4000f8e0208 */
[C---:B------:R-:W-:Y:S02]  /*1290*/  IMAD R6, R9.reuse, UR11, R6 ;  /* 0x0000000b09067c24 */ /* 0x040fe4000f8e0206 */
[----:B------:R-:W-:-:S04]  /*12a0*/  IMAD.WIDE.U32 R14, R9, UR10, R14 ;  /* 0x0000000a090e7c25 */ /* 0x000fc8000f8e000e */
[----:B------:R-:W-:Y:S01]  /*12b0*/  IMAD.IADD R9, R19, 0x1, R8 ;  /* 0x0000000113097824 */ /* 0x000fe200078e0208 */
[----:B------:R-:W-:Y:S01]  /*12c0*/  IADD3 R8, PT, PT, R15, R6, RZ ;  /* 0x000000060f087210 */ /* 0x000fe20007ffe0ff */
[----:B------:R-:W-:Y:S06]  /*12d0*/  BRA `(.L_x_5782) ;  /* 0x0000000400707947 */ /* 0x000fec0003800000 */
.L_x_5781:
        /* <DEDUP_REMOVED lines=15> */
.L_x_5783:
[----:B------:R-:W2:Y:S01]  /*13d0*/  LDC.64 R4, c[0x0][0x3b8] ;  /* 0x0000ee00ff047b82 */ /* 0x000ea20000000a00 */
[----:B------:R-:W-:-:S05]  /*13e0*/  IADD3 R14, PT, PT, R0, R7, RZ ;  /* 0x00000007000e7210 */ /* 0x000fca0007ffe0ff */
[C---:B--2---:R-:W-:Y:S02]  /*13f0*/  IMAD R13, R14.reuse, R5, RZ ;  /* 0x000000050e0d7224 */ /* 0x044fe400078e02ff */
[----:B------:R-:W-:-:S05]  /*1400*/  IMAD.WIDE.U32 R14, R14, R4, RZ ;  /* 0x000000040e0e7225 */ /* 0x000fca00078e00ff */
[----:B------:R-:W-:Y:S02]  /*1410*/  IADD3 R13, PT, PT, R15, R13, RZ ;  /* 0x0000000d0f0d7210 */ /* 0x000fe40007ffe0ff */
.L_x_5784:
        /* <DEDUP_REMOVED lines=12> */
[----:B------:R-:W-:Y:S02]  /*14e0*/  IADD3 R15, PT, PT, R11, R7, RZ ;  /* 0x000000070b0f7210 */ /* 0x000fe40007ffe0ff */
[----:B------:R-:W-:Y:S01]  /*14f0*/  MOV R16, R10 ;  /* 0x0000000a00107202 */ /* 0x000fe20000000f00 */
[----:B------:R-:W-:Y:S06]  /*1500*/  BRA `(.L_x_5786) ;  /* 0x0000000000187947 */ /* 0x000fec0003800000 */
.L_x_5785:
[----:B-1----:R-:W1:Y:S01]  /*1510*/  LDC.64 R2, c[0x0][0x3c0] ;  /* 0x0000f000ff027b82 */ /* 0x002e620000000a00 */
[----:B------:R-:W-:-:S05]  /*1520*/  IADD3 R0, PT, PT, R0, R7, RZ ;  /* 0x0000000700007210 */ /* 0x000fca0007ffe0ff */
[C---:B-1----:R-:W-:Y:S02]  /*1530*/  IMAD R15, R0.reuse, R3, RZ ;  /* 0x00000003000f7224 */ /* 0x042fe400078e02ff */
[----:B-----5:R-:W-:-:S05]  /*1540*/  IMAD.WIDE.U32 R6, R0, R2, RZ ;  /* 0x0000000200067225 */ /* 0x020fca00078e00ff */
[----:B------:R-:W-:Y:S02]  /*1550*/  IADD3 R15, PT, PT, R7, R15, RZ ;  /* 0x0000000f070f7210 */ /* 0x000fe40007ffe0ff */
[----:B------:R-:W-:-:S07]  /*1560*/  MOV R16, R6 ;  /* 0x0000000600107202 */ /* 0x000fce0000000f00 */
.L_x_5786:
[----:B------:R-:W1:Y:S01]  /*1570*/  LDC R21, c[0x0][0x3e8] ;  /* 0x0000fa00ff157b82 */ /* 0x000e620000000800 */
[----:B------:R-:W-:Y:S01]  /*1580*/  MOV R8, RZ ;  /* 0x000000ff00087202 */ /* 0x000fe20000000f00 */
[----:B------:R-:W-:Y:S01]  /*1590*/  IMAD.MOV.U32 R23, RZ, RZ, R15 ;  /* 0x000000ffff177224 */ /* 0x000fe200078e000f */
[----:B------:R-:W-:Y:S02]  /*15a0*/  LEA R11, R101, 0xffffffc0, 0x6 ;  /* 0xffffffc0650b7811 */ /* 0x000fe400078e30ff */
[----:B------:R-:W-:Y:S02]  /*15b0*/  CS2R R158, SRZ ;  /* 0x00000000009e7805 */ /* 0x000fe4000001ff00 */
[----:B------:R-:W-:Y:S02]  /*15c0*/  MOV R22, R16 ;  /* 0x0000001000167202 */ /* 0x000fe40000000f00 */
[----:B------:R-:W-:-:S03]  /*15d0*/  MOV R20, R14 ;  /* 0x0000000e00147202 */ /* 0x000fc60000000f00 */
[----:B------:R-:W-:-:S03]  /*15e0*/  IMAD.WIDE.U32 R22, R11, R2, R22 ;  /* 0x000000020b167225 */ /* 0x000fc600078e0016 */
[----:B------:R-:W-:Y:S02]  /*15f0*/  MOV R18, R22 ;  /* 0x0000001600127202 */ /* 0x000fe40000000f00 */
[----:B-1----:R-:W-:-:S04]  /*1600*/  IABS R6, R21 ;  /* 0x0000001500067213 */ /* 0x002fc80000000000 */
[----:B------:R-:W1:Y:S08]  /*1610*/  I2F.RP R10, R6 ;  /* 0x00000006000a7306 */ /* 0x000e700000209400 */
[----:B-1----:R-:W1:Y:S02]  /*1620*/  MUFU.RCP R9, R10 ;  /* 0x0000000a00097308 */ /* 0x002e640000001000 */
[----:B-1----:R-:W-:-:S02]  /*1630*/  IADD3 R9, PT, PT, R9, 0xffffffe, RZ ;  /* 0x0ffffffe09097810 */ /* 0x002fc40007ffe0ff */
[----:B------:R-:W-:-:S04]  /*1640*/  LOP3.LUT R10, RZ, R21, RZ, 0x33, !PT ;  /* 0x00000015ff0a7212 */ /* 0x000fc800078e33ff */
        /* <DEDUP_REMOVED lines=18> */
[----:B------:R-:W-:Y:S01]  /*1770*/  ISETP.NE.AND P1, PT, R21, RZ, PT ;  /* 0x000000ff1500720c */ /* 0x000fe20003f25270 */
[----:B------:R-:W-:-:S03]  /*1780*/  IMAD.MOV.U32 R21, RZ, RZ, R13 ;  /* 0x000000ffff157224 */ /* 0x000fc600078e000d */
[----:B------:R-:W-:Y:S01]  /*1790*/  MOV R19, R0 ;  /* 0x0000000000137202 */ /* 0x000fe20000000f00 */
[----:B------:R-:W-:-:S04]  /*17a0*/  IMAD.WIDE.U32 R20, R11, R4, R20 ;  /* 0x000000040b147225 */ /* 0x000fc800078e0014 */
[----:B------:R-:W-:Y:S02]  /*17b0*/  @!P0 IMAD.MOV R19, RZ, RZ, -R19 ;  /* 0x000000ffff138224 */ /* 0x000fe400078e0a13 */
[----:B------:R-:W-:-:S03]  /*17c0*/  IMAD R21, R11, R5, R21 ;  /* 0x000000050b157224 */ /* 0x000fc600078e0215 */
[----:B------:R-:W-:Y:S01]  /*17d0*/  SEL R14, R10, R19, !P1 ;  /* 0x000000130a0e7207 */ /* 0x000fe20004800000 */
[----:B------:R-:W-:-:S03]  /*17e0*/  IMAD R19, R11, R3, R23 ;  /* 0x000000030b137224 */ /* 0x000fc600078e0217 */
        /* <DEDUP_REMOVED lines=11> */
.L_x_5782:
[----:B------:R-:W-:Y:S01]  /*18a0*/  IMAD.MOV.U32 R56, RZ, RZ, RZ ;  /* 0x000000ffff387224 */ /* 0x000fe200078e00ff */
[----:B------:R-:W1:Y:S01]  /*18b0*/  LDC.64 R122, c[0x0][0x3b0] ;  /* 0x0000ec00ff7a7b82 */ /* 0x000e620000000a00 */
[----:B------:R-:W-:Y:S01]  /*18c0*/  IMAD.SHL.U32 R87, R153, 0x8, RZ ;  /* 0x0000000899577824 */ /* 0x000fe200078e00ff */
[----:B------:R-:W2:Y:S03]  /*18d0*/  LDCU.64 UR4, c[0x0][0x3c8] ;  /* 0x00007900ff0477ac */ /* 0x000ea60008000a00 */
[----:B------:R3:W5:Y:S01]  /*18e0*/  @P2 LDG.E R56, desc[UR6][R124.64] ;  /* 0x000000067c382981 */ /* 0x000762000c1e1900 */
[----:B------:R-:W-:Y:S01]  /*18f0*/  ISETP.NE.AND P2, PT, R152, -0x1, PT ;  /* 0xffffffff9800780c */ /* 0x000fe20003f45270 */
[C---:B------:R-:W-:Y:S01]  /*1900*/  IMAD.SHL.U32 R73, R2.reuse, 0x10, RZ ;  /* 0x0000001002497824 */ /* 0x040fe200078e00ff */
[----:B------:R-:W-:Y:S01]  /*1910*/  LOP3.LUT R20, R87, 0x38, RZ, 0xc0, !PT ;  /* 0x0000003857147812 */ /* 0x000fe200078ec0ff */
[----:B------:R-:W4:Y:S01]  /*1920*/  LDCU.64 UR8, c[0x0][0x388] ;  /* 0x00007100ff0877ac */ /* 0x000f220008000a00 */
[----:B------:R-:W-:Y:S01]  /*1930*/  SHF.R.U32.HI R120, RZ, 0x3, R153 ;  /* 0x00000003ff787819 */ /* 0x000fe20000011699 */
[----:B------:R-:W-:Y:S01]  /*1940*/  IMAD.MOV.U32 R121, RZ, RZ, RZ ;  /* 0x000000ffff797224 */ /* 0x000fe200078e00ff */
[----:B------:R-:W-:Y:S01]  /*1950*/  SHF.L.U64.HI R76, R2, 0x4, R3 ;  /* 0x00000004024c7819 */ /* 0x000fe20000010203 */
[----:B------:R-:W-:Y:S01]  /*1960*/  IMAD.SHL.U32 R68, R153, 0x40, RZ ;  /* 0x0000004099447824 */ /* 0x000fe200078e00ff */
[----:B------:R-:W-:Y:S01]  /*1970*/  IADD3 R22, P3, PT, R20, R16, RZ ;  /* 0x0000001014167210 */ /* 0x000fe20007f7e0ff */
[----:B------:R-:W-:Y:S01]  /*1980*/  IMAD.WIDE.U32 R16, R17, 0x40, R120 ;  /* 0x0000004011107825 */ /* 0x000fe200078e0078 */
[----:B------:R-:W-:-:S02]  /*1990*/  SHF.L.U32 R82, R153, 0x2, RZ ;  /* 0x0000000299527819 */ /* 0x000fc400000006ff */
[----:B------:R-:W-:Y:S01]  /*19a0*/  LOP3.LUT R78, R68, 0x1c0, RZ, 0xc0, !PT ;  /* 0x000001c0444e7812 */ /* 0x000fe200078ec0ff */
[----:B------:R-:W2:Y:S01]  /*19b0*/  @!P2 LDC.64 R6, c[0x0][0x398] ;  /* 0x0000e600ff06ab82 */ /* 0x000ea20000000a00 */
[----:B------:R-:W-:Y:S01]  /*19c0*/  IMAD.X R23, RZ, RZ, R9, P3 ;  /* 0x000000ffff177224 */ /* 0x000fe200018e0609 */
[----:B------:R-:W-:Y:S01]  /*19d0*/  LOP3.LUT R82, R82, 0x1c, RZ, 0xc0, !PT ;  /* 0x0000001c52527812 */ /* 0x000fe200078ec0ff */
[----:B------:R-:W-:Y:S01]  /*19e0*/  IMAD.SHL.U32 R70, R101, 0x40, RZ ;  /* 0x0000004065467824 */ /* 0x000fe200078e00ff */
[----:B------:R-:W-:Y:S01]  /*19f0*/  SHF.L.U64.HI R72, R4, 0x4, R5 ;  /* 0x0000000404487819 */ /* 0x000fe20000010205 */
[----:B------:R-:W-:Y:S01]  /*1a00*/  IMAD.WIDE.U32 R22, R120, R4, R22 ;  /* 0x0000000478167225 */ /* 0x000fe200078e0016 */
[----:B------:R-:W-:-:S03]  /*1a10*/  LOP3.LUT R68, R68, 0x200, RZ, 0xc0, !PT ;  /* 0x0000020044447812 */ /* 0x000fc600078ec0ff */
[----:B------:R-:W-:Y:S02]  /*1a20*/  IMAD R93, R120, R5, R23 ;  /* 0x00000005785d7224 */ /* 0x000fe400078e0217 */
[----:B------:R-:W-:Y:S02]  /*1a30*/  IMAD.SHL.U32 R92, R22, 0x2, RZ ;  /* 0x00000002165c7824 */ /* 0x000fe400078e00ff */
[----:B------:R-:W-:Y:S01]  /*1a40*/  IMAD.SHL.U32 R71, R4, 0x10, RZ ;  /* 0x0000001004477824 */ /* 0x000fe200078e00ff */
[----:B------:R-:W-:Y:S01]  /*1a50*/  SHF.L.U64.HI R93, R22, 0x1, R93 ;  /* 0x00000001165d7819 */ /* 0x000fe2000001025d */
[----:B------:R-:W-:Y:S01]  /*1a60*/  VIADD R69, R70, 0xffffffc0 ;  /* 0xffffffc046457836 */ /* 0x000fe20000000000 */
[----:B----4-:R-:W-:-:S04]  /*1a70*/  IADD3 R92, P3, PT, R92, UR8, RZ ;  /* 0x000000085c5c7c10 */ /* 0x010fc8000ff7e0ff */
[----:B------:R-:W-:Y:S01]  /*1a80*/  IADD3.X R93, PT, PT, R93, UR9, RZ, P3, !PT ;  /* 0x000000095d5d7c10 */ /* 0x000fe20009ffe4ff */
[----:B------:R-:W-:Y:S02]  /*1a90*/  IMAD.MOV.U32 R148, RZ, RZ, R92 ;  /* 0x000000ffff947224 */ /* 0x000fe400078e005c */
[----:B--2---:R-:W-:-:S04]  /*1aa0*/  @!P2 IMAD.WIDE.U32 R18, R155, R6, RZ ;  /* 0x000000069b12a225 */ /* 0x004fc800078e00ff */
[----:B------:R-:W-:Y:S02]  /*1ab0*/  @!P2 IMAD R7, R155, R7, R19 ;  /* 0x000000079b07a224 */ /* 0x000fe400078e0213 */
[----:B------:R-:W-:Y:S02]  /*1ac0*/  @!P2 IMAD.MOV.U32 R6, RZ, RZ, R18 ;  /* 0x000000ffff06a224 */ /* 0x000fe400078e0012 */
[----:B-1----:R-:W-:-:S04]  /*1ad0*/  @P2 IMAD.WIDE.U32 R18, R152, R122, RZ ;  /* 0x0000007a98122225 */ /* 0x002fc800078e00ff */
[----:B------:R-:W-:Y:S01]  /*1ae0*/  @P2 IMAD R7, R152, R123, R19 ;  /* 0x0000007b98072224 */ /* 0x000fe200078e0213 */
[----:B------:R-:W-:Y:S01]  /*1af0*/  @P2 MOV R6, R18 ;  /* 0x0000001200062202 */ /* 0x000fe20000000f00 */
[----:B------:R-:W-:Y:S01]  /*1b00*/  IMAD.MOV.U32 R149, RZ, RZ, R93 ;  /* 0x000000ffff957224 */ /* 0x000fe200078e005d */
[C---:B------:R-:W-:Y:S02]  /*1b10*/  IADD3 R18, P2, PT, R20.reuse, R14, RZ ;  /* 0x0000000e14127210 */ /* 0x040fe40007f5e0ff */
[----:B------:R-:W-:Y:S02]  /*1b20*/  IADD3 R24, P4, PT, R20, R6, RZ ;  /* 0x0000000614187210 */ /* 0x000fe40007f9e0ff */
[----:B------:R-:W1:Y:S01]  /*1b30*/  LDC R6, c[0x0][0x450] ;  /* 0x00011400ff067b82 */ /* 0x000e620000000800 */
[----:B------:R-:W-:Y:S01]  /*1b40*/  IMAD.X R19, RZ, RZ, R8, P2 ;  /* 0x000000ffff137224 */ /* 0x000fe200010e0608 */
[----:B------:R-:W-:Y:S01]  /*1b50*/  IADD3.X R25, PT, PT, RZ, R7, RZ, P4, !PT ;  /* 0x00000007ff197210 */ /* 0x000fe200027fe4ff */
[----:B------:R-:W-:-:S02]  /*1b60*/  IMAD R8, R17, R122, RZ ;  /* 0x0000007a11087224 */ /* 0x000fc400078e02ff */
[----:B------:R-:W-:Y:S01]  /*1b70*/  IMAD.WIDE.U32 R18, R120, R2, R18 ;  /* 0x0000000278127225 */ /* 0x000fe200078e0012 */
[----:B------:R-:W-:-:S03]  /*1b80*/  SHF.R.S32.HI R2, RZ, 0x1f, R79 ;  /* 0x0000001fff027819 */ /* 0x000fc6000001144f */
[----:B------:R-:W-:Y:S01]  /*1b90*/  IMAD.WIDE.U32 R14, R12, UR4, R24 ;  /* 0x000000040c0e7c25 */ /* 0x000fe2000f8e0018 */
[----:B------:R-:W-:Y:S02]  /*1ba0*/  SHF.L.U32 R90, R18, 0x1, RZ ;  /* 0x00000001125a7819 */ /* 0x000fe400000006ff */
[----:B------:R-:W-:Y:S01]  /*1bb0*/  LEA.HI R2, R2, R79, RZ, 0x6 ;  /* 0x0000004f02027211 */ /* 0x000fe200078f30ff */
[----:B------:R-:W-:Y:S01]  /*1bc0*/  IMAD R15, R12, UR5, R15 ;  /* 0x000000050c0f7c24 */ /* 0x000fe2000f8e020f */
[----:B------:R-:W2:Y:S01]  /*1bd0*/  LDCU.64 UR4, c[0x0][0x390] ;  /* 0x00007200ff0477ac */ /* 0x000ea20008000a00 */
[----:B------:R-:W-:Y:S01]  /*1be0*/  IMAD R89, R120, R3, R19 ;  /* 0x0000000378597224 */ /* 0x000fe200078e0213 */
[----:B------:R-:W-:Y:S01]  /*1bf0*/  SHF.R.S32.HI R88, RZ, 0x6, R2 ;  /* 0x00000006ff587819 */ /* 0x000fe20000011402 */
[C---:B------:R-:W-:Y:S02]  /*1c00*/  IMAD R77, R16.reuse, R123, R8 ;  /* 0x0000007b104d7224 */ /* 0x040fe400078e0208 */
[----:B------:R-:W-:Y:S01]  /*1c10*/  IMAD.WIDE.U32 R122, R16, R122, R14 ;  /* 0x0000007a107a7225 */ /* 0x000fe200078e000e */
[----:B------:R-:W-:-:S02]  /*1c20*/  SHF.L.U64.HI R89, R18, 0x1, R89 ;  /* 0x0000000112597819 */ /* 0x000fc40000010259 */
[----:B-1----:R-:W-:Y:S02]  /*1c30*/  LEA.HI R75, R6, R6, RZ, 0x1 ;  /* 0x00000006064b7211 */ /* 0x002fe400078f08ff */
[----:B------:R-:W-:Y:S02]  /*1c40*/  IADD3 R77, PT, PT, R123, R77, RZ ;  /* 0x0000004d7b4d7210 */ /* 0x000fe40007ffe0ff */
[----:B------:R-:W-:Y:S02]  /*1c50*/  SHF.R.S32.HI R75, RZ, 0x1, R75 ;  /* 0x00000001ff4b7819 */ /* 0x000fe4000001144b */
[----:B--2---:R-:W-:-:S03]  /*1c60*/  IADD3 R90, P2, PT, R90, UR4, RZ ;  /* 0x000000045a5a7c10 */ /* 0x004fc6000ff5e0ff */
[----:B------:R-:W-:Y:S01]  /*1c70*/  IMAD R83, R120, R75, R82 ;  /* 0x0000004b78537224 */ /* 0x000fe200078e0252 */
[----:B------:R-:W-:Y:S02]  /*1c80*/  IADD3.X R89, PT, PT, R89, UR5, RZ, P2, !PT ;  /* 0x0000000559597c10 */ /* 0x000fe400097fe4ff */
[----:B------:R-:W-:Y:S02]  /*1c90*/  ISETP.GE.AND P2, PT, R88, R101, PT ;  /* 0x000000655800720c */ /* 0x000fe40003f46270 */
[----:B------:R-:W-:Y:S01]  /*1ca0*/  IADD3 R82, PT, PT, R82, R83, RZ ;  /* 0x0000005352527210 */ /* 0x000fe20007ffe0ff */
[----:B------:R-:W-:Y:S01]  /*1cb0*/  IMAD.MOV.U32 R151, RZ, RZ, R89 ;  /* 0x000000ffff977224 */ /* 0x000fe200078e0059 */
[----:B------:R-:W-:Y:S02]  /*1cc0*/  SHF.R.S32.HI R81, RZ, 0x1f, R83 ;  /* 0x0000001fff517819 */ /* 0x000fe40000011453 */
[----:B------:R-:W-:Y:S02]  /*1cd0*/  SHF.R.S32.HI R80, RZ, 0x1f, R82 ;  /* 0x0000001fff507819 */ /* 0x000fe40000011452 */
[----:B------:R-:W-:-:S05]  /*1ce0*/  MOV R150, R90 ;  /* 0x0000005a00967202 */ /* 0x000fca0000000f00 */
[----:B---3--:R-:W-:Y:S05]  /*1cf0*/  @P2 BRA `(.L_x_5787) ;  /* 0x0000005c00282947 */ /* 0x008fea0003800000 */
[----:B------:R-:W1:Y:S01]  /*1d00*/  LDC.64 R4, c[0x0][0x4a0] ;  /* 0x00012800ff047b82 */ /* 0x000e620000000a00 */
[----:B------:R-:W2:Y:S01]  /*1d10*/  LDCU.128 UR16, c[0x0][0x4b0] ;  /* 0x00009600ff1077ac */ /* 0x000ea20008000c00 */
[----:B------:R-:W-:Y:S01]  /*1d20*/  IMAD.MOV.U32 R21, RZ, RZ, RZ ;  /* 0x000000ffff157224 */ /* 0x000fe200078e00ff */
[--C-:B------:R-:W-:Y:S01]  /*1d30*/  SHF.R.S32.HI R17, RZ, 0x1f, R79.reuse ;  /* 0x0000001fff117819 */ /* 0x100fe2000001144f */
[----:B------:R-:W-:Y:S01]  /*1d40*/  @!P0 IMAD.MOV R0, RZ, RZ, -R0 ;  /* 0x000000ffff008224 */ /* 0x000fe200078e0a00 */
[----:B------:R-:W3:Y:S01]  /*1d50*/  LDCU.128 UR12, c[0x0][0x4c0] ;  /* 0x00009800ff0c77ac */ /* 0x000ee20008000c00 */
[----:B-----5:R-:W-:Y:S01]  /*1d60*/  IMAD.IADD R56, R69, 0x1, R56 ;  /* 0x0000000145387824 */ /* 0x020fe200078e0238 */
[----:B------:R-:W-:Y:S01]  /*1d70*/  VIMNMX R88, PT, PT, RZ, R88, !PT ;  /* 0x00000058ff587248 */ /* 0x000fe20007fe0100 */
        /* <DEDUP_REMOVED lines=8> */
[----:B------:R-:W-:Y:S01]  /*1e00*/  IADD3 R84, PT, PT, R120, 0x30, RZ ;  /* 0x0000003078547810 */ /* 0x000fe20007ffe0ff */
[----:B------:R-:W-:Y:S01]  /*1e10*/  IMAD.SHL.U32 R112, R75, 0x20, RZ ;  /* 0x000000204b707824 */ /* 0x000fe200078e00ff */
[----:B------:R-:W-:Y:S01]  /*1e20*/  LOP3.LUT R19, R20, 0x40, RZ, 0xfc, !PT ;  /* 0x0000004014137812 */ /* 0x000fe200078efcff */
[----:B------:R-:W-:Y:S01]  /*1e30*/  VIADD R85, R120, 0x20 ;  /* 0x0000002078557836 */ /* 0x000fe20000000000 */
[----:B------:R-:W-:Y:S01]  /*1e40*/  MOV R110, R69 ;  /* 0x00000045006e7202 */ /* 0x000fe20000000f00 */
[C---:B------:R-:W-:Y:S01]  /*1e50*/  IMAD R115, R101.reuse, -0x40, R79 ;  /* 0xffffffc065737824 */ /* 0x040fe200078e024f */
[----:B------:R-:W-:Y:S01]  /*1e60*/  SHF.R.S32.HI R109, RZ, 0x1f, R116 ;  /* 0x0000001fff6d7819 */ /* 0x000fe20000011474 */
[----:B------:R-:W-:Y:S01]  /*1e70*/  IMAD R113, R101, -0x40, R74 ;  /* 0xffffffc065717824 */ /* 0x000fe200078e024a */
[----:B------:R-:W-:Y:S01]  /*1e80*/  SHF.R.S32.HI R108, RZ, 0x1f, R112 ;  /* 0x0000001fff6c7819 */ /* 0x000fe20000011470 */
[----:B-1----:R-:W-:Y:S01]  /*1e90*/  IMAD.WIDE.U32 R6, R155, R4, R20 ;  /* 0x000000049b067225 */ /* 0x002fe200078e0014 */
[----:B------:R-:W-:-:S02]  /*1ea0*/  IADD3 R4, P0, PT, -R79, R120, RZ ;  /* 0x000000784f047210 */ /* 0x000fc40007f1e1ff */
[----:B------:R-:W-:Y:S01]  /*1eb0*/  SHF.R.S32.HI R106, RZ, 0x1f, R114 ;  /* 0x0000001fff6a7819 */ /* 0x000fe20000011472 */
[C---:B------:R-:W-:Y:S01]  /*1ec0*/  IMAD R7, R155.reuse, R5, R7 ;  /* 0x000000059b077224 */ /* 0x040fe200078e0207 */
[----:B------:R-:W-:Y:S01]  /*1ed0*/  SHF.R.S32.HI R5, RZ, 0x1f, R10 ;  /* 0x0000001fff057819 */ /* 0x000fe2000001140a */
[----:B--2---:R-:W-:Y:S01]  /*1ee0*/  IMAD.WIDE.U32 R12, R155, UR10, R20 ;  /* 0x0000000a9b0c7c25 */ /* 0x004fe2000f8e0014 */
[----:B------:R-:W-:Y:S02]  /*1ef0*/  IADD3.X R17, PT, PT, RZ, ~R17, RZ, P0, !PT ;  /* 0x80000011ff117210 */ /* 0x000fe400007fe4ff */
[----:B------:R-:W-:Y:S01]  /*1f00*/  IADD3 R96, P0, PT, R56, R82, RZ ;  /* 0x0000005238607210 */ /* 0x000fe20007f1e0ff */
[C---:B------:R-:W-:Y:S01]  /*1f10*/  IMAD.WIDE.U32 R8, R69.reuse, UR16, R6 ;  /* 0x0000001045087c25 */ /* 0x040fe2000f8e0006 */
[C---:B----4-:R-:W-:Y:S02]  /*1f20*/  SHF.L.U64.HI R104, R2.reuse, 0x4, R3 ;  /* 0x0000000402687819 */ /* 0x050fe40000010203 */
[----:B------:R-:W-:Y:S01]  /*1f30*/  SHF.L.U32 R107, R2, 0x4, RZ ;  /* 0x00000004026b7819 */ /* 0x000fe200000006ff */
[----:B------:R-:W-:-:S02]  /*1f40*/  IMAD R9, R69, UR17, R9 ;  /* 0x0000001145097c24 */ /* 0x000fc4000f8e0209 */
[----:B---3--:R-:W-:Y:S02]  /*1f50*/  IMAD R7, R5, UR12, RZ ;  /* 0x0000000c05077c24 */ /* 0x008fe4000f8e02ff */
[----:B------:R-:W-:-:S04]  /*1f60*/  IMAD.WIDE.U32 R8, R10, UR12, R8 ;  /* 0x0000000c0a087c25 */ /* 0x000fc8000f8e0008 */
[C---:B------:R-:W-:Y:S01]  /*1f70*/  IMAD R6, R10.reuse, UR13, R7 ;  /* 0x0000000d0a067c24 */ /* 0x040fe2000f8e0207 */
[----:B------:R-:W1:Y:S01]  /*1f80*/  LDCU.64 UR12, c[0x0][0x4e0] ;  /* 0x00009c00ff0c77ac */ /* 0x000e620008000a00 */
[----:B------:R-:W-:Y:S02]  /*1f90*/  IMAD R5, R5, UR18, RZ ;  /* 0x0000001205057c24 */ /* 0x000fe4000f8e02ff */
[----:B------:R-:W-:Y:S01]  /*1fa0*/  IMAD R13, R155, UR11, R13 ;  /* 0x0000000b9b0d7c24 */ /* 0x000fe2000f8e020d */
[----:B------:R-:W-:Y:S01]  /*1fb0*/  IADD3 R7, PT, PT, R9, R6, RZ ;  /* 0x0000000609077210 */ /* 0x000fe20007ffe0ff */
[----:B------:R-:W-:Y:S01]  /*1fc0*/  IMAD.MOV.U32 R6, RZ, RZ, R8 ;  /* 0x000000ffff067224 */ /* 0x000fe200078e0008 */
[----:B------:R-:W2:Y:S01]  /*1fd0*/  LDCU.64 UR10, c[0x0][0x4d0] ;  /* 0x00009a00ff0a77ac */ /* 0x000ea20008000a00 */
[----:B------:R-:W-:Y:S01]  /*1fe0*/  IMAD R8, R10, UR19, R5 ;  /* 0x000000130a087c24 */ /* 0x000fe2000f8e0205 */
[----:B------:R-:W-:Y:S01]  /*1ff0*/  SHF.R.S32.HI R5, RZ, 0x1f, R56 ;  /* 0x0000001fff057819 */ /* 0x000fe20000011438 */
[----:B------:R-:W-:Y:S01]  /*2000*/  IMAD.WIDE.U32 R12, R69, R2, R12 ;  /* 0x00000002450c7225 */ /* 0x000fe200078e000c */
[----:B------:R-:W-:Y:S01]  /*2010*/  IADD3 R56, P1, PT, R56, R83, RZ ;  /* 0x0000005338387210 */ /* 0x000fe20007f3e0ff */
[----:B------:R-:W-:-:S02]  /*2020*/  UMOV UR19, URZ ;  /* 0x000000ff00137c82 */ /* 0x000fc40008000000 */
[C---:B------:R-:W-:Y:S02]  /*2030*/  IMAD.X R97, R5.reuse, 0x1, R80, P0 ;  /* 0x0000000105617824 */ /* 0x040fe400000e0650 */
[----:B------:R-:W-:Y:S02]  /*2040*/  IMAD.X R5, R5, 0x1, R81, P1 ;  /* 0x0000000105057824 */ /* 0x000fe400008e0651 */
[----:B------:R-:W-:Y:S01]  /*2050*/  IMAD R13, R69, R3, R13 ;  /* 0x00000003450d7224 */ /* 0x000fe200078e020d */
[----:B------:R-:W-:Y:S01]  /*2060*/  SHF.L.U64.HI R97, R96, 0x1, R97 ;  /* 0x0000000160617819 */ /* 0x000fe20000010261 */
[----:B------:R-:W-:Y:S01]  /*2070*/  IMAD R95, R17, UR16, RZ ;  /* 0x00000010115f7c24 */ /* 0x000fe2000f8e02ff */
[C---:B------:R-:W-:Y:S01]  /*2080*/  SHF.L.U64.HI R0, R56.reuse, 0x1, R5 ;  /* 0x0000000138007819 */ /* 0x040fe20000010205 */
[----:B------:R-:W-:Y:S02]  /*2090*/  IMAD.SHL.U32 R56, R56, 0x2, RZ ;  /* 0x0000000238387824 */ /* 0x000fe400078e00ff */
[----:B------:R-:W-:Y:S01]  /*20a0*/  IMAD.WIDE.U32 R10, R10, UR18, R12 ;  /* 0x000000120a0a7c25 */ /* 0x000fe2000f8e000c */
[----:B------:R-:W-:-:S02]  /*20b0*/  USHF.L.U32 UR18, UR16, 0x6, URZ ;  /* 0x0000000610127899 */ /* 0x000fc400080006ff */
[----:B------:R-:W-:Y:S01]  /*20c0*/  IADD3 R22, P0, PT, R56, UR14, RZ ;  /* 0x0000000e38167c10 */ /* 0x000fe2000ff1e0ff */
[----:B------:R-:W-:Y:S01]  /*20d0*/  IMAD.WIDE.U32 R6, R4, UR16, R6 ;  /* 0x0000001004067c25 */ /* 0x000fe2000f8e0006 */
[----:B------:R-:W3:Y:S01]  /*20e0*/  LDCU UR16, c[0x0][0x450] ;  /* 0x00008a00ff1077ac */ /* 0x000ee20008000800 */
[----:B------:R-:W-:Y:S02]  /*20f0*/  IADD3 R9, PT, PT, R11, R8, RZ ;  /* 0x000000080b097210 */ /* 0x000fe40007ffe0ff */
[----:B------:R-:W-:Y:S01]  /*2100*/  IADD3.X R23, PT, PT, R0, UR15, RZ, P0, !PT ;  /* 0x0000000f00177c10 */ /* 0x000fe200087fe4ff */
[----:B------:R-:W-:Y:S01]  /*2110*/  IMAD R95, R4, UR17, R95 ;  /* 0x00000011045f7c24 */ /* 0x000fe2000f8e025f */
[----:B--2---:R-:W-:Y:S01]  /*2120*/  IADD3 R56, P0, PT, R56, UR10, RZ ;  /* 0x0000000a38387c10 */ /* 0x004fe2000ff1e0ff */
[----:B------:R-:W2:Y:S01]  /*2130*/  LDCU.U8 UR17, c[0x0][0x533] ;  /* 0x0000a660ff1177ac */ /* 0x000ea20008000000 */
[----:B------:R-:W-:Y:S01]  /*2140*/  IMAD.SHL.U32 R96, R96, 0x2, RZ ;  /* 0x0000000260607824 */ /* 0x000fe200078e00ff */
[----:B------:R-:W-:Y:S01]  /*2150*/  MOV R8, R10 ;  /* 0x0000000a00087202 */ /* 0x000fe20000000f00 */
        /* <DEDUP_REMOVED lines=12> */
[----:B------:R-:W-:Y:S01]  /*2220*/  LEA R18, P2, R4, UR4, 0x1 ;  /* 0x0000000404127c11 */ /* 0x000fe2000f8408ff */
[----:B------:R-:W-:Y:S01]  /*2230*/  IMAD.IADD R17, R5, 0x1, R17 ;  /* 0x0000000105117824 */ /* 0x000fe200078e0211 */
[----:B------:R-:W-:Y:S01]  /*2240*/  IADD3 R96, P1, PT, R96, UR10, RZ ;  /* 0x0000000a60607c10 */ /* 0x000fe2000ff3e0ff */
[----:B------:R-:W-:Y:S01]  /*2250*/  IMAD.MOV.U32 R111, RZ, RZ, R101 ;  /* 0x000000ffff6f7224 */ /* 0x000fe200078e0065 */
[C---:B------:R-:W-:Y:S01]  /*2260*/  SHF.R.S64 R103, R105.reuse, 0x1f, R100 ;  /* 0x0000001f69677819 */ /* 0x040fe20000001064 */
[----:B------:R-:W4:Y:S01]  /*2270*/  LDCU.64 UR14, c[0x0][0x3c0] ;  /* 0x00007800ff0e77ac */ /* 0x000f220008000a00 */
[----:B------:R-:W-:-:S02]  /*2280*/  SHF.R.S64 R105, R105, 0x1f, R102 ;  /* 0x0000001f69697819 */ /* 0x000fc40000001066 */
[----:B---3--:R-:W-:Y:S01]  /*2290*/  MOV R24, UR16 ;  /* 0x0000001000187c02 */ /* 0x008fe20008000f00 */
[----:B--2---:R-:W-:Y:S01]  /*22a0*/  UISETP.NE.AND UP0, UPT, UR17, URZ, UPT ;  /* 0x000000ff1100728c */ /* 0x004fe2000bf05270 */
[----:B------:R-:W-:Y:S02]  /*22b0*/  SHF.R.S32.HI R100, RZ, 0x1f, R100 ;  /* 0x0000001fff647819 */ /* 0x000fe40000011464 */
[----:B------:R-:W-:Y:S02]  /*22c0*/  SHF.R.S32.HI R102, RZ, 0x1f, R102 ;  /* 0x0000001fff667819 */ /* 0x000fe40000011466 */
[----:B------:R-:W-:Y:S02]  /*22d0*/  LEA.HI.X R95, R6, UR9, R95, 0x1, P3 ;  /* 0x00000009065f7c11 */ /* 0x000fe400098f0c5f */
[----:B------:R-:W-:Y:S01]  /*22e0*/  LEA.HI.X R17, R4, UR5, R17, 0x1, P2 ;  /* 0x0000000504117c11 */ /* 0x000fe200090f0c11 */
[----:B------:R-:W2:Y:S01]  /*22f0*/  LDCU.64 UR4, c[0x0][0x3b8] ;  /* 0x00007700ff0477ac */ /* 0x000ea20008000a00 */
[----:B------:R-:W-:Y:S01]  /*2300*/  IADD3.X R97, PT, PT, R97, UR11, RZ, P1, !PT ;  /* 0x0000000b61617c10 */ /* 0x000fe20008ffe4ff */
[----:B-1----:R-:W3:Y:S06]  /*2310*/  LDCU.128 UR8, c[0x0][0x3a0] ;  /* 0x00007400ff0877ac */ /* 0x002eec0008000c00 */
.L_x_5809:
[----:B------:R-:W-:Y:S01]  /*2320*/  VIADD R113, R113, 0x40 ;  /* 0x0000004071717836 */ /* 0x000fe20000000000 */
[----:B------:R-:W-:Y:S01]  /*2330*/  BSSY.RECONVERGENT B1, `(.L_x_5788) ;  /* 0x0000507000017945 */ /* 0x000fe20003800200 */
[----:B------:R-:W-:Y:S02]  /*2340*/  VIADD R115, R115, 0x40 ;  /* 0x0000004073737836 */ /* 0x000fe40000000000 */
[----:B------:R-:W-:Y:S01]  /*2350*/  VIADD R111, R111, 0xffffffff ;  /* 0xffffffff6f6f7836 */ /* 0x000fe20000000000 */
[-C--:B------:R-:W-:Y:S01]  /*2360*/  ISETP.GE.AND P0, PT, R120, R113.reuse, PT ;  /* 0x000000717800720c */ /* 0x080fe20003f06270 */
[----:B------:R-:W-:Y:S01]  /*2370*/  IMAD.MOV.U32 R118, RZ, RZ, R110 ;  /* 0x000000ffff767224 */ /* 0x000fe200078e006e */
[----:B------:R-:W-:Y:S01]  /*2380*/  ISETP.GE.AND P6, PT, R86, R113, PT ;  /* 0x000000715600720c */ /* 0x000fe20003fc6270 */
[----:B------:R-:W-:Y:S01]  /*2390*/  VIADD R110, R110, 0xffffffc0 ;  /* 0xffffffc06e6e7836 */ /* 0x000fe20000000000 */
[-C--:B------:R-:W-:Y:S02]  /*23a0*/  ISETP.GE.AND P0, PT, R120, R115.reuse, !P0 ;  /* 0x000000737800720c */ /* 0x080fe40004706270 */
[----:B------:R-:W-:Y:S02]  /*23b0*/  ISETP.GE.AND P6, PT, R86, R115, !P6 ;  /* 0x000000735600720c */ /* 0x000fe400077c6270 */
[CC--:B------:R-:W-:Y:S02]  /*23c0*/  ISETP.GE.AND P5, PT, R85.reuse, R113.reuse, PT ;  /* 0x000000715500720c */ /* 0x0c0fe40003fa6270 */
[C---:B------:R-:W-:Y:S02]  /*23d0*/  ISETP.GE.AND P4, PT, R84.reuse, R113, PT ;  /* 0x000000715400720c */ /* 0x040fe40003f86270 */
[-C--:B------:R-:W-:Y:S02]  /*23e0*/  ISETP.GE.AND P5, PT, R85, R115.reuse, !P5 ;  /* 0x000000735500720c */ /* 0x080fe40006fa6270 */
[----:B------:R-:W-:Y:S02]  /*23f0*/  ISETP.GE.AND P4, PT, R84, R115, !P4 ;  /* 0x000000735400720c */ /* 0x000fe40006786270 */
[----:B------:R-:W-:Y:S01]  /*2400*/  ISETP.GT.AND P3, PT, R111, R88, PT ;  /* 0x000000586f00720c */ /* 0x000fe20003f64270 */
[----:B------:R-:W5:Y:S01]  /*2410*/  @P0 LDG.E.128 R12, desc[UR6][R94.64] ;  /* 0x000000065e0c0981 */ /* 0x000f62000c1e1d00 */
[----:B------:R-:W-:Y:S01]  /*2420*/  @P0 IMAD.MOV.U32 R91, RZ, RZ, R89 ;  /* 0x000000ffff5b0224 */ /* 0x000fe200078e0059 */
[----:B------:R-:W1:Y:S04]  /*2430*/  @P6 LDC.64 R2, c[0x0][0x4b0] ;  /* 0x00012c00ff026b82 */ /* 0x000e680000000a00 */
[----:B-----5:R5:W-:Y:S01]  /*2440*/  @P0 STG.E.128 desc[UR6][R90.64], R12 ;  /* 0x0000000c5a000986 */ /* 0x020be2000c101d06 */
[C---:B-1----:R-:W-:Y:S03]  /*2450*/  @P6 LEA R32, P1, R2.reuse, R94, 0x5 ;  /* 0x0000005e02206211 */ /* 0x042fe600078228ff */
[----:B------:R-:W4:Y:S01]  /*2460*/  @P0 LDG.E.128 R4, desc[UR6][R94.64+0x80] ;  /* 0x000080065e040981 */ /* 0x000f22000c1e1d00 */
[----:B------:R-:W-:Y:S02]  /*2470*/  @P6 LEA.HI.X R33, R2, R95, R3, 0x5, P1 ;  /* 0x0000005f02216211 */ /* 0x000fe400008f2c03 */
[----:B------:R-:W1:Y:S01]  /*2480*/  @P5 LDC.64 R2, c[0x0][0x4b0] ;  /* 0x00012c00ff025b82 */ /* 0x000e620000000a00 */
[C---:B------:R-:W-:Y:S04]  /*2490*/  @P6 LEA R30, P1, R73.reuse, R90, 0x1 ;  /* 0x0000005a491e6211 */ /* 0x040fe800078208ff */
[----:B------:R-:W-:Y:S02]  /*24a0*/  @P6 LEA.HI.X R31, R73, R89, R76, 0x1, P1 ;  /* 0x00000059491f6211 */ /* 0x000fe400008f0c4c */
[C---:B-1----:R-:W-:Y:S04]  /*24b0*/  @P5 LEA R28, P1, R2.reuse, R94, 0x6 ;  /* 0x0000005e021c5211 */ /* 0x042fe800078230ff */
[----:B------:R-:W-:Y:S02]  /*24c0*/  @P5 LEA.HI.X R29, R2, R95, R3, 0x6, P1 ;  /* 0x0000005f021d5211 */ /* 0x000fe400008f3403 */
[----:B------:R-:W1:Y:S02]  /*24d0*/  @P5 LDC.64 R2, c[0x0][0x3c0] ;  /* 0x0000f000ff025b82 */ /* 0x000e640000000a00 */
[C---:B-1----:R-:W-:Y:S04]  /*24e0*/  @P5 LEA R26, P1, R2.reuse, R90, 0x6 ;  /* 0x0000005a021a5211 */ /* 0x042fe800078230ff */
[----:B------:R-:W-:Y:S02]  /*24f0*/  @P5 LEA.HI.X R27, R2, R89, R3, 0x6, P1 ;  /* 0x00000059021b5211 */ /* 0x000fe400008f3403 */
[----:B------:R-:W1:Y:S01]  /*2500*/  @P4 LDC.64 R2, c[0x0][0x4b0] ;  /* 0x00012c00ff024b82 */ /* 0x000e620000000a00 */
[----:B------:R-:W-:Y:S01]  /*2510*/  ISETP.NE.AND P1, PT, R24, RZ, PT ;  /* 0x000000ff1800720c */ /* 0x000fe20003f25270 */
[----:B-1----:R-:W-:Y:S01]  /*2520*/  @P4 IMAD R3, R3, 0x60, RZ ;  /* 0x0000006003034824 */ /* 0x002fe200078e02ff */
[----:B----4-:R1:W-:Y:S04]  /*2530*/  @P0 STG.E.128 desc[UR6][R90.64+0x80], R4 ;  /* 0x000080045a000986 */ /* 0x0103e8000c101d06 */
[----:B------:R-:W4:Y:S04]  /*2540*/  @P6 LDG.E.128 R8, desc[UR6][R32.64] ;  /* 0x0000000620086981 */ /* 0x000f28000c1e1d00 */
[----:B----4-:R-:W-:Y:S04]  /*2550*/  @P6 STG.E.128 desc[UR6][R30.64], R8 ;  /* 0x000000081e006986 */ /* 0x010fe8000c101d06 */
[----:B-----5:R-:W4:Y:S04]  /*2560*/  @P6 LDG.E.128 R12, desc[UR6][R32.64+0x80] ;  /* 0x00008006200c6981 */ /* 0x020f28000c1e1d00 */
[----:B----4-:R4:W-:Y:S04]  /*2570*/  @P6 STG.E.128 desc[UR6][R30.64+0x80], R12 ;  /* 0x0000800c1e006986 */ /* 0x0109e8000c101d06 */
[----:B-1----:R-:W5:Y:S01]  /*2580*/  @P5 LDG.E.128 R4, desc[UR6][R28.64] ;  /* 0x000000061c045981 */ /* 0x002f62000c1e1d00 */
[----:B----4-:R-:W-:Y:S04]  /*2590*/  @P4 IMAD.WIDE.U32 R30, R2, 0x60, R94 ;  /* 0x00000060021e4825 */ /* 0x010fe800078e005e */
[----:B------:R-:W-:Y:S02]  /*25a0*/  @P4 IMAD.IADD R31, R31, 0x1, R3 ;  /* 0x000000011f1f4824 */ /* 0x000fe400078e0203 */
[----:B------:R-:W1:Y:S01]  /*25b0*/  @P4 LDC.64 R2, c[0x0][0x3c0] ;  /* 0x0000f000ff024b82 */ /* 0x000e620000000a00 */
[----:B------:R-:W-:Y:S02]  /*25c0*/  @P4 IMAD.MOV.U32 R91, RZ, RZ, R89 ;  /* 0x000000ffff5b4224 */ /* 0x000fe400078e0059 */
[----:B-1----:R-:W-:Y:S01]  /*25d0*/  @P4 IMAD R3, R3, 0x60, RZ ;  /* 0x0000006003034824 */ /* 0x002fe200078e02ff */
[----:B-----5:R1:W-:Y:S04]  /*25e0*/  @P5 STG.E.128 desc[UR6][R26.64], R4 ;  /* 0x000000041a005986 */ /* 0x0203e8000c101d06 */
[----:B------:R4:W5:Y:S02]  /*25f0*/  @P5 LDG.E.128 R8, desc[UR6][R28.64+0x80] ;  /* 0x000080061c085981 */ /* 0x000964000c1e1d00 */
[----:B----4-:R-:W-:Y:S04]  /*2600*/  @P4 IMAD.WIDE.U32 R28, R2, 0x60, R90 ;  /* 0x00000060021c4825 */ /* 0x010fe800078e005a */
[----:B------:R-:W-:Y:S01]  /*2610*/  @P4 IMAD.IADD R29, R29, 0x1, R3 ;  /* 0x000000011d1d4824 */ /* 0x000fe200078e0203 */
[----:B-----5:R4:W-:Y:S04]  /*2620*/  @P5 STG.E.128 desc[UR6][R26.64+0x80], R8 ;  /* 0x000080081a005986 */ /* 0x0209e8000c101d06 */
[----:B-1----:R-:W5:Y:S04]  /*2630*/  @P4 LDG.E.128 R4, desc[UR6][R30.64] ;  /* 0x000000061e044981 */ /* 0x002f68000c1e1d00 */
[----:B-----5:R4:W-:Y:S04]  /*2640*/  @P4 STG.E.128 desc[UR6][R28.64], R4 ;  /* 0x000000041c004986 */ /* 0x0209e8000c101d06 */
[----:B------:R-:W5:Y:S04]  /*2650*/  @P4 LDG.E.128 R12, desc[UR6][R30.64+0x80] ;  /* 0x000080061e0c4981 */ /* 0x000f68000c1e1d00 */
[----:B-----5:R4:W-:Y:S01]  /*2660*/  @P4 STG.E.128 desc[UR6][R28.64+0x80], R12 ;  /* 0x0000800c1c004986 */ /* 0x0209e2000c101d06 */
[----:B------:R-:W-:Y:S05]  /*2670*/  @P1 BRA `(.L_x_5789) ;  /* 0x00000000009c1947 */ /* 0x000fea0003800000 */
[----:B------:R-:W-:Y:S01]  /*2680*/  @P0 IMAD.MOV.U32 R16, RZ, RZ, R18 ;  /* 0x000000ffff100224 */ /* 0x000fe200078e0012 */
[----:B------:R-:W1:Y:S01]  /*2690*/  @P5 LDC.64 R2, c[0x0][0x4a8] ;  /* 0x00012a00ff025b82 */ /* 0x000e620000000a00 */
[C---:B------:R-:W-:Y:S01]  /*26a0*/  @P6 LEA R34, P1, R107.reuse, R18, 0x1 ;  /* 0x000000126b226211 */ /* 0x040fe200078208ff */
[----:B------:R-:W-:Y:S02]  /*26b0*/  IMAD.MOV.U32 R24, RZ, RZ, RZ ;  /* 0x000000ffff187224 */ /* 0x000fe400078e00ff */
[----:B----4-:R-:W4:Y:S01]  /*26c0*/  @P0 LDG.E.128 R4, desc[UR6][R16.64] ;  /* 0x0000000610040981 */ /* 0x010f22000c1e1d00 */
[----:B------:R-:W-:Y:S03]  /*26d0*/  @P6 LEA.HI.X R35, R107, R17, R104, 0x1, P1 ;  /* 0x000000116b236211 */ /* 0x000fe600008f0c68 */
[----:B----4-:R-:W-:Y:S04]  /*26e0*/  @P0 STG.E.128 desc[UR6][R92.64], R4 ;  /* 0x000000045c000986 */ /* 0x010fe8000c101d06 */
[----:B------:R-:W4:Y:S04]  /*26f0*/  @P0 LDG.E.128 R28, desc[UR6][R16.64+0x80] ;  /* 0x00008006101c0981 */ /* 0x000f28000c1e1d00 */
[----:B----4-:R4:W-:Y:S01]  /*2700*/  @P0 STG.E.128 desc[UR6][R92.64+0x80], R28 ;  /* 0x0000801c5c000986 */ /* 0x0109e2000c101d06 */
[C---:B------:R-:W-:Y:S03]  /*2710*/  @P6 LEA R32, P0, R71.reuse, R92, 0x1 ;  /* 0x0000005c47206211 */ /* 0x040fe600078008ff */
[----:B------:R-:W5:Y:S01]  /*2720*/  @P6 LDG.E.128 R12, desc[UR6][R34.64] ;  /* 0x00000006220c6981 */ /* 0x000f62000c1e1d00 */
[----:B------:R-:W-:Y:S02]  /*2730*/  @P6 LEA.HI.X R33, R71, R93, R72, 0x1, P0 ;  /* 0x0000005d47216211 */ /* 0x000fe400000f0c48 */
[C---:B-1----:R-:W-:Y:S04]  /*2740*/  @P5 LEA R26, P0, R2.reuse, R18, 0x6 ;  /* 0x00000012021a5211 */ /* 0x042fe800078030ff */
[----:B------:R-:W-:Y:S02]  /*2750*/  @P5 LEA.HI.X R27, R2, R17, R3, 0x6, P0 ;  /* 0x00000011021b5211 */ /* 0x000fe400000f3403 */
[----:B------:R-:W4:Y:S02]  /*2760*/  @P5 LDC.64 R2, c[0x0][0x3b8] ;  /* 0x0000ee00ff025b82 */ /* 0x000f240000000a00 */
[C---:B----4-:R-:W-:Y:S04]  /*2770*/  @P5 LEA R28, P0, R2.reuse, R92, 0x6 ;  /* 0x0000005c021c5211 */ /* 0x050fe800078030ff */
[----:B------:R-:W-:Y:S01]  /*2780*/  @P5 LEA.HI.X R29, R2, R93, R3, 0x6, P0 ;  /* 0x0000005d021d5211 */ /* 0x000fe200000f3403 */
[----:B-----5:R1:W-:Y:S04]  /*2790*/  @P6 STG.E.128 desc[UR6][R32.64], R12 ;  /* 0x0000000c20006986 */ /* 0x0203e8000c101d06 */
[----:B------:R-:W4:Y:S04]  /*27a0*/  @P6 LDG.E.128 R8, desc[UR6][R34.64+0x80] ;  /* 0x0000800622086981 */ /* 0x000f28000c1e1d00 */
[----:B----4-:R4:W-:Y:S04]  /*27b0*/  @P6 STG.E.128 desc[UR6][R32.64+0x80], R8 ;  /* 0x0000800820006986 */ /* 0x0109e8000c101d06 */
[----:B------:R-:W5:Y:S04]  /*27c0*/  @P5 LDG.E.128 R4, desc[UR6][R26.64] ;  /* 0x000000061a045981 */ /* 0x000f68000c1e1d00 */
[----:B-----5:R4:W-:Y:S04]  /*27d0*/  @P5 STG.E.128 desc[UR6][R28.64], R4 ;  /* 0x000000041c005986 */ /* 0x0209e8000c101d06 */
[----:B-1----:R-:W5:Y:S04]  /*27e0*/  @P5 LDG.E.128 R12, desc[UR6][R26.64+0x80] ;  /* 0x000080061a0c5981 */ /* 0x002f68000c1e1d00 */
[----:B-----5:R4:W-:Y:S01]  /*27f0*/  @P5 STG.E.128 desc[UR6][R28.64+0x80], R12 ;  /* 0x0000800c1c005986 */ /* 0x0209e2000c101d06 */
[----:B------:R-:W-:Y:S05]  /*2800*/  @!P4 BRA `(.L_x_5790) ;  /* 0x0000004800e4c947 */ /* 0x000fea0003800000 */
[----:B------:R-:W4:Y:S01]  /*2810*/  LDC.64 R2, c[0x0][0x4a8] ;  /* 0x00012a00ff027b82 */ /* 0x000f220000000a00 */
[----:B------:R-:W-:Y:S05]  /*2820*/  MOV R16, R18 ;  /* 0x0000001200107202 */ /* 0x000fea0000000f00 */
[----:B----4-:R-:W-:Y:S04]  /*2830*/  IMAD.WIDE.U32 R12, R2, 0x60, R16 ;  /* 0x00000060020c7825 */ /* 0x010fe800078e0010 */
[----:B------:R-:W-:Y:S05]  /*2840*/  IMAD R3, R3, 0x60, RZ ;  /* 0x0000006003037824 */ /* 0x000fea00078e02ff */
[----:B------:R-:W-:Y:S02]  /*2850*/  IADD3 R13, PT, PT, R13, R3, RZ ;  /* 0x000000030d0d7210 */ /* 0x000fe40007ffe0ff */
[----:B------:R-:W1:Y:S03]  /*2860*/  LDC.64 R2, c[0x0][0x3b8] ;  /* 0x0000ee00ff027b82 */ /* 0x000e660000000a00 */
[----:B------:R-:W4:Y:S01]  /*2870*/  LDG.E.128 R4, desc[UR6][R12.64] ;  /* 0x000000060c047981 */ /* 0x000f22000c1e1d00 */
[----:B-1----:R-:W-:Y:S04]  /*2880*/  IMAD.WIDE.U32 R14, R2, 0x60, R92 ;  /* 0x00000060020e7825 */ /* 0x002fe800078e005c */
[----:B------:R-:W-:Y:S05]  /*2890*/  IMAD R3, R3, 0x60, RZ ;  /* 0x0000006003037824 */ /* 0x000fea00078e02ff */
[----:B------:R-:W-:Y:S05]  /*28a0*/  IADD3 R15, PT, PT, R15, R3, RZ ;  /* 0x000000030f0f7210 */ /* 0x000fea0007ffe0ff */
[----:B----4-:R1:W-:Y:S04]  /*28b0*/  STG.E.128 desc[UR6][R14.64], R4 ;  /* 0x000000040e007986 */ /* 0x0103e8000c101d06 */
[----:B------:R-:W4:Y:S04]  /*28c0*/  LDG.E.128 R8, desc[UR6][R12.64+0x80] ;  /* 0x000080060c087981 */ /* 0x000f28000c1e1d00 */
[----:B----4-:R1:W-:Y:S01]  /*28d0*/  STG.E.128 desc[UR6][R14.64+0x80], R8 ;  /* 0x000080080e007986 */ /* 0x0103e2000c101d06 */
[----:B------:R-:W-:Y:S05]  /*28e0*/  BRA `(.L_x_5790) ;  /* 0x0000004800ac7947 */ /* 0x000fea0003800000 */
.L_x_5789:
[----:B------:R-:W-:Y:S05]  /*28f0*/  BRA.U !UP0, `(.L_x_5791) ;  /* 0x0000001908fc7547 */ /* 0x000fea000b800000 */
[C---:B------:R-:W-:Y:S01]  /*2900*/  SHF.L.U64.HI R3, R116.reuse, 0x1, R109 ;  /* 0x0000000174037819 */ /* 0x040fe2000001026d */
[----:B----4-:R-:W-:Y:S01]  /*2910*/  IMAD.SHL.U32 R5, R116, 0x2, RZ ;  /* 0x0000000274057824 */ /* 0x010fe200078e00ff */
[----:B------:R-:W1:Y:S01]  /*2920*/  LDC R46, c[0x0][0x450] ;  /* 0x00011400ff2e7b82 */ /* 0x000e620000000800 */
[----:B------:R-:W-:Y:S03]  /*2930*/  BSSY.RECONVERGENT B0, `(.L_x_5792) ;  /* 0x0000069000007945 */ /* 0x000fe60003800200 */
[-C--:B------:R-:W-:Y:S02]  /*2940*/  IADD3 R10, P2, PT, R22, R5.reuse, RZ ;  /* 0x00000005160a7210 */ /* 0x080fe40007f5e0ff */
[----:B------:R-:W-:Y:S03]  /*2950*/  IADD3 R42, P1, PT, R56, R5, RZ ;  /* 0x00000005382a7210 */ /* 0x000fe60007f3e0ff */
[--C-:B------:R-:W-:Y:S02]  /*2960*/  IMAD.X R11, R23, 0x1, R3.reuse, P2 ;  /* 0x00000001170b7824 */ /* 0x100fe400010e0603 */
[----:B------:R-:W-:Y:S01]  /*2970*/  IMAD.X R43, R57, 0x1, R3, P1 ;  /* 0x00000001392b7824 */ /* 0x000fe200008e0603 */
[----:B------:R-:W-:Y:S07]  /*2980*/  @!P0 BRA `(.L_x_5793) ;  /* 0x00000004008c8947 */ /* 0x000fee0003800000 */
[----:B------:R-:W-:Y:S02]  /*2990*/  ISETP.GE.AND P0, PT, R20, R24, PT ;  /* 0x000000181400720c */ /* 0x000fe40003f06270 */
[----:B------:R-:W-:Y:S02]  /*29a0*/  MOV R16, R18 ;  /* 0x0000001200107202 */ /* 0x000fe40000000f00 */
[----:B------:R-:W-:Y:S03]  /*29b0*/  ISETP.GE.AND P1, PT, R19, R24, PT ;  /* 0x000000181300720c */ /* 0x000fe60003f26270 */
[----:B------:R-:W4:Y:S08]  /*29c0*/  LDG.E.128 R32, desc[UR6][R16.64] ;  /* 0x0000000610207981 */ /* 0x000f30000c1e1d00 */
[----:B------:R-:W5:Y:S06]  /*29d0*/  @!P0 LDG.E.64 R40, desc[UR6][R56.64] ;  /* 0x0000000638288981 */ /* 0x000f6c000c1e1b00 */
[----:B------:R-:W2:Y:S01]  /*29e0*/  @!P0 LDG.E.64 R12, desc[UR6][R22.64] ;  /* 0x00000006160c8981 */ /* 0x000ea2000c1e1b00 */
[--C-:B-----5:R-:W-:Y:S01]  /*29f0*/  @!P0 HADD2.F32 R37, -RZ, R40.reuse.H0_H0 ;  /* 0x20000028ff258230 */ /* 0x120fe20000004100 */
[----:B----4-:R-:W-:Y:S01]  /*2a00*/  @!P0 MOV R25, R32 ;  /* 0x0000002000198202 */ /* 0x010fe20000000f00 */
[----:B------:R-:W-:Y:S01]  /*2a10*/  @!P0 HADD2.F32 R38, -RZ, R41.H0_H0 ;  /* 0x20000029ff268230 */ /* 0x000fe20000004100 */
[----:B------:R-:W-:Y:S01]  /*2a20*/  @!P0 MOV R14, R33 ;  /* 0x00000021000e8202 */ /* 0x000fe20000000f00 */
[----:B------:R-:W-:Y:S02]  /*2a30*/  @!P0 HADD2.F32 R39, -RZ, R40.H1_H1 ;  /* 0x30000028ff278230 */ /* 0x000fe40000004100 */
[--C-:B------:R-:W-:Y:S02]  /*2a40*/  @!P0 HADD2.F32 R26, -RZ, R25.reuse.H1_H1 ;  /* 0x30000019ff1a8230 */ /* 0x100fe40000004100 */
[--C-:B--2---:R-:W-:Y:S02]  /*2a50*/  @!P0 HADD2.F32 R15, -RZ, R12.reuse.H0_H0 ;  /* 0x2000000cff0f8230 */ /* 0x104fe40000004100 */
[----:B------:R-:W-:Y:S02]  /*2a60*/  @!P0 HADD2.F32 R36, -RZ, R25.H0_H0 ;  /* 0x20000019ff248230 */ /* 0x000fe40000004100 */
[C---:B------:R-:W-:Y:S01]  /*2a70*/  @!P0 FMUL.FTZ R45, R26.reuse, R37 ;  /* 0x000000251a2d8220 */ /* 0x040fe20000410000 */
[----:B------:R-:W-:Y:S01]  /*2a80*/  @!P0 HADD2.F32 R12, -RZ, R12.H1_H1 ;  /* 0x3000000cff0c8230 */ /* 0x000fe20000004100 */
[----:B------:R-:W-:Y:S01]  /*2a90*/  @!P0 MOV R25, R34 ;  /* 0x0000002200198202 */ /* 0x000fe20000000f00 */
[--C-:B------:R-:W-:Y:S02]  /*2aa0*/  @!P0 HADD2.F32 R27, -RZ, R14.reuse.H1_H1 ;  /* 0x3000000eff1b8230 */ /* 0x100fe40000004100 */
[-C--:B------:R-:W-:Y:S01]  /*2ab0*/  @!P0 FMUL.FTZ R0, R26, R15.reuse ;  /* 0x0000000f1a008220 */ /* 0x080fe20000410000 */
[----:B------:R-:W-:Y:S02]  /*2ac0*/  @!P0 HADD2.F32 R9, -RZ, R13.H0_H0 ;  /* 0x2000000dff098230 */ /* 0x000fe40000004100 */
[----:B------:R-:W-:Y:S01]  /*2ad0*/  @!P0 FFMA.FTZ R45, R36, R15, -R45 ;  /* 0x0000000f242d8223 */ /* 0x000fe2000001082d */
[----:B------:R-:W-:Y:S01]  /*2ae0*/  @!P0 HADD2.F32 R26, -RZ, R25.H1_H1 ;  /* 0x30000019ff1a8230 */ /* 0x000fe20000004100 */
[----:B------:R-:W-:Y:S01]  /*2af0*/  @!P0 MOV R15, R35 ;  /* 0x00000023000f8202 */ /* 0x000fe20000000f00 */
        /* <DEDUP_REMOVED lines=9> */
[----:B------:R-:W-:Y:S01]  /*2b90*/  @!P0 HADD2.F32 R36, -RZ, R25.H0_H0 ;  /* 0x20000019ff248230 */ /* 0x000fe20000004100 */
[----:B------:R-:W-:Y:S01]  /*2ba0*/  @!P0 MOV R32, R45 ;  /* 0x0000002d00208202 */ /* 0x000fe20000000f00 */
[----:B------:R-:W-:Y:S02]  /*2bb0*/  @!P0 HADD2.F32 R40, -RZ, R15.H0_H0 ;  /* 0x2000000fff288230 */ /* 0x000fe40000004100 */
[C---:B------:R-:W-:Y:S01]  /*2bc0*/  @!P0 FMUL.FTZ R49, R14.reuse, R41 ;  /* 0x000000290e318220 */ /* 0x040fe20000410000 */
[----:B------:R-:W-:Y:S01]  /*2bd0*/  @!P0 FMUL.FTZ R4, R14, R13 ;  /* 0x0000000d0e048220 */ /* 0x000fe20000410000 */
        /* <DEDUP_REMOVED lines=15> */
[----:B------:R-:W5:Y:S06]  /*2cd0*/  @!P1 LDG.E.64 R40, desc[UR6][R56.64+0x40] ;  /* 0x0000400638289981 */ /* 0x000f6c000c1e1b00 */
[----:B------:R-:W3:Y:S01]  /*2ce0*/  @!P1 LDG.E.64 R12, desc[UR6][R22.64+0x40] ;  /* 0x00004006160c9981 */ /* 0x000ee2000c1e1b00 */
[----:B--2---:R-:W-:Y:S02]  /*2cf0*/  @!P1 MOV R25, R28 ;  /* 0x0000001c00199202 */ /* 0x004fe40000000f00 */
[----:B------:R-:W-:Y:S03]  /*2d00*/  @!P1 MOV R14, R29 ;  /* 0x0000001d000e9202 */ /* 0x000fe60000000f00 */
[--C-:B------:R-:W-:Y:S02]  /*2d10*/  @!P1 HADD2.F32 R26, -RZ, R25.reuse.H1_H1 ;  /* 0x30000019ff1a9230 */ /* 0x100fe40000004100 */
[----:B------:R-:W-:Y:S01]  /*2d20*/  @!P1 HADD2.F32 R38, -RZ, R25.H0_H0 ;  /* 0x20000019ff269230 */ /* 0x000fe20000004100 */
[----:B------:R-:W-:Y:S01]  /*2d30*/  @!P1 MOV R25, R30 ;  /* 0x0000001e00199202 */ /* 0x000fe20000000f00 */
[--C-:B-----5:R-:W-:Y:S02]  /*2d40*/  @!P1 HADD2.F32 R36, -RZ, R40.reuse.H0_H0 ;  /* 0x20000028ff249230 */ /* 0x120fe40000004100 */
[----:B------:R-:W-:Y:S02]  /*2d50*/  @!P1 HADD2.F32 R37, -RZ, R40.H1_H1 ;  /* 0x30000028ff259230 */ /* 0x000fe40000004100 */
[----:B------:R-:W-:Y:S02]  /*2d60*/  @!P1 HADD2.F32 R27, -RZ, R14.H1_H1 ;  /* 0x3000000eff1b9230 */ /* 0x000fe40000004100 */
[C---:B------:R-:W-:Y:S01]  /*2d70*/  @!P1 FMUL.FTZ R16, R26.reuse, R36 ;  /* 0x000000241a109220 */ /* 0x040fe20000410000 */
[--C-:B---3--:R-:W-:Y:S02]  /*2d80*/  @!P1 HADD2.F32 R15, -RZ, R12.reuse.H0_H0 ;  /* 0x2000000cff0f9230 */ /* 0x108fe40000004100 */
        /* <DEDUP_REMOVED lines=10> */
[----:B------:R-:W-:Y:S01]  /*2e30*/  @!P1 HADD2.F32 R26, -RZ, R25.H1_H1 ;  /* 0x30000019ff1a9230 */ /* 0x000fe20000004100 */
[----:B------:R-:W-:Y:S01]  /*2e40*/  @!P1 F2FP.F16.F32.PACK_AB R16, R5, R16 ;  /* 0x000000100510923e */ /* 0x000fe200000000ff */
[----:B------:R-:W-:Y:S02]  /*2e50*/  @!P1 HADD2.F32 R13, -RZ, R13.H1_H1 ;  /* 0x3000000dff0d9230 */ /* 0x000fe40000004100 */
[----:B------:R-:W-:Y:S01]  /*2e60*/  @!P1 FFMA.FTZ R6, R37, R39, R6 ;  /* 0x0000002725069223 */ /* 0x000fe20000010006 */
        /* <DEDUP_REMOVED lines=21> */
.L_x_5793:
[----:B--23--:R-:W-:Y:S05]  /*2fc0*/  BSYNC.RECONVERGENT B0 ;  /* 0x0000000000007941 */ /* 0x00cfea0003800200 */
.L_x_5792:
[----:B------:R-:W-:Y:S04]  /*2fd0*/  BSSY.RECONVERGENT B0, `(.L_x_5794) ;  /* 0x0000068000007945 */ /* 0x000fe80003800200 */
[----:B------:R-:W-:Y:S05]  /*2fe0*/  @!P6 BRA `(.L_x_5795) ;  /* 0x000000040098e947 */ /* 0x000fea0003800000 */
[C---:B------:R-:W-:Y:S02]  /*2ff0*/  LEA R48, P1, R107.reuse, R18, 0x1 ;  /* 0x000000126b307211 */ /* 0x040fe400078208ff */
[----:B------:R-:W-:Y:S02]  /*3000*/  ISETP.GE.AND P0, PT, R20, R24, PT ;  /* 0x000000181400720c */ /* 0x000fe40003f06270 */
[----:B------:R-:W-:Y:S02]  /*3010*/  LEA.HI.X R49, R107, R17, R104, 0x1, P1 ;  /* 0x000000116b317211 */ /* 0x000fe400008f0c68 */
[----:B------:R-:W-:Y:S02]  /*3020*/  LEA R44, P2, R71, R92, 0x1 ;  /* 0x0000005c472c7211 */ /* 0x000fe400078408ff */
[----:B------:R-:W-:Y:S01]  /*3030*/  ISETP.GE.AND P1, PT, R19, R24, PT ;  /* 0x000000181300720c */ /* 0x000fe20003f26270 */
[----:B----4-:R-:W2:Y:S08]  /*3040*/  LDG.E.128 R32, desc[UR6][R48.64] ;  /* 0x0000000630207981 */ /* 0x010eb0000c1e1d00 */
        /* <DEDUP_REMOVED lines=11> */
[----:B------:R-:W-:Y:S01]  /*3100*/  @!P0 HADD2.F32 R12, -RZ, R12.H1_H1 ;  /* 0x3000000cff0c8230 */ /* 0x000fe20000004100 */
[----:B------:R-:W-:Y:S01]  /*3110*/  @!P0 MOV R16, R34 ;  /* 0x0000002200108202 */ /* 0x000fe20000000f00 */
[----:B------:R-:W-:Y:S02]  /*3120*/  @!P0 HADD2.F32 R25, -RZ, R14.H1_H1 ;  /* 0x3000000eff198230 */ /* 0x000fe40000004100 */
[-C--:B------:R-:W-:Y:S01]  /*3130*/  @!P0 FMUL.FTZ R0, R26, R15.reuse ;  /* 0x0000000f1a008220 */ /* 0x080fe20000410000 */
[--C-:B------:R-:W-:Y:S02]  /*3140*/  @!P0 HADD2.F32 R9, -RZ, R13.reuse.H0_H0 ;  /* 0x2000000dff098230 */ /* 0x100fe40000004100 */
        /* <DEDUP_REMOVED lines=10> */
[--C-:B------:R-:W-:Y:S02]  /*31f0*/  @!P0 HADD2.F32 R14, -RZ, R15.reuse.H1_H1 ;  /* 0x3000000fff0e8230 */ /* 0x100fe40000004100 */
        /* <DEDUP_REMOVED lines=12> */
[----:B------:R-:W-:Y:S03]  /*32c0*/  @!P0 FFMA.FTZ R50, R36, R9, -R50 ;  /* 0x0000000924328223 */ /* 0x000fe60000010832 */
        /* <DEDUP_REMOVED lines=12> */
[----:B------:R-:W-:Y:S03]  /*3390*/  @!P1 MOV R14, R29 ;  /* 0x0000001d000e9202 */ /* 0x000fe60000000f00 */
[----:B------:R-:W-:Y:S02]  /*33a0*/  @!P1 HADD2.F32 R26, -RZ, R16.H1_H1 ;  /* 0x30000010ff1a9230 */ /* 0x000fe40000004100 */
[----:B------:R-:W-:Y:S02]  /*33b0*/  @!P1 HADD2.F32 R25, -RZ, R14.H1_H1 ;  /* 0x3000000eff199230 */ /* 0x000fe40000004100 */
[--C-:B----4-:R-:W-:Y:S02]  /*33c0*/  @!P1 HADD2.F32 R36, -RZ, R38.reuse.H0_H0 ;  /* 0x20000026ff249230 */ /* 0x110fe40000004100 */
[----:B------:R-:W-:Y:S02]  /*33d0*/  @!P1 HADD2.F32 R27, -RZ, R38.H1_H1 ;  /* 0x30000026ff1b9230 */ /* 0x000fe40000004100 */
[----:B------:R-:W-:Y:S01]  /*33e0*/  @!P1 HADD2.F32 R38, -RZ, R16.H0_H0 ;  /* 0x20000010ff269230 */ /* 0x000fe20000004100 */
[----:B------:R-:W-:Y:S01]  /*33f0*/  @!P1 MOV R16, R30 ;  /* 0x0000001e00109202 */ /* 0x000fe20000000f00 */
[--C-:B-----5:R-:W-:Y:S02]  /*3400*/  @!P1 HADD2.F32 R15, -RZ, R12.reuse.H0_H0 ;  /* 0x2000000cff0f9230 */ /* 0x120fe40000004100 */
        /* <DEDUP_REMOVED lines=36> */
.L_x_5795:
[----:B------:R-:W-:Y:S05]  /*3650*/  BSYNC.RECONVERGENT B0 ;  /* 0x0000000000007941 */ /* 0x000fea0003800200 */
.L_x_5794:
[----:B------:R-:W-:Y:S04]  /*3660*/  BSSY.RECONVERGENT B0, `(.L_x_5796) ;  /* 0x000006e000007945 */ /* 0x000fe80003800200 */
[----:B------:R-:W-:Y:S05]  /*3670*/  @!P5 BRA `(.L_x_5797) ;  /* 0x0000000400b0d947 */ /* 0x000fea0003800000 */
[----:B------:R-:W-:Y:S01]  /*3680*/  ISETP.GE.AND P0, PT, R20, R24, PT ;  /* 0x000000181400720c */ /* 0x000fe20003f06270 */
[----:B------:R-:W3:Y:S01]  /*3690*/  LDC.64 R48, c[0x0][0x4a8] ;  /* 0x00012a00ff307b82 */ /* 0x000ee20000000a00 */
[C---:B--2---:R-:W-:Y:S02]  /*36a0*/  LEA R44, P1, R75.reuse, R42, 0x5 ;  /* 0x0000002a4b2c7211 */ /* 0x044fe400078228ff */
[C---:B------:R-:W-:Y:S02]  /*36b0*/  LEA R14, P2, R75.reuse, R10, 0x5 ;  /* 0x0000000a4b0e7211 */ /* 0x040fe400078428ff */
[C---:B------:R-:W-:Y:S02]  /*36c0*/  LEA.HI.X.SX32 R45, R75.reuse, R43, 0x5, P1 ;  /* 0x0000002b4b2d7211 */ /* 0x040fe400008f2eff */
[----:B------:R-:W-:Y:S02]  /*36d0*/  LEA.HI.X.SX32 R15, R75, R11, 0x5, P2 ;  /* 0x0000000b4b0f7211 */ /* 0x000fe400010f2eff */
[----:B------:R-:W-:Y:S03]  /*36e0*/  ISETP.GE.AND P1, PT, R19, R24, PT ;  /* 0x000000181300720c */ /* 0x000fe60003f26270 */
[----:B------:R-:W2:Y:S06]  /*36f0*/  @!P0 LDG.E.64 R40, desc[UR6][R44.64] ;  /* 0x000000062c288981 */ /* 0x000eac000c1e1b00 */
[----:B------:R-:W5:Y:S01]  /*3700*/  @!P0 LDG.E.64 R12, desc[UR6][R14.64] ;  /* 0x000000060e0c8981 */ /* 0x000f62000c1e1b00 */
[--C-:B--2---:R-:W-:Y:S01]  /*3710*/  @!P0 HADD2.F32 R37, -RZ, R40.reuse.H0_H0 ;  /* 0x20000028ff258230 */ /* 0x104fe20000004100 */
[C---:B---3--:R-:W-:Y:S01]  /*3720*/  LEA R52, P5, R48.reuse, R18, 0x6 ;  /* 0x0000001230347211 */ /* 0x048fe200078a30ff */
[----:B------:R-:W-:Y:S02]  /*3730*/  @!P0 HADD2.F32 R38, -RZ, R41.H0_H0 ;  /* 0x20000029ff268230 */ /* 0x000fe40000004100 */
[----:B------:R-:W-:Y:S01]  /*3740*/  @!P0 HADD2.F32 R39, -RZ, R40.H1_H1 ;  /* 0x30000028ff278230 */ /* 0x000fe20000004100 */
[----:B------:R-:W-:Y:S01]  /*3750*/  LEA.HI.X R53, R48, R17, R49, 0x6, P5 ;  /* 0x0000001130357211 */ /* 0x000fe200028f3431 */
[--C-:B-----5:R-:W-:Y:S01]  /*3760*/  @!P0 HADD2.F32 R25, -RZ, R12.reuse.H0_H0 ;  /* 0x2000000cff198230 */ /* 0x120fe20000004100 */
[----:B------:R-:W2:Y:S01]  /*3770*/  LDC.64 R48, c[0x0][0x3b8] ;  /* 0x0000ee00ff307b82 */ /* 0x000ea20000000a00 */
[----:B------:R-:W-:Y:S02]  /*3780*/  @!P0 HADD2.F32 R12, -RZ, R12.H1_H1 ;  /* 0x3000000cff0c8230 */ /* 0x000fe40000004100 */
[--C-:B------:R-:W-:Y:S01]  /*3790*/  @!P0 HADD2.F32 R9, -RZ, R13.reuse.H0_H0 ;  /* 0x2000000dff098230 */ /* 0x100fe20000004100 */
[----:B----4-:R-:W3:Y:S01]  /*37a0*/  LDG.E.128 R32, desc[UR6][R52.64] ;  /* 0x0000000634207981 */ /* 0x010ee2000c1e1d00 */
        /* <DEDUP_REMOVED lines=8> */
[-C--:B------:R-:W-:Y:S01]  /*3830*/  @!P0 FMUL.FTZ R0, R26, R25.reuse ;  /* 0x000000191a008220 */ /* 0x080fe20000410000 */
[----:B------:R-:W-:Y:S01]  /*3840*/  @!P0 MOV R26, R34 ;  /* 0x00000022001a8202 */ /* 0x000fe20000000f00 */
[----:B------:R-:W-:Y:S02]  /*3850*/  @!P0 HADD2.F32 R27, -RZ, R16.H1_H1 ;  /* 0x30000010ff1b8230 */ /* 0x000fe40000004100 */
[----:B------:R-:W-:Y:S01]  /*3860*/  @!P0 FFMA.FTZ R47, R36, R25, -R47 ;  /* 0x00000019242f8223 */ /* 0x000fe2000001082f */
[----:B------:R-:W-:Y:S01]  /*3870*/  @!P0 MOV R25, R35 ;  /* 0x0000002300198202 */ /* 0x000fe20000000f00 */
        /* <DEDUP_REMOVED lines=29> */
[----:B------:R-:W4:Y:S06]  /*3a50*/  @!P1 LDG.E.64 R40, desc[UR6][R44.64+0x40] ;  /* 0x000040062c289981 */ /* 0x000f2c000c1e1b00 */
[----:B------:R5:W3:Y:S01]  /*3a60*/  @!P1 LDG.E.64 R12, desc[UR6][R14.64+0x40] ;  /* 0x000040060e0c9981 */ /* 0x000ae2000c1e1b00 */
[----:B--2---:R-:W-:Y:S02]  /*3a70*/  @!P1 MOV R25, R28 ;  /* 0x0000001c00199202 */ /* 0x004fe40000000f00 */
        /* <DEDUP_REMOVED lines=8> */
[--C-:B---3--:R-:W-:Y:S02]  /*3b00*/  @!P1 HADD2.F32 R16, -RZ, R12.reuse.H0_H0 ;  /* 0x2000000cff109230 */ /* 0x108fe40000004100 */
        /* <DEDUP_REMOVED lines=35> */
.L_x_5797:
[----:B------:R-:W-:Y:S05]  /*3d40*/  BSYNC.RECONVERGENT B0 ;  /* 0x0000000000007941 */ /* 0x000fea0003800200 */
.L_x_5796:
[----:B------:R-:W-:Y:S04]  /*3d50*/  BSSY.RECONVERGENT B0, `(.L_x_5798) ;  /* 0x0000072000007945 */ /* 0x000fe80003800200 */
[----:B------:R-:W-:Y:S05]  /*3d60*/  @!P4 BRA `(.L_x_5799) ;  /* 0x0000000400c0c947 */ /* 0x000fea0003800000 */
[----:B--2---:R-:W2:Y:S01]  /*3d70*/  LDC.64 R44, c[0x0][0x4a8] ;  /* 0x00012a00ff2c7b82 */ /* 0x004ea20000000a00 */
[----:B------:R-:W-:Y:S02]  /*3d80*/  MOV R16, R18 ;  /* 0x0000001200107202 */ /* 0x000fe40000000f00 */
[----:B------:R-:W-:Y:S02]  /*3d90*/  ISETP.GE.AND P0, PT, R20, R24, PT ;  /* 0x000000181400720c */ /* 0x000fe40003f06270 */
[C---:B------:R-:W-:Y:S02]  /*3da0*/  LEA R40, P1, R75.reuse, R42, 0x6 ;  /* 0x0000002a4b287211 */ /* 0x040fe400078230ff */
[C---:B---34-:R-:W-:Y:S02]  /*3db0*/  LEA R28, P2, R75.reuse, R10, 0x6 ;  /* 0x0000000a4b1c7211 */ /* 0x058fe400078430ff */
[C---:B------:R-:W-:Y:S02]  /*3dc0*/  LEA.HI.X.SX32 R41, R75.reuse, R43, 0x6, P1 ;  /* 0x0000002b4b297211 */ /* 0x040fe400008f36ff */
[----:B------:R-:W-:Y:S02]  /*3dd0*/  LEA.HI.X.SX32 R29, R75, R11, 0x6, P2 ;  /* 0x0000000b4b1d7211 */ /* 0x000fe400010f36ff */
[----:B------:R-:W-:Y:S03]  /*3de0*/  ISETP.GE.AND P1, PT, R19, R24, PT ;  /* 0x000000181300720c */ /* 0x000fe60003f26270 */
[----:B------:R-:W3:Y:S06]  /*3df0*/  @!P0 LDG.E.64 R38, desc[UR6][R40.64] ;  /* 0x0000000628268981 */ /* 0x000eec000c1e1b00 */
[----:B------:R-:W4:Y:S01]  /*3e00*/  @!P0 LDG.E.64 R10, desc[UR6][R28.64] ;  /* 0x000000061c0a8981 */ /* 0x000f22000c1e1b00 */
[----:B--2---:R-:W-:Y:S04]  /*3e10*/  IMAD.WIDE.U32 R48, R44, 0x60, R16 ;  /* 0x000000602c307825 */ /* 0x004fe800078e0010 */
[----:B------:R-:W-:Y:S05]  /*3e20*/  IMAD R45, R45, 0x60, RZ ;  /* 0x000000602d2d7824 */ /* 0x000fea00078e02ff */
[----:B------:R-:W-:Y:S02]  /*3e30*/  IADD3 R49, PT, PT, R49, R45, RZ ;  /* 0x0000002d31317210 */ /* 0x000fe40007ffe0ff */
[----:B------:R-:W2:Y:S03]  /*3e40*/  LDC.64 R44, c[0x0][0x3b8] ;  /* 0x0000ee00ff2c7b82 */ /* 0x000ea60000000a00 */
[----:B------:R-:W5:Y:S01]  /*3e50*/  LDG.E.128 R12, desc[UR6][R48.64] ;  /* 0x00000006300c7981 */ /* 0x000f62000c1e1d00 */
[----:B--2---:R-:W-:Y:S04]  /*3e60*/  IMAD.WIDE.U32 R54, R44, 0x60, R92 ;  /* 0x000000602c367825 */ /* 0x004fe800078e005c */
[----:B------:R-:W-:Y:S01]  /*3e70*/  IMAD R50, R45, 0x60, RZ ;  /* 0x000000602d327824 */ /* 0x000fe200078e02ff */
[----:B------:R-:W-:Y:S04]  /*3e80*/  MOV R44, R54 ;  /* 0x00000036002c7202 */ /* 0x000fe80000000f00 */
[----:B------:R-:W-:Y:S01]  /*3e90*/  IADD3 R45, PT, PT, R55, R50, RZ ;  /* 0x00000032372d7210 */ /* 0x000fe20007ffe0ff */
[--C-:B---3--:R-:W-:Y:S02]  /*3ea0*/  @!P0 HADD2.F32 R35, -RZ, R38.reuse.H0_H0 ;  /* 0x20000026ff238230 */ /* 0x108fe40000004100 */
[----:B------:R-:W-:Y:S02]  /*3eb0*/  @!P0 HADD2.F32 R34, -RZ, R39.H0_H0 ;  /* 0x20000027ff228230 */ /* 0x000fe40000004100 */
[----:B------:R-:W-:Y:S02]  /*3ec0*/  @!P0 HADD2.F32 R37, -RZ, R38.H1_H1 ;  /* 0x30000026ff258230 */ /* 0x000fe40000004100 */
[--C-:B----4-:R-:W-:Y:S02]  /*3ed0*/  @!P0 HADD2.F32 R25, -RZ, R10.reuse.H0_H0 ;  /* 0x2000000aff198230 */ /* 0x110fe40000004100 */
        /* <DEDUP_REMOVED lines=45> */
[----:B--2---:R-:W-:Y:S02]  /*41b0*/  @!P1 MOV R12, R25 ;  /* 0x00000019000c9202 */ /* 0x004fe40000000f00 */
[----:B------:R-:W-:Y:S01]  /*41c0*/  @!P1 MOV R14, R26 ;  /* 0x0000001a000e9202 */ /* 0x000fe20000000f00 */
[--C-:B------:R-:W-:Y:S01]  /*41d0*/  @!P1 HADD2.F32 R33, -RZ, R31.reuse.H1_H1 ;  /* 0x3000001fff219230 */ /* 0x100fe20000004100 */
[----:B------:R-:W-:Y:S01]  /*41e0*/  @!P1 MOV R13, R27 ;  /* 0x0000001b000d9202 */ /* 0x000fe20000000f00 */
[----:B------:R-:W-:Y:S02]  /*41f0*/  @!P1 HADD2.F32 R35, -RZ, R31.H0_H0 ;  /* 0x2000001fff239230 */ /* 0x000fe40000004100 */
[--C-:B----4-:R-:W-:Y:S02]  /*4200*/  @!P1 HADD2.F32 R30, -RZ, R10.reuse.H0_H0 ;  /* 0x2000000aff1e9230 */ /* 0x110fe40000004100 */
[----:B------:R-:W-:Y:S02]  /*4210*/  @!P1 HADD2.F32 R10, -RZ, R10.H1_H1 ;  /* 0x3000000aff0a9230 */ /* 0x000fe40000004100 */
[----:B------:R-:W-:Y:S02]  /*4220*/  @!P1 HADD2.F32 R15, -RZ, R12.H1_H1 ;  /* 0x3000000cff0f9230 */ /* 0x000fe40000004100 */
[----:B------:R-:W-:Y:S01]  /*4230*/  @!P1 FMUL.FTZ R5, R33, R30 ;  /* 0x0000001e21059220 */ /* 0x000fe20000410000 */
[----:B-----5:R-:W-:Y:S02]  /*4240*/  @!P1 HADD2.F32 R32, -RZ, R38.H0_H0 ;  /* 0x20000026ff209230 */ /* 0x020fe40000004100 */
[----:B------:R-:W-:Y:S02]  /*4250*/  @!P1 HADD2.F32 R9, -RZ, R11.H0_H0 ;  /* 0x2000000bff099230 */ /* 0x000fe40000004100 */
[----:B------:R-:W-:Y:S01]  /*4260*/  @!P1 FMUL.FTZ R6, R15, R10 ;  /* 0x0000000a0f069220 */ /* 0x000fe20000410000 */
[----:B------:R-:W-:Y:S02]  /*4270*/  @!P1 HADD2.F32 R34, -RZ, R39.H0_H0 ;  /* 0x20000027ff229230 */ /* 0x000fe40000004100 */
[----:B------:R-:W-:Y:S01]  /*4280*/  @!P1 FMUL.FTZ R16, R33, R32 ;  /* 0x0000002021109220 */ /* 0x000fe20000410000 */
[----:B------:R-:W-:Y:S01]  /*4290*/  @!P1 FFMA.FTZ R5, R32, R35, R5 ;  /* 0x0000002320059223 */ /* 0x000fe20000010005 */
[----:B------:R-:W-:Y:S02]  /*42a0*/  @!P1 HADD2.F32 R28, -RZ, R14.H1_H1 ;  /* 0x3000000eff1c9230 */ /* 0x000fe40000004100 */
[----:B------:R-:W-:Y:S01]  /*42b0*/  @!P1 FFMA.FTZ R16, R35, R30, -R16 ;  /* 0x0000001e23109223 */ /* 0x000fe20000010810 */
[----:B------:R-:W-:Y:S02]  /*42c0*/  @!P1 HADD2.F32 R35, -RZ, R12.H0_H0 ;  /* 0x2000000cff239230 */ /* 0x000fe40000004100 */
[----:B------:R-:W-:Y:S02]  /*42d0*/  @!P1 HADD2.F32 R11, -RZ, R11.H1_H1 ;  /* 0x3000000bff0b9230 */ /* 0x000fe40000004100 */
[C---:B------:R-:W-:Y:S01]  /*42e0*/  @!P1 FMUL.FTZ R7, R28.reuse, R9 ;  /* 0x000000091c079220 */ /* 0x040fe20000410000 */
[----:B------:R-:W-:Y:S01]  /*42f0*/  @!P1 F2FP.F16.F32.PACK_AB R16, R5, R16 ;  /* 0x000000100510923e */ /* 0x000fe200000000ff */
[----:B------:R-:W-:Y:S02]  /*4300*/  @!P1 HADD2.F32 R37, -RZ, R38.H1_H1 ;  /* 0x30000026ff259230 */ /* 0x000fe40000004100 */
[----:B------:R-:W-:Y:S01]  /*4310*/  @!P1 FMUL.FTZ R48, R28, R34 ;  /* 0x000000221c309220 */ /* 0x000fe20000410000 */
[----:B------:R-:W-:Y:S01]  /*4320*/  @!P1 HADD2.F32 R39, -RZ, R39.H1_H1 ;  /* 0x30000027ff279230 */ /* 0x000fe20000004100 */
[----:B------:R-:W-:Y:S01]  /*4330*/  @!P1 MOV R24, R16 ;  /* 0x0000001000189202 */ /* 0x000fe20000000f00 */
        /* <DEDUP_REMOVED lines=19> */
.L_x_5799:
[----:B------:R-:W-:Y:S05]  /*4470*/  BSYNC.RECONVERGENT B0 ;  /* 0x0000000000007941 */ /* 0x000fea0003800200 */
.L_x_5798:
[----:B--2---:R-:W2:Y:S01]  /*4480*/  LDC R24, c[0x0][0x450] ;  /* 0x00011400ff187b82 */ /* 0x004ea20000000800 */
[----:B-1----:R-:W-:Y:S05]  /*4490*/  IMAD.U32 R3, R46, -0x20, RZ ;  /* 0xffffffe02e037824 */ /* 0x002fea00078e00ff */
[C---:B------:R-:W-:Y:S02]  /*44a0*/  LEA R22, P1, R3.reuse, R22, 0x1 ;  /* 0x0000001603167211 */ /* 0x040fe400078208ff */
[C---:B------:R-:W-:Y:S02]  /*44b0*/  LEA R56, P0, R3.reuse, R56, 0x1 ;  /* 0x0000003803387211 */ /* 0x040fe400078008ff */
[C---:B------:R-:W-:Y:S02]  /*44c0*/  LEA.HI.X.SX32 R23, R3.reuse, R23, 0x1, P1 ;  /* 0x0000001703177211 */ /* 0x040fe400008f0eff */
[----:B------:R-:W-:Y:S01]  /*44d0*/  LEA.HI.X.SX32 R57, R3, R57, 0x1, P0 ;  /* 0x0000003903397211 */ /* 0x000fe200000f0eff */
[----:B------:R-:W-:Y:S05]  /*44e0*/  BRA `(.L_x_5790) ;  /* 0x0000002c00ac7947 */ /* 0x000fea0003800000 */
.L_x_5791:
[----:B----4-:R-:W-:Y:S01]  /*44f0*/  LEA.HI R26, R24, R24, RZ, 0x1 ;  /* 0x00000018181a7211 */ /* 0x010fe200078f08ff */
        /* <DEDUP_REMOVED lines=20> */
[----:B------:R-:W5:Y:S03]  /*4640*/  @!P0 LDG.E.128 R28, desc[UR6][R28.64] ;  /* 0x000000061c1c8981 */ /* 0x000f66000c1e1d00 */
[----:B------:R-:W-:Y:S02]  /*4650*/  @!P0 IADD3.X R45, PT, PT, R126, R99, RZ, P1, !PT ;  /* 0x000000637e2d8210 */ /* 0x000fe40000ffe4ff */
[----:B------:R-:W-:Y:S03]  /*4660*/  ISETP.GE.U32.OR P1, PT, R20, R25, P0 ;  /* 0x000000191400720c */ /* 0x000fe60000726470 */
[----:B------:R-:W2:Y:S08]  /*4670*/  @!P0 LDG.E.128 R128, desc[UR6][R128.64] ;  /* 0x0000000680808981 */ /* 0x000eb0000c1e1d00 */
[----:B------:R3:W2:Y:S01]  /*4680*/  @!P0 LDG.E.128 R48, desc[UR6][R44.64] ;  /* 0x000000062c308981 */ /* 0x0006a2000c1e1d00 */
[--C-:B-----5:R-:W-:Y:S01]  /*4690*/  @!P0 HADD2.F32 R38, -RZ, R28.reuse.H0_H0 ;  /* 0x2000001cff268230 */ /* 0x120fe20000004100 */
[----:B----4-:R-:W-:Y:S01]  /*46a0*/  @!P0 MOV R52, R62 ;  /* 0x0000003e00348202 */ /* 0x010fe20000000f00 */
[----:B------:R-:W-:Y:S01]  /*46b0*/  @!P0 HADD2.F32 R37, -RZ, R28.H1_H1 ;  /* 0x3000001cff258230 */ /* 0x000fe20000004100 */
[----:B---3--:R-:W-:Y:S01]  /*46c0*/  @!P0 MOV R44, R60 ;  /* 0x0000003c002c8202 */ /* 0x008fe20000000f00 */
[--C-:B------:R-:W-:Y:S01]  /*46d0*/  @!P0 HADD2.F32 R35, -RZ, R29.reuse.H0_H0 ;  /* 0x2000001dff238230 */ /* 0x100fe20000004100 */
[----:B------:R-:W-:Y:S01]  /*46e0*/  @!P0 MOV R47, R61 ;  /* 0x0000003d002f8202 */ /* 0x000fe20000000f00 */
        /* <DEDUP_REMOVED lines=8> */
[----:B------:R-:W-:Y:S01]  /*4770*/  @!P0 FMUL.FTZ R0, R38, R41 ;  /* 0x0000002926008220 */ /* 0x000fe20000410000 */
[--C-:B------:R-:W-:Y:S02]  /*4780*/  @!P0 HADD2.F32 R29, -RZ, R31.reuse.H0_H0 ;  /* 0x2000001fff1d8230 */ /* 0x100fe40000004100 */
[----:B------:R-:W-:Y:S01]  /*4790*/  @!P0 FMUL.FTZ R2, R37, R42 ;  /* 0x0000002a25028220 */ /* 0x000fe20000410000 */
[----:B------:R-:W-:Y:S02]  /*47a0*/  @!P0 HADD2.F32 R28, -RZ, R31.H1_H1 ;  /* 0x3000001fff1c8230 */ /* 0x000fe40000004100 */
[----:B------:R-:W-:Y:S01]  /*47b0*/  @!P1 FADD.FTZ R40, -R40, -RZ ;  /* 0x800000ff28289221 */ /* 0x000fe20000010100 */
[----:B------:R-:W-:Y:S02]  /*47c0*/  @!P0 HADD2.F32 R39, -RZ, R129.H1_H1 ;  /* 0x30000081ff278230 */ /* 0x000fe40000004100 */
[--C-:B------:R-:W-:Y:S02]  /*47d0*/  @!P0 HADD2.F32 R43, -RZ, R44.reuse.H0_H0 ;  /* 0x2000002cff2b8230 */ /* 0x100fe40000004100 */
[----:B------:R-:W-:Y:S01]  /*47e0*/  @!P0 FMUL.FTZ R3, R35, R40 ;  /* 0x0000002823038220 */ /* 0x000fe20000410000 */
[----:B------:R-:W-:Y:S02]  /*47f0*/  @!P0 HADD2.F32 R45, -RZ, R44.H1_H1 ;  /* 0x3000002cff2d8230 */ /* 0x000fe40000004100 */
[----:B------:R-:W-:Y:S01]  /*4800*/  @!P1 FADD.FTZ R39, -R39, -RZ ;  /* 0x800000ff27279221 */ /* 0x000fe20000010100 */
[--C-:B------:R-:W-:Y:S02]  /*4810*/  @!P0 HADD2.F32 R36, -RZ, R130.reuse.H0_H0 ;  /* 0x20000082ff248230 */ /* 0x100fe40000004100 */
[----:B------:R-:W-:Y:S02]  /*4820*/  @!P0 HADD2.F32 R31, -RZ, R130.H1_H1 ;  /* 0x30000082ff1f8230 */ /* 0x000fe40000004100 */
[----:B------:R-:W-:Y:S01]  /*4830*/  @!P0 FMUL.FTZ R4, R34, R39 ;  /* 0x0000002722048220 */ /* 0x000fe20000410000 */
[--C-:B------:R-:W-:Y:S02]  /*4840*/  @!P0 HADD2.F32 R30, -RZ, R131.reuse.H0_H0 ;  /* 0x20000083ff1e8230 */ /* 0x100fe40000004100 */
[----:B------:R-:W-:Y:S01]  /*4850*/  @!P1 FADD.FTZ R36, -R36, -RZ ;  /* 0x800000ff24249221 */ /* 0x000fe20000010100 */
[----:B------:R-:W-:Y:S02]  /*4860*/  @!P0 HADD2.F32 R27, -RZ, R131.H1_H1 ;  /* 0x30000083ff1b8230 */ /* 0x000fe40000004100 */
[----:B------:R-:W-:Y:S01]  /*4870*/  @!P1 FADD.FTZ R31, -R31, -RZ ;  /* 0x800000ff1f1f9221 */ /* 0x000fe20000010100 */
[--C-:B------:R-:W-:Y:S02]  /*4880*/  @!P0 HADD2.F32 R44, -RZ, R48.reuse.H0_H0 ;  /* 0x20000030ff2c8230 */ /* 0x100fe40000004100 */
[----:B------:R-:W-:Y:S01]  /*4890*/  @!P1 FADD.FTZ R30, -R30, -RZ ;  /* 0x800000ff1e1e9221 */ /* 0x000fe20000010100 */
[----:B------:R-:W-:Y:S02]  /*48a0*/  @!P0 HADD2.F32 R46, -RZ, R48.H1_H1 ;  /* 0x30000030ff2e8230 */ /* 0x000fe40000004100 */
[----:B------:R-:W-:Y:S01]  /*48b0*/  @!P1 FADD.FTZ R27, -R27, -RZ ;  /* 0x800000ff1b1b9221 */ /* 0x000fe20000010100 */
[----:B------:R-:W-:Y:S02]  /*48c0*/  @!P0 HADD2.F32 R48, -RZ, R52.H0_H0 ;  /* 0x20000034ff308230 */ /* 0x000fe40000004100 */
[----:B------:R-:W-:Y:S01]  /*48d0*/  @!P0 FFMA.FTZ R0, R43, R44, R0 ;  /* 0x0000002c2b008223 */ /* 0x000fe20000010000 */
[----:B------:R-:W-:Y:S01]  /*48e0*/  @!P0 HADD2.F32 R44, -RZ, R47.H0_H0 ;  /* 0x2000002fff2c8230 */ /* 0x000fe20000004100 */
[----:B------:R-:W-:Y:S01]  /*48f0*/  ISETP.GE.AND P1, PT, R19, R24, PT ;  /* 0x000000181300720c */ /* 0x000fe20003f26270 */
[----:B------:R-:W-:Y:S02]  /*4900*/  @!P0 HADD2.F32 R43, -RZ, R49.H0_H0 ;  /* 0x20000031ff2b8230 */ /* 0x000fe40000004100 */
[----:B------:R-:W-:Y:S01]  /*4910*/  @!P0 FFMA.FTZ R2, R45, R46, R2 ;  /* 0x0000002e2d028223 */ /* 0x000fe20000010002 */
        /* <DEDUP_REMOVED lines=8> */
[----:B------:R-:W-:Y:S01]  /*49a0*/  @!P0 HADD2.F32 R43, -RZ, R52.H1_H1 ;  /* 0x30000034ff2b8230 */ /* 0x000fe20000004100 */
[----:B------:R-:W-:Y:S01]  /*49b0*/  @!P0 MOV R45, R63 ;  /* 0x0000003f002d8202 */ /* 0x000fe20000000f00 */
[--C-:B------:R-:W-:Y:S02]  /*49c0*/  @!P0 HADD2.F32 R50, -RZ, R51.reuse.H0_H0 ;  /* 0x20000033ff328230 */ /* 0x100fe40000004100 */
[----:B------:R-:W-:Y:S01]  /*49d0*/  @!P0 FMUL.FTZ R5, R33, R36 ;  /* 0x0000002421058220 */ /* 0x000fe20000410000 */
[----:B------:R-:W-:Y:S02]  /*49e0*/  @!P0 HADD2.F32 R51, -RZ, R51.H1_H1 ;  /* 0x30000033ff338230 */ /* 0x000fe40000004100 */
[----:B------:R-:W-:Y:S01]  /*49f0*/  @!P0 FMUL.FTZ R8, R28, R27 ;  /* 0x0000001b1c088220 */ /* 0x000fe20000410000 */
[--C-:B------:R-:W-:Y:S02]  /*4a00*/  @!P0 HADD2.F32 R44, -RZ, R45.reuse.H0_H0 ;  /* 0x2000002dff2c8230 */ /* 0x100fe40000004100 */
[----:B------:R-:W-:Y:S01]  /*4a10*/  @!P0 FFMA.FTZ R5, R48, R47, R5 ;  /* 0x0000002f30058223 */ /* 0x000fe20000010005 */
[----:B------:R-:W-:Y:S01]  /*4a20*/  @!P0 HADD2.F32 R45, -RZ, R45.H1_H1 ;  /* 0x3000002dff2d8230 */ /* 0x000fe20000004100 */
[----:B------:R-:W-:Y:S01]  /*4a30*/  @!P1 IADD3 R119, P2, PT, R26, 0x40, RZ ;  /* 0x000000401a779810 */ /* 0x000fe20007f5e0ff */
[----:B------:R-:W-:Y:S01]  /*4a40*/  @!P0 FFMA.FTZ R6, R43, R49, R6 ;  /* 0x000000312b068223 */ /* 0x000fe20000010006 */
[----:B------:R-:W-:Y:S01]  /*4a50*/  @!P0 FFMA.FTZ R7, R44, R50, R7 ;  /* 0x000000322c078223 */ /* 0x000fe20000010007 */
[----:B------:R-:W-:Y:S01]  /*4a60*/  @!P0 F2FP.F16.F32.PACK_AB R59, R2, R0 ;  /* 0x00000000023b823e */ /* 0x000fe200000000ff */
[----:B------:R-:W-:Y:S01]  /*4a70*/  @!P0 FFMA.FTZ R8, R45, R51, R8 ;  /* 0x000000332d088223 */ /* 0x000fe20000010008 */
[----:B------:R-:W-:Y:S02]  /*4a80*/  @!P1 IADD3.X R127, PT, PT, RZ, R117, RZ, P2, !PT ;  /* 0x00000075ff7f9210 */ /* 0x000fe400017fe4ff */
[----:B------:R-:W-:Y:S02]  /*4a90*/  @!P1 ISETP.GE.U32.AND P2, PT, R19, R25, PT ;  /* 0x000000191300920c */ /* 0x000fe40003f46070 */
[----:B------:R-:W-:Y:S02]  /*4aa0*/  @!P0 F2FP.F16.F32.PACK_AB R126, R4, R3 ;  /* 0x00000003047e823e */ /* 0x000fe400000000ff */
[----:B------:R-:W-:Y:S02]  /*4ab0*/  @!P1 SEL R130, R127, RZ, P2 ;  /* 0x000000ff7f829207 */ /* 0x000fe40001000000 */
[----:B------:R-:W-:Y:S02]  /*4ac0*/  @!P1 SEL R119, R119, 0x40, P2 ;  /* 0x0000004077779807 */ /* 0x000fe40001000000 */
[----:B------:R-:W-:Y:S02]  /*4ad0*/  @!P0 F2FP.F16.F32.PACK_AB R128, R6, R5 ;  /* 0x000000050680823e */ /* 0x000fe400000000ff */
[----:B------:R-:W-:Y:S02]  /*4ae0*/  @!P0 F2FP.F16.F32.PACK_AB R127, R8, R7 ;  /* 0x00000007087f823e */ /* 0x000fe400000000ff */
[----:B------:R-:W-:Y:S02]  /*4af0*/  @!P0 MOV R60, R59 ;  /* 0x0000003b003c8202 */ /* 0x000fe40000000f00 */
[C---:B------:R-:W-:Y:S02]  /*4b00*/  @!P1 SHF.L.U32 R59, R119.reuse, 0x1, RZ ;  /* 0x00000001773b9819 */ /* 0x040fe400000006ff */
[----:B------:R-:W-:Y:S02]  /*4b10*/  @!P0 MOV R61, R126 ;  /* 0x0000007e003d8202 */ /* 0x000fe40000000f00 */
[----:B------:R-:W-:Y:S02]  /*4b20*/  @!P0 MOV R62, R128 ;  /* 0x00000080003e8202 */ /* 0x000fe40000000f00 */
[----:B------:R-:W-:Y:S02]  /*4b30*/  @!P0 MOV R63, R127 ;  /* 0x0000007f003f8202 */ /* 0x000fe40000000f00 */
[----:B------:R-:W-:Y:S02]  /*4b40*/  @!P1 SHF.L.U64.HI R126, R119, 0x1, R130 ;  /* 0x00000001777e9819 */ /* 0x000fe40000010282 */
[----:B------:R-:W-:Y:S01]  /*4b50*/  @!P1 IADD3 R128, P0, PT, R59, R96, RZ ;  /* 0x000000603b809210 */ /* 0x000fe20007f1e0ff */
[----:B------:R4:W-:Y:S01]  /*4b60*/  STG.E.128 desc[UR6][R92.64], R60 ;  /* 0x0000003c5c007986 */ /* 0x0009e2000c101d06 */
[----:B------:R-:W-:Y:S02]  /*4b70*/  @!P1 SEL R27, R25, R26, !P2 ;  /* 0x0000001a191b9207 */ /* 0x000fe40005000000 */
[C---:B------:R-:W-:Y:S02]  /*4b80*/  @!P1 IADD3.X R129, PT, PT, R126.reuse, R97, RZ, P0, !PT ;  /* 0x000000617e819210 */ /* 0x040fe400007fe4ff */
[----:B------:R-:W-:Y:S01]  /*4b90*/  @!P1 IADD3 R44, P0, PT, R59, R98, RZ ;  /* 0x000000623b2c9210 */ /* 0x000fe20007f1e0ff */
[----:B------:R-:W-:Y:S02]  /*4ba0*/  @!P1 IMAD.WIDE R28, R27, 0x2, R16 ;  /* 0x000000021b1c9825 */ /* 0x000fe400078e0210 */
[----:B------:R-:W2:Y:S01]  /*4bb0*/  LDG.E.128 R64, desc[UR6][R16.64+0x80] ;  /* 0x0000800610407981 */ /* 0x000ea2000c1e1d00 */
[----:B------:R-:W-:Y:S02]  /*4bc0*/  @!P1 IADD3.X R45, PT, PT, R126, R99, RZ, P0, !PT ;  /* 0x000000637e2d9210 */ /* 0x000fe400007fe4ff */
[----:B------:R-:W-:Y:S05]  /*4bd0*/  ISETP.GE.U32.OR P0, PT, R19, R25, P1 ;  /* 0x000000191300720c */ /* 0x000fea0000f06470 */
[----:B------:R-:W3:Y:S08]  /*4be0*/  @!P1 LDG.E.128 R128, desc[UR6][R128.64] ;  /* 0x0000000680809981 */ /* 0x000ef0000c1e1d00 */
[----:B------:R-:W5:Y:S08]  /*4bf0*/  @!P1 LDG.E.128 R28, desc[UR6][R28.64+0x80] ;  /* 0x000080061c1c9981 */ /* 0x000f70000c1e1d00 */
[----:B------:R2:W4:Y:S02]  /*4c00*/  @!P1 LDG.E.128 R52, desc[UR6][R44.64] ;  /* 0x000000062c349981 */ /* 0x000524000c1e1d00 */
[----:B--2---:R-:W-:Y:S02]  /*4c10*/  @!P1 MOV R45, R64 ;  /* 0x00000040002d9202 */ /* 0x004fe40000000f00 */
[----:B------:R-:W-:Y:S03]  /*4c20*/  @!P1 MOV R58, R65 ;  /* 0x00000041003a9202 */ /* 0x000fe60000000f00 */
        /* <DEDUP_REMOVED lines=8> */
[--C-:B-----5:R-:W-:Y:S02]  /*4cb0*/  @!P1 HADD2.F32 R38, -RZ, R28.reuse.H0_H0 ;  /* 0x2000001cff269230 */ /* 0x120fe40000004100 */
        /* <DEDUP_REMOVED lines=11> */
[----:B------:R-:W-:Y:S02]  /*4d70*/  @!P1 HADD2.F32 R36, -RZ, R130.H0_H0 ;  /* 0x20000082ff249230 */ /* 0x000fe40000004100 */
[--C-:B------:R-:W-:Y:S02]  /*4d80*/  @!P1 HADD2.F32 R33, -RZ, R30.reuse.H0_H0 ;  /* 0x2000001eff219230 */ /* 0x100fe40000004100 */
[----:B------:R-:W-:Y:S02]  /*4d90*/  @!P1 HADD2.F32 R32, -RZ, R30.H1_H1 ;  /* 0x3000001eff209230 */ /* 0x000fe40000004100 */
[----:B------:R-:W-:Y:S01]  /*4da0*/  @!P0 FADD.FTZ R36, -R36, -RZ ;  /* 0x800000ff24248221 */ /* 0x000fe20000010100 */
[----:B------:R-:W-:Y:S02]  /*4db0*/  @!P1 HADD2.F32 R31, -RZ, R130.H1_H1 ;  /* 0x30000082ff1f9230 */ /* 0x000fe40000004100 */
[----:B----4-:R-:W-:Y:S02]  /*4dc0*/  @!P1 HADD2.F32 R43, -RZ, R52.H0_H0 ;  /* 0x20000034ff2b9230 */ /* 0x010fe40000004100 */
        /* <DEDUP_REMOVED lines=11> */
[--C-:B------:R-:W-:Y:S02]  /*4e80*/  @!P1 HADD2.F32 R47, -RZ, R53.reuse.H0_H0 ;  /* 0x20000035ff2f9230 */ /* 0x100fe40000004100 */
[----:B------:R-:W-:Y:S01]  /*4e90*/  @!P0 FADD.FTZ R27, -R27, -RZ ;  /* 0x800000ff1b1b8221 */ /* 0x000fe20000010100 */
[----:B------:R-:W-:Y:S02]  /*4ea0*/  @!P1 HADD2.F32 R49, -RZ, R53.H1_H1 ;  /* 0x30000035ff319230 */ /* 0x000fe40000004100 */
[----:B------:R-:W-:Y:S01]  /*4eb0*/  @!P1 FFMA.FTZ R10, R45, R46, R10 ;  /* 0x0000002e2d0a9223 */ /* 0x000fe2000001000a */
[--C-:B------:R-:W-:Y:S02]  /*4ec0*/  @!P1 HADD2.F32 R52, -RZ, R55.reuse.H0_H0 ;  /* 0x20000037ff349230 */ /* 0x100fe40000004100 */
[----:B------:R-:W-:Y:S01]  /*4ed0*/  @!P1 FMUL.FTZ R15, R29, R30 ;  /* 0x0000001e1d0f9220 */ /* 0x000fe20000410000 */
[----:B------:R-:W-:Y:S01]  /*4ee0*/  @!P1 HADD2.F32 R53, -RZ, R55.H1_H1 ;  /* 0x30000037ff359230 */ /* 0x000fe20000004100 */
[----:B------:R-:W-:Y:S01]  /*4ef0*/  @!P1 MOV R55, R67 ;  /* 0x0000004300379202 */ /* 0x000fe20000000f00 */
[--C-:B------:R-:W-:Y:S01]  /*4f00*/  @!P1 HADD2.F32 R48, -RZ, R58.reuse.H0_H0 ;  /* 0x2000003aff309230 */ /* 0x100fe20000004100 */
        /* <DEDUP_REMOVED lines=8> */
[----:B------:R-:W-:Y:S01]  /*4f90*/  @!P1 FFMA.FTZ R12, R43, R49, R12 ;  /* 0x000000312b0c9223 */ /* 0x000fe2000001000c */
[----:B------:R-:W-:Y:S02]  /*4fa0*/  @!P1 HADD2.F32 R47, -RZ, R55.H1_H1 ;  /* 0x30000037ff2f9230 */ /* 0x000fe40000004100 */
[----:B------:R-:W-:Y:S01]  /*4fb0*/  @!P1 FFMA.FTZ R13, R44, R50, R13 ;  /* 0x000000322c0d9223 */ /* 0x000fe2000001000d */
[----:B------:R-:W-:Y:S01]  /*4fc0*/  @!P1 FFMA.FTZ R14, R45, R51, R14 ;  /* 0x000000332d0e9223 */ /* 0x000fe2000001000e */
[----:B------:R-:W-:Y:S01]  /*4fd0*/  @!P1 FFMA.FTZ R15, R46, R52, R15 ;  /* 0x000000342e0f9223 */ /* 0x000fe2000001000f */
[----:B------:R-:W-:Y:S01]  /*4fe0*/  @!P1 F2FP.F16.F32.PACK_AB R126, R12, R11 ;  /* 0x0000000b0c7e923e */ /* 0x000fe200000000ff */
[----:B------:R-:W-:Y:S02]  /*4ff0*/  @!P1 FFMA.FTZ R16, R47, R53, R16 ;  /* 0x000000352f109223 */ /* 0x000fe40000010010 */
[----:B------:R-:W-:Y:S02]  /*5000*/  @!P1 F2FP.F16.F32.PACK_AB R119, R14, R13 ;  /* 0x0000000d0e77923e */ /* 0x000fe400000000ff */
[----:B------:R-:W-:Y:S02]  /*5010*/  @!P1 MOV R65, R126 ;  /* 0x0000007e00419202 */ /* 0x000fe40000000f00 */
[----:B------:R-:W-:Y:S02]  /*5020*/  @!P1 F2FP.F16.F32.PACK_AB R128, R16, R15 ;  /* 0x0000000f1080923e */ /* 0x000fe400000000ff */
[----:B------:R-:W-:Y:S02]  /*5030*/  @!P1 MOV R66, R119 ;  /* 0x0000007700429202 */ /* 0x000fe40000000f00 */
[----:B------:R-:W-:Y:S05]  /*5040*/  @!P1 MOV R67, R128 ;  /* 0x0000008000439202 */ /* 0x000fea0000000f00 */
[----:B------:R4:W-:Y:S02]  /*5050*/  STG.E.128 desc[UR6][R92.64+0x80], R64 ;  /* 0x000080405c007986 */ /* 0x0009e4000c101d06 */
.L_x_5801:
[----:B--23--:R-:W-:Y:S05]  /*5060*/  BSYNC.RECONVERGENT B0 ;  /* 0x0000000000007941 */ /* 0x00cfea0003800200 */
.L_x_5800:
[----:B------:R-:W-:Y:S04]  /*5070*/  BSSY.RECONVERGENT B0, `(.L_x_5802) ;  /* 0x00000b6000007945 */ /* 0x000fe80003800200 */
[----:B------:R-:W-:Y:S05]  /*5080*/  @!P6 BRA `(.L_x_5803) ;  /* 0x0000000800d0e947 */ /* 0x000fea0003800000 */
[C---:B------:R-:W-:Y:S02]  /*5090*/  ISETP.GE.AND P0, PT, R20.reuse, R24, PT ;  /* 0x000000181400720c */ /* 0x040fe40003f06270 */
[C---:B------:R-:W-:Y:S04]  /*50a0*/  LEA R32, P2, R107.reuse, R18, 0x1 ;  /* 0x000000126b207211 */ /* 0x040fe800078408ff */
[----:B------:R-:W-:Y:S05]  /*50b0*/  LEA.HI.X R33, R107, R17, R104, 0x1, P2 ;  /* 0x000000116b217211 */ /* 0x000fea00010f0c68 */
[----:B------:R-:W2:Y:S02]  /*50c0*/  LDG.E.128 R60, desc[UR6][R32.64] ;  /* 0x00000006203c7981 */ /* 0x000ea4000c1e1d00 */
        /* <DEDUP_REMOVED lines=14> */
[----:B------:R-:W5:Y:S01]  /*51b0*/  @!P0 LDG.E.128 R128, desc[UR6][R128.64] ;  /* 0x0000000680808981 */ /* 0x000f62000c1e1d00 */
[----:B------:R-:W-:Y:S07]  /*51c0*/  ISETP.GE.U32.OR P1, PT, R20, R25, P0 ;  /* 0x000000191400720c */ /* 0x000fee0000726470 */
[----:B------:R2:W4:Y:S01]  /*51d0*/  @!P0 LDG.E.128 R52, desc[UR6][R46.64] ;  /* 0x000000062e348981 */ /* 0x000522000c1e1d00 */
[--C-:B---3--:R-:W-:Y:S01]  /*51e0*/  @!P0 HADD2.F32 R40, -RZ, R28.reuse.H0_H0 ;  /* 0x2000001cff288230 */ /* 0x108fe20000004100 */
[----:B--2---:R-:W-:Y:S01]  /*51f0*/  @!P0 MOV R46, R60 ;  /* 0x0000003c002e8202 */ /* 0x004fe20000000f00 */
[----:B------:R-:W-:Y:S01]  /*5200*/  @!P0 HADD2.F32 R39, -RZ, R28.H1_H1 ;  /* 0x3000001cff278230 */ /* 0x000fe20000004100 */
[----:B------:R-:W-:Y:S01]  /*5210*/  @!P0 MOV R49, R61 ;  /* 0x0000003d00318202 */ /* 0x000fe20000000f00 */
[--C-:B------:R-:W-:Y:S01]  /*5220*/  @!P0 HADD2.F32 R37, -RZ, R29.reuse.H0_H0 ;  /* 0x2000001dff258230 */ /* 0x100fe20000004100 */
[----:B------:R-:W-:Y:S01]  /*5230*/  @!P0 MOV R58, R62 ;  /* 0x0000003e003a8202 */ /* 0x000fe20000000f00 */
        /* <DEDUP_REMOVED lines=12> */
[----:B------:R-:W-:Y:S02]  /*5300*/  @!P0 HADD2.F32 R41, -RZ, R129.H1_H1 ;  /* 0x30000081ff298230 */ /* 0x000fe40000004100 */
        /* <DEDUP_REMOVED lines=12> */
[--C-:B----4-:R-:W-:Y:S02]  /*53d0*/  @!P0 HADD2.F32 R46, -RZ, R52.reuse.H0_H0 ;  /* 0x20000034ff2e8230 */ /* 0x110fe40000004100 */
[----:B------:R-:W-:Y:S01]  /*53e0*/  @!P0 FMUL.FTZ R7, R29, R30 ;  /* 0x0000001e1d078220 */ /* 0x000fe20000410000 */
[----:B------:R-:W-:Y:S02]  /*53f0*/  @!P0 HADD2.F32 R48, -RZ, R52.H1_H1 ;  /* 0x30000034ff308230 */ /* 0x000fe40000004100 */
[----:B------:R-:W-:Y:S01]  /*5400*/  @!P1 FADD.FTZ R27, -R27, -RZ ;  /* 0x800000ff1b1b9221 */ /* 0x000fe20000010100 */
[--C-:B------:R-:W-:Y:S01]  /*5410*/  @!P0 HADD2.F32 R50, -RZ, R54.reuse.H1_H1 ;  /* 0x30000036ff328230 */ /* 0x100fe20000004100 */
[----:B------:R-:W-:Y:S01]  /*5420*/  ISETP.GE.AND P1, PT, R19, R24, PT ;  /* 0x000000181300720c */ /* 0x000fe20003f26270 */
[----:B------:R-:W-:Y:S02]  /*5430*/  @!P0 HADD2.F32 R51, -RZ, R55.H0_H0 ;  /* 0x20000037ff338230 */ /* 0x000fe40000004100 */
[----:B------:R-:W-:Y:S01]  /*5440*/  @!P0 FFMA.FTZ R0, R45, R46, R0 ;  /* 0x0000002e2d008223 */ /* 0x000fe20000010000 */
[----:B------:R-:W-:Y:S02]  /*5450*/  @!P0 HADD2.F32 R46, -RZ, R49.H0_H0 ;  /* 0x20000031ff2e8230 */ /* 0x000fe40000004100 */
[----:B------:R-:W-:Y:S01]  /*5460*/  @!P0 FFMA.FTZ R2, R47, R48, R2 ;  /* 0x000000302f028223 */ /* 0x000fe20000010002 */
[----:B------:R-:W-:Y:S02]  /*5470*/  @!P0 HADD2.F32 R45, -RZ, R53.H0_H0 ;  /* 0x20000035ff2d8230 */ /* 0x000fe40000004100 */
[----:B------:R-:W-:Y:S01]  /*5480*/  @!P0 FMUL.FTZ R3, R37, R42 ;  /* 0x0000002a25038220 */ /* 0x000fe20000410000 */
[----:B------:R-:W-:Y:S02]  /*5490*/  @!P0 HADD2.F32 R47, -RZ, R49.H1_H1 ;  /* 0x30000031ff2f8230 */ /* 0x000fe40000004100 */
[----:B------:R-:W-:Y:S01]  /*54a0*/  @!P0 FMUL.FTZ R4, R36, R41 ;  /* 0x0000002924048220 */ /* 0x000fe20000410000 */
[----:B------:R-:W-:Y:S02]  /*54b0*/  @!P0 HADD2.F32 R48, -RZ, R53.H1_H1 ;  /* 0x30000035ff308230 */ /* 0x000fe40000004100 */
[----:B------:R-:W-:Y:S01]  /*54c0*/  @!P0 FFMA.FTZ R3, R46, R45, R3 ;  /* 0x0000002d2e038223 */ /* 0x000fe20000010003 */
[----:B------:R-:W-:Y:S02]  /*54d0*/  @!P0 HADD2.F32 R49, -RZ, R54.H0_H0 ;  /* 0x20000036ff318230 */ /* 0x000fe40000004100 */
[----:B------:R-:W-:Y:S01]  /*54e0*/  @!P0 FMUL.FTZ R5, R35, R38 ;  /* 0x0000002623058220 */ /* 0x000fe20000410000 */
[--C-:B------:R-:W-:Y:S02]  /*54f0*/  @!P0 HADD2.F32 R46, -RZ, R58.reuse.H0_H0 ;  /* 0x2000003aff2e8230 */ /* 0x100fe40000004100 */
[----:B------:R-:W-:Y:S01]  /*5500*/  @!P0 FFMA.FTZ R4, R47, R48, R4 ;  /* 0x000000302f048223 */ /* 0x000fe20000010004 */
[----:B------:R-:W-:Y:S01]  /*5510*/  @!P0 HADD2.F32 R45, -RZ, R58.H1_H1 ;  /* 0x3000003aff2d8230 */ /* 0x000fe20000004100 */
[----:B------:R-:W-:Y:S01]  /*5520*/  @!P0 MOV R47, R63 ;  /* 0x0000003f002f8202 */ /* 0x000fe20000000f00 */
[----:B------:R-:W-:Y:S01]  /*5530*/  @!P0 HADD2.F32 R52, -RZ, R55.H1_H1 ;  /* 0x30000037ff348230 */ /* 0x000fe20000004100 */
[----:B------:R-:W-:Y:S01]  /*5540*/  @!P1 ISETP.GE.U32.AND P2, PT, R19, R25, PT ;  /* 0x000000191300920c */ /* 0x000fe20003f46070 */
[----:B------:R-:W-:Y:S01]  /*5550*/  @!P0 FFMA.FTZ R5, R46, R49, R5 ;  /* 0x000000312e058223 */ /* 0x000fe20000010005 */
[----:B------:R-:W-:Y:S01]  /*5560*/  @!P0 FMUL.FTZ R8, R28, R27 ;  /* 0x0000001b1c088220 */ /* 0x000fe20000410000 */
[--C-:B------:R-:W-:Y:S01]  /*5570*/  @!P0 HADD2.F32 R46, -RZ, R47.reuse.H0_H0 ;  /* 0x2000002fff2e8230 */ /* 0x100fe20000004100 */
[----:B------:R-:W-:Y:S01]  /*5580*/  @!P1 SEL R127, R26, RZ, P2 ;  /* 0x000000ff1a7f9207 */ /* 0x000fe20001000000 */
[----:B------:R-:W-:Y:S02]  /*5590*/  @!P0 HADD2.F32 R47, -RZ, R47.H1_H1 ;  /* 0x3000002fff2f8230 */ /* 0x000fe40000004100 */
[----:B------:R-:W-:Y:S01]  /*55a0*/  @!P0 FFMA.FTZ R6, R45, R50, R6 ;  /* 0x000000322d068223 */ /* 0x000fe20000010006 */
[----:B------:R-:W-:Y:S01]  /*55b0*/  @!P0 F2FP.F16.F32.PACK_AB R126, R4, R3 ;  /* 0x00000003047e823e */ /* 0x000fe200000000ff */
[----:B------:R-:W-:Y:S01]  /*55c0*/  @!P0 FFMA.FTZ R7, R46, R51, R7 ;  /* 0x000000332e078223 */ /* 0x000fe20000010007 */
[----:B------:R-:W-:Y:S01]  /*55d0*/  @!P1 SEL R130, R117, RZ, P2 ;  /* 0x000000ff75829207 */ /* 0x000fe20001000000 */
[----:B------:R-:W-:Y:S01]  /*55e0*/  @!P0 FFMA.FTZ R8, R47, R52, R8 ;  /* 0x000000342f088223 */ /* 0x000fe20000010008 */
[----:B------:R-:W-:Y:S02]  /*55f0*/  @!P1 IADD3 R128, P6, PT, R116, R127, RZ ;  /* 0x0000007f74809210 */ /* 0x000fe40007fde0ff */
[----:B------:R-:W-:Y:S02]  /*5600*/  @!P0 F2FP.F16.F32.PACK_AB R119, R2, R0 ;  /* 0x000000000277823e */ /* 0x000fe400000000ff */
[----:B------:R-:W-:Y:S02]  /*5610*/  @!P0 MOV R61, R126 ;  /* 0x0000007e003d8202 */ /* 0x000fe40000000f00 */
[----:B------:R-:W-:Y:S02]  /*5620*/  @!P1 IADD3.X R129, PT, PT, R109, R130, RZ, P6, !PT ;  /* 0x000000826d819210 */ /* 0x000fe400037fe4ff */
[----:B------:R-:W-:Y:S02]  /*5630*/  @!P0 F2FP.F16.F32.PACK_AB R130, R6, R5 ;  /* 0x000000050682823e */ /* 0x000fe400000000ff */
[----:B------:R-:W-:Y:S02]  /*5640*/  @!P0 F2FP.F16.F32.PACK_AB R131, R8, R7 ;  /* 0x000000070883823e */ /* 0x000fe400000000ff */
[C---:B------:R-:W-:Y:S02]  /*5650*/  LEA R126, P6, R71.reuse, R92, 0x1 ;  /* 0x0000005c477e7211 */ /* 0x040fe400078c08ff */
[----:B------:R-:W-:Y:S02]  /*5660*/  @!P0 MOV R60, R119 ;  /* 0x00000077003c8202 */ /* 0x000fe40000000f00 */
[C---:B------:R-:W-:Y:S02]  /*5670*/  @!P1 SHF.L.U32 R119, R128.reuse, 0x1, RZ ;  /* 0x0000000180779819 */ /* 0x040fe400000006ff */
[----:B------:R-:W-:Y:S02]  /*5680*/  @!P0 MOV R62, R130 ;  /* 0x00000082003e8202 */ /* 0x000fe40000000f00 */
[----:B------:R-:W-:Y:S02]  /*5690*/  @!P0 MOV R63, R131 ;  /* 0x00000083003f8202 */ /* 0x000fe40000000f00 */
[----:B------:R-:W-:Y:S02]  /*56a0*/  LEA.HI.X R127, R71, R93, R72, 0x1, P6 ;  /* 0x0000005d477f7211 */ /* 0x000fe400030f0c48 */
[----:B------:R-:W-:Y:S02]  /*56b0*/  @!P1 SHF.L.U64.HI R132, R128, 0x1, R129 ;  /* 0x0000000180849819 */ /* 0x000fe40000010281 */
[----:B------:R-:W-:Y:S01]  /*56c0*/  @!P1 IADD3 R128, P0, PT, R119, R96, RZ ;  /* 0x0000006077809210 */ /* 0x000fe20007f1e0ff */
[----:B------:R2:W-:Y:S01]  /*56d0*/  STG.E.128 desc[UR6][R126.64], R60 ;  /* 0x0000003c7e007986 */ /* 0x0005e2000c101d06 */
[----:B------:R-:W-:Y:S02]  /*56e0*/  @!P1 SEL R27, R25, R26, !P2 ;  /* 0x0000001a191b9207 */ /* 0x000fe40005000000 */
[C---:B------:R-:W-:Y:S02]  /*56f0*/  @!P1 IADD3.X R129, PT, PT, R132.reuse, R97, RZ, P0, !PT ;  /* 0x0000006184819210 */ /* 0x040fe400007fe4ff */
[----:B------:R-:W-:Y:S01]  /*5700*/  @!P1 IADD3 R46, P0, PT, R119, R98, RZ ;  /* 0x00000062772e9210 */ /* 0x000fe20007f1e0ff */
[----:B------:R-:W-:Y:S02]  /*5710*/  @!P1 IMAD.WIDE R28, R27, 0x2, R32 ;  /* 0x000000021b1c9825 */ /* 0x000fe400078e0220 */
[----:B------:R-:W3:Y:S01]  /*5720*/  LDG.E.128 R64, desc[UR6][R32.64+0x80] ;  /* 0x0000800620407981 */ /* 0x000ee2000c1e1d00 */
[----:B------:R-:W-:Y:S02]  /*5730*/  @!P1 IADD3.X R47, PT, PT, R132, R99, RZ, P0, !PT ;  /* 0x00000063842f9210 */ /* 0x000fe400007fe4ff */
[----:B------:R-:W-:Y:S05]  /*5740*/  ISETP.GE.U32.OR P0, PT, R19, R25, P1 ;  /* 0x000000191300720c */ /* 0x000fea0000f06470 */
[----:B------:R-:W4:Y:S08]  /*5750*/  @!P1 LDG.E.128 R128, desc[UR6][R128.64+0x80] ;  /* 0x0000800680809981 */ /* 0x000f30000c1e1d00 */
[----:B------:R-:W5:Y:S08]  /*5760*/  @!P1 LDG.E.128 R28, desc[UR6][R28.64+0x80] ;  /* 0x000080061c1c9981 */ /* 0x000f70000c1e1d00 */
[----:B------:R3:W5:Y:S02]  /*5770*/  @!P1 LDG.E.128 R52, desc[UR6][R46.64+0x80] ;  /* 0x000080062e349981 */ /* 0x000764000c1e1d00 */
[----:B---3--:R-:W-:Y:S02]  /*5780*/  @!P1 MOV R47, R64 ;  /* 0x00000040002f9202 */ /* 0x008fe40000000f00 */
[----:B------:R-:W-:Y:S02]  /*5790*/  @!P1 MOV R58, R65 ;  /* 0x00000041003a9202 */ /* 0x000fe40000000f00 */
[----:B------:R-:W-:Y:S01]  /*57a0*/  @!P1 MOV R59, R66 ;  /* 0x00000042003b9202 */ /* 0x000fe20000000f00 */
[--C-:B------:R-:W-:Y:S01]  /*57b0*/  @!P1 HADD2.F32 R46, -RZ, R47.reuse.H0_H0 ;  /* 0x2000002fff2e9230 */ /* 0x100fe20000004100 */
[----:B--2---:R-:W-:Y:S01]  /*57c0*/  @!P1 MOV R60, R67 ;  /* 0x00000043003c9202 */ /* 0x004fe20000000f00 */
[----:B------:R-:W-:Y:S02]  /*57d0*/  @!P1 HADD2.F32 R47, -RZ, R47.H1_H1 ;  /* 0x3000002fff2f9230 */ /* 0x000fe40000004100 */
[--C-:B----4-:R-:W-:Y:S02]  /*57e0*/  @!P1 HADD2.F32 R42, -RZ, R128.reuse.H0_H0 ;  /* 0x20000080ff2a9230 */ /* 0x110fe40000004100 */
        /* <DEDUP_REMOVED lines=34> */
[----:B------:R-:W-:Y:S02]  /*5a10*/  @!P1 HADD2.F32 R51, -RZ, R53.H1_H1 ;  /* 0x30000035ff339230 */ /* 0x000fe40000004100 */
[----:B------:R-:W-:Y:S01]  /*5a20*/  @!P1 FMUL.FTZ R15, R29, R30 ;  /* 0x0000001e1d0f9220 */ /* 0x000fe20000410000 */
[----:B------:R-:W-:Y:S02]  /*5a30*/  @!P1 HADD2.F32 R45, -RZ, R58.H1_H1 ;  /* 0x3000003aff2d9230 */ /* 0x000fe40000004100 */
[----:B------:R-:W-:Y:S01]  /*5a40*/  @!P0 FADD.FTZ R27, -R27, -RZ ;  /* 0x800000ff1b1b8221 */ /* 0x000fe20000010100 */
[----:B------:R-:W-:Y:S01]  /*5a50*/  @!P1 F2FP.F16.F32.PACK_AB R119, R10, R9 ;  /* 0x000000090a77923e */ /* 0x000fe200000000ff */
[--C-:B------:R-:W-:Y:S02]  /*5a60*/  @!P1 HADD2.F32 R52, -RZ, R54.reuse.H0_H0 ;  /* 0x20000036ff349230 */ /* 0x100fe40000004100 */
[----:B------:R-:W-:Y:S01]  /*5a70*/  @!P1 FFMA.FTZ R11, R50, R49, R11 ;  /* 0x00000031320b9223 */ /* 0x000fe2000001000b */
[--C-:B------:R-:W-:Y:S01]  /*5a80*/  @!P1 HADD2.F32 R46, -RZ, R59.reuse.H0_H0 ;  /* 0x2000003bff2e9230 */ /* 0x100fe20000004100 */
[----:B------:R-:W-:Y:S01]  /*5a90*/  @!P1 MOV R64, R119 ;  /* 0x0000007700409202 */ /* 0x000fe20000000f00 */
        /* <DEDUP_REMOVED lines=19> */
.L_x_5803:
[----:B------:R-:W-:Y:S05]  /*5bd0*/  BSYNC.RECONVERGENT B0 ;  /* 0x0000000000007941 */ /* 0x000fea0003800200 */
.L_x_5802:
[----:B------:R-:W-:Y:S04]  /*5be0*/  BSSY.RECONVERGENT B0, `(.L_x_5804) ;  /* 0x00000b9000007945 */ /* 0x000fe80003800200 */
[----:B------:R-:W-:Y:S05]  /*5bf0*/  @!P5 BRA `(.L_x_5805) ;  /* 0x0000000800dcd947 */ /* 0x000fea0003800000 */
[----:B--2---:R-:W2:Y:S01]  /*5c00*/  LDC.64 R126, c[0x0][0x4a8] ;  /* 0x00012a00ff7e7b82 */ /* 0x004ea20000000a00 */
[C---:B------:R-:W-:Y:S11]  /*5c10*/  ISETP.GE.AND P0, PT, R20.reuse, R24, PT ;  /* 0x000000181400720c */ /* 0x040ff60003f06270 */
[----:B------:R-:W-:Y:S02]  /*5c20*/  @!UPT UIADD3 URZ, UPT, UPT, URZ, URZ, URZ ;  /* 0x000000fffffff290 */ /* 0x000fe4000fffe0ff */
[----:B------:R-:W-:Y:S04]  /*5c30*/  @!P0 ISETP.GE.U32.AND P1, PT, R20, R25, PT ;  /* 0x000000191400820c */ /* 0x000fe80003f26070 */
[----:B------:R-:W-:Y:S02]  /*5c40*/  @!P0 SEL R129, R26, RZ, P1 ;  /* 0x000000ff1a818207 */ /* 0x000fe40000800000 */
[----:B------:R-:W-:Y:S02]  /*5c50*/  @!P0 SEL R119, R117, RZ, P1 ;  /* 0x000000ff75778207 */ /* 0x000fe40000800000 */
[----:B------:R-:W-:Y:S02]  /*5c60*/  @!P0 SEL R27, R25, R26, !P1 ;  /* 0x0000001a191b8207 */ /* 0x000fe40004800000 */
[C---:B--2---:R-:W-:Y:S04]  /*5c70*/  LEA R32, P2, R126.reuse, R18, 0x6 ;  /* 0x000000127e207211 */ /* 0x044fe800078430ff */
[----:B------:R-:W-:Y:S02]  /*5c80*/  LEA.HI.X R33, R126, R17, R127, 0x6, P2 ;  /* 0x000000117e217211 */ /* 0x000fe400010f347f */
[----:B------:R-:W-:Y:S01]  /*5c90*/  @!P0 IADD3 R127, P2, PT, R112, R129, RZ ;  /* 0x00000081707f8210 */ /* 0x000fe20007f5e0ff */
[----:B------:R-:W-:Y:S03]  /*5ca0*/  @!P0 IMAD.WIDE R28, R27, 0x2, R32 ;  /* 0x000000021b1c8825 */ /* 0x000fe600078e0220 */
[----:B------:R-:W-:Y:S01]  /*5cb0*/  @!P0 IADD3.X R126, PT, PT, R108, R119, RZ, P2, !PT ;  /* 0x000000776c7e8210 */ /* 0x000fe200017fe4ff */
[----:B------:R-:W2:Y:S01]  /*5cc0*/  LDG.E.128 R60, desc[UR6][R32.64] ;  /* 0x00000006203c7981 */ /* 0x000ea2000c1e1d00 */
[C---:B------:R-:W-:Y:S02]  /*5cd0*/  @!P0 SHF.L.U32 R119, R127.reuse, 0x1, RZ ;  /* 0x000000017f778819 */ /* 0x040fe400000006ff */
[----:B------:R-:W-:Y:S02]  /*5ce0*/  @!P0 SHF.L.U64.HI R126, R127, 0x1, R126 ;  /* 0x000000017f7e8819 */ /* 0x000fe4000001027e */
[C---:B------:R-:W-:Y:S03]  /*5cf0*/  @!P0 IADD3 R128, P1, PT, R119.reuse, R96, RZ ;  /* 0x0000006077808210 */ /* 0x040fe60007f3e0ff */
[----:B------:R-:W3:Y:S01]  /*5d00*/  @!P0 LDG.E.128 R28, desc[UR6][R28.64] ;  /* 0x000000061c1c8981 */ /* 0x000ee2000c1e1d00 */
[C---:B------:R-:W-:Y:S02]  /*5d10*/  @!P0 IADD3.X R129, PT, PT, R126.reuse, R97, RZ, P1, !PT ;  /* 0x000000617e818210 */ /* 0x040fe40000ffe4ff */
[----:B------:R-:W-:Y:S04]  /*5d20*/  @!P0 IADD3 R46, P1, PT, R119, R98, RZ ;  /* 0x00000062772e8210 */ /* 0x000fe80007f3e0ff */
[----:B------:R-:W-:Y:S01]  /*5d30*/  @!P0 IADD3.X R47, PT, PT, R126, R99, RZ, P1, !PT ;  /* 0x000000637e2f8210 */ /* 0x000fe20000ffe4ff */
[----:B------:R-:W5:Y:S01]  /*5d40*/  @!P0 LDG.E.128 R128, desc[UR6][R128.64] ;  /* 0x0000000680808981 */ /* 0x000f62000c1e1d00 */
[----:B------:R-:W-:Y:S01]  /*5d50*/  ISETP.GE.U32.OR P1, PT, R20, R25, P0 ;  /* 0x000000191400720c */ /* 0x000fe20000726470 */
[----:B------:R-:W1:Y:S06]  /*5d60*/  LDC.64 R126, c[0x0][0x3b8] ;  /* 0x0000ee00ff7e7b82 */ /* 0x000e6c0000000a00 */
[----:B------:R2:W4:Y:S01]  /*5d70*/  @!P0 LDG.E.128 R52, desc[UR6][R46.64] ;  /* 0x000000062e348981 */ /* 0x000522000c1e1d00 */
[C---:B-1----:R-:W-:Y:S04]  /*5d80*/  LEA R132, P5, R126.reuse, R92, 0x6 ;  /* 0x0000005c7e847211 */ /* 0x042fe800078a30ff */
[----:B------:R-:W-:Y:S02]  /*5d90*/  LEA.HI.X R133, R126, R93, R127, 0x6, P5 ;  /* 0x0000005d7e857211 */ /* 0x000fe400028f347f */
[----:B--2---:R-:W-:Y:S02]  /*5da0*/  @!P0 MOV R47, R60 ;  /* 0x0000003c002f8202 */ /* 0x004fe40000000f00 */
[----:B------:R-:W-:Y:S03]  /*5db0*/  @!P0 MOV R58, R62 ;  /* 0x0000003e003a8202 */ /* 0x000fe60000000f00 */
[--C-:B------:R-:W-:Y:S02]  /*5dc0*/  @!P0 HADD2.F32 R45, -RZ, R47.reuse.H0_H0 ;  /* 0x2000002fff2d8230 */ /* 0x100fe40000004100 */
[----:B------:R-:W-:Y:S02]  /*5dd0*/  @!P0 HADD2.F32 R47, -RZ, R47.H1_H1 ;  /* 0x3000002fff2f8230 */ /* 0x000fe40000004100 */
[--C-:B---3--:R-:W-:Y:S02]  /*5de0*/  @!P0 HADD2.F32 R40, -RZ, R28.reuse.H0_H0 ;  /* 0x2000001cff288230 */ /* 0x108fe40000004100 */
[----:B------:R-:W-:Y:S02]  /*5df0*/  @!P0 HADD2.F32 R39, -RZ, R28.H1_H1 ;  /* 0x3000001cff278230 */ /* 0x000fe40000004100 */
[--C-:B------:R-:W-:Y:S02]  /*5e00*/  @!P0 HADD2.F32 R37, -RZ, R29.reuse.H0_H0 ;  /* 0x2000001dff258230 */ /* 0x100fe40000004100 */
[----:B------:R-:W-:Y:S02]  /*5e10*/  @!P0 HADD2.F32 R36, -RZ, R29.H1_H1 ;  /* 0x3000001dff248230 */ /* 0x000fe40000004100 */
[--C-:B-----5:R-:W-:Y:S02]  /*5e20*/  @!P0 HADD2.F32 R43, -RZ, R128.reuse.H0_H0 ;  /* 0x20000080ff2b8230 */ /* 0x120fe40000004100 */
[----:B------:R-:W-:Y:S02]  /*5e30*/  @!P0 HADD2.F32 R44, -RZ, R128.H1_H1 ;  /* 0x30000080ff2c8230 */ /* 0x000fe40000004100 */
[----:B------:R-:W-:Y:S02]  /*5e40*/  @!P0 HADD2.F32 R42, -RZ, R129.H0_H0 ;  /* 0x20000081ff2a8230 */ /* 0x000fe40000004100 */
[----:B------:R-:W-:Y:S01]  /*5e50*/  @!P1 FADD.FTZ R43, -R43, -RZ ;  /* 0x800000ff2b2b9221 */ /* 0x000fe20000010100 */
[----:B------:R-:W-:Y:S02]  /*5e60*/  @!P0 HADD2.F32 R35, -RZ, R30.H0_H0 ;  /* 0x2000001eff238230 */ /* 0x000fe40000004100 */
[----:B------:R-:W-:Y:S01]  /*5e70*/  @!P1 FADD.FTZ R44, -R44, -RZ ;  /* 0x800000ff2c2c9221 */ /* 0x000fe20000010100 */
[----:B----4-:R-:W-:Y:S02]  /*5e80*/  @!P0 HADD2.F32 R46, -RZ, R52.H0_H0 ;  /* 0x20000034ff2e8230 */ /* 0x010fe40000004100 */
[----:B------:R-:W-:Y:S01]  /*5e90*/  @!P0 FMUL.FTZ R0, R40, R43 ;  /* 0x0000002b28008220 */ /* 0x000fe20000410000 */
[----:B------:R-:W-:Y:S02]  /*5ea0*/  @!P0 HADD2.F32 R34, -RZ, R30.H1_H1 ;  /* 0x3000001eff228230 */ /* 0x000fe40000004100 */
        /* <DEDUP_REMOVED lines=8> */
[--C-:B------:R-:W-:Y:S02]  /*5f30*/  @!P0 HADD2.F32 R38, -RZ, R130.reuse.H0_H0 ;  /* 0x20000082ff268230 */ /* 0x100fe40000004100 */
[----:B------:R-:W-:Y:S01]  /*5f40*/  @!P1 FADD.FTZ R41, -R41, -RZ ;  /* 0x800000ff29299221 */ /* 0x000fe20000010100 */
[----:B------:R-:W-:Y:S02]  /*5f50*/  @!P0 HADD2.F32 R31, -RZ, R130.H1_H1 ;  /* 0x30000082ff1f8230 */ /* 0x000fe40000004100 */
[----:B------:R-:W-:Y:S01]  /*5f60*/  @!P0 FFMA.FTZ R2, R47, R48, R2 ;  /* 0x000000302f028223 */ /* 0x000fe20000010002 */
        /* <DEDUP_REMOVED lines=8> */
[--C-:B------:R-:W-:Y:S01]  /*5ff0*/  @!P0 HADD2.F32 R45, -RZ, R53.reuse.H0_H0 ;  /* 0x20000035ff2d8230 */ /* 0x100fe20000004100 */
[----:B------:R-:W-:Y:S01]  /*6000*/  ISETP.GE.AND P1, PT, R19, R24, PT ;  /* 0x000000181300720c */ /* 0x000fe20003f26270 */
        /* <DEDUP_REMOVED lines=8> */
[----:B------:R-:W-:Y:S02]  /*6090*/  @!P0 HADD2.F32 R45, -RZ, R58.H1_H1 ;  /* 0x3000003aff2d8230 */ /* 0x000fe40000004100 */
[----:B------:R-:W-:Y:S01]  /*60a0*/  @!P0 FMUL.FTZ R5, R35, R38 ;  /* 0x0000002623058220 */ /* 0x000fe20000410000 */
[--C-:B------:R-:W-:Y:S01]  /*60b0*/  @!P0 HADD2.F32 R51, -RZ, R55.reuse.H0_H0 ;  /* 0x20000037ff338230 */ /* 0x100fe20000004100 */
[----:B------:R-:W-:Y:S01]  /*60c0*/  @!P0 MOV R47, R63 ;  /* 0x0000003f002f8202 */ /* 0x000fe20000000f00 */
[----:B------:R-:W-:Y:S02]  /*60d0*/  @!P0 HADD2.F32 R52, -RZ, R55.H1_H1 ;  /* 0x30000037ff348230 */ /* 0x000fe40000004100 */
[----:B------:R-:W-:Y:S01]  /*60e0*/  @!P0 FMUL.FTZ R6, R34, R31 ;  /* 0x0000001f22068220 */ /* 0x000fe20000410000 */
[----:B------:R-:W-:Y:S01]  /*60f0*/  @!P0 FFMA.FTZ R5, R46, R49, R5 ;  /* 0x000000312e058223 */ /* 0x000fe20000010005 */
[----:B------:R-:W-:Y:S01]  /*6100*/  @!P0 FMUL.FTZ R7, R29, R30 ;  /* 0x0000001e1d078220 */ /* 0x000fe20000410000 */
[--C-:B------:R-:W-:Y:S02]  /*6110*/  @!P0 HADD2.F32 R46, -RZ, R47.reuse.H0_H0 ;  /* 0x2000002fff2e8230 */ /* 0x100fe40000004100 */
[----:B------:R-:W-:Y:S01]  /*6120*/  @!P0 FFMA.FTZ R6, R45, R50, R6 ;  /* 0x000000322d068223 */ /* 0x000fe20000010006 */
[----:B------:R-:W-:Y:S01]  /*6130*/  @!P0 HADD2.F32 R45, -RZ, R47.H1_H1 ;  /* 0x3000002fff2d8230 */ /* 0x000fe20000004100 */
[----:B------:R-:W-:Y:S01]  /*6140*/  @!P1 ISETP.GE.U32.AND P2, PT, R19, R25, PT ;  /* 0x000000191300920c */ /* 0x000fe20003f46070 */
[----:B------:R-:W-:Y:S01]  /*6150*/  @!P0 FMUL.FTZ R8, R28, R27 ;  /* 0x0000001b1c088220 */ /* 0x000fe20000410000 */
[----:B------:R-:W-:Y:S01]  /*6160*/  @!P0 F2FP.F16.F32.PACK_AB R119, R2, R0 ;  /* 0x000000000277823e */ /* 0x000fe200000000ff */
[----:B------:R-:W-:Y:S01]  /*6170*/  @!P0 FFMA.FTZ R7, R46, R51, R7 ;  /* 0x000000332e078223 */ /* 0x000fe20000010007 */
[----:B------:R-:W-:Y:S01]  /*6180*/  @!P1 SEL R129, R26, RZ, P2 ;  /* 0x000000ff1a819207 */ /* 0x000fe20001000000 */
[----:B------:R-:W-:Y:S01]  /*6190*/  @!P0 FFMA.FTZ R8, R45, R52, R8 ;  /* 0x000000342d088223 */ /* 0x000fe20000010008 */
[----:B------:R-:W-:Y:S02]  /*61a0*/  @!P0 F2FP.F16.F32.PACK_AB R128, R4, R3 ;  /* 0x000000030480823e */ /* 0x000fe400000000ff */
[----:B------:R-:W-:Y:S02]  /*61b0*/  @!P0 MOV R60, R119 ;  /* 0x00000077003c8202 */ /* 0x000fe40000000f00 */
[----:B------:R-:W-:Y:S02]  /*61c0*/  @!P1 SEL R119, R117, RZ, P2 ;  /* 0x000000ff75779207 */ /* 0x000fe40001000000 */
[----:B------:R-:W-:Y:S02]  /*61d0*/  @!P1 IADD3 R129, P6, PT, R112, R129, RZ ;  /* 0x0000008170819210 */ /* 0x000fe40007fde0ff */
[----:B------:R-:W-:Y:S02]  /*61e0*/  @!P0 MOV R61, R128 ;  /* 0x00000080003d8202 */ /* 0x000fe40000000f00 */
[----:B------:R-:W-:Y:S02]  /*61f0*/  @!P0 F2FP.F16.F32.PACK_AB R131, R8, R7 ;  /* 0x000000070883823e */ /* 0x000fe400000000ff */
[----:B------:R-:W-:Y:S02]  /*6200*/  @!P0 F2FP.F16.F32.PACK_AB R128, R6, R5 ;  /* 0x000000050680823e */ /* 0x000fe400000000ff */
[----:B------:R-:W-:Y:S02]  /*6210*/  @!P1 IADD3.X R130, PT, PT, R108, R119, RZ, P6, !PT ;  /* 0x000000776c829210 */ /* 0x000fe400037fe4ff */
[C---:B------:R-:W-:Y:S02]  /*6220*/  @!P1 SHF.L.U32 R119, R129.reuse, 0x1, RZ ;  /* 0x0000000181779819 */ /* 0x040fe400000006ff */
        /* <DEDUP_REMOVED lines=13> */
[----:B------:R-:W4:Y:S08]  /*6300*/  @!P1 LDG.E.128 R28, desc[UR6][R28.64+0x80] ;  /* 0x000080061c1c9981 */ /* 0x000f30000c1e1d00 */
[----:B------:R2:W5:Y:S02]  /*6310*/  @!P1 LDG.E.128 R52, desc[UR6][R46.64+0x80] ;  /* 0x000080062e349981 */ /* 0x000564000c1e1d00 */
[----:B--2---:R-:W-:Y:S02]  /*6320*/  @!P1 MOV R47, R64 ;  /* 0x00000040002f9202 */ /* 0x004fe40000000f00 */
[----:B------:R-:W-:Y:S02]  /*6330*/  @!P1 MOV R58, R65 ;  /* 0x00000041003a9202 */ /* 0x000fe40000000f00 */
[----:B------:R-:W-:Y:S01]  /*6340*/  @!P1 MOV R59, R66 ;  /* 0x00000042003b9202 */ /* 0x000fe20000000f00 */
[--C-:B------:R-:W-:Y:S01]  /*6350*/  @!P1 HADD2.F32 R46, -RZ, R47.reuse.H0_H0 ;  /* 0x2000002fff2e9230 */ /* 0x100fe20000004100 */
[----:B-1----:R-:W-:Y:S01]  /*6360*/  @!P1 MOV R60, R67 ;  /* 0x00000043003c9202 */ /* 0x002fe20000000f00 */
[----:B------:R-:W-:Y:S02]  /*6370*/  @!P1 HADD2.F32 R47, -RZ, R47.H1_H1 ;  /* 0x3000002fff2f9230 */ /* 0x000fe40000004100 */
[--C-:B---3--:R-:W-:Y:S02]  /*6380*/  @!P1 HADD2.F32 R42, -RZ, R128.reuse.H0_H0 ;  /* 0x20000080ff2a9230 */ /* 0x108fe40000004100 */
[----:B------:R-:W-:Y:S02]  /*6390*/  @!P1 HADD2.F32 R41, -RZ, R128.H1_H1 ;  /* 0x30000080ff299230 */ /* 0x000fe40000004100 */
[--C-:B------:R-:W-:Y:S02]  /*63a0*/  @!P1 HADD2.F32 R40, -RZ, R129.reuse.H0_H0 ;  /* 0x20000081ff289230 */ /* 0x100fe40000004100 */
[----:B------:R-:W-:Y:S01]  /*63b0*/  @!P0 FADD.FTZ R42, -R42, -RZ ;  /* 0x800000ff2a2a8221 */ /* 0x000fe20000010100 */
[----:B------:R-:W-:Y:S02]  /*63c0*/  @!P1 HADD2.F32 R33, -RZ, R129.H1_H1 ;  /* 0x30000081ff219230 */ /* 0x000fe40000004100 */
[----:B------:R-:W-:Y:S01]  /*63d0*/  @!P0 FADD.FTZ R41, -R41, -RZ ;  /* 0x800000ff29298221 */ /* 0x000fe20000010100 */
[--C-:B----4-:R-:W-:Y:S02]  /*63e0*/  @!P1 HADD2.F32 R39, -RZ, R28.reuse.H0_H0 ;  /* 0x2000001cff279230 */ /* 0x110fe40000004100 */
        /* <DEDUP_REMOVED lines=16> */
[--C-:B-----5:R-:W-:Y:S02]  /*64f0*/  @!P1 HADD2.F32 R45, -RZ, R52.reuse.H0_H0 ;  /* 0x20000034ff2d9230 */ /* 0x120fe40000004100 */
        /* <DEDUP_REMOVED lines=39> */
.L_x_5805:
[----:B------:R-:W-:Y:S05]  /*6770*/  BSYNC.RECONVERGENT B0 ;  /* 0x0000000000007941 */ /* 0x000fea0003800200 */
.L_x_5804:
[----:B------:R-:W-:Y:S04]  /*6780*/  BSSY.RECONVERGENT B0, `(.L_x_5806) ;  /* 0x00000bb000007945 */ /* 0x000fe80003800200 */
[----:B------:R-:W-:Y:S05]  /*6790*/  @!P4 BRA `(.L_x_5807) ;  /* 0x0000000800e4c947 */ /* 0x000fea0003800000 */
[----:B------:R-:W5:Y:S01]  /*67a0*/  LDC.64 R2, c[0x0][0x4a8] ;  /* 0x00012a00ff027b82 */ /* 0x000f620000000a00 */
[C---:B------:R-:W-:Y:S02]  /*67b0*/  ISETP.GE.AND P0, PT, R20.reuse, R24, PT ;  /* 0x000000181400720c */ /* 0x040fe40003f06270 */
[----:B------:R-:W-:Y:S11]  /*67c0*/  MOV R16, R18 ;  /* 0x0000001200107202 */ /* 0x000ff60000000f00 */
[----:B------:R-:W-:Y:S04]  /*67d0*/  @!P0 ISETP.GE.U32.AND P1, PT, R20, R25, PT ;  /* 0x000000191400820c */ /* 0x000fe80003f26070 */
[----:B------:R-:W-:Y:S02]  /*67e0*/  @!P0 SEL R7, R26, RZ, P1 ;  /* 0x000000ff1a078207 */ /* 0x000fe40000800000 */
[----:B------:R-:W-:Y:S02]  /*67f0*/  @!P0 SEL R9, R117, RZ, P1 ;  /* 0x000000ff75098207 */ /* 0x000fe40000800000 */
        /* <DEDUP_REMOVED lines=8> */
[----:B------:R-:W-:Y:S01]  /*6880*/  @!P0 IADD3 R40, P1, PT, R9, R96, RZ ;  /* 0x0000006009288210 */ /* 0x000fe20007f3e0ff */
[----:B------:R-:W5:Y:S01]  /*6890*/  LDG.E.128 R36, desc[UR6][R10.64] ;  /* 0x000000060a247981 */ /* 0x000f62000c1e1d00 */
[----:B------:R-:W-:Y:S01]  /*68a0*/  ISETP.GE.U32.OR P2, PT, R20, R25, P0 ;  /* 0x000000191400720c */ /* 0x000fe20000746470 */
[----:B------:R-:W-:Y:S01]  /*68b0*/  @!P0 IMAD.WIDE R4, R3, 0x2, R10 ;  /* 0x0000000203048825 */ /* 0x000fe200078e020a */
[C---:B------:R-:W-:Y:S02]  /*68c0*/  @!P0 IADD3.X R41, PT, PT, R0.reuse, R97, RZ, P1, !PT ;  /* 0x0000006100298210 */ /* 0x040fe40000ffe4ff */
[----:B------:R-:W-:Y:S03]  /*68d0*/  @!P0 IADD3 R14, P1, PT, R9, R98, RZ ;  /* 0x00000062090e8210 */ /* 0x000fe60007f3e0ff */
[----:B------:R-:W4:Y:S01]  /*68e0*/  @!P0 LDG.E.128 R4, desc[UR6][R4.64] ;  /* 0x0000000604048981 */ /* 0x000f22000c1e1d00 */
[----:B------:R-:W-:Y:S02]  /*68f0*/  @!P0 IADD3.X R15, PT, PT, R0, R99, RZ, P1, !PT ;  /* 0x00000063000f8210 */ /* 0x000fe40000ffe4ff */
[----:B------:R-:W-:Y:S05]  /*6900*/  ISETP.GE.AND P1, PT, R19, R24, PT ;  /* 0x000000181300720c */ /* 0x000fea0003f26270 */
[----:B------:R-:W2:Y:S08]  /*6910*/  @!P0 LDG.E.128 R40, desc[UR6][R40.64] ;  /* 0x0000000628288981 */ /* 0x000eb0000c1e1d00 */
[----:B------:R1:W3:Y:S01]  /*6920*/  @!P0 LDG.E.128 R32, desc[UR6][R14.64] ;  /* 0x000000060e208981 */ /* 0x0002e2000c1e1d00 */
[--C-:B----4-:R-:W-:Y:S02]  /*6930*/  @!P0 HADD2.F32 R12, -RZ, R7.reuse.H0_H0 ;  /* 0x20000007ff0c8230 */ /* 0x110fe40000004100 */
[----:B------:R-:W-:Y:S02]  /*6940*/  @!P0 HADD2.F32 R9, -RZ, R7.H1_H1 ;  /* 0x30000007ff098230 */ /* 0x000fe40000004100 */
[--C-:B------:R-:W-:Y:S02]  /*6950*/  @!P0 HADD2.F32 R0, -RZ, R4.reuse.H0_H0 ;  /* 0x20000004ff008230 */ /* 0x100fe40000004100 */
[----:B------:R-:W-:Y:S02]  /*6960*/  @!P0 HADD2.F32 R2, -RZ, R4.H1_H1 ;  /* 0x30000004ff028230 */ /* 0x000fe40000004100 */
[--C-:B--2---:R-:W-:Y:S02]  /*6970*/  @!P0 HADD2.F32 R13, -RZ, R42.reuse.H1_H1 ;  /* 0x3000002aff0d8230 */ /* 0x104fe40000004100 */
[----:B-1----:R-:W-:Y:S02]  /*6980*/  @!P0 HADD2.F32 R14, -RZ, R42.H0_H0 ;  /* 0x2000002aff0e8230 */ /* 0x002fe40000004100 */
[----:B------:R-:W-:Y:S02]  /*6990*/  @!P0 HADD2.F32 R7, -RZ, R43.H0_H0 ;  /* 0x2000002bff078230 */ /* 0x000fe40000004100 */
[----:B------:R-:W-:Y:S01]  /*69a0*/  @!P2 FADD.FTZ R13, -R13, -RZ ;  /* 0x800000ff0d0da221 */ /* 0x000fe20000010100 */
[--C-:B------:R-:W-:Y:S02]  /*69b0*/  @!P0 HADD2.F32 R3, -RZ, R5.reuse.H0_H0 ;  /* 0x20000005ff038230 */ /* 0x100fe40000004100 */
[----:B------:R-:W-:Y:S01]  /*69c0*/  @!P2 FADD.FTZ R14, -R14, -RZ ;  /* 0x800000ff0e0ea221 */ /* 0x000fe20000010100 */
        /* <DEDUP_REMOVED lines=11> */
[--C-:B------:R-:W-:Y:S02]  /*6a80*/  @!P0 HADD2.F32 R16, -RZ, R41.reuse.H0_H0 ;  /* 0x20000029ff108230 */ /* 0x100fe40000004100 */
[----:B------:R-:W-:Y:S01]  /*6a90*/  @!P0 FMUL.FTZ R6, R6, R13 ;  /* 0x0000000d06068220 */ /* 0x000fe20000410000 */
[----:B------:R-:W-:Y:S01]  /*6aa0*/  @!P0 HADD2.F32 R15, -RZ, R41.H1_H1 ;  /* 0x30000029ff0f8230 */ /* 0x000fe20000004100 */
[----:B-----5:R-:W-:Y:S01]  /*6ab0*/  @!P0 MOV R13, R36 ;  /* 0x00000024000d8202 */ /* 0x020fe20000000f00 */
[--C-:B---3--:R-:W-:Y:S02]  /*6ac0*/  @!P0 HADD2.F32 R12, -RZ, R32.reuse.H0_H0 ;  /* 0x20000020ff0c8230 */ /* 0x108fe40000004100 */
        /* <DEDUP_REMOVED lines=8> */
[----:B------:R-:W-:Y:S01]  /*6b50*/  @!P0 FMUL.FTZ R8, R9, R8 ;  /* 0x0000000809088220 */ /* 0x000fe20000410000 */
[----:B------:R-:W-:Y:S02]  /*6b60*/  @!P0 HADD2.F32 R32, -RZ, R35.H1_H1 ;  /* 0x30000023ff208230 */ /* 0x000fe40000004100 */
[----:B------:R-:W-:Y:S01]  /*6b70*/  @!P2 FADD.FTZ R16, -R16, -RZ ;  /* 0x800000ff1010a221 */ /* 0x000fe20000010100 */
[--C-:B------:R-:W-:Y:S02]  /*6b80*/  @!P0 HADD2.F32 R9, -RZ, R13.reuse.H0_H0 ;  /* 0x2000000dff098230 */ /* 0x100fe40000004100 */
[----:B------:R-:W-:Y:S01]  /*6b90*/  @!P2 FADD.FTZ R15, -R15, -RZ ;  /* 0x800000ff0f0fa221 */ /* 0x000fe20000010100 */
[----:B------:R-:W-:Y:S01]  /*6ba0*/  @!P0 HADD2.F32 R13, -RZ, R13.H1_H1 ;  /* 0x3000000dff0d8230 */ /* 0x000fe20000004100 */
[----:B------:R-:W1:Y:S01]  /*6bb0*/  LDC.64 R34, c[0x0][0x3b8] ;  /* 0x0000ee00ff227b82 */ /* 0x000e620000000a00 */
        /* <DEDUP_REMOVED lines=8> */
[----:B------:R-:W-:Y:S01]  /*6c40*/  @!P0 FFMA.FTZ R2, R13, R14, R2 ;  /* 0x0000000e0d028223 */ /* 0x000fe20000010002 */
[----:B------:R-:W-:Y:S01]  /*6c50*/  @!P0 FFMA.FTZ R3, R16, R15, R3 ;  /* 0x0000000f10038223 */ /* 0x000fe20000010003 */
[--C-:B------:R-:W-:Y:S02]  /*6c60*/  @!P0 HADD2.F32 R12, -RZ, R33.reuse.H0_H0 ;  /* 0x20000021ff0c8230 */ /* 0x100fe40000004100 */
[----:B------:R-:W-:Y:S01]  /*6c70*/  @!P0 FFMA.FTZ R4, R27, R28, R4 ;  /* 0x0000001c1b048223 */ /* 0x000fe20000010004 */
[----:B------:R-:W-:Y:S01]  /*6c80*/  @!P0 HADD2.F32 R9, -RZ, R33.H1_H1 ;  /* 0x30000021ff098230 */ /* 0x000fe20000004100 */
[----:B------:R-:W-:Y:S02]  /*6c90*/  @!P0 MOV R13, R39 ;  /* 0x00000027000d8202 */ /* 0x000fe40000000f00 */
[----:B------:R-:W-:Y:S01]  /*6ca0*/  @!P0 F2FP.F16.F32.PACK_AB R2, R2, R0 ;  /* 0x000000000202823e */ /* 0x000fe200000000ff */
[----:B------:R-:W-:Y:S01]  /*6cb0*/  @!P0 FFMA.FTZ R5, R12, R29, R5 ;  /* 0x0000001d0c058223 */ /* 0x000fe20000010005 */
[----:B------:R-:W-:Y:S01]  /*6cc0*/  @!P0 FFMA.FTZ R6, R9, R30, R6 ;  /* 0x0000001e09068223 */ /* 0x000fe20000010006 */
[--C-:B------:R-:W-:Y:S01]  /*6cd0*/  @!P0 HADD2.F32 R0, -RZ, R13.reuse.H0_H0 ;  /* 0x2000000dff008230 */ /* 0x100fe20000004100 */
[----:B------:R-:W-:Y:S01]  /*6ce0*/  @!P0 F2FP.F16.F32.PACK_AB R15, R4, R3 ;  /* 0x00000003040f823e */ /* 0x000fe200000000ff */
[----:B------:R-:W-:Y:S01]  /*6cf0*/  @!P0 HADD2.F32 R3, -RZ, R13.H1_H1 ;  /* 0x3000000dff038230 */ /* 0x000fe20000004100 */
[----:B------:R-:W-:Y:S01]  /*6d00*/  @!P1 ISETP.GE.U32.AND P2, PT, R19, R25, PT ;  /* 0x000000191300920c */ /* 0x000fe20003f46070 */
[----:B-1----:R-:W-:Y:S04]  /*6d10*/  IMAD.WIDE.U32 R44, R34, 0x60, R92 ;  /* 0x00000060222c7825 */ /* 0x002fe800078e005c */
[----:B------:R-:W-:Y:S01]  /*6d20*/  @!P0 FFMA.FTZ R7, R0, R31, R7 ;  /* 0x0000001f00078223 */ /* 0x000fe20000010007 */
[----:B------:R-:W-:Y:S01]  /*6d30*/  @!P0 FFMA.FTZ R8, R3, R32, R8 ;  /* 0x0000002003088223 */ /* 0x000fe20000010008 */
[----:B------:R-:W-:Y:S01]  /*6d40*/  IMAD R35, R35, 0x60, RZ ;  /* 0x0000006023237824 */ /* 0x000fe200078e02ff */
[----:B------:R-:W-:Y:S02]  /*6d50*/  @!P1 SEL R9, R26, RZ, P2 ;  /* 0x000000ff1a099207 */ /* 0x000fe40001000000 */
[----:B------:R-:W-:Y:S02]  /*6d60*/  @!P1 SEL R117, R117, RZ, P2 ;  /* 0x000000ff75759207 */ /* 0x000fe40001000000 */
[----:B------:R-:W-:Y:S02]  /*6d70*/  @!P1 IADD3 R9, P4, PT, R114, R9, RZ ;  /* 0x0000000972099210 */ /* 0x000fe40007f9e0ff */
[----:B------:R-:W-:Y:S02]  /*6d80*/  @!P0 F2FP.F16.F32.PACK_AB R6, R6, R5 ;  /* 0x000000050606823e */ /* 0x000fe400000000ff */
[----:B------:R-:W-:Y:S02]  /*6d90*/  @!P0 F2FP.F16.F32.PACK_AB R7, R8, R7 ;  /* 0x000000070807823e */ /* 0x000fe400000000ff */
[----:B------:R-:W-:Y:S02]  /*6da0*/  @!P0 MOV R37, R15 ;  /* 0x0000000f00258202 */ /* 0x000fe40000000f00 */
[----:B------:R-:W-:Y:S02]  /*6db0*/  @!P1 SHF.L.U32 R15, R9, 0x1, RZ ;  /* 0x00000001090f9819 */ /* 0x000fe400000006ff */
[----:B------:R-:W-:Y:S02]  /*6dc0*/  @!P1 IADD3.X R0, PT, PT, R106, R117, RZ, P4, !PT ;  /* 0x000000756a009210 */ /* 0x000fe400027fe4ff */
[----:B------:R-:W-:Y:S02]  /*6dd0*/  @!P0 MOV R36, R2 ;  /* 0x0000000200248202 */ /* 0x000fe40000000f00 */
[----:B------:R-:W-:Y:S02]  /*6de0*/  IADD3 R45, PT, PT, R45, R35, RZ ;  /* 0x000000232d2d7210 */ /* 0x000fe40007ffe0ff */
[----:B------:R-:W-:Y:S02]  /*6df0*/  @!P0 MOV R38, R6 ;  /* 0x0000000600268202 */ /* 0x000fe40000000f00 */
[----:B------:R-:W-:Y:S02]  /*6e00*/  @!P0 MOV R39, R7 ;  /* 0x0000000700278202 */ /* 0x000fe40000000f00 */
[----:B------:R-:W-:Y:S02]  /*6e10*/  @!P1 IADD3 R40, P0, PT, R15, R96, RZ ;  /* 0x000000600f289210 */ /* 0x000fe40007f1e0ff */
[----:B------:R-:W-:Y:S01]  /*6e20*/  @!P1 SEL R3, R25, R26, !P2 ;  /* 0x0000001a19039207 */ /* 0x000fe20005000000 */
[----:B------:R1:W-:Y:S01]  /*6e30*/  STG.E.128 desc[UR6][R44.64], R36 ;  /* 0x000000242c007986 */ /* 0x0003e2000c101d06 */
[----:B------:R-:W-:Y:S03]  /*6e40*/  @!P1 SHF.L.U64.HI R0, R9, 0x1, R0 ;  /* 0x0000000109009819 */ /* 0x000fe60000010200 */
[----:B------:R-:W-:Y:S01]  /*6e50*/  @!P1 IMAD.WIDE R4, R3, 0x2, R10 ;  /* 0x0000000203049825 */ /* 0x000fe200078e020a */
[C---:B------:R-:W-:Y:S02]  /*6e60*/  @!P1 IADD3.X R41, PT, PT, R0.reuse, R97, RZ, P0, !PT ;  /* 0x0000006100299210 */ /* 0x040fe400007fe4ff */
[----:B------:R-:W-:Y:S01]  /*6e70*/  @!P1 IADD3 R14, P0, PT, R15, R98, RZ ;  /* 0x000000620f0e9210 */ /* 0x000fe20007f1e0ff */
[----:B------:R-:W1:Y:S03]  /*6e80*/  LDG.E.128 R32, desc[UR6][R10.64+0x80] ;  /* 0x000080060a207981 */ /* 0x000e66000c1e1d00 */
[----:B------:R-:W-:Y:S02]  /*6e90*/  @!P1 IADD3.X R15, PT, PT, R0, R99, RZ, P0, !PT ;  /* 0x00000063000f9210 */ /* 0x000fe400007fe4ff */
[----:B------:R-:W-:Y:S03]  /*6ea0*/  ISETP.GE.U32.OR P0, PT, R19, R25, P1 ;  /* 0x000000191300720c */ /* 0x000fe60000f06470 */
[----:B------:R-:W2:Y:S08]  /*6eb0*/  @!P1 LDG.E.128 R40, desc[UR6][R40.64+0x80] ;  /* 0x0000800628289981 */ /* 0x000eb0000c1e1d00 */
[----:B------:R-:W3:Y:S08]  /*6ec0*/  @!P1 LDG.E.128 R4, desc[UR6][R4.64+0x80] ;  /* 0x0000800604049981 */ /* 0x000ef0000c1e1d00 */
[----:B------:R4:W5:Y:S01]  /*6ed0*/  @!P1 LDG.E.128 R28, desc[UR6][R14.64+0x80] ;  /* 0x000080060e1c9981 */ /* 0x000962000c1e1d00 */
[----:B-1----:R-:W-:Y:S01]  /*6ee0*/  @!P1 MOV R36, R33 ;  /* 0x0000002100249202 */ /* 0x002fe20000000f00 */
        /* <DEDUP_REMOVED lines=13> */
[--C-:B------:R-:W-:Y:S02]  /*6fc0*/  @!P1 HADD2.F32 R5, -RZ, R6.reuse.H0_H0 ;  /* 0x20000006ff059230 */ /* 0x100fe40000004100 */
        /* <DEDUP_REMOVED lines=54> */
.L_x_5807:
[----:B------:R-:W-:Y:S05]  /*7330*/  BSYNC.RECONVERGENT B0 ;  /* 0x0000000000007941 */ /* 0x000fea0003800200 */
.L_x_5806:
[----:B------:R-:W2:Y:S01]  /*7340*/  LDC R24, c[0x0][0x450] ;  /* 0x00011400ff187b82 */ /* 0x000ea20000000800 */
[----:B-1----:R-:W-:Y:S05]  /*7350*/  IMAD.U32 R91, R91, -0x20, RZ ;  /* 0xffffffe05b5b7824 */ /* 0x002fea00078e00ff */
[C---:B------:R-:W-:Y:S02]  /*7360*/  LEA R98, P1, R91.reuse, R98, 0x1 ;  /* 0x000000625b627211 */ /* 0x040fe400078208ff */
[C---:B------:R-:W-:Y:S02]  /*7370*/  LEA R96, P0, R91.reuse, R96, 0x1 ;  /* 0x000000605b607211 */ /* 0x040fe400078008ff */
[C---:B------:R-:W-:Y:S02]  /*7380*/  LEA.HI.X.SX32 R99, R91.reuse, R99, 0x1, P1 ;  /* 0x000000635b637211 */ /* 0x040fe400008f0eff */
[----:B------:R-:W-:Y:S09]  /*7390*/  LEA.HI.X.SX32 R97, R91, R97, 0x1, P0 ;  /* 0x000000615b617211 */ /* 0x000ff200000f0eff */
.L_x_5790:
[----:B--23--:R-:W-:Y:S05]  /*73a0*/  BSYNC.RECONVERGENT B1 ;  /* 0x0000000000017941 */ /* 0x00cfea0003800200 */
.L_x_5788:
[----:B------:R-:W-:Y:S04]  /*73b0*/  ISETP.NE.U32.AND P2, PT, RZ, UR12, PT ;  /* 0x0000000cff007c0c */ /* 0x000fe8000bf45070 */
[----:B------:R-:W-:Y:S11]  /*73c0*/  ISETP.NE.AND.EX P2, PT, RZ, UR13, PT, P2 ;  /* 0x0000000dff007c0c */ /* 0x000ff6000bf45320 */
[----:B------:R-:W-:Y:S02]  /*73d0*/  @!UPT UIADD3 URZ, UPT, UPT, URZ, URZ, URZ ;  /* 0x000000fffffff290 */ /* 0x000fe4000fffe0ff */
[----:B------:R-:W2:Y:S01]  /*73e0*/  @!P2 LDC R2, c[0x0][0x3c0] ;  /* 0x0000f000ff02ab82 */ /* 0x000ea20000000800 */
[----:B------:R-:W-:Y:S07]  /*73f0*/  @!P2 IMAD.MOV.U32 R3, RZ, RZ, RZ ;  /* 0x000000ffff03a224 */ /* 0x000fee00078e00ff */
[----:B------:R-:W3:Y:S01]  /*7400*/  @!P2 LDC R0, c[0x0][0x3b8] ;  /* 0x0000ee00ff00ab82 */ /* 0x000ee20000000800 */
[----:B------:R-:W-:Y:S01]  /*7410*/  @!P2 IADD3 R3, P0, PT, RZ, -R3, RZ ;  /* 0x80000003ff03a210 */ /* 0x000fe20007f1e0ff */
[----:B---3--:R-:W-:Y:S02]  /*7420*/  @!P2 IMAD.SHL.U32 R0, R0, 0x40, RZ ;  /* 0x000000400000a824 */ /* 0x008fe400078e00ff */
[----:B--2---:R-:W-:Y:S02]  /*7430*/  @!P2 IMAD.SHL.U32 R2, R2, 0x40, RZ ;  /* 0x000000400202a824 */ /* 0x004fe400078e00ff */
[----:B------:R-:W-:Y:S02]  /*7440*/  @!P2 IMAD.X R0, RZ, RZ, ~R0, P0 ;  /* 0x000000ffff00a224 */ /* 0x000fe400000e0e00 */
[----:B------:R-:W-:Y:S05]  /*7450*/  @!P2 IMAD.X R2, RZ, RZ, ~R2, P0 ;  /* 0x000000ffff02a224 */ /* 0x000fea00000e0e02 */
[C---:B-1--4-:R-:W-:Y:S02]  /*7460*/  @!P2 SHF.R.S64 R5, R3.reuse, 0x1f, R2 ;  /* 0x0000001f0305a819 */ /* 0x052fe40000001002 */
        /* <DEDUP_REMOVED lines=78> */
.L_x_5808:
[----:B------:R-:W-:Y:S02]  /*7950*/  IADD3 R94, P1, PT, R94, R103, RZ ;  /* 0x000000675e5e7210 */ /* 0x000fe40007f3e0ff */
[----:B------:R-:W-:Y:S03]  /*7960*/  IADD3 R18, P0, PT, R18, R105, RZ ;  /* 0x0000006912127210 */ /* 0x000fe60007f1e0ff */
[----:B------:R-:W-:Y:S02]  /*7970*/  IMAD.X R95, R95, 0x1, R100, P1 ;  /* 0x000000015f5f7824 */ /* 0x000fe400008e0664 */
[----:B------:R-:W-:Y:S01]  /*7980*/  IMAD.X R17, R17, 0x1, R102, P0 ;  /* 0x0000000111117824 */ /* 0x000fe200000e0666 */
[----:B------:R-:W-:Y:S07]  /*7990*/  @P3 BRA `(.L_x_5809) ;  /* 0xffffffa800603947 */ /* 0x000fee000383ffff */
.L_x_5787:
        /* <DEDUP_REMOVED lines=35> */
[----:B------:R-:W-:-:S03]  /*7bd0*/  ISETP.GE.AND P1, PT, R156, R5, PT ;  /* 0x000000059c00720c */ /* 0x000fc60003f26270 */
[----:B------:R-:W-:Y:S10]  /*7be0*/  @P0 BRA `(.L_x_5813) ;  /* 0x00000000001c0947 */ /* 0x000ff40003800000 */
[----:B------:R-:W-:-:S04]  /*7bf0*/  LEA R4, P0, R2, R6, 0x6 ;  /* 0x0000000602047211 */ /* 0x000fc800078030ff */
[----:B------:R-:W-:-:S05]  /*7c00*/  LEA.HI.X R5, R2, R7, R3, 0x6, P0 ;  /* 0x0000000702057211 */ /* 0x000fca00000f3403 */
[----:B------:R-:W-:Y:S01]  /*7c10*/  @!PT LDS RZ, [RZ] ;  /* 0x00000000fffff984 */ /* 0x000fe20000000800 */
[----:B------:R-:W-:Y:S01]  /*7c20*/  @!PT LDS RZ, [RZ] ;  /* 0x00000000fffff984 */ /* 0x000fe20000000800 */
[----:B------:R-:W-:Y:S01]  /*7c30*/  @!PT LDS RZ, [RZ] ;  /* 0x00000000fffff984 */ /* 0x000fe20000000800 */
[----:B------:R2:W-:Y:S04]  /*7c40*/  LDGSTS.E.BYPASS.LTC128B.128 [R163+0x1000], desc[UR6][R4.64] ;  /* 0x0100000004a37fae */ /* 0x0005e8000b981a06 */
[----:B------:R2:W-:Y:S02]  /*7c50*/  LDGSTS.E.BYPASS.LTC128B.128 [R163+0x3000], desc[UR6][R4.64+0x80] ;  /* 0x0300008004a37fae */ /* 0x0005e4000b981a06 */
.L_x_5813:
[----:B------:R-:W-:Y:S05]  /*7c60*/  BSYNC.RECONVERGENT B0 ;  /* 0x0000000000007941 */ /* 0x000fea0003800200 */
.L_x_5812:
        /* <DEDUP_REMOVED lines=10> */
.L_x_5811:
        /* <DEDUP_REMOVED lines=75> */
.L_x_5819:
[----:B------:R-:W-:Y:S05]  /*81c0*/  BSYNC.RECONVERGENT B0 ;  /* 0x0000000000007941 */ /* 0x000fea0003800200 */
.L_x_5818:
        /* <DEDUP_REMOVED lines=45> */
.L_x_5821:
[----:B------:R-:W-:Y:S05]  /*84a0*/  BSYNC.RECONVERGENT B0 ;  /* 0x0000000000007941 */ /* 0x000fea0003800200 */
.L_x_5820:
[----:B------:R3:W-:Y:S02]  /*84b0*/  STS.128 [R163+0x2000], R8 ;  /* 0x00200008a3007388 */ /* 0x0007e40000000c00 */
.L_x_5817:
[----:B------:R-:W-:Y:S05]  /*84c0*/  BSYNC.RECONVERGENT B1 ;  /* 0x0000000000017941 */ /* 0x000fea0003800200 */
.L_x_5816:
        /* <DEDUP_REMOVED lines=17> */
[C---:B--2---:R-:W-:Y:S02]  /*85e0*/  IADD3 R6, P1, PT, R4.reuse, UR10, RZ ;  /* 0x0000000a04067c10 */ /* 0x044fe4000ff3e0ff */
[----:B---3--:R-:W-:Y:S02]  /*85f0*/  IADD3 R4, P0, PT, R4, UR8, RZ ;  /* 0x0000000804047c10 */ /* 0x008fe4000ff1e0ff */
        /* <DEDUP_REMOVED lines=41> */
.L_x_5825:
[----:B------:R-:W-:Y:S05]  /*8890*/  BSYNC.RECONVERGENT B0 ;  /* 0x0000000000007941 */ /* 0x000fea0003800200 */
.L_x_5824:
        /* <DEDUP_REMOVED lines=18> */
[----:B------:R-:W-:Y:S02]  /*89c0*/  HADD2.F32 R22, -RZ, R9.H1_H1 ;  /* 0x30000009ff167230 */ /* 0x000fe40000004100 */
[--C-:B------:R-:W-:Y:S01]  /*89d0*/  HADD2.F32 R19, -RZ, R11.reuse.H1_H1 ;  /* 0x3000000bff137230 */ /* 0x100fe20000004100 */
[----:B------:R-:W-:Y:S01]  /*89e0*/  MOV R16, R10 ;  /* 0x0000000a00107202 */ /* 0x000fe20000000f00 */
[----:B--2---:R-:W-:-:S02]  /*89f0*/  HADD2.F32 R24, -RZ, R11.H0_H0 ;  /* 0x2000000bff187230 */ /* 0x004fc40000004100 */
        /* <DEDUP_REMOVED lines=33> */
.L_x_5827:
[----:B------:R-:W-:Y:S05]  /*8c10*/  BSYNC.RECONVERGENT B0 ;  /* 0x0000000000007941 */ /* 0x000fea0003800200 */
.L_x_5826:
[----:B------:R4:W-:Y:S02]  /*8c20*/  STS.128 [R163+0x2800], R8 ;  /* 0x00280008a3007388 */ /* 0x0009e40000000c00 */
.L_x_5823:
[----:B------:R-:W-:Y:S05]  /*8c30*/  BSYNC.RECONVERGENT B1 ;  /* 0x0000000000017941 */ /* 0x000fea0003800200 */
.L_x_5822:
        /* <DEDUP_REMOVED lines=24> */
[--C-:B-----5:R-:W-:Y:S02]  /*8dc0*/  HADD2.F32 R22, -RZ, R25.reuse.H0_H0 ;  /* 0x20000019ff167230 */ /* 0x120fe40000004100 */
[----:B------:R-:W-:Y:S02]  /*8dd0*/  HADD2.F32 R25, -RZ, R25.H1_H1 ;  /* 0x30000019ff197230 */ /* 0x000fe40000004100 */
[--C-:B------:R-:W-:Y:S02]  /*8de0*/  HADD2.F32 R23, -RZ, R27.reuse.H1_H1 ;  /* 0x3000001bff177230 */ /* 0x100fe40000004100 */
[----:B------:R-:W-:-:S02]  /*8df0*/  HADD2.F32 R28, -RZ, R27.H0_H0 ;  /* 0x2000001bff1c7230 */ /* 0x000fc40000004100 */
[----:B--2---:R-:W-:Y:S02]  /*8e00*/  HADD2.F32 R19, -RZ, R6.H1_H1 ;  /* 0x30000006ff137230 */ /* 0x004fe40000004100 */
[----:B---3--:R-:W-:Y:S02]  /*8e10*/  HADD2.F32 R16, -RZ, R4.H1_H1 ;  /* 0x30000004ff107230 */ /* 0x008fe40000004100 */
[----:B------:R-:W-:Y:S02]  /*8e20*/  HADD2.F32 R0, -RZ, R5.H1_H1 ;  /* 0x30000005ff007230 */ /* 0x000fe40000004100 */
[C---:B------:R-:W-:Y:S01]  /*8e30*/  FMUL.FTZ R27, R25.reuse, R19 ;  /* 0x00000013191b7220 */ /* 0x040fe20000410000 */
[----:B------:R-:W-:Y:S02]  /*8e40*/  HADD2.F32 R18, -RZ, R7.H1_H1 ;  /* 0x30000007ff127230 */ /* 0x000fe40000004100 */
[----:B------:R-:W-:Y:S01]  /*8e50*/  FMUL.FTZ R29, R25, R16 ;  /* 0x00000010191d7220 */ /* 0x000fe20000410000 */
[----:B------:R-:W-:Y:S01]  /*8e60*/  FMUL.FTZ R25, R23, R0 ;  /* 0x0000000017197220 */ /* 0x000fe20000410000 */
[----:B------:R-:W-:-:S02]  /*8e70*/  HADD2.F32 R6, -RZ, R6.H0_H0 ;  /* 0x20000006ff067230 */ /* 0x000fc40000004100 */
[----:B------:R-:W-:Y:S01]  /*8e80*/  FFMA.FTZ R29, R22, R19, -R29 ;  /* 0x00000013161d7223 */ /* 0x000fe2000001081d */
[-C--:B------:R-:W-:Y:S01]  /*8e90*/  FMUL.FTZ R23, R23, R18.reuse ;  /* 0x0000001217177220 */ /* 0x080fe20000410000 */
[----:B------:R-:W-:Y:S01]  /*8ea0*/  FFMA.FTZ R25, R28, R18, -R25 ;  /* 0x000000121c197223 */ /* 0x000fe20000010819 */
[----:B------:R-:W-:Y:S02]  /*8eb0*/  HADD2.F32 R19, -RZ, R24.H1_H1 ;  /* 0x30000018ff137230 */ /* 0x000fe40000004100 */
[----:B------:R-:W-:Y:S02]  /*8ec0*/  HADD2.F32 R4, -RZ, R4.H0_H0 ;  /* 0x20000004ff047230 */ /* 0x000fe40000004100 */
[----:B------:R-:W-:Y:S02]  /*8ed0*/  HADD2.F32 R5, -RZ, R5.H0_H0 ;  /* 0x20000005ff057230 */ /* 0x000fe40000004100 */
[----:B------:R-:W-:Y:S02]  /*8ee0*/  HADD2.F32 R18, -RZ, R26.H1_H1 ;  /* 0x3000001aff127230 */ /* 0x000fe40000004100 */
[----:B------:R-:W-:-:S02]  /*8ef0*/  HADD2.F32 R7, -RZ, R7.H0_H0 ;  /* 0x20000007ff077230 */ /* 0x000fc40000004100 */
[----:B------:R-:W-:Y:S01]  /*8f00*/  FFMA.FTZ R16, R22, R16, R27 ;  /* 0x0000001016107223 */ /* 0x000fe2000001001b */
        /* <DEDUP_REMOVED lines=16> */
[----:B------:R-:W-:Y:S02]  /*9010*/  MOV R27, R0 ;  /* 0x00000000001b7202 */ /* 0x000fe40000000f00 */
.L_x_5831:
[----:B------:R-:W-:Y:S05]  /*9020*/  BSYNC.RECONVERGENT B0 ;  /* 0x0000000000007941 */ /* 0x000fea0003800200 */
.L_x_5830:
        /* <DEDUP_REMOVED lines=55> */
.L_x_5833:
[----:B------:R-:W-:Y:S05]  /*93a0*/  BSYNC.RECONVERGENT B0 ;  /* 0x0000000000007941 */ /* 0x000fea0003800200 */
.L_x_5832:
[----:B------:R4:W-:Y:S02]  /*93b0*/  STS.128 [R163+0x3000], R8 ;  /* 0x00300008a3007388 */ /* 0x0009e40000000c00 */
.L_x_5829:
[----:B------:R-:W-:Y:S05]  /*93c0*/  BSYNC.RECONVERGENT B1 ;  /* 0x0000000000017941 */ /* 0x000fea0003800200 */
.L_x_5828:
        /* <DEDUP_REMOVED lines=37> */
[----:B------:R-:W-:Y:S01]  /*9620*/  FFMA.FTZ R18, R27, R7, -R18 ;  /* 0x000000071b127223 */ /* 0x000fe20000010812 */
[----:B------:R-:W-:Y:S01]  /*9630*/  FMUL.FTZ R19, R19, R13 ;  /* 0x0000000d13137220 */ /* 0x000fe20000410000 */
[----:B------:R-:W-:Y:S01]  /*9640*/  FFMA.FTZ R15, R27, R0, R15 ;  /* 0x000000001b0f7223 */ /* 0x000fe2000001000f */
        /* <DEDUP_REMOVED lines=21> */
.L_x_5835:
[----:B------:R-:W-:Y:S05]  /*97a0*/  BSYNC.RECONVERGENT B0 ;  /* 0x0000000000007941 */ /* 0x000fea0003800200 */
.L_x_5834:
        /* <DEDUP_REMOVED lines=54> */
.L_x_5837:
[----:B------:R-:W-:Y:S05]  /*9b10*/  BSYNC.RECONVERGENT B0 ;  /* 0x0000000000007941 */ /* 0x000fea0003800200 */
.L_x_5836:
[----:B------:R3:W-:Y:S01]  /*9b20*/  STS.128 [R163+0x3800], R8 ;  /* 0x00380008a3007388 */ /* 0x0007e20000000c00 */
[----:B------:R-:W-:Y:S05]  /*9b30*/  BRA `(.L_x_5814) ;  /* 0x0000002c00347947 */ /* 0x000fea0003800000 */
.L_x_5815:
        /* <DEDUP_REMOVED lines=92> */
.L_x_5841:
[----:B------:R-:W-:Y:S05]  /*a100*/  BSYNC.RECONVERGENT B0 ;  /* 0x0000000000007941 */ /* 0x000fea0003800200 */
.L_x_5840:
        /* <DEDUP_REMOVED lines=25> */
[----:B--2---:R-:W-:Y:S02]  /*a2a0*/  HADD2.F32 R32, -RZ, R12.H1_H1 ;  /* 0x3000000cff207230 */ /* 0x004fe40000004100 */
[--C-:B------:R-:W-:Y:S02]  /*a2b0*/  HADD2.F32 R12, -RZ, R13.reuse.H0_H0 ;  /* 0x2000000dff0c7230 */ /* 0x100fe40000004100 */
[----:B------:R-:W-:Y:S02]  /*a2c0*/  HADD2.F32 R33, -RZ, R13.H1_H1 ;  /* 0x3000000dff217230 */ /* 0x000fe40000004100 */
[----:B------:R-:W-:-:S02]  /*a2d0*/  HADD2.F32 R13, -RZ, R14.H0_H0 ;  /* 0x2000000eff0d7230 */ /* 0x000fc40000004100 */
[----:B------:R-:W-:Y:S02]  /*a2e0*/  HADD2.F32 R34, -RZ, R14.H1_H1 ;  /* 0x3000000eff227230 */ /* 0x000fe40000004100 */
[--C-:B------:R-:W-:Y:S02]  /*a2f0*/  HADD2.F32 R14, -RZ, R15.reuse.H0_H0 ;  /* 0x2000000fff0e7230 */ /* 0x100fe40000004100 */
[----:B------:R-:W-:Y:S02]  /*a300*/  HADD2.F32 R35, -RZ, R15.H1_H1 ;  /* 0x3000000fff237230 */ /* 0x000fe40000004100 */
[--C-:B-----5:R-:W-:Y:S02]  /*a310*/  HADD2.F32 R15, -RZ, R4.reuse.H0_H0 ;  /* 0x20000004ff0f7230 */ /* 0x120fe40000004100 */
        /* <DEDUP_REMOVED lines=51> */
.L_x_5843:
[----:B------:R-:W-:Y:S05]  /*a650*/  BSYNC.RECONVERGENT B0 ;  /* 0x0000000000007941 */ /* 0x000fea0003800200 */
.L_x_5842:
[----:B------:R3:W-:Y:S02]  /*a660*/  STS.128 [R163+0x2000], R24 ;  /* 0x00200018a3007388 */ /* 0x0007e40000000c00 */
.L_x_5839:
[----:B------:R-:W-:Y:S05]  /*a670*/  BSYNC.RECONVERGENT B1 ;  /* 0x0000000000017941 */ /* 0x000fea0003800200 */
.L_x_5838:
        /* <DEDUP_REMOVED lines=90> */
.L_x_5847:
[----:B------:R-:W-:Y:S05]  /*ac20*/  BSYNC.RECONVERGENT B0 ;  /* 0x0000000000007941 */ /* 0x000fea0003800200 */
.L_x_5846:
        /* <DEDUP_REMOVED lines=26> */
[----:B--2---:R-:W-:Y:S02]  /*add0*/  HADD2.F32 R32, -RZ, R12.H1_H1 ;  /* 0x3000000cff207230 */ /* 0x004fe40000004100 */
        /* <DEDUP_REMOVED lines=58> */
.L_x_5849:
[----:B------:R-:W-:Y:S05]  /*b180*/  BSYNC.RECONVERGENT B0 ;  /* 0x0000000000007941 */ /* 0x000fea0003800200 */
.L_x_5848:
[----:B------:R4:W-:Y:S02]  /*b190*/  STS.128 [R163+0x2800], R24 ;  /* 0x00280018a3007388 */ /* 0x0009e40000000c00 */
.L_x_5845:
[----:B------:R-:W-:Y:S05]  /*b1a0*/  BSYNC.RECONVERGENT B1 ;  /* 0x0000000000017941 */ /* 0x000fea0003800200 */
.L_x_5844:
        /* <DEDUP_REMOVED lines=91> */
.L_x_5853:
[----:B------:R-:W-:Y:S05]  /*b760*/  BSYNC.RECONVERGENT B0 ;  /* 0x0000000000007941 */ /* 0x000fea0003800200 */
.L_x_5852:
        /* <DEDUP_REMOVED lines=85> */
.L_x_5855:
[----:B------:R-:W-:Y:S05]  /*bcc0*/  BSYNC.RECONVERGENT B0 ;  /* 0x0000000000007941 */ /* 0x000fea0003800200 */
.L_x_5854:
[----:B------:R4:W-:Y:S02]  /*bcd0*/  STS.128 [R163+0x3000], R24 ;  /* 0x00300018a3007388 */ /* 0x0009e40000000c00 */
.L_x_5851:
[----:B------:R-:W-:Y:S05]  /*bce0*/  BSYNC.RECONVERGENT B1 ;  /* 0x0000000000017941 */ /* 0x000fea0003800200 */
.L_x_5850:
[----:B------:R-:W-:-:S04]  /*bcf0*/  IADD3 R156, PT, PT, R120, 0x30, RZ ;  /* 0x00000030789c7810 */ /* 0x000fc80007ffe0ff */
[----:B------:R-:W-:-:S13]  /*bd00*/  ISETP.GE.AND P0, PT, R156, R29, PT ;  /* 0x0000001d9c00720c */ /* 0x000fda0003f06270 */
[----:B------:R-:W-:Y:S05]  /*bd10*/  @P0 BRA `(.L_x_5814) ;  /* 0x0000000800bc0947 */ /* 0x000fea0003800000 */
[----:B------:R-:W-:Y:S02]  /*bd20*/  IMAD R3, R3, 0x60, RZ ;  /* 0x0000006003037824 */ /* 0x000fe400078e02ff */
[----:B--2---:R-:W-:-:S05]  /*bd30*/  IMAD.WIDE.U32 R34, R2, 0x60, R30 ;  /* 0x0000006002227825 */ /* 0x004fca00078e001e */
        /* <DEDUP_REMOVED lines=48> */
[----:B-----5:R-:W-:Y:S02]  /*c040*/  HADD2.F32 R5, -RZ, R28.H0_H0 ;  /* 0x2000001cff057230 */ /* 0x020fe40000004100 */
[----:B------:R-:W-:Y:S01]  /*c050*/  FMUL.FTZ R13, R13, R4 ;  /* 0x000000040d0d7220 */ /* 0x000fe20000410000 */
[----:B--2---:R-:W-:Y:S02]  /*c060*/  HADD2.F32 R4, -RZ, R8.H0_H0 ;  /* 0x20000008ff047230 */ /* 0x004fe40000004100 */
[----:B------:R-:W-:Y:S01]  /*c070*/  FMUL.FTZ R2, R2, R15 ;  /* 0x0000000f02027220 */ /* 0x000fe20000410000 */
[----:B------:R-:W-:Y:S01]  /*c080*/  @!P0 FADD.FTZ R6, -R6, -RZ ;  /* 0x800000ff06068221 */ /* 0x000fe20000010100 */
[----:B------:R-:W-:Y:S01]  /*c090*/  @!P0 FADD.FTZ R7, -R7, -RZ ;  /* 0x800000ff07078221 */ /* 0x000fe20000010100 */
[----:B------:R-:W-:Y:S01]  /*c0a0*/  @!P0 FADD.FTZ R41, -R41, -RZ ;  /* 0x800000ff29298221 */ /* 0x000fe20000010100 */
[----:B------:R-:W-:Y:S01]  /*c0b0*/  FMUL.FTZ R12, R12, R37 ;  /* 0x000000250c0c7220 */ /* 0x000fe20000410000 */
[----:B------:R-:W-:Y:S01]  /*c0c0*/  FMUL.FTZ R33, R33, R6 ;  /* 0x0000000621217220 */ /* 0x000fe20000410000 */
[----:B------:R-:W-:Y:S01]  /*c0d0*/  FMUL.FTZ R36, R36, R7 ;  /* 0x0000000724247220 */ /* 0x000fe20000410000 */
[----:B------:R-:W-:-:S02]  /*c0e0*/  HADD2.F32 R15, -RZ, R28.H1_H1 ;  /* 0x3000001cff0f7230 */ /* 0x000fc40000004100 */
[----:B------:R-:W-:Y:S01]  /*c0f0*/  FFMA.FTZ R2, R5, R4, R2 ;  /* 0x0000000405027223 */ /* 0x000fe20000010002 */
[----:B------:R-:W-:Y:S02]  /*c100*/  HADD2.F32 R7, -RZ, R29.H0_H0 ;  /* 0x2000001dff077230 */ /* 0x000fe40000004100 */
[----:B------:R-:W-:Y:S01]  /*c110*/  FMUL.FTZ R22, R22, R39 ;  /* 0x0000002716167220 */ /* 0x000fe20000410000 */
[----:B------:R-:W-:Y:S02]  /*c120*/  HADD2.F32 R6, -RZ, R9.H0_H0 ;  /* 0x20000009ff067230 */ /* 0x000fe40000004100 */
[----:B------:R-:W-:Y:S01]  /*c130*/  FMUL.FTZ R14, R14, R41 ;  /* 0x000000290e0e7220 */ /* 0x000fe20000410000 */
[----:B------:R-:W-:Y:S02]  /*c140*/  HADD2.F32 R28, -RZ, R10.H0_H0 ;  /* 0x2000000aff1c7230 */ /* 0x000fe40000004100 */
[----:B------:R-:W-:Y:S02]  /*c150*/  HADD2.F32 R37, -RZ, R11.H0_H0 ;  /* 0x2000000bff257230 */ /* 0x000fe40000004100 */
[----:B------:R-:W-:Y:S01]  /*c160*/  FFMA.FTZ R6, R7, R6, R12 ;  /* 0x0000000607067223 */ /* 0x000fe2000001000c */
[----:B------:R-:W-:-:S02]  /*c170*/  HADD2.F32 R4, -RZ, R30.H0_H0 ;  /* 0x2000001eff047230 */ /* 0x000fc40000004100 */
[----:B------:R-:W-:Y:S02]  /*c180*/  HADD2.F32 R5, -RZ, R31.H0_H0 ;  /* 0x2000001fff057230 */ /* 0x000fe40000004100 */
[----:B------:R-:W-:Y:S02]  /*c190*/  HADD2.F32 R8, -RZ, R8.H1_H1 ;  /* 0x30000008ff087230 */ /* 0x000fe40000004100 */
[----:B------:R-:W-:Y:S01]  /*c1a0*/  FFMA.FTZ R4, R4, R28, R13 ;  /* 0x0000001c04047223 */ /* 0x000fe2000001000d */
[----:B------:R-:W-:Y:S02]  /*c1b0*/  HADD2.F32 R9, -RZ, R9.H1_H1 ;  /* 0x30000009ff097230 */ /* 0x000fe40000004100 */
[----:B------:R-:W-:Y:S01]  /*c1c0*/  FFMA.FTZ R5, R5, R37, R14 ;  /* 0x0000002505057223 */ /* 0x000fe2000001000e */
        /* <DEDUP_REMOVED lines=13> */
.L_x_5857:
[----:B------:R-:W-:Y:S05]  /*c2a0*/  BSYNC.RECONVERGENT B0 ;  /* 0x0000000000007941 */ /* 0x000fea0003800200 */
.L_x_5856:
        /* <DEDUP_REMOVED lines=28> */
[--C-:B-----5:R-:W-:Y:S02]  /*c470*/  HADD2.F32 R15, -RZ, R4.reuse.H0_H0 ;  /* 0x20000004ff0f7230 */ /* 0x120fe40000004100 */
        /* <DEDUP_REMOVED lines=23> */
[----:B----4-:R-:W-:Y:S02]  /*c5f0*/  HADD2.F32 R4, -RZ, R8.H0_H0 ;  /* 0x20000008ff047230 */ /* 0x010fe40000004100 */
        /* <DEDUP_REMOVED lines=31> */
.L_x_5859:
[----:B------:R-:W-:Y:S05]  /*c7f0*/  BSYNC.RECONVERGENT B0 ;  /* 0x0000000000007941 */ /* 0x000fea0003800200 */
.L_x_5858:
[----:B------:R3:W-:Y:S02]  /*c800*/  STS.128 [R163+0x3800], R24 ;  /* 0x00380018a3007388 */ /* 0x0007e40000000c00 */
.L_x_5814:
[----:B------:R-:W-:Y:S05]  /*c810*/  BSYNC.RECONVERGENT B2 ;  /* 0x0000000000027941 */ /* 0x000fea0003800200 */
.L_x_5810:
[----:B-1-3--:R-:W-:Y:S01]  /*c820*/  IMAD.IADD R7, R74, 0x1, -R69 ;  /* 0x000000014a077824 */ /* 0x00afe200078e0a45 */
[--C-:B------:R-:W-:Y:S01]  /*c830*/  LOP3.LUT R0, R78, 0x8, R153.reuse, 0x78, !PT ;  /* 0x000000084e007812 */ /* 0x100fe200078e7899 */
[----:B------:R-:W-:Y:S01]  /*c840*/  IMAD.SHL.U32 R146, R153, 0x40, RZ ;  /* 0x0000004099927824 */ /* 0x000fe200078e00ff */
[----:B------:R-:W-:Y:S01]  /*c850*/  SHF.R.U32.HI R75, RZ, 0x1, R153 ;  /* 0x00000001ff4b7819 */ /* 0x000fe20000011699 */
[----:B------:R-:W1:Y:S01]  /*c860*/  LDCU UR4, c[0x0][0x508] ;  /* 0x0000a100ff0477ac */ /* 0x000e620008000800 */
[-C--:B------:R-:W-:Y:S02]  /*c870*/  ISETP.GE.AND P3, PT, R160, R7.reuse, PT ;  /* 0x00000007a000720c */ /* 0x080fe40003f66270 */
[-C--:B------:R-:W-:Y:S02]  /*c880*/  ISETP.GE.AND P2, PT, R156, R7.reuse, PT ;  /* 0x000000079c00720c */ /* 0x080fe40003f46270 */
[-C--:B------:R-:W-:Y:S02]  /*c890*/  ISETP.GE.AND P4, PT, R161, R7.reuse, PT ;  /* 0x00000007a100720c */ /* 0x080fe40003f86270 */
[----:B------:R-:W-:-:S02]  /*c8a0*/  ISETP.GE.AND P5, PT, R120, R7, PT ;  /* 0x000000077800720c */ /* 0x000fc40003fa6270 */
[----:B------:R-:W-:Y:S02]  /*c8b0*/  LOP3.LUT R146, R146, 0x400, RZ, 0xc0, !PT ;  /* 0x0000040092927812 */ /* 0x000fe400078ec0ff */
[----:B------:R-:W-:Y:S02]  /*c8c0*/  LOP3.LUT R78, R78, 0x8, R75, 0xf8, !PT ;  /* 0x000000084e4e7812 */ /* 0x000fe400078ef84b */
[----:B------:R-:W-:Y:S01]  /*c8d0*/  LOP3.LUT R75, R75, 0x1f0, RZ, 0xc0, !PT ;  /* 0x000001f04b4b7812 */ /* 0x000fe200078ec0ff */
[----:B--2---:R-:W4:Y:S03]  /*c8e0*/  @!P3 LDC.64 R4, c[0x0][0x3b8] ;  /* 0x0000ee00ff04bb82 */ /* 0x004f260000000a00 */
[----:B------:R-:W-:Y:S02]  /*c8f0*/  IADD3 R75, PT, PT, R75, 0x1, R154 ;  /* 0x000000014b4b7810 */ /* 0x000fe40007ffe09a */
[C---:B------:R-:W-:Y:S01]  /*c900*/  @!P4 LEA R12, P1, R71.reuse, R148, 0x1 ;  /* 0x00000094470cc211 */ /* 0x040fe200078208ff */
[----:B------:R-:W-:Y:S01]  /*c910*/  @!PT LDS RZ, [RZ] ;  /* 0x00000000fffff984 */ /* 0x000fe20000000800 */
[----:B------:R-:W-:Y:S01]  /*c920*/  @!PT LDS RZ, [RZ] ;  /* 0x00000000fffff984 */ /* 0x000fe20000000800 */
[----:B------:R-:W-:Y:S01]  /*c930*/  @!PT LDS RZ, [RZ] ;  /* 0x00000000fffff984 */ /* 0x000fe20000000800 */
[----:B------:R-:W-:Y:S02]  /*c940*/  @!P5 LDGSTS.E.BYPASS.LTC128B.128 [R163+0x4000], desc[UR6][R148.64] ;  /* 0x0400000094a3dfae */ /* 0x000fe4000b981a06 */
[----:B------:R-:W2:Y:S01]  /*c950*/  @!P2 LDC.64 R2, c[0x0][0x3b8] ;  /* 0x0000ee00ff02ab82 */ /* 0x000ea20000000a00 */
[----:B------:R-:W-:Y:S01]  /*c960*/  @!P4 LEA.HI.X R13, R71, R149, R72, 0x1, P1 ;  /* 0x00000095470dc211 */ /* 0x000fe200008f0c48 */
[----:B------:R-:W-:Y:S01]  /*c970*/  @!P5 LDGSTS.E.BYPASS.LTC128B.128 [R163+0x6000], desc[UR6][R148.64+0x80] ;  /* 0x0600008094a3dfae */ /* 0x000fe2000b981a06 */
[----:B------:R-:W-:-:S03]  /*c980*/  ISETP.GE.AND P1, PT, R156, R7, PT ;  /* 0x000000079c00720c */ /* 0x000fc60003f26270 */
[----:B------:R-:W-:Y:S04]  /*c990*/  @!P4 LDGSTS.E.BYPASS.LTC128B.128 [R163+0x4800], desc[UR6][R12.64] ;  /* 0x048000000ca3cfae */ /* 0x000fe8000b981a06 */
[----:B------:R-:W-:Y:S01]  /*c9a0*/  @!P4 LDGSTS.E.BYPASS.LTC128B.128 [R163+0x6800], desc[UR6][R12.64+0x80] ;  /* 0x068000800ca3cfae */ /* 0x000fe2000b981a06 */
[----:B------:R-:W-:Y:S02]  /*c9b0*/  ISETP.GE.AND P4, PT, R161, R7, PT ;  /* 0x00000007a100720c */ /* 0x000fe40003f86270 */
[----:B----4-:R-:W-:-:S04]  /*c9c0*/  @!P3 LEA R10, P0, R4, R148, 0x6 ;  /* 0x00000094040ab211 */ /* 0x010fc800078030ff */
[----:B------:R-:W-:Y:S02]  /*c9d0*/  @!P3 LEA.HI.X R11, R4, R149, R5, 0x6, P0 ;  /* 0x00000095040bb211 */ /* 0x000fe400000f3405 */
[----:B------:R-:W-:Y:S01]  /*c9e0*/  ISETP.GE.AND P0, PT, R160, R7, PT ;  /* 0x00000007a000720c */ /* 0x000fe20003f06270 */
[----:B------:R-:W-:Y:S02]  /*c9f0*/  IMAD.SHL.U32 R7, R153, 0x8, RZ ;  /* 0x0000000899077824 */ /* 0x000fe400078e00ff */
[----:B--2---:R-:W-:Y:S01]  /*ca00*/  @!P2 IMAD.WIDE.U32 R4, R2, 0x60, R148 ;  /* 0x000000600204a825 */ /* 0x004fe200078e0094 */
[----:B------:R-:W-:Y:S02]  /*ca10*/  @!P3 LDGSTS.E.BYPASS.LTC128B.128 [R163+0x5000], desc[UR6][R10.64] ;  /* 0x050000000aa3bfae */ /* 0x000fe4000b981a06 */
[----:B------:R-:W-:Y:S01]  /*ca20*/  LOP3.LUT R7, R7, 0x38, RZ, 0xc0, !PT ;  /* 0x0000003807077812 */ /* 0x000fe200078ec0ff */
[----:B------:R-:W-:Y:S01]  /*ca30*/  @!P2 IMAD R3, R3, 0x60, RZ ;  /* 0x000000600303a824 */ /* 0x000fe200078e02ff */
[----:B------:R2:W-:Y:S01]  /*ca40*/  @!P3 LDGSTS.E.BYPASS.LTC128B.128 [R163+0x7000], desc[UR6][R10.64+0x80] ;  /* 0x070000800aa3bfae */ /* 0x0005e2000b981a06 */
[----:B------:R-:W-:-:S02]  /*ca50*/  @!P2 IMAD.MOV.U32 R2, RZ, RZ, R4 ;  /* 0x000000ffff02a224 */ /* 0x000fc400078e0004 */
[----:B------:R-:W-:Y:S02]  /*ca60*/  @!P2 IMAD.IADD R3, R3, 0x1, R5 ;  /* 0x000000010303a824 */ /* 0x000fe400078e0205 */
[----:B------:R-:W3:Y:S03]  /*ca70*/  @!P0 LDC.64 R8, c[0x0][0x3c0] ;  /* 0x0000f000ff088b82 */ /* 0x000ee60000000a00 */
[----:B------:R-:W-:Y:S04]  /*ca80*/  @!P2 LDGSTS.E.BYPASS.LTC128B.128 [R163+0x5800], desc[UR6][R2.64] ;  /* 0x0580000002a3afae */ /* 0x000fe8000b981a06 */
[----:B------:R4:W-:Y:S01]  /*ca90*/  @!P2 LDGSTS.E.BYPASS.LTC128B.128 [R163+0x7800], desc[UR6][R2.64+0x80] ;  /* 0x0780008002a3afae */ /* 0x0009e2000b981a06 */
[----:B------:R-:W1:Y:S03]  /*caa0*/  @!P1 LDC.64 R4, c[0x0][0x3c0] ;  /* 0x0000f000ff049b82 */ /* 0x000e660000000a00 */
[----:B------:R-:W0:Y:S01]  /*cab0*/  LDGDEPBAR ;  /* 0x00000000000079af */ /* 0x000e220000000000 */
[----:B--2---:R-:W-:-:S04]  /*cac0*/  @!P4 LEA R10, P2, R73, R150, 0x1 ;  /* 0x00000096490ac211 */ /* 0x004fc800078408ff */
[----:B------:R-:W-:Y:S02]  /*cad0*/  @!P4 LEA.HI.X R11, R73, R151, R76, 0x1, P2 ;  /* 0x00000097490bc211 */ /* 0x000fe400010f0c4c */
[----:B---3--:R-:W-:-:S04]  /*cae0*/  @!P0 LEA R12, P2, R8, R150, 0x6 ;  /* 0x00000096080c8211 */ /* 0x008fc800078430ff */
[----:B------:R-:W-:Y:S01]  /*caf0*/  @!P0 LEA.HI.X R13, R8, R151, R9, 0x6, P2 ;  /* 0x00000097080d8211 */ /* 0x000fe200010f3409 */
[----:B-1----:R-:W-:Y:S01]  /*cb00*/  @!P1 IMAD.WIDE.U32 R8, R4, 0x60, R150 ;  /* 0x0000006004089825 */ /* 0x002fe200078e0096 */
[----:B----4-:R-:W-:Y:S01]  /*cb10*/  LOP3.LUT R3, R0, R7, RZ, 0x3c, !PT ;  /* 0x0000000700037212 */ /* 0x010fe200078e3cff */
[----:B------:R-:W-:-:S04]  /*cb20*/  DEPBAR.LE SB0, 0x0 ;  /* 0x000080000000791a */ /* 0x000fc80000000000 */
[----:B------:R-:W-:Y:S01]  /*cb30*/  BAR.SYNC.DEFER_BLOCKING 0x0 ;  /* 0x0000000000007b1d */ /* 0x000fe20000010000 */
[----:B------:R-:W-:Y:S01]  /*cb40*/  IMAD R146, R3, 0x2, R146 ;  /* 0x0000000203927824 */ /* 0x000fe200078e0292 */
[----:B------:R-:W-:Y:S01]  /*cb50*/  LOP3.LUT R7, R78, R7, RZ, 0x3c, !PT ;  /* 0x000000074e077212 */ /* 0x000fe200078e3cff */
[----:B------:R-:W-:Y:S02]  /*cb60*/  IMAD.SHL.U32 R3, R153, 0x20, RZ ;  /* 0x0000002099037824 */ /* 0x000fe400078e00ff */
[----:B------:R-:W-:Y:S02]  /*cb70*/  @!P1 IMAD R5, R5, 0x60, RZ ;  /* 0x0000006005059824 */ /* 0x000fe400078e02ff */
[----:B------:R-:W-:Y:S01]  /*cb80*/  VIADD R2, R146, UR5 ;  /* 0x0000000592027c36 */ /* 0x000fe20008000000 */
[----:B------:R-:W-:Y:S01]  /*cb90*/  LOP3.LUT R0, R68, 0x7c00, R3, 0xf8, !PT ;  /* 0x00007c0044007812 */ /* 0x000fe200078ef803 */
[----:B------:R-:W-:Y:S02]  /*cba0*/  @!P1 IMAD.IADD R9, R5, 0x1, R9 ;  /* 0x0000000105099824 */ /* 0x000fe400078e0209 */
[----:B------:R-:W-:-:S02]  /*cbb0*/  IMAD.MOV.U32 R5, RZ, RZ, 0x20 ;  /* 0x00000020ff057424 */ /* 0x000fc400078e00ff */
[----:B------:R-:W-:Y:S02]  /*cbc0*/  IMAD.IADD R147, R0, 0x1, R7 ;  /* 0x0000000100937824 */ /* 0x000fe400078e0207 */
[----:B------:R-:W-:-:S03]  /*cbd0*/  IMAD.MOV.U32 R0, RZ, RZ, 0x40 ;  /* 0x00000040ff007424 */ /* 0x000fc600078e00ff */
        /* <DEDUP_REMOVED lines=31> */
[----:B------:R-:W-:Y:S02]  /*cdd0*/  LDSM.16.M88.4 R84, [R147] ;  /* 0x000000009354783b */ /* 0x000fe40000000200 */
[----:B------:R-:W-:Y:S02]  /*cde0*/  SEL R5, R5, 0xffffffe0, !P1 ;  /* 0xffffffe005057807 */ /* 0x000fe40004800000 */
[----:B------:R-:W3:Y:S01]  /*cdf0*/  LDSM.16.M88.4 R48, [R146+UR5+0x4000] ;  /* 0x004000059230783b */ /* 0x000ee20008000200 */
[----:B------:R-:W-:Y:S02]  /*ce00*/  SEL R0, R0, 0xffffffc0, !P2 ;  /* 0xffffffc000007807 */ /* 0x000fe40005000000 */
[--C-:B------:R-:W-:Y:S01]  /*ce10*/  IMAD.IADD R145, R147, 0x1, R5.reuse ;  /* 0x0000000193917824 */ /* 0x100fe200078e0205 */
[----:B------:R-:W4:Y:S01]  /*ce20*/  LDSM.16.M88.4 R40, [R146+UR5+0x4800] ;  /* 0x004800059228783b */ /* 0x000f220008000200 */
[----:B------:R-:W-:-:S02]  /*ce30*/  IMAD.IADD R141, R2, 0x1, R5 ;  /* 0x00000001028d7824 */ /* 0x000fc400078e0205 */
[--C-:B------:R-:W-:Y:S01]  /*ce40*/  IMAD.IADD R144, R147, 0x1, R0.reuse ;  /* 0x0000000193907824 */ /* 0x100fe200078e0200 */
[----:B------:R-:W4:Y:S01]  /*ce50*/  LDSM.16.M88.4 R32, [R146+UR5+0x5000] ;  /* 0x005000059220783b */ /* 0x000f220008000200 */
[----:B------:R-:W-:Y:S01]  /*ce60*/  IMAD.IADD R140, R2, 0x1, R0 ;  /* 0x00000001028c7824 */ /* 0x000fe200078e0200 */
[----:B------:R-:W-:Y:S01]  /*ce70*/  SHF.R.U32.HI R2, RZ, 0x2, R153 ;  /* 0x00000002ff027819 */ /* 0x000fe20000011699 */
[C---:B------:R-:W-:Y:S01]  /*ce80*/  IMAD.IADD R143, R5.reuse, 0x1, R144 ;  /* 0x00000001058f7824 */ /* 0x040fe200078e0290 */
[----:B-1----:R-:W1:Y:S01]  /*ce90*/  LDSM.16.M88.4 R12, [R146+UR5+0x5800] ;  /* 0x00580005920c783b */ /* 0x002e620008000200 */
[----:B------:R-:W-:Y:S01]  /*cea0*/  IMAD.IADD R139, R5, 0x1, R140 ;  /* 0x00000001058b7824 */ /* 0x000fe200078e028c */
[----:B------:R-:W-:Y:S02]  /*ceb0*/  LOP3.LUT R2, R2, 0x7, RZ, 0xc0, !PT ;  /* 0x0000000702027812 */ /* 0x000fe400078ec0ff */
[----:B------:R-:W-:Y:S02]  /*cec0*/  LDSM.16.M88.4 R64, [R145] ;  /* 0x000000009140783b */ /* 0x000fe40000000200 */
[----:B------:R-:W-:-:S02]  /*ced0*/  IADD3 R3, PT, PT, -R157, R75, R2 ;  /* 0x0000004b9d037210 */ /* 0x000fc40007ffe102 */
[----:B--2---:R-:W2:Y:S02]  /*cee0*/  LDSM.16.M88.4 R8, [R141+0x4800] ;  /* 0x004800008d08783b */ /* 0x004ea40000000200 */
[--C-:B------:R-:W-:Y:S02]  /*cef0*/  IADD3 R3, PT, PT, R3, UR4, R74.reuse ;  /* 0x0000000403037c10 */ /* 0x100fe4000fffe04a */
[----:B------:R-:W2:Y:S02]  /*cf00*/  LDSM.16.M88.4 R16, [R141+0x4000] ;  /* 0x004000008d10783b */ /* 0x000ea40000000200 */
[C---:B------:R-:W-:Y:S02]  /*cf10*/  VIMNMX R2, PT, PT, R3.reuse, R74, PT ;  /* 0x0000004a03027248 */ /* 0x040fe40003fe0100 */
[----:B------:R-:W-:Y:S01]  /*cf20*/  LDSM.16.M88.4 R60, [R144] ;  /* 0x00000000903c783b */ /* 0x000fe20000000200 */
[----:B------:R-:W-:-:S03]  /*cf30*/  VIADDMNMX R102, R3, 0x8, R74, PT ;  /* 0x0000000803667846 */ /* 0x000fc6000380014a */
[----:B------:R-:W2:Y:S04]  /*cf40*/  LDSM.16.M88.4 R92, [R141+0x5000] ;  /* 0x005000008d5c783b */ /* 0x000ea80000000200 */
[----:B------:R-:W-:Y:S01]  /*cf50*/  LDSM.16.M88.4 R88, [R141+0x5800] ;  /* 0x005800008d58783b */ /* 0x000fe20000000200 */
[C---:B---3--:R-:W-:Y:S03]  /*cf60*/  HMMA.16816.F32 R52, R84.reuse, R48, RZ ;  /* 0x000000305434723c */ /* 0x048fe600000018ff */
[----:B------:R-:W-:Y:S04]  /*cf70*/  LDSM.16.M88.4 R20, [R140+0x4000] ;  /* 0x004000008c14783b */ /* 0x000fe80000000200 */
[----:B------:R-:W-:Y:S01]  /*cf80*/  LDSM.16.M88.4 R80, [R140+0x5000] ;  /* 0x005000008c50783b */ /* 0x000fe20000000200 */
[C---:B----4-:R-:W-:Y:S03]  /*cf90*/  HMMA.16816.F32 R44, R84.reuse, R40, RZ ;  /* 0x00000028542c723c */ /* 0x050fe600000018ff */
[----:B------:R-:W-:Y:S04]  /*cfa0*/  LDSM.16.M88.4 R76, [R140+0x5800] ;  /* 0x005800008c4c783b */ /* 0x000fe80000000200 */
[----:B-----5:R-:W-:Y:S01]  /*cfb0*/  LDSM.16.M88.4 R56, [R139+0x4000] ;  /* 0x004000008b38783b */ /* 0x020fe20000000200 */
[C---:B------:R-:W-:Y:S03]  /*cfc0*/  HMMA.16816.F32 R36, R84.reuse, R32, RZ ;  /* 0x000000205424723c */ /* 0x040fe600000018ff */
        /* <DEDUP_REMOVED lines=32> */
[----:B------:R-:W4:Y:S04]  /*d1d0*/  LDSM.16.M88.4 R60, [R146+UR5+0x6800] ;  /* 0x00680005923c783b */ /* 0x000f280008000200 */
        /* <DEDUP_REMOVED lines=69> */
.L_x_5861:
        /* <DEDUP_REMOVED lines=60> */
.L_x_5862:
[----:B------:R-:W1:Y:S01]  /*d9f0*/  LDCU UR4, c[0x0][0x3bc] ;  /* 0x00007780ff0477ac */ /* 0x000e620008000800 */
[C---:B------:R-:W-:Y:S01]  /*da00*/  LEA R8, P0, R71.reuse, R148, 0x1 ;  /* 0x0000009447087211 */ /* 0x040fe200078008ff */
[----:B------:R-:W-:Y:S01]  /*da10*/  @!PT LDS RZ, [RZ] ;  /* 0x00000000fffff984 */ /* 0x000fe20000000800 */
[----:B------:R-:W-:Y:S01]  /*da20*/  @!PT LDS RZ, [RZ] ;  /* 0x00000000fffff984 */ /* 0x000fe20000000800 */
[----:B------:R-:W-:Y:S01]  /*da30*/  @!PT LDS RZ, [RZ] ;  /* 0x00000000fffff984 */ /* 0x000fe20000000800 */
[----:B------:R2:W-:Y:S01]  /*da40*/  LDGSTS.E.BYPASS.LTC128B.128 [R163+0x4000], desc[UR6][R148.64] ;  /* 0x0400000094a37fae */ /* 0x0005e2000b981a06 */
[----:B------:R-:W-:Y:S02]  /*da50*/  USHF.L.U32 UR8, UR10, 0x5, URZ ;  /* 0x000000050a087899 */ /* 0x000fe400080006ff */
[----:B------:R-:W-:Y:S01]  /*da60*/  LEA.HI.X R9, R71, R149, R72, 0x1, P0 ;  /* 0x0000009547097211 */ /* 0x000fe200000f0c48 */
[----:B------:R2:W-:Y:S03]  /*da70*/  LDGSTS.E.BYPASS.LTC128B.128 [R163+0x6000], desc[UR6][R148.64+0x80] ;  /* 0x0600008094a37fae */ /* 0x0005e6000b981a06 */
[----:B------:R-:W-:Y:S01]  /*da80*/  IADD3 R10, P0, PT, R8, UR8, RZ ;  /* 0x00000008080a7c10 */ /* 0x000fe2000ff1e0ff */
[----:B------:R2:W-:Y:S04]  /*da90*/  LDGSTS.E.BYPASS.LTC128B.128 [R163+0x4800], desc[UR6][R8.64] ;  /* 0x0480000008a37fae */ /* 0x0005e8000b981a06 */
[----:B------:R2:W-:Y:S01]  /*daa0*/  LDGSTS.E.BYPASS.LTC128B.128 [R163+0x6800], desc[UR6][R8.64+0x80] ;  /* 0x0680008008a37fae */ /* 0x0005e2000b981a06 */
[----:B-1----:R-:W-:-:S06]  /*dab0*/  USHF.L.U64.HI UR4, UR10, 0x5, UR4 ;  /* 0x000000050a047899 */ /* 0x002fcc0008010204 */
[----:B------:R-:W-:Y:S02]  /*dac0*/  IADD3.X R11, PT, PT, R9, UR4, RZ, P0, !PT ;  /* 0x00000004090b7c10 */ /* 0x000fe400087fe4ff */
[----:B------:R-:W-:-:S03]  /*dad0*/  IADD3 R12, P0, PT, R10, UR8, RZ ;  /* 0x000000080a0c7c10 */ /* 0x000fc6000ff1e0ff */
[----:B------:R2:W-:Y:S01]  /*dae0*/  LDGSTS.E.BYPASS.LTC128B.128 [R163+0x5000], desc[UR6][R10.64] ;  /* 0x050000000aa37fae */ /* 0x0005e2000b981a06 */
[----:B------:R-:W-:-:S03]  /*daf0*/  IADD3.X R13, PT, PT, R11, UR4, RZ, P0, !PT ;  /* 0x000000040b0d7c10 */ /* 0x000fc600087fe4ff */
[----:B------:R2:W-:Y:S04]  /*db00*/  LDGSTS.E.BYPASS.LTC128B.128 [R163+0x7000], desc[UR6][R10.64+0x80] ;  /* 0x070000800aa37fae */ /* 0x0005e8000b981a06 */
[----:B------:R2:W-:Y:S04]  /*db10*/  LDGSTS.E.BYPASS.LTC128B.128 [R163+0x5800], desc[UR6][R12.64] ;  /* 0x058000000ca37fae */ /* 0x0005e8000b981a06 */
[----:B------:R2:W-:Y:S04]  /*db20*/  LDGSTS.E.BYPASS.LTC128B.128 [R163+0x7800], desc[UR6][R12.64+0x80] ;  /* 0x078000800ca37fae */ /* 0x0005e8000b981a06 */
[----:B------:R-:W0:Y:S02]  /*db30*/  LDGDEPBAR ;  /* 0x00000000000079af */ /* 0x000e240000000000 */
.L_x_5860:
[----:B------:R-:W-:Y:S01]  /*db40*/  IMAD.SHL.U32 R4, R153, 0x2, RZ ;  /* 0x0000000299047824 */ /* 0x000fe200078e00ff */
[----:B------:R-:W1:Y:S01]  /*db50*/  LDCU UR4, c[0x0][0x45c] ;  /* 0x00008b80ff0477ac */ /* 0x000e620008000800 */
        /* <DEDUP_REMOVED lines=19> */
[C---:B------:R-:W-:Y:S01]  /*dc90*/  ISETP.GE.AND P4, PT, R3.reuse, R2, PT ;  /* 0x000000020300720c */ /* 0x040fe20003f86270 */
[----:B------:R-:W-:Y:S01]  /*dca0*/  IMAD.IADD R137, R0, 0x1, R142 ;  /* 0x0000000100897824 */ /* 0x000fe200078e028e */
[----:B------:R-:W-:-:S02]  /*dcb0*/  ISETP.GE.AND P2, PT, R3, R102, PT ;  /* 0x000000660300720c */ /* 0x000fc40003f46270 */
[----:B------:R-:W-:Y:S01]  /*dcc0*/  FSEL R3, R52, -INF , !P1 ;  /* 0xff80000034037808 */ /* 0x000fe20004800000 */
[----:B------:R-:W-:Y:S01]  /*dcd0*/  IMAD.IADD R136, R5, 0x1, R137 ;  /* 0x0000000105887824 */ /* 0x000fe200078e0289 */
[----:B------:R-:W-:Y:S01]  /*dce0*/  FSEL R57, R54, -INF , !P0 ;  /* 0xff80000036397808 */ /* 0x000fe20004000000 */
[----:B------:R-:W-:Y:S01]  /*dcf0*/  LDSM.16.MT88.4 R92, [R137+0xa000] ;  /* 0x00a00000895c783b */ /* 0x000fe20000004200 */
        /* <DEDUP_REMOVED lines=21> */
[----:B------:R-:W-:Y:S01]  /*de50*/  VIADD R9, R25, 0xffffffe1 ;  /* 0xffffffe119097836 */ /* 0x000fe20000000000 */
[----:B------:R-:W-:Y:S01]  /*de60*/  FSEL R21, R45, -INF , !P4 ;  /* 0xff8000002d157808 */ /* 0x000fe20006000000 */
[----:B------:R-:W-:Y:S01]  /*de70*/  VIADD R45, R25, 0xffffffe9 ;  /* 0xffffffe9192d7836 */ /* 0x000fe20000000000 */
[----:B------:R-:W-:Y:S02]  /*de80*/  FSEL R11, R47, -INF , !P2 ;  /* 0xff8000002f0b7808 */ /* 0x000fe40005000000 */
[C---:B------:R-:W-:Y:S02]  /*de90*/  ISETP.GE.AND P2, PT, R13.reuse, R2, PT ;  /* 0x000000020d00720c */ /* 0x040fe40003f46270 */
[----:B------:R-:W-:Y:S01]  /*dea0*/  ISETP.GE.AND P4, PT, R13, R102, PT ;  /* 0x000000660d00720c */ /* 0x000fe20003f86270 */
[----:B------:R-:W-:Y:S01]  /*deb0*/  VIADD R13, R25, 0xffffffe8 ;  /* 0xffffffe8190d7836 */ /* 0x000fe20000000000 */
[----:B------:R-:W-:-:S02]  /*dec0*/  FMNMX3.FTZ R4, R3, R61, R59, !PT ;  /* 0x0000003d03047276 */ /* 0x000fc4000781003b */
[----:B------:R-:W-:Y:S02]  /*ded0*/  FSEL R19, R40, -INF , !P1 ;  /* 0xff80000028137808 */ /* 0x000fe40004800000 */
[----:B------:R-:W-:Y:S01]  /*dee0*/  FSEL R17, R41, -INF , !P3 ;  /* 0xff80000029117808 */ /* 0x000fe20005800000 */
[----:B------:R-:W-:Y:S01]  /*def0*/  VIADD R41, R25, 0xfffffff1 ;  /* 0xfffffff119297836 */ /* 0x000fe20000000000 */
[----:B------:R-:W-:Y:S02]  /*df00*/  FMNMX3.FTZ R4, R4, R49, R23, !PT ;  /* 0x0000003104047276 */ /* 0x000fe40007810017 */
[C---:B------:R-:W-:Y:S02]  /*df10*/  ISETP.GE.AND P1, PT, R9.reuse, R2, PT ;  /* 0x000000020900720c */ /* 0x040fe40003f26270 */
[----:B------:R-:W-:Y:S01]  /*df20*/  ISETP.GE.AND P3, PT, R9, R102, PT ;  /* 0x000000660900720c */ /* 0x000fe20003f66270 */
[C---:B------:R-:W-:Y:S01]  /*df30*/  VIADD R9, R25.reuse, 0xfffffff0 ;  /* 0xfffffff019097836 */ /* 0x040fe20000000000 */
[----:B------:R-:W-:Y:S01]  /*df40*/  FSEL R165, R36, -INF , !P2 ;  /* 0xff80000024a57808 */ /* 0x000fe20005000000 */
[----:B------:R-:W-:Y:S01]  /*df50*/  VIADD R25, R25, 0xfffffff9 ;  /* 0xfffffff919197836 */ /* 0x000fe20000000000 */
[----:B------:R-:W-:-:S02]  /*df60*/  ISETP.GE.AND P2, PT, R13, R2, PT ;  /* 0x000000020d00720c */ /* 0x000fc40003f46270 */
[----:B------:R-:W-:Y:S02]  /*df70*/  FMNMX3.FTZ R4, R4, R21, R19, !PT ;  /* 0x0000001504047276 */ /* 0x000fe40007810013 */
[----:B------:R-:W-:Y:S02]  /*df80*/  FSEL R111, R37, -INF , !P1 ;  /* 0xff800000256f7808 */ /* 0x000fe40004800000 */
[-C--:B------:R-:W-:Y:S02]  /*df90*/  ISETP.GE.AND P1, PT, R45, R2.reuse, PT ;  /* 0x000000022d00720c */ /* 0x080fe40003f26270 */
[----:B------:R-:W-:Y:S02]  /*dfa0*/  FSEL R135, R32, -INF , !P2 ;  /* 0xff80000020877808 */ /* 0x000fe40005000000 */
[----:B------:R-:W-:Y:S02]  /*dfb0*/  ISETP.GE.AND P2, PT, R9, R2, PT ;  /* 0x000000020900720c */ /* 0x000fe40003f46270 */
[----:B------:R-:W-:-:S02]  /*dfc0*/  FMNMX3.FTZ R4, R4, R17, R165, !PT ;  /* 0x0000001104047276 */ /* 0x000fc400078100a5 */
[----:B------:R-:W-:Y:S02]  /*dfd0*/  FSEL R113, R33, -INF , !P1 ;  /* 0xff80000021717808 */ /* 0x000fe40004800000 */
[-C--:B------:R-:W-:Y:S02]  /*dfe0*/  ISETP.GE.AND P1, PT, R41, R2.reuse, PT ;  /* 0x000000022900720c */ /* 0x080fe40003f26270 */
[----:B------:R-:W-:Y:S02]  /*dff0*/  FSEL R129, R28, -INF , !P2 ;  /* 0xff8000001c817808 */ /* 0x000fe40005000000 */
[----:B------:R-:W-:Y:S02]  /*e000*/  ISETP.GE.AND P2, PT, R27, R2, PT ;  /* 0x000000021b00720c */ /* 0x000fe40003f46270 */
[----:B------:R-:W-:Y:S02]  /*e010*/  FMNMX3.FTZ R4, R4, R111, R135, !PT ;  /* 0x0000006f04047276 */ /* 0x000fe40007810087 */
[----:B------:R-:W-:-:S02]  /*e020*/  FSEL R127, R29, -INF , !P1 ;  /* 0xff8000001d7f7808 */ /* 0x000fc40004800000 */
[----:B------:R-:W-:Y:S02]  /*e030*/  ISETP.GE.AND P1, PT, R25, R2, PT ;  /* 0x000000021900720c */ /* 0x000fe40003f26270 */
[----:B------:R-:W-:Y:S02]  /*e040*/  FSEL R125, R84, -INF , !P2 ;  /* 0xff800000547d7808 */ /* 0x000fe40005000000 */
[----:B------:R-:W-:Y:S02]  /*e050*/  FMNMX3.FTZ R4, R4, R113, R129, !PT ;  /* 0x0000007104047276 */ /* 0x000fe40007810081 */
[----:B------:R-:W-:Y:S02]  /*e060*/  FSEL R123, R85, -INF , !P1 ;  /* 0xff800000557b7808 */ /* 0x000fe40004800000 */
[----:B------:R-:W-:Y:S02]  /*e070*/  FMNMX3.FTZ R4, R4, R127, R125, !PT ;  /* 0x0000007f04047276 */ /* 0x000fe4000781007d */
[----:B------:R-:W-:-:S02]  /*e080*/  FMNMX3.FTZ R6, R57, R55, R53, !PT ;  /* 0x0000003739067276 */ /* 0x000fc40007810035 */
[----:B------:R-:W-:Y:S02]  /*e090*/  ISETP.GE.AND P2, PT, R13, R102, PT ;  /* 0x000000660d00720c */ /* 0x000fe40003f46270 */
[----:B------:R-:W-:Y:S02]  /*e0a0*/  FMNMX.FTZ R4, R123, R4, !PT ;  /* 0x000000047b047209 */ /* 0x000fe40007810000 */
[----:B------:R-:W-:Y:S02]  /*e0b0*/  FSEL R13, R42, -INF , !P0 ;  /* 0xff8000002a0d7808 */ /* 0x000fe40004000000 */
[----:B------:R-:W-:Y:S01]  /*e0c0*/  FMNMX3.FTZ R6, R6, R51, R15, !PT ;  /* 0x0000003306067276 */ /* 0x000fe2000781000f */
[----:B------:R-:W2:Y:S01]  /*e0d0*/  SHFL.BFLY PT, R29, R4, 0x2, 0x1f ;  /* 0x0c401f00041d7f89 */ /* 0x000ea200000e0000 */
[----:B------:R-:W-:Y:S02]  /*e0e0*/  ISETP.GE.AND P0, PT, R9, R102, PT ;  /* 0x000000660900720c */ /* 0x000fe40003f06270 */
[----:B------:R-:W-:-:S02]  /*e0f0*/  FSEL R9, R43, -INF , !P5 ;  /* 0xff8000002b097808 */ /* 0x000fc40006800000 */
[----:B------:R-:W-:Y:S02]  /*e100*/  FSEL R133, R38, -INF , !P4 ;  /* 0xff80000026857808 */ /* 0x000fe40006000000 */
[----:B------:R-:W-:Y:S02]  /*e110*/  FMNMX3.FTZ R6, R6, R11, R13, !PT ;  /* 0x0000000b06067276 */ /* 0x000fe4000781000d */
[-C--:B------:R-:W-:Y:S02]  /*e120*/  ISETP.GE.AND P1, PT, R45, R102.reuse, PT ;  /* 0x000000662d00720c */ /* 0x080fe40003f26270 */
[----:B------:R-:W-:Y:S01]  /*e130*/  FSEL R117, R39, -INF , !P3 ;  /* 0xff80000027757808 */ /* 0x000fe20005800000 */
[----:B------:R-:W-:Y:S01]  /*e140*/  LDSM.16.MT88.4 R44, [R138+0x8000] ;  /* 0x008000008a2c783b */ /* 0x000fe20000004200 */
[----:B------:R-:W-:Y:S02]  /*e150*/  FSEL R131, R34, -INF , !P2 ;  /* 0xff80000022837808 */ /* 0x000fe40005000000 */
[----:B------:R-:W-:Y:S01]  /*e160*/  FMNMX3.FTZ R6, R6, R9, R133, !PT ;  /* 0x0000000906067276 */ /* 0x000fe20007810085 */
[----:B------:R-:W-:Y:S01]  /*e170*/  LDSM.16.MT88.4 R36, [R142+0x8000] ;  /* 0x008000008e24783b */ /* 0x000fe20000004200 */
        /* <DEDUP_REMOVED lines=41> */
[----:B------:R-:W-:Y:S01]  /*e410*/  LDSM.16.MT88.4 R4, [R136+0xa000] ;  /* 0x00a000008804783b */ /* 0x000fe20000004200 */
[----:B------:R-:W-:Y:S01]  /*e420*/  FFMA.FTZ R167, R123, UR4, -R26 ;  /* 0x000000047ba77c23 */ /* 0x000fe2000801081a */
[C---:B------:R-:W-:Y:S01]  /*e430*/  FSETP.NEU.FTZ.AND P0, PT, R3.reuse, -INF , PT ;  /* 0xff8000000300780b */ /* 0x040fe20003f1d000 */
[----:B------:R-:W-:Y:S01]  /*e440*/  FMUL.FTZ R24, R3, UR4 ;  /* 0x0000000403187c20 */ /* 0x000fe20008410000 */
[----:B------:R-:W-:Y:S01]  /*e450*/  MUFU.EX2 R103, R103 ;  /* 0x0000006700677308 */ /* 0x000fe20000000800 */
[----:B------:R-:W-:Y:S03]  /*e460*/  LDSM.16.MT88.4 R16, [R138+0x8800] ;  /* 0x008800008a10783b */ /* 0x000fe60000004200 */
[----:B------:R-:W-:-:S02]  /*e470*/  FSEL R24, R24, RZ, P0 ;  /* 0x000000ff18187208 */ /* 0x000fc40000000000 */
[----:B--2---:R-:W-:Y:S02]  /*e480*/  F2FP.F16.F32.PACK_AB R88, R106, R107 ;  /* 0x0000006b6a58723e */ /* 0x004fe400000000ff */
[----:B------:R-:W1:Y:S01]  /*e490*/  MUFU.EX2 R34, R34 ;  /* 0x0000002200227308 */ /* 0x000e620000000800 */
        /* <DEDUP_REMOVED lines=24> */
[----:B------:R-:W-:Y:S02]  /*e620*/  LDSM.16.MT88.4 R24, [R137+0x9800] ;  /* 0x009800008918783b */ /* 0x000fe40000004200 */
[----:B------:R-:W-:-:S04]  /*e630*/  FADD.FTZ R103, R103, R106 ;  /* 0x0000006a67677221 */ /* 0x000fc80000010000 */
[----:B------:R-:W-:Y:S01]  /*e640*/  FADD.FTZ R34, R34, R103 ;  /* 0x0000006722227221 */ /* 0x000fe20000010000 */
        /* <DEDUP_REMOVED lines=43> */
[----:B--2---:R-:W-:-:S04]  /*e900*/  F2FP.F16.F32.PACK_AB R7, R31, R0 ;  /* 0x000000001f07723e */ /* 0x004fc800000000ff */
[----:B------:R-:W-:Y:S03]  /*e910*/  MUFU.EX2 R120, R120 ;  /* 0x0000007800787308 */ /* 0x000fe60000000800 */
[C---:B------:R-:W-:Y:S05]  /*e920*/  HMMA.16816.F32 R40, R4.reuse, R16, R40 ;  /* 0x000000100428723c */ /* 0x040fea0000001828 */
[----:B------:R-:W2:Y:S03]  /*e930*/  MUFU.EX2 R167, R167 ;  /* 0x000000a700a77308 */ /* 0x000ea60000000800 */
[C---:B------:R-:W-:Y:S01]  /*e940*/  HMMA.16816.F32 R44, R4.reuse, R18, R44 ;  /* 0x00000012042c723c */ /* 0x040fe2000000182c */
[----:B------:R-:W5:Y:S04]  /*e950*/  LDSM.16.MT88.4 R16, [R138+0xa800] ;  /* 0x00a800008a10783b */ /* 0x000f680000004200 */
[----:B------:R-:W-:Y:S03]  /*e960*/  MUFU.EX2 R119, R119 ;  /* 0x0000007700777308 */ /* 0x000fe60000000800 */
[C---:B---3--:R-:W-:Y:S05]  /*e970*/  HMMA.16816.F32 R48, R4.reuse, R12, R48 ;  /* 0x0000000c0430723c */ /* 0x048fea0000001830 */
[----:B------:R-:W3:Y:S03]  /*e980*/  MUFU.EX2 R122, R122 ;  /* 0x0000007a007a7308 */ /* 0x000ee60000000800 */
[C---:B------:R-:W-:Y:S01]  /*e990*/  HMMA.16816.F32 R52, R4.reuse, R14, R52 ;  /* 0x0000000e0434723c */ /* 0x040fe20000001834 */
[----:B------:R-:W1:Y:S04]  /*e9a0*/  LDSM.16.MT88.4 R12, [R137+0xa800] ;  /* 0x00a80000890c783b */ /* 0x000e680000004200 */
[----:B------:R-:W-:Y:S03]  /*e9b0*/  MUFU.EX2 R115, R115 ;  /* 0x0000007300737308 */ /* 0x000fe60000000800 */
[C---:B------:R-:W-:Y:S05]  /*e9c0*/  HMMA.16816.F32 R96, R4.reuse, R20, R96 ;  /* 0x000000140460723c */ /* 0x040fea0000001860 */
[----:B------:R-:W3:Y:S03]  /*e9d0*/  MUFU.EX2 R166, R166 ;  /* 0x000000a600a67308 */ /* 0x000ee60000000800 */
        /* <DEDUP_REMOVED lines=15> */
[----:B------:R-:W-:Y:S01]  /*ead0*/  HMMA.16816.F32 R88, R4, R10, R88 ;  /* 0x0000000a0458723c */ /* 0x000fe20000001858 */
[----:B------:R-:W4:Y:S01]  /*eae0*/  LDSM.16.MT88.4 R8, [R136+0x9000] ;  /* 0x009000008808783b */ /* 0x000f220000004200 */
[----:B------:R-:W-:-:S02]  /*eaf0*/  F2FP.F16.F32.PACK_AB R4, R111, R110 ;  /* 0x0000006e6f04723e */ /* 0x000fc400000000ff */
[----:B------:R-:W-:Y:S02]  /*eb00*/  F2FP.F16.F32.PACK_AB R6, R113, R112 ;  /* 0x000000707106723e */ /* 0x000fe400000000ff */
[----:B------:R-:W-:Y:S02]  /*eb10*/  F2FP.F16.F32.PACK_AB R5, R117, R114 ;  /* 0x000000727505723e */ /* 0x000fe400000000ff */
[----:B------:R-:W-:-:S07]  /*eb20*/  F2FP.F16.F32.PACK_AB R7, R121, R116 ;  /* 0x000000747907723e */ /* 0x000fce00000000ff */
        /* <DEDUP_REMOVED lines=20> */
[----:B------:R-:W-:Y:S07]  /*ec70*/  LDSM.16.MT88.4 R20, [R136+0x9800] ;  /* 0x009800008814783b */ /* 0x000fee0000004200 */
[C---:B----4-:R-:W-:Y:S08]  /*ec80*/  HMMA.16816.F32 R84, R4.reuse, R8, R84 ;  /* 0x000000080454723c */ /* 0x050ff00000001854 */
[----:B------:R-:W-:Y:S01]  /*ec90*/  HMMA.16816.F32 R88, R4, R10, R88 ;  /* 0x0000000a0458723c */ /* 0x000fe20000001858 */
[----:B------:R-:W-:Y:S01]  /*eca0*/  F2FP.F16.F32.PACK_AB R4, R127, R118 ;  /* 0x000000767f04723e */ /* 0x000fe200000000ff */
[----:B------:R-:W2:Y:S01]  /*ecb0*/  LDSM.16.MT88.4 R8, [R142+0xb800] ;  /* 0x00b800008e08783b */ /* 0x000ea20000004200 */
[----:B------:R-:W-:-:S02]  /*ecc0*/  F2FP.F16.F32.PACK_AB R6, R167, R120 ;  /* 0x00000078a706723e */ /* 0x000fc400000000ff */
[----:B---3--:R-:W-:Y:S02]  /*ecd0*/  F2FP.F16.F32.PACK_AB R5, R122, R119 ;  /* 0x000000777a05723e */ /* 0x008fe400000000ff */
        /* <DEDUP_REMOVED lines=54> */
[C---:B------:R-:W-:Y:S01]  /*f040*/  VIADD R7, R5.reuse, 0xffffff80 ;  /* 0xffffff8005077836 */ /* 0x040fe20000000000 */
[----:B------:R-:W3:Y:S01]  /*f050*/  LDCU.64 UR8, c[0x0][0x3a8] ;  /* 0x00007500ff0877ac */ /* 0x000ee20008000a00 */
        /* <DEDUP_REMOVED lines=46> */
[----:B------:R-:W-:Y:S01]  /*f340*/  IMAD R4, R5, UR11, R4 ;  /* 0x0000000b05047c24 */ /* 0x000fe2000f8e0204 */
        /* <DEDUP_REMOVED lines=11> */
.L_x_5864:
        /* <DEDUP_REMOVED lines=8> */
.L_x_5865:
[----:B------:R-:W1:Y:S01]  /*f480*/  LDCU UR8, c[0x0][0x3c4] ;  /* 0x00007880ff0877ac */ /* 0x000e620008000800 */
[----:B------:R-:W-:Y:S01]  /*f490*/  @!PT LDS RZ, [RZ] ;  /* 0x00000000fffff984 */ /* 0x000fe20000000800 */
[----:B------:R-:W-:Y:S01]  /*f4a0*/  @!PT LDS RZ, [RZ] ;  /* 0x00000000fffff984 */ /* 0x000fe20000000800 */
[----:B------:R-:W-:Y:S01]  /*f4b0*/  @!PT LDS RZ, [RZ] ;  /* 0x00000000fffff984 */ /* 0x000fe20000000800 */
[----:B------:R-:W-:Y:S01]  /*f4c0*/  LDGSTS.E.BYPASS.LTC128B.128 [R163+0x8000], desc[UR6][R150.64] ;  /* 0x0800000096a37fae */ /* 0x000fe2000b981a06 */
[----:B------:R-:W-:Y:S01]  /*f4d0*/  IMAD.SHL.U32 R0, R153, 0x2, RZ ;  /* 0x0000000299007824 */ /* 0x000fe200078e00ff */
[----:B------:R-:W-:Y:S02]  /*f4e0*/  USHF.L.U32 UR9, UR10, 0x5, URZ ;  /* 0x000000050a097899 */ /* 0x000fe400080006ff */
[----:B------:R-:W-:Y:S02]  /*f4f0*/  LDGSTS.E.BYPASS.LTC128B.128 [R163+0xa000], desc[UR6][R150.64+0x80] ;  /* 0x0a00008096a37fae */ /* 0x000fe4000b981a06 */
[----:B------:R-:W-:Y:S02]  /*f500*/  LOP3.LUT R0, R0, 0x6, RZ, 0xc0, !PT ;  /* 0x0000000600007812 */ /* 0x000fe400078ec0ff */
[----:B------:R-:W-:-:S03]  /*f510*/  IADD3 R8, P0, PT, R150, UR9, RZ ;  /* 0x0000000996087c10 */ /* 0x000fc6000ff1e0ff */
[----:B------:R-:W-:-:S04]  /*f520*/  IMAD R0, R101, 0x40, R0 ;  /* 0x0000004065007824 */ /* 0x000fc800078e0200 */
[----:B------:R-:W-:Y:S01]  /*f530*/  VIADD R103, R0, 0xffffff88 ;  /* 0xffffff8800677836 */ /* 0x000fe20000000000 */
[----:B-1----:R-:W-:-:S04]  /*f540*/  USHF.L.U64.HI UR8, UR10, 0x5, UR8 ;  /* 0x000000050a087899 */ /* 0x002fc80008010208 */
[----:B------:R-:W-:Y:S02]  /*f550*/  ISETP.GE.AND P4, PT, R103, R2, PT ;  /* 0x000000026700720c */ /* 0x000fe40003f86270 */
[----:B------:R-:W-:Y:S02]  /*f560*/  IADD3.X R9, PT, PT, R151, UR8, RZ, P0, !PT ;  /* 0x0000000897097c10 */ /* 0x000fe400087fe4ff */
[----:B------:R-:W-:-:S03]  /*f570*/  IADD3 R16, P0, PT, R8, UR9, RZ ;  /* 0x0000000908107c10 */ /* 0x000fc6000ff1e0ff */
[----:B------:R-:W-:Y:S01]  /*f580*/  LDGSTS.E.BYPASS.LTC128B.128 [R163+0x8800], desc[UR6][R8.64] ;  /* 0x0880000008a37fae */ /* 0x000fe2000b981a06 */
[----:B------:R-:W-:Y:S02]  /*f590*/  IADD3.X R17, PT, PT, R9, UR8, RZ, P0, !PT ;  /* 0x0000000809117c10 */ /* 0x000fe400087fe4ff */
[----:B------:R-:W-:Y:S01]  /*f5a0*/  IADD3 R18, P0, PT, R16, UR9, RZ ;  /* 0x0000000910127c10 */ /* 0x000fe2000ff1e0ff */
[----:B------:R1:W-:Y:S03]  /*f5b0*/  LDGSTS.E.BYPASS.LTC128B.128 [R163+0xa800], desc[UR6][R8.64+0x80] ;  /* 0x0a80008008a37fae */ /* 0x0003e6000b981a06 */
[----:B------:R-:W-:Y:S01]  /*f5c0*/  IADD3.X R19, PT, PT, R17, UR8, RZ, P0, !PT ;  /* 0x0000000811137c10 */ /* 0x000fe200087fe4ff */
[----:B------:R-:W-:Y:S01]  /*f5d0*/  LDGSTS.E.BYPASS.LTC128B.128 [R163+0x9000], desc[UR6][R16.64] ;  /* 0x0900000010a37fae */ /* 0x000fe2000b981a06 */
[----:B------:R-:W-:Y:S01]  /*f5e0*/  ISETP.GE.AND P0, PT, R103, R102, PT ;  /* 0x000000666700720c */ /* 0x000fe20003f06270 */
[----:B------:R-:W-:-:S02]  /*f5f0*/  VIADD R103, R0, 0xffffff91 ;  /* 0xffffff9100677836 */ /* 0x000fc40000000000 */
[----:B------:R-:W-:Y:S04]  /*f600*/  LDGSTS.E.BYPASS.LTC128B.128 [R163+0xb000], desc[UR6][R16.64+0x80] ;  /* 0x0b00008010a37fae */ /* 0x000fe8000b981a06 */
[----:B------:R-:W-:Y:S04]  /*f610*/  LDGSTS.E.BYPASS.LTC128B.128 [R163+0x9800], desc[UR6][R18.64] ;  /* 0x0980000012a37fae */ /* 0x000fe8000b981a06 */
[----:B------:R2:W-:Y:S04]  /*f620*/  LDGSTS.E.BYPASS.LTC128B.128 [R163+0xb800], desc[UR6][R18.64+0x80] ;  /* 0x0b80008012a37fae */ /* 0x0005e8000b981a06 */
[----:B------:R-:W-:Y:S04]  /*f630*/  LDSM.16.M88.4 R12, [R147] ;  /* 0x00000000930c783b */ /* 0x000fe80000000200 */
[----:B------:R-:W3:Y:S04]  /*f640*/  LDSM.16.M88.4 R104, [R146+UR5+0x4000] ;  /* 0x004000059268783b */ /* 0x000ee80008000200 */
[----:B------:R-:W4:Y:S04]  /*f650*/  LDSM.16.M88.4 R28, [R146+UR5+0x4800] ;  /* 0x00480005921c783b */ /* 0x000f280008000200 */
[----:B------:R-:W5:Y:S04]  /*f660*/  LDSM.16.M88.4 R20, [R146+UR5+0x5000] ;  /* 0x005000059214783b */ /* 0x000f680008000200 */
[----:B------:R-:W2:Y:S04]  /*f670*/  LDSM.16.M88.4 R4, [R146+UR5+0x5800] ;  /* 0x005800059204783b */ /* 0x000ea80008000200 */
[----:B-1----:R-:W-:Y:S04]  /*f680*/  LDSM.16.M88.4 R8, [R145] ;  /* 0x000000009108783b */ /* 0x002fe80000000200 */
[----:B------:R-:W1:Y:S04]  /*f690*/  LDSM.16.M88.4 R128, [R141+0x4000] ;  /* 0x004000008d80783b */ /* 0x000e680000000200 */
[----:B------:R-:W1:Y:S04]  /*f6a0*/  LDSM.16.M88.4 R124, [R141+0x4800] ;  /* 0x004800008d7c783b */ /* 0x000e680000000200 */
[----:B------:R-:W1:Y:S04]  /*f6b0*/  LDSM.16.M88.4 R120, [R141+0x5000] ;  /* 0x005000008d78783b */ /* 0x000e680000000200 */
[----:B------:R-:W1:Y:S04]  /*f6c0*/  LDSM.16.M88.4 R116, [R141+0x5800] ;  /* 0x005800008d74783b */ /* 0x000e680000000200 */
[----:B------:R-:W-:Y:S01]  /*f6d0*/  LDSM.16.M88.4 R112, [R144] ;  /* 0x000000009070783b */ /* 0x000fe20000000200 */
[C---:B---3--:R-:W-:Y:S03]  /*f6e0*/  HMMA.16816.F32 R108, R12.reuse, R104, RZ ;  /* 0x000000680c6c723c */ /* 0x048fe600000018ff */
[----:B------:R-:W0:Y:S05]  /*f6f0*/  LDGDEPBAR ;  /* 0x00000000000079af */ /* 0x000e2a0000000000 */
[C---:B----4-:R-:W-:Y:S08]  /*f700*/  HMMA.16816.F32 R32, R12.reuse, R28, RZ ;  /* 0x0000001c0c20723c */ /* 0x050ff000000018ff */
[C---:B-----5:R-:W-:Y:S08]  /*f710*/  HMMA.16816.F32 R24, R12.reuse, R20, RZ ;  /* 0x000000140c18723c */ /* 0x060ff000000018ff */
[C---:B------:R-:W-:Y:S08]  /*f720*/  HMMA.16816.F32 R104, R12.reuse, R106, RZ ;  /* 0x0000006a0c68723c */ /* 0x040ff000000018ff */
[C---:B------:R-:W-:Y:S08]  /*f730*/  HMMA.16816.F32 R28, R12.reuse, R30, RZ ;  /* 0x0000001e0c1c723c */ /* 0x040ff000000018ff */
[C---:B------:R-:W-:Y:S08]  /*f740*/  HMMA.16816.F32 R20, R12.reuse, R22, RZ ;  /* 0x000000160c14723c */ /* 0x040ff000000018ff */
[C---:B--2---:R-:W-:Y:S08]  /*f750*/  HMMA.16816.F32 R16, R12.reuse, R4, RZ ;  /* 0x000000040c10723c */ /* 0x044ff000000018ff */
        /* <DEDUP_REMOVED lines=31> */
[C---:B--2---:R-:W-:Y:S08]  /*f950*/  HMMA.16816.F32 R32, R116.reuse, R4, R32 ;  /* 0x000000047420723c */ /* 0x044ff00000001820 */
[C---:B------:R-:W-:Y:S01]  /*f960*/  HMMA.16816.F32 R28, R116.reuse, R6, R28 ;  /* 0x00000006741c723c */ /* 0x040fe2000000181c */
[----:B------:R-:W2:Y:S07]  /*f970*/  LDSM.16.M88.4 R4, [R146+UR5+0x6800] ;  /* 0x006800059204783b */ /* 0x000eae0008000200 */
[C---:B-1----:R-:W-:Y:S08]  /*f980*/  HMMA.16816.F32 R24, R116.reuse, R128, R24 ;  /* 0x000000807418723c */ /* 0x042ff00000001818 */
[C---:B------:R-:W-:Y:S01]  /*f990*/  HMMA.16816.F32 R20, R116.reuse, R130, R20 ;  /* 0x000000827414723c */ /* 0x040fe20000001814 */
[----:B------:R-:W1:Y:S07]  /*f9a0*/  LDSM.16.M88.4 R128, [R146+UR5+0x7800] ;  /* 0x007800059280783b */ /* 0x000e6e0008000200 */
        /* <DEDUP_REMOVED lines=9> */
[----:B------:R-:W2:Y:S07]  /*fa40*/  LDSM.16.M88.4 R4, [R145+0x2000] ;  /* 0x002000009104783b */ /* 0x000eae0000000200 */
[C---:B------:R-:W-:Y:S08]  /*fa50*/  HMMA.16816.F32 R24, R124.reuse, R8, R24 ;  /* 0x000000087c18723c */ /* 0x040ff00000001818 */
[C---:B------:R-:W-:Y:S01]  /*fa60*/  HMMA.16816.F32 R20, R124.reuse, R10, R20 ;  /* 0x0000000a7c14723c */ /* 0x040fe20000001814 */
[----:B------:R-:W3:Y:S07]  /*fa70*/  LDSM.16.M88.4 R8, [R141+0x7800] ;  /* 0x007800008d08783b */ /* 0x000eee0000000200 */
[C---:B-1----:R-:W-:Y:S08]  /*fa80*/  HMMA.16816.F32 R16, R124.reuse, R128, R16 ;  /* 0x000000807c10723c */ /* 0x042ff00000001810 */
[----:B------:R-:W-:Y:S01]  /*fa90*/  HMMA.16816.F32 R12, R124, R130, R12 ;  /* 0x000000827c0c723c */ /* 0x000fe2000000180c */
[----:B------:R-:W-:Y:S04]  /*faa0*/  LDSM.16.M88.4 R128, [R144+0x2000] ;  /* 0x002000009080783b */ /* 0x000fe80000000200 */
[----:B------:R-:W1:Y:S03]  /*fab0*/  LDSM.16.M88.4 R124, [R140+0x6000] ;  /* 0x006000008c7c783b */ /* 0x000e660000000200 */
[C---:B--2---:R-:W-:Y:S08]  /*fac0*/  HMMA.16816.F32 R108, R4.reuse, R120, R108 ;  /* 0x00000078046c723c */ /* 0x044ff0000000186c */
        /* <DEDUP_REMOVED lines=11> */
[----:B------:R-:W3:Y:S03]  /*fb80*/  LDSM.16.M88.4 R4, [R139+0x6000] ;  /* 0x006000008b04783b */ /* 0x000ee60000000200 */
[C---:B-1----:R-:W-:Y:S08]  /*fb90*/  HMMA.16816.F32 R108, R128.reuse, R124, R108 ;  /* 0x0000007c806c723c */ /* 0x042ff0000000186c */
[C---:B------:R-:W-:Y:S08]  /*fba0*/  HMMA.16816.F32 R104, R128.reuse, R126, R104 ;  /* 0x0000007e8068723c */ /* 0x040ff00000001868 */
[C---:B--2---:R-:W-:Y:S08]  /*fbb0*/  HMMA.16816.F32 R24, R128.reuse, R116, R24 ;  /* 0x000000748018723c */ /* 0x044ff00000001818 */
        /* <DEDUP_REMOVED lines=16> */
[----:B------:R-:W-:Y:S02]  /*fcc0*/  FSEL R132, R109, -INF , !P2 ;  /* 0xff8000006d847808 */ /* 0x000fe40005000000 */
[----:B------:R-:W-:-:S02]  /*fcd0*/  ISETP.GE.AND P3, PT, R7, R2, PT ;  /* 0x000000020700720c */ /* 0x000fc40003f66270 */
[C---:B------:R-:W-:Y:S01]  /*fce0*/  HMMA.16816.F32 R32, R128.reuse, R120, R32 ;  /* 0x000000788020723c */ /* 0x040fe20000001820 */
[C---:B------:R-:W-:Y:S02]  /*fcf0*/  ISETP.GE.AND P5, PT, R5.reuse, R2, PT ;  /* 0x000000020500720c */ /* 0x040fe40003fa6270 */
[-C--:B------:R-:W-:Y:S02]  /*fd00*/  ISETP.GE.AND P2, PT, R5, R102.reuse, PT ;  /* 0x000000660500720c */ /* 0x080fe40003f46270 */
[----:B------:R-:W-:Y:S01]  /*fd10*/  FSEL R109, R111, -INF , !P1 ;  /* 0xff8000006f6d7808 */ /* 0x000fe20004800000 */
[----:B------:R-:W-:Y:S01]  /*fd20*/  VIADD R111, R0, 0xffffff99 ;  /* 0xffffff99006f7836 */ /* 0x000fe20000000000 */
[----:B------:R-:W-:Y:S01]  /*fd30*/  FSEL R134, R104, -INF , !P4 ;  /* 0xff80000068867808 */ /* 0x000fe20006000000 */
[----:B------:R-:W-:Y:S01]  /*fd40*/  HMMA.16816.F32 R28, R128, R122, R28 ;  /* 0x0000007a801c723c */ /* 0x000fe2000000181c */
[----:B------:R-:W-:Y:S02]  /*fd50*/  FSEL R130, R108, -INF , !P6 ;  /* 0xff8000006c827808 */ /* 0x000fe40007000000 */
[----:B------:R-:W-:-:S02]  /*fd60*/  ISETP.GE.AND P6, PT, R7, R102, PT ;  /* 0x000000660700720c */ /* 0x000fc40003fc6270 */
[----:B------:R-:W3:Y:S01]  /*fd70*/  LDSM.16.M88.4 R4, [R139+0x7800] ;  /* 0x007800008b04783b */ /* 0x000ee20000000200 */
[----:B------:R-:W-:Y:S01]  /*fd80*/  ISETP.GE.AND P1, PT, R103, R2, PT ;  /* 0x000000026700720c */ /* 0x000fe20003f26270 */
[----:B------:R-:W-:-:S04]  /*fd90*/  DEPBAR.LE SB0, 0x0 ;  /* 0x000080000000791a */ /* 0x000fc80000000000 */
[----:B------:R-:W-:Y:S01]  /*fda0*/  ISETP.GE.AND P4, PT, R103, R102, PT ;  /* 0x000000666700720c */ /* 0x000fe20003f86270 */
[C---:B-1----:R-:W-:Y:S01]  /*fdb0*/  HMMA.16816.F32 R32, R8.reuse, R116, R32 ;  /* 0x000000740820723c */ /* 0x042fe20000001820 */
[----:B------:R-:W-:Y:S01]  /*fdc0*/  VIADD R103, R0, 0xffffff98 ;  /* 0xffffff9800677836 */ /* 0x000fe20000000000 */
[----:B------:R-:W-:Y:S02]  /*fdd0*/  FSEL R129, R106, -INF , !P0 ;  /* 0xff8000006a817808 */ /* 0x000fe40004000000 */
[----:B------:R-:W-:Y:S01]  /*fde0*/  FSEL R162, R105, -INF , !P3 ;  /* 0xff80000069a27808 */ /* 0x000fe20005800000 */
[C---:B------:R-:W-:Y:S01]  /*fdf0*/  VIADD R105, R0.reuse, 0xffffffa1 ;  /* 0xffffffa100697836 */ /* 0x040fe20000000000 */
[C---:B------:R-:W-:Y:S02]  /*fe00*/  ISETP.GE.AND P0, PT, R103.reuse, R2, PT ;  /* 0x000000026700720c */ /* 0x040fe40003f06270 */
[----:B------:R-:W-:Y:S01]  /*fe10*/  HMMA.16816.F32 R28, R8, R118, R28 ;  /* 0x00000076081c723c */ /* 0x000fe2000000181c */
[----:B------:R-:W-:Y:S01]  /*fe20*/  ISETP.GE.AND P3, PT, R103, R102, PT ;  /* 0x000000666700720c */ /* 0x000fe20003f66270 */
[----:B------:R-:W-:Y:S01]  /*fe30*/  VIADD R103, R0, 0xffffffa0 ;  /* 0xffffffa000677836 */ /* 0x000fe20000000000 */
[----:B------:R-:W-:-:S02]  /*fe40*/  FSEL R107, R107, -INF , !P6 ;  /* 0xff8000006b6b7808 */ /* 0x000fc40007000000 */
[----:B------:R-:W-:-:S03]  /*fe50*/  ISETP.GE.AND P6, PT, R111, R2, PT ;  /* 0x000000026f00720c */ /* 0x000fc60003fc6270 */
[C---:B--2---:R-:W-:Y:S03]  /*fe60*/  HMMA.16816.F32 R24, R8.reuse, R112, R24 ;  /* 0x000000700818723c */ /* 0x044fe60000001818 */
[----:B------:R-:W-:Y:S01]  /*fe70*/  FSEL R125, R35, -INF , !P4 ;  /* 0xff800000237d7808 */ /* 0x000fe20006000000 */
[----:B------:R-:W-:Y:S01]  /*fe80*/  VIADD R35, R0, 0xffffffa8 ;  /* 0xffffffa800237836 */ /* 0x000fe20000000000 */
[----:B------:R-:W-:Y:S02]  /*fe90*/  FSEL R128, R32, -INF , !P5 ;  /* 0xff80000020807808 */ /* 0x000fe40006800000 */
[----:B------:R-:W-:Y:S01]  /*fea0*/  ISETP.GE.AND P5, PT, R111, R102, PT ;  /* 0x000000666f00720c */ /* 0x000fe20003fa6270 */
[----:B------:R-:W-:Y:S01]  /*feb0*/  HMMA.16816.F32 R20, R8, R114, R20 ;  /* 0x000000720814723c */ /* 0x000fe20000001814 */
[----:B------:R-:W-:Y:S02]  /*fec0*/  FSEL R111, R34, -INF , !P2 ;  /* 0xff800000226f7808 */ /* 0x000fe40005000000 */
[----:B------:R-:W-:-:S02]  /*fed0*/  FSEL R116, R28, -INF , !P0 ;  /* 0xff8000001c747808 */ /* 0x000fc40004000000 */
[----:B------:R-:W-:Y:S02]  /*fee0*/  ISETP.GE.AND P0, PT, R105, R102, PT ;  /* 0x000000666900720c */ /* 0x000fe40003f06270 */
[----:B------:R-:W-:Y:S01]  /*fef0*/  FSEL R113, R30, -INF , !P3 ;  /* 0xff8000001e717808 */ /* 0x000fe20005800000 */
[C---:B---3--:R-:W-:Y:S01]  /*ff00*/  HMMA.16816.F32 R16, R8.reuse, R4, R16 ;  /* 0x000000040810723c */ /* 0x048fe20000001810 */
[C---:B------:R-:W-:Y:S02]  /*ff10*/  VIADD R5, R0.reuse, 0xffffffb1 ;  /* 0xffffffb100057836 */ /* 0x040fe40000000000 */
[----:B------:R-:W-:Y:S02]  /*ff20*/  FSEL R115, R27, -INF , !P0 ;  /* 0xff8000001b737808 */ /* 0x000fe40004000000 */
[----:B------:R-:W-:Y:S01]  /*ff30*/  FSEL R126, R33, -INF , !P1 ;  /* 0xff800000217e7808 */ /* 0x000fe20004800000 */
[C---:B------:R-:W-:Y:S01]  /*ff40*/  VIADD R33, R0.reuse, 0xffffffa9 ;  /* 0xffffffa900217836 */ /* 0x040fe20000000000 */
[-C--:B------:R-:W-:Y:S01]  /*ff50*/  ISETP.GE.AND P0, PT, R5, R2.reuse, PT ;  /* 0x000000020500720c */ /* 0x080fe20003f06270 */
[----:B------:R-:W-:Y:S01]  /*ff60*/  HMMA.16816.F32 R12, R8, R6, R12 ;  /* 0x00000006080c723c */ /* 0x000fe2000000180c */
[-C--:B------:R-:W-:Y:S01]  /*ff70*/  ISETP.GE.AND P3, PT, R35, R2.reuse, PT ;  /* 0x000000022300720c */ /* 0x080fe20003f66270 */
[C---:B------:R-:W-:Y:S01]  /*ff80*/  VIADD R7, R0.reuse, 0xffffffb8 ;  /* 0xffffffb800077836 */ /* 0x040fe20000000000 */
[----:B------:R-:W-:Y:S01]  /*ff90*/  FSEL R112, R29, -INF , !P6 ;  /* 0xff8000001d707808 */ /* 0x000fe20007000000 */
[----:B------:R-:W-:Y:S01]  /*ffa0*/  VIADD R29, R0, 0xffffffb0 ;  /* 0xffffffb0001d7836 */ /* 0x000fe20000000000 */
[----:B------:R-:W-:Y:S01]  /*ffb0*/  BAR.SYNC.DEFER_BLOCKING 0x0 ;  /* 0x0000000000007b1d */ /* 0x000fe20000010000 */
[----:B------:R-:W-:-:S02]  /*ffc0*/  ISETP.GE.AND P2, PT, R103, R2, PT ;  /* 0x000000026700720c */ /* 0x000fc40003f46270 */
[----:B------:R-:W-:Y:S02]  /*ffd0*/  ISETP.GE.AND P1, PT, R103, R102, PT ;  /* 0x000000666700720c */ /* 0x000fe40003f26270 */
[----:B------:R-:W-:Y:S02]  /*ffe0*/  FSEL R124, R20, -INF , !P3 ;  /* 0xff800000147c7808 */ /* 0x000fe40005800000 */
[----:B------:R-:W-:Y:S02]  /*fff0*/  FSEL R108, R17, -INF , !P0 ;  /* 0xff800000116c7808 */ /* 0x000fe40004000000 */
[----:B------:R-:W-:Y:S02]  /*10000*/  ISETP.GE.AND P0, PT, R101, 0x3, PT ;  /* 0x000000036500780c */ /* 0x000fe40003f06270 */
[----:B------:R-:W-:Y:S02]  /*10010*/  FSEL R123, R31, -INF , !P5 ;  /* 0xff8000001f7b7808 */ /* 0x000fe40006800000 */
[----:B------:R-:W-:-:S02]  /*10020*/  FSEL R118, R24, -INF , !P2 ;  /* 0xff80000018767808 */ /* 0x000fc40005000000 */
[----:B------:R-:W-:Y:S02]  /*10030*/  FSEL R117, R26, -INF , !P1 ;  /* 0xff8000001a757808 */ /* 0x000fe40004800000 */
[----:B------:R-:W-:Y:S01]  /*10040*/  ISETP.GE.AND P3, PT, R5, R102, PT ;  /* 0x000000660500720c */ /* 0x000fe20003f66270 */
[----:B------:R-:W-:Y:S01]  /*10050*/  VIADD R5, R0, 0xffffffb9 ;  /* 0xffffffb900057836 */ /* 0x000fe20000000000 */
[----:B------:R-:W-:Y:S02]  /*10060*/  ISETP.GE.AND P4, PT, R105, R2, PT ;  /* 0x000000026900720c */ /* 0x000fe40003f86270 */
[----:B------:R-:W-:Y:S02]  /*10070*/  ISETP.GE.AND P6, PT, R35, R102, PT ;  /* 0x000000662300720c */ /* 0x000fe40003fc6270 */
[C---:B------:R-:W-:Y:S02]  /*10080*/  ISETP.GE.AND P5, PT, R33.reuse, R2, PT ;  /* 0x000000022100720c */ /* 0x040fe40003fa6270 */
[----:B------:R-:W-:-:S02]  /*10090*/  ISETP.GE.AND P2, PT, R33, R102, PT ;  /* 0x000000662100720c */ /* 0x000fc40003f46270 */
[----:B------:R-:W-:Y:S02]  /*100a0*/  ISETP.GE.AND P1, PT, R29, R2, PT ;  /* 0x000000021d00720c */ /* 0x000fe40003f26270 */
[----:B------:R-:W-:Y:S02]  /*100b0*/  FSEL R120, R25, -INF , !P4 ;  /* 0xff80000019787808 */ /* 0x000fe40006000000 */
[----:B------:R-:W-:Y:S02]  /*100c0*/  FSEL R119, R22, -INF , !P6 ;  /* 0xff80000016777808 */ /* 0x000fe40007000000 */
[----:B------:R-:W-:Y:S02]  /*100d0*/  FSEL R122, R21, -INF , !P5 ;  /* 0xff800000157a7808 */ /* 0x000fe40006800000 */
[----:B------:R-:W-:Y:S02]  /*100e0*/  FSEL R121, R23, -INF , !P2 ;  /* 0xff80000017797808 */ /* 0x000fe40005000000 */
[----:B------:R-:W-:-:S02]  /*100f0*/  FSEL R110, R16, -INF , !P1 ;  /* 0xff800000106e7808 */ /* 0x000fc40004800000 */
[----:B------:R-:W-:Y:S02]  /*10100*/  ISETP.GE.AND P4, PT, R29, R102, PT ;  /* 0x000000661d00720c */ /* 0x000fe40003f86270 */
[-C--:B------:R-:W-:Y:S02]  /*10110*/  ISETP.GE.AND P6, PT, R7, R2.reuse, PT ;  /* 0x000000020700720c */ /* 0x080fe40003fc6270 */
[----:B------:R-:W-:Y:S02]  /*10120*/  ISETP.GE.AND P5, PT, R5, R2, PT ;  /* 0x000000020500720c */ /* 0x000fe40003fa6270 */
[-C--:B------:R-:W-:Y:S02]  /*10130*/  ISETP.GE.AND P2, PT, R7, R102.reuse, PT ;  /* 0x000000660700720c */ /* 0x080fe40003f46270 */
[----:B------:R-:W-:Y:S02]  /*10140*/  ISETP.GE.AND P1, PT, R5, R102, PT ;  /* 0x000000660500720c */ /* 0x000fe40003f26270 */
[----:B------:R-:W-:-:S02]  /*10150*/  FSEL R103, R18, -INF , !P4 ;  /* 0xff80000012677808 */ /* 0x000fc40006000000 */
        /* <DEDUP_REMOVED lines=70> */
.L_x_5867:
        /* <DEDUP_REMOVED lines=8> */
.L_x_5868:
        /* <DEDUP_REMOVED lines=20> */
[----:B------:R-:W0:Y:S02]  /*10780*/  LDGDEPBAR ;  /* 0x00000000000079af */ /* 0x000e240000000000 */
.L_x_5866:
        /* <DEDUP_REMOVED lines=78> */
[----:B------:R-:W-:-:S02]  /*10c70*/  FFMA.FTZ R121, R24, UR4, -R26 ;  /* 0x0000000418797c23 */ /* 0x000fc4000801081a */
[----:B------:R-:W-:Y:S02]  /*10c80*/  LDSM.16.MT88.4 R24, [R137+0x9800] ;  /* 0x009800008918783b */ /* 0x000fe40000004200 */
        /* <DEDUP_REMOVED lines=235> */
.L_x_5863:
        /* <DEDUP_REMOVED lines=13> */
.L_x_5873:
        /* <DEDUP_REMOVED lines=73> */
.L_x_5870:
[C---:B------:R-:W-:Y:S01]  /*120a0*/  IMAD.SHL.U32 R3, R2.reuse, 0x20, RZ ;  /* 0x0000002002037824 */ /* 0x040fe200078e00ff */
[----:B----4-:R-:W-:Y:S01]  /*120b0*/  SHF.L.U64.HI R2, R2, 0x5, R5 ;  /* 0x0000000502027819 */ /* 0x010fe20000010205 */
[----:B------:R-:W-:Y:S01]  /*120c0*/  @!PT LDS RZ, [RZ] ;  /* 0x00000000fffff984 */ /* 0x000fe20000000800 */
[----:B------:R-:W-:Y:S01]  /*120d0*/  @!PT LDS RZ, [RZ] ;  /* 0x00000000fffff984 */ /* 0x000fe20000000800 */
[----:B------:R-:W-:Y:S01]  /*120e0*/  @!PT LDS RZ, [RZ] ;  /* 0x00000000fffff984 */ /* 0x000fe20000000800 */
[----:B------:R-:W-:Y:S03]  /*120f0*/  LDGSTS.E.BYPASS.LTC128B.128 [R163+0x8000], desc[UR6][R150.64] ;  /* 0x0800000096a37fae */ /* 0x000fe6000b981a06 */
[----:B------:R-:W-:Y:S01]  /*12100*/  IADD3 R4, P2, PT, R3, R150, RZ ;  /* 0x0000009603047210 */ /* 0x000fe20007f5e0ff */
[----:B------:R-:W-:Y:S03]  /*12110*/  LDGSTS.E.BYPASS.LTC128B.128 [R163+0xa000], desc[UR6][R150.64+0x80] ;  /* 0x0a00008096a37fae */ /* 0x000fe6000b981a06 */
[-C--:B------:R-:W-:Y:S01]  /*12120*/  IADD3 R6, P3, PT, R4, R3.reuse, RZ ;  /* 0x0000000304067210 */ /* 0x080fe20007f7e0ff */
[----:B------:R-:W-:Y:S03]  /*12130*/  IMAD.X R5, R2, 0x1, R151, P2 ;  /* 0x0000000102057824 */ /* 0x000fe600010e0697 */
[----:B------:R-:W-:Y:S01]  /*12140*/  IADD3 R12, P2, PT, R6, R3, RZ ;  /* 0x00000003060c7210 */ /* 0x000fe20007f5e0ff */
[--C-:B------:R-:W-:Y:S01]  /*12150*/  IMAD.X R7, R5, 0x1, R2.reuse, P3 ;  /* 0x0000000105077824 */ /* 0x100fe200018e0602 */
[----:B------:R-:W-:Y:S03]  /*12160*/  LDGSTS.E.BYPASS.LTC128B.128 [R163+0x8800], desc[UR6][R4.64] ;  /* 0x0880000004a37fae */ /* 0x000fe6000b981a06 */
[----:B------:R-:W-:Y:S01]  /*12170*/  IMAD.X R13, R7, 0x1, R2, P2 ;  /* 0x00000001070d7824 */ /* 0x000fe200010e0602 */
[----:B------:R-:W-:Y:S01]  /*12180*/  LDGSTS.E.BYPASS.LTC128B.128 [R163+0xa800], desc[UR6][R4.64+0x80] ;  /* 0x0a80008004a37fae */ /* 0x000fe2000b981a06 */
[----:B------:R-:W-:Y:S03]  /*12190*/  ISETP.NE.AND P2, PT, R164, 0x1, PT ;  /* 0x00000001a400780c */ /* 0x000fe60003f45270 */
        /* <DEDUP_REMOVED lines=8> */
[----:B------:R-:W0:Y:S04]  /*12220*/  LDGDEPBAR ;  /* 0x00000000000079af */ /* 0x000e280000000000 */
[----:B------:R-:W2:Y:S04]  /*12230*/  LDSM.16.M88.4 R104, [R146+UR5+0x5800] ;  /* 0x005800059268783b */ /* 0x000ea80008000200 */
[----:B------:R-:W-:Y:S04]  /*12240*/  LDSM.16.M88.4 R108, [R145] ;  /* 0x00000000916c783b */ /* 0x000fe80000000200 */
[----:B------:R-:W3:Y:S04]  /*12250*/  LDSM.16.M88.4 R112, [R141+0x4000] ;  /* 0x004000008d70783b */ /* 0x000ee80000000200 */
[----:B------:R-:W3:Y:S04]  /*12260*/  LDSM.16.M88.4 R116, [R141+0x4800] ;  /* 0x004800008d74783b */ /* 0x000ee80000000200 */
[----:B------:R-:W3:Y:S04]  /*12270*/  LDSM.16.M88.4 R120, [R141+0x5000] ;  /* 0x005000008d78783b */ /* 0x000ee80000000200 */
[----:B------:R-:W3:Y:S01]  /*12280*/  LDSM.16.M88.4 R124, [R141+0x5800] ;  /* 0x005800008d7c783b */ /* 0x000ee20000000200 */
[C---:B----4-:R-:W-:Y:S03]  /*12290*/  HMMA.16816.F32 R4, R32.reuse, R8, RZ ;  /* 0x000000082004723c */ /* 0x050fe600000018ff */
[----:B------:R-:W-:Y:S04]  /*122a0*/  LDSM.16.M88.4 R128, [R144] ;  /* 0x000000009080783b */ /* 0x000fe80000000200 */
[----:B------:R-:W4:Y:S01]  /*122b0*/  LDSM.16.M88.4 R132, [R140+0x4000] ;  /* 0x004000008c84783b */ /* 0x000f220000000200 */
[C---:B------:R-:W-:Y:S08]  /*122c0*/  HMMA.16816.F32 R8, R32.reuse, R10, RZ ;  /* 0x0000000a2008723c */ /* 0x040ff000000018ff */
[C---:B-----5:R-:W-:Y:S08]  /*122d0*/  HMMA.16816.F32 R12, R32.reuse, R16, RZ ;  /* 0x00000010200c723c */ /* 0x060ff000000018ff */
[C---:B------:R-:W-:Y:S08]  /*122e0*/  HMMA.16816.F32 R16, R32.reuse, R18, RZ ;  /* 0x000000122010723c */ /* 0x040ff000000018ff */
[C---:B-1----:R-:W-:Y:S08]  /*122f0*/  HMMA.16816.F32 R20, R32.reuse, R24, RZ ;  /* 0x000000182014723c */ /* 0x042ff000000018ff */
[C---:B------:R-:W-:Y:S08]  /*12300*/  HMMA.16816.F32 R24, R32.reuse, R26, RZ ;  /* 0x0000001a2018723c */ /* 0x040ff000000018ff */
[C---:B--2---:R-:W-:Y:S08]  /*12310*/  HMMA.16816.F32 R28, R32.reuse, R104, RZ ;  /* 0x00000068201c723c */ /* 0x044ff000000018ff */
[----:B------:R-:W-:Y:S01]  /*12320*/  HMMA.16816.F32 R32, R32, R106, RZ ;  /* 0x0000006a2020723c */ /* 0x000fe200000018ff */
[----:B------:R-:W1:Y:S07]  /*12330*/  LDSM.16.M88.4 R104, [R140+0x4800] ;  /* 0x004800008c68783b */ /* 0x000e6e0000000200 */
        /* <DEDUP_REMOVED lines=11> */
[----:B------:R-:W3:Y:S04]  /*123f0*/  LDSM.16.M88.4 R108, [R140+0x5800] ;  /* 0x005800008c6c783b */ /* 0x000ee80000000200 */
[----:B------:R-:W-:Y:S03]  /*12400*/  LDSM.16.M88.4 R124, [R139+0x5000] ;  /* 0x005000008b7c783b */ /* 0x000fe60000000200 */
[C---:B----4-:R-:W-:Y:S08]  /*12410*/  HMMA.16816.F32 R4, R128.reuse, R132, R4 ;  /* 0x000000848004723c */ /* 0x050ff00000001804 */
[C---:B------:R-:W-:Y:S01]  /*12420*/  HMMA.16816.F32 R8, R128.reuse, R134, R8 ;  /* 0x000000868008723c */ /* 0x040fe20000001808 */
[----:B------:R-:W-:Y:S07]  /*12430*/  LDSM.16.M88.4 R132, [R139+0x5800] ;  /* 0x005800008b84783b */ /* 0x000fee0000000200 */
[C---:B-1----:R-:W-:Y:S08]  /*12440*/  HMMA.16816.F32 R12, R128.reuse, R104, R12 ;  /* 0x00000068800c723c */ /* 0x042ff0000000180c */
[C---:B------:R-:W-:Y:S01]  /*12450*/  HMMA.16816.F32 R16, R128.reuse, R106, R16 ;  /* 0x0000006a8010723c */ /* 0x040fe20000001810 */
[----:B------:R-:W1:Y:S07]  /*12460*/  LDSM.16.M88.4 R104, [R143] ;  /* 0x000000008f68783b */ /* 0x000e6e0000000200 */
[C---:B--2---:R-:W-:Y:S08]  /*12470*/  HMMA.16816.F32 R20, R128.reuse, R112, R20 ;  /* 0x000000708014723c */ /* 0x044ff00000001814 */
[C---:B------:R-:W-:Y:S01]  /*12480*/  HMMA.16816.F32 R24, R128.reuse, R114, R24 ;  /* 0x000000728018723c */ /* 0x040fe20000001818 */
[----:B------:R-:W-:Y:S07]  /*12490*/  LDSM.16.M88.4 R112, [R146+UR5+0x6000] ;  /* 0x006000059270783b */ /* 0x000fee0008000200 */
[C---:B---3--:R-:W-:Y:S08]  /*124a0*/  HMMA.16816.F32 R28, R128.reuse, R108, R28 ;  /* 0x0000006c801c723c */ /* 0x048ff0000000181c */
[----:B------:R-:W-:Y:S01]  /*124b0*/  HMMA.16816.F32 R32, R128, R110, R32 ;  /* 0x0000006e8020723c */ /* 0x000fe20000001820 */
[----:B------:R-:W2:Y:S04]  /*124c0*/  LDSM.16.M88.4 R108, [R147+0x2000] ;  /* 0x00200000936c783b */ /* 0x000ea80000000200 */
[----:B------:R-:W-:Y:S03]  /*124d0*/  LDSM.16.M88.4 R128, [R141+0x6000] ;  /* 0x006000008d80783b */ /* 0x000fe60000000200 */
[C---:B-1----:R-:W-:Y:S08]  /*124e0*/  HMMA.16816.F32 R4, R104.reuse, R116, R4 ;  /* 0x000000746804723c */ /* 0x042ff00000001804 */
[C---:B------:R-:W-:Y:S01]  /*124f0*/  HMMA.16816.F32 R8, R104.reuse, R118, R8 ;  /* 0x000000766808723c */ /* 0x040fe20000001808 */
[----:B------:R-:W1:Y:S07]  /*12500*/  LDSM.16.M88.4 R116, [R146+UR5+0x6800] ;  /* 0x006800059274783b */ /* 0x000e6e0008000200 */
        /* <DEDUP_REMOVED lines=15> */
[----:B------:R-:W-:Y:S07]  /*12600*/  LDSM.16.M88.4 R116, [R144+0x2000] ;  /* 0x002000009074783b */ /* 0x000fee0000000200 */
[C---:B---3--:R-:W-:Y:S08]  /*12610*/  HMMA.16816.F32 R20, R108.reuse, R120, R20 ;  /* 0x000000786c14723c */ /* 0x048ff00000001814 */
[C---:B------:R-:W-:Y:S01]  /*12620*/  HMMA.16816.F32 R24, R108.reuse, R122, R24 ;  /* 0x0000007a6c18723c */ /* 0x040fe20000001818 */
[----:B------:R-:W-:Y:S07]  /*12630*/  LDSM.16.M88.4 R120, [R140+0x6000] ;  /* 0x006000008c78783b */ /* 0x000fee0000000200 */
[C---:B----4-:R-:W-:Y:S08]  /*12640*/  HMMA.16816.F32 R28, R108.reuse, R124, R28 ;  /* 0x0000007c6c1c723c */ /* 0x050ff0000000181c */
[----:B------:R-:W-:Y:S01]  /*12650*/  HMMA.16816.F32 R32, R108, R126, R32 ;  /* 0x0000007e6c20723c */ /* 0x000fe20000001820 */
[----:B------:R-:W1:Y:S04]  /*12660*/  LDSM.16.M88.4 R108, [R141+0x7800] ;  /* 0x007800008d6c783b */ /* 0x000e680000000200 */
[----:B------:R-:W3:Y:S03]  /*12670*/  LDSM.16.M88.4 R124, [R140+0x6800] ;  /* 0x006800008c7c783b */ /* 0x000ee60000000200 */
[C---:B-----5:R-:W-:Y:S08]  /*12680*/  HMMA.16816.F32 R4, R104.reuse, R128, R4 ;  /* 0x000000806804723c */ /* 0x060ff00000001804 */
        /* <DEDUP_REMOVED lines=8> */
[C---:B-1----:R-:W-:Y:S08]  /*12710*/  HMMA.16816.F32 R28, R104.reuse, R108, R28 ;  /* 0x0000006c681c723c */ /* 0x042ff0000000181c */
[----:B------:R-:W-:Y:S01]  /*12720*/  HMMA.16816.F32 R32, R104, R110, R32 ;  /* 0x0000006e6820723c */ /* 0x000fe20000001820 */
[----:B------:R-:W-:Y:S04]  /*12730*/  LDSM.16.M88.4 R104, [R143+0x2000] ;  /* 0x002000008f68783b */ /* 0x000fe80000000200 */
[----:B------:R-:W1:Y:S03]  /*12740*/  LDSM.16.M88.4 R108, [R139+0x6000] ;  /* 0x006000008b6c783b */ /* 0x000e660000000200 */
        /* <DEDUP_REMOVED lines=10> */
[C---:B--2---:R-:W-:Y:S08]  /*127f0*/  HMMA.16816.F32 R28, R116.reuse, R112, R28 ;  /* 0x00000070741c723c */ /* 0x044ff0000000181c */
[----:B------:R-:W-:Y:S08]  /*12800*/  HMMA.16816.F32 R32, R116, R114, R32 ;  /* 0x000000727420723c */ /* 0x000ff00000001820 */
[C---:B-1----:R-:W-:Y:S08]  /*12810*/  HMMA.16816.F32 R4, R104.reuse, R108, R4 ;  /* 0x0000006c6804723c */ /* 0x042ff00000001804 */
        /* <DEDUP_REMOVED lines=81> */
.L_x_5872:
        /* <DEDUP_REMOVED lines=20> */
.L_x_5871:
        /* <DEDUP_REMOVED lines=132> */
[----:B------:R-:W-:Y:S01]  /*136b0*/  MUFU.EX2 R126, R126 ;  /* 0x0000007e007e7308 */ /* 0x000fe20000000800 */
[C---:B------:R-:W-:Y:S01]  /*136c0*/  FMUL.FTZ R84, R2.reuse, R84 ;  /* 0x0000005402547220 */ /* 0x040fe20000410000 */
[----:B------:R-:W-:Y:S01]  /*136d0*/  FMUL.FTZ R85, R2, R85 ;  /* 0x0000005502557220 */ /* 0x000fe20000410000 */
[C---:B------:R-:W-:Y:S01]  /*136e0*/  FMUL.FTZ R86, R0.reuse, R86 ;  /* 0x0000005600567220 */ /* 0x040fe20000410000 */
[----:B------:R-:W-:Y:S01]  /*136f0*/  FMUL.FTZ R87, R0, R87 ;  /* 0x0000005700577220 */ /* 0x000fe20000410000 */
[C---:B-1----:R-:W-:Y:S05]  /*13700*/  HMMA.16816.F32 R8, R96.reuse, R104, R8 ;  /* 0x000000686008723c */ /* 0x042fea0000001808 */
[----:B------:R-:W1:Y:S01]  /*13710*/  MUFU.EX2 R127, R127 ;  /* 0x0000007f007f7308 */ /* 0x000e620000000800 */
[--C-:B------:R-:W-:Y:S01]  /*13720*/  FFMA.FTZ R130, R16, UR4, -R125.reuse ;  /* 0x0000000410827c23 */ /* 0x100fe2000801087d */
[C---:B------:R-:W-:Y:S01]  /*13730*/  FMUL.FTZ R16, R2.reuse, R88 ;  /* 0x0000005802107220 */ /* 0x040fe20000410000 */
[--C-:B------:R-:W-:Y:S01]  /*13740*/  FFMA.FTZ R131, R17, UR4, -R125.reuse ;  /* 0x0000000411837c23 */ /* 0x100fe2000801087d */
[C---:B------:R-:W-:Y:S01]  /*13750*/  HMMA.16816.F32 R36, R96.reuse, R106, R36 ;  /* 0x0000006a6024723c */ /* 0x040fe20000001824 */
[----:B------:R-:W2:Y:S05]  /*13760*/  LDSM.16.MT88.4 R104, [R136+0x8000] ;  /* 0x008000008868783b */ /* 0x000eaa0000004200 */
[----:B------:R-:W-:Y:S01]  /*13770*/  MUFU.EX2 R128, R128 ;  /* 0x0000008000807308 */ /* 0x000fe20000000800 */
[----:B------:R-:W-:Y:S01]  /*13780*/  FMUL.FTZ R17, R2, R89 ;  /* 0x0000005902117220 */ /* 0x000fe20000410000 */
[--C-:B------:R-:W-:Y:S01]  /*13790*/  FFMA.FTZ R132, R18, UR4, -R124.reuse ;  /* 0x0000000412847c23 */ /* 0x100fe2000801087c */
[C---:B------:R-:W-:Y:S01]  /*137a0*/  FMUL.FTZ R18, R0.reuse, R90 ;  /* 0x0000005a00127220 */ /* 0x040fe20000410000 */
[----:B------:R-:W-:Y:S01]  /*137b0*/  FFMA.FTZ R133, R19, UR4, -R124 ;  /* 0x0000000413857c23 */ /* 0x000fe2000801087c */
[C---:B------:R-:W-:Y:S05]  /*137c0*/  HMMA.16816.F32 R40, R96.reuse, R108, R40 ;  /* 0x0000006c6028723c */ /* 0x040fea0000001828 */
[----:B------:R-:W3:Y:S01]  /*137d0*/  MUFU.EX2 R129, R129 ;  /* 0x0000008100817308 */ /* 0x000ee20000000800 */
[----:B-1----:R-:W-:Y:S01]  /*137e0*/  F2FP.F16.F32.PACK_AB R88, R127, R126 ;  /* 0x0000007e7f58723e */ /* 0x002fe200000000ff */
[----:B------:R-:W-:Y:S01]  /*137f0*/  FMUL.FTZ R19, R0, R91 ;  /* 0x0000005b00137220 */ /* 0x000fe20000410000 */
[----:B------:R-:W-:Y:S01]  /*13800*/  FFMA.FTZ R32, R32, UR4, -R125 ;  /* 0x0000000420207c23 */ /* 0x000fe2000801087d */
[----:B------:R-:W-:Y:S01]  /*13810*/  FFMA.FTZ R121, R2, R167, R121 ;  /* 0x000000a702797223 */ /* 0x000fe20000010079 */
[C---:B------:R-:W-:Y:S01]  /*13820*/  HMMA.16816.F32 R44, R96.reuse, R110, R44 ;  /* 0x0000006e602c723c */ /* 0x040fe2000000182c */
[----:B------:R-:W1:Y:S04]  /*13830*/  LDSM.16.MT88.4 R108, [R142+0xa000] ;  /* 0x00a000008e6c783b */ /* 0x000e680000004200 */
[----:B------:R-:W-:Y:S01]  /*13840*/  MUFU.EX2 R130, R130 ;  /* 0x0000008200827308 */ /* 0x000fe20000000800 */
[----:B------:R-:W-:Y:S01]  /*13850*/  ISETP.NE.AND P2, PT, R164, RZ, PT ;  /* 0x000000ffa400720c */ /* 0x000fe20003f45270 */
[----:B------:R-:W-:Y:S01]  /*13860*/  FFMA.FTZ R123, R0, R166, R123 ;  /* 0x000000a6007b7223 */ /* 0x000fe2000001007b */
[----:B------:R-:W-:Y:S01]  /*13870*/  FADD.FTZ R120, R120, R121 ;  /* 0x0000007978787221 */ /* 0x000fe20000010000 */
[----:B------:R-:W-:Y:S01]  /*13880*/  MOV R0, R3 ;  /* 0x0000000300007202 */ /* 0x000fe20000000f00 */
[C---:B------:R-:W-:Y:S05]  /*13890*/  HMMA.16816.F32 R48, R96.reuse, R112, R48 ;  /* 0x000000706030723c */ /* 0x040fea0000001830 */
[----:B------:R-:W4:Y:S01]  /*138a0*/  MUFU.EX2 R131, R131 ;  /* 0x0000008300837308 */ /* 0x000f220000000800 */
        /* <DEDUP_REMOVED lines=21> */
[C---:B-1----:R-:W-:Y:S04]  /*13a00*/  HMMA.16816.F32 R64, R96.reuse, R108, R64 ;  /* 0x0000006c6040723c */ /* 0x042fe80000001840 */
[----:B------:R-:W-:Y:S01]  /*13a10*/  MUFU.EX2 R135, R135 ;  /* 0x0000008700877308 */ /* 0x000fe20000000800 */
[----:B--2---:R-:W-:Y:S01]  /*13a20*/  F2FP.F16.F32.PACK_AB R91, R133, R132 ;  /* 0x00000084855b723e */ /* 0x004fe200000000ff */
[----:B------:R-:W-:Y:S01]  /*13a30*/  FADD.FTZ R132, R132, R129 ;  /* 0x0000008184847221 */ /* 0x000fe20000010000 */
[----:B------:R-:W-:Y:S01]  /*13a40*/  FADD.FTZ R131, R131, R130 ;  /* 0x0000008283837221 */ /* 0x000fe20000010000 */
[C---:B------:R-:W-:Y:S01]  /*13a50*/  HMMA.16816.F32 R68, R96.reuse, R110, R68 ;  /* 0x0000006e6044723c */ /* 0x040fe20000001844 */
[----:B------:R-:W1:Y:S05]  /*13a60*/  LDSM.16.MT88.4 R108, [R136+0xa000] ;  /* 0x00a00000886c783b */ /* 0x000e6a0000004200 */
[----:B------:R-:W-:Y:S01]  /*13a70*/  MUFU.EX2 R168, R168 ;  /* 0x000000a800a87308 */ /* 0x000fe20000000800 */
[----:B------:R-:W-:Y:S01]  /*13a80*/  FADD.FTZ R133, R133, R132 ;  /* 0x0000008485857221 */ /* 0x000fe20000010000 */
[C---:B---3--:R-:W-:Y:S08]  /*13a90*/  HMMA.16816.F32 R72, R96.reuse, R112, R72 ;  /* 0x000000706048723c */ /* 0x048ff00000001848 */
[----:B------:R-:W-:Y:S01]  /*13aa0*/  MUFU.EX2 R169, R169 ;  /* 0x000000a900a97308 */ /* 0x000fe20000000800 */
[C---:B------:R-:W-:Y:S01]  /*13ab0*/  HMMA.16816.F32 R76, R96.reuse, R114, R76 ;  /* 0x00000072604c723c */ /* 0x040fe2000000184c */
[----:B------:R-:W-:Y:S08]  /*13ac0*/  LDSM.16.MT88.4 R112, [R137+0x8800] ;  /* 0x008800008970783b */ /* 0x000ff00000004200 */
[----:B------:R-:W-:Y:S01]  /*13ad0*/  MUFU.EX2 R170, R170 ;  /* 0x000000aa00aa7308 */ /* 0x000fe20000000800 */
[C---:B----4-:R-:W-:Y:S09]  /*13ae0*/  HMMA.16816.F32 R80, R96.reuse, R104, R80 ;  /* 0x000000686050723c */ /* 0x050ff20000001850 */
        /* <DEDUP_REMOVED lines=9> */
[C---:B------:R-:W-:Y:S01]  /*13b80*/  HMMA.16816.F32 R8, R88.reuse, R92, R8 ;  /* 0x0000005c5808723c */ /* 0x040fe20000001808 */
[----:B------:R-:W-:Y:S07]  /*13b90*/  LDSM.16.MT88.4 R108, [R136+0x9000] ;  /* 0x00900000886c783b */ /* 0x000fee0000004200 */
        /* <DEDUP_REMOVED lines=18> */
[C---:B-1----:R-:W-:Y:S03]  /*13cc0*/  HMMA.16816.F32 R64, R88.reuse, R96, R64 ;  /* 0x000000605840723c */ /* 0x042fe60000001840 */
[----:B------:R-:W-:Y:S01]  /*13cd0*/  MUFU.EX2 R116, R116 ;  /* 0x0000007400747308 */ /* 0x000fe20000000800 */
[----:B------:R-:W-:Y:S01]  /*13ce0*/  FFMA.FTZ R124, R35, UR4, -R124 ;  /* 0x00000004237c7c23 */ /* 0x000fe2000801087c */
[----:B------:R-:W-:Y:S03]  /*13cf0*/  LDSM.16.MT88.4 R24, [R137+0x9000] ;  /* 0x009000008918783b */ /* 0x000fe60000004200 */
[C---:B------:R-:W-:Y:S05]  /*13d00*/  HMMA.16816.F32 R68, R88.reuse, R98, R68 ;  /* 0x000000625844723c */ /* 0x040fea0000001844 */
[----:B------:R-:W1:Y:S01]  /*13d10*/  MUFU.EX2 R119, R119 ;  /* 0x0000007700777308 */ /* 0x000e620000000800 */
[----:B------:R-:W1:Y:S02]  /*13d20*/  LDSM.16.MT88.4 R96, [R142+0x9000] ;  /* 0x009000008e60783b */ /* 0x000e640000004200 */
[C---:B---3--:R-:W-:Y:S07]  /*13d30*/  HMMA.16816.F32 R72, R88.reuse, R92, R72 ;  /* 0x0000005c5848723c */ /* 0x048fee0000001848 */
[----:B------:R-:W3:Y:S01]  /*13d40*/  MUFU.EX2 R118, R118 ;  /* 0x0000007600767308 */ /* 0x000ee20000000800 */
[C---:B------:R-:W-:Y:S01]  /*13d50*/  HMMA.16816.F32 R76, R88.reuse, R94, R76 ;  /* 0x0000005e584c723c */ /* 0x040fe2000000184c */
[----:B------:R-:W3:Y:S08]  /*13d60*/  LDSM.16.MT88.4 R92, [R138+0x9000] ;  /* 0x009000008a5c783b */ /* 0x000ef00000004200 */
[----:B------:R-:W3:Y:S01]  /*13d70*/  MUFU.EX2 R125, R125 ;  /* 0x0000007d007d7308 */ /* 0x000ee20000000800 */
[C---:B--2---:R-:W-:Y:S09]  /*13d80*/  HMMA.16816.F32 R80, R88.reuse, R104, R80 ;  /* 0x000000685850723c */ /* 0x044ff20000001850 */
[----:B------:R-:W-:Y:S01]  /*13d90*/  MUFU.EX2 R33, R33 ;  /* 0x0000002100217308 */ /* 0x000fe20000000800 */
[C---:B------:R-:W-:Y:S01]  /*13da0*/  HMMA.16816.F32 R12, R88.reuse, R106, R12 ;  /* 0x0000006a580c723c */ /* 0x040fe2000000180c */
[----:B------:R-:W-:Y:S08]  /*13db0*/  LDSM.16.MT88.4 R104, [R138+0x9800] ;  /* 0x009800008a68783b */ /* 0x000ff00000004200 */
[----:B------:R-:W2:Y:S01]  /*13dc0*/  MUFU.EX2 R124, R124 ;  /* 0x0000007c007c7308 */ /* 0x000ea20000000800 */
[C---:B-----5:R-:W-:Y:S03]  /*13dd0*/  HMMA.16816.F32 R84, R88.reuse, R20, R84 ;  /* 0x000000145854723c */ /* 0x060fe60000001854 */
[----:B----4-:R-:W-:Y:S01]  /*13de0*/  F2FP.F16.F32.PACK_AB R20, R117, R134 ;  /* 0x000000867514723e */ /* 0x010fe200000000ff */
[----:B------:R-:W-:Y:S01]  /*13df0*/  FADD.FTZ R134, R134, R131 ;  /* 0x0000008386867221 */ /* 0x000fe20000010000 */
[----:B-1----:R-:W-:Y:S01]  /*13e00*/  F2FP.F16.F32.PACK_AB R21, R119, R116 ;  /* 0x000000747715723e */ /* 0x002fe200000000ff */
[----:B------:R-:W-:Y:S02]  /*13e10*/  FADD.FTZ R116, R116, R133 ;  /* 0x0000008574747221 */ /* 0x000fe40000010000 */
[----:B------:R-:W-:Y:S01]  /*13e20*/  HMMA.16816.F32 R16, R88, R22, R16 ;  /* 0x000000165810723c */ /* 0x000fe20000001810 */
[----:B------:R-:W1:Y:S02]  /*13e30*/  LDSM.16.MT88.4 R88, [R142+0xb000] ;  /* 0x00b000008e58783b */ /* 0x000e640000004200 */
        /* <DEDUP_REMOVED lines=10> */
[----:B------:R-:W3:Y:S07]  /*13ee0*/  LDSM.16.MT88.4 R96, [R138+0xb000] ;  /* 0x00b000008a60783b */ /* 0x000eee0000004200 */
        /* <DEDUP_REMOVED lines=9> */
[C---:B-1----:R-:W-:Y:S03]  /*13f80*/  HMMA.16816.F32 R64, R20.reuse, R88, R64 ;  /* 0x000000581440723c */ /* 0x042fe60000001840 */
[----:B------:R-:W-:Y:S01]  /*13f90*/  F2FP.F16.F32.PACK_AB R88, R171, R170 ;  /* 0x000000aaab58723e */ /* 0x000fe200000000ff */
[----:B------:R-:W-:Y:S01]  /*13fa0*/  FADD.FTZ R170, R170, R135 ;  /* 0x00000087aaaa7221 */ /* 0x000fe20000010000 */
[----:B------:R-:W-:Y:S01]  /*13fb0*/  F2FP.F16.F32.PACK_AB R89, R173, R172 ;  /* 0x000000acad59723e */ /* 0x000fe200000000ff */
[----:B------:R-:W-:Y:S02]  /*13fc0*/  FADD.FTZ R172, R172, R169 ;  /* 0x000000a9acac7221 */ /* 0x000fe40000010000 */
[C---:B------:R-:W-:Y:S03]  /*13fd0*/  HMMA.16816.F32 R68, R20.reuse, R90, R68 ;  /* 0x0000005a1444723c */ /* 0x040fe60000001844 */
[----:B------:R-:W-:Y:S01]  /*13fe0*/  F2FP.F16.F32.PACK_AB R90, R125, R32 ;  /* 0x000000207d5a723e */ /* 0x000fe200000000ff */
[----:B------:R-:W-:Y:S01]  /*13ff0*/  FADD.FTZ R171, R171, R170 ;  /* 0x000000aaabab7221 */ /* 0x000fe20000010000 */
[----:B--2---:R-:W-:Y:S01]  /*14000*/  F2FP.F16.F32.PACK_AB R91, R124, R33 ;  /* 0x000000217c5b723e */ /* 0x004fe200000000ff */
[----:B------:R-:W-:Y:S02]  /*14010*/  FADD.FTZ R172, R173, R172 ;  /* 0x000000acadac7221 */ /* 0x000fe40000010000 */
[C---:B---3--:R-:W-:Y:S03]  /*14020*/  HMMA.16816.F32 R72, R20.reuse, R96, R72 ;  /* 0x000000601448723c */ /* 0x048fe60000001848 */
[----:B------:R-:W-:Y:S01]  /*14030*/  FADD.FTZ R32, R32, R171 ;  /* 0x000000ab20207221 */ /* 0x000fe20000010000 */
[----:B------:R-:W-:Y:S03]  /*14040*/  FADD.FTZ R33, R33, R172 ;  /* 0x000000ac21217221 */ /* 0x000fe60000010000 */
[----:B------:R-:W-:Y:S01]  /*14050*/  FADD.FTZ R167, R125, R32 ;  /* 0x000000207da77221 */ /* 0x000fe20000010000 */
[C---:B------:R-:W-:Y:S03]  /*14060*/  HMMA.16816.F32 R76, R20.reuse, R98, R76 ;  /* 0x00000062144c723c */ /* 0x040fe6000000184c */
[----:B------:R-:W-:Y:S05]  /*14070*/  FADD.FTZ R166, R124, R33 ;  /* 0x000000217ca67221 */ /* 0x000fea0000010000 */
        /* <DEDUP_REMOVED lines=26> */
.L_x_5869:
[----:B------:R-:W1:Y:S01]  /*14220*/  SHFL.BFLY PT, R10, R167, 0x2, 0x1f ;  /* 0x0c401f00a70a7f89 */ /* 0x000e6200000e0000 */
[----:B------:R-:W2:Y:S01]  /*14230*/  S2UR UR4, SR_CgaCtaId ;  /* 0x00000000000479c3 */ /* 0x000ea20000008800 */
[C---:B------:R-:W-:Y:S01]  /*14240*/  SHF.L.U32 R2, R153.reuse, 0x1, RZ ;  /* 0x0000000199027819 */ /* 0x040fe200000006ff */
[----:B------:R-:W-:Y:S01]  /*14250*/  UMOV UR5, 0x400 ;  /* 0x0000040000057882 */ /* 0x000fe20000000000 */
[----:B------:R-:W3:Y:S01]  /*14260*/  SHFL.BFLY PT, R11, R166, 0x2, 0x1f ;  /* 0x0c401f00a60b7f89 */ /* 0x000ee200000e0000 */
[C---:B------:R-:W-:Y:S01]  /*14270*/  SHF.L.U32 R7, R153.reuse, 0x4, RZ ;  /* 0x0000000499077819 */ /* 0x040fe200000006ff */
[----:B------:R-:W4:Y:S01]  /*14280*/  LDCU.64 UR8, c[0x0][0x408] ;  /* 0x00008100ff0877ac */ /* 0x000f220008000a00 */
[----:B------:R-:W-:Y:S01]  /*14290*/  SHF.L.U32 R0, R153, 0x5, RZ ;  /* 0x0000000599007819 */ /* 0x000fe200000006ff */
[----:B------:R-:W-:Y:S01]  /*142a0*/  BSSY.RECONVERGENT B0, `(.L_x_5874) ;  /* 0x00000d5000007945 */ /* 0x000fe20003800200 */
[----:B------:R-:W-:Y:S02]  /*142b0*/  LOP3.LUT R7, R7, 0x1c0, RZ, 0xc0, !PT ;  /* 0x000001c007077812 */ /* 0x000fe400078ec0ff */
[----:B------:R-:W-:-:S02]  /*142c0*/  LOP3.LUT P2, RZ, R153, 0x4, RZ, 0xc0, !PT ;  /* 0x0000000499ff7812 */ /* 0x000fc4000784c0ff */
[----:B------:R-:W-:Y:S01]  /*142d0*/  LOP3.LUT R7, R7, 0x38, R2, 0xf8, !PT ;  /* 0x0000003807077812 */ /* 0x000fe200078ef802 */
[----:B-1----:R-:W-:Y:S01]  /*142e0*/  FADD.FTZ R10, R10, R167 ;  /* 0x000000a70a0a7221 */ /* 0x002fe20000010000 */
[----:B--2---:R-:W-:Y:S01]  /*142f0*/  ULEA UR4, UR4, UR5, 0x18 ;  /* 0x0000000504047291 */ /* 0x004fe2000f8ec0ff */
[----:B---3--:R-:W-:-:S03]  /*14300*/  FADD.FTZ R11, R11, R166 ;  /* 0x000000a60b0b7221 */ /* 0x008fc60000010000 */
[----:B------:R-:W1:Y:S04]  /*14310*/  SHFL.BFLY PT, R5, R10, 0x1, 0x1f ;  /* 0x0c201f000a057f89 */ /* 0x000e6800000e0000 */
[----:B------:R-:W2:Y:S01]  /*14320*/  SHFL.BFLY PT, R4, R11, 0x1, 0x1f ;  /* 0x0c201f000b047f89 */ /* 0x000ea200000e0000 */
[----:B-1----:R-:W-:Y:S01]  /*14330*/  FADD.FTZ R6, R10, R5 ;  /* 0x000000050a067221 */ /* 0x002fe20000010000 */
[----:B------:R-:W-:Y:S02]  /*14340*/  LOP3.LUT R5, R2, 0x6, RZ, 0xc0, !PT ;  /* 0x0000000602057812 */ /* 0x000fe400078ec0ff */
[----:B------:R-:W-:Y:S01]  /*14350*/  MOV R2, 0x10 ;  /* 0x0000001000027802 */ /* 0x000fe20000000f00 */
[----:B--2---:R-:W-:Y:S01]  /*14360*/  FADD.FTZ R4, R11, R4 ;  /* 0x000000040b047221 */ /* 0x004fe20000010000 */
[----:B------:R-:W1:Y:S01]  /*14370*/  MUFU.RCP R9, R6 ;  /* 0x0000000600097308 */ /* 0x000e620000001000 */
[----:B------:R-:W-:-:S02]  /*14380*/  FSETP.NE.FTZ.AND P1, PT, R6, RZ, PT ;  /* 0x000000ff0600720b */ /* 0x000fc40003f35000 */
[----:B------:R-:W-:Y:S02]  /*14390*/  LOP3.LUT R0, R5, 0x7c00, R0, 0xf8, !PT ;  /* 0x00007c0005007812 */ /* 0x000fe400078ef800 */
[----:B------:R-:W-:Y:S02]  /*143a0*/  FSETP.NE.FTZ.AND P0, PT, R4, RZ, PT ;  /* 0x000000ff0400720b */ /* 0x000fe40003f15000 */
[----:B------:R-:W-:Y:S01]  /*143b0*/  LOP3.LUT R0, R0, R7, RZ, 0xfc, !PT ;  /* 0x0000000700007212 */ /* 0x000fe200078efcff */
[----:B------:R-:W2:Y:S01]  /*143c0*/  MUFU.RCP R8, R4 ;  /* 0x0000000400087308 */ /* 0x000ea20000001000 */
[----:B------:R-:W-:Y:S02]  /*143d0*/  R2P PR, R153, 0x18 ;  /* 0x0000001899007804 */ /* 0x000fe40000000000 */
[----:B------:R-:W-:Y:S02]  /*143e0*/  MOV R5, 0x20 ;  /* 0x0000002000057802 */ /* 0x000fe40000000f00 */
[----:B------:R-:W-:-:S02]  /*143f0*/  LEA R7, R0, UR4, 0x1 ;  /* 0x0000000400077c11 */ /* 0x000fc4000f8e08ff */
[----:B------:R-:W-:Y:S01]  /*14400*/  SEL R0, R5, 0xffffffe0, !P3 ;  /* 0xffffffe005007807 */ /* 0x000fe20005800000 */
[----:B------:R-:W3:Y:S01]  /*14410*/  @P1 MUFU.LG2 R6, R6 ;  /* 0x0000000600061308 */ /* 0x000ee20000000c00 */
[----:B-1----:R-:W-:Y:S01]  /*14420*/  FSEL R9, R9, 1, P1 ;  /* 0x3f80000009097808 */ /* 0x002fe20000800000 */
[----:B------:R-:W1:Y:S01]  /*14430*/  @P0 LDC R12, c[0x0][0x458] ;  /* 0x00011600ff0c0b82 */ /* 0x000e620000000800 */
        /* <DEDUP_REMOVED lines=105> */
[----:B------:R-:W2:Y:S01]  /*14ad0*/  LDC.U8 R8, c[0x0][0x548] ;  /* 0x00015200ff087b82 */ /* 0x000ea20000000000 */
[----:B------:R-:W-:Y:S01]  /*14ae0*/  F2FP.F16.F32.PACK_AB R74, R75, R74 ;  /* 0x0000004a4b4a723e */ /* 0x000fe200000000ff */
[----:B------:R-:W-:Y:S01]  /*14af0*/  STS [R19], R52 ;  /* 0x0000003413007388 */ /* 0x000fe20000000800 */
[----:B------:R-:W-:Y:S01]  /*14b00*/  F2FP.F16.F32.PACK_AB R76, R77, R76 ;  /* 0x0000004c4d4c723e */ /* 0x000fe200000000ff */
[----:B------:R-:W5:Y:S01]  /*14b10*/  @P0 MUFU.LG2 R4, R4 ;  /* 0x0000000400040308 */ /* 0x000f620000000c00 */
        /* <DEDUP_REMOVED lines=14> */
[----:B------:R-:W-:Y:S02]  /*14c00*/  ISETP.NE.AND P3, PT, R152, -0x1, PT ;  /* 0xffffffff9800780c */ /* 0x000fe40003f65270 */
[----:B--2---:R-:W-:Y:S01]  /*14c10*/  ISETP.NE.AND P4, PT, R8, RZ, PT ;  /* 0x000000ff0800720c */ /* 0x004fe20003f85270 */
[----:B------:R-:W-:Y:S01]  /*14c20*/  STS [R7+0x2000], R64 ;  /* 0x0020004007007388 */ /* 0x000fe20000000800 */
[----:B------:R-:W2:Y:S01]  /*14c30*/  LDC R8, c[0x0][0x434] ;  /* 0x00010d00ff087b82 */ /* 0x000ea20000000800 */
[----:B------:R-:W-:Y:S02]  /*14c40*/  LOP3.LUT P5, RZ, R153, 0x3, RZ, 0xc0, !PT ;  /* 0x0000000399ff7812 */ /* 0x000fe400078ac0ff */
[----:B------:R4:W-:Y:S01]  /*14c50*/  STS [R7+0x2400], R66 ;  /* 0x0024004207007388 */ /* 0x0009e20000000800 */
[----:B------:R-:W-:-:S03]  /*14c60*/  ISETP.NE.OR P2, PT, R152, -0x1, !P4 ;  /* 0xffffffff9800780c */ /* 0x000fc60006745670 */
[----:B------:R-:W-:Y:S02]  /*14c70*/  STS [R5+0x2000], R68 ;  /* 0x0020004405007388 */ /* 0x000fe40000000800 */
[----:B------:R-:W3:Y:S02]  /*14c80*/  @!P3 LDC.64 R10, c[0x0][0x400] ;  /* 0x00010000ff0abb82 */ /* 0x000ee40000000a00 */
[----:B------:R1:W-:Y:S04]  /*14c90*/  STS [R5+0x2400], R70 ;  /* 0x0024004605007388 */ /* 0x0003e80000000800 */
[----:B------:R-:W-:Y:S04]  /*14ca0*/  STS [R17+0x2000], R72 ;  /* 0x0020004811007388 */ /* 0x000fe80000000800 */
[----:B------:R3:W-:Y:S04]  /*14cb0*/  STS [R17+0x2400], R74 ;  /* 0x0024004a11007388 */ /* 0x0007e80000000800 */
[----:B------:R-:W-:Y:S04]  /*14cc0*/  STS [R15+0x2000], R76 ;  /* 0x0020004c0f007388 */ /* 0x000fe80000000800 */
[----:B------:R5:W-:Y:S01]  /*14cd0*/  STS [R15+0x2400], R78 ;  /* 0x0024004e0f007388 */ /* 0x000be20000000800 */
[----:B----4-:R-:W4:Y:S03]  /*14ce0*/  @P1 LDC R7, c[0x0][0x458] ;  /* 0x00011600ff071b82 */ /* 0x010f260000000800 */
[----:B------:R-:W-:Y:S04]  /*14cf0*/  STS [R13+0x2000], R80 ;  /* 0x002000500d007388 */ /* 0x000fe80000000800 */
[----:B------:R2:W-:Y:S01]  /*14d00*/  STS [R13+0x2400], R82 ;  /* 0x002400520d007388 */ /* 0x0005e20000000800 */
[----:B-1----:R-:W1:Y:S03]  /*14d10*/  @!P4 LDC R5, c[0x0][0x3e0] ;  /* 0x0000f800ff05cb82 */ /* 0x002e660000000800 */
[----:B------:R-:W-:Y:S04]  /*14d20*/  STS [R19+0x2000], R92 ;  /* 0x0020005c13007388 */ /* 0x000fe80000000800 */
[----:B------:R1:W-:Y:S01]  /*14d30*/  STS [R19+0x2400], R94 ;  /* 0x0024005e13007388 */ /* 0x0003e20000000800 */
[----:B---3--:R-:W-:Y:S01]  /*14d40*/  @!P3 IMAD.WIDE.U32 R16, R155, R10, RZ ;  /* 0x0000000a9b10b225 */ /* 0x008fe200078e00ff */
[----:B------:R-:W-:-:S02]  /*14d50*/  SHF.R.U32.HI R10, RZ, 0x1, R153 ;  /* 0x00000001ff0a7819 */ /* 0x000fc40000011699 */
[----:B------:R-:W-:Y:S01]  /*14d60*/  STS [R21+0x2000], R84 ;  /* 0x0020005415007388 */ /* 0x000fe20000000800 */
[----:B------:R-:W-:Y:S01]  /*14d70*/  @!P3 IMAD R11, R155, R11, R17 ;  /* 0x0000000b9b0bb224 */ /* 0x000fe200078e0211 */
[----:B------:R-:W-:Y:S01]  /*14d80*/  SHF.R.U32.HI R153, RZ, 0x2, R153 ;  /* 0x00000002ff997819 */ /* 0x000fe20000011699 */
[----:B------:R-:W-:Y:S01]  /*14d90*/  @P1 FMUL.FTZ R17, R6, 0.69314718246459960938 ;  /* 0x3f31721806111820 */ /* 0x000fe20000410000 */
[----:B------:R-:W-:Y:S01]  /*14da0*/  STS [R21+0x2400], R86 ;  /* 0x0024005615007388 */ /* 0x000fe20000000800 */
[----:B-----5:R-:W1:Y:S01]  /*14db0*/  @P3 LDC.64 R14, c[0x0][0x408] ;  /* 0x00010200ff0e3b82 */ /* 0x020e620000000a00 */
[----:B------:R-:W-:Y:S02]  /*14dc0*/  LOP3.LUT R10, R10, 0x30, RZ, 0xc0, !PT ;  /* 0x000000300a0a7812 */ /* 0x000fe400078ec0ff */
[----:B------:R3:W-:Y:S01]  /*14dd0*/  STS [R23+0x2000], R9 ;  /* 0x0020000917007388 */ /* 0x0007e20000000800 */
[----:B------:R-:W-:Y:S02]  /*14de0*/  MOV R6, 0x7f800000 ;  /* 0x7f80000000067802 */ /* 0x000fe40000000f00 */
[----:B------:R-:W-:Y:S01]  /*14df0*/  LOP3.LUT R10, R10, 0x7, R153, 0xf8, !PT ;  /* 0x000000070a0a7812 */ /* 0x000fe200078ef899 */
[----:B------:R1:W-:Y:S01]  /*14e00*/  STS [R23+0x2400], R90 ;  /* 0x0024005a17007388 */ /* 0x0003e20000000800 */
[----:B--2---:R-:W-:Y:S01]  /*14e10*/  MOV R13, 0x7f800000 ;  /* 0x7f800000000d7802 */ /* 0x004fe20000000f00 */
[----:B----4-:R-:W-:Y:S01]  /*14e20*/  @P1 FFMA.FTZ R13, R100, R7, R17 ;  /* 0x00000007640d1223 */ /* 0x010fe20000010011 */
[----:B------:R-:W-:Y:S06]  /*14e30*/  BAR.SYNC.DEFER_BLOCKING 0x0 ;  /* 0x0000000000007b1d */ /* 0x000fec0000010000 */
[----:B------:R-:W2:Y:S01]  /*14e40*/  S2R R0, SR_CTAID.Z ;  /* 0x0000000000007919 */ /* 0x000ea20000002700 */
[----:B------:R-:W4:Y:S01]  /*14e50*/  S2R R2, SR_TID.X ;  /* 0x0000000000027919 */ /* 0x000f220000002100 */
[----:B-1----:R-:W-:-:S04]  /*14e60*/  @P3 IMAD.WIDE.U32 R18, R152, R14, RZ ;  /* 0x0000000e98123225 */ /* 0x002fc800078e00ff */
[----:B------:R-:W-:Y:S01]  /*14e70*/  @P0 FMUL.FTZ R14, R4, 0.69314718246459960938 ;  /* 0x3f317218040e0820 */ /* 0x000fe20000410000 */
[----:B---3--:R-:W1:Y:S01]  /*14e80*/  @P4 LDC R9, c[0x0][0x454] ;  /* 0x00011500ff094b82 */ /* 0x008e620000000800 */
[----:B------:R-:W-:Y:S02]  /*14e90*/  @P3 IMAD R11, R152, R15, R19 ;  /* 0x0000000f980b3224 */ /* 0x000fe400078e0213 */
[----:B------:R-:W-:Y:S01]  /*14ea0*/  @P0 FFMA.FTZ R6, R3, R12, R14 ;  /* 0x0000000c03060223 */ /* 0x000fe2000001000e */
[C---:B------:R-:W-:Y:S01]  /*14eb0*/  @!P2 IMAD R152, R155.reuse, R8, RZ ;  /* 0x000000089b98a224 */ /* 0x040fe200078e02ff */
[----:B------:R3:W1:Y:S01]  /*14ec0*/  LDS.128 R24, [R163+0x1800] ;  /* 0x00180000a3187984 */ /* 0x0006620000000c00 */
[----:B--2---:R-:W-:Y:S01]  /*14ed0*/  @!P4 IMAD R5, R155, R5, R0 ;  /* 0x000000059b05c224 */ /* 0x004fe200078e0200 */
[----:B----4-:R-:W-:-:S03]  /*14ee0*/  SHF.L.U32 R4, R2, 0x3, RZ ;  /* 0x0000000302047819 */ /* 0x010fc600000006ff */
[----:B------:R-:W-:Y:S02]  /*14ef0*/  @!P4 IMAD R5, R5, R8, RZ ;  /* 0x000000080505c224 */ /* 0x000fe400078e02ff */
[----:B-1----:R-:W-:Y:S01]  /*14f00*/  @P4 IMAD R5, R0, R9, R152 ;  /* 0x0000000900054224 */ /* 0x002fe200078e0298 */
[----:B------:R-:W-:Y:S01]  /*14f10*/  LOP3.LUT R12, R4, 0x38, RZ, 0xc0, !PT ;  /* 0x00000038040c7812 */ /* 0x000fe200078ec0ff */
[----:B---3--:R-:W-:Y:S06]  /*14f20*/  @P5 BRA `(.L_x_5875) ;  /* 0x0000000000305947 */ /* 0x008fec0003800000 */
        /* <DEDUP_REMOVED lines=12> */
.L_x_5875:
[----:B------:R-:W-:Y:S05]  /*14ff0*/  BSYNC.RECONVERGENT B0 ;  /* 0x0000000000007941 */ /* 0x000fea0003800200 */
.L_x_5874:
[----:B-1----:R-:W-:Y:S01]  /*15000*/  IMAD.MOV.U32 R13, RZ, RZ, RZ ;  /* 0x000000ffff0d7224 */ /* 0x002fe200078e00ff */
[----:B------:R-:W1:Y:S01]  /*15010*/  LDCU.64 UR4, c[0x0][0x410] ;  /* 0x00008200ff0477ac */ /* 0x000e620008000a00 */
[----:B------:R-:W-:Y:S01]  /*15020*/  @P3 IMAD.MOV.U32 R16, RZ, RZ, R18 ;  /* 0x000000ffff103224 */ /* 0x000fe200078e0012 */
[C---:B------:R-:W-:Y:S01]  /*15030*/  IADD3 R157, PT, PT, -R154.reuse, R157, RZ ;  /* 0x0000009d9a9d7210 */ /* 0x040fe20007ffe1ff */
[C---:B------:R-:W-:Y:S01]  /*15040*/  IMAD.WIDE.U32 R12, R154.reuse, UR8, R12 ;  /* 0x000000089a0c7c25 */ /* 0x040fe2000f8e000c */
[----:B------:R-:W-:Y:S01]  /*15050*/  SHF.R.U32.HI R2, RZ, 0x3, R2 ;  /* 0x00000003ff027819 */ /* 0x000fe20000011602 */
[----:B------:R-:W-:Y:S01]  /*15060*/  BSSY.RECONVERGENT B0, `(.L_x_5876) ;  /* 0x0000015000007945 */ /* 0x000fe20003800200 */
[-C--:B------:R-:W-:Y:S01]  /*15070*/  ISETP.GE.AND P3, PT, R161, R157.reuse, PT ;  /* 0x0000009da100720c */ /* 0x080fe20003f66270 */
[----:B------:R-:W-:Y:S01]  /*15080*/  IMAD R4, R154, UR9, R13 ;  /* 0x000000099a047c24 */ /* 0x000fe2000f8e020d */
[----:B------:R-:W-:Y:S02]  /*15090*/  IADD3 R12, P0, PT, R16, R12, RZ ;  /* 0x0000000c100c7210 */ /* 0x000fe40007f1e0ff */
[----:B------:R-:W-:-:S02]  /*150a0*/  ISETP.GE.AND P2, PT, R160, R157, PT ;  /* 0x0000009da000720c */ /* 0x000fc40003f46270 */
[-C--:B------:R-:W-:Y:S01]  /*150b0*/  ISETP.GE.AND P1, PT, R156, R157.reuse, PT ;  /* 0x0000009d9c00720c */ /* 0x080fe20003f26270 */
[----:B------:R-:W-:Y:S01]  /*150c0*/  IMAD.X R13, R11, 0x1, R4, P0 ;  /* 0x000000010b0d7824 */ /* 0x000fe200000e0604 */
[----:B------:R-:W-:Y:S01]  /*150d0*/  ISETP.GE.AND P0, PT, R2, R157, PT ;  /* 0x0000009d0200720c */ /* 0x000fe20003f06270 */
[----:B------:R2:W3:Y:S01]  /*150e0*/  LDS.128 R8, [R163] ;  /* 0x00000000a3087984 */ /* 0x0004e20000000c00 */
[----:B-1----:R-:W-:-:S03]  /*150f0*/  IMAD.WIDE.U32 R12, R0, UR4, R12 ;  /* 0x00000004000c7c25 */ /* 0x002fc6000f8e000c */
[----:B------:R2:W1:Y:S01]  /*15100*/  LDS.128 R4, [R163+0x2000] ;  /* 0x00200000a3047984 */ /* 0x0004620000000c00 */
[----:B------:R-:W-:-:S07]  /*15110*/  IMAD R15, R0, UR5, R13 ;  /* 0x00000005000f7c24 */ /* 0x000fce000f8e020d */
[----:B------:R-:W-:Y:S05]  /*15120*/  @P0 BRA `(.L_x_5877) ;  /* 0x0000000000200947 */ /* 0x000fea0003800000 */
[----:B------:R-:W4:Y:S01]  /*15130*/  LDCU.64 UR4, c[0x0][0x3f0] ;  /* 0x00007e00ff0477ac */ /* 0x000f220008000a00 */
[----:B------:R-:W-:-:S05]  /*15140*/  MOV R14, R12 ;  /* 0x0000000c000e7202 */ /* 0x000fca0000000f00 */
[----:B------:R-:W-:-:S04]  /*15150*/  IMAD.WIDE.U32 R16, R2, UR8, R14 ;  /* 0x0000000802107c25 */ /* 0x000fc8000f8e000e */
[----:B------:R-:W-:Y:S01]  /*15160*/  IMAD R0, R2, UR9, R17 ;  /* 0x0000000902007c24 */ /* 0x000fe2000f8e0211 */
[----:B----4-:R-:W-:-:S04]  /*15170*/  LEA R18, P0, R16, UR4, 0x1 ;  /* 0x0000000410127c11 */ /* 0x010fc8000f8008ff */
[----:B------:R-:W-:-:S05]  /*15180*/  LEA.HI.X R19, R16, UR5, R0, 0x1, P0 ;  /* 0x0000000510137c11 */ /* 0x000fca00080f0c00 */
[----:B---3--:R4:W-:Y:S04]  /*15190*/  STG.E.128 desc[UR6][R18.64], R8 ;  /* 0x0000000812007986 */ /* 0x0089e8000c101d06 */
[----:B-1----:R4:W-:Y:S02]  /*151a0*/  STG.E.128 desc[UR6][R18.64+0x80], R4 ;  /* 0x0000800412007986 */ /* 0x0029e4000c101d06 */
.L_x_5877:
[----:B------:R-:W-:Y:S05]  /*151b0*/  BSYNC.RECONVERGENT B0 ;  /* 0x0000000000007941 */ /* 0x000fea0003800200 */
.L_x_5876:
[----:B---34-:R3:W4:Y:S01]  /*151c0*/  LDS.128 R8, [R163+0x800] ;  /* 0x00080000a3087984 */ /* 0x0187220000000c00 */
[----:B------:R-:W-:Y:S03]  /*151d0*/  BSSY.RECONVERGENT B0, `(.L_x_5878) ;  /* 0x0000010000007945 */ /* 0x000fe60003800200 */
[----:B-1----:R3:W1:Y:S01]  /*151e0*/  LDS.128 R4, [R163+0x2800] ;  /* 0x00280000a3047984 */ /* 0x0026620000000c00 */
        /* <DEDUP_REMOVED lines=12> */
[----:B----4-:R4:W-:Y:S04]  /*152b0*/  STG.E.128 desc[UR6][R18.64], R8 ;  /* 0x0000000812007986 */ /* 0x0109e8000c101d06 */
[----:B-1----:R4:W-:Y:S02]  /*152c0*/  STG.E.128 desc[UR6][R18.64+0x80], R4 ;  /* 0x0000800412007986 */ /* 0x0029e4000c101d06 */
.L_x_5879:
[----:B------:R-:W-:Y:S05]  /*152d0*/  BSYNC.RECONVERGENT B0 ;  /* 0x0000000000007941 */ /* 0x000fea0003800200 */
.L_x_5878:
[----:B----4-:R4:W2:Y:S01]  /*152e0*/  LDS.128 R8, [R163+0x1000] ;  /* 0x00100000a3087984 */ /* 0x0108a20000000c00 */
        /* <DEDUP_REMOVED lines=14> */
[----:B--2---:R2:W-:Y:S04]  /*153d0*/  STG.E.128 desc[UR6][R18.64], R8 ;  /* 0x0000000812007986 */ /* 0x0045e8000c101d06 */
[----:B-1----:R2:W-:Y:S02]  /*153e0*/  STG.E.128 desc[UR6][R18.64+0x80], R4 ;  /* 0x0000800412007986 */ /* 0x0025e4000c101d06 */
.L_x_5881:
[----:B------:R-:W-:Y:S05]  /*153f0*/  BSYNC.RECONVERGENT B0 ;  /* 0x0000000000007941 */ /* 0x000fea0003800200 */
.L_x_5880:
[----:B-12---:R1:W2:Y:S01]  /*15400*/  LDS.128 R4, [R163+0x3800] ;  /* 0x00380000a3047984 */ /* 0x0062a20000000c00 */
        /* <DEDUP_REMOVED lines=12> */
[----:B------:R-:W-:Y:S04]  /*154d0*/  STG.E.128 desc[UR6][R2.64], R24 ;  /* 0x0000001802007986 */ /* 0x000fe8000c101d06 */
[----:B--2---:R-:W-:Y:S01]  /*154e0*/  STG.E.128 desc[UR6][R2.64+0x80], R4 ;  /* 0x0000800402007986 */ /* 0x004fe2000c101d06 */
[----:B------:R-:W-:Y:S05]  /*154f0*/  EXIT ;  /* 0x000000000000794d */ /* 0x000fea0003800000 */
.L_x_5882:
        /* <DEDUP_REMOVED lines=16> */
.L_x_7268:


//--------------------- .text._ZN5flash24flash_fwd_splitkv_kernelI23Flash_fwd_kernel_traitsILi128ELi64ELi64ELi4ELb0ELb0EN7cutlass6half_tE19Flash_kernel_traitsILi128ELi64ELi64ELi4ES3_EELb1ELb0ELb0ELb0ELb1ELb1ELb0ELb1EEEvNS_16Flash_fwd_paramsE --------------------------
	.section	.text._ZN5flash24flash_fwd_splitkv_kernelI23Flash_fwd_kernel_traitsILi128ELi64ELi64ELi4ELb0ELb0EN7cutlass6half_tE19Flash_kernel_traitsILi128ELi64ELi64ELi4ES3_EELb1ELb0ELb0ELb0ELb1ELb1ELb0ELb1EEEvNS_16Flash_fwd_paramsE,"ax",@progbits
	.align	128
        .global         _ZN5flash24flash_fwd_splitkv_kernelI23Flash_fwd_kernel_traitsILi128ELi64ELi64ELi4ELb0ELb0EN7cutlass6half_tE19Flash_kernel_traitsILi128ELi64ELi64ELi4ES3_EELb1ELb0ELb0ELb0ELb1ELb1ELb0ELb1EEEvNS_16Flash_fwd_paramsE
        .type           _ZN5flash24flash_fwd_splitkv_kernelI23Flash_fwd_kernel_traitsILi128ELi64ELi64ELi4ELb0ELb0EN7cutlass6half_tE19Flash_kernel_traitsILi128ELi64ELi64ELi4ES3_EELb1ELb0ELb0ELb0ELb1ELb1ELb0ELb1EEEvNS_16Flash_fwd_paramsE,@function
        .size           _ZN5flash24flash_fwd_splitkv_kernelI23Flash_fwd_kernel_traitsILi128ELi64ELi64ELi4ELb0ELb0EN7cutlass6half_tE19Flash_kernel_traitsILi128ELi64ELi64ELi4ES3_EELb1ELb0ELb0ELb0ELb1ELb1ELb0ELb1EEEvNS_16Flash_fwd_paramsE,(.L_x_7269 - _ZN5flash24flash_fwd_splitkv_kernelI23Flash_fwd_kernel_traitsILi128ELi64ELi64ELi4ELb0ELb0EN7cutlass6half_tE19Flash_kernel_traitsILi128ELi64ELi64ELi4ES3_EELb1ELb0ELb0ELb0ELb1ELb1ELb0ELb1EEEvNS_16Flash_fwd_paramsE)
        .other          _ZN5flash24flash_fwd_splitkv_kernelI23Flash_fwd_kernel_traitsILi128ELi64ELi64ELi4ELb0ELb0EN7cutlass6half_tE19Flash_kernel_traitsILi128ELi64ELi64ELi4ES3_EELb1ELb0ELb0ELb0ELb1ELb1ELb0ELb1EEEvNS_16Flash_fwd_paramsE,@"STO_CUDA_ENTRY STV_DEFAULT"
_ZN5flash24flash_fwd_splitkv_kernelI23Flash_fwd_kernel_traitsILi128ELi64ELi64ELi4ELb0ELb0EN7cutlass6half_tE19Flash_kernel_traitsILi128ELi64ELi64ELi4ES3_EELb1ELb0ELb0ELb0ELb1ELb1ELb0ELb1EEEvNS_16Flash_fwd_paramsE:
.text._ZN5flash24flash_fwd_splitkv_kernelI23Flash_fwd_kernel_traitsILi128ELi64ELi64ELi4ELb0ELb0EN7cutlass6half_tE19Flash_kernel_traitsILi128ELi64ELi64ELi4ES3_EELb1ELb0ELb0ELb0ELb1ELb1ELb0ELb1EEEvNS_16Flash_fwd_paramsE:
        /* <DEDUP_REMOVED lines=51> */
.L_x_5883:
        /* <DEDUP_REMOVED lines=69> */
.L_x_5886:
[----:B------:R-:W-:Y:S05]  /*0780*/  BSYNC.RECONVERGENT B0 ;  /* 0x0000000000007941 */ /* 0x000fea0003800200 */
.L_x_5885:
        /* <DEDUP_REMOVED lines=15> */
.L_x_5888:
[----:B------:R-:W-:Y:S05]  /*0880*/  BSYNC.RECONVERGENT B0 ;  /* 0x0000000000007941 */ /* 0x000fea0003800200 */
.L_x_5887:
        /* <DEDUP_REMOVED lines=15> */
.L_x_5890:
[----:B------:R-:W-:Y:S05]  /*0980*/  BSYNC.RECONVERGENT B0 ;  /* 0x0000000000007941 */ /* 0x000fea0003800200 */
.L_x_5889:
        /* <DEDUP_REMOVED lines=14> */
.L_x_5892:
[----:B------:R-:W-:Y:S05]  /*0a70*/  BSYNC.RECONVERGENT B0 ;  /* 0x0000000000007941 */ /* 0x000fea0003800200 */
.L_x_5891:
        /* <DEDUP_REMOVED lines=20> */
.L_x_5884:
        /* <DEDUP_REMOVED lines=11> */
.L_x_5893:
        /* <DEDUP_REMOVED lines=103> */
.L_x_5894:
        /* <DEDUP_REMOVED lines=15> */
.L_x_5896:
[----:B------:R-:W2:Y:S01]  /*13d0*/  LDC.64 R4, c[0x0][0x3b8] ;  /* 0x0000ee00ff047b82 */ /* 0x000ea20000000a00 */
[----:B------:R-:W-:-:S05]  /*13e0*/  IADD3 R14, PT, PT, R0, R7, RZ ;  /* 0x00000007000e7210 */ /* 0x000fca0007ffe0ff */
[C---:B--2---:R-:W-:Y:S02]  /*13f0*/  IMAD R13, R14.reuse, R5, RZ ;  /* 0x000000050e0d7224 */ /* 0x044fe400078e02ff */
[----:B------:R-:W-:-:S05]  /*1400*/  IMAD.WIDE.U32 R14, R14, R4, RZ ;  /* 0x000000040e0e7225 */ /* 0x000fca00078e00ff */
[----:B------:R-:W-:Y:S02]  /*1410*/  IADD3 R13, PT, PT, R15, R13, RZ ;  /* 0x0000000d0f0d7210 */ /* 0x000fe40007ffe0ff */
.L_x_5897:
        /* <DEDUP_REMOVED lines=15> */
.L_x_5898:
[----:B-1----:R-:W1:Y:S01]  /*1510*/  LDC.64 R2, c[0x0][0x3c0] ;  /* 0x0000f000ff027b82 */ /* 0x002e620000000a00 */
[----:B------:R-:W-:-:S05]  /*1520*/  IADD3 R0, PT, PT, R0, R7, RZ ;  /* 0x0000000700007210 */ /* 0x000fca0007ffe0ff */
[C---:B-1----:R-:W-:Y:S02]  /*1530*/  IMAD R15, R0.reuse, R3, RZ ;  /* 0x00000003000f7224 */ /* 0x042fe400078e02ff */
[----:B-----5:R-:W-:-:S05]  /*1540*/  IMAD.WIDE.U32 R6, R0, R2, RZ ;  /* 0x0000000200067225 */ /* 0x020fca00078e00ff */
[----:B------:R-:W-:Y:S02]  /*1550*/  IADD3 R15, PT, PT, R7, R15, RZ ;  /* 0x0000000f070f7210 */ /* 0x000fe40007ffe0ff */
[----:B------:R-:W-:-:S07]  /*1560*/  MOV R16, R6 ;  /* 0x0000000600107202 */ /* 0x000fce0000000f00 */
.L_x_5899:
        /* <DEDUP_REMOVED lines=51> */
.L_x_5895:
        /* <DEDUP_REMOVED lines=168> */
.L_x_5922:
        /* <DEDUP_REMOVED lines=93> */
.L_x_5902:
        /* <DEDUP_REMOVED lines=109> */
.L_x_5906:
[----:B--23--:R-:W-:Y:S05]  /*2fc0*/  BSYNC.RECONVERGENT B0 ;  /* 0x0000000000007941 */ /* 0x00cfea0003800200 */
.L_x_5905:
        /* <DEDUP_REMOVED lines=104> */
.L_x_5908:
[----:B------:R-:W-:Y:S05]  /*3650*/  BSYNC.RECONVERGENT B0 ;  /* 0x0000000000007941 */ /* 0x000fea0003800200 */
.L_x_5907:
        /* <DEDUP_REMOVED lines=110> */
.L_x_5910:
[----:B------:R-:W-:Y:S05]  /*3d40*/  BSYNC.RECONVERGENT B0 ;  /* 0x0000000000007941 */ /* 0x000fea0003800200 */
.L_x_5909:
        /* <DEDUP_REMOVED lines=114> */
.L_x_5912:
[----:B------:R-:W-:Y:S05]  /*4470*/  BSYNC.RECONVERGENT B0 ;  /* 0x0000000000007941 */ /* 0x000fea0003800200 */
.L_x_5911:
[----:B--2---:R-:W2:Y:S01]  /*4480*/  LDC R24, c[0x0][0x450] ;  /* 0x00011400ff187b82 */ /* 0x004ea20000000800 */
[----:B-1----:R-:W-:Y:S05]  /*4490*/  IMAD.U32 R3, R46, -0x20, RZ ;  /* 0xffffffe02e037824 */ /* 0x002fea00078e00ff */
[C---:B------:R-:W-:Y:S02]  /*44a0*/  LEA R22, P1, R3.reuse, R22, 0x1 ;  /* 0x0000001603167211 */ /* 0x040fe400078208ff */
[C---:B------:R-:W-:Y:S02]  /*44b0*/  LEA R56, P0, R3.reuse, R56, 0x1 ;  /* 0x0000003803387211 */ /* 0x040fe400078008ff */
[C---:B------:R-:W-:Y:S02]  /*44c0*/  LEA.HI.X.SX32 R23, R3.reuse, R23, 0x1, P1 ;  /* 0x0000001703177211 */ /* 0x040fe400008f0eff */
[----:B------:R-:W-:Y:S01]  /*44d0*/  LEA.HI.X.SX32 R57, R3, R57, 0x1, P0 ;  /* 0x0000003903397211 */ /* 0x000fe200000f0eff */
[----:B------:R-:W-:Y:S05]  /*44e0*/  BRA `(.L_x_5903) ;  /* 0x0000002c00ac7947 */ /* 0x000fea0003800000 */
.L_x_5904:
        /* <DEDUP_REMOVED lines=183> */
.L_x_5914:
[----:B--23--:R-:W-:Y:S05]  /*5060*/  BSYNC.RECONVERGENT B0 ;  /* 0x0000000000007941 */ /* 0x00cfea0003800200 */
.L_x_5913:
        /* <DEDUP_REMOVED lines=182> */
.L_x_5916:
[----:B------:R-:W-:Y:S05]  /*5bd0*/  BSYNC.RECONVERGENT B0 ;  /* 0x0000000000007941 */ /* 0x000fea0003800200 */
.L_x_5915:
        /* <DEDUP_REMOVED lines=185> */
.L_x_5918:
[----:B------:R-:W-:Y:S05]  /*6770*/  BSYNC.RECONVERGENT B0 ;  /* 0x0000000000007941 */ /* 0x000fea0003800200 */
.L_x_5917:
        /* <DEDUP_REMOVED lines=187> */
.L_x_5920:
[----:B------:R-:W-:Y:S05]  /*7330*/  BSYNC.RECONVERGENT B0 ;  /* 0x0000000000007941 */ /* 0x000fea0003800200 */
.L_x_5919:
[----:B------:R-:W2:Y:S01]  /*7340*/  LDC R24, c[0x0][0x450] ;  /* 0x00011400ff187b82 */ /* 0x000ea20000000800 */
[----:B-1----:R-:W-:Y:S05]  /*7350*/  IMAD.U32 R91, R91, -0x20, RZ ;  /* 0xffffffe05b5b7824 */ /* 0x002fea00078e00ff */
[C---:B------:R-:W-:Y:S02]  /*7360*/  LEA R98, P1, R91.reuse, R98, 0x1 ;  /* 0x000000625b627211 */ /* 0x040fe400078208ff */
[C---:B------:R-:W-:Y:S02]  /*7370*/  LEA R96, P0, R91.reuse, R96, 0x1 ;  /* 0x000000605b607211 */ /* 0x040fe400078008ff */
[C---:B------:R-:W-:Y:S02]  /*7380*/  LEA.HI.X.SX32 R99, R91.reuse, R99, 0x1, P1 ;  /* 0x000000635b637211 */ /* 0x040fe400008f0eff */
[----:B------:R-:W-:Y:S09]  /*7390*/  LEA.HI.X.SX32 R97, R91, R97, 0x1, P0 ;  /* 0x000000615b617211 */ /* 0x000ff200000f0eff */
.L_x_5903:
[----:B--23--:R-:W-:Y:S05]  /*73a0*/  BSYNC.RECONVERGENT B1 ;  /* 0x0000000000017941 */ /* 0x00cfea0003800200 */
.L_x_5901:
        /* <DEDUP_REMOVED lines=90> */
.L_x_5921:
[----:B------:R-:W-:Y:S02]  /*7950*/  IADD3 R94, P1, PT, R94, R103, RZ ;  /* 0x000000675e5e7210 */ /* 0x000fe40007f3e0ff */
[----:B------:R-:W-:Y:S03]  /*7960*/  IADD3 R18, P0, PT, R18, R105, RZ ;  /* 0x0000006912127210 */ /* 0x000fe60007f1e0ff */
[----:B------:R-:W-:Y:S02]  /*7970*/  IMAD.X R95, R95, 0x1, R100, P1 ;  /* 0x000000015f5f7824 */ /* 0x000fe400008e0664 */
[----:B------:R-:W-:Y:S01]  /*7980*/  IMAD.X R17, R17, 0x1, R102, P0 ;  /* 0x0000000111117824 */ /* 0x000fe200000e0666 */
[----:B------:R-:W-:Y:S07]  /*7990*/  @P3 BRA `(.L_x_5922) ;  /* 0xffffffa800603947 */ /* 0x000fee000383ffff */
.L_x_5900:
        /* <DEDUP_REMOVED lines=44> */
.L_x_5926:
[----:B------:R-:W-:Y:S05]  /*7c60*/  BSYNC.RECONVERGENT B0 ;  /* 0x0000000000007941 */ /* 0x000fea0003800200 */
.L_x_5925:
        /* <DEDUP_REMOVED lines=10> */
.L_x_5924:
        /* <DEDUP_REMOVED lines=75> */
.L_x_5932:
[----:B------:R-:W-:Y:S05]  /*81c0*/  BSYNC.RECONVERGENT B0 ;  /* 0x0000000000007941 */ /* 0x000fea0003800200 */
.L_x_5931:
        /* <DEDUP_REMOVED lines=45> */
.L_x_5934:
[----:B------:R-:W-:Y:S05]  /*84a0*/  BSYNC.RECONVERGENT B0 ;  /* 0x0000000000007941 */ /* 0x000fea0003800200 */
.L_x_5933:
[----:B------:R3:W-:Y:S02]  /*84b0*/  STS.128 [R161+0x2000], R8 ;  /* 0x00200008a1007388 */ /* 0x0007e40000000c00 */
.L_x_5930:
[----:B------:R-:W-:Y:S05]  /*84c0*/  BSYNC.RECONVERGENT B1 ;  /* 0x0000000000017941 */ /* 0x000fea0003800200 */
.L_x_5929:
        /* <DEDUP_REMOVED lines=60> */
.L_x_5938:
[----:B------:R-:W-:Y:S05]  /*8890*/  BSYNC.RECONVERGENT B0 ;  /* 0x0000000000007941 */ /* 0x000fea0003800200 */
.L_x_5937:
        /* <DEDUP_REMOVED lines=55> */
.L_x_5940:
[----:B------:R-:W-:Y:S05]  /*8c10*/  BSYNC.RECONVERGENT B0 ;  /* 0x0000000000007941 */ /* 0x000fea0003800200 */
.L_x_5939:
[----:B------:R4:W-:Y:S02]  /*8c20*/  STS.128 [R161+0x2800], R8 ;  /* 0x00280008a1007388 */ /* 0x0009e40000000c00 */
.L_x_5936:
[----:B------:R-:W-:Y:S05]  /*8c30*/  BSYNC.RECONVERGENT B1 ;  /* 0x0000000000017941 */ /* 0x000fea0003800200 */
.L_x_5935:
        /* <DEDUP_REMOVED lines=62> */
.L_x_5944:
[----:B------:R-:W-:Y:S05]  /*9020*/  BSYNC.RECONVERGENT B0 ;  /* 0x0000000000007941 */ /* 0x000fea0003800200 */
.L_x_5943:
        /* <DEDUP_REMOVED lines=55> */
.L_x_5946:
[----:B------:R-:W-:Y:S05]  /*93a0*/  BSYNC.RECONVERGENT B0 ;  /* 0x0000000000007941 */ /* 0x000fea0003800200 */
.L_x_5945:
[----:B------:R4:W-:Y:S02]  /*93b0*/  STS.128 [R161+0x3000], R8 ;  /* 0x00300008a1007388 */ /* 0x0009e40000000c00 */
.L_x_5942:
[----:B------:R-:W-:Y:S05]  /*93c0*/  BSYNC.RECONVERGENT B1 ;  /* 0x0000000000017941 */ /* 0x000fea0003800200 */
.L_x_5941:
        /* <DEDUP_REMOVED lines=61> */
.L_x_5948:
[----:B------:R-:W-:Y:S05]  /*97a0*/  BSYNC.RECONVERGENT B0 ;  /* 0x0000000000007941 */ /* 0x000fea0003800200 */
.L_x_5947:
        /* <DEDUP_REMOVED lines=54> */
.L_x_5950:
[----:B------:R-:W-:Y:S05]  /*9b10*/  BSYNC.RECONVERGENT B0 ;  /* 0x0000000000007941 */ /* 0x000fea0003800200 */
.L_x_5949:
[----:B------:R3:W-:Y:S01]  /*9b20*/  STS.128 [R161+0x3800], R8 ;  /* 0x00380008a1007388 */ /* 0x0007e20000000c00 */
[----:B------:R-:W-:Y:S05]  /*9b30*/  BRA `(.L_x_5927) ;  /* 0x0000002c00347947 */ /* 0x000fea0003800000 */
.L_x_5928:
        /* <DEDUP_REMOVED lines=92> */
.L_x_5954:
[----:B------:R-:W-:Y:S05]  /*a100*/  BSYNC.RECONVERGENT B0 ;  /* 0x0000000000007941 */ /* 0x000fea0003800200 */
.L_x_5953:
        /* <DEDUP_REMOVED lines=84> */
.L_x_5956:
[----:B------:R-:W-:Y:S05]  /*a650*/  BSYNC.RECONVERGENT B0 ;  /* 0x0000000000007941 */ /* 0x000fea0003800200 */
.L_x_5955:
[----:B------:R3:W-:Y:S02]  /*a660*/  STS.128 [R161+0x2000], R24 ;  /* 0x00200018a1007388 */ /* 0x0007e40000000c00 */
.L_x_5952:
[----:B------:R-:W-:Y:S05]  /*a670*/  BSYNC.RECONVERGENT B1 ;  /* 0x0000000000017941 */ /* 0x000fea0003800200 */
.L_x_5951:
        /* <DEDUP_REMOVED lines=90> */
.L_x_5960:
[----:B------:R-:W-:Y:S05]  /*ac20*/  BSYNC.RECONVERGENT B0 ;  /* 0x0000000000007941 */ /* 0x000fea0003800200 */
.L_x_5959:
        /* <DEDUP_REMOVED lines=85> */
.L_x_5962:
[----:B------:R-:W-:Y:S05]  /*b180*/  BSYNC.RECONVERGENT B0 ;  /* 0x0000000000007941 */ /* 0x000fea0003800200 */
.L_x_5961:
[----:B------:R4:W-:Y:S02]  /*b190*/  STS.128 [R161+0x2800], R24 ;  /* 0x00280018a1007388 */ /* 0x0009e40000000c00 */
.L_x_5958:
[----:B------:R-:W-:Y:S05]  /*b1a0*/  BSYNC.RECONVERGENT B1 ;  /* 0x0000000000017941 */ /* 0x000fea0003800200 */
.L_x_5957:
        /* <DEDUP_REMOVED lines=91> */
.L_x_5966:
[----:B------:R-:W-:Y:S05]  /*b760*/  BSYNC.RECONVERGENT B0 ;  /* 0x0000000000007941 */ /* 0x000fea0003800200 */
.L_x_5965:
        /* <DEDUP_REMOVED lines=85> */
.L_x_5968:
[----:B------:R-:W-:Y:S05]  /*bcc0*/  BSYNC.RECONVERGENT B0 ;  /* 0x0000000000007941 */ /* 0x000fea0003800200 */
.L_x_5967:
[----:B------:R4:W-:Y:S02]  /*bcd0*/  STS.128 [R161+0x3000], R24 ;  /* 0x00300018a1007388 */ /* 0x0009e40000000c00 */
.L_x_5964:
[----:B------:R-:W-:Y:S05]  /*bce0*/  BSYNC.RECONVERGENT B1 ;  /* 0x0000000000017941 */ /* 0x000fea0003800200 */
.L_x_5963:
        /* <DEDUP_REMOVED lines=91> */
.L_x_5970:
[----:B------:R-:W-:Y:S05]  /*c2a0*/  BSYNC.RECONVERGENT B0 ;  /* 0x0000000000007941 */ /* 0x000fea0003800200 */
.L_x_5969:
        /* <DEDUP_REMOVED lines=84> */
.L_x_5972:
[----:B------:R-:W-:Y:S05]  /*c7f0*/  BSYNC.RECONVERGENT B0 ;  /* 0x0000000000007941 */ /* 0x000fea0003800200 */
.L_x_5971:
[----:B------:R3:W-:Y:S02]  /*c800*/  STS.128 [R161+0x3800], R24 ;  /* 0x00380018a1007388 */ /* 0x0007e40000000c00 */
.L_x_5927:
[----:B------:R-:W-:Y:S05]  /*c810*/  BSYNC.RECONVERGENT B2 ;  /* 0x0000000000027941 */ /* 0x000fea0003800200 */
.L_x_5923:
[----:B-1-3--:R-:W-:Y:S01]  /*c820*/  IMAD.IADD R7, R74, 0x1, -R69 ;  /* 0x000000014a077824 */ /* 0x00afe200078e0a45 */
[----:B------:R-:W-:Y:S01]  /*c830*/  SHF.L.U32 R144, R151, 0x6, RZ ;  /* 0x0000000697907819 */ /* 0x000fe200000006ff */
[----:B------:R-:W1:Y:S01]  /*c840*/  LDCU UR14, c[0x0][0x50c] ;  /* 0x0000a180ff0e77ac */ /* 0x000e620008000800 */
[----:B------:R-:W-:Y:S02]  /*c850*/  LOP3.LUT R0, R78, 0x8, R151, 0x78, !PT ;  /* 0x000000084e007812 */ /* 0x000fe400078e7897 */
[-C--:B------:R-:W-:Y:S01]  /*c860*/  ISETP.GE.AND P3, PT, R158, R7.reuse, PT ;  /* 0x000000079e00720c */ /* 0x080fe20003f66270 */
[----:B------:R-:W3:Y:S01]  /*c870*/  LDCU UR4, c[0x0][0x508] ;  /* 0x0000a100ff0477ac */ /* 0x000ee20008000800 */
[-C--:B------:R-:W-:Y:S02]  /*c880*/  ISETP.GE.AND P2, PT, R154, R7.reuse, PT ;  /* 0x000000079a00720c */ /* 0x080fe40003f46270 */
[-C--:B------:R-:W-:Y:S02]  /*c890*/  ISETP.GE.AND P4, PT, R159, R7.reuse, PT ;  /* 0x000000079f00720c */ /* 0x080fe40003f86270 */
[----:B------:R-:W-:-:S02]  /*c8a0*/  ISETP.GE.AND P5, PT, R120, R7, PT ;  /* 0x000000077800720c */ /* 0x000fc40003fa6270 */
[----:B------:R-:W-:Y:S02]  /*c8b0*/  LOP3.LUT R144, R144, 0x400, RZ, 0xc0, !PT ;  /* 0x0000040090907812 */ /* 0x000fe400078ec0ff */
[----:B------:R-:W-:-:S03]  /*c8c0*/  SHF.R.U32.HI R75, RZ, 0x1, R151 ;  /* 0x00000001ff4b7819 */ /* 0x000fc60000011697 */
[----:B--2---:R-:W4:Y:S01]  /*c8d0*/  @!P3 LDC.64 R4, c[0x0][0x3b8] ;  /* 0x0000ee00ff04bb82 */ /* 0x004f220000000a00 */
[----:B------:R-:W-:Y:S02]  /*c8e0*/  LOP3.LUT R78, R78, 0x8, R75, 0xf8, !PT ;  /* 0x000000084e4e7812 */ /* 0x000fe400078ef84b */
[----:B------:R-:W-:Y:S02]  /*c8f0*/  LOP3.LUT R75, R75, 0x1f0, RZ, 0xc0, !PT ;  /* 0x000001f04b4b7812 */ /* 0x000fe400078ec0ff */
[----:B------:R-:W-:Y:S01]  /*c900*/  @!P4 LEA R12, P1, R71, R146, 0x1 ;  /* 0x00000092470cc211 */ /* 0x000fe200078208ff */
[----:B------:R-:W-:Y:S01]  /*c910*/  @!PT LDS RZ, [RZ] ;  /* 0x00000000fffff984 */ /* 0x000fe20000000800 */
[----:B------:R-:W-:Y:S01]  /*c920*/  @!PT LDS RZ, [RZ] ;  /* 0x00000000fffff984 */ /* 0x000fe20000000800 */
[----:B------:R-:W-:Y:S01]  /*c930*/  @!PT LDS RZ, [RZ] ;  /* 0x00000000fffff984 */ /* 0x000fe20000000800 */
[----:B------:R-:W-:Y:S01]  /*c940*/  @!P5 LDGSTS.E.BYPASS.LTC128B.128 [R161+0x4000], desc[UR6][R146.64] ;  /* 0x0400000092a1dfae */ /* 0x000fe2000b981a06 */
[----:B------:R-:W-:Y:S01]  /*c950*/  IADD3 R75, PT, PT, R75, 0x1, R152 ;  /* 0x000000014b4b7810 */ /* 0x000fe20007ffe098 */
        /* <DEDUP_REMOVED lines=15> */
[----:B------:R-:W-:Y:S01]  /*ca50*/  @!P2 MOV R2, R4 ;  /* 0x000000040002a202 */ /* 0x000fe20000000f00 */
[----:B------:R2:W-:Y:S02]  /*ca60*/  @!P3 LDGSTS.E.BYPASS.LTC128B.128 [R161+0x7000], desc[UR6][R10.64+0x80] ;  /* 0x070000800aa1bfae */ /* 0x0005e4000b981a06 */
[----:B------:R-:W-:-:S02]  /*ca70*/  @!P2 IMAD.IADD R3, R3, 0x1, R5 ;  /* 0x000000010303a824 */ /* 0x000fc400078e0205 */
[----:B------:R-:W4:Y:S03]  /*ca80*/  @!P0 LDC.64 R8, c[0x0][0x3c0] ;  /* 0x0000f000ff088b82 */ /* 0x000f260000000a00 */
[----:B------:R-:W-:Y:S04]  /*ca90*/  @!P2 LDGSTS.E.BYPASS.LTC128B.128 [R161+0x5800], desc[UR6][R2.64] ;  /* 0x0580000002a1afae */ /* 0x000fe8000b981a06 */
[----:B------:R1:W-:Y:S01]  /*caa0*/  @!P2 LDGSTS.E.BYPASS.LTC128B.128 [R161+0x7800], desc[UR6][R2.64+0x80] ;  /* 0x0780008002a1afae */ /* 0x0003e2000b981a06 */
[----:B------:R-:W3:Y:S03]  /*cab0*/  @!P1 LDC.64 R4, c[0x0][0x3c0] ;  /* 0x0000f000ff049b82 */ /* 0x000ee60000000a00 */
[----:B------:R-:W0:Y:S01]  /*cac0*/  LDGDEPBAR ;  /* 0x00000000000079af */ /* 0x000e220000000000 */
[----:B--2---:R-:W-:-:S04]  /*cad0*/  @!P4 LEA R10, P2, R73, R148, 0x1 ;  /* 0x00000094490ac211 */ /* 0x004fc800078408ff */
[----:B------:R-:W-:Y:S02]  /*cae0*/  @!P4 LEA.HI.X R11, R73, R149, R76, 0x1, P2 ;  /* 0x00000095490bc211 */ /* 0x000fe400010f0c4c */
[----:B----4-:R-:W-:Y:S01]  /*caf0*/  @!P0 LEA R12, P2, R8, R148, 0x6 ;  /* 0x00000094080c8211 */ /* 0x010fe200078430ff */
[----:B---3--:R-:W-:-:S03]  /*cb00*/  @!P1 IMAD R5, R5, 0x60, RZ ;  /* 0x0000006005059824 */ /* 0x008fc600078e02ff */
[----:B------:R-:W-:Y:S01]  /*cb10*/  @!P0 LEA.HI.X R13, R8, R149, R9, 0x6, P2 ;  /* 0x00000095080d8211 */ /* 0x000fe200010f3409 */
[----:B------:R-:W-:Y:S01]  /*cb20*/  @!P1 IMAD.WIDE.U32 R8, R4, 0x60, R148 ;  /* 0x0000006004089825 */ /* 0x000fe200078e0094 */
[----:B------:R-:W-:-:S04]  /*cb30*/  DEPBAR.LE SB0, 0x0 ;  /* 0x000080000000791a */ /* 0x000fc80000000000 */
[----:B------:R-:W-:Y:S01]  /*cb40*/  BAR.SYNC.DEFER_BLOCKING 0x0 ;  /* 0x0000000000007b1d */ /* 0x000fe20000010000 */
[-C--:B-1----:R-:W-:Y:S02]  /*cb50*/  LOP3.LUT R3, R0, R7.reuse, RZ, 0x3c, !PT ;  /* 0x0000000700037212 */ /* 0x082fe400078e3cff */
[----:B------:R-:W-:Y:S02]  /*cb60*/  LOP3.LUT R7, R78, R7, RZ, 0x3c, !PT ;  /* 0x000000074e077212 */ /* 0x000fe400078e3cff */
[----:B------:R-:W-:Y:S01]  /*cb70*/  @!P1 IADD3 R9, PT, PT, R5, R9, RZ ;  /* 0x0000000905099210 */ /* 0x000fe20007ffe0ff */
[----:B------:R-:W-:Y:S01]  /*cb80*/  IMAD R144, R3, 0x2, R144 ;  /* 0x0000000203907824 */ /* 0x000fe200078e0290 */
[----:B------:R-:W-:Y:S01]  /*cb90*/  SHF.L.U32 R3, R151, 0x5, RZ ;  /* 0x0000000597037819 */ /* 0x000fe200000006ff */
[----:B------:R-:W-:-:S03]  /*cba0*/  IMAD.MOV.U32 R5, RZ, RZ, 0x20 ;  /* 0x00000020ff057424 */ /* 0x000fc600078e00ff */
[----:B------:R-:W-:Y:S02]  /*cbb0*/  LOP3.LUT R0, R68, 0x7c00, R3, 0xf8, !PT ;  /* 0x00007c0044007812 */ /* 0x000fe400078ef803 */
[----:B------:R-:W-:-:S03]  /*cbc0*/  IADD3 R2, PT, PT, R144, UR5, RZ ;  /* 0x0000000590027c10 */ /* 0x000fc6000fffe0ff */
        /* <DEDUP_REMOVED lines=37> */
[C---:B------:R-:W-:Y:S01]  /*ce20*/  IMAD.IADD R143, R145.reuse, 0x1, R5 ;  /* 0x00000001918f7824 */ /* 0x040fe200078e0205 */
[C---:B------:R-:W-:Y:S01]  /*ce30*/  IADD3 R139, PT, PT, R2.reuse, R5, RZ ;  /* 0x00000005028b7210 */ /* 0x040fe20007ffe0ff */
[----:B------:R-:W4:Y:S01]  /*ce40*/  LDSM.16.M88.4 R60, [R144+UR5+0x4800] ;  /* 0x00480005903c783b */ /* 0x000f220008000200 */
[----:B------:R-:W-:Y:S01]  /*ce50*/  IADD3 R142, PT, PT, R145, R0, RZ ;  /* 0x00000000918e7210 */ /* 0x000fe20007ffe0ff */
[----:B------:R-:W-:Y:S01]  /*ce60*/  IMAD.IADD R138, R2, 0x1, R0 ;  /* 0x00000001028a7824 */ /* 0x000fe200078e0200 */
[----:B------:R-:W-:Y:S01]  /*ce70*/  SHF.R.U32.HI R2, RZ, 0x2, R151 ;  /* 0x00000002ff027819 */ /* 0x000fe20000011697 */
[----:B------:R-:W4:Y:S01]  /*ce80*/  LDSM.16.M88.4 R52, [R144+UR5+0x5000] ;  /* 0x005000059034783b */ /* 0x000f220008000200 */
[----:B------:R-:W-:-:S02]  /*ce90*/  IADD3 R141, PT, PT, R5, R142, RZ ;  /* 0x0000008e058d7210 */ /* 0x000fc40007ffe0ff */
[----:B------:R-:W-:Y:S01]  /*cea0*/  IADD3 R137, PT, PT, R5, R138, RZ ;  /* 0x0000008a05897210 */ /* 0x000fe20007ffe0ff */
[----:B-1----:R-:W1:Y:S01]  /*ceb0*/  LDSM.16.M88.4 R12, [R144+UR5+0x5800] ;  /* 0x00580005900c783b */ /* 0x002e620008000200 */
[----:B------:R-:W-:-:S03]  /*cec0*/  LOP3.LUT R2, R2, 0x7, RZ, 0xc0, !PT ;  /* 0x0000000702027812 */ /* 0x000fc600078ec0ff */
        /* <DEDUP_REMOVED lines=75> */
[----:B------:R-:W-:Y:S01]  /*d380*/  FMUL.FTZ R6, R18, UR14 ;  /* 0x0000000e12067c20 */ /* 0x000fe20008410000 */
[----:B------:R-:W-:-:S02]  /*d390*/  FMUL.FTZ R64, R19, UR14 ;  /* 0x0000000e13407c20 */ /* 0x000fc40008410000 */
[----:B------:R-:W-:Y:S01]  /*d3a0*/  HMMA.16816.F32 R84, R40, R36, R28 ;  /* 0x000000242854723c */ /* 0x000fe2000000181c */
[----:B------:R-:W3:Y:S01]  /*d3b0*/  LDSM.16.M88.4 R16, [R138+0x7000] ;  /* 0x007000008a10783b */ /* 0x000ee20000000200 */
[----:B------:R-:W4:Y:S03]  /*d3c0*/  MUFU.TANH R3, R3 ;  /* 0x0000000300037308 */ /* 0x000f260000002400 */
[----:B------:R-:W-:Y:S03]  /*d3d0*/  LDSM.16.M88.4 R28, [R137+0x6800] ;  /* 0x00680000891c783b */ /* 0x000fe60000000200 */
[----:B------:R-:W-:Y:S02]  /*d3e0*/  HMMA.16816.F32 R52, R76, R66, R52 ;  /* 0x000000424c34723c */ /* 0x000fe40000001834 */
[----:B------:R-:W2:Y:S06]  /*d3f0*/  MUFU.TANH R4, R4 ;  /* 0x0000000400047308 */ /* 0x000eac0000002400 */
[----:B------:R-:W-:Y:S01]  /*d400*/  HMMA.16816.F32 R60, R40, R38, R60 ;  /* 0x00000026283c723c */ /* 0x000fe2000000183c */
[----:B------:R-:W4:Y:S01]  /*d410*/  LDSM.16.M88.4 R36, [R139+0x7800] ;  /* 0x007800008b24783b */ /* 0x000f220000000200 */
        /* <DEDUP_REMOVED lines=10> */
[C---:B---3--:R-:W-:Y:S07]  /*d4c0*/  HMMA.16816.F32 R80, R24.reuse, R16, R80 ;  /* 0x000000101850723c */ /* 0x048fee0000001850 */
[----:B------:R-:W3:Y:S01]  /*d4d0*/  MUFU.TANH R21, R21 ;  /* 0x0000001500157308 */ /* 0x000ee20000002400 */
[----:B------:R-:W-:Y:S01]  /*d4e0*/  HMMA.16816.F32 R52, R24, R18, R52 ;  /* 0x000000121834723c */ /* 0x000fe20000001834 */
[----:B------:R-:W1:Y:S07]  /*d4f0*/  LDSM.16.M88.4 R16, [R137+0x7800] ;  /* 0x007800008910783b */ /* 0x000e6e0000000200 */
[----:B----4-:R-:W-:Y:S08]  /*d500*/  HMMA.16816.F32 R44, R40, R38, R44 ;  /* 0x00000026282c723c */ /* 0x010ff0000000182c */
[C---:B------:R-:W-:Y:S08]  /*d510*/  HMMA.16816.F32 R84, R24.reuse, R56, R84 ;  /* 0x000000381854723c */ /* 0x040ff00000001854 */
[----:B------:R-:W-:Y:S01]  /*d520*/  HMMA.16816.F32 R60, R24, R58, R60 ;  /* 0x0000003a183c723c */ /* 0x000fe2000000183c */
[----:B------:R-:W4:Y:S01]  /*d530*/  LDSM.16.M88.4 R56, [R137+0x7000] ;  /* 0x007000008938783b */ /* 0x000f220000000200 */
[----:B------:R-:W-:-:S06]  /*d540*/  DEPBAR.LE SB0, 0x0 ;  /* 0x000080000000791a */ /* 0x000fcc0000000000 */
[----:B------:R-:W-:Y:S08]  /*d550*/  HMMA.16816.F32 R48, R40, R36, R48 ;  /* 0x000000242830723c */ /* 0x000ff00000001830 */
[----:B--2---:R-:W-:Y:S01]  /*d560*/  HMMA.16816.F32 R44, R24, R10, R44 ;  /* 0x0000000a182c723c */ /* 0x004fe2000000182c */
[----:B------:R-:W-:-:S04]  /*d570*/  IADD3 R11, PT, PT, -R155, R75, R2 ;  /* 0x0000004b9b0b7210 */ /* 0x000fc80007ffe102 */
[----:B------:R-:W-:-:S03]  /*d580*/  IADD3 R11, PT, PT, R11, UR4, R74 ;  /* 0x000000040b0b7c10 */ /* 0x000fc6000fffe04a */
[----:B------:R-:W-:Y:S01]  /*d590*/  HMMA.16816.F32 R84, R12, R28, R84 ;  /* 0x0000001c0c54723c */ /* 0x000fe20000001854 */
[----:B------:R-:W-:Y:S01]  /*d5a0*/  FMUL.FTZ R28, R34, UR14 ;  /* 0x0000000e221c7c20 */ /* 0x000fe20008410000 */
[----:B------:R-:W-:Y:S01]  /*d5b0*/  FMUL.FTZ R29, R35, UR14 ;  /* 0x0000000e231d7c20 */ /* 0x000fe20008410000 */
[C---:B------:R-:W-:Y:S02]  /*d5c0*/  VIMNMX R2, PT, PT, R11.reuse, R74, PT ;  /* 0x0000004a0b027248 */ /* 0x040fe40003fe0100 */
[----:B------:R-:W-:Y:S02]  /*d5d0*/  VIADDMNMX R102, R11, 0x8, R74, PT ;  /* 0x000000080b667846 */ /* 0x000fe4000380014a */
[----:B------:R-:W2:Y:S01]  /*d5e0*/  MUFU.TANH R28, R28 ;  /* 0x0000001c001c7308 */ /* 0x000ea20000002400 */
[----:B------:R-:W-:Y:S07]  /*d5f0*/  HMMA.16816.F32 R48, R24, R8, R48 ;  /* 0x000000081830723c */ /* 0x000fee0000001830 */
[----:B------:R-:W2:Y:S01]  /*d600*/  MUFU.TANH R29, R29 ;  /* 0x0000001d001d7308 */ /* 0x000ea20000002400 */
[----:B------:R-:W-:Y:S03]  /*d610*/  HMMA.16816.F32 R60, R12, R30, R60 ;  /* 0x0000001e0c3c723c */ /* 0x000fe6000000183c */
[----:B------:R-:W-:Y:S01]  /*d620*/  FMUL.FTZ R32, R84, UR14 ;  /* 0x0000000e54207c20 */ /* 0x000fe20008410000 */
[----:B------:R-:W-:Y:S01]  /*d630*/  FMUL.FTZ R30, R85, UR14 ;  /* 0x0000000e551e7c20 */ /* 0x000fe20008410000 */
[----:B------:R-:W-:Y:S01]  /*d640*/  FMUL.FTZ R31, R86, UR14 ;  /* 0x0000000e561f7c20 */ /* 0x000fe20008410000 */
[----:B------:R-:W-:-:S02]  /*d650*/  FMUL.FTZ R33, R87, UR14 ;  /* 0x0000000e57217c20 */ /* 0x000fc40008410000 */
[C---:B-1----:R-:W-:Y:S01]  /*d660*/  HMMA.16816.F32 R44, R12.reuse, R18, R44 ;  /* 0x000000120c2c723c */ /* 0x042fe2000000182c */
[----:B------:R-:W1:Y:S07]  /*d670*/  MUFU.TANH R32, R32 ;  /* 0x0000002000207308 */ /* 0x000e6e0000002400 */
[----:B----4-:R-:W-:Y:S01]  /*d680*/  HMMA.16816.F32 R80, R12, R56, R80 ;  /* 0x000000380c50723c */ /* 0x010fe20000001850 */
[----:B------:R-:W4:Y:S02]  /*d690*/  MUFU.TANH R30, R30 ;  /* 0x0000001e001e7308 */ /* 0x000f240000002400 */
        /* <DEDUP_REMOVED lines=58> */
.L_x_5974:
[----:B------:R-:W2:Y:S01]  /*da40*/  LDC R10, c[0x0][0x4f0] ;  /* 0x00013c00ff0a7b82 */ /* 0x000ea20000000800 */
[----:B------:R-:W-:Y:S01]  /*da50*/  IADD3 R17, PT, PT, R70, -0x80, RZ ;  /* 0xffffff8046117810 */ /* 0x000fe20007ffe0ff */
[----:B------:R-:W3:Y:S01]  /*da60*/  LDCU.64 UR10, c[0x0][0x3b8] ;  /* 0x00007700ff0a77ac */ /* 0x000ee20008000a00 */
[----:B------:R-:W-:Y:S02]  /*da70*/  IABS R14, R69 ;  /* 0x00000045000e7213 */ /* 0x000fe40000000000 */
[----:B------:R-:W-:Y:S01]  /*da80*/  IABS R12, R17 ;  /* 0x00000011000c7213 */ /* 0x000fe20000000000 */
[----:B------:R-:W4:Y:S01]  /*da90*/  LDCU.64 UR8, c[0x0][0x3a0] ;  /* 0x00007400ff0877ac */ /* 0x000f220008000a00 */
        /* <DEDUP_REMOVED lines=42> */
[----:B---3--:R-:W-:-:S04]  /*dd40*/  IMAD R10, R10, UR10, RZ ;  /* 0x0000000a0a0a7c24 */ /* 0x008fc8000f8e02ff */
[----:B------:R-:W-:Y:S01]  /*dd50*/  IMAD R10, R11, UR11, R10 ;  /* 0x0000000b0b0a7c24 */ /* 0x000fe2000f8e020a */
[----:B--2---:R-:W-:Y:S01]  /*dd60*/  IADD3 R8, PT, PT, R13, -R8, RZ ;  /* 0x800000080d087210 */ /* 0x004fe20007ffe0ff */
[----:B------:R-:W-:-:S03]  /*dd70*/  IMAD.WIDE.U32 R12, R11, UR10, RZ ;  /* 0x0000000a0b0c7c25 */ /* 0x000fc6000f8e00ff */
        /* <DEDUP_REMOVED lines=8> */
.L_x_5975:
[----:B------:R-:W2:Y:S01]  /*de00*/  LDCU UR4, c[0x0][0x3bc] ;  /* 0x00007780ff0477ac */ /* 0x000ea20008000800 */
        /* <DEDUP_REMOVED lines=11> */
[----:B--2---:R-:W-:-:S06]  /*dec0*/  USHF.L.U64.HI UR4, UR10, 0x5, UR4 ;  /* 0x000000050a047899 */ /* 0x004fcc0008010204 */
        /* <DEDUP_REMOVED lines=8> */
.L_x_5973:
        /* <DEDUP_REMOVED lines=9> */
[C---:B---3--:R-:W-:Y:S02]  /*dfe0*/  VIADD R11, R8.reuse, 0xffffffc1 ;  /* 0xffffffc1080b7836 */ /* 0x048fe40000000000 */
[C---:B------:R-:W-:Y:S01]  /*dff0*/  VIADD R13, R8.reuse, 0xffffffc0 ;  /* 0xffffffc0080d7836 */ /* 0x040fe20000000000 */
[----:B------:R-:W-:Y:S01]  /*e000*/  LDSM.16.MT88.4 R84, [R136+0x8000] ;  /* 0x008000008854783b */ /* 0x000fe20000004200 */
        /* <DEDUP_REMOVED lines=26> */
[C---:B------:R-:W-:Y:S01]  /*e1b0*/  ISETP.GE.AND P2, PT, R11.reuse, R2, PT ;  /* 0x000000020b00720c */ /* 0x040fe20003f46270 */
[----:B------:R-:W-:Y:S01]  /*e1c0*/  LDSM.16.MT88.4 R56, [R107+0xa000] ;  /* 0x00a000006b38783b */ /* 0x000fe20000004200 */
        /* <DEDUP_REMOVED lines=75> */
[----:B-1----:R-:W-:-:S03]  /*e680*/  FMNMX.FTZ R100, R49, R100, !PT ;  /* 0x0000006431647209 */ /* 0x002fc60007810000 */
[----:B------:R-:W-:Y:S01]  /*e690*/  LDSM.16.MT88.4 R48, [R136+0xa000] ;  /* 0x00a000008830783b */ /* 0x000fe20000004200 */
[----:B---3--:R-:W-:Y:S01]  /*e6a0*/  FMNMX.FTZ R33, R6, R33, !PT ;  /* 0x0000002106217209 */ /* 0x008fe20007810000 */
[C---:B--2---:R-:W-:Y:S01]  /*e6b0*/  FMUL.FTZ R26, R100.reuse, UR4 ;  /* 0x00000004641a7c20 */ /* 0x044fe20008410000 */
[----:B------:R-:W-:-:S03]  /*e6c0*/  FSETP.NEU.FTZ.AND P0, PT, R100, -INF , PT ;  /* 0xff8000006400780b */ /* 0x000fc60003f1d000 */
[----:B------:R-:W1:Y:S01]  /*e6d0*/  SHFL.BFLY PT, R4, R33, 0x1, 0x1f ;  /* 0x0c201f0021047f89 */ /* 0x000e6200000e0000 */
[----:B------:R-:W-:-:S05]  /*e6e0*/  FSEL R26, R26, RZ, P0 ;  /* 0x000000ff1a1a7208 */ /* 0x000fca0000000000 */
[--C-:B------:R-:W-:Y:S01]  /*e6f0*/  FFMA.FTZ R109, R3, UR4, -R26.reuse ;  /* 0x00000004036d7c23 */ /* 0x100fe2000801081a */
        /* <DEDUP_REMOVED lines=17> */
[----:B-1----:R-:W-:-:S02]  /*e810*/  FMNMX.FTZ R3, R33, R4, !PT ;  /* 0x0000000421037209 */ /* 0x002fc40007810000 */
[----:B------:R-:W1:Y:S02]  /*e820*/  LDSM.16.MT88.4 R4, [R106+0xa000] ;  /* 0x00a000006a04783b */ /* 0x000e640000004200 */
[C---:B------:R-:W-:Y:S01]  /*e830*/  FSETP.NEU.FTZ.AND P0, PT, R3.reuse, -INF , PT ;  /* 0xff8000000300780b */ /* 0x040fe20003f1d000 */
[----:B------:R-:W-:Y:S01]  /*e840*/  FMUL.FTZ R24, R3, UR4 ;  /* 0x0000000403187c20 */ /* 0x000fe20008410000 */
[----:B------:R-:W-:Y:S04]  /*e850*/  MUFU.EX2 R103, R103 ;  /* 0x0000006700677308 */ /* 0x000fe80000000800 */
[----:B------:R-:W-:Y:S02]  /*e860*/  FSEL R24, R24, RZ, P0 ;  /* 0x000000ff18187208 */ /* 0x000fe40000000000 */
[----:B---3--:R-:W-:-:S02]  /*e870*/  F2FP.F16.F32.PACK_AB R64, R108, R109 ;  /* 0x0000006d6c40723e */ /* 0x008fc400000000ff */
[----:B------:R-:W3:Y:S01]  /*e880*/  MUFU.EX2 R34, R34 ;  /* 0x0000002200227308 */ /* 0x000ee20000000800 */
[--C-:B------:R-:W-:Y:S01]  /*e890*/  FFMA.FTZ R111, R39, UR4, -R24.reuse ;  /* 0x00000004276f7c23 */ /* 0x100fe20008010818 */
[--C-:B------:R-:W-:Y:S01]  /*e8a0*/  FFMA.FTZ R110, R37, UR4, -R24.reuse ;  /* 0x00000004256e7c23 */ /* 0x100fe20008010818 */
[--C-:B------:R-:W-:Y:S01]  /*e8b0*/  FFMA.FTZ R104, R23, UR4, -R24.reuse ;  /* 0x0000000417687c23 */ /* 0x100fe20008010818 */
[----:B------:R-:W-:Y:S01]  /*e8c0*/  FFMA.FTZ R105, R29, UR4, -R24 ;  /* 0x000000041d697c23 */ /* 0x000fe20008010818 */
[----:B------:R-:W-:Y:S01]  /*e8d0*/  FFMA.FTZ R29, R17, UR4, -R26 ;  /* 0x00000004111d7c23 */ /* 0x000fe2000801081a */
[--C-:B------:R-:W-:Y:S01]  /*e8e0*/  FFMA.FTZ R33, R31, UR4, -R24.reuse ;  /* 0x000000041f217c23 */ /* 0x100fe20008010818 */
[----:B------:R-:W4:Y:S01]  /*e8f0*/  LDSM.16.MT88.4 R16, [R136+0x8800] ;  /* 0x008800008810783b */ /* 0x000f220000004200 */
[----:B------:R-:W-:Y:S01]  /*e900*/  MUFU.EX2 R111, R111 ;  /* 0x0000006f006f7308 */ /* 0x000fe20000000800 */
[--C-:B------:R-:W-:Y:S01]  /*e910*/  FFMA.FTZ R30, R13, UR4, -R24.reuse ;  /* 0x000000040d1e7c23 */ /* 0x100fe20008010818 */
[--C-:B------:R-:W-:Y:S01]  /*e920*/  FFMA.FTZ R0, R11, UR4, -R24.reuse ;  /* 0x000000040b007c23 */ /* 0x100fe20008010818 */
[--C-:B------:R-:W-:Y:S01]  /*e930*/  FFMA.FTZ R31, R9, UR4, -R24.reuse ;  /* 0x00000004091f7c23 */ /* 0x100fe20008010818 */
[----:B------:R-:W5:Y:S01]  /*e940*/  LDSM.16.MT88.4 R12, [R107+0x8800] ;  /* 0x008800006b0c783b */ /* 0x000f620000004200 */
[--C-:B------:R-:W-:Y:S01]  /*e950*/  FFMA.FTZ R116, R135, UR4, -R24.reuse ;  /* 0x0000000487747c23 */ /* 0x100fe20008010818 */
[--C-:B------:R-:W-:Y:S01]  /*e960*/  FFMA.FTZ R119, R119, UR4, -R24.reuse ;  /* 0x0000000477777c23 */ /* 0x100fe20008010818 */
[--C-:B------:R-:W-:Y:S01]  /*e970*/  FFMA.FTZ R118, R133, UR4, -R24.reuse ;  /* 0x0000000485767c23 */ /* 0x100fe20008010818 */
[----:B------:R-:W2:Y:S01]  /*e980*/  MUFU.EX2 R110, R110 ;  /* 0x0000006e006e7308 */ /* 0x000ea20000000800 */
[----:B---3--:R-:W-:Y:S01]  /*e990*/  F2FP.F16.F32.PACK_AB R66, R34, R103 ;  /* 0x000000672242723e */ /* 0x008fe200000000ff */
[----:B------:R-:W3:Y:S01]  /*e9a0*/  LDSM.16.MT88.4 R20, [R140+0x8800] ;  /* 0x008800008c14783b */ /* 0x000ee20000004200 */
[--C-:B------:R-:W-:Y:S01]  /*e9b0*/  FFMA.FTZ R123, R123, UR4, -R24.reuse ;  /* 0x000000047b7b7c23 */ /* 0x100fe20008010818 */
[--C-:B------:R-:W-:Y:S01]  /*e9c0*/  FFMA.FTZ R124, R117, UR4, -R24.reuse ;  /* 0x00000004757c7c23 */ /* 0x100fe20008010818 */
[--C-:B------:R-:W-:Y:S01]  /*e9d0*/  FFMA.FTZ R121, R121, UR4, -R24.reuse ;  /* 0x0000000479797c23 */ /* 0x100fe20008010818 */
[----:B------:R-:W3:Y:S01]  /*e9e0*/  LDSM.16.MT88.4 R8, [R106+0x8800] ;  /* 0x008800006a08783b */ /* 0x000ee20000004200 */
[--C-:B------:R-:W-:Y:S01]  /*e9f0*/  FFMA.FTZ R117, R27, UR4, -R24.reuse ;  /* 0x000000041b757c23 */ /* 0x100fe20008010818 */
[----:B------:R-:W-:Y:S01]  /*ea00*/  MUFU.EX2 R104, R104 ;  /* 0x0000006800687308 */ /* 0x000fe20000000800 */
[----:B------:R-:W-:Y:S01]  /*ea10*/  FFMA.FTZ R126, R25, UR4, -R24 ;  /* 0x00000004197e7c23 */ /* 0x000fe20008010818 */
[----:B------:R-:W-:Y:S01]  /*ea20*/  FADD.FTZ R108, R109, R108 ;  /* 0x0000006c6d6c7221 */ /* 0x000fe20000010000 */
[----:B------:R-:W-:Y:S03]  /*ea30*/  LDSM.16.MT88.4 R24, [R107+0x9800] ;  /* 0x009800006b18783b */ /* 0x000fe60000004200 */
[----:B------:R-:W-:-:S02]  /*ea40*/  FADD.FTZ R103, R103, R108 ;  /* 0x0000006c67677221 */ /* 0x000fc40000010000 */
[----:B------:R-:W1:Y:S01]  /*ea50*/  MUFU.EX2 R105, R105 ;  /* 0x0000006900697308 */ /* 0x000e620000000800 */
[----:B--2---:R-:W-:Y:S01]  /*ea60*/  F2FP.F16.F32.PACK_AB R65, R110, R111 ;  /* 0x0000006f6e41723e */ /* 0x004fe200000000ff */
[----:B------:R-:W-:Y:S01]  /*ea70*/  FADD.FTZ R111, R111, R110 ;  /* 0x0000006e6f6f7221 */ /* 0x000fe20000010000 */
[----:B------:R-:W-:-:S05]  /*ea80*/  FADD.FTZ R34, R34, R103 ;  /* 0x0000006722227221 */ /* 0x000fca0000010000 */
[----:B------:R-:W-:Y:S08]  /*ea90*/  MUFU.EX2 R35, R35 ;  /* 0x0000002300237308 */ /* 0x000ff00000000800 */
        /* <DEDUP_REMOVED lines=51> */
[C---:B---3--:R-:W-:Y:S05]  /*edd0*/  HMMA.16816.F32 R96, R4.reuse, R20, R96 ;  /* 0x000000140460723c */ /* 0x048fea0000001860 */
[----:B------:R-:W3:Y:S03]  /*ede0*/  MUFU.EX2 R126, R126 ;  /* 0x0000007e007e7308 */ /* 0x000ee60000000800 */
[C---:B------:R-:W-:Y:S01]  /*edf0*/  HMMA.16816.F32 R92, R4.reuse, R22, R92 ;  /* 0x00000016045c723c */ /* 0x040fe2000000185c */
[----:B------:R-:W2:Y:S07]  /*ee00*/  LDSM.16.MT88.4 R20, [R140+0xa800] ;  /* 0x00a800008c14783b */ /* 0x000eae0000004200 */
[C---:B------:R-:W-:Y:S08]  /*ee10*/  HMMA.16816.F32 R72, R4.reuse, R8, R72 ;  /* 0x000000080448723c */ /* 0x040ff00000001848 */
        /* <DEDUP_REMOVED lines=44> */
[----:B------:R-:W-:Y:S02]  /*f0e0*/  F2FP.F16.F32.PACK_AB R5, R124, R121 ;  /* 0x000000797c05723e */ /* 0x000fe400000000ff */
[----:B---3--:R-:W-:-:S07]  /*f0f0*/  F2FP.F16.F32.PACK_AB R7, R126, R117 ;  /* 0x000000757e07723e */ /* 0x008fce00000000ff */
        /* <DEDUP_REMOVED lines=113> */
.L_x_5977:
        /* <DEDUP_REMOVED lines=8> */
.L_x_5978:
[----:B------:R-:W1:Y:S01]  /*f890*/  LDCU UR8, c[0x0][0x3c4] ;  /* 0x00007880ff0877ac */ /* 0x000e620008000800 */
[----:B------:R-:W-:Y:S01]  /*f8a0*/  @!PT LDS RZ, [RZ] ;  /* 0x00000000fffff984 */ /* 0x000fe20000000800 */
[----:B------:R-:W-:Y:S01]  /*f8b0*/  @!PT LDS RZ, [RZ] ;  /* 0x00000000fffff984 */ /* 0x000fe20000000800 */
[----:B------:R-:W-:Y:S01]  /*f8c0*/  @!PT LDS RZ, [RZ] ;  /* 0x00000000fffff984 */ /* 0x000fe20000000800 */
[----:B------:R-:W-:Y:S01]  /*f8d0*/  LDGSTS.E.BYPASS.LTC128B.128 [R161+0x8000], desc[UR6][R148.64] ;  /* 0x0800000094a17fae */ /* 0x000fe2000b981a06 */
[----:B------:R-:W-:-:S03]  /*f8e0*/  USHF.L.U32 UR9, UR10, 0x5, URZ ;  /* 0x000000050a097899 */ /* 0x000fc600080006ff */
[----:B------:R-:W-:Y:S03]  /*f8f0*/  LDGSTS.E.BYPASS.LTC128B.128 [R161+0xa000], desc[UR6][R148.64+0x80] ;  /* 0x0a00008094a17fae */ /* 0x000fe6000b981a06 */
[----:B------:R-:W-:Y:S01]  /*f900*/  IADD3 R8, P0, PT, R148, UR9, RZ ;  /* 0x0000000994087c10 */ /* 0x000fe2000ff1e0ff */
[----:B-1----:R-:W-:-:S06]  /*f910*/  USHF.L.U64.HI UR8, UR10, 0x5, UR8 ;  /* 0x000000050a087899 */ /* 0x002fcc0008010208 */
[----:B------:R-:W-:Y:S02]  /*f920*/  IADD3.X R9, PT, PT, R149, UR8, RZ, P0, !PT ;  /* 0x0000000895097c10 */ /* 0x000fe400087fe4ff */
        /* <DEDUP_REMOVED lines=9> */
[----:B------:R1:W-:Y:S04]  /*f9c0*/  LDGSTS.E.BYPASS.LTC128B.128 [R161+0xb800], desc[UR6][R22.64+0x80] ;  /* 0x0b80008016a17fae */ /* 0x0003e8000b981a06 */
[----:B------:R-:W-:Y:S04]  /*f9d0*/  LDSM.16.M88.4 R24, [R145] ;  /* 0x000000009118783b */ /* 0x000fe80000000200 */
[----:B------:R-:W2:Y:S04]  /*f9e0*/  LDSM.16.M88.4 R4, [R144+UR5+0x4000] ;  /* 0x004000059004783b */ /* 0x000ea80008000200 */
[----:B------:R-:W3:Y:S04]  /*f9f0*/  LDSM.16.M88.4 R112, [R144+UR5+0x4800] ;  /* 0x004800059070783b */ /* 0x000ee80008000200 */
[----:B------:R-:W4:Y:S04]  /*fa00*/  LDSM.16.M88.4 R32, [R144+UR5+0x5000] ;  /* 0x005000059020783b */ /* 0x000f280008000200 */
[----:B------:R-:W5:Y:S04]  /*fa10*/  LDSM.16.M88.4 R128, [R144+UR5+0x5800] ;  /* 0x005800059080783b */ /* 0x000f680008000200 */
[----:B------:R-:W-:Y:S04]  /*fa20*/  LDSM.16.M88.4 R16, [R143] ;  /* 0x000000008f10783b */ /* 0x000fe80000000200 */
[----:B------:R-:W5:Y:S04]  /*fa30*/  LDSM.16.M88.4 R12, [R139+0x4000] ;  /* 0x004000008b0c783b */ /* 0x000f680000000200 */
[----:B------:R-:W5:Y:S04]  /*fa40*/  LDSM.16.M88.4 R124, [R139+0x4800] ;  /* 0x004800008b7c783b */ /* 0x000f680000000200 */
[----:B------:R-:W5:Y:S04]  /*fa50*/  LDSM.16.M88.4 R120, [R139+0x5000] ;  /* 0x005000008b78783b */ /* 0x000f680000000200 */
[----:B-1----:R-:W1:Y:S04]  /*fa60*/  LDSM.16.M88.4 R20, [R139+0x5800] ;  /* 0x005800008b14783b */ /* 0x002e680000000200 */
[----:B------:R-:W-:Y:S01]  /*fa70*/  LDSM.16.M88.4 R132, [R142] ;  /* 0x000000008e84783b */ /* 0x000fe20000000200 */
[C---:B--2---:R-:W-:Y:S03]  /*fa80*/  HMMA.16816.F32 R8, R24.reuse, R4, RZ ;  /* 0x000000041808723c */ /* 0x044fe600000018ff */
[----:B------:R-:W0:Y:S05]  /*fa90*/  LDGDEPBAR ;  /* 0x00000000000079af */ /* 0x000e2a0000000000 */
[C---:B------:R-:W-:Y:S08]  /*faa0*/  HMMA.16816.F32 R4, R24.reuse, R6, RZ ;  /* 0x000000061804723c */ /* 0x040ff000000018ff */
[C---:B---3--:R-:W-:Y:S08]  /*fab0*/  HMMA.16816.F32 R116, R24.reuse, R112, RZ ;  /* 0x000000701874723c */ /* 0x048ff000000018ff */
[C---:B------:R-:W-:Y:S08]  /*fac0*/  HMMA.16816.F32 R112, R24.reuse, R114, RZ ;  /* 0x000000721870723c */ /* 0x040ff000000018ff */
[C---:B----4-:R-:W-:Y:S08]  /*fad0*/  HMMA.16816.F32 R108, R24.reuse, R32, RZ ;  /* 0x00000020186c723c */ /* 0x050ff000000018ff */
[C---:B------:R-:W-:Y:S08]  /*fae0*/  HMMA.16816.F32 R32, R24.reuse, R34, RZ ;  /* 0x000000221820723c */ /* 0x040ff000000018ff */
[C---:B-----5:R-:W-:Y:S08]  /*faf0*/  HMMA.16816.F32 R28, R24.reuse, R128, RZ ;  /* 0x00000080181c723c */ /* 0x060ff000000018ff */
[----:B------:R-:W-:Y:S01]  /*fb00*/  HMMA.16816.F32 R24, R24, R130, RZ ;  /* 0x000000821818723c */ /* 0x000fe200000018ff */
[----:B------:R-:W-:Y:S07]  /*fb10*/  LDSM.16.M88.4 R128, [R138+0x4800] ;  /* 0x004800008a80783b */ /* 0x000fee0000000200 */
        /* <DEDUP_REMOVED lines=37> */
[----:B------:R-:W3:Y:S04]  /*fd70*/  LDSM.16.M88.4 R120, [R144+UR5+0x7800] ;  /* 0x007800059078783b */ /* 0x000ee80008000200 */
[----:B------:R-:W-:Y:S03]  /*fd80*/  LDSM.16.M88.4 R20, [R143+0x2000] ;  /* 0x002000008f14783b */ /* 0x000fe60000000200 */
[C---:B-1----:R-:W-:Y:S08]  /*fd90*/  HMMA.16816.F32 R8, R128.reuse, R16, R8 ;  /* 0x000000108008723c */ /* 0x042ff00000001808 */
[C---:B------:R-:W-:Y:S01]  /*fda0*/  HMMA.16816.F32 R4, R128.reuse, R18, R4 ;  /* 0x000000128004723c */ /* 0x040fe20000001804 */
[----:B------:R-:W1:Y:S07]  /*fdb0*/  LDSM.16.M88.4 R16, [R139+0x6000] ;  /* 0x006000008b10783b */ /* 0x000e6e0000000200 */
[C---:B--2---:R-:W-:Y:S08]  /*fdc0*/  HMMA.16816.F32 R108, R128.reuse, R124, R108 ;  /* 0x0000007c806c723c */ /* 0x044ff0000000186c */
[C---:B------:R-:W-:Y:S01]  /*fdd0*/  HMMA.16816.F32 R32, R128.reuse, R126, R32 ;  /* 0x0000007e8020723c */ /* 0x040fe20000001820 */
[----:B------:R-:W2:Y:S07]  /*fde0*/  LDSM.16.M88.4 R124, [R139+0x7000] ;  /* 0x007000008b7c783b */ /* 0x000eae0000000200 */
[C---:B----4-:R-:W-:Y:S08]  /*fdf0*/  HMMA.16816.F32 R116, R128.reuse, R12, R116 ;  /* 0x0000000c8074723c */ /* 0x050ff00000001874 */
[C---:B---3--:R-:W-:Y:S08]  /*fe00*/  HMMA.16816.F32 R28, R128.reuse, R120, R28 ;  /* 0x00000078801c723c */ /* 0x048ff0000000181c */
[----:B------:R-:W-:Y:S01]  /*fe10*/  HMMA.16816.F32 R24, R128, R122, R24 ;  /* 0x0000007a8018723c */ /* 0x000fe20000001818 */
[----:B------:R-:W-:Y:S07]  /*fe20*/  LDSM.16.M88.4 R120, [R142+0x2000] ;  /* 0x002000008e78783b */ /* 0x000fee0000000200 */
[C---:B-1----:R-:W-:Y:S08]  /*fe30*/  HMMA.16816.F32 R8, R20.reuse, R16, R8 ;  /* 0x000000101408723c */ /* 0x042ff00000001808 */
[----:B------:R-:W-:Y:S01]  /*fe40*/  HMMA.16816.F32 R4, R20, R18, R4 ;  /* 0x000000121404723c */ /* 0x000fe20000001804 */
[----:B------:R-:W1:Y:S07]  /*fe50*/  LDSM.16.M88.4 R16, [R138+0x6000] ;  /* 0x006000008a10783b */ /* 0x000e6e0000000200 */
[----:B------:R-:W-:Y:S01]  /*fe60*/  HMMA.16816.F32 R112, R128, R14, R112 ;  /* 0x0000000e8070723c */ /* 0x000fe20000001870 */
[----:B------:R-:W3:Y:S07]  /*fe70*/  LDSM.16.M88.4 R12, [R139+0x6800] ;  /* 0x006800008b0c783b */ /* 0x000eee0000000200 */
[C---:B--2---:R-:W-:Y:S08]  /*fe80*/  HMMA.16816.F32 R108, R20.reuse, R124, R108 ;  /* 0x0000007c146c723c */ /* 0x044ff0000000186c */
[----:B------:R-:W-:Y:S01]  /*fe90*/  HMMA.16816.F32 R128, R20, R126, R32 ;  /* 0x0000007e1480723c */ /* 0x000fe20000001820 */
[----:B------:R-:W-:Y:S04]  /*fea0*/  LDSM.16.M88.4 R124, [R141+0x2000] ;  /* 0x002000008d7c783b */ /* 0x000fe80000000200 */
[----:B------:R-:W2:Y:S03]  /*feb0*/  LDSM.16.M88.4 R32, [R137+0x6000] ;  /* 0x006000008920783b */ /* 0x000ea60000000200 */
[C---:B-1----:R-:W-:Y:S08]  /*fec0*/  HMMA.16816.F32 R8, R120.reuse, R16, R8 ;  /* 0x000000107808723c */ /* 0x042ff00000001808 */
[----:B------:R-:W-:Y:S01]  /*fed0*/  HMMA.16816.F32 R4, R120, R18, R4 ;  /* 0x000000127804723c */ /* 0x000fe20000001804 */
[----:B------:R-:W1:Y:S07]  /*fee0*/  LDSM.16.M88.4 R16, [R138+0x7000] ;  /* 0x007000008a10783b */ /* 0x000e6e0000000200 */
[C---:B---3--:R-:W-:Y:S08]  /*fef0*/  HMMA.16816.F32 R116, R20.reuse, R12, R116 ;  /* 0x0000000c1474723c */ /* 0x048ff00000001874 */
[----:B------:R-:W-:Y:S01]  /*ff00*/  HMMA.16816.F32 R112, R20, R14, R112 ;  /* 0x0000000e1470723c */ /* 0x000fe20000001870 */
[----:B------:R-:W3:Y:S07]  /*ff10*/  LDSM.16.M88.4 R12, [R138+0x6800] ;  /* 0x006800008a0c783b */ /* 0x000eee0000000200 */
[C---:B--2---:R-:W-:Y:S08]  /*ff20*/  HMMA.16816.F32 R8, R124.reuse, R32, R8 ;  /* 0x000000207c08723c */ /* 0x044ff00000001808 */
[----:B------:R-:W-:Y:S08]  /*ff30*/  HMMA.16816.F32 R4, R124, R34, R4 ;  /* 0x000000227c04723c */ /* 0x000ff00000001804 */
[----:B-1----:R-:W-:Y:S03]  /*ff40*/  HMMA.16816.F32 R108, R120, R16, R108 ;  /* 0x00000010786c723c */ /* 0x002fe6000000186c */
[----:B------:R-:W-:Y:S01]  /*ff50*/  FMUL.FTZ R0, R8, UR14 ;  /* 0x0000000e08007c20 */ /* 0x000fe20008410000 */
[----:B------:R-:W-:Y:S01]  /*ff60*/  FMUL.FTZ R16, R9, UR14 ;  /* 0x0000000e09107c20 */ /* 0x000fe20008410000 */
[----:B------:R-:W-:-:S03]  /*ff70*/  FMUL.FTZ R17, R10, UR14 ;  /* 0x0000000e0a117c20 */ /* 0x000fc60008410000 */
[C---:B------:R-:W-:Y:S01]  /*ff80*/  HMMA.16816.F32 R128, R120.reuse, R18, R128 ;  /* 0x000000127880723c */ /* 0x040fe20000001880 */
[----:B------:R-:W-:Y:S02]  /*ff90*/  FMUL.FTZ R18, R11, UR14 ;  /* 0x0000000e0b127c20 */ /* 0x000fe40008410000 */
[----:B------:R-:W-:Y:S01]  /*ffa0*/  FMUL.FTZ R4, R4, UR14 ;  /* 0x0000000e04047c20 */ /* 0x000fe20008410000 */
[----:B------:R-:W1:Y:S01]  /*ffb0*/  LDSM.16.M88.4 R8, [R139+0x7800] ;  /* 0x007800008b08783b */ /* 0x000e620000000200 */
[----:B------:R-:W-:Y:S01]  /*ffc0*/  FMUL.FTZ R5, R5, UR14 ;  /* 0x0000000e05057c20 */ /* 0x000fe20008410000 */
[----:B------:R-:W-:Y:S01]  /*ffd0*/  FMUL.FTZ R6, R6, UR14 ;  /* 0x0000000e06067c20 */ /* 0x000fe20008410000 */
[----:B------:R-:W-:Y:S01]  /*ffe0*/  FMUL.FTZ R7, R7, UR14 ;  /* 0x0000000e07077c20 */ /* 0x000fe20008410000 */
[----:B------:R-:W-:Y:S01]  /*fff0*/  MUFU.TANH R19, R4 ;  /* 0x0000000400137308 */ /* 0x000fe20000002400 */
[C---:B---3--:R-:W-:Y:S07]  /*10000*/  HMMA.16816.F32 R116, R120.reuse, R12, R116 ;  /* 0x0000000c7874723c */ /* 0x048fee0000001874 */
[----:B------:R-:W-:Y:S01]  /*10010*/  MUFU.TANH R32, R5 ;  /* 0x0000000500207308 */ /* 0x000fe20000002400 */
[----:B------:R-:W-:Y:S01]  /*10020*/  HMMA.16816.F32 R112, R120, R14, R112 ;  /* 0x0000000e7870723c */ /* 0x000fe20000001870 */
[----:B------:R-:W2:Y:S06]  /*10030*/  LDSM.16.M88.4 R12, [R137+0x7000] ;  /* 0x00700000890c783b */ /* 0x000eac0000000200 */
[----:B------:R-:W-:Y:S05]  /*10040*/  MUFU.TANH R33, R6 ;  /* 0x0000000600217308 */ /* 0x000fea0000002400 */
[C---:B------:R-:W-:Y:S03]  /*10050*/  HMMA.16816.F32 R116, R124.reuse, R132, R116 ;  /* 0x000000847c74723c */ /* 0x040fe60000001874 */
[----:B------:R3:W-:Y:S05]  /*10060*/  MUFU.TANH R35, R7 ;  /* 0x0000000700237308 */ /* 0x0007ea0000002400 */
[----:B------:R-:W-:Y:S03]  /*10070*/  HMMA.16816.F32 R112, R124, R134, R112 ;  /* 0x000000867c70723c */ /* 0x000fe60000001870 */
[----:B------:R-:W4:Y:S05]  /*10080*/  MUFU.TANH R0, R0 ;  /* 0x0000000000007308 */ /* 0x000f2a0000002400 */
[C---:B-1----:R-:W-:Y:S03]  /*10090*/  HMMA.16816.F32 R28, R20.reuse, R8, R28 ;  /* 0x00000008141c723c */ /* 0x042fe6000000181c */
[----:B------:R-:W-:Y:S01]  /*100a0*/  MUFU.TANH R16, R16 ;  /* 0x0000001000107308 */ /* 0x000fe20000002400 */
[----:B---3--:R-:W1:Y:S01]  /*100b0*/  LDSM.16.M88.4 R4, [R138+0x7800] ;  /* 0x007800008a04783b */ /* 0x008e620000000200 */
[----:B------:R-:W-:Y:S01]  /*100c0*/  FMUL.FTZ R34, R117, UR14 ;  /* 0x0000000e75227c20 */ /* 0x000fe20008410000 */
[----:B------:R-:W-:Y:S01]  /*100d0*/  FMUL.FTZ R103, R118, UR14 ;  /* 0x0000000e76677c20 */ /* 0x000fe20008410000 */
[----:B------:R-:W-:Y:S01]  /*100e0*/  FMUL.FTZ R116, R116, UR14 ;  /* 0x0000000e74747c20 */ /* 0x000fe20008410000 */
[----:B------:R-:W-:Y:S01]  /*100f0*/  HMMA.16816.F32 R24, R20, R10, R24 ;  /* 0x0000000a1418723c */ /* 0x000fe20000001818 */
[----:B------:R-:W3:Y:S01]  /*10100*/  LDSM.16.M88.4 R8, [R137+0x7800] ;  /* 0x007800008908783b */ /* 0x000ee20000000200 */
[----:B------:R-:W-:Y:S01]  /*10110*/  FMUL.FTZ R104, R119, UR14 ;  /* 0x0000000e77687c20 */ /* 0x000fe20008410000 */
[----:B------:R-:W5:Y:S01]  /*10120*/  MUFU.TANH R17, R17 ;  /* 0x0000001100117308 */ /* 0x000f620000002400 */
[----:B------:R-:W-:Y:S01]  /*10130*/  FMUL.FTZ R105, R112, UR14 ;  /* 0x0000000e70697c20 */ /* 0x000fe20008410000 */
[----:B------:R-:W-:Y:S01]  /*10140*/  FMUL.FTZ R112, R114, UR14 ;  /* 0x0000000e72707c20 */ /* 0x000fe20008410000 */
[----:B------:R-:W-:-:S04]  /*10150*/  DEPBAR.LE SB0, 0x0 ;  /* 0x000080000000791a */ /* 0x000fc80000000000 */
[C---:B--2---:R-:W-:Y:S01]  /*10160*/  HMMA.16816.F32 R128, R124.reuse, R14, R128 ;  /* 0x0000000e7c80723c */ /* 0x044fe20000001880 */
[----:B------:R-:W-:Y:S01]  /*10170*/  IMAD.SHL.U32 R14, R151, 0x2, RZ ;  /* 0x00000002970e7824 */ /* 0x000fe200078e00ff */
[----:B------:R-:W2:Y:S04]  /*10180*/  MUFU.TANH R18, R18 ;  /* 0x0000001200127308 */ /* 0x000ea80000002400 */
[----:B------:R-:W-:Y:S02]  /*10190*/  LOP3.LUT R14, R14, 0x6, RZ, 0xc0, !PT ;  /* 0x000000060e0e7812 */ /* 0x000fe400078ec0ff */
[----:B------:R-:W-:Y:S01]  /*101a0*/  HMMA.16816.F32 R108, R124, R12, R108 ;  /* 0x0000000c7c6c723c */ /* 0x000fe2000000186c */
[----:B------:R-:W-:Y:S01]  /*101b0*/  FMUL.FTZ R12, R113, UR14 ;  /* 0x0000000e710c7c20 */ /* 0x000fe20008410000 */
[----:B------:R-:W-:Y:S01]  /*101c0*/  MUFU.TANH R34, R34 ;  /* 0x0000002200227308 */ /* 0x000fe20000002400 */
[----:B------:R-:W-:-:S02]  /*101d0*/  IMAD R14, R101, 0x40, R14 ;  /* 0x00000040650e7824 */ /* 0x000fc400078e020e */
[----:B------:R-:W-:-:S05]  /*101e0*/  FMUL.FTZ R13, R115, UR14 ;  /* 0x0000000e730d7c20 */ /* 0x000fca0008410000 */
[----:B------:R-:W2:Y:S01]  /*101f0*/  MUFU.TANH R103, R103 ;  /* 0x0000006700677308 */ /* 0x000ea20000002400 */
[----:B------:R-:W-:Y:S01]  /*10200*/  FMUL.FTZ R119, R130, UR14 ;  /* 0x0000000e82777c20 */ /* 0x000fe20008410000 */
[----:B-1----:R-:W-:Y:S01]  /*10210*/  HMMA.16816.F32 R28, R120, R4, R28 ;  /* 0x00000004781c723c */ /* 0x002fe2000000181c */
[----:B------:R-:W-:-:S05]  /*10220*/  VIADD R5, R14, 0xffffff80 ;  /* 0xffffff800e057836 */ /* 0x000fca0000000000 */
[----:B------:R-:W1:Y:S01]  /*10230*/  MUFU.TANH R116, R116 ;  /* 0x0000007400747308 */ /* 0x000e620000002400 */
[----:B------:R-:W-:Y:S01]  /*10240*/  FMUL.FTZ R108, R108, UR14 ;  /* 0x0000000e6c6c7c20 */ /* 0x000fe20008410000 */
[----:B------:R-:W-:Y:S01]  /*10250*/  FMUL.FTZ R111, R111, UR14 ;  /* 0x0000000e6f6f7c20 */ /* 0x000fe20008410000 */
[----:B------:R-:W-:Y:S01]  /*10260*/  FMUL.FTZ R20, R109, UR14 ;  /* 0x0000000e6d147c20 */ /* 0x000fe20008410000 */
[C---:B------:R-:W-:Y:S01]  /*10270*/  ISETP.GE.AND P6, PT, R5.reuse, R2, PT ;  /* 0x000000020500720c */ /* 0x040fe20003fc6270 */
[----:B------:R-:W-:Y:S01]  /*10280*/  FMUL.FTZ R4, R128, UR14 ;  /* 0x0000000e80047c20 */ /* 0x000fe20008410000 */
[----:B------:R-:W-:Y:S01]  /*10290*/  HMMA.16816.F32 R24, R120, R6, R24 ;  /* 0x000000067818723c */ /* 0x000fe20000001818 */
[----:B------:R-:W-:Y:S01]  /*102a0*/  ISETP.GE.AND P5, PT, R5, R102, PT ;  /* 0x000000660500720c */ /* 0x000fe20003fa6270 */
[C---:B------:R-:W-:Y:S01]  /*102b0*/  VIADD R5, R14.reuse, 0xffffff81 ;  /* 0xffffff810e057836 */ /* 0x040fe20000000000 */
[----:B------:R-:W-:Y:S01]  /*102c0*/  MUFU.TANH R12, R12 ;  /* 0x0000000c000c7308 */ /* 0x000fe20000002400 */
[----:B------:R-:W-:Y:S01]  /*102d0*/  VIADD R7, R14, 0xffffff88 ;  /* 0xffffff880e077836 */ /* 0x000fe20000000000 */
[----:B----4-:R-:W-:Y:S01]  /*102e0*/  FSEL R0, R0, -INF , !P6 ;  /* 0xff80000000007808 */ /* 0x010fe20007000000 */
[----:B------:R-:W-:Y:S01]  /*102f0*/  FMUL.FTZ R109, R110, UR14 ;  /* 0x0000000e6e6d7c20 */ /* 0x000fe20008410000 */
[----:B------:R-:W-:Y:S01]  /*10300*/  ISETP.GE.AND P2, PT, R5, R2, PT ;  /* 0x000000020500720c */ /* 0x000fe20003f46270 */
[----:B------:R-:W-:Y:S01]  /*10310*/  FMUL.FTZ R122, R129, UR14 ;  /* 0x0000000e817a7c20 */ /* 0x000fe20008410000 */
[----:B------:R-:W-:Y:S01]  /*10320*/  ISETP.GE.AND P1, PT, R5, R102, PT ;  /* 0x000000660500720c */ /* 0x000fe20003f26270 */
[C---:B------:R-:W-:Y:S01]  /*10330*/  VIADD R5, R14.reuse, 0xffffff89 ;  /* 0xffffff890e057836 */ /* 0x040fe20000000000 */
[C---:B------:R-:W-:Y:S01]  /*10340*/  ISETP.GE.AND P4, PT, R7.reuse, R2, PT ;  /* 0x000000020700720c */ /* 0x040fe20003f86270 */
[C---:B---3--:R-:W-:Y:S01]  /*10350*/  HMMA.16816.F32 R28, R124.reuse, R8, R28 ;  /* 0x000000087c1c723c */ /* 0x048fe2000000181c */
[----:B------:R-:W-:Y:S01]  /*10360*/  ISETP.GE.AND P0, PT, R7, R102, PT ;  /* 0x000000660700720c */ /* 0x000fe20003f06270 */
[----:B------:R-:W3:Y:S01]  /*10370*/  MUFU.TANH R112, R112 ;  /* 0x0000007000707308 */ /* 0x000ee20000002400 */
[C---:B------:R-:W-:Y:S01]  /*10380*/  VIADD R7, R14.reuse, 0xffffff90 ;  /* 0xffffff900e077836 */ /* 0x040fe20000000000 */
[----:B-----5:R-:W-:Y:S01]  /*10390*/  FSEL R17, R17, -INF , !P5 ;  /* 0xff80000011117808 */ /* 0x020fe20006800000 */
[----:B------:R-:W-:Y:S01]  /*103a0*/  VIADD R9, R14, 0xffffff91 ;  /* 0xffffff910e097836 */ /* 0x000fe20000000000 */
[----:B------:R-:W-:Y:S01]  /*103b0*/  FSEL R16, R16, -INF , !P2 ;  /* 0xff80000010107808 */ /* 0x000fe20005000000 */
[----:B------:R-:W-:Y:S01]  /*103c0*/  FMUL.FTZ R121, R131, UR14 ;  /* 0x0000000e83797c20 */ /* 0x000fe20008410000 */
[----:B------:R-:W-:Y:S01]  /*103d0*/  HMMA.16816.F32 R24, R124, R10, R24 ;  /* 0x0000000a7c18723c */ /* 0x000fe20000001818 */
[C---:B------:R-:W-:Y:S01]  /*103e0*/  ISETP.GE.AND P3, PT, R5.reuse, R2, PT ;  /* 0x000000020500720c */ /* 0x040fe20003f66270 */
[----:B------:R-:W4:Y:S01]  /*103f0*/  MUFU.TANH R105, R105 ;  /* 0x0000006900697308 */ /* 0x000f220000002400 */
[----:B------:R-:W-:Y:S01]  /*10400*/  ISETP.GE.AND P6, PT, R5, R102, PT ;  /* 0x000000660500720c */ /* 0x000fe20003fc6270 */
[C---:B------:R-:W-:Y:S01]  /*10410*/  VIADD R5, R14.reuse, 0xffffff98 ;  /* 0xffffff980e057836 */ /* 0x040fe20000000000 */
[C---:B------:R-:W-:Y:S01]  /*10420*/  ISETP.GE.AND P5, PT, R7.reuse, R2, PT ;  /* 0x000000020700720c */ /* 0x040fe20003fa6270 */
[----:B------:R-:W-:Y:S01]  /*10430*/  VIADD R11, R14, 0xffffffa0 ;  /* 0xffffffa00e0b7836 */ /* 0x000fe20000000000 */
[----:B------:R-:W-:-:S02]  /*10440*/  ISETP.GE.AND P2, PT, R7, R102, PT ;  /* 0x000000660700720c */ /* 0x000fc40003f46270 */
[----:B--2---:R-:W-:Y:S01]  /*10450*/  FSEL R7, R18, -INF , !P1 ;  /* 0xff80000012077808 */ /* 0x004fe20004800000 */
[----:B------:R-:W2:Y:S01]  /*10460*/  MUFU.TANH R13, R13 ;  /* 0x0000000d000d7308 */ /* 0x000ea20000002400 */
[-C--:B------:R-:W-:Y:S01]  /*10470*/  ISETP.GE.AND P1, PT, R9, R2.reuse, PT ;  /* 0x000000020900720c */ /* 0x080fe20003f26270 */
[----:B------:R-:W-:Y:S01]  /*10480*/  FMUL.FTZ R10, R29, UR14 ;  /* 0x0000000e1d0a7c20 */ /* 0x000fe20008410000 */
[----:B------:R-:W-:Y:S01]  /*10490*/  FSEL R6, R19, -INF , !P4 ;  /* 0xff80000013067808 */ /* 0x000fe20006000000 */
[----:B------:R-:W-:Y:S01]  /*104a0*/  VIADD R19, R14, 0xffffff99 ;  /* 0xffffff990e137836 */ /* 0x000fe20000000000 */
[----:B------:R-:W-:Y:S01]  /*104b0*/  FSEL R33, R33, -INF , !P0 ;  /* 0xff80000021217808 */ /* 0x000fe20004000000 */
[----:B------:R-:W-:Y:S01]  /*104c0*/  FMUL.FTZ R30, R30, UR14 ;  /* 0x0000000e1e1e7c20 */ /* 0x000fe20008410000 */
[----:B------:R-:W-:Y:S01]  /*104d0*/  FSEL R8, R32, -INF , !P3 ;  /* 0xff80000020087808 */ /* 0x000fe20005800000 */
[----:B------:R-:W5:Y:S01]  /*104e0*/  MUFU.TANH R104, R104 ;  /* 0x0000006800687308 */ /* 0x000f620000002400 */
[C---:B------:R-:W-:Y:S01]  /*104f0*/  ISETP.GE.AND P0, PT, R5.reuse, R2, PT ;  /* 0x000000020500720c */ /* 0x040fe20003f06270 */
[----:B------:R-:W-:Y:S01]  /*10500*/  FMUL.FTZ R24, R24, UR14 ;  /* 0x0000000e18187c20 */ /* 0x000fe20008410000 */
[----:B------:R-:W-:Y:S01]  /*10510*/  ISETP.GE.AND P3, PT, R5, R102, PT ;  /* 0x000000660500720c */ /* 0x000fe20003f66270 */
[----:B------:R-:W-:Y:S01]  /*10520*/  FMUL.FTZ R25, R25, UR14 ;  /* 0x0000000e19197c20 */ /* 0x000fe20008410000 */
[----:B------:R-:W-:-:S02]  /*10530*/  FSEL R113, R103, -INF , !P2 ;  /* 0xff80000067717808 */ /* 0x000fc40005000000 */
[----:B------:R-:W-:Y:S01]  /*10540*/  FSEL R5, R35, -INF , !P6 ;  /* 0xff80000023057808 */ /* 0x000fe20007000000 */
[----:B------:R5:W5:Y:S01]  /*10550*/  MUFU.TANH R114, R108 ;  /* 0x0000006c00727308 */ /* 0x000b620000002400 */
[-C--:B------:R-:W-:Y:S02]  /*10560*/  ISETP.GE.AND P2, PT, R11, R2.reuse, PT ;  /* 0x000000020b00720c */ /* 0x080fe40003f46270 */
[C---:B------:R-:W-:Y:S02]  /*10570*/  ISETP.GE.AND P6, PT, R19.reuse, R2, PT ;  /* 0x000000021300720c */ /* 0x040fe40003fc6270 */
[----:B-1----:R-:W-:Y:S02]  /*10580*/  FSEL R116, R116, -INF , !P5 ;  /* 0xff80000074747808 */ /* 0x002fe40006800000 */
[-C--:B------:R-:W-:Y:S01]  /*10590*/  ISETP.GE.AND P5, PT, R19, R102.reuse, PT ;  /* 0x000000661300720c */ /* 0x080fe20003fa6270 */
[----:B------:R-:W1:Y:S01]  /*105a0*/  MUFU.TANH R117, R111 ;  /* 0x0000006f00757308 */ /* 0x000e620000002400 */
[----:B---3--:R-:W-:Y:S01]  /*105b0*/  FSEL R23, R112, -INF , !P3 ;  /* 0xff80000070177808 */ /* 0x008fe20005800000 */
[----:B------:R-:W-:Y:S01]  /*105c0*/  VIADD R19, R14, 0xffffffa1 ;  /* 0xffffffa10e137836 */ /* 0x000fe20000000000 */
[----:B------:R-:W-:Y:S01]  /*105d0*/  ISETP.GE.AND P4, PT, R9, R102, PT ;  /* 0x000000660900720c */ /* 0x000fe20003f86270 */
[----:B------:R-:W-:Y:S01]  /*105e0*/  FMUL.FTZ R9, R28, UR14 ;  /* 0x0000000e1c097c20 */ /* 0x000fe20008410000 */
[----:B----4-:R-:W-:-:S02]  /*105f0*/  FSEL R22, R105, -INF , !P0 ;  /* 0xff80000069167808 */ /* 0x010fc40004000000 */
[----:B--2---:R-:W-:Y:S01]  /*10600*/  FSEL R21, R13, -INF , !P5 ;  /* 0xff8000000d157808 */ /* 0x004fe20006800000 */
[----:B------:R-:W2:Y:S01]  /*10610*/  MUFU.TANH R10, R10 ;  /* 0x0000000a000a7308 */ /* 0x000ea20000002400 */
[----:B-----5:R-:W-:Y:S01]  /*10620*/  FSEL R108, R34, -INF , !P1 ;  /* 0xff800000226c7808 */ /* 0x020fe20004800000 */
[C---:B------:R-:W-:Y:S01]  /*10630*/  VIADD R13, R14.reuse, 0xffffffb1 ;  /* 0xffffffb10e0d7836 */ /* 0x040fe20000000000 */
[-C--:B------:R-:W-:Y:S01]  /*10640*/  ISETP.GE.AND P1, PT, R11, R102.reuse, PT ;  /* 0x000000660b00720c */ /* 0x080fe20003f26270 */
[----:B------:R-:W-:Y:S01]  /*10650*/  VIADD R11, R14, 0xffffffa8 ;  /* 0xffffffa80e0b7836 */ /* 0x000fe20000000000 */
[----:B------:R-:W-:Y:S02]  /*10660*/  FSEL R115, R104, -INF , !P4 ;  /* 0xff80000068737808 */ /* 0x000fe40006000000 */
[----:B------:R-:W-:Y:S01]  /*10670*/  ISETP.GE.AND P0, PT, R19, R102, PT ;  /* 0x000000661300720c */ /* 0x000fe20003f06270 */
[----:B------:R3:W4:Y:S01]  /*10680*/  MUFU.TANH R15, R20 ;  /* 0x00000014000f7308 */ /* 0x0007220000002400 */
[----:B------:R-:W-:-:S02]  /*10690*/  ISETP.GE.AND P3, PT, R11, R2, PT ;  /* 0x000000020b00720c */ /* 0x000fc40003f66270 */
[----:B------:R-:W-:Y:S02]  /*106a0*/  FSEL R120, R114, -INF , !P2 ;  /* 0xff80000072787808 */ /* 0x000fe40005000000 */
[----:B-1----:R-:W-:Y:S02]  /*106b0*/  FSEL R117, R117, -INF , !P0 ;  /* 0xff80000075757808 */ /* 0x002fe40004000000 */
[-C--:B------:R-:W-:Y:S01]  /*106c0*/  ISETP.GE.AND P0, PT, R13, R2.reuse, PT ;  /* 0x000000020d00720c */ /* 0x080fe20003f06270 */
[----:B------:R-:W1:Y:S01]  /*106d0*/  MUFU.TANH R4, R4 ;  /* 0x0000000400047308 */ /* 0x000e620000002400 */
[----:B------:R-:W-:Y:S01]  /*106e0*/  ISETP.GE.AND P4, PT, R19, R2, PT ;  /* 0x000000021300720c */ /* 0x000fe20003f86270 */
[----:B------:R-:W-:Y:S01]  /*106f0*/  VIADD R19, R14, 0xffffffb0 ;  /* 0xffffffb00e137836 */ /* 0x000fe20000000000 */
[----:B--2---:R-:W-:Y:S02]  /*10700*/  FSEL R112, R10, -INF , !P0 ;  /* 0xff8000000a707808 */ /* 0x004fe40004000000 */
[----:B------:R-:W-:-:S03]  /*10710*/  ISETP.GE.AND P0, PT, R101, 0x3, PT ;  /* 0x000000036500780c */ /* 0x000fc60003f06270 */
[----:B------:R-:W2:Y:S01]  /*10720*/  MUFU.TANH R109, R109 ;  /* 0x0000006d006d7308 */ /* 0x000ea20000002400 */
[----:B---3--:R-:W-:Y:S02]  /*10730*/  FSEL R20, R12, -INF , !P6 ;  /* 0xff8000000c147808 */ /* 0x008fe40007000000 */
[-C--:B------:R-:W-:Y:S01]  /*10740*/  ISETP.GE.AND P6, PT, R11, R102.reuse, PT ;  /* 0x000000660b00720c */ /* 0x080fe20003fc6270 */
[C---:B------:R-:W-:Y:S01]  /*10750*/  VIADD R11, R14.reuse, 0xffffffa9 ;  /* 0xffffffa90e0b7836 */ /* 0x040fe20000000000 */
[----:B----4-:R-:W-:Y:S01]  /*10760*/  FSEL R126, R15, -INF , !P4 ;  /* 0xff8000000f7e7808 */ /* 0x010fe20006000000 */
[----:B------:R-:W-:Y:S01]  /*10770*/  VIADD R15, R14, 0xffffffb8 ;  /* 0xffffffb80e0f7836 */ /* 0x000fe20000000000 */
[----:B------:R-:W-:Y:S01]  /*10780*/  ISETP.GE.AND P4, PT, R19, R102, PT ;  /* 0x000000661300720c */ /* 0x000fe20003f86270 */
[----:B------:R3:W-:Y:S01]  /*10790*/  MUFU.TANH R110, R24 ;  /* 0x00000018006e7308 */ /* 0x0007e20000002400 */
[C---:B------:R-:W-:Y:S02]  /*107a0*/  ISETP.GE.AND P5, PT, R11.reuse, R2, PT ;  /* 0x000000020b00720c */ /* 0x040fe40003fa6270 */
[----:B------:R-:W-:Y:S01]  /*107b0*/  ISETP.GE.AND P2, PT, R11, R102, PT ;  /* 0x000000660b00720c */ /* 0x000fe20003f46270 */
[----:B------:R-:W-:Y:S01]  /*107c0*/  FMUL.FTZ R11, R31, UR14 ;  /* 0x0000000e1f0b7c20 */ /* 0x000fe20008410000 */
[----:B-1----:R-:W-:-:S02]  /*107d0*/  FSEL R124, R4, -INF , !P3 ;  /* 0xff800000047c7808 */ /* 0x002fc40005800000 */
[----:B------:R-:W-:Y:S01]  /*107e0*/  ISETP.GE.AND P3, PT, R13, R102, PT ;  /* 0x000000660d00720c */ /* 0x000fe20003f66270 */
[----:B------:R1:W-:Y:S01]  /*107f0*/  MUFU.TANH R104, R25 ;  /* 0x0000001900687308 */ /* 0x0003e20000002400 */
[----:B--2---:R-:W-:Y:S01]  /*10800*/  FSEL R123, R109, -INF , !P1 ;  /* 0xff8000006d7b7808 */ /* 0x004fe20004800000 */
[----:B------:R-:W-:Y:S01]  /*10810*/  VIADD R13, R14, 0xffffffb9 ;  /* 0xffffffb90e0d7836 */ /* 0x000fe20000000000 */
[----:B------:R-:W-:-:S05]  /*10820*/  ISETP.GE.AND P1, PT, R19, R2, PT ;  /* 0x000000021300720c */ /* 0x000fca0003f26270 */
[----:B------:R-:W2:Y:S01]  /*10830*/  MUFU.TANH R122, R122 ;  /* 0x0000007a007a7308 */ /* 0x000ea20000002400 */
[----:B---3--:R-:W-:-:S07]  /*10840*/  FMUL.FTZ R24, R27, UR14 ;  /* 0x0000000e1b187c20 */ /* 0x008fce0008410000 */
[----:B------:R-:W3:Y:S01]  /*10850*/  MUFU.TANH R119, R119 ;  /* 0x0000007700777308 */ /* 0x000ee20000002400 */
[----:B-1----:R-:W-:-:S07]  /*10860*/  FMUL.FTZ R25, R26, UR14 ;  /* 0x0000000e1a197c20 */ /* 0x002fce0008410000 */
[----:B------:R-:W1:Y:S01]  /*10870*/  MUFU.TANH R121, R121 ;  /* 0x0000007900797308 */ /* 0x000e620000002400 */
[----:B--2---:R-:W-:Y:S02]  /*10880*/  FSEL R122, R122, -INF , !P5 ;  /* 0xff8000007a7a7808 */ /* 0x004fe40006800000 */
[----:B------:R-:W-:-:S04]  /*10890*/  ISETP.GE.AND P5, PT, R13, R2, PT ;  /* 0x000000020d00720c */ /* 0x000fc80003fa6270 */
[----:B------:R-:W-:Y:S01]  /*108a0*/  FSEL R104, R104, -INF , !P5 ;  /* 0xff80000068687808 */ /* 0x000fe20006800000 */
[----:B------:R-:W2:Y:S01]  /*108b0*/  MUFU.TANH R9, R9 ;  /* 0x0000000900097308 */ /* 0x000ea20000002400 */
[----:B---3--:R-:W-:Y:S01]  /*108c0*/  FSEL R119, R119, -INF , !P6 ;  /* 0xff80000077777808 */ /* 0x008fe20007000000 */
[----:B------:R-:W-:Y:S01]  /*108d0*/  BAR.SYNC.DEFER_BLOCKING 0x0 ;  /* 0x0000000000007b1d */ /* 0x000fe20000010000 */
[----:B------:R-:W-:-:S04]  /*108e0*/  ISETP.GE.AND P6, PT, R15, R2, PT ;  /* 0x000000020f00720c */ /* 0x000fc80003fc6270 */
[----:B------:R-:W-:Y:S01]  /*108f0*/  FSEL R110, R110, -INF , !P6 ;  /* 0xff8000006e6e7808 */ /* 0x000fe20007000000 */
        /* <DEDUP_REMOVED lines=77> */
.L_x_5980:
        /* <DEDUP_REMOVED lines=8> */
.L_x_5981:
        /* <DEDUP_REMOVED lines=21> */
.L_x_5979:
[----:B------:R-:W-:Y:S01]  /*10fa0*/  FMNMX3.FTZ R9, R100, R0, R16, !PT ;  /* 0x0000000064097276 */ /* 0x000fe20007810010 */
[----:B--2---:R-:W-:Y:S01]  /*10fb0*/  LDSM.16.MT88.4 R12, [R136+0x8000] ;  /* 0x00800000880c783b */ /* 0x004fe20000004200 */
        /* <DEDUP_REMOVED lines=29> */
[----:B------:R-:W-:-:S04]  /*11190*/  FSEL R105, R105, RZ, P1 ;  /* 0x000000ff69697208 */ /* 0x000fc80000800000 */
[----:B------:R-:W-:Y:S01]  /*111a0*/  FSEL R26, R26, RZ, P0 ;  /* 0x000000ff1a1a7208 */ /* 0x000fe20000000000 */
[--C-:B------:R-:W-:Y:S01]  /*111b0*/  FFMA.FTZ R28, R8, UR4, -R105.reuse ;  /* 0x00000004081c7c23 */ /* 0x100fe20008010869 */
[--C-:B------:R-:W-:Y:S01]  /*111c0*/  FFMA.FTZ R29, R6, UR4, -R105.reuse ;  /* 0x00000004061d7c23 */ /* 0x100fe20008010869 */
[----:B------:R-:W1:Y:S01]  /*111d0*/  LDSM.16.MT88.4 R8, [R140+0x8000] ;  /* 0x008000008c08783b */ /* 0x000e620000004200 */
[----:B------:R-:W-:Y:S01]  /*111e0*/  FSEL R6, R31, RZ, P0 ;  /* 0x000000ff1f067208 */ /* 0x000fe20000000000 */
[--C-:B------:R-:W-:Y:S01]  /*111f0*/  FFMA.FTZ R2, R7, UR4, -R26.reuse ;  /* 0x0000000407027c23 */ /* 0x100fe2000801081a */
[----:B------:R-:W-:Y:S01]  /*11200*/  FSEL R7, R32, RZ, P1 ;  /* 0x000000ff20077208 */ /* 0x000fe20000800000 */
[--C-:B------:R-:W-:Y:S01]  /*11210*/  FFMA.FTZ R35, R0, UR4, -R105.reuse ;  /* 0x0000000400237c23 */ /* 0x100fe20008010869 */
[----:B------:R-:W-:Y:S01]  /*11220*/  FFMA.FTZ R0, R33, UR4, -R26 ;  /* 0x0000000421007c23 */ /* 0x000fe2000801081a */
[----:B------:R-:W-:Y:S01]  /*11230*/  FADD.FTZ R6, R3, -R6 ;  /* 0x8000000603067221 */ /* 0x000fe20000010000 */
[----:B------:R-:W-:Y:S01]  /*11240*/  FFMA.FTZ R30, R16, UR4, -R105 ;  /* 0x00000004101e7c23 */ /* 0x000fe20008010869 */
[----:B------:R-:W-:Y:S01]  /*11250*/  FADD.FTZ R4, R100, -R7 ;  /* 0x8000000764047221 */ /* 0x000fe20000010000 */
[--C-:B------:R-:W-:Y:S01]  /*11260*/  FFMA.FTZ R34, R17, UR4, -R26.reuse ;  /* 0x0000000411227c23 */ /* 0x100fe2000801081a */
[--C-:B------:R-:W-:Y:S01]  /*11270*/  FFMA.FTZ R33, R5, UR4, -R26.reuse ;  /* 0x0000000405217c23 */ /* 0x100fe2000801081a */
[----:B------:R-:W-:Y:S01]  /*11280*/  FMUL.FTZ R3, R6, UR4 ;  /* 0x0000000406037c20 */ /* 0x000fe20008410000 */
[----:B------:R-:W-:Y:S01]  /*11290*/  FMUL.FTZ R100, R4, UR4 ;  /* 0x0000000404647c20 */ /* 0x000fe20008410000 */
[----:B------:R-:W-:Y:S01]  /*112a0*/  MUFU.EX2 R35, R35 ;  /* 0x0000002300237308 */ /* 0x000fe20000000800 */
[----:B------:R-:W2:Y:S01]  /*112b0*/  LDSM.16.MT88.4 R16, [R107+0x8000] ;  /* 0x008000006b10783b */ /* 0x000ea20000004200 */
        /* <DEDUP_REMOVED lines=120> */
[C---:B---3--:R-:W-:Y:S01]  /*11a40*/  HMMA.16816.F32 R36, R4.reuse, R12, R36 ;  /* 0x0000000c0424723c */ /* 0x048fe20000001824 */
[----:B------:R-:W-:Y:S01]  /*11a50*/  FADD.FTZ R30, R30, R35 ;  /* 0x000000231e1e7221 */ /* 0x000fe20000010000 */
[----:B------:R-:W-:Y:S01]  /*11a60*/  FADD.FTZ R3, R2, R3 ;  /* 0x0000000302037221 */ /* 0x000fe20000010000 */
[----:B------:R-:W-:Y:S02]  /*11a70*/  MUFU.EX2 R108, R108 ;  /* 0x0000006c006c7308 */ /* 0x000fe40000000800 */
[----:B------:R-:W-:Y:S01]  /*11a80*/  FADD.FTZ R29, R29, R30 ;  /* 0x0000001e1d1d7221 */ /* 0x000fe20000010000 */
[----:B------:R-:W-:Y:S01]  /*11a90*/  FADD.FTZ R0, R0, R3 ;  /* 0x0000000300007221 */ /* 0x000fe20000010000 */
[----:B------:R-:W-:Y:S01]  /*11aa0*/  MOV R3, R31 ;  /* 0x0000001f00037202 */ /* 0x000fe20000000f00 */
        /* <DEDUP_REMOVED lines=55> */
[C---:B-----5:R-:W-:Y:S04]  /*11e20*/  HMMA.16816.F32 R36, R4.reuse, R8, R36 ;  /* 0x000000080424723c */ /* 0x060fe80000001824 */
[----:B------:R-:W-:Y:S04]  /*11e30*/  MUFU.EX2 R103, R103 ;  /* 0x0000006700677308 */ /* 0x000fe80000000800 */
[C---:B------:R-:W-:Y:S01]  /*11e40*/  HMMA.16816.F32 R40, R4.reuse, R10, R40 ;  /* 0x0000000a0428723c */ /* 0x040fe20000001828 */
[----:B------:R-:W2:Y:S03]  /*11e50*/  LDSM.16.MT88.4 R8, [R140+0x9000] ;  /* 0x009000008c08783b */ /* 0x000ea60000004200 */
        /* <DEDUP_REMOVED lines=79> */
.L_x_5976:
        /* <DEDUP_REMOVED lines=14> */
.L_x_5986:
        /* <DEDUP_REMOVED lines=73> */
.L_x_5983:
        /* <DEDUP_REMOVED lines=21> */
[----:B------:R-:W1:Y:S06]  /*12a10*/  LDSM.16.M88.4 R8, [R144+UR5+0x4000] ;  /* 0x004000059008783b */ /* 0x000e6c0008000200 */
[----:B------:R-:W5:Y:S06]  /*12a20*/  LDSM.16.M88.4 R16, [R144+UR5+0x4800] ;  /* 0x004800059010783b */ /* 0x000f6c0008000200 */
[----:B------:R-:W2:Y:S06]  /*12a30*/  LDSM.16.M88.4 R24, [R144+UR5+0x5000] ;  /* 0x005000059018783b */ /* 0x000eac0008000200 */
[----:B------:R-:W0:Y:S06]  /*12a40*/  LDGDEPBAR ;  /* 0x00000000000079af */ /* 0x000e2c0000000000 */
[----:B------:R-:W3:Y:S06]  /*12a50*/  LDSM.16.M88.4 R100, [R144+UR5+0x5800] ;  /* 0x005800059064783b */ /* 0x000eec0008000200 */
[----:B------:R-:W-:Y:S06]  /*12a60*/  LDSM.16.M88.4 R108, [R143] ;  /* 0x000000008f6c783b */ /* 0x000fec0000000200 */
[----:B------:R-:W4:Y:S01]  /*12a70*/  LDSM.16.M88.4 R112, [R139+0x4000] ;  /* 0x004000008b70783b */ /* 0x000f220000000200 */
[C---:B-1----:R-:W-:Y:S05]  /*12a80*/  HMMA.16816.F32 R4, R32.reuse, R8, RZ ;  /* 0x000000082004723c */ /* 0x042fea00000018ff */
[----:B------:R-:W1:Y:S06]  /*12a90*/  LDSM.16.M88.4 R116, [R139+0x4800] ;  /* 0x004800008b74783b */ /* 0x000e6c0000000200 */
[----:B------:R-:W1:Y:S01]  /*12aa0*/  LDSM.16.M88.4 R120, [R139+0x5000] ;  /* 0x005000008b78783b */ /* 0x000e620000000200 */
[C---:B------:R-:W-:Y:S05]  /*12ab0*/  HMMA.16816.F32 R8, R32.reuse, R10, RZ ;  /* 0x0000000a2008723c */ /* 0x040fea00000018ff */
[----:B------:R-:W1:Y:S03]  /*12ac0*/  LDSM.16.M88.4 R124, [R139+0x5800] ;  /* 0x005800008b7c783b */ /* 0x000e660000000200 */
[C---:B-----5:R-:W-:Y:S03]  /*12ad0*/  HMMA.16816.F32 R12, R32.reuse, R16, RZ ;  /* 0x00000010200c723c */ /* 0x060fe600000018ff */
[----:B------:R-:W-:Y:S05]  /*12ae0*/  LDSM.16.M88.4 R128, [R142] ;  /* 0x000000008e80783b */ /* 0x000fea0000000200 */
[C---:B------:R-:W-:Y:S01]  /*12af0*/  HMMA.16816.F32 R16, R32.reuse, R18, RZ ;  /* 0x000000122010723c */ /* 0x040fe200000018ff */
[----:B------:R-:W5:Y:S07]  /*12b00*/  LDSM.16.M88.4 R132, [R138+0x4000] ;  /* 0x004000008a84783b */ /* 0x000f6e0000000200 */
[C---:B--2---:R-:W-:Y:S08]  /*12b10*/  HMMA.16816.F32 R20, R32.reuse, R24, RZ ;  /* 0x000000182014723c */ /* 0x044ff000000018ff */
[C---:B------:R-:W-:Y:S08]  /*12b20*/  HMMA.16816.F32 R24, R32.reuse, R26, RZ ;  /* 0x0000001a2018723c */ /* 0x040ff000000018ff */
[C---:B---3--:R-:W-:Y:S08]  /*12b30*/  HMMA.16816.F32 R28, R32.reuse, R100, RZ ;  /* 0x00000064201c723c */ /* 0x048ff000000018ff */
[----:B------:R-:W-:Y:S01]  /*12b40*/  HMMA.16816.F32 R32, R32, R102, RZ ;  /* 0x000000662020723c */ /* 0x000fe200000018ff */
[----:B------:R-:W2:Y:S07]  /*12b50*/  LDSM.16.M88.4 R100, [R138+0x4800] ;  /* 0x004800008a64783b */ /* 0x000eae0000000200 */
        /* <DEDUP_REMOVED lines=11> */
[----:B------:R-:W4:Y:S06]  /*12c10*/  LDSM.16.M88.4 R108, [R141] ;  /* 0x000000008d6c783b */ /* 0x000f2c0000000200 */
[----:B------:R-:W4:Y:S01]  /*12c20*/  LDSM.16.M88.4 R124, [R137+0x4800] ;  /* 0x00480000897c783b */ /* 0x000f220000000200 */
[C---:B-----5:R-:W-:Y:S08]  /*12c30*/  HMMA.16816.F32 R4, R128.reuse, R132, R4 ;  /* 0x000000848004723c */ /* 0x060ff00000001804 */
[C---:B------:R-:W-:Y:S01]  /*12c40*/  HMMA.16816.F32 R8, R128.reuse, R134, R8 ;  /* 0x000000868008723c */ /* 0x040fe20000001808 */
[----:B------:R-:W-:Y:S07]  /*12c50*/  LDSM.16.M88.4 R132, [R144+UR5+0x7000] ;  /* 0x007000059084783b */ /* 0x000fee0008000200 */
        /* <DEDUP_REMOVED lines=8> */
[----:B------:R-:W-:Y:S06]  /*12ce0*/  LDSM.16.M88.4 R116, [R145+0x2000] ;  /* 0x002000009174783b */ /* 0x000fec0000000200 */
[----:B------:R-:W1:Y:S01]  /*12cf0*/  LDSM.16.M88.4 R128, [R144+UR5+0x6000] ;  /* 0x006000059080783b */ /* 0x000e620008000200 */
[C---:B----4-:R-:W-:Y:S08]  /*12d00*/  HMMA.16816.F32 R4, R108.reuse, R120, R4 ;  /* 0x000000786c04723c */ /* 0x050ff00000001804 */
[C---:B------:R-:W-:Y:S01]  /*12d10*/  HMMA.16816.F32 R8, R108.reuse, R122, R8 ;  /* 0x0000007a6c08723c */ /* 0x040fe20000001808 */
[----:B------:R-:W4:Y:S07]  /*12d20*/  LDSM.16.M88.4 R120, [R144+UR5+0x6800] ;  /* 0x006800059078783b */ /* 0x000f2e0008000200 */
[C---:B------:R-:W-:Y:S08]  /*12d30*/  HMMA.16816.F32 R12, R108.reuse, R124, R12 ;  /* 0x0000007c6c0c723c */ /* 0x040ff0000000180c */
[C---:B------:R-:W-:Y:S01]  /*12d40*/  HMMA.16816.F32 R16, R108.reuse, R126, R16 ;  /* 0x0000007e6c10723c */ /* 0x040fe20000001810 */
[----:B------:R-:W-:Y:S07]  /*12d50*/  LDSM.16.M88.4 R124, [R139+0x7000] ;  /* 0x007000008b7c783b */ /* 0x000fee0000000200 */
[C---:B--2---:R-:W-:Y:S08]  /*12d60*/  HMMA.16816.F32 R20, R108.reuse, R100, R20 ;  /* 0x000000646c14723c */ /* 0x044ff00000001814 */
[C---:B------:R-:W-:Y:S01]  /*12d70*/  HMMA.16816.F32 R24, R108.reuse, R102, R24 ;  /* 0x000000666c18723c */ /* 0x040fe20000001818 */
[----:B------:R-:W2:Y:S07]  /*12d80*/  LDSM.16.M88.4 R100, [R144+UR5+0x7800] ;  /* 0x007800059064783b */ /* 0x000eae0008000200 */
[C---:B---3--:R-:W-:Y:S08]  /*12d90*/  HMMA.16816.F32 R28, R108.reuse, R112, R28 ;  /* 0x000000706c1c723c */ /* 0x048ff0000000181c */
[----:B------:R-:W-:Y:S01]  /*12da0*/  HMMA.16816.F32 R32, R108, R114, R32 ;  /* 0x000000726c20723c */ /* 0x000fe20000001820 */
[----:B------:R-:W-:Y:S06]  /*12db0*/  LDSM.16.M88.4 R108, [R143+0x2000] ;  /* 0x002000008f6c783b */ /* 0x000fec0000000200 */
[----:B------:R-:W3:Y:S01]  /*12dc0*/  LDSM.16.M88.4 R112, [R139+0x6000] ;  /* 0x006000008b70783b */ /* 0x000ee20000000200 */
[C---:B-1----:R-:W-:Y:S08]  /*12dd0*/  HMMA.16816.F32 R4, R116.reuse, R128, R4 ;  /* 0x000000807404723c */ /* 0x042ff00000001804 */
[C---:B------:R-:W-:Y:S01]  /*12de0*/  HMMA.16816.F32 R8, R116.reuse, R130, R8 ;  /* 0x000000827408723c */ /* 0x040fe20000001808 */
[----:B------:R-:W-:Y:S07]  /*12df0*/  LDSM.16.M88.4 R128, [R139+0x7800] ;  /* 0x007800008b80783b */ /* 0x000fee0000000200 */
[C---:B----4-:R-:W-:Y:S08]  /*12e00*/  HMMA.16816.F32 R12, R116.reuse, R120, R12 ;  /* 0x00000078740c723c */ /* 0x050ff0000000180c */
[C---:B------:R-:W-:Y:S01]  /*12e10*/  HMMA.16816.F32 R16, R116.reuse, R122, R16 ;  /* 0x0000007a7410723c */ /* 0x040fe20000001810 */
[----:B------:R-:W1:Y:S07]  /*12e20*/  LDSM.16.M88.4 R120, [R139+0x6800] ;  /* 0x006800008b78783b */ /* 0x000e6e0000000200 */
[C---:B------:R-:W-:Y:S08]  /*12e30*/  HMMA.16816.F32 R20, R116.reuse, R132, R20 ;  /* 0x000000847414723c */ /* 0x040ff00000001814 */
[C---:B------:R-:W-:Y:S08]  /*12e40*/  HMMA.16816.F32 R24, R116.reuse, R134, R24 ;  /* 0x000000867418723c */ /* 0x040ff00000001818 */
[C---:B--2---:R-:W-:Y:S08]  /*12e50*/  HMMA.16816.F32 R28, R116.reuse, R100, R28 ;  /* 0x00000064741c723c */ /* 0x044ff0000000181c */
[----:B------:R-:W-:Y:S01]  /*12e60*/  HMMA.16816.F32 R32, R116, R102, R32 ;  /* 0x000000667420723c */ /* 0x000fe20000001820 */
[----:B------:R-:W-:Y:S06]  /*12e70*/  LDSM.16.M88.4 R100, [R142+0x2000] ;  /* 0x002000008e64783b */ /* 0x000fec0000000200 */
[----:B------:R-:W2:Y:S01]  /*12e80*/  LDSM.16.M88.4 R116, [R138+0x6000] ;  /* 0x006000008a74783b */ /* 0x000ea20000000200 */
        /* <DEDUP_REMOVED lines=11> */
[----:B------:R-:W4:Y:S06]  /*12f40*/  LDSM.16.M88.4 R108, [R138+0x7800] ;  /* 0x007800008a6c783b */ /* 0x000f2c0000000200 */
[----:B------:R-:W5:Y:S01]  /*12f50*/  LDSM.16.M88.4 R128, [R137+0x6000] ;  /* 0x006000008980783b */ /* 0x000f620000000200 */
[C---:B--2---:R-:W-:Y:S08]  /*12f60*/  HMMA.16816.F32 R4, R100.reuse, R116, R4 ;  /* 0x000000746404723c */ /* 0x044ff00000001804 */
[C---:B------:R-:W-:Y:S08]  /*12f70*/  HMMA.16816.F32 R8, R100.reuse, R118, R8 ;  /* 0x000000766408723c */ /* 0x040ff00000001808 */
[C---:B---3--:R-:W-:Y:S08]  /*12f80*/  HMMA.16816.F32 R12, R100.reuse, R112, R12 ;  /* 0x00000070640c723c */ /* 0x048ff0000000180c */
[C---:B------:R-:W-:Y:S08]  /*12f90*/  HMMA.16816.F32 R16, R100.reuse, R114, R16 ;  /* 0x000000726410723c */ /* 0x040ff00000001810 */
[C---:B-1----:R-:W-:Y:S08]  /*12fa0*/  HMMA.16816.F32 R20, R100.reuse, R120, R20 ;  /* 0x000000786414723c */ /* 0x042ff00000001814 */
[C---:B------:R-:W-:Y:S08]  /*12fb0*/  HMMA.16816.F32 R24, R100.reuse, R122, R24 ;  /* 0x0000007a6418723c */ /* 0x040ff00000001818 */
[C---:B----4-:R-:W-:Y:S08]  /*12fc0*/  HMMA.16816.F32 R28, R100.reuse, R108, R28 ;  /* 0x0000006c641c723c */ /* 0x050ff0000000181c */
[----:B------:R-:W-:Y:S01]  /*12fd0*/  HMMA.16816.F32 R32, R100, R110, R32 ;  /* 0x0000006e6420723c */ /* 0x000fe20000001820 */
[----:B------:R-:W1:Y:S07]  /*12fe0*/  LDSM.16.M88.4 R100, [R137+0x6800] ;  /* 0x006800008964783b */ /* 0x000e6e0000000200 */
[C---:B-----5:R-:W-:Y:S08]  /*12ff0*/  HMMA.16816.F32 R4, R124.reuse, R128, R4 ;  /* 0x000000807c04723c */ /* 0x060ff00000001804 */
[C---:B------:R-:W-:Y:S11]  /*13000*/  HMMA.16816.F32 R8, R124.reuse, R130, R8 ;  /* 0x000000827c08723c */ /* 0x040ff60000001808 */
[----:B------:R-:W-:Y:S01]  /*13010*/  FMUL.FTZ R2, R4, UR12 ;  /* 0x0000000c04027c20 */ /* 0x000fe20008410000 */
[----:B------:R-:W-:Y:S01]  /*13020*/  FMUL.FTZ R187, R5, UR12 ;  /* 0x0000000c05bb7c20 */ /* 0x000fe20008410000 */
[----:B------:R-:W-:Y:S01]  /*13030*/  FMUL.FTZ R129, R6, UR12 ;  /* 0x0000000c06817c20 */ /* 0x000fe20008410000 */
[----:B------:R-:W-:Y:S01]  /*13040*/  FMUL.FTZ R185, R7, UR12 ;  /* 0x0000000c07b97c20 */ /* 0x000fe20008410000 */
[----:B------:R-:W2:Y:S01]  /*13050*/  MUFU.TANH R131, R2 ;  /* 0x0000000200837308 */ /* 0x000ea20000002400 */
[----:B------:R-:W3:Y:S03]  /*13060*/  LDSM.16.M88.4 R4, [R137+0x7000] ;  /* 0x007000008904783b */ /* 0x000ee60000000200 */
[----:B------:R-:W-:Y:S01]  /*13070*/  FMUL.FTZ R9, R9, UR12 ;  /* 0x0000000c09097c20 */ /* 0x000fe20008410000 */
[----:B------:R-:W-:Y:S01]  /*13080*/  FMUL.FTZ R10, R10, UR12 ;  /* 0x0000000c0a0a7c20 */ /* 0x000fe20008410000 */
[----:B------:R-:W-:Y:S01]  /*13090*/  FMUL.FTZ R11, R11, UR12 ;  /* 0x0000000c0b0b7c20 */ /* 0x000fe20008410000 */
[----:B------:R-:W-:Y:S03]  /*130a0*/  FMUL.FTZ R195, R8, UR12 ;  /* 0x0000000c08c37c20 */ /* 0x000fe60008410000 */
[----:B------:R-:W4:Y:S01]  /*130b0*/  MUFU.TANH R193, R9 ;  /* 0x0000000900c17308 */ /* 0x000f220000002400 */
[C---:B-1----:R-:W-:Y:S09]  /*130c0*/  HMMA.16816.F32 R12, R124.reuse, R100, R12 ;  /* 0x000000647c0c723c */ /* 0x042ff2000000180c */
[----:B------:R-:W1:Y:S01]  /*130d0*/  MUFU.TANH R191, R10 ;  /* 0x0000000a00bf7308 */ /* 0x000e620000002400 */
[C---:B------:R-:W-:Y:S09]  /*130e0*/  HMMA.16816.F32 R16, R124.reuse, R102, R16 ;  /* 0x000000667c10723c */ /* 0x040ff20000001810 */
[----:B------:R5:W1:Y:S01]  /*130f0*/  MUFU.TANH R189, R11 ;  /* 0x0000000b00bd7308 */ /* 0x000a620000002400 */
        /* <DEDUP_REMOVED lines=9> */
[----:B-----5:R-:W5:Y:S01]  /*13190*/  LDSM.16.M88.4 R8, [R137+0x7800] ;  /* 0x007800008908783b */ /* 0x020f620000000200 */
[----:B------:R-:W-:Y:S04]  /*131a0*/  DEPBAR.LE SB0, 0x0 ;  /* 0x000080000000791a */ /* 0x000fe80000000000 */
[C---:B---3--:R-:W-:Y:S04]  /*131b0*/  HMMA.16816.F32 R20, R124.reuse, R4, R20 ;  /* 0x000000047c14723c */ /* 0x048fe80000001814 */
[----:B------:R-:W3:Y:S01]  /*131c0*/  MUFU.TANH R185, R185 ;  /* 0x000000b900b97308 */ /* 0x000ee20000002400 */
[----:B------:R-:W-:Y:S01]  /*131d0*/  BAR.SYNC.DEFER_BLOCKING 0x0 ;  /* 0x0000000000007b1d */ /* 0x000fe20000010000 */
[----:B------:R-:W-:Y:S02]  /*131e0*/  FMUL.FTZ R19, R19, UR12 ;  /* 0x0000000c13137c20 */ /* 0x000fe40008410000 */
[C---:B------:R-:W-:Y:S06]  /*131f0*/  HMMA.16816.F32 R24, R124.reuse, R6, R24 ;  /* 0x000000067c18723c */ /* 0x040fec0000001818 */
[----:B------:R-:W1:Y:S10]  /*13200*/  MUFU.TANH R195, R195 ;  /* 0x000000c300c37308 */ /* 0x000e740000002400 */
        /* <DEDUP_REMOVED lines=13> */
[----:B------:R-:W-:Y:S09]  /*132e0*/  HMMA.16816.F32 R32, R124, R10, R32 ;  /* 0x0000000a7c20723c */ /* 0x000ff20000001820 */
        /* <DEDUP_REMOVED lines=49> */
[----:B-1----:R-:W1:Y:S01]  /*13600*/  F2I.FTZ.U32.TRUNC.NTZ R13, R12 ;  /* 0x0000000c000d7305 */ /* 0x002e62000021f000 */
        /* <DEDUP_REMOVED lines=51> */
.L_x_5985:
        /* <DEDUP_REMOVED lines=20> */
.L_x_5984:
        /* <DEDUP_REMOVED lines=51> */
[----:B------:R-:W-:Y:S01]  /*13db0*/  FFMA.FTZ R176, R115, UR4, -R108 ;  /* 0x0000000473b07c23 */ /* 0x000fe2000801086c */
        /* <DEDUP_REMOVED lines=27> */
[----:B------:R-:W-:Y:S01]  /*13f70*/  FMUL.FTZ R37, R2, R37 ;  /* 0x0000002502257220 */ /* 0x000fe20000410000 */
[----:B------:R-:W-:Y:S03]  /*13f80*/  FMUL.FTZ R38, R0, R38 ;  /* 0x0000002600267220 */ /* 0x000fe60000410000 */
[----:B------:R-:W2:Y:S01]  /*13f90*/  MUFU.EX2 R126, R126 ;  /* 0x0000007e007e7308 */ /* 0x000ea20000000800 */
[----:B-1----:R-:W-:Y:S01]  /*13fa0*/  F2FP.F16.F32.PACK_AB R96, R130, R131 ;  /* 0x000000838260723e */ /* 0x002fe200000000ff */
        /* <DEDUP_REMOVED lines=8> */
[----:B------:R-:W-:Y:S01]  /*14030*/  LDSM.16.MT88.4 R76, [R140+0x8800] ;  /* 0x008800008c4c783b */ /* 0x000fe20000004200 */
[----:B------:R-:W-:Y:S01]  /*14040*/  FMUL.FTZ R45, R2, R45 ;  /* 0x0000002d022d7220 */ /* 0x000fe20000410000 */
[C---:B------:R-:W-:Y:S01]  /*14050*/  FMUL.FTZ R46, R0.reuse, R46 ;  /* 0x0000002e002e7220 */ /* 0x040fe20000410000 */
[----:B------:R-:W-:Y:S01]  /*14060*/  FMUL.FTZ R47, R0, R47 ;  /* 0x0000002f002f7220 */ /* 0x000fe20000410000 */
[C---:B------:R-:W-:Y:S01]  /*14070*/  FMUL.FTZ R48, R2.reuse, R48 ;  /* 0x0000003002307220 */ /* 0x040fe20000410000 */
[----:B------:R-:W-:Y:S03]  /*14080*/  FMUL.FTZ R49, R2, R49 ;  /* 0x0000003102317220 */ /* 0x000fe60000410000 */
[----:B------:R-:W1:Y:S01]  /*14090*/  MUFU.EX2 R127, R127 ;  /* 0x0000007f007f7308 */ /* 0x000e620000000800 */
[----:B--2---:R-:W-:Y:S01]  /*140a0*/  F2FP.F16.F32.PACK_AB R97, R126, R129 ;  /* 0x000000817e61723e */ /* 0x004fe200000000ff */
[----:B------:R-:W-:Y:S01]  /*140b0*/  LDSM.16.MT88.4 R92, [R106+0x9000] ;  /* 0x009000006a5c783b */ /* 0x000fe20000004200 */
[C---:B------:R-:W-:Y:S01]  /*140c0*/  FMUL.FTZ R50, R0.reuse, R50 ;  /* 0x0000003200327220 */ /* 0x040fe20000410000 */
[----:B------:R-:W-:Y:S01]  /*140d0*/  FMUL.FTZ R51, R0, R51 ;  /* 0x0000003300337220 */ /* 0x000fe20000410000 */
[--C-:B------:R-:W-:Y:S01]  /*140e0*/  FFMA.FTZ R133, R183, UR4, -R112.reuse ;  /* 0x00000004b7857c23 */ /* 0x100fe20008010870 */
[----:B------:R-:W-:Y:S01]  /*140f0*/  FFMA.FTZ R166, R177, UR4, -R112 ;  /* 0x00000004b1a67c23 */ /* 0x000fe20008010870 */
[--C-:B------:R-:W-:Y:S03]  /*14100*/  FFMA.FTZ R168, R175, UR4, -R108.reuse ;  /* 0x00000004afa87c23 */ /* 0x100fe6000801086c */
[----:B------:R-:W-:Y:S01]  /*14110*/  MUFU.EX2 R125, R125 ;  /* 0x0000007d007d7308 */ /* 0x000fe20000000800 */
[----:B------:R-:W-:Y:S01]  /*14120*/  FFMA.FTZ R175, R117, UR4, -R108 ;  /* 0x0000000475af7c23 */ /* 0x000fe2000801086c */
[--C-:B------:R-:W-:Y:S01]  /*14130*/  FFMA.FTZ R179, R179, UR4, -R112.reuse ;  /* 0x00000004b3b37c23 */ /* 0x100fe20008010870 */
        /* <DEDUP_REMOVED lines=8> */
[----:B------:R-:W-:Y:S01]  /*141c0*/  FMUL.FTZ R65, R2, R65 ;  /* 0x0000004102417220 */ /* 0x000fe20000410000 */
[C---:B------:R-:W-:Y:S01]  /*141d0*/  FMUL.FTZ R66, R0.reuse, R66 ;  /* 0x0000004200427220 */ /* 0x040fe20000410000 */
[----:B------:R-:W-:Y:S01]  /*141e0*/  FMUL.FTZ R67, R0, R67 ;  /* 0x0000004300437220 */ /* 0x000fe20000410000 */
[--C-:B------:R-:W-:Y:S01]  /*141f0*/  FFMA.FTZ R170, R173, UR4, -R112.reuse ;  /* 0x00000004adaa7c23 */ /* 0x100fe20008010870 */
[--C-:B------:R-:W-:Y:S01]  /*14200*/  FFMA.FTZ R173, R123, UR4, -R112.reuse ;  /* 0x000000047bad7c23 */ /* 0x100fe20008010870 */
[--C-:B------:R-:W-:Y:S01]  /*14210*/  FFMA.FTZ R171, R171, UR4, -R112.reuse ;  /* 0x00000004abab7c23 */ /* 0x100fe20008010870 */
[----:B------:R-:W-:Y:S01]  /*14220*/  LDSM.16.MT88.4 R120, [R136+0xb800] ;  /* 0x00b800008878783b */ /* 0x000fe20000004200 */
[----:B------:R-:W-:Y:S01]  /*14230*/  FFMA.FTZ R177, R111, UR4, -R112 ;  /* 0x000000046fb17c23 */ /* 0x000fe20008010870 */
[C---:B------:R-:W-:Y:S01]  /*14240*/  FMUL.FTZ R52, R2.reuse, R52 ;  /* 0x0000003402347220 */ /* 0x040fe20000410000 */
[----:B------:R-:W-:Y:S01]  /*14250*/  FMUL.FTZ R53, R2, R53 ;  /* 0x0000003502357220 */ /* 0x000fe20000410000 */
[C---:B------:R-:W-:Y:S01]  /*14260*/  FMUL.FTZ R54, R0.reuse, R54 ;  /* 0x0000003600367220 */ /* 0x040fe20000410000 */
[----:B------:R-:W-:Y:S01]  /*14270*/  FMUL.FTZ R55, R0, R55 ;  /* 0x0000003700377220 */ /* 0x000fe20000410000 */
[C---:B------:R-:W-:Y:S01]  /*14280*/  FMUL.FTZ R56, R2.reuse, R56 ;  /* 0x0000003802387220 */ /* 0x040fe20000410000 */
[----:B------:R-:W-:Y:S01]  /*14290*/  FMUL.FTZ R57, R2, R57 ;  /* 0x0000003902397220 */ /* 0x000fe20000410000 */
[----:B--2---:R-:W-:Y:S01]  /*142a0*/  F2FP.F16.F32.PACK_AB R99, R124, R125 ;  /* 0x0000007d7c63723e */ /* 0x004fe200000000ff */
[C---:B------:R-:W-:Y:S01]  /*142b0*/  FMUL.FTZ R58, R0.reuse, R58 ;  /* 0x0000003a003a7220 */ /* 0x040fe20000410000 */
[----:B------:R-:W-:Y:S01]  /*142c0*/  FMUL.FTZ R59, R0, R59 ;  /* 0x0000003b003b7220 */ /* 0x000fe20000410000 */
[----:B------:R-:W1:Y:S01]  /*142d0*/  MUFU.EX2 R132, R132 ;  /* 0x0000008400847308 */ /* 0x000e620000000800 */
[--C-:B------:R-:W-:Y:S01]  /*142e0*/  FFMA.FTZ R134, R181, UR4, -R108.reuse ;  /* 0x00000004b5867c23 */ /* 0x100fe2000801086c */
[--C-:B------:R-:W-:Y:S01]  /*142f0*/  FFMA.FTZ R135, R135, UR4, -R108.reuse ;  /* 0x0000000487877c23 */ /* 0x100fe2000801086c */
[--C-:B------:R-:W-:Y:S01]  /*14300*/  FFMA.FTZ R167, R167, UR4, -R108.reuse ;  /* 0x00000004a7a77c23 */ /* 0x100fe2000801086c */
[C---:B------:R-:W-:Y:S06]  /*14310*/  HMMA.16816.F32 R4, R96.reuse, R12, R4 ;  /* 0x0000000c6004723c */ /* 0x040fec0000001804 */
[----:B------:R-:W2:Y:S01]  /*14320*/  MUFU.EX2 R133, R133 ;  /* 0x0000008500857308 */ /* 0x000ea20000000800 */
[C---:B------:R-:W-:Y:S01]  /*14330*/  FMUL.FTZ R12, R2.reuse, R88 ;  /* 0x00000058020c7220 */ /* 0x040fe20000410000 */
[----:B------:R-:W-:Y:S01]  /*14340*/  FMUL.FTZ R13, R2, R89 ;  /* 0x00000059020d7220 */ /* 0x000fe20000410000 */
[--C-:B------:R-:W-:Y:S01]  /*14350*/  FFMA.FTZ R169, R169, UR4, -R108.reuse ;  /* 0x00000004a9a97c23 */ /* 0x100fe2000801086c */
[C---:B------:R-:W-:Y:S03]  /*14360*/  HMMA.16816.F32 R8, R96.reuse, R14, R8 ;  /* 0x0000000e6008723c */ /* 0x040fe60000001808 */
[C---:B------:R-:W-:Y:S01]  /*14370*/  FMUL.FTZ R14, R0.reuse, R90 ;  /* 0x0000005a000e7220 */ /* 0x040fe20000410000 */
[----:B------:R-:W-:Y:S02]  /*14380*/  FMUL.FTZ R15, R0, R91 ;  /* 0x0000005b000f7220 */ /* 0x000fe40000410000 */
[----:B------:R-:W-:Y:S01]  /*14390*/  MUFU.EX2 R134, R134 ;  /* 0x0000008600867308 */ /* 0x000fe20000000800 */
[----:B------:R-:W3:Y:S01]  /*143a0*/  LDSM.16.MT88.4 R88, [R106+0x8000] ;  /* 0x008000006a58783b */ /* 0x000ee20000004200 */
[--C-:B------:R-:W-:Y:S01]  /*143b0*/  FFMA.FTZ R104, R104, UR4, -R108.reuse ;  /* 0x0000000468687c23 */ /* 0x100fe2000801086c */
[--C-:B------:R-:W-:Y:S01]  /*143c0*/  FFMA.FTZ R103, R103, UR4, -R108.reuse ;  /* 0x0000000467677c23 */ /* 0x100fe2000801086c */
[--C-:B------:R-:W-:Y:S01]  /*143d0*/  FFMA.FTZ R102, R102, UR4, -R108.reuse ;  /* 0x0000000466667c23 */ /* 0x100fe2000801086c */
[----:B------:R-:W-:Y:S01]  /*143e0*/  FFMA.FTZ R108, R101, UR4, -R108 ;  /* 0x00000004656c7c23 */ /* 0x000fe2000801086c */
[C---:B------:R-:W-:Y:S04]  /*143f0*/  HMMA.16816.F32 R12, R96.reuse, R20, R12 ;  /* 0x00000014600c723c */ /* 0x040fe8000000180c */
[----:B------:R-:W4:Y:S01]  /*14400*/  MUFU.EX2 R135, R135 ;  /* 0x0000008700877308 */ /* 0x000f220000000800 */
[C---:B------:R-:W-:Y:S01]  /*14410*/  FMUL.FTZ R20, R2.reuse, R80 ;  /* 0x0000005002147220 */ /* 0x040fe20000410000 */
[C---:B------:R-:W-:Y:S01]  /*14420*/  FMUL.FTZ R21, R2.reuse, R81 ;  /* 0x0000005102157220 */ /* 0x040fe20000410000 */
[----:B------:R-:W-:Y:S01]  /*14430*/  FFMA.FTZ R131, R2, R164, R131 ;  /* 0x000000a402837223 */ /* 0x000fe20000010083 */
[----:B------:R-:W-:Y:S01]  /*14440*/  ISETP.NE.AND P2, PT, R162, RZ, PT ;  /* 0x000000ffa200720c */ /* 0x000fe20003f45270 */
[C---:B------:R-:W-:Y:S01]  /*14450*/  FFMA.FTZ R129, R0.reuse, R165, R129 ;  /* 0x000000a500817223 */ /* 0x040fe20000010081 */
[C---:B------:R-:W-:Y:S04]  /*14460*/  HMMA.16816.F32 R16, R96.reuse, R22, R16 ;  /* 0x000000166010723c */ /* 0x040fe80000001810 */
[----:B------:R5:W-:Y:S01]  /*14470*/  MUFU.EX2 R105, R179 ;  /* 0x000000b300697308 */ /* 0x000be20000000800 */
[C---:B------:R-:W-:Y:S01]  /*14480*/  FMUL.FTZ R22, R0.reuse, R82 ;  /* 0x0000005200167220 */ /* 0x040fe20000410000 */
[----:B------:R-:W-:Y:S01]  /*14490*/  FMUL.FTZ R23, R0, R83 ;  /* 0x0000005300177220 */ /* 0x000fe20000410000 */
[----:B------:R-:W-:Y:S01]  /*144a0*/  FADD.FTZ R131, R130, R131 ;  /* 0x0000008382837221 */ /* 0x000fe20000010000 */
[----:B------:R-:W4:Y:S01]  /*144b0*/  LDSM.16.MT88.4 R80, [R140+0xa000] ;  /* 0x00a000008c50783b */ /* 0x000f220000004200 */
[----:B------:R-:W-:Y:S02]  /*144c0*/  FADD.FTZ R126, R126, R129 ;  /* 0x000000817e7e7221 */ /* 0x000fe40000010000 */
[----:B------:R-:W-:Y:S03]  /*144d0*/  FADD.FTZ R128, R128, R131 ;  /* 0x0000008380807221 */ /* 0x000fe60000010000 */
[----:B------:R-:W4:Y:S01]  /*144e0*/  MUFU.EX2 R166, R166 ;  /* 0x000000a600a67308 */ /* 0x000f220000000800 */
        /* <DEDUP_REMOVED lines=9> */
[--C-:B-----5:R-:W-:Y:S01]  /*14580*/  FFMA.FTZ R179, R110, UR4, -R112.reuse ;  /* 0x000000046eb37c23 */ /* 0x120fe20008010870 */
[----:B------:R-:W5:Y:S01]  /*14590*/  LDSM.16.MT88.4 R72, [R136+0xa000] ;  /* 0x00a000008848783b */ /* 0x000f620000004200 */
[----:B------:R-:W-:Y:S02]  /*145a0*/  FFMA.FTZ R112, R109, UR4, -R112 ;  /* 0x000000046d707c23 */ /* 0x000fe40008010870 */
[----:B------:R-:W5:Y:S01]  /*145b0*/  MUFU.EX2 R168, R168 ;  /* 0x000000a800a87308 */ /* 0x000f620000000800 */
[----:B------:R-:W-:Y:S01]  /*145c0*/  FADD.FTZ R125, R124, R125 ;  /* 0x0000007d7c7d7221 */ /* 0x000fe20000010000 */
[----:B-1----:R-:W-:Y:S01]  /*145d0*/  FADD.FTZ R0, R132, R127 ;  /* 0x0000007f84007221 */ /* 0x002fe20000010000 */
[C---:B---3--:R-:W-:Y:S03]  /*145e0*/  HMMA.16816.F32 R28, R96.reuse, R88, R28 ;  /* 0x00000058601c723c */ /* 0x048fe6000000181c */
[C---:B--2---:R-:W-:Y:S04]  /*145f0*/  FADD.FTZ R0, R133.reuse, R0 ;  /* 0x0000000085007221 */ /* 0x044fe80000010000 */
[----:B------:R1:W-:Y:S01]  /*14600*/  MUFU.EX2 R180, R112 ;  /* 0x0000007000b47308 */ /* 0x0003e20000000800 */
[C---:B------:R-:W-:Y:S01]  /*14610*/  HMMA.16816.F32 R32, R96.reuse, R90, R32 ;  /* 0x0000005a6020723c */ /* 0x040fe20000001820 */
[----:B------:R-:W-:Y:S08]  /*14620*/  LDSM.16.MT88.4 R88, [R106+0x8800] ;  /* 0x008800006a58783b */ /* 0x000ff00000004200 */
[----:B------:R-:W-:Y:S01]  /*14630*/  MUFU.EX2 R170, R170 ;  /* 0x000000aa00aa7308 */ /* 0x000fe20000000800 */
[C---:B----4-:R-:W-:Y:S09]  /*14640*/  HMMA.16816.F32 R36, R96.reuse, R80, R36 ;  /* 0x000000506024723c */ /* 0x050ff20000001824 */
[----:B------:R-:W-:Y:S01]  /*14650*/  MUFU.EX2 R171, R171 ;  /* 0x000000ab00ab7308 */ /* 0x000fe20000000800 */
[----:B-1----:R-:W-:Y:S01]  /*14660*/  LDSM.16.MT88.4 R112, [R106+0x9800] ;  /* 0x009800006a70783b */ /* 0x002fe20000004200 */
[C---:B------:R-:W-:Y:S08]  /*14670*/  HMMA.16816.F32 R40, R96.reuse, R82, R40 ;  /* 0x000000526028723c */ /* 0x040ff00000001828 */
[----:B------:R-:W-:Y:S01]  /*14680*/  MUFU.EX2 R169, R169 ;  /* 0x000000a900a97308 */ /* 0x000fe20000000800 */
[----:B------:R-:W-:Y:S01]  /*14690*/  LDSM.16.MT88.4 R80, [R136+0x8800] ;  /* 0x008800008850783b */ /* 0x000fe20000004200 */
[C---:B-----5:R-:W-:Y:S08]  /*146a0*/  HMMA.16816.F32 R44, R96.reuse, R72, R44 ;  /* 0x00000048602c723c */ /* 0x060ff0000000182c */
[----:B------:R-:W-:Y:S01]  /*146b0*/  MUFU.EX2 R172, R172 ;  /* 0x000000ac00ac7308 */ /* 0x000fe20000000800 */
[C---:B------:R-:W-:Y:S01]  /*146c0*/  HMMA.16816.F32 R48, R96.reuse, R74, R48 ;  /* 0x0000004a6030723c */ /* 0x040fe20000001830 */
[----:B------:R-:W1:Y:S08]  /*146d0*/  LDSM.16.MT88.4 R72, [R106+0xa000] ;  /* 0x00a000006a48783b */ /* 0x000e700000004200 */
[----:B------:R-:W-:Y:S01]  /*146e0*/  MUFU.EX2 R173, R173 ;  /* 0x000000ad00ad7308 */ /* 0x000fe20000000800 */
[C---:B------:R-:W-:Y:S09]  /*146f0*/  HMMA.16816.F32 R52, R96.reuse, R68, R52 ;  /* 0x000000446034723c */ /* 0x040ff20000001834 */
[----:B------:R-:W-:Y:S01]  /*14700*/  MUFU.EX2 R174, R174 ;  /* 0x000000ae00ae7308 */ /* 0x000fe20000000800 */
[----:B------:R-:W-:Y:S02]  /*14710*/  F2FP.F16.F32.PACK_AB R68, R133, R132 ;  /* 0x000000848544723e */ /* 0x000fe400000000ff */
[C---:B------:R-:W-:Y:S01]  /*14720*/  F2FP.F16.F32.PACK_AB R69, R135.reuse, R134 ;  /* 0x000000868745723e */ /* 0x040fe200000000ff */
[----:B------:R-:W-:Y:S01]  /*14730*/  FADD.FTZ R134, R134, R125 ;  /* 0x0000007d86867221 */ /* 0x000fe20000010000 */
[C---:B------:R-:W-:Y:S05]  /*14740*/  HMMA.16816.F32 R56, R96.reuse, R70, R56 ;  /* 0x000000466038723c */ /* 0x040fea0000001838 */
[----:B------:R-:W-:Y:S01]  /*14750*/  MUFU.EX2 R175, R175 ;  /* 0x000000af00af7308 */ /* 0x000fe20000000800 */
[----:B------:R-:W-:Y:S01]  /*14760*/  F2FP.F16.F32.PACK_AB R70, R166, R105 ;  /* 0x00000069a646723e */ /* 0x000fe200000000ff */
[----:B------:R-:W-:Y:S01]  /*14770*/  FADD.FTZ R134, R135, R134 ;  /* 0x0000008687867221 */ /* 0x000fe20000010000 */
[C---:B------:R-:W-:Y:S03]  /*14780*/  F2FP.F16.F32.PACK_AB R71, R168.reuse, R167 ;  /* 0x000000a7a847723e */ /* 0x040fe600000000ff */
[----:B------:R-:W-:Y:S04]  /*14790*/  FADD.FTZ R167, R167, R134 ;  /* 0x00000086a7a77221 */ /* 0x000fe80000010000 */
[----:B------:R-:W-:Y:S01]  /*147a0*/  MUFU.EX2 R176, R176 ;  /* 0x000000b000b07308 */ /* 0x000fe20000000800 */
[----:B------:R-:W-:Y:S09]  /*147b0*/  FADD.FTZ R168, R168, R167 ;  /* 0x000000a7a8a87221 */ /* 0x000ff20000010000 */
[----:B------:R-:W-:Y:S01]  /*147c0*/  MUFU.EX2 R177, R177 ;  /* 0x000000b100b17308 */ /* 0x000fe20000000800 */
[C---:B-1----:R-:W-:Y:S09]  /*147d0*/  HMMA.16816.F32 R60, R96.reuse, R72, R60 ;  /* 0x00000048603c723c */ /* 0x042ff2000000183c */
[----:B------:R-:W-:Y:S01]  /*147e0*/  MUFU.EX2 R178, R178 ;  /* 0x000000b200b27308 */ /* 0x000fe20000000800 */
[----:B------:R-:W-:Y:S01]  /*147f0*/  HMMA.16816.F32 R64, R96, R74, R64 ;  /* 0x0000004a6040723c */ /* 0x000fe20000001840 */
[----:B------:R-:W1:Y:S08]  /*14800*/  LDSM.16.MT88.4 R72, [R140+0xa800] ;  /* 0x00a800008c48783b */ /* 0x000e700000004200 */
[----:B------:R-:W-:Y:S01]  /*14810*/  MUFU.EX2 R104, R104 ;  /* 0x0000006800687308 */ /* 0x000fe20000000800 */
[C---:B------:R-:W-:Y:S09]  /*14820*/  HMMA.16816.F32 R4, R68.reuse, R76, R4 ;  /* 0x0000004c4404723c */ /* 0x040ff20000001804 */
[----:B------:R-:W2:Y:S01]  /*14830*/  MUFU.EX2 R103, R103 ;  /* 0x0000006700677308 */ /* 0x000ea20000000800 */
[C---:B------:R-:W-:Y:S01]  /*14840*/  HMMA.16816.F32 R8, R68.reuse, R78, R8 ;  /* 0x0000004e4408723c */ /* 0x040fe20000001808 */
[----:B------:R-:W3:Y:S08]  /*14850*/  LDSM.16.MT88.4 R76, [R136+0xa800] ;  /* 0x00a80000884c783b */ /* 0x000ef00000004200 */
[----:B------:R-:W4:Y:S01]  /*14860*/  MUFU.EX2 R179, R179 ;  /* 0x000000b300b37308 */ /* 0x000f220000000800 */
[C---:B------:R-:W-:Y:S09]  /*14870*/  HMMA.16816.F32 R12, R68.reuse, R80, R12 ;  /* 0x00000050440c723c */ /* 0x040ff2000000180c */
[----:B------:R-:W-:Y:S01]  /*14880*/  MUFU.EX2 R102, R102 ;  /* 0x0000006600667308 */ /* 0x000fe20000000800 */
[----:B--2---:R-:W-:Y:S01]  /*14890*/  F2FP.F16.F32.PACK_AB R109, R103, R104 ;  /* 0x00000068676d723e */ /* 0x004fe200000000ff */
[C---:B------:R-:W-:Y:S01]  /*148a0*/  HMMA.16816.F32 R16, R68.reuse, R82, R16 ;  /* 0x000000524410723c */ /* 0x040fe20000001810 */
[----:B------:R-:W2:Y:S07]  /*148b0*/  LDSM.16.MT88.4 R80, [R107+0xa800] ;  /* 0x00a800006b50783b */ /* 0x000eae0000004200 */
[----:B------:R5:W1:Y:S01]  /*148c0*/  MUFU.EX2 R101, R108 ;  /* 0x0000006c00657308 */ /* 0x000a620000000800 */
[----:B----4-:R-:W-:Y:S01]  /*148d0*/  F2FP.F16.F32.PACK_AB R110, R180, R179 ;  /* 0x000000b3b46e723e */ /* 0x010fe200000000ff */
[C---:B------:R-:W-:Y:S08]  /*148e0*/  HMMA.16816.F32 R20, R68.reuse, R84, R20 ;  /* 0x000000544414723c */ /* 0x040ff00000001814 */
[C---:B------:R-:W-:Y:S01]  /*148f0*/  HMMA.16816.F32 R24, R68.reuse, R86, R24 ;  /* 0x000000564418723c */ /* 0x040fe20000001818 */
[----:B------:R-:W4:Y:S02]  /*14900*/  LDSM.16.MT88.4 R84, [R106+0xa800] ;  /* 0x00a800006a54783b */ /* 0x000f240000004200 */
[----:B-----5:R-:W-:Y:S02]  /*14910*/  F2FP.F16.F32.PACK_AB R108, R178, R177 ;  /* 0x000000b1b26c723e */ /* 0x020fe400000000ff */
[----:B-1----:R-:W-:Y:S03]  /*14920*/  F2FP.F16.F32.PACK_AB R111, R101, R102 ;  /* 0x00000066656f723e */ /* 0x002fe600000000ff */
[C---:B------:R-:W-:Y:S08]  /*14930*/  HMMA.16816.F32 R28, R68.reuse, R88, R28 ;  /* 0x00000058441c723c */ /* 0x040ff0000000181c */
[C---:B------:R-:W-:Y:S01]  /*14940*/  HMMA.16816.F32 R32, R68.reuse, R90, R32 ;  /* 0x0000005a4420723c */ /* 0x040fe20000001820 */
[----:B------:R-:W-:Y:S07]  /*14950*/  LDSM.16.MT88.4 R88, [R107+0x9000] ;  /* 0x009000006b58783b */ /* 0x000fee0000004200 */
[C---:B------:R-:W-:Y:S08]  /*14960*/  HMMA.16816.F32 R36, R68.reuse, R72, R36 ;  /* 0x000000484424723c */ /* 0x040ff00000001824 */
        /* <DEDUP_REMOVED lines=19> */
[----:B------:R-:W-:Y:S04]  /*14aa0*/  FADD.FTZ R175, R176, R175 ;  /* 0x000000afb0af7221 */ /* 0x000fe80000010000 */
[----:B------:R-:W-:Y:S01]  /*14ab0*/  FADD.FTZ R104, R104, R175 ;  /* 0x000000af68687221 */ /* 0x000fe20000010000 */
[C---:B------:R-:W-:Y:S01]  /*14ac0*/  HMMA.16816.F32 R8, R68.reuse, R74, R8 ;  /* 0x0000004a4408723c */ /* 0x040fe20000001808 */
[----:B------:R-:W1:Y:S02]  /*14ad0*/  LDSM.16.MT88.4 R72, [R136+0xb000] ;  /* 0x00b000008848783b */ /* 0x000e640000004200 */
[----:B------:R-:W-:Y:S04]  /*14ae0*/  FADD.FTZ R103, R103, R104 ;  /* 0x0000006867677221 */ /* 0x000fe80000010000 */
[----:B------:R-:W-:Y:S01]  /*14af0*/  FADD.FTZ R102, R102, R103 ;  /* 0x0000006766667221 */ /* 0x000fe20000010000 */
[C---:B---3--:R-:W-:Y:S03]  /*14b00*/  HMMA.16816.F32 R12, R68.reuse, R76, R12 ;  /* 0x0000004c440c723c */ /* 0x048fe6000000180c */
[----:B------:R-:W-:Y:S05]  /*14b10*/  FADD.FTZ R165, R101, R102 ;  /* 0x0000006665a57221 */ /* 0x000fea0000010000 */
[C---:B------:R-:W-:Y:S01]  /*14b20*/  HMMA.16816.F32 R16, R68.reuse, R78, R16 ;  /* 0x0000004e4410723c */ /* 0x040fe20000001810 */
[----:B------:R-:W3:Y:S07]  /*14b30*/  LDSM.16.MT88.4 R76, [R107+0xb000] ;  /* 0x00b000006b4c783b */ /* 0x000eee0000004200 */
[C---:B------:R-:W-:Y:S08]  /*14b40*/  HMMA.16816.F32 R20, R68.reuse, R88, R20 ;  /* 0x000000584414723c */ /* 0x040ff00000001814 */
[C---:B------:R-:W-:Y:S08]  /*14b50*/  HMMA.16816.F32 R24, R68.reuse, R90, R24 ;  /* 0x0000005a4418723c */ /* 0x040ff00000001818 */
        /* <DEDUP_REMOVED lines=9> */
[C---:B---3--:R-:W-:Y:S08]  /*14bf0*/  HMMA.16816.F32 R52, R68.reuse, R76, R52 ;  /* 0x0000004c4434723c */ /* 0x048ff00000001834 */
[C---:B------:R-:W-:Y:S08]  /*14c00*/  HMMA.16816.F32 R56, R68.reuse, R78, R56 ;  /* 0x0000004e4438723c */ /* 0x040ff00000001838 */
[C---:B--2---:R-:W-:Y:S08]  /*14c10*/  HMMA.16816.F32 R60, R68.reuse, R80, R60 ;  /* 0x00000050443c723c */ /* 0x044ff0000000183c */
[----:B------:R-:W-:Y:S08]  /*14c20*/  HMMA.16816.F32 R64, R68, R82, R64 ;  /* 0x000000524440723c */ /* 0x000ff00000001840 */
[C---:B------:R-:W-:Y:S01]  /*14c30*/  HMMA.16816.F32 R96, R108.reuse, R92, R4 ;  /* 0x0000005c6c60723c */ /* 0x040fe20000001804 */
[----:B------:R-:W2:Y:S07]  /*14c40*/  LDSM.16.MT88.4 R4, [R107+0xb800] ;  /* 0x00b800006b04783b */ /* 0x000eae0000004200 */
[C---:B------:R-:W-:Y:S01]  /*14c50*/  HMMA.16816.F32 R92, R108.reuse, R94, R8 ;  /* 0x0000005e6c5c723c */ /* 0x040fe20000001808 */
[----:B------:R-:W3:Y:S07]  /*14c60*/  LDSM.16.MT88.4 R8, [R106+0xb800] ;  /* 0x00b800006a08783b */ /* 0x000eee0000004200 */
[C---:B------:R-:W-:Y:S03]  /*14c70*/  HMMA.16816.F32 R88, R108.reuse, R84, R12 ;  /* 0x000000546c58723c */ /* 0x040fe6000000180c */
[----:B------:R-:W-:Y:S01]  /*14c80*/  FADD.FTZ R13, R105, R0 ;  /* 0x00000000690d7221 */ /* 0x000fe20000010000 */
[----:B------:R-:W-:Y:S03]  /*14c90*/  MOV R105, R100 ;  /* 0x0000006400697202 */ /* 0x000fe60000000f00 */
[----:B------:R-:W-:Y:S01]  /*14ca0*/  FADD.FTZ R13, R166, R13 ;  /* 0x0000000da60d7221 */ /* 0x000fe20000010000 */
[C---:B------:R-:W-:Y:S03]  /*14cb0*/  HMMA.16816.F32 R84, R108.reuse, R86, R16 ;  /* 0x000000566c54723c */ /* 0x040fe60000001810 */
[----:B------:R-:W-:Y:S04]  /*14cc0*/  FADD.FTZ R0, R170, R13 ;  /* 0x0000000daa007221 */ /* 0x000fe80000010000 */
[----:B------:R-:W-:Y:S01]  /*14cd0*/  FADD.FTZ R0, R171, R0 ;  /* 0x00000000ab007221 */ /* 0x000fe20000010000 */
[C---:B-1----:R-:W-:Y:S03]  /*14ce0*/  HMMA.16816.F32 R80, R108.reuse, R72, R20 ;  /* 0x000000486c50723c */ /* 0x042fe60000001814 */
        /* <DEDUP_REMOVED lines=20> */
.L_x_5982:
        /* <DEDUP_REMOVED lines=29> */
[----:B------:R-:W-:Y:S02]  /*15000*/  LEA R7, R0, UR4, 0x1 ;  /* 0x0000000400077c11 */ /* 0x000fe4000f8e08ff */
[----:B------:R-:W-:Y:S01]  /*15010*/  SEL R0, R5, 0xffffffe0, !P3 ;  /* 0xffffffe005007807 */ /* 0x000fe20005800000 */
[----:B------:R-:W3:Y:S01]  /*15020*/  @P1 MUFU.LG2 R6, R6 ;  /* 0x0000000600061308 */ /* 0x000ee20000000c00 */
[----:B-1----:R-:W-:Y:S01]  /*15030*/  FSEL R9, R9, 1, P1 ;  /* 0x3f80000009097808 */ /* 0x002fe20000800000 */
[----:B------:R-:W1:Y:S01]  /*15040*/  @P0 LDC R12, c[0x0][0x458] ;  /* 0x00011600ff0c0b82 */ /* 0x000e620000000800 */
[----:B------:R-:W-:-:S02]  /*15050*/  SEL R2, R2, 0xfffffff0, !P2 ;  /* 0xfffffff002027807 */ /* 0x000fc40005000000 */
        /* <DEDUP_REMOVED lines=186> */
.L_x_5988:
[----:B------:R-:W-:Y:S05]  /*15c00*/  BSYNC.RECONVERGENT B0 ;  /* 0x0000000000007941 */ /* 0x000fea0003800200 */
.L_x_5987:
        /* <DEDUP_REMOVED lines=27> */
.L_x_5990:
[----:B------:R-:W-:Y:S05]  /*15dc0*/  BSYNC.RECONVERGENT B0 ;  /* 0x0000000000007941 */ /* 0x000fea0003800200 */
.L_x_5989:
        /* <DEDUP_REMOVED lines=17> */
.L_x_5992:
[----:B------:R-:W-:Y:S05]  /*15ee0*/  BSYNC.RECONVERGENT B0 ;  /* 0x0000000000007941 */ /* 0x000fea0003800200 */
.L_x_5991:
        /* <DEDUP_REMOVED lines=17> */
.L_x_5994:
[----:B------:R-:W-:Y:S05]  /*16000*/  BSYNC.RECONVERGENT B0 ;  /* 0x0000000000007941 */ /* 0x000fea0003800200 */
.L_x_5993:
        /* <DEDUP_REMOVED lines=16> */
.L_x_5995:
        /* <DEDUP_REMOVED lines=15> */
.L_x_7269:


//--------------------- .text._ZN5flash24flash_fwd_splitkv_kernelI23Flash_fwd_kernel_traitsILi128ELi64ELi64ELi4ELb0ELb0EN7cutlass6half_tE19Flash_kernel_traitsILi128ELi64ELi64ELi4ES3_EELb1ELb0ELb1ELb0ELb0ELb0ELb0ELb1EEEvNS_16Flash_fwd_paramsE --------------------------
	.section	.text._ZN5flash24flash_fwd_splitkv_kernelI23Flash_fwd_kernel_traitsILi128ELi64ELi64ELi4ELb0ELb0EN7cutlass6half_tE19Flash_kernel_traitsILi128ELi64ELi64ELi4ES3_EELb1ELb0ELb1ELb0ELb0ELb0ELb0ELb1EEEvNS_16Flash_fwd_paramsE,"ax",@progbits
	.align	128
        .global         _ZN5flash24flash_fwd_splitkv_kernelI23Flash_fwd_kernel_traitsILi128ELi64ELi64ELi4ELb0ELb0EN7cutlass6half_tE19Flash_kernel_traitsILi128ELi64ELi64ELi4ES3_EELb1ELb0ELb1ELb0ELb0ELb0ELb0ELb1EEEvNS_16Flash_fwd_paramsE
        .type           _ZN5flash24flash_fwd_splitkv_kernelI23Flash_fwd_kernel_traitsILi128ELi64ELi64ELi4ELb0ELb0EN7cutlass6half_tE19Flash_kernel_traitsILi128ELi64ELi64ELi4ES3_EELb1ELb0ELb1ELb0ELb0ELb0ELb0ELb1EEEvNS_16Flash_fwd_paramsE,@function
        .size           _ZN5flash24flash_fwd_splitkv_kernelI23Flash_fwd_kernel_traitsILi128ELi64ELi64ELi4ELb0ELb0EN7cutlass6half_tE19Flash_kernel_traitsILi128ELi64ELi64ELi4ES3_EELb1ELb0ELb1ELb0ELb0ELb0ELb0ELb1EEEvNS_16Flash_fwd_paramsE,(.L_x_7270 - _ZN5flash24flash_fwd_splitkv_kernelI23Flash_fwd_kernel_traitsILi128ELi64ELi64ELi4ELb0ELb0EN7cutlass6half_tE19Flash_kernel_traitsILi128ELi64ELi64ELi4ES3_EELb1ELb0ELb1ELb0ELb0ELb0ELb0ELb1EEEvNS_16Flash_fwd_paramsE)
        .other          _ZN5flash24flash_fwd_splitkv_kernelI23Flash_fwd_kernel_traitsILi128ELi64ELi64ELi4ELb0ELb0EN7cutlass6half_tE19Flash_kernel_traitsILi128ELi64ELi64ELi4ES3_EELb1ELb0ELb1ELb0ELb0ELb0ELb0ELb1EEEvNS_16Flash_fwd_paramsE,@"STO_CUDA_ENTRY STV_DEFAULT"
_ZN5flash24flash_fwd_splitkv_kernelI23Flash_fwd_kernel_traitsILi128ELi64ELi64ELi4ELb0ELb0EN7cutlass6half_tE19Flash_kernel_traitsILi128ELi64ELi64ELi4ES3_EELb1ELb0ELb1ELb0ELb0ELb0ELb0ELb1EEEvNS_16Flash_fwd_paramsE:
.text._ZN5flash24flash_fwd_splitkv_kernelI23Flash_fwd_kernel_traitsILi128ELi64ELi64ELi4ELb0ELb0EN7cutlass6half_tE19Flash_kernel_traitsILi128ELi64ELi64ELi4ES3_EELb1ELb0ELb1ELb0ELb0ELb0ELb0ELb1EEEvNS_16Flash_fwd_paramsE:
        /* <DEDUP_REMOVED lines=51> */
.L_x_5996:
        /* <DEDUP_REMOVED lines=34> */
[----:B------:R-:W3:Y:S03]  /*0550*/  LDCU.64 UR4, c[0x0][0x410] ;  /* 0x00008200ff0477ac */ /* 0x000ee60008000a00 */
[----:B------:R-:W-:Y:S01]  /*0560*/  VIADD R11, R157, 0x10 ;  /* 0x000000109d0b7836 */ /* 0x000fe20000000000 */
[----:B------:R-:W4:Y:S03]  /*0570*/  LDCU UR8, c[0x0][0x434] ;  /* 0x00008680ff0877ac */ /* 0x000f260008000800 */
        /* <DEDUP_REMOVED lines=8> */
[----:B------:R-:W-:Y:S01]  /*0600*/  @P0 IMAD R0, R156, R3, R9 ;  /* 0x000000039c000224 */ /* 0x000fe200078e0209 */
[----:B------:R-:W-:Y:S01]  /*0610*/  IADD3 R9, PT, PT, R157, 0x20, RZ ;  /* 0x000000209d097810 */ /* 0x000fe20007ffe0ff */
[----:B------:R-:W-:-:S04]  /*0620*/  IMAD.WIDE.U32 R6, R158, R2, R4 ;  /* 0x000000029e067225 */ /* 0x000fc800078e0004 */
[----:B------:R-:W-:Y:S01]  /*0630*/  IMAD R7, R158, R3, R7 ;  /* 0x000000039e077224 */ /* 0x000fe200078e0207 */
[----:B------:R-:W-:Y:S01]  /*0640*/  IADD3 R12, P0, PT, R12, R6, RZ ;  /* 0x000000060c0c7210 */ /* 0x000fe20007f1e0ff */
[----:B--2---:R-:W-:-:S04]  /*0650*/  IMAD R159, R159, UR9, R112 ;  /* 0x000000099f9f7c24 */ /* 0x004fc8000f8e0270 */
        /* <DEDUP_REMOVED lines=22> */
.L_x_5999:
[----:B------:R-:W-:Y:S05]  /*07c0*/  BSYNC.RECONVERGENT B0 ;  /* 0x0000000000007941 */ /* 0x000fea0003800200 */
.L_x_5998:
        /* <DEDUP_REMOVED lines=18> */
.L_x_6001:
[----:B------:R-:W-:Y:S05]  /*08f0*/  BSYNC.RECONVERGENT B0 ;  /* 0x0000000000007941 */ /* 0x000fea0003800200 */
.L_x_6000:
        /* <DEDUP_REMOVED lines=18> */
.L_x_6003:
[----:B------:R-:W-:Y:S05]  /*0a20*/  BSYNC.RECONVERGENT B0 ;  /* 0x0000000000007941 */ /* 0x000fea0003800200 */
.L_x_6002:
        /* <DEDUP_REMOVED lines=17> */
.L_x_6005:
[----:B------:R-:W-:Y:S05]  /*0b40*/  BSYNC.RECONVERGENT B0 ;  /* 0x0000000000007941 */ /* 0x000fea0003800200 */
.L_x_6004:
        /* <DEDUP_REMOVED lines=20> */
.L_x_5997:
        /* <DEDUP_REMOVED lines=11> */
.L_x_6006:
[----:B------:R-:W-:Y:S05]  /*0d40*/  BRA.U !UP0, `(.L_x_6007) ;  /* 0x0000000508987547 */ /* 0x000fea000b800000 */
[----:B------:R-:W1:Y:S01]  /*0d50*/  LDC R7, c[0x0][0x4f0] ;  /* 0x00013c00ff077b82 */ /* 0x000e620000000800 */
[----:B-----5:R-:W-:Y:S01]  /*0d60*/  LEA R4, R103, 0xffffffc0, 0x6 ;  /* 0xffffffc067047811 */ /* 0x020fe200078e30ff */
        /* <DEDUP_REMOVED lines=35> */
[----:B------:R-:W-:Y:S01]  /*0fa0*/  IMAD.MOV R5, RZ, RZ, -R5 ;  /* 0x000000ffff057224 */ /* 0x000fe200078e0a05 */
[----:B----4-:R-:W-:Y:S01]  /*0fb0*/  MOV R65, UR15 ;  /* 0x0000000f00417c02 */ /* 0x010fe20008000f00 */
[----:B------:R-:W-:Y:S01]  /*0fc0*/  IMAD.U32 R64, RZ, RZ, UR14 ;  /* 0x0000000eff407e24 */ /* 0x000fe2000f8e00ff */
[----:B------:R-:W2:Y:S01]  /*0fd0*/  I2F.RP R8, R2 ;  /* 0x0000000200087306 */ /* 0x000ea20000209400 */
[----:B------:R-:W-:-:S05]  /*0fe0*/  IMAD R4, R7, R5, R4 ;  /* 0x0000000507047224 */ /* 0x000fca00078e0204 */
        /* <DEDUP_REMOVED lines=13> */
[----:B------:R-:W-:-:S03]  /*10c0*/  IMAD R6, R5, R64, RZ ;  /* 0x0000004005067224 */ /* 0x000fc600078e02ff */
[----:B------:R-:W-:Y:S01]  /*10d0*/  ISETP.GT.U32.AND P0, PT, R2, R13, PT ;  /* 0x0000000d0200720c */ /* 0x000fe20003f04070 */
[----:B------:R-:W-:-:S12]  /*10e0*/  IMAD R6, R4, R65, R6 ;  /* 0x0000004104067224 */ /* 0x000fd800078e0206 */
[----:B------:R-:W-:Y:S01]  /*10f0*/  @!P0 IMAD.IADD R13, R13, 0x1, -R2 ;  /* 0x000000010d0d8824 */ /* 0x000fe200078e0a02 */
[----:B------:R-:W-:-:S04]  /*1100*/  @!P0 IADD3 R0, PT, PT, R0, 0x1, RZ ;  /* 0x0000000100008810 */ /* 0x000fc80007ffe0ff */
[----:B------:R-:W-:Y:S02]  /*1110*/  ISETP.GE.U32.AND P1, PT, R13, R2, PT ;  /* 0x000000020d00720c */ /* 0x000fe40003f26070 */
[----:B------:R-:W-:-:S04]  /*1120*/  LOP3.LUT R2, R112, R3, RZ, 0x3c, !PT ;  /* 0x0000000370027212 */ /* 0x000fc800078e3cff */
[----:B------:R-:W-:-:S07]  /*1130*/  ISETP.GE.AND P0, PT, R2, RZ, PT ;  /* 0x000000ff0200720c */ /* 0x000fce0003f06270 */
[----:B------:R-:W-:Y:S01]  /*1140*/  @P1 VIADD R0, R0, 0x1 ;  /* 0x0000000100001836 */ /* 0x000fe20000000000 */
[----:B------:R-:W-:-:S04]  /*1150*/  ISETP.NE.AND P1, PT, R3, RZ, PT ;  /* 0x000000ff0300720c */ /* 0x000fc80003f25270 */
[----:B------:R-:W-:-:S04]  /*1160*/  MOV R7, R0 ;  /* 0x0000000000077202 */ /* 0x000fc80000000f00 */
[----:B------:R-:W-:Y:S02]  /*1170*/  @!P0 IADD3 R7, PT, PT, -R7, RZ, RZ ;  /* 0x000000ff07078210 */ /* 0x000fe40007ffe1ff */
        /* <DEDUP_REMOVED lines=14> */
[----:B------:R-:W-:-:S03]  /*1260*/  LOP3.LUT R12, RZ, R3, RZ, 0x33, !PT ;  /* 0x00000003ff0c7212 */ /* 0x000fc600078e33ff */
        /* <DEDUP_REMOVED lines=8> */
[----:B------:R-:W-:Y:S01]  /*12f0*/  SHF.R.S32.HI R4, RZ, 0x1f, R7 ;  /* 0x0000001fff047819 */ /* 0x000fe20000011407 */
[----:B------:R-:W-:-:S03]  /*1300*/  IMAD.MOV.U32 R8, RZ, RZ, R14 ;  /* 0x000000ffff087224 */ /* 0x000fc600078e000e */
[----:B------:R-:W-:Y:S01]  /*1310*/  IADD3 R11, PT, PT, R11, R5, RZ ;  /* 0x000000050b0b7210 */ /* 0x000fe20007ffe0ff */
[C---:B------:R-:W-:Y:S02]  /*1320*/  IMAD R6, R4.reuse, UR8, RZ ;  /* 0x0000000804067c24 */ /* 0x040fe4000f8e02ff */
[----:B------:R-:W-:Y:S02]  /*1330*/  IMAD R4, R4, UR10, RZ ;  /* 0x0000000a04047c24 */ /* 0x000fe4000f8e02ff */
[C---:B------:R-:W-:Y:S02]  /*1340*/  IMAD R6, R7.reuse, UR9, R6 ;  /* 0x0000000907067c24 */ /* 0x040fe4000f8e0206 */
[C---:B------:R-:W-:Y:S02]  /*1350*/  IMAD R4, R7.reuse, UR11, R4 ;  /* 0x0000000b07047c24 */ /* 0x040fe4000f8e0204 */
[----:B------:R-:W-:Y:S01]  /*1360*/  IMAD.WIDE.U32 R10, R7, UR10, R10 ;  /* 0x0000000a070a7c25 */ /* 0x000fe2000f8e000a */
[----:B------:R-:W-:-:S04]  /*1370*/  IADD3 R6, PT, PT, R15, R6, RZ ;  /* 0x000000060f067210 */ /* 0x000fc80007ffe0ff */
[----:B------:R-:W-:Y:S02]  /*1380*/  IADD3 R7, PT, PT, R11, R4, RZ ;  /* 0x000000040b077210 */ /* 0x000fe40007ffe0ff */
[----:B------:R-:W-:Y:S01]  /*1390*/  MOV R14, R10 ;  /* 0x0000000a000e7202 */ /* 0x000fe20000000f00 */
[----:B------:R-:W-:Y:S06]  /*13a0*/  BRA `(.L_x_6008) ;  /* 0x0000000400687947 */ /* 0x000fec0003800000 */
.L_x_6007:
        /* <DEDUP_REMOVED lines=15> */
.L_x_6009:
[----:B------:R-:W2:Y:S01]  /*14a0*/  LDC.64 R64, c[0x0][0x3b8] ;  /* 0x0000ee00ff407b82 */ /* 0x000ea20000000a00 */
[----:B-1----:R-:W-:-:S05]  /*14b0*/  IADD3 R2, PT, PT, R0, R5, RZ ;  /* 0x0000000500027210 */ /* 0x002fca0007ffe0ff */
[C---:B--2---:R-:W-:Y:S02]  /*14c0*/  IMAD R11, R2.reuse, R65, RZ ;  /* 0x00000041020b7224 */ /* 0x044fe400078e02ff */
[----:B------:R-:W-:-:S05]  /*14d0*/  IMAD.WIDE.U32 R2, R2, R64, RZ ;  /* 0x0000004002027225 */ /* 0x000fca00078e00ff */
[----:B------:R-:W-:Y:S02]  /*14e0*/  IADD3 R11, PT, PT, R3, R11, RZ ;  /* 0x0000000b030b7210 */ /* 0x000fe40007ffe0ff */
[----:B------:R-:W-:Y:S02]  /*14f0*/  MOV R10, R2 ;  /* 0x00000002000a7202 */ /* 0x000fe40000000f00 */
.L_x_6010:
        /* <DEDUP_REMOVED lines=14> */
.L_x_6011:
[----:B------:R-:W1:Y:S01]  /*15e0*/  LDC.64 R2, c[0x0][0x3c0] ;  /* 0x0000f000ff027b82 */ /* 0x000e620000000a00 */
[----:B------:R-:W-:-:S05]  /*15f0*/  IADD3 R0, PT, PT, R0, R5, RZ ;  /* 0x0000000500007210 */ /* 0x000fca0007ffe0ff */
[C---:B-1----:R-:W-:Y:S02]  /*1600*/  IMAD R13, R0.reuse, R3, RZ ;  /* 0x00000003000d7224 */ /* 0x042fe400078e02ff */
[----:B------:R-:W-:-:S05]  /*1610*/  IMAD.WIDE.U32 R14, R0, R2, RZ ;  /* 0x00000002000e7225 */ /* 0x000fca00078e00ff */
[----:B------:R-:W-:-:S07]  /*1620*/  IADD3 R13, PT, PT, R15, R13, RZ ;  /* 0x0000000d0f0d7210 */ /* 0x000fce0007ffe0ff */
.L_x_6012:
[----:B------:R-:W1:Y:S01]  /*1630*/  LDC R17, c[0x0][0x3e8] ;  /* 0x0000fa00ff117b82 */ /* 0x000e620000000800 */
[----:B------:R-:W-:Y:S01]  /*1640*/  MOV R6, RZ ;  /* 0x000000ff00067202 */ /* 0x000fe20000000f00 */
[----:B------:R-:W-:Y:S01]  /*1650*/  IMAD.MOV.U32 R19, RZ, RZ, R13 ;  /* 0x000000ffff137224 */ /* 0x000fe200078e000d */
[----:B------:R-:W-:Y:S02]  /*1660*/  MOV R18, R14 ;  /* 0x0000000e00127202 */ /* 0x000fe40000000f00 */
[----:B------:R-:W-:Y:S02]  /*1670*/  CS2R R162, SRZ ;  /* 0x0000000000a27805 */ /* 0x000fe4000001ff00 */
[----:B------:R-:W-:Y:S02]  /*1680*/  MOV R16, R10 ;  /* 0x0000000a00107202 */ /* 0x000fe40000000f00 */
[-C--:B-1---5:R-:W-:Y:S02]  /*1690*/  IABS R4, R17.reuse ;  /* 0x0000001100047213 */ /* 0x0a2fe40000000000 */
[----:B------:R-:W-:-:S02]  /*16a0*/  LOP3.LUT R12, RZ, R17, RZ, 0x33, !PT ;  /* 0x00000011ff0c7212 */ /* 0x000fc400078e33ff */
[----:B------:R-:W1:Y:S08]  /*16b0*/  I2F.RP R8, R4 ;  /* 0x0000000400087306 */ /* 0x000e700000209400 */
[----:B-1----:R-:W1:Y:S02]  /*16c0*/  MUFU.RCP R7, R8 ;  /* 0x0000000800077308 */ /* 0x002e640000001000 */
[----:B-1----:R-:W-:-:S02]  /*16d0*/  IADD3 R7, PT, PT, R7, 0xffffffe, RZ ;  /* 0x0ffffffe07077810 */ /* 0x002fc40007ffe0ff */
[----:B------:R-:W-:-:S04]  /*16e0*/  LEA R8, R103, 0xffffffc0, 0x6 ;  /* 0xffffffc067087811 */ /* 0x000fc800078e30ff */
[----:B------:R-:W1:Y:S01]  /*16f0*/  F2I.FTZ.U32.TRUNC.NTZ R7, R7 ;  /* 0x0000000700077305 */ /* 0x000e62000021f000 */
[----:B------:R-:W-:-:S03]  /*1700*/  IMAD.WIDE.U32 R18, R8, R2, R18 ;  /* 0x0000000208127225 */ /* 0x000fc600078e0012 */
[----:B------:R-:W-:Y:S01]  /*1710*/  MOV R14, R18 ;  /* 0x00000012000e7202 */ /* 0x000fe20000000f00 */
        /* <DEDUP_REMOVED lines=35> */
.L_x_6008:
        /* <DEDUP_REMOVED lines=11> */
[----:B------:R-:W-:Y:S01]  /*1a00*/  IMAD.MOV.U32 R115, RZ, RZ, RZ ;  /* 0x000000ffff737224 */ /* 0x000fe200078e00ff */
[----:B------:R-:W-:Y:S01]  /*1a10*/  SHF.L.U32 R56, R157, 0x6, RZ ;  /* 0x000000069d387819 */ /* 0x000fe200000006ff */
[----:B------:R-:W-:Y:S01]  /*1a20*/  IMAD.SHL.U32 R66, R64, 0x10, RZ ;  /* 0x0000001040427824 */ /* 0x000fe200078e00ff */
[----:B------:R-:W-:Y:S01]  /*1a30*/  LOP3.LUT R73, R73, 0x1c, RZ, 0xc0, !PT ;  /* 0x0000001c49497812 */ /* 0x000fe200078ec0ff */
[----:B------:R-:W-:Y:S01]  /*1a40*/  IMAD.SHL.U32 R58, R103, 0x40, RZ ;  /* 0x00000040673a7824 */ /* 0x000fe200078e00ff */
[----:B------:R-:W-:Y:S01]  /*1a50*/  SHF.R.U32.HI R69, RZ, 0x1, R157 ;  /* 0x00000001ff457819 */ /* 0x000fe2000001169d */
[----:B------:R-:W-:Y:S01]  /*1a60*/  IMAD.SHL.U32 R59, R2, 0x10, RZ ;  /* 0x00000010023b7824 */ /* 0x000fe200078e00ff */
[----:B------:R-:W2:Y:S01]  /*1a70*/  @!P2 LDC.64 R4, c[0x0][0x398] ;  /* 0x0000e600ff04ab82 */ /* 0x000ea20000000a00 */
[----:B------:R-:W-:-:S02]  /*1a80*/  VIADD R57, R58, 0xffffffc0 ;  /* 0xffffffc03a397836 */ /* 0x000fc40000000000 */
[----:B-1----:R-:W-:-:S04]  /*1a90*/  @P2 IMAD.WIDE.U32 R16, R156, R110, RZ ;  /* 0x0000006e9c102225 */ /* 0x002fc800078e00ff */
[----:B--2---:R-:W-:Y:S02]  /*1aa0*/  @!P2 IMAD.WIDE.U32 R10, R159, R4, RZ ;  /* 0x000000049f0aa225 */ /* 0x004fe400078e00ff */
        /* <DEDUP_REMOVED lines=15> */
[----:B------:R-:W-:-:S03]  /*1ba0*/  SHF.L.U32 R82, R18, 0x1, RZ ;  /* 0x0000000112527819 */ /* 0x000fc600000006ff */
[----:B------:R-:W-:Y:S01]  /*1bb0*/  IMAD R79, R114, R3, R17 ;  /* 0x00000003724f7224 */ /* 0x000fe200078e0211 */
[----:B------:R-:W-:Y:S01]  /*1bc0*/  SHF.R.S32.HI R3, RZ, 0x1f, R70 ;  /* 0x0000001fff037819 */ /* 0x000fe20000011446 */
[----:B------:R-:W-:Y:S01]  /*1bd0*/  IMAD.SHL.U32 R80, R16, 0x2, RZ ;  /* 0x0000000210507824 */ /* 0x000fe200078e00ff */
[----:B-1----:R-:W-:Y:S01]  /*1be0*/  LEA.HI R67, R4, R4, RZ, 0x1 ;  /* 0x0000000404437211 */ /* 0x002fe200078f08ff */
[----:B------:R-:W-:Y:S01]  /*1bf0*/  IMAD.X R15, RZ, RZ, R5, P4 ;  /* 0x000000ffff0f7224 */ /* 0x000fe200020e0605 */
[----:B------:R-:W-:Y:S01]  /*1c00*/  LEA.HI R78, R3, R70, RZ, 0x6 ;  /* 0x00000046034e7211 */ /* 0x000fe200078f30ff */
[----:B------:R-:W-:Y:S01]  /*1c10*/  IMAD R83, R114, R65, R19 ;  /* 0x0000004172537224 */ /* 0x000fe200078e0213 */
[----:B------:R-:W-:Y:S01]  /*1c20*/  SHF.L.U64.HI R79, R16, 0x1, R79 ;  /* 0x00000001104f7819 */ /* 0x000fe2000001024f */
[----:B----4-:R-:W-:Y:S01]  /*1c30*/  IMAD.WIDE.U32 R14, R112, UR10, R14 ;  /* 0x0000000a700e7c25 */ /* 0x010fe2000f8e000e */
[----:B------:R-:W-:Y:S02]  /*1c40*/  IADD3 R80, P2, PT, R80, UR4, RZ ;  /* 0x0000000450507c10 */ /* 0x000fe4000ff5e0ff */
[----:B------:R-:W-:Y:S01]  /*1c50*/  SHF.R.S32.HI R78, RZ, 0x6, R78 ;  /* 0x00000006ff4e7819 */ /* 0x000fe2000001144e */
[-C--:B------:R-:W-:Y:S01]  /*1c60*/  IMAD R6, R9, R110.reuse, RZ ;  /* 0x0000006e09067224 */ /* 0x080fe200078e02ff */
[----:B------:R-:W-:Y:S01]  /*1c70*/  IADD3.X R79, PT, PT, R79, UR5, RZ, P2, !PT ;  /* 0x000000054f4f7c10 */ /* 0x000fe200097fe4ff */
[----:B------:R-:W-:Y:S01]  /*1c80*/  IMAD R15, R112, UR11, R15 ;  /* 0x0000000b700f7c24 */ /* 0x000fe2000f8e020f */
[----:B------:R-:W-:Y:S01]  /*1c90*/  ISETP.GE.AND P2, PT, R78, R103, PT ;  /* 0x000000674e00720c */ /* 0x000fe20003f46270 */
[C---:B------:R-:W-:Y:S01]  /*1ca0*/  IMAD R63, R8.reuse, R111, R6 ;  /* 0x0000006f083f7224 */ /* 0x040fe200078e0206 */
[----:B------:R-:W-:Y:S01]  /*1cb0*/  SHF.R.S32.HI R67, RZ, 0x1, R67 ;  /* 0x00000001ff437819 */ /* 0x000fe20000011443 */
[----:B------:R-:W-:Y:S01]  /*1cc0*/  IMAD.WIDE.U32 R110, R8, R110, R14 ;  /* 0x0000006e086e7225 */ /* 0x000fe200078e000e */
[----:B------:R-:W-:-:S02]  /*1cd0*/  SHF.L.U64.HI R83, R18, 0x1, R83 ;  /* 0x0000000112537819 */ /* 0x000fc40000010253 */
[----:B------:R-:W-:Y:S01]  /*1ce0*/  SHF.L.U64.HI R65, R64, 0x4, R65 ;  /* 0x0000000440417819 */ /* 0x000fe20000010241 */
[----:B------:R-:W-:Y:S01]  /*1cf0*/  IMAD R74, R114, R67, R73 ;  /* 0x00000043724a7224 */ /* 0x000fe200078e0249 */
[----:B---3--:R-:W-:Y:S01]  /*1d00*/  IADD3 R82, P3, PT, R82, UR8, RZ ;  /* 0x0000000852527c10 */ /* 0x008fe2000ff7e0ff */
[----:B------:R-:W-:Y:S01]  /*1d10*/  IMAD.MOV.U32 R154, RZ, RZ, R80 ;  /* 0x000000ffff9a7224 */ /* 0x000fe200078e0050 */
[----:B------:R-:W-:Y:S01]  /*1d20*/  LOP3.LUT R64, R56, 0x1c0, RZ, 0xc0, !PT ;  /* 0x000001c038407812 */ /* 0x000fe200078ec0ff */
[----:B------:R-:W-:Y:S01]  /*1d30*/  IMAD.IADD R63, R111, 0x1, R63 ;  /* 0x000000016f3f7824 */ /* 0x000fe200078e023f */
[----:B------:R-:W-:Y:S01]  /*1d40*/  IADD3.X R83, PT, PT, R83, UR9, RZ, P3, !PT ;  /* 0x0000000953537c10 */ /* 0x000fe20009ffe4ff */
[----:B------:R-:W-:Y:S01]  /*1d50*/  IMAD.MOV.U32 R152, RZ, RZ, R82 ;  /* 0x000000ffff987224 */ /* 0x000fe200078e0052 */
[----:B------:R-:W-:Y:S02]  /*1d60*/  LOP3.LUT R68, R64, 0x8, R69, 0xf8, !PT ;  /* 0x0000000840447812 */ /* 0x000fe400078ef845 */
        /* <DEDUP_REMOVED lines=17> */
[----:B------:R-:W2:Y:S01]  /*1e80*/  LDCU.128 UR8, c[0x0][0x490] ;  /* 0x00009200ff0877ac */ /* 0x000ea20008000c00 */
[----:B------:R-:W-:Y:S01]  /*1e90*/  SEL R12, R12, R0, !P1 ;  /* 0x000000000c0c7207 */ /* 0x000fe20004800000 */
[----:B------:R-:W-:Y:S01]  /*1ea0*/  IMAD R48, R48, R67, RZ ;  /* 0x0000004330307224 */ /* 0x000fe200078e02ff */
[C---:B------:R-:W-:Y:S01]  /*1eb0*/  IADD3 R75, PT, PT, R114.reuse, 0x30, RZ ;  /* 0x00000030724b7810 */ /* 0x040fe20007ffe0ff */
[----:B------:R-:W3:Y:S01]  /*1ec0*/  LDCU.64 UR4, c[0x0][0x488] ;  /* 0x00009100ff0477ac */ /* 0x000ee20008000a00 */
[C---:B------:R-:W-:Y:S01]  /*1ed0*/  IMAD.SHL.U32 R107, R67.reuse, 0x10, RZ ;  /* 0x00000010436b7824 */ /* 0x040fe200078e00ff */
[----:B------:R-:W-:Y:S01]  /*1ee0*/  MOV R102, R57 ;  /* 0x0000003900667202 */ /* 0x000fe20000000f00 */
[C---:B------:R-:W-:Y:S01]  /*1ef0*/  IMAD R105, R67.reuse, 0x30, RZ ;  /* 0x0000003043697824 */ /* 0x040fe200078e02ff */
[----:B------:R-:W-:Y:S01]  /*1f00*/  UMOV UR20, URZ ;  /* 0x000000ff00147c82 */ /* 0x000fe20008000000 */
[----:B------:R-:W-:Y:S01]  /*1f10*/  IMAD.SHL.U32 R101, R67, 0x20, RZ ;  /* 0x0000002043657824 */ /* 0x000fe200078e00ff */
[----:B------:R-:W-:Y:S01]  /*1f20*/  SHF.R.S32.HI R98, RZ, 0x1f, R107 ;  /* 0x0000001fff627819 */ /* 0x000fe2000001146b */
[----:B------:R-:W-:Y:S01]  /*1f30*/  VIADD R76, R114, 0x20 ;  /* 0x00000020724c7836 */ /* 0x000fe20000000000 */
        /* <DEDUP_REMOVED lines=8> */
[----:B----4-:R-:W-:-:S03]  /*1fc0*/  SHF.L.U32 R92, R2, 0x6, RZ ;  /* 0x00000006025c7819 */ /* 0x010fc600000006ff */
[----:B------:R-:W-:Y:S01]  /*1fd0*/  IMAD.WIDE.U32 R8, R57, UR16, R6 ;  /* 0x0000001039087c25 */ /* 0x000fe2000f8e0006 */
[----:B------:R-:W-:-:S03]  /*1fe0*/  SHF.L.U64.HI R94, R2, 0x4, R3 ;  /* 0x00000004025e7819 */ /* 0x000fc60000010203 */
[----:B------:R-:W-:Y:S02]  /*1ff0*/  IMAD R9, R57, UR17, R9 ;  /* 0x0000001139097c24 */ /* 0x000fe4000f8e0209 */
[----:B---3--:R-:W-:Y:S02]  /*2000*/  IMAD R7, R5, UR12, RZ ;  /* 0x0000000c05077c24 */ /* 0x008fe4000f8e02ff */
        /* <DEDUP_REMOVED lines=41> */
[----:B------:R-:W-:Y:S01]  /*22a0*/  IMAD.IADD R9, R5, 0x1, R9 ;  /* 0x0000000105097824 */ /* 0x000fe200078e0209 */
[----:B------:R-:W-:Y:S01]  /*22b0*/  IADD3.X R89, PT, PT, R87, UR15, RZ, P1, !PT ;  /* 0x0000000f57597c10 */ /* 0x000fe20008ffe4ff */
[----:B------:R-:W-:Y:S01]  /*22c0*/  IMAD.SHL.U32 R95, R2, 0x10, RZ ;  /* 0x00000010025f7824 */ /* 0x000fe200078e00ff */
[----:B------:R-:W-:Y:S01]  /*22d0*/  IADD3.X R90, PT, PT, RZ, ~UR18, RZ, P0, !PT ;  /* 0x80000012ff5a7c10 */ /* 0x000fe200087fe4ff */
[----:B------:R-:W-:Y:S01]  /*22e0*/  IMAD.X R92, RZ, RZ, ~R92, P0 ;  /* 0x000000ffff5c7224 */ /* 0x000fe200000e0e5c */
[----:B------:R-:W-:Y:S01]  /*22f0*/  LEA R84, P3, R6, UR8, 0x1 ;  /* 0x0000000806547c11 */ /* 0x000fe2000f8608ff */
[----:B------:R-:W-:Y:S01]  /*2300*/  IMAD R104, R103, -0x40, R60 ;  /* 0xffffffc067687824 */ /* 0x000fe200078e023c */
[----:B------:R-:W-:Y:S01]  /*2310*/  IADD3 R85, PT, PT, R7, R85, RZ ;  /* 0x0000005507557210 */ /* 0x000fe20007ffe0ff */
[----:B------:R-:W-:Y:S01]  /*2320*/  IMAD.MOV.U32 R99, RZ, RZ, R103 ;  /* 0x000000ffff637224 */ /* 0x000fe200078e0067 */
[----:B------:R-:W-:Y:S01]  /*2330*/  LEA R12, P2, R4, UR4, 0x1 ;  /* 0x00000004040c7c11 */ /* 0x000fe2000f8408ff */
[----:B------:R-:W2:Y:S01]  /*2340*/  LDCU.64 UR14, c[0x0][0x3c0] ;  /* 0x00007800ff0e77ac */ /* 0x000ea20008000a00 */
[----:B------:R-:W-:-:S02]  /*2350*/  IADD3 R86, P1, PT, R86, UR10, RZ ;  /* 0x0000000a56567c10 */ /* 0x000fc4000ff3e0ff */
[C---:B------:R-:W-:Y:S02]  /*2360*/  SHF.R.S64 R91, R93.reuse, 0x1f, R90 ;  /* 0x0000001f5d5b7819 */ /* 0x040fe4000000105a */
[----:B------:R-:W-:Y:S02]  /*2370*/  SHF.R.S64 R93, R93, 0x1f, R92 ;  /* 0x0000001f5d5d7819 */ /* 0x000fe4000000105c */
[----:B----4-:R-:W-:Y:S02]  /*2380*/  MOV R13, UR17 ;  /* 0x00000011000d7c02 */ /* 0x010fe40008000f00 */
[----:B------:R-:W-:Y:S02]  /*2390*/  SHF.R.S32.HI R90, RZ, 0x1f, R90 ;  /* 0x0000001fff5a7819 */ /* 0x000fe4000001145a */
[----:B------:R-:W-:Y:S02]  /*23a0*/  SHF.R.S32.HI R92, RZ, 0x1f, R92 ;  /* 0x0000001fff5c7819 */ /* 0x000fe4000001145c */
[----:B------:R-:W-:-:S02]  /*23b0*/  LEA.HI.X R85, R6, UR9, R85, 0x1, P3 ;  /* 0x0000000906557c11 */ /* 0x000fc400098f0c55 */
[----:B------:R-:W-:Y:S01]  /*23c0*/  LEA.HI.X R9, R4, UR5, R9, 0x1, P2 ;  /* 0x0000000504097c11 */ /* 0x000fe200090f0c09 */
[----:B------:R-:W4:Y:S01]  /*23d0*/  LDCU.64 UR4, c[0x0][0x3b8] ;  /* 0x00007700ff0477ac */ /* 0x000f220008000a00 */
[----:B------:R-:W-:Y:S01]  /*23e0*/  IADD3.X R87, PT, PT, R87, UR11, RZ, P1, !PT ;  /* 0x0000000b57577c10 */ /* 0x000fe20008ffe4ff */
[----:B--23--:R-:W1:Y:S06]  /*23f0*/  LDCU.128 UR8, c[0x0][0x3a0] ;  /* 0x00007400ff0877ac */ /* 0x00ce6c0008000c00 */
.L_x_6065:
        /* <DEDUP_REMOVED lines=17> */
[----:B------:R-:W3:Y:S01]  /*2510*/  @!P1 LDG.E.128 R4, desc[UR6][R84.64+0x80] ;  /* 0x0000800654049981 */ /* 0x000ee2000c1e1d00 */
[----:B--2---:R-:W-:Y:S05]  /*2520*/  @!P1 IMAD.MOV.U32 R81, RZ, RZ, R79 ;  /* 0x000000ffff519224 */ /* 0x004fea00078e004f */
[----:B---3--:R2:W-:Y:S02]  /*2530*/  @!P1 STG.E.128 desc[UR6][R80.64+0x80], R4 ;  /* 0x0000800450009986 */ /* 0x0085e4000c101d06 */
.L_x_6015:
[----:B-1--4-:R-:W-:Y:S05]  /*2540*/  BSYNC.RECONVERGENT B0 ;  /* 0x0000000000007941 */ /* 0x012fea0003800200 */
.L_x_6014:
        /* <DEDUP_REMOVED lines=13> */
.L_x_6017:
[----:B------:R-:W-:Y:S05]  /*2620*/  BSYNC.RECONVERGENT B0 ;  /* 0x0000000000007941 */ /* 0x000fea0003800200 */
.L_x_6016:
        /* <DEDUP_REMOVED lines=14> */
.L_x_6019:
[----:B------:R-:W-:Y:S05]  /*2710*/  BSYNC.RECONVERGENT B0 ;  /* 0x0000000000007941 */ /* 0x000fea0003800200 */
.L_x_6018:
[----:B------:R-:W-:Y:S01]  /*2720*/  ISETP.NE.AND P1, PT, R13, RZ, PT ;  /* 0x000000ff0d00720c */ /* 0x000fe20003f25270 */
[----:B------:R-:W-:Y:S01]  /*2730*/  BSSY.RECONVERGENT B0, `(.L_x_6020) ;  /* 0x0000012000007945 */ /* 0x000fe20003800200 */
[----:B------:R-:W-:Y:S03]  /*2740*/  IADD3 R99, PT, PT, R99, -0x1, RZ ;  /* 0xffffffff63637810 */ /* 0x000fe60007ffe0ff */
[----:B------:R-:W-:Y:S05]  /*2750*/  @!P3 BRA `(.L_x_6021) ;  /* 0x00000000003cb947 */ /* 0x000fea0003800000 */
        /* <DEDUP_REMOVED lines=15> */
.L_x_6021:
[----:B------:R-:W-:Y:S05]  /*2850*/  BSYNC.RECONVERGENT B0 ;  /* 0x0000000000007941 */ /* 0x000fea0003800200 */
.L_x_6020:
        /* <DEDUP_REMOVED lines=10> */
[----:B-1-34-:R1:W3:Y:S02]  /*2900*/  @!P1 LDG.E.128 R16, desc[UR6][R8.64] ;  /* 0x0000000608109981 */ /* 0x01a2e4000c1e1d00 */
[----:B-1----:R-:W-:Y:S02]  /*2910*/  @!P0 IMAD.MOV.U32 R8, RZ, RZ, R12 ;  /* 0x000000ffff088224 */ /* 0x002fe400078e000c */
[----:B---3--:R1:W-:Y:S04]  /*2920*/  @!P1 STG.E.128 desc[UR6][R82.64], R16 ;  /* 0x0000001052009986 */ /* 0x0083e8000c101d06 */
[----:B--2---:R-:W2:Y:S04]  /*2930*/  @!P0 LDG.E.128 R4, desc[UR6][R8.64+0x80] ;  /* 0x0000800608048981 */ /* 0x004ea8000c1e1d00 */
[----:B--2---:R1:W-:Y:S02]  /*2940*/  @!P0 STG.E.128 desc[UR6][R82.64+0x80], R4 ;  /* 0x0000800452008986 */ /* 0x0043e4000c101d06 */
.L_x_6025:
[----:B------:R-:W-:Y:S05]  /*2950*/  BSYNC.RECONVERGENT B0 ;  /* 0x0000000000007941 */ /* 0x000fea0003800200 */
.L_x_6024:
[----:B------:R-:W-:Y:S04]  /*2960*/  BSSY.RECONVERGENT B0, `(.L_x_6026) ;  /* 0x000000c000007945 */ /* 0x000fe80003800200 */
[----:B------:R-:W-:Y:S05]  /*2970*/  @!P5 BRA `(.L_x_6027) ;  /* 0x000000000028d947 */ /* 0x000fea0003800000 */
[----:B------:R-:W-:Y:S02]  /*2980*/  ISETP.GE.AND P1, PT, R10, UR16, PT ;  /* 0x000000100a007c0c */ /* 0x000fe4000bf26270 */
[C---:B-1-3--:R-:W-:Y:S02]  /*2990*/  LEA R20, P0, R95.reuse, R12, 0x1 ;  /* 0x0000000c5f147211 */ /* 0x04afe400078008ff */
[----:B------:R-:W-:Y:S02]  /*29a0*/  LEA R2, P5, R66, R82, 0x1 ;  /* 0x0000005242027211 */ /* 0x000fe400078a08ff */
[----:B------:R-:W-:Y:S02]  /*29b0*/  LEA.HI.X R21, R95, R9, R94, 0x1, P0 ;  /* 0x000000095f157211 */ /* 0x000fe400000f0c5e */
[----:B------:R-:W-:Y:S02]  /*29c0*/  ISETP.GE.AND P0, PT, R100, UR16, PT ;  /* 0x0000001064007c0c */ /* 0x000fe4000bf06270 */
[----:B------:R-:W-:Y:S03]  /*29d0*/  LEA.HI.X R3, R66, R83, R65, 0x1, P5 ;  /* 0x0000005342037211 */ /* 0x000fe600028f0c41 */
[----:B----4-:R-:W3:Y:S04]  /*29e0*/  @!P1 LDG.E.128 R16, desc[UR6][R20.64] ;  /* 0x0000000614109981 */ /* 0x010ee8000c1e1d00 */
[----:B---3--:R1:W-:Y:S04]  /*29f0*/  @!P1 STG.E.128 desc[UR6][R2.64], R16 ;  /* 0x0000001002009986 */ /* 0x0083e8000c101d06 */
[----:B--2---:R-:W2:Y:S04]  /*2a00*/  @!P0 LDG.E.128 R4, desc[UR6][R20.64+0x80] ;  /* 0x0000800614048981 */ /* 0x004ea8000c1e1d00 */
[----:B--2---:R1:W-:Y:S02]  /*2a10*/  @!P0 STG.E.128 desc[UR6][R2.64+0x80], R4 ;  /* 0x0000800402008986 */ /* 0x0043e4000c101d06 */
.L_x_6027:
[----:B------:R-:W-:Y:S05]  /*2a20*/  BSYNC.RECONVERGENT B0 ;  /* 0x0000000000007941 */ /* 0x000fea0003800200 */
.L_x_6026:
        /* <DEDUP_REMOVED lines=14> */
.L_x_6029:
[----:B------:R-:W-:Y:S05]  /*2b10*/  BSYNC.RECONVERGENT B0 ;  /* 0x0000000000007941 */ /* 0x000fea0003800200 */
.L_x_6028:
[----:B------:R-:W-:Y:S01]  /*2b20*/  MOV R13, RZ ;  /* 0x000000ff000d7202 */ /* 0x000fe20000000f00 */
[----:B------:R-:W-:Y:S05]  /*2b30*/  @!P3 BRA `(.L_x_6030) ;  /* 0x000000500018b947 */ /* 0x000fea0003800000 */
[----:B-1----:R-:W3:Y:S01]  /*2b40*/  LDC.64 R2, c[0x0][0x4a8] ;  /* 0x00012a00ff027b82 */ /* 0x002ee20000000a00 */
[----:B------:R-:W-:Y:S02]  /*2b50*/  MOV R8, R12 ;  /* 0x0000000c00087202 */ /* 0x000fe40000000f00 */
[----:B------:R-:W-:Y:S03]  /*2b60*/  ISETP.GE.AND P0, PT, R10, UR16, PT ;  /* 0x000000100a007c0c */ /* 0x000fe6000bf06270 */
[----:B---34-:R-:W-:Y:S04]  /*2b70*/  IMAD.WIDE.U32 R16, R2, 0x60, R8 ;  /* 0x0000006002107825 */ /* 0x018fe800078e0008 */
[----:B------:R-:W-:Y:S05]  /*2b80*/  IMAD R3, R3, 0x60, RZ ;  /* 0x0000006003037824 */ /* 0x000fea00078e02ff */
[----:B------:R-:W-:Y:S02]  /*2b90*/  IADD3 R17, PT, PT, R17, R3, RZ ;  /* 0x0000000311117210 */ /* 0x000fe40007ffe0ff */
[----:B------:R-:W1:Y:S03]  /*2ba0*/  LDC.64 R2, c[0x0][0x3b8] ;  /* 0x0000ee00ff027b82 */ /* 0x000e660000000a00 */
[----:B--2---:R-:W2:Y:S01]  /*2bb0*/  @!P0 LDG.E.128 R4, desc[UR6][R16.64] ;  /* 0x0000000610048981 */ /* 0x004ea2000c1e1d00 */
        /* <DEDUP_REMOVED lines=10> */
.L_x_6023:
        /* <DEDUP_REMOVED lines=10> */
[----:B-1-34-:R-:W3:Y:S08]  /*2d00*/  LDG.E.128 R16, desc[UR6][R8.64] ;  /* 0x0000000608107981 */ /* 0x01aef0000c1e1d00 */
[----:B------:R-:W4:Y:S06]  /*2d10*/  @!P0 LDG.E.64 R28, desc[UR6][R48.64] ;  /* 0x00000006301c8981 */ /* 0x000f2c000c1e1b00 */
[----:B--2---:R-:W2:Y:S01]  /*2d20*/  @!P0 LDG.E.64 R6, desc[UR6][R14.64] ;  /* 0x000000060e068981 */ /* 0x004ea2000c1e1b00 */
[--C-:B----4-:R-:W-:Y:S01]  /*2d30*/  @!P0 HADD2.F32 R25, -RZ, R28.reuse.H0_H0 ;  /* 0x2000001cff198230 */ /* 0x110fe20000004100 */
[----:B---3--:R-:W-:Y:S01]  /*2d40*/  @!P0 MOV R22, R16 ;  /* 0x0000001000168202 */ /* 0x008fe20000000f00 */
[----:B------:R-:W-:Y:S01]  /*2d50*/  @!P0 HADD2.F32 R27, -RZ, R28.H1_H1 ;  /* 0x3000001cff1b8230 */ /* 0x000fe20000004100 */
[----:B------:R-:W-:Y:S01]  /*2d60*/  @!P0 MOV R20, R17 ;  /* 0x0000001100148202 */ /* 0x000fe20000000f00 */
[----:B------:R-:W-:Y:S02]  /*2d70*/  @!P0 HADD2.F32 R28, -RZ, R29.H0_H0 ;  /* 0x2000001dff1c8230 */ /* 0x000fe40000004100 */
[----:B------:R-:W-:Y:S02]  /*2d80*/  @!P0 HADD2.F32 R24, -RZ, R22.H1_H1 ;  /* 0x30000016ff188230 */ /* 0x000fe40000004100 */
[----:B--2---:R-:W-:Y:S02]  /*2d90*/  @!P0 HADD2.F32 R21, -RZ, R6.H0_H0 ;  /* 0x20000006ff158230 */ /* 0x004fe40000004100 */
        /* <DEDUP_REMOVED lines=38> */
.L_x_6035:
[----:B------:R-:W-:Y:S05]  /*3000*/  BSYNC.RECONVERGENT B0 ;  /* 0x0000000000007941 */ /* 0x000fea0003800200 */
.L_x_6034:
        /* <DEDUP_REMOVED lines=51> */
.L_x_6033:
[----:B------:R-:W-:Y:S05]  /*3340*/  BSYNC.RECONVERGENT B1 ;  /* 0x0000000000017941 */ /* 0x000fea0003800200 */
.L_x_6032:
        /* <DEDUP_REMOVED lines=67> */
.L_x_6039:
[----:B------:R-:W-:Y:S05]  /*3780*/  BSYNC.RECONVERGENT B0 ;  /* 0x0000000000007941 */ /* 0x000fea0003800200 */
.L_x_6038:
        /* <DEDUP_REMOVED lines=51> */
.L_x_6037:
[----:B------:R-:W-:Y:S05]  /*3ac0*/  BSYNC.RECONVERGENT B1 ;  /* 0x0000000000017941 */ /* 0x000fea0003800200 */
.L_x_6036:
        /* <DEDUP_REMOVED lines=67> */
.L_x_6043:
[----:B------:R-:W-:Y:S05]  /*3f00*/  BSYNC.RECONVERGENT B0 ;  /* 0x0000000000007941 */ /* 0x000fea0003800200 */
.L_x_6042:
        /* <DEDUP_REMOVED lines=51> */
.L_x_6041:
[----:B------:R-:W-:Y:S05]  /*4240*/  BSYNC.RECONVERGENT B1 ;  /* 0x0000000000017941 */ /* 0x000fea0003800200 */
.L_x_6040:
        /* <DEDUP_REMOVED lines=70> */
.L_x_6047:
[----:B------:R-:W-:Y:S05]  /*46b0*/  BSYNC.RECONVERGENT B0 ;  /* 0x0000000000007941 */ /* 0x000fea0003800200 */
.L_x_6046:
        /* <DEDUP_REMOVED lines=51> */
.L_x_6045:
[----:B------:R-:W-:Y:S05]  /*49f0*/  BSYNC.RECONVERGENT B1 ;  /* 0x0000000000017941 */ /* 0x000fea0003800200 */
.L_x_6044:
        /* <DEDUP_REMOVED lines=8> */
.L_x_6031:
[----:B-1-34-:R-:W-:Y:S01]  /*4a80*/  LEA.HI R16, R13, R13, RZ, 0x1 ;  /* 0x0000000d0d107211 */ /* 0x01afe200078f08ff */
        /* <DEDUP_REMOVED lines=98> */
.L_x_6051:
[----:B------:R-:W-:Y:S05]  /*50b0*/  BSYNC.RECONVERGENT B0 ;  /* 0x0000000000007941 */ /* 0x000fea0003800200 */
.L_x_6050:
        /* <DEDUP_REMOVED lines=92> */
.L_x_6049:
[----:B------:R-:W-:Y:S05]  /*5680*/  BSYNC.RECONVERGENT B1 ;  /* 0x0000000000017941 */ /* 0x000fea0003800200 */
.L_x_6048:
        /* <DEDUP_REMOVED lines=100> */
.L_x_6055:
[----:B------:R-:W-:Y:S05]  /*5cd0*/  BSYNC.RECONVERGENT B0 ;  /* 0x0000000000007941 */ /* 0x000fea0003800200 */
.L_x_6054:
        /* <DEDUP_REMOVED lines=92> */
.L_x_6053:
[----:B------:R-:W-:Y:S05]  /*62a0*/  BSYNC.RECONVERGENT B1 ;  /* 0x0000000000017941 */ /* 0x000fea0003800200 */
.L_x_6052:
        /* <DEDUP_REMOVED lines=101> */
.L_x_6059:
[----:B------:R-:W-:Y:S05]  /*6900*/  BSYNC.RECONVERGENT B0 ;  /* 0x0000000000007941 */ /* 0x000fea0003800200 */
.L_x_6058:
        /* <DEDUP_REMOVED lines=92> */
.L_x_6057:
[----:B------:R-:W-:Y:S05]  /*6ed0*/  BSYNC.RECONVERGENT B1 ;  /* 0x0000000000017941 */ /* 0x000fea0003800200 */
.L_x_6056:
        /* <DEDUP_REMOVED lines=105> */
.L_x_6063:
[----:B------:R-:W-:Y:S05]  /*7570*/  BSYNC.RECONVERGENT B0 ;  /* 0x0000000000007941 */ /* 0x000fea0003800200 */
.L_x_6062:
        /* <DEDUP_REMOVED lines=90> */
.L_x_6061:
[----:B------:R-:W-:Y:S05]  /*7b20*/  BSYNC.RECONVERGENT B1 ;  /* 0x0000000000017941 */ /* 0x000fea0003800200 */
.L_x_6060:
[----:B------:R-:W5:Y:S08]  /*7b30*/  LDC R3, c[0x0][0x450] ;  /* 0x00011400ff037b82 */ /* 0x000f700000000800 */
[----:B------:R-:W1:Y:S01]  /*7b40*/  LDC R13, c[0x0][0x450] ;  /* 0x00011400ff0d7b82 */ /* 0x000e620000000800 */
[----:B-----5:R-:W-:Y:S05]  /*7b50*/  IMAD.U32 R3, R3, -0x20, RZ ;  /* 0xffffffe003037824 */ /* 0x020fea00078e00ff */
[C---:B------:R-:W-:Y:S02]  /*7b60*/  LEA R88, P1, R3.reuse, R88, 0x1 ;  /* 0x0000005803587211 */ /* 0x040fe400078208ff */
[C---:B------:R-:W-:Y:S02]  /*7b70*/  LEA R86, P0, R3.reuse, R86, 0x1 ;  /* 0x0000005603567211 */ /* 0x040fe400078008ff */
[C---:B------:R-:W-:Y:S02]  /*7b80*/  LEA.HI.X.SX32 R89, R3.reuse, R89, 0x1, P1 ;  /* 0x0000005903597211 */ /* 0x040fe400008f0eff */
[----:B-1----:R-:W-:Y:S09]  /*7b90*/  LEA.HI.X.SX32 R87, R3, R87, 0x1, P0 ;  /* 0x0000005703577211 */ /* 0x002ff200000f0eff */
.L_x_6030:
[----:B------:R-:W-:Y:S05]  /*7ba0*/  BSYNC.RECONVERGENT B2 ;  /* 0x0000000000027941 */ /* 0x000fea0003800200 */
.L_x_6022:
        /* <DEDUP_REMOVED lines=91> */
.L_x_6064:
[----:B------:R-:W-:Y:S02]  /*8160*/  IADD3 R84, P1, PT, R84, R91, RZ ;  /* 0x0000005b54547210 */ /* 0x000fe40007f3e0ff */
[----:B------:R-:W-:Y:S03]  /*8170*/  IADD3 R12, P0, PT, R12, R93, RZ ;  /* 0x0000005d0c0c7210 */ /* 0x000fe60007f1e0ff */
[----:B------:R-:W-:Y:S02]  /*8180*/  IMAD.X R85, R85, 0x1, R90, P1 ;  /* 0x0000000155557824 */ /* 0x000fe400008e065a */
[----:B------:R-:W-:Y:S01]  /*8190*/  IMAD.X R9, R9, 0x1, R92, P0 ;  /* 0x0000000109097824 */ /* 0x000fe200000e065c */
[----:B------:R-:W-:Y:S07]  /*81a0*/  @P2 BRA `(.L_x_6065) ;  /* 0xffffffa000942947 */ /* 0x000fee000383ffff */
.L_x_6013:
        /* <DEDUP_REMOVED lines=43> */
.L_x_6069:
[----:B------:R-:W-:Y:S05]  /*8460*/  BSYNC.RECONVERGENT B0 ;  /* 0x0000000000007941 */ /* 0x000fea0003800200 */
.L_x_6068:
        /* <DEDUP_REMOVED lines=17> */
.L_x_6071:
[----:B------:R-:W-:Y:S05]  /*8580*/  BSYNC.RECONVERGENT B0 ;  /* 0x0000000000007941 */ /* 0x000fea0003800200 */
.L_x_6070:
        /* <DEDUP_REMOVED lines=17> */
.L_x_6073:
[----:B------:R-:W-:Y:S05]  /*86a0*/  BSYNC.RECONVERGENT B0 ;  /* 0x0000000000007941 */ /* 0x000fea0003800200 */
.L_x_6072:
        /* <DEDUP_REMOVED lines=17> */
.L_x_6067:
        /* <DEDUP_REMOVED lines=56> */
[----:B------:R-:W-:Y:S02]  /*8b40*/  HADD2.F32 R4, -RZ, R4.H0_H0 ;  /* 0x20000004ff047230 */ /* 0x000fe40000004100 */
[-C--:B------:R-:W-:Y:S01]  /*8b50*/  FMUL.FTZ R39, R26, R13.reuse ;  /* 0x0000000d1a277220 */ /* 0x080fe20000410000 */
[----:B------:R-:W-:Y:S01]  /*8b60*/  FFMA.FTZ R28, R31, R13, -R28 ;  /* 0x0000000d1f1c7223 */ /* 0x000fe2000001081c */
[----:B------:R-:W-:Y:S02]  /*8b70*/  HADD2.F32 R13, -RZ, R12.H1_H1 ;  /* 0x3000000cff0d7230 */ /* 0x000fe40000004100 */
[----:B------:R-:W-:Y:S01]  /*8b80*/  FFMA.FTZ R30, R29, R14, -R30 ;  /* 0x0000000e1d1e7223 */ /* 0x000fe2000001081e */
[----:B------:R-:W-:Y:S01]  /*8b90*/  FFMA.FTZ R39, R31, R0, R39 ;  /* 0x000000001f277223 */ /* 0x000fe20000010027 */
[----:B------:R-:W-:Y:S02]  /*8ba0*/  HADD2.F32 R5, -RZ, R5.H0_H0 ;  /* 0x20000005ff057230 */ /* 0x000fe40000004100 */
[----:B------:R-:W-:Y:S01]  /*8bb0*/  FFMA.FTZ R15, R29, R8, R15 ;  /* 0x000000081d0f7223 */ /* 0x000fe2000001000f */
[----:B------:R-:W-:-:S02]  /*8bc0*/  HADD2.F32 R0, -RZ, R27.H1_H1 ;  /* 0x3000001bff007230 */ /* 0x000fc40000004100 */
[----:B------:R-:W-:Y:S01]  /*8bd0*/  FMUL.FTZ R8, R13, R4 ;  /* 0x000000040d087220 */ /* 0x000fe20000410000 */
[----:B------:R-:W-:Y:S02]  /*8be0*/  HADD2.F32 R7, -RZ, R7.H0_H0 ;  /* 0x20000007ff077230 */ /* 0x000fe40000004100 */
[----:B------:R-:W-:Y:S01]  /*8bf0*/  HADD2.F32 R29, -RZ, R12.H0_H0 ;  /* 0x2000000cff1d7230 */ /* 0x000fe20000004100 */
[----:B------:R-:W-:Y:S01]  /*8c00*/  F2FP.F16.F32.PACK_AB R30, R15, R30 ;  /* 0x0000001e0f1e723e */ /* 0x000fe200000000ff */
        /* <DEDUP_REMOVED lines=12> */
.L_x_6081:
[----:B------:R-:W-:Y:S05]  /*8cd0*/  BSYNC.RECONVERGENT B0 ;  /* 0x0000000000007941 */ /* 0x000fea0003800200 */
.L_x_6080:
[----:B-----5:R-:W-:Y:S01]  /*8ce0*/  IMAD.MOV.U32 R6, RZ, RZ, R14 ;  /* 0x000000ffff067224 */ /* 0x020fe200078e000e */
[----:B------:R-:W-:Y:S01]  /*8cf0*/  MOV R4, R12 ;  /* 0x0000000c00047202 */ /* 0x000fe20000000f00 */
[----:B------:R-:W-:Y:S01]  /*8d00*/  IMAD.MOV.U32 R7, RZ, RZ, R15 ;  /* 0x000000ffff077224 */ /* 0x000fe200078e000f */
[----:B------:R-:W-:Y:S02]  /*8d10*/  MOV R5, R13 ;  /* 0x0000000d00057202 */ /* 0x000fe40000000f00 */
.L_x_6079:
[----:B------:R-:W-:Y:S05]  /*8d20*/  BSYNC.RECONVERGENT B1 ;  /* 0x0000000000017941 */ /* 0x000fea0003800200 */
.L_x_6078:
        /* <DEDUP_REMOVED lines=12> */
[--C-:B-----5:R-:W-:Y:S01]  /*8df0*/  HADD2.F32 R27, -RZ, R13.reuse.H0_H0 ;  /* 0x2000000dff1b7230 */ /* 0x120fe20000004100 */
[----:B------:R-:W-:Y:S01]  /*8e00*/  MOV R26, R14 ;  /* 0x0000000e001a7202 */ /* 0x000fe20000000f00 */
[----:B------:R-:W-:Y:S02]  /*8e10*/  HADD2.F32 R29, -RZ, R13.H1_H1 ;  /* 0x3000000dff1d7230 */ /* 0x000fe40000004100 */
[--C-:B------:R-:W-:Y:S02]  /*8e20*/  HADD2.F32 R19, -RZ, R15.reuse.H1_H1 ;  /* 0x3000000fff137230 */ /* 0x100fe40000004100 */
[----:B---3--:R-:W-:-:S02]  /*8e30*/  HADD2.F32 R21, -RZ, R15.H0_H0 ;  /* 0x2000000fff157230 */ /* 0x008fc40000004100 */
        /* <DEDUP_REMOVED lines=33> */
.L_x_6083:
[----:B------:R-:W-:Y:S05]  /*9050*/  BSYNC.RECONVERGENT B0 ;  /* 0x0000000000007941 */ /* 0x000fea0003800200 */
.L_x_6082:
[----:B-----5:R3:W-:Y:S02]  /*9060*/  STS.128 [R166+0x2000], R12 ;  /* 0x0020000ca6007388 */ /* 0x0207e40000000c00 */
.L_x_6077:
[----:B------:R-:W-:Y:S05]  /*9070*/  BSYNC.RECONVERGENT B2 ;  /* 0x0000000000027941 */ /* 0x000fea0003800200 */
.L_x_6076:
        /* <DEDUP_REMOVED lines=65> */
.L_x_6089:
[----:B------:R-:W-:Y:S05]  /*9490*/  BSYNC.RECONVERGENT B0 ;  /* 0x0000000000007941 */ /* 0x000fea0003800200 */
.L_x_6088:
[----:B-----5:R1:W-:Y:S02]  /*94a0*/  STS.128 [R166+0x800], R12 ;  /* 0x0008000ca6007388 */ /* 0x0203e40000000c00 */
.L_x_6087:
[----:B------:R-:W-:Y:S05]  /*94b0*/  BSYNC.RECONVERGENT B1 ;  /* 0x0000000000017941 */ /* 0x000fea0003800200 */
.L_x_6086:
        /* <DEDUP_REMOVED lines=19> */
[--C-:B-----5:R-:W-:Y:S02]  /*95f0*/  HADD2.F32 R21, -RZ, R13.reuse.H0_H0 ;  /* 0x2000000dff157230 */ /* 0x120fe40000004100 */
[----:B------:R-:W-:Y:S02]  /*9600*/  HADD2.F32 R27, -RZ, R13.H1_H1 ;  /* 0x3000000dff1b7230 */ /* 0x000fe40000004100 */
[--C-:B------:R-:W-:Y:S01]  /*9610*/  HADD2.F32 R19, -RZ, R15.reuse.H1_H1 ;  /* 0x3000000fff137230 */ /* 0x100fe20000004100 */
[----:B------:R-:W-:Y:S01]  /*9620*/  MOV R20, R14 ;  /* 0x0000000e00147202 */ /* 0x000fe20000000f00 */
[----:B------:R-:W-:-:S02]  /*9630*/  HADD2.F32 R23, -RZ, R15.H0_H0 ;  /* 0x2000000fff177230 */ /* 0x000fc40000004100 */
[----:B--2---:R-:W-:Y:S02]  /*9640*/  HADD2.F32 R13, -RZ, R7.H1_H1 ;  /* 0x30000007ff0d7230 */ /* 0x004fe40000004100 */
[----:B---3--:R-:W-:Y:S02]  /*9650*/  HADD2.F32 R0, -RZ, R5.H1_H1 ;  /* 0x30000005ff007230 */ /* 0x008fe40000004100 */
[----:B------:R-:W-:-:S03]  /*9660*/  HADD2.F32 R14, -RZ, R6.H1_H1 ;  /* 0x30000006ff0e7230 */ /* 0x000fc60000004100 */
[C---:B------:R-:W-:Y:S01]  /*9670*/  FMUL.FTZ R22, R19.reuse, R0 ;  /* 0x0000000013167220 */ /* 0x040fe20000410000 */
[-C--:B------:R-:W-:Y:S01]  /*9680*/  FMUL.FTZ R19, R19, R13.reuse ;  /* 0x0000000d13137220 */ /* 0x080fe20000410000 */
[----:B------:R-:W-:Y:S02]  /*9690*/  HADD2.F32 R8, -RZ, R4.H1_H1 ;  /* 0x30000004ff087230 */ /* 0x000fe40000004100 */
[----:B------:R-:W-:Y:S01]  /*96a0*/  FMUL.FTZ R15, R27, R14 ;  /* 0x0000000e1b0f7220 */ /* 0x000fe20000410000 */
[C---:B------:R-:W-:Y:S01]  /*96b0*/  FFMA.FTZ R22, R23.reuse, R13, -R22 ;  /* 0x0000000d17167223 */ /* 0x040fe20000010816 */
[----:B------:R-:W-:Y:S01]  /*96c0*/  FFMA.FTZ R19, R23, R0, R19 ;  /* 0x0000000017137223 */ /* 0x000fe20000010013 */
[----:B------:R-:W-:Y:S02]  /*96d0*/  HADD2.F32 R6, -RZ, R6.H0_H0 ;  /* 0x20000006ff067230 */ /* 0x000fe40000004100 */
[----:B------:R-:W-:Y:S02]  /*96e0*/  HADD2.F32 R13, -RZ, R12.H1_H1 ;  /* 0x3000000cff0d7230 */ /* 0x000fe40000004100 */
[----:B------:R-:W-:-:S02]  /*96f0*/  HADD2.F32 R4, -RZ, R4.H0_H0 ;  /* 0x20000004ff047230 */ /* 0x000fc40000004100 */
[-C--:B------:R-:W-:Y:S01]  /*9700*/  FMUL.FTZ R26, R27, R8.reuse ;  /* 0x000000081b1a7220 */ /* 0x080fe20000410000 */
[----:B------:R-:W-:Y:S02]  /*9710*/  HADD2.F32 R5, -RZ, R5.H0_H0 ;  /* 0x20000005ff057230 */ /* 0x000fe40000004100 */
[--C-:B------:R-:W-:Y:S02]  /*9720*/  HADD2.F32 R0, -RZ, R20.reuse.H1_H1 ;  /* 0x30000014ff007230 */ /* 0x100fe40000004100 */
[----:B------:R-:W-:Y:S02]  /*9730*/  HADD2.F32 R7, -RZ, R7.H0_H0 ;  /* 0x20000007ff077230 */ /* 0x000fe40000004100 */
[----:B------:R-:W-:Y:S01]  /*9740*/  FFMA.FTZ R15, R21, R8, R15 ;  /* 0x00000008150f7223 */ /* 0x000fe2000001000f */
[C---:B------:R-:W-:Y:S01]  /*9750*/  FMUL.FTZ R8, R13.reuse, R4 ;  /* 0x000000040d087220 */ /* 0x040fe20000410000 */
[----:B------:R-:W-:Y:S01]  /*9760*/  FMUL.FTZ R23, R13, R6 ;  /* 0x000000060d177220 */ /* 0x000fe20000410000 */
[----:B------:R-:W-:Y:S01]  /*9770*/  FFMA.FTZ R26, R21, R14, -R26 ;  /* 0x0000000e151a7223 */ /* 0x000fe2000001081a */
[----:B------:R-:W-:-:S02]  /*9780*/  HADD2.F32 R20, -RZ, R20.H0_H0 ;  /* 0x20000014ff147230 */ /* 0x000fc40000004100 */
[C---:B------:R-:W-:Y:S01]  /*9790*/  FMUL.FTZ R13, R0.reuse, R5 ;  /* 0x00000005000d7220 */ /* 0x040fe20000410000 */
[----:B------:R-:W-:Y:S02]  /*97a0*/  HADD2.F32 R21, -RZ, R12.H0_H0 ;  /* 0x2000000cff157230 */ /* 0x000fe40000004100 */
[-C--:B------:R-:W-:Y:S01]  /*97b0*/  FMUL.FTZ R0, R0, R7.reuse ;  /* 0x0000000700007220 */ /* 0x080fe20000410000 */
[----:B------:R-:W-:-:S03]  /*97c0*/  FFMA.FTZ R13, R20, R7, -R13 ;  /* 0x00000007140d7223 */ /* 0x000fc6000001080d */
[----:B------:R-:W-:Y:S01]  /*97d0*/  FFMA.FTZ R0, R20, R5, R0 ;  /* 0x0000000514007223 */ /* 0x000fe20000010000 */
[C---:B------:R-:W-:Y:S01]  /*97e0*/  FFMA.FTZ R8, R21.reuse, R6, -R8 ;  /* 0x0000000615087223 */ /* 0x040fe20000010808 */
[----:B------:R-:W-:Y:S01]  /*97f0*/  FFMA.FTZ R23, R21, R4, R23 ;  /* 0x0000000415177223 */ /* 0x000fe20000010017 */
[----:B------:R-:W-:Y:S02]  /*9800*/  F2FP.F16.F32.PACK_AB R26, R15, R26 ;  /* 0x0000001a0f1a723e */ /* 0x000fe400000000ff */
[----:B------:R-:W-:Y:S02]  /*9810*/  F2FP.F16.F32.PACK_AB R14, R0, R13 ;  /* 0x0000000d000e723e */ /* 0x000fe400000000ff */
[----:B------:R-:W-:Y:S02]  /*9820*/  F2FP.F16.F32.PACK_AB R15, R19, R22 ;  /* 0x00000016130f723e */ /* 0x000fe400000000ff */
[----:B------:R-:W-:Y:S02]  /*9830*/  F2FP.F16.F32.PACK_AB R12, R23, R8 ;  /* 0x00000008170c723e */ /* 0x000fe400000000ff */
[----:B------:R-:W-:-:S02]  /*9840*/  MOV R13, R26 ;  /* 0x0000001a000d7202 */ /* 0x000fc40000000f00 */
.L_x_6091:
[----:B------:R-:W-:Y:S05]  /*9850*/  BSYNC.RECONVERGENT B0 ;  /* 0x0000000000007941 */ /* 0x000fea0003800200 */
.L_x_6090:
[----:B-----5:R3:W-:Y:S02]  /*9860*/  STS.128 [R166+0x2800], R12 ;  /* 0x0028000ca6007388 */ /* 0x0207e40000000c00 */
.L_x_6085:
[----:B------:R-:W-:Y:S05]  /*9870*/  BSYNC.RECONVERGENT B2 ;  /* 0x0000000000027941 */ /* 0x000fea0003800200 */
.L_x_6084:
        /* <DEDUP_REMOVED lines=49> */
[----:B------:R-:W-:Y:S01]  /*9b90*/  FFMA.FTZ R15, R23, R8, R15 ;  /* 0x00000008170f7223 */ /* 0x000fe2000001000f */
[C---:B------:R-:W-:Y:S01]  /*9ba0*/  FMUL.FTZ R8, R13.reuse, R4 ;  /* 0x000000040d087220 */ /* 0x040fe20000410000 */
[----:B------:R-:W-:Y:S01]  /*9bb0*/  FMUL.FTZ R27, R13, R6 ;  /* 0x000000060d1b7220 */ /* 0x000fe20000410000 */
[----:B------:R-:W-:Y:S01]  /*9bc0*/  FFMA.FTZ R28, R23, R14, -R28 ;  /* 0x0000000e171c7223 */ /* 0x000fe2000001081c */
[----:B------:R-:W-:Y:S02]  /*9bd0*/  HADD2.F32 R22, -RZ, R22.H0_H0 ;  /* 0x20000016ff167230 */ /* 0x000fe40000004100 */
        /* <DEDUP_REMOVED lines=12> */
.L_x_6097:
[----:B------:R-:W-:Y:S05]  /*9ca0*/  BSYNC.RECONVERGENT B0 ;  /* 0x0000000000007941 */ /* 0x000fea0003800200 */
.L_x_6096:
[----:B-----5:R1:W-:Y:S02]  /*9cb0*/  STS.128 [R166+0x1000], R12 ;  /* 0x0010000ca6007388 */ /* 0x0203e40000000c00 */
.L_x_6095:
[----:B------:R-:W-:Y:S05]  /*9cc0*/  BSYNC.RECONVERGENT B1 ;  /* 0x0000000000017941 */ /* 0x000fea0003800200 */
.L_x_6094:
        /* <DEDUP_REMOVED lines=57> */
.L_x_6099:
[----:B------:R-:W-:Y:S05]  /*a060*/  BSYNC.RECONVERGENT B0 ;  /* 0x0000000000007941 */ /* 0x000fea0003800200 */
.L_x_6098:
[----:B-----5:R3:W-:Y:S02]  /*a070*/  STS.128 [R166+0x3000], R12 ;  /* 0x0030000ca6007388 */ /* 0x0207e40000000c00 */
.L_x_6093:
[----:B------:R-:W-:Y:S05]  /*a080*/  BSYNC.RECONVERGENT B2 ;  /* 0x0000000000027941 */ /* 0x000fea0003800200 */
.L_x_6092:
[----:B------:R-:W-:-:S04]  /*a090*/  IADD3 R160, PT, PT, R114, 0x30, RZ ;  /* 0x0000003072a07810 */ /* 0x000fc80007ffe0ff */
[----:B------:R-:W-:-:S13]  /*a0a0*/  ISETP.GE.AND P0, PT, R160, R17, PT ;  /* 0x00000011a000720c */ /* 0x000fda0003f06270 */
[----:B------:R-:W-:Y:S05]  /*a0b0*/  @P0 BRA `(.L_x_6074) ;  /* 0x0000003400bc0947 */ /* 0x000fea0003800000 */
[----:B--2---:R-:W2:Y:S01]  /*a0c0*/  LDC R7, c[0x0][0x440] ;  /* 0x00011000ff077b82 */ /* 0x004ea20000000800 */
[----:B------:R-:W-:Y:S01]  /*a0d0*/  IMAD R3, R3, 0x60, RZ ;  /* 0x0000006003037824 */ /* 0x000fe200078e02ff */
[----:B------:R-:W-:Y:S01]  /*a0e0*/  BSSY.RECONVERGENT B1, `(.L_x_6100) ;  /* 0x000003e000017945 */ /* 0x000fe20003800200 */
[----:B-1----:R-:W-:-:S04]  /*a0f0*/  IMAD.WIDE.U32 R24, R2, 0x60, R24 ;  /* 0x0000006002187825 */ /* 0x002fc800078e0018 */
[----:B------:R-:W-:Y:S01]  /*a100*/  IMAD R67, R67, 0x30, RZ ;  /* 0x0000003043437824 */ /* 0x000fe200078e02ff */
[----:B------:R-:W-:Y:S02]  /*a110*/  IADD3 R25, PT, PT, R25, R3, RZ ;  /* 0x0000000319197210 */ /* 0x000fe40007ffe0ff */
[----:B--2---:R-:W-:-:S13]  /*a120*/  ISETP.GE.AND P0, PT, R10, R7, PT ;  /* 0x000000070a00720c */ /* 0x004fda0003f06270 */
[----:B------:R1:W-:Y:S01]  /*a130*/  @P0 STS.128 [R166+0x1800], RZ ;  /* 0x001800ffa6000388 */ /* 0x0003e20000000c00 */
[----:B------:R-:W-:Y:S05]  /*a140*/  @P0 BRA `(.L_x_6101) ;  /* 0x0000000000dc0947 */ /* 0x000fea0003800000 */
[----:B---3--:R2:W5:Y:S01]  /*a150*/  LDG.E.128 R12, desc[UR6][R24.64] ;  /* 0x00000006180c7981 */ /* 0x008562000c1e1d00 */
[----:B------:R-:W-:Y:S01]  /*a160*/  ISETP.GE.AND P0, PT, R10, R9, PT ;  /* 0x000000090a00720c */ /* 0x000fe20003f06270 */
[----:B------:R-:W-:-:S12]  /*a170*/  BSSY.RECONVERGENT B0, `(.L_x_6102) ;  /* 0x0000033000007945 */ /* 0x000fd80003800200 */
[----:B------:R-:W-:Y:S05]  /*a180*/  @P0 BRA `(.L_x_6103) ;  /* 0x0000000000c40947 */ /* 0x000fea0003800000 */
[----:B------:R-:W3:Y:S01]  /*a190*/  LDCU.64 UR10, c[0x0][0x4c8] ;  /* 0x00009900ff0a77ac */ /* 0x000ee20008000a00 */
[----:B------:R-:W-:Y:S01]  /*a1a0*/  IADD3 R3, P0, PT, R67, R16, RZ ;  /* 0x0000001043037210 */ /* 0x000fe20007f1e0ff */
[----:B------:R-:W1:Y:S03]  /*a1b0*/  LDCU.64 UR8, c[0x0][0x4d0] ;  /* 0x00009a00ff0877ac */ /* 0x000e660008000a00 */
[----:B------:R-:W-:Y:S02]  /*a1c0*/  SHF.L.U32 R2, R3, 0x1, RZ ;  /* 0x0000000103027819 */ /* 0x000fe400000006ff */
[----:B------:R-:W-:-:S04]  /*a1d0*/  LEA.HI.X.SX32 R0, R67, R18, 0x1, P0 ;  /* 0x0000001243007211 */ /* 0x000fc800000f0eff */
[----:B------:R-:W-:Y:S02]  /*a1e0*/  SHF.L.U64.HI R0, R3, 0x1, R0 ;  /* 0x0000000103007819 */ /* 0x000fe40000010200 */
[C---:B---3--:R-:W-:Y:S02]  /*a1f0*/  IADD3 R4, P1, PT, R2.reuse, UR10, RZ ;  /* 0x0000000a02047c10 */ /* 0x048fe4000ff3e0ff */
[----:B-1----:R-:W-:Y:S02]  /*a200*/  IADD3 R2, P0, PT, R2, UR8, RZ ;  /* 0x0000000802027c10 */ /* 0x002fe4000ff1e0ff */
[C---:B------:R-:W-:Y:S02]  /*a210*/  IADD3.X R5, PT, PT, R0.reuse, UR11, RZ, P1, !PT ;  /* 0x0000000b00057c10 */ /* 0x040fe40008ffe4ff */
[----:B------:R-:W-:-:S04]  /*a220*/  IADD3.X R3, PT, PT, R0, UR9, RZ, P0, !PT ;  /* 0x0000000900037c10 */ /* 0x000fc800087fe4ff */
[----:B------:R-:W3:Y:S04]  /*a230*/  LDG.E.64 R4, desc[UR6][R4.64] ;  /* 0x0000000604047981 */ /* 0x000ee8000c1e1b00 */
[----:B------:R-:W4:Y:S01]  /*a240*/  LDG.E.64 R2, desc[UR6][R2.64] ;  /* 0x0000000602027981 */ /* 0x000f22000c1e1b00 */
[--C-:B-----5:R-:W-:Y:S02]  /*a250*/  HADD2.F32 R19, -RZ, R13.reuse.H0_H0 ;  /* 0x2000000dff137230 */ /* 0x120fe40000004100 */
[----:B------:R-:W-:Y:S02]  /*a260*/  HADD2.F32 R21, -RZ, R13.H1_H1 ;  /* 0x3000000dff157230 */ /* 0x000fe40000004100 */
[--C-:B------:R-:W-:Y:S02]  /*a270*/  HADD2.F32 R17, -RZ, R15.reuse.H1_H1 ;  /* 0x3000000fff117230 */ /* 0x100fe40000004100 */
[----:B------:R-:W-:-:S02]  /*a280*/  HADD2.F32 R22, -RZ, R15.H0_H0 ;  /* 0x2000000fff167230 */ /* 0x000fc40000004100 */
[----:B---3--:R-:W-:Y:S02]  /*a290*/  HADD2.F32 R13, -RZ, R4.H1_H1 ;  /* 0x30000004ff0d7230 */ /* 0x008fe40000004100 */
[----:B----4-:R-:W-:Y:S02]  /*a2a0*/  HADD2.F32 R6, -RZ, R2.H1_H1 ;  /* 0x30000002ff067230 */ /* 0x010fe40000004100 */
        /* <DEDUP_REMOVED lines=14> */
[C---:B------:R-:W-:Y:S01]  /*a390*/  FFMA.FTZ R15, R22.reuse, R8, -R15 ;  /* 0x00000008160f7223 */ /* 0x040fe2000001080f */
[C---:B------:R-:W-:Y:S01]  /*a3a0*/  FMUL.FTZ R8, R13.reuse, R2 ;  /* 0x000000020d087220 */ /* 0x040fe20000410000 */
[----:B------:R-:W-:Y:S01]  /*a3b0*/  FMUL.FTZ R19, R13, R4 ;  /* 0x000000040d137220 */ /* 0x000fe20000410000 */
[----:B------:R-:W-:Y:S01]  /*a3c0*/  FFMA.FTZ R0, R22, R0, R17 ;  /* 0x0000000016007223 */ /* 0x000fe20000010011 */
        /* <DEDUP_REMOVED lines=13> */
.L_x_6103:
[----:B------:R-:W-:Y:S05]  /*a4a0*/  BSYNC.RECONVERGENT B0 ;  /* 0x0000000000007941 */ /* 0x000fea0003800200 */
.L_x_6102:
[----:B-----5:R3:W-:Y:S02]  /*a4b0*/  STS.128 [R166+0x1800], R12 ;  /* 0x0018000ca6007388 */ /* 0x0207e40000000c00 */
.L_x_6101:
[----:B------:R-:W-:Y:S05]  /*a4c0*/  BSYNC.RECONVERGENT B1 ;  /* 0x0000000000017941 */ /* 0x000fea0003800200 */
.L_x_6100:
        /* <DEDUP_REMOVED lines=10> */
[----:B------:R-:W-:Y:S02]  /*a570*/  LEA.HI.X.SX32 R67, R67, R18, 0x1, P0 ;  /* 0x0000001243437211 */ /* 0x000fe400000f0eff */
[C---:B------:R-:W-:Y:S02]  /*a580*/  SHF.L.U32 R0, R16.reuse, 0x1, RZ ;  /* 0x0000000110007819 */ /* 0x040fe400000006ff */
[----:B------:R-:W-:Y:S02]  /*a590*/  SHF.L.U64.HI R67, R16, 0x1, R67 ;  /* 0x0000000110437819 */ /* 0x000fe40000010243 */
[----:B-1----:R-:W-:-:S02]  /*a5a0*/  IADD3 R2, P0, PT, R0, UR8, RZ ;  /* 0x0000000800027c10 */ /* 0x002fc4000ff1e0ff */
[----:B--2---:R-:W-:Y:S02]  /*a5b0*/  IADD3 R4, P1, PT, R0, UR10, RZ ;  /* 0x0000000a00047c10 */ /* 0x004fe4000ff3e0ff */
[C---:B------:R-:W-:Y:S02]  /*a5c0*/  IADD3.X R3, PT, PT, R67.reuse, UR9, RZ, P0, !PT ;  /* 0x0000000943037c10 */ /* 0x040fe400087fe4ff */
[----:B------:R-:W-:-:S04]  /*a5d0*/  IADD3.X R5, PT, PT, R67, UR11, RZ, P1, !PT ;  /* 0x0000000b43057c10 */ /* 0x000fc80008ffe4ff */
[----:B------:R-:W2:Y:S04]  /*a5e0*/  LDG.E.64 R2, desc[UR6][R2.64+0x40] ;  /* 0x0000400602027981 */ /* 0x000ea8000c1e1b00 */
[----:B------:R-:W4:Y:S01]  /*a5f0*/  LDG.E.64 R4, desc[UR6][R4.64+0x40] ;  /* 0x0000400604047981 */ /* 0x000f22000c1e1b00 */
[----:B-----5:R-:W-:Y:S01]  /*a600*/  MOV R19, R13 ;  /* 0x0000000d00137202 */ /* 0x020fe20000000f00 */
[--C-:B------:R-:W-:Y:S02]  /*a610*/  HADD2.F32 R9, -RZ, R15.reuse.H1_H1 ;  /* 0x3000000fff097230 */ /* 0x100fe40000004100 */
[----:B------:R-:W-:Y:S02]  /*a620*/  HADD2.F32 R17, -RZ, R15.H0_H0 ;  /* 0x2000000fff117230 */ /* 0x000fe40000004100 */
[----:B------:R-:W-:-:S02]  /*a630*/  HADD2.F32 R13, -RZ, R19.H0_H0 ;  /* 0x20000013ff0d7230 */ /* 0x000fc40000004100 */
[----:B------:R-:W-:Y:S02]  /*a640*/  HADD2.F32 R19, -RZ, R19.H1_H1 ;  /* 0x30000013ff137230 */ /* 0x000fe40000004100 */
        /* <DEDUP_REMOVED lines=32> */
.L_x_6105:
[----:B------:R-:W-:Y:S05]  /*a850*/  BSYNC.RECONVERGENT B0 ;  /* 0x0000000000007941 */ /* 0x000fea0003800200 */
.L_x_6104:
[----:B-----5:R1:W-:Y:S01]  /*a860*/  STS.128 [R166+0x3800], R12 ;  /* 0x0038000ca6007388 */ /* 0x0203e20000000c00 */
[----:B------:R-:W-:Y:S05]  /*a870*/  BRA `(.L_x_6074) ;  /* 0x0000002c00cc7947 */ /* 0x000fea0003800000 */
.L_x_6075:
        /* <DEDUP_REMOVED lines=99> */
.L_x_6111:
[----:B------:R-:W-:Y:S05]  /*aeb0*/  BSYNC.RECONVERGENT B0 ;  /* 0x0000000000007941 */ /* 0x000fea0003800200 */
.L_x_6110:
[----:B-----5:R-:W-:Y:S01]  /*aec0*/  IMAD.MOV.U32 R6, RZ, RZ, R30 ;  /* 0x000000ffff067224 */ /* 0x020fe200078e001e */
[----:B------:R-:W-:Y:S01]  /*aed0*/  MOV R4, R28 ;  /* 0x0000001c00047202 */ /* 0x000fe20000000f00 */
[----:B------:R-:W-:Y:S01]  /*aee0*/  IMAD.MOV.U32 R7, RZ, RZ, R31 ;  /* 0x000000ffff077224 */ /* 0x000fe200078e001f */
[----:B------:R-:W-:Y:S02]  /*aef0*/  MOV R5, R29 ;  /* 0x0000001d00057202 */ /* 0x000fe40000000f00 */
.L_x_6109:
[----:B------:R-:W-:Y:S05]  /*af00*/  BSYNC.RECONVERGENT B1 ;  /* 0x0000000000017941 */ /* 0x000fea0003800200 */
.L_x_6108:
        /* <DEDUP_REMOVED lines=88> */
.L_x_6113:
[----:B------:R-:W-:Y:S05]  /*b490*/  BSYNC.RECONVERGENT B0 ;  /* 0x0000000000007941 */ /* 0x000fea0003800200 */
.L_x_6112:
[----:B-----5:R3:W-:Y:S02]  /*b4a0*/  STS.128 [R166+0x2000], R28 ;  /* 0x0020001ca6007388 */ /* 0x0207e40000000c00 */
.L_x_6107:
[----:B------:R-:W-:Y:S05]  /*b4b0*/  BSYNC.RECONVERGENT B2 ;  /* 0x0000000000027941 */ /* 0x000fea0003800200 */
.L_x_6106:
        /* <DEDUP_REMOVED lines=94> */
.L_x_6119:
[----:B------:R-:W-:Y:S05]  /*baa0*/  BSYNC.RECONVERGENT B0 ;  /* 0x0000000000007941 */ /* 0x000fea0003800200 */
.L_x_6118:
[----:B-----5:R1:W-:Y:S02]  /*bab0*/  STS.128 [R166+0x800], R28 ;  /* 0x0008001ca6007388 */ /* 0x0203e40000000c00 */
.L_x_6117:
[----:B------:R-:W-:Y:S05]  /*bac0*/  BSYNC.RECONVERGENT B1 ;  /* 0x0000000000017941 */ /* 0x000fea0003800200 */
.L_x_6116:
        /* <DEDUP_REMOVED lines=86> */
.L_x_6121:
[----:B------:R-:W-:Y:S05]  /*c030*/  BSYNC.RECONVERGENT B0 ;  /* 0x0000000000007941 */ /* 0x000fea0003800200 */
.L_x_6120:
[----:B-----5:R3:W-:Y:S02]  /*c040*/  STS.128 [R166+0x2800], R28 ;  /* 0x0028001ca6007388 */ /* 0x0207e40000000c00 */
.L_x_6115:
[----:B------:R-:W-:Y:S05]  /*c050*/  BSYNC.RECONVERGENT B2 ;  /* 0x0000000000027941 */ /* 0x000fea0003800200 */
.L_x_6114:
        /* <DEDUP_REMOVED lines=95> */
.L_x_6127:
[----:B------:R-:W-:Y:S05]  /*c650*/  BSYNC.RECONVERGENT B0 ;  /* 0x0000000000007941 */ /* 0x000fea0003800200 */
.L_x_6126:
[----:B-----5:R1:W-:Y:S02]  /*c660*/  STS.128 [R166+0x1000], R28 ;  /* 0x0010001ca6007388 */ /* 0x0203e40000000c00 */
.L_x_6125:
[----:B------:R-:W-:Y:S05]  /*c670*/  BSYNC.RECONVERGENT B1 ;  /* 0x0000000000017941 */ /* 0x000fea0003800200 */
.L_x_6124:
        /* <DEDUP_REMOVED lines=86> */
.L_x_6129:
[----:B------:R-:W-:Y:S05]  /*cbe0*/  BSYNC.RECONVERGENT B0 ;  /* 0x0000000000007941 */ /* 0x000fea0003800200 */
.L_x_6128:
[----:B-----5:R1:W-:Y:S02]  /*cbf0*/  STS.128 [R166+0x3000], R28 ;  /* 0x0030001ca6007388 */ /* 0x0203e40000000c00 */
.L_x_6123:
[----:B------:R-:W-:Y:S05]  /*cc00*/  BSYNC.RECONVERGENT B2 ;  /* 0x0000000000027941 */ /* 0x000fea0003800200 */
.L_x_6122:
        /* <DEDUP_REMOVED lines=95> */
.L_x_6133:
[----:B------:R-:W-:Y:S05]  /*d200*/  BSYNC.RECONVERGENT B0 ;  /* 0x0000000000007941 */ /* 0x000fea0003800200 */
.L_x_6132:
[----:B-----5:R1:W-:Y:S02]  /*d210*/  STS.128 [R166+0x1800], R24 ;  /* 0x00180018a6007388 */ /* 0x0203e40000000c00 */
.L_x_6131:
[----:B------:R-:W-:Y:S05]  /*d220*/  BSYNC.RECONVERGENT B1 ;  /* 0x0000000000017941 */ /* 0x000fea0003800200 */
.L_x_6130:
        /* <DEDUP_REMOVED lines=86> */
.L_x_6135:
[----:B------:R-:W-:Y:S05]  /*d790*/  BSYNC.RECONVERGENT B0 ;  /* 0x0000000000007941 */ /* 0x000fea0003800200 */
.L_x_6134:
[----:B-----5:R1:W-:Y:S02]  /*d7a0*/  STS.128 [R166+0x3800], R24 ;  /* 0x00380018a6007388 */ /* 0x0203e40000000c00 */
.L_x_6074:
[----:B------:R-:W-:Y:S05]  /*d7b0*/  BSYNC.RECONVERGENT B3 ;  /* 0x0000000000037941 */ /* 0x000fea0003800200 */
.L_x_6066:
[----:B------:R-:W4:Y:S01]  /*d7c0*/  LDC.64 R128, c[0x0][0x3b8] ;  /* 0x0000ee00ff807b82 */ /* 0x000f220000000a00 */
[----:B-1-3--:R-:W-:Y:S01]  /*d7d0*/  IMAD.IADD R13, R60, 0x1, -R57 ;  /* 0x000000013c0d7824 */ /* 0x00afe200078e0a39 */
[C---:B--2---:R-:W-:Y:S01]  /*d7e0*/  SHF.L.U64.HI R6, R66.reuse, 0x1, R65 ;  /* 0x0000000142067819 */ /* 0x044fe20000010241 */
[----:B----4-:R-:W-:Y:S01]  /*d7f0*/  IMAD.SHL.U32 R5, R66, 0x2, RZ ;  /* 0x0000000242057824 */ /* 0x010fe200078e00ff */
[----:B------:R-:W-:Y:S02]  /*d800*/  BSSY.RECONVERGENT B0, `(.L_x_6136) ;  /* 0x0000018000007945 */ /* 0x000fe40003800200 */
[-C--:B------:R-:W-:Y:S02]  /*d810*/  ISETP.GE.AND P5, PT, R114, R13.reuse, PT ;  /* 0x0000000d7200720c */ /* 0x080fe40003fa6270 */
[----:B------:R-:W1:Y:S01]  /*d820*/  LDC.64 R2, c[0x0][0x538] ;  /* 0x00014e00ff027b82 */ /* 0x000e620000000a00 */
[----:B------:R-:W-:Y:S02]  /*d830*/  IADD3 R14, P0, PT, R5, R152, RZ ;  /* 0x00000098050e7210 */ /* 0x000fe40007f1e0ff */
[----:B------:R-:W-:-:S02]  /*d840*/  ISETP.GE.AND P4, PT, R165, R13, PT ;  /* 0x0000000da500720c */ /* 0x000fc40003f86270 */
[-C--:B------:R-:W-:Y:S01]  /*d850*/  ISETP.GE.AND P3, PT, R164, R13.reuse, PT ;  /* 0x0000000da400720c */ /* 0x080fe20003f66270 */
[----:B------:R-:W-:Y:S01]  /*d860*/  IMAD.X R15, R6, 0x1, R153, P0 ;  /* 0x00000001060f7824 */ /* 0x000fe200000e0699 */
[----:B------:R-:W-:-:S04]  /*d870*/  ISETP.GE.AND P2, PT, R160, R13, PT ;  /* 0x0000000da000720c */ /* 0x000fc80003f46270 */
[----:B------:R-:W-:Y:S09]  /*d880*/  @P5 BRA `(.L_x_6137) ;  /* 0x00000000003c5947 */ /* 0x000ff20003800000 */
        /* <DEDUP_REMOVED lines=15> */
.L_x_6137:
[----:B------:R-:W-:Y:S05]  /*d980*/  BSYNC.RECONVERGENT B0 ;  /* 0x0000000000007941 */ /* 0x000fea0003800200 */
.L_x_6136:
[----:B------:R-:W-:Y:S04]  /*d990*/  BSSY.RECONVERGENT B0, `(.L_x_6138) ;  /* 0x0000011000007945 */ /* 0x000fe80003800200 */
[----:B------:R-:W-:Y:S05]  /*d9a0*/  @P4 BRA `(.L_x_6139) ;  /* 0x00000000003c4947 */ /* 0x000fea0003800000 */
[----:B------:R-:W3:Y:S02]  /*d9b0*/  LDCU UR4, c[0x0][0x440] ;  /* 0x00008800ff0477ac */ /* 0x000ee40008000800 */
[----:B---3--:R-:W-:Y:S02]  /*d9c0*/  ISETP.GE.AND P0, PT, R100, UR4, PT ;  /* 0x0000000464007c0c */ /* 0x008fe4000bf06270 */
[----:B------:R-:W-:-:S11]  /*d9d0*/  ISETP.GE.AND P1, PT, R10, UR4, PT ;  /* 0x000000040a007c0c */ /* 0x000fd6000bf26270 */
[----:B--2---:R-:W-:Y:S02]  /*d9e0*/  @!P0 IMAD.MOV.U32 R8, RZ, RZ, R14 ;  /* 0x000000ffff088224 */ /* 0x004fe400078e000e */
        /* <DEDUP_REMOVED lines=11> */
.L_x_6139:
[----:B------:R-:W-:Y:S05]  /*daa0*/  BSYNC.RECONVERGENT B0 ;  /* 0x0000000000007941 */ /* 0x000fea0003800200 */
.L_x_6138:
[----:B------:R-:W-:Y:S04]  /*dab0*/  BSSY.RECONVERGENT B0, `(.L_x_6140) ;  /* 0x0000013000007945 */ /* 0x000fe80003800200 */
[----:B------:R-:W-:Y:S05]  /*dac0*/  @P3 BRA `(.L_x_6141) ;  /* 0x0000000000443947 */ /* 0x000fea0003800000 */
[----:B------:R-:W4:Y:S01]  /*dad0*/  LDCU UR4, c[0x0][0x440] ;  /* 0x00008800ff0477ac */ /* 0x000f220008000800 */
[----:B--23--:R-:W-:-:S04]  /*dae0*/  IMAD.WIDE.U32 R8, R128, 0x20, RZ ;  /* 0x0000002080087825 */ /* 0x00cfc800078e00ff */
        /* <DEDUP_REMOVED lines=15> */
.L_x_6141:
[----:B------:R-:W-:Y:S05]  /*dbe0*/  BSYNC.RECONVERGENT B0 ;  /* 0x0000000000007941 */ /* 0x000fea0003800200 */
.L_x_6140:
[----:B------:R-:W-:Y:S04]  /*dbf0*/  BSSY.RECONVERGENT B0, `(.L_x_6142) ;  /* 0x0000011000007945 */ /* 0x000fe80003800200 */
[----:B------:R-:W-:Y:S05]  /*dc00*/  @P2 BRA `(.L_x_6143) ;  /* 0x00000000003c2947 */ /* 0x000fea0003800000 */
[----:B------:R-:W1:Y:S01]  /*dc10*/  LDCU UR4, c[0x0][0x440] ;  /* 0x00008800ff0477ac */ /* 0x000e620008000800 */
[----:B--234-:R-:W-:-:S04]  /*dc20*/  LEA R8, P2, R128, R14, 0x6 ;  /* 0x0000000e80087211 */ /* 0x01cfc800078430ff */
        /* <DEDUP_REMOVED lines=13> */
.L_x_6143:
[----:B------:R-:W-:Y:S05]  /*dd00*/  BSYNC.RECONVERGENT B0 ;  /* 0x0000000000007941 */ /* 0x000fea0003800200 */
.L_x_6142:
[----:B------:R-:W2:Y:S01]  /*dd10*/  LDCU.64 UR8, c[0x0][0x540] ;  /* 0x0000a800ff0877ac */ /* 0x000ea20008000a00 */
[----:B------:R-:W-:Y:S01]  /*dd20*/  IMAD.MOV.U32 R113, RZ, RZ, RZ ;  /* 0x000000ffff717224 */ /* 0x000fe200078e00ff */
[----:B------:R-:W0:Y:S01]  /*dd30*/  LDGDEPBAR ;  /* 0x00000000000079af */ /* 0x000e220000000000 */
[----:B------:R-:W4:Y:S01]  /*dd40*/  LDCU UR4, c[0x0][0x508] ;  /* 0x0000a100ff0477ac */ /* 0x000f220008000800 */
[C---:B--2---:R-:W-:Y:S01]  /*dd50*/  IMAD.WIDE.U32 R112, R159.reuse, UR8, R112 ;  /* 0x000000089f707c25 */ /* 0x044fe2000f8e0070 */
[----:B------:R-:W2:Y:S03]  /*dd60*/  LDCU UR8, c[0x0][0x458] ;  /* 0x00008b00ff0877ac */ /* 0x000ea60008000800 */
[----:B------:R-:W-:Y:S01]  /*dd70*/  IMAD R0, R159, UR9, R113 ;  /* 0x000000099f007c24 */ /* 0x000fe2000f8e0271 */
[----:B-1-3--:R-:W-:Y:S02]  /*dd80*/  LEA R14, P0, R112, R2, 0x2 ;  /* 0x00000002700e7211 */ /* 0x00afe400078010ff */
[----:B------:R-:W-:-:S02]  /*dd90*/  LOP3.LUT R69, R69, 0x1f0, RZ, 0xc0, !PT ;  /* 0x000001f045457812 */ /* 0x000fc400078ec0ff */
[----:B----4-:R-:W-:Y:S01]  /*dda0*/  SHF.R.U32.HI R9, RZ, 0x2, R157 ;  /* 0x00000002ff097819 */ /* 0x010fe2000001169d */
[----:B------:R-:W-:Y:S01]  /*ddb0*/  IMAD.SHL.U32 R147, R157, 0x20, RZ ;  /* 0x000000209d937824 */ /* 0x000fe200078e00ff */
[----:B------:R-:W-:Y:S01]  /*ddc0*/  LEA.HI.X R15, R112, R3, R0, 0x2, P0 ;  /* 0x00000003700f7211 */ /* 0x000fe200000f1400 */
[----:B------:R-:W-:-:S04]  /*ddd0*/  DEPBAR.LE SB0, 0x0 ;  /* 0x000080000000791a */ /* 0x000fc80000000000 */
[----:B------:R-:W3:Y:S01]  /*dde0*/  LDG.E R3, desc[UR6][R14.64] ;  /* 0x000000060e037981 */ /* 0x000ee2000c1e1900 */
[----:B------:R-:W-:Y:S01]  /*ddf0*/  IADD3 R2, PT, PT, R69, 0x1, R158 ;  /* 0x0000000145027810 */ /* 0x000fe20007ffe09e */
[----:B------:R-:W-:Y:S01]  /*de00*/  BSSY.RECONVERGENT B0, `(.L_x_6144) ;  /* 0x000001c000007945 */ /* 0x000fe20003800200 */
[----:B--2---:R-:W3:Y:S01]  /*de10*/  MUFU.RCP R0, UR8 ;  /* 0x0000000800007d08 */ /* 0x004ee20008001000 */
[----:B------:R-:W-:Y:S02]  /*de20*/  LOP3.LUT R9, R9, 0x7, RZ, 0xc0, !PT ;  /* 0x0000000709097812 */ /* 0x000fe400078ec0ff */
[----:B------:R-:W-:Y:S02]  /*de30*/  LOP3.LUT R147, R56, 0x7c00, R147, 0xf8, !PT ;  /* 0x00007c0038937812 */ /* 0x000fe400078ef893 */
[----:B------:R-:W-:-:S03]  /*de40*/  IADD3 R9, PT, PT, -R161, R2, R9 ;  /* 0x00000002a1097210 */ /* 0x000fc60007ffe109 */
[----:B------:R-:W-:Y:S01]  /*de50*/  IMAD.IADD R147, R68, 0x1, R147 ;  /* 0x0000000144937824 */ /* 0x000fe200078e0293 */
        /* <DEDUP_REMOVED lines=20> */
.L_x_6145:
[----:B------:R1:W-:Y:S04]  /*dfa0*/  STS.128 [R166+0x8000], RZ ;  /* 0x008000ffa6007388 */ /* 0x0003e80000000c00 */
[----:B------:R1:W-:Y:S02]  /*dfb0*/  STS.128 [R166+0xa000], RZ ;  /* 0x00a000ffa6007388 */ /* 0x0003e40000000c00 */
.L_x_6146:
[----:B------:R-:W-:Y:S05]  /*dfc0*/  BSYNC.RECONVERGENT B0 ;  /* 0x0000000000007941 */ /* 0x000fea0003800200 */
.L_x_6144:
[-C--:B------:R-:W-:Y:S01]  /*dfd0*/  ISETP.GE.AND P1, PT, R165, R13.reuse, PT ;  /* 0x0000000da500720c */ /* 0x080fe20003f26270 */
[----:B------:R-:W3:Y:S01]  /*dfe0*/  LDC.64 R24, c[0x0][0x3c0] ;  /* 0x0000f000ff187b82 */ /* 0x000ee20000000a00 */
[----:B------:R-:W-:Y:S01]  /*dff0*/  IMAD.SHL.U32 R7, R157, 0x40, RZ ;  /* 0x000000409d077824 */ /* 0x000fe200078e00ff */
[----:B------:R-:W-:Y:S01]  /*e000*/  LOP3.LUT R64, R64, 0x8, R157, 0x78, !PT ;  /* 0x0000000840407812 */ /* 0x000fe200078e789d */
[----:B------:R-:W-:Y:S01]  /*e010*/  BSSY.RECONVERGENT B0, `(.L_x_6147) ;  /* 0x000001b000007945 */ /* 0x000fe20003800200 */
[----:B------:R-:W-:Y:S02]  /*e020*/  LEA R12, P0, R59, R154, 0x1 ;  /* 0x0000009a3b0c7211 */ /* 0x000fe400078008ff */
[----:B--2---:R-:W-:Y:S02]  /*e030*/  LOP3.LUT R3, R64, 0x38, R61, 0x78, !PT ;  /* 0x0000003840037812 */ /* 0x004fe400078e783d */
[----:B------:R-:W-:Y:S02]  /*e040*/  LOP3.LUT R146, R7, 0x400, RZ, 0xc0, !PT ;  /* 0x0000040007927812 */ /* 0x000fe400078ec0ff */
[----:B------:R-:W-:-:S02]  /*e050*/  ISETP.GE.AND P2, PT, R164, R13, PT ;  /* 0x0000000da400720c */ /* 0x000fc40003f46270 */
[----:B------:R2:W-:Y:S01]  /*e060*/  @P1 STS.128 [R166+0x8800], RZ ;  /* 0x008800ffa6001388 */ /* 0x0005e20000000c00 */
[----:B------:R-:W-:Y:S01]  /*e070*/  ISETP.GE.AND P3, PT, R160, R13, PT ;  /* 0x0000000da000720c */ /* 0x000fe20003f66270 */
[----:B------:R-:W-:Y:S01]  /*e080*/  IMAD R146, R3, 0x2, R146 ;  /* 0x0000000203927824 */ /* 0x000fe200078e0292 */
[----:B------:R-:W-:Y:S01]  /*e090*/  LEA.HI.X R13, R59, R155, R62, 0x1, P0 ;  /* 0x0000009b3b0d7211 */ /* 0x000fe200000f0c3e */
[----:B------:R2:W-:Y:S01]  /*e0a0*/  @P1 STS.128 [R166+0xa800], RZ ;  /* 0x00a800ffa6001388 */ /* 0x0005e20000000c00 */
[----:B------:R-:W-:Y:S01]  /*e0b0*/  LEA R147, R147, UR5, 0x1 ;  /* 0x0000000593937c11 */ /* 0x000fe2000f8e08ff */
[----:B------:R-:W-:Y:S08]  /*e0c0*/  @P1 BRA `(.L_x_6148) ;  /* 0x00000000003c1947 */ /* 0x000ff00003800000 */
        /* <DEDUP_REMOVED lines=15> */
.L_x_6148:
[----:B------:R-:W-:Y:S05]  /*e1c0*/  BSYNC.RECONVERGENT B0 ;  /* 0x0000000000007941 */ /* 0x000fea0003800200 */
.L_x_6147:
[----:B------:R1:W-:Y:S01]  /*e1d0*/  @P2 STS.128 [R166+0x9000], RZ ;  /* 0x009000ffa6002388 */ /* 0x0003e20000000c00 */
[----:B------:R-:W-:Y:S03]  /*e1e0*/  BSSY.RECONVERGENT B0, `(.L_x_6149) ;  /* 0x0000014000007945 */ /* 0x000fe60003800200 */
[----:B------:R1:W-:Y:S01]  /*e1f0*/  @P2 STS.128 [R166+0xb000], RZ ;  /* 0x00b000ffa6002388 */ /* 0x0003e20000000c00 */
[----:B------:R-:W-:Y:S05]  /*e200*/  @P2 BRA `(.L_x_6150) ;  /* 0x0000000000442947 */ /* 0x000fea0003800000 */
[----:B------:R-:W2:Y:S01]  /*e210*/  LDCU UR4, c[0x0][0x440] ;  /* 0x00008800ff0477ac */ /* 0x000ea20008000800 */
[----:B---3--:R-:W-:-:S04]  /*e220*/  IMAD.WIDE.U32 R14, R24, 0x20, RZ ;  /* 0x00000020180e7825 */ /* 0x008fc800078e00ff */
[----:B----4-:R-:W-:Y:S01]  /*e230*/  IMAD.SHL.U32 R3, R25, 0x20, RZ ;  /* 0x0000002019037824 */ /* 0x010fe200078e00ff */
        /* <DEDUP_REMOVED lines=14> */
.L_x_6150:
[----:B------:R-:W-:Y:S05]  /*e320*/  BSYNC.RECONVERGENT B0 ;  /* 0x0000000000007941 */ /* 0x000fea0003800200 */
.L_x_6149:
[----:B------:R1:W-:Y:S01]  /*e330*/  @P3 STS.128 [R166+0x9800], RZ ;  /* 0x009800ffa6003388 */ /* 0x0003e20000000c00 */
[----:B------:R-:W-:Y:S03]  /*e340*/  BSSY.RECONVERGENT B0, `(.L_x_6151) ;  /* 0x0000012000007945 */ /* 0x000fe60003800200 */
[----:B------:R1:W-:Y:S01]  /*e350*/  @P3 STS.128 [R166+0xb800], RZ ;  /* 0x00b800ffa6003388 */ /* 0x0003e20000000c00 */
        /* <DEDUP_REMOVED lines=16> */
.L_x_6152:
[----:B------:R-:W-:Y:S05]  /*e460*/  BSYNC.RECONVERGENT B0 ;  /* 0x0000000000007941 */ /* 0x000fea0003800200 */
.L_x_6151:
[----:B------:R-:W-:Y:S01]  /*e470*/  LDSM.16.M88.4 R36, [R147] ;  /* 0x000000009324783b */ /* 0x000fe20000000200 */
[----:B------:R-:W-:Y:S01]  /*e480*/  R2P PR, R157, 0x6 ;  /* 0x000000069d007804 */ /* 0x000fe20000000000 */
[----:B-12-4-:R-:W-:Y:S01]  /*e490*/  IMAD.MOV.U32 R2, RZ, RZ, 0x20 ;  /* 0x00000020ff027424 */ /* 0x016fe200078e00ff */
[----:B------:R-:W-:Y:S01]  /*e4a0*/  VIADDMNMX R130, R9, 0x8, R60, PT ;  /* 0x0000000809827846 */ /* 0x000fe2000380013c */
[----:B------:R-:W1:Y:S01]  /*e4b0*/  LDSM.16.M88.4 R64, [R146+UR5+0x4000] ;  /* 0x004000059240783b */ /* 0x000e620008000200 */
[----:B------:R-:W-:Y:S02]  /*e4c0*/  VIADD R3, R146, UR5 ;  /* 0x0000000592037c36 */ /* 0x000fe40008000000 */
[----:B------:R-:W-:Y:S01]  /*e4d0*/  SEL R2, R2, 0xffffffe0, !P1 ;  /* 0xffffffe002027807 */ /* 0x000fe20004800000 */
[----:B-----5:R-:W2:Y:S01]  /*e4e0*/  LDSM.16.M88.4 R48, [R146+UR5+0x4800] ;  /* 0x004800059230783b */ /* 0x020ea20008000200 */
[----:B------:R-:W-:-:S03]  /*e4f0*/  IMAD.MOV.U32 R4, RZ, RZ, 0x40 ;  /* 0x00000040ff047424 */ /* 0x000fc600078e00ff */
[--C-:B------:R-:W-:Y:S01]  /*e500*/  IMAD.IADD R145, R147, 0x1, R2.reuse ;  /* 0x0000000193917824 */ /* 0x100fe200078e0202 */
[----:B------:R-:W4:Y:S01]  /*e510*/  LDSM.16.M88.4 R40, [R146+UR5+0x5000] ;  /* 0x005000059228783b */ /* 0x000f220008000200 */
[----:B------:R-:W-:Y:S01]  /*e520*/  IMAD.IADD R142, R3, 0x1, R2 ;  /* 0x00000001038e7824 */ /* 0x000fe200078e0202 */
[----:B------:R-:W-:Y:S02]  /*e530*/  SEL R4, R4, 0xffffffc0, !P2 ;  /* 0xffffffc004047807 */ /* 0x000fe40005000000 */
[----:B------:R-:W3:Y:S03]  /*e540*/  LDSM.16.M88.4 R20, [R146+UR5+0x5800] ;  /* 0x005800059214783b */ /* 0x000ee60008000200 */
[--C-:B------:R-:W-:Y:S01]  /*e550*/  IMAD.IADD R144, R147, 0x1, R4.reuse ;  /* 0x0000000193907824 */ /* 0x100fe200078e0204 */
[----:B------:R-:W-:Y:S01]  /*e560*/  LDSM.16.M88.4 R28, [R145] ;  /* 0x00000000911c783b */ /* 0x000fe20000000200 */
[----:B------:R-:W-:-:S02]  /*e570*/  IMAD.IADD R141, R3, 0x1, R4 ;  /* 0x00000001038d7824 */ /* 0x000fc400078e0204 */
[C---:B------:R-:W-:Y:S01]  /*e580*/  IMAD.IADD R143, R2.reuse, 0x1, R144 ;  /* 0x00000001028f7824 */ /* 0x040fe200078e0290 */
[----:B------:R-:W3:Y:S01]  /*e590*/  LDSM.16.M88.4 R16, [R142+0x4000] ;  /* 0x004000008e10783b */ /* 0x000ee20000000200 */
[----:B------:R-:W-:Y:S02]  /*e5a0*/  IMAD.IADD R140, R2, 0x1, R141 ;  /* 0x00000001028c7824 */ /* 0x000fe400078e028d */
[----:B------:R-:W-:Y:S01]  /*e5b0*/  IMAD.SHL.U32 R3, R157, 0x2, RZ ;  /* 0x000000029d037824 */ /* 0x000fe200078e00ff */
[----:B------:R-:W3:Y:S04]  /*e5c0*/  LDSM.16.M88.4 R12, [R142+0x4800] ;  /* 0x004800008e0c783b */ /* 0x000ee80000000200 */
[----:B------:R-:W3:Y:S01]  /*e5d0*/  LDSM.16.M88.4 R76, [R142+0x5000] ;  /* 0x005000008e4c783b */ /* 0x000ee20000000200 */
[----:B------:R-:W-:-:S02]  /*e5e0*/  LOP3.LUT R8, R3, 0x6, RZ, 0xc0, !PT ;  /* 0x0000000603087812 */ /* 0x000fc400078ec0ff */
[----:B------:R-:W-:Y:S01]  /*e5f0*/  VIMNMX R3, PT, PT, R9, R60, PT ;  /* 0x0000003c09037248 */ /* 0x000fe20003fe0100 */
[----:B------:R-:W3:Y:S04]  /*e600*/  LDSM.16.M88.4 R72, [R142+0x5800] ;  /* 0x005800008e48783b */ /* 0x000ee80000000200 */
[----:B------:R-:W-:Y:S01]  /*e610*/  LDSM.16.M88.4 R32, [R144] ;  /* 0x000000009020783b */ /* 0x000fe20000000200 */
[C---:B-1----:R-:W-:Y:S03]  /*e620*/  HMMA.16816.F32 R68, R36.reuse, R64, RZ ;  /* 0x000000402444723c */ /* 0x042fe600000018ff */
        /* <DEDUP_REMOVED lines=9> */
[----:B------:R-:W0:Y:S05]  /*e6c0*/  LDGDEPBAR ;  /* 0x00000000000079af */ /* 0x000e2a0000000000 */
[C---:B----4-:R-:W-:Y:S08]  /*e6d0*/  HMMA.16816.F32 R44, R36.reuse, R40, RZ ;  /* 0x00000028242c723c */ /* 0x050ff000000018ff */
[C---:B------:R-:W-:Y:S08]  /*e6e0*/  HMMA.16816.F32 R40, R36.reuse, R42, RZ ;  /* 0x0000002a2428723c */ /* 0x040ff000000018ff */
[C---:B---3--:R-:W-:Y:S08]  /*e6f0*/  HMMA.16816.F32 R92, R36.reuse, R20, RZ ;  /* 0x00000014245c723c */ /* 0x048ff000000018ff */
[----:B------:R-:W-:Y:S01]  /*e700*/  HMMA.16816.F32 R36, R36, R22, RZ ;  /* 0x000000162424723c */ /* 0x000fe200000018ff */
[----:B------:R-:W-:Y:S07]  /*e710*/  LDSM.16.M88.4 R20, [R141+0x4800] ;  /* 0x004800008d14783b */ /* 0x000fee0000000200 */
[C---:B------:R-:W-:Y:S08]  /*e720*/  HMMA.16816.F32 R68, R28.reuse, R16, R68 ;  /* 0x000000101c44723c */ /* 0x040ff00000001844 */
[C---:B------:R-:W-:Y:S01]  /*e730*/  HMMA.16816.F32 R64, R28.reuse, R18, R64 ;  /* 0x000000121c40723c */ /* 0x040fe20000001840 */
[----:B------:R-:W1:Y:S07]  /*e740*/  LDSM.16.M88.4 R16, [R141+0x4000] ;  /* 0x004000008d10783b */ /* 0x000e6e0000000200 */
[C---:B------:R-:W-:Y:S08]  /*e750*/  HMMA.16816.F32 R52, R28.reuse, R12, R52 ;  /* 0x0000000c1c34723c */ /* 0x040ff00000001834 */
[C---:B------:R-:W-:Y:S01]  /*e760*/  HMMA.16816.F32 R48, R28.reuse, R14, R48 ;  /* 0x0000000e1c30723c */ /* 0x040fe20000001830 */
[----:B------:R-:W2:Y:S07]  /*e770*/  LDSM.16.M88.4 R12, [R141+0x5000] ;  /* 0x005000008d0c783b */ /* 0x000eae0000000200 */
[C---:B------:R-:W-:Y:S08]  /*e780*/  HMMA.16816.F32 R44, R28.reuse, R76, R44 ;  /* 0x0000004c1c2c723c */ /* 0x040ff0000000182c */
[C---:B------:R-:W-:Y:S01]  /*e790*/  HMMA.16816.F32 R40, R28.reuse, R78, R40 ;  /* 0x0000004e1c28723c */ /* 0x040fe20000001828 */
[----:B------:R-:W-:Y:S07]  /*e7a0*/  LDSM.16.M88.4 R76, [R143] ;  /* 0x000000008f4c783b */ /* 0x000fee0000000200 */
[C---:B------:R-:W-:Y:S08]  /*e7b0*/  HMMA.16816.F32 R92, R28.reuse, R72, R92 ;  /* 0x000000481c5c723c */ /* 0x040ff0000000185c */
[----:B------:R-:W-:Y:S01]  /*e7c0*/  HMMA.16816.F32 R36, R28, R74, R36 ;  /* 0x0000004a1c24723c */ /* 0x000fe20000001824 */
[----:B------:R-:W3:Y:S04]  /*e7d0*/  LDSM.16.M88.4 R28, [R140+0x4000] ;  /* 0x004000008c1c783b */ /* 0x000ee80000000200 */
[----:B------:R-:W-:Y:S03]  /*e7e0*/  LDSM.16.M88.4 R72, [R146+UR5+0x6800] ;  /* 0x006800059248783b */ /* 0x000fe60008000200 */
        /* <DEDUP_REMOVED lines=8> */
[----:B------:R-:W2:Y:S07]  /*e870*/  LDSM.16.M88.4 R12, [R146+UR5+0x6000] ;  /* 0x00600005920c783b */ /* 0x000eae0008000200 */
[C---:B---3--:R-:W-:Y:S08]  /*e880*/  HMMA.16816.F32 R68, R76.reuse, R28, R68 ;  /* 0x0000001c4c44723c */ /* 0x048ff00000001844 */
[----:B------:R-:W-:Y:S01]  /*e890*/  HMMA.16816.F32 R64, R76, R30, R64 ;  /* 0x0000001e4c40723c */ /* 0x000fe20000001840 */
[----:B------:R-:W3:Y:S07]  /*e8a0*/  LDSM.16.M88.4 R28, [R146+UR5+0x7800] ;  /* 0x00780005921c783b */ /* 0x000eee0008000200 */
[C---:B------:R-:W-:Y:S08]  /*e8b0*/  HMMA.16816.F32 R36, R32.reuse, R90, R36 ;  /* 0x0000005a2024723c */ /* 0x040ff00000001824 */
[----:B------:R-:W-:Y:S01]  /*e8c0*/  HMMA.16816.F32 R92, R32, R88, R92 ;  /* 0x00000058205c723c */ /* 0x000fe2000000185c */
[----:B------:R-:W4:Y:S04]  /*e8d0*/  LDSM.16.M88.4 R32, [R146+UR5+0x7000] ;  /* 0x007000059220783b */ /* 0x000f280008000200 */
[----:B------:R-:W-:Y:S03]  /*e8e0*/  LDSM.16.M88.4 R88, [R144+0x2000] ;  /* 0x002000009058783b */ /* 0x000fe60000000200 */
[C---:B-1----:R-:W-:Y:S08]  /*e8f0*/  HMMA.16816.F32 R52, R76.reuse, R16, R52 ;  /* 0x000000104c34723c */ /* 0x042ff00000001834 */
[----:B------:R-:W-:Y:S01]  /*e900*/  HMMA.16816.F32 R48, R76, R18, R48 ;  /* 0x000000124c30723c */ /* 0x000fe20000001830 */
[----:B------:R-:W1:Y:S07]  /*e910*/  LDSM.16.M88.4 R16, [R142+0x6000] ;  /* 0x006000008e10783b */ /* 0x000e6e0000000200 */
[C---:B--2---:R-:W-:Y:S08]  /*e920*/  HMMA.16816.F32 R68, R20.reuse, R12, R68 ;  /* 0x0000000c1444723c */ /* 0x044ff00000001844 */
[----:B------:R-:W-:Y:S01]  /*e930*/  HMMA.16816.F32 R64, R20, R14, R64 ;  /* 0x0000000e1440723c */ /* 0x000fe20000001840 */
[----:B------:R-:W2:Y:S07]  /*e940*/  LDSM.16.M88.4 R12, [R142+0x6800] ;  /* 0x006800008e0c783b */ /* 0x000eae0000000200 */
[C---:B------:R-:W-:Y:S08]  /*e950*/  HMMA.16816.F32 R36, R76.reuse, R82, R36 ;  /* 0x000000524c24723c */ /* 0x040ff00000001824 */
[----:B------:R-:W-:Y:S08]  /*e960*/  HMMA.16816.F32 R44, R76, R84, R44 ;  /* 0x000000544c2c723c */ /* 0x000ff0000000182c */
[C---:B------:R-:W-:Y:S08]  /*e970*/  HMMA.16816.F32 R52, R20.reuse, R72, R52 ;  /* 0x000000481434723c */ /* 0x040ff00000001834 */
[----:B------:R-:W-:Y:S01]  /*e980*/  HMMA.16816.F32 R48, R20, R74, R48 ;  /* 0x0000004a1430723c */ /* 0x000fe20000001830 */
[----:B------:R-:W2:Y:S07]  /*e990*/  LDSM.16.M88.4 R72, [R141+0x7800] ;  /* 0x007800008d48783b */ /* 0x000eae0000000200 */
[----:B------:R-:W-:Y:S01]  /*e9a0*/  HMMA.16816.F32 R40, R76, R86, R40 ;  /* 0x000000564c28723c */ /* 0x000fe20000001828 */
[----:B------:R-:W2:Y:S07]  /*e9b0*/  LDSM.16.M88.4 R84, [R141+0x6000] ;  /* 0x006000008d54783b */ /* 0x000eae0000000200 */
[----:B---3--:R-:W-:Y:S08]  /*e9c0*/  HMMA.16816.F32 R36, R20, R30, R36 ;  /* 0x0000001e1424723c */ /* 0x008ff00000001824 */
[----:B------:R-:W-:Y:S01]  /*e9d0*/  HMMA.16816.F32 R92, R76, R80, R92 ;  /* 0x000000504c5c723c */ /* 0x000fe2000000185c */
[----:B------:R-:W3:Y:S04]  /*e9e0*/  LDSM.16.M88.4 R76, [R141+0x7000] ;  /* 0x007000008d4c783b */ /* 0x000ee80000000200 */
[----:B------:R-:W-:Y:S03]  /*e9f0*/  LDSM.16.M88.4 R80, [R141+0x6800] ;  /* 0x006800008d50783b */ /* 0x000fe60000000200 */
[----:B----4-:R-:W-:Y:S08]  /*ea00*/  HMMA.16816.F32 R44, R20, R32, R44 ;  /* 0x00000020142c723c */ /* 0x010ff0000000182c */
        /* <DEDUP_REMOVED lines=8> */
[----:B------:R-:W-:Y:S08]  /*ea90*/  HMMA.16816.F32 R36, R96, R110, R36 ;  /* 0x0000006e6024723c */ /* 0x000ff00000001824 */
[----:B------:R-:W-:Y:S01]  /*eaa0*/  HMMA.16816.F32 R92, R20, R28, R92 ;  /* 0x0000001c145c723c */ /* 0x000fe2000000185c */
[----:B------:R-:W4:Y:S04]  /*eab0*/  LDSM.16.M88.4 R20, [R140+0x7000] ;  /* 0x007000008c14783b */ /* 0x000f280000000200 */
[----:B------:R-:W4:Y:S01]  /*eac0*/  LDSM.16.M88.4 R28, [R140+0x6800] ;  /* 0x006800008c1c783b */ /* 0x000f220000000200 */
[----:B------:R-:W-:-:S04]  /*ead0*/  DEPBAR.LE SB0, 0x0 ;  /* 0x000080000000791a */ /* 0x000fc80000000000 */
[C---:B------:R-:W-:Y:S08]  /*eae0*/  HMMA.16816.F32 R44, R96.reuse, R104, R44 ;  /* 0x00000068602c723c */ /* 0x040ff0000000182c */
[----:B------:R-:W-:Y:S08]  /*eaf0*/  HMMA.16816.F32 R40, R96, R106, R40 ;  /* 0x0000006a6028723c */ /* 0x000ff00000001828 */
[----:B------:R-:W-:Y:S08]  /*eb00*/  HMMA.16816.F32 R36, R88, R74, R36 ;  /* 0x0000004a5824723c */ /* 0x000ff00000001824 */
[----:B------:R-:W-:Y:S08]  /*eb10*/  HMMA.16816.F32 R92, R96, R108, R92 ;  /* 0x0000006c605c723c */ /* 0x000ff0000000185c */
[C---:B------:R-:W-:Y:S08]  /*eb20*/  HMMA.16816.F32 R68, R88.reuse, R84, R68 ;  /* 0x000000545844723c */ /* 0x040ff00000001844 */
[C---:B------:R-:W-:Y:S08]  /*eb30*/  HMMA.16816.F32 R64, R88.reuse, R86, R64 ;  /* 0x000000565840723c */ /* 0x040ff00000001840 */
[C---:B---3--:R-:W-:Y:S08]  /*eb40*/  HMMA.16816.F32 R44, R88.reuse, R76, R44 ;  /* 0x0000004c582c723c */ /* 0x048ff0000000182c */
[----:B------:R-:W-:Y:S08]  /*eb50*/  HMMA.16816.F32 R40, R88, R78, R40 ;  /* 0x0000004e5828723c */ /* 0x000ff00000001828 */
[----:B-1----:R-:W-:Y:S01]  /*eb60*/  HMMA.16816.F32 R36, R12, R18, R36 ;  /* 0x000000120c24723c */ /* 0x002fe20000001824 */
[----:B------:R-:W-:-:S04]  /*eb70*/  IMAD.IADD R19, R57, 0x1, R8 ;  /* 0x0000000139137824 */ /* 0x000fc800078e0208 */
[C---:B------:R-:W-:Y:S02]  /*eb80*/  VIADD R8, R19.reuse, 0x38 ;  /* 0x0000003813087836 */ /* 0x040fe40000000000 */
[C---:B------:R-:W-:Y:S01]  /*eb90*/  VIADD R26, R19.reuse, 0x21 ;  /* 0x00000021131a7836 */ /* 0x040fe20000000000 */
[C---:B------:R-:W-:Y:S02]  /*eba0*/  HMMA.16816.F32 R52, R88.reuse, R80, R52 ;  /* 0x000000505834723c */ /* 0x040fe40000001834 */
[----:B------:R-:W-:Y:S02]  /*ebb0*/  I2FP.F32.U32 R9, R8 ;  /* 0x0000000800097245 */ /* 0x000fe40000201000 */
[C---:B------:R-:W-:Y:S02]  /*ebc0*/  ISETP.GE.AND P5, PT, R8.reuse, R3, PT ;  /* 0x000000030800720c */ /* 0x040fe40003fa6270 */
[----:B------:R-:W-:Y:S02]  /*ebd0*/  ISETP.GE.AND P2, PT, R8, R130, PT ;  /* 0x000000820800720c */ /* 0x000fe40003f46270 */
[----:B------:R-:W-:Y:S03]  /*ebe0*/  HMMA.16816.F32 R48, R88, R82, R48 ;  /* 0x000000525830723c */ /* 0x000fe60000001830 */
[CC--:B------:R-:W-:Y:S01]  /*ebf0*/  FFMA.FTZ R36, R0.reuse, R9.reuse, R36 ;  /* 0x0000000900247223 */ /* 0x0c0fe20000010024 */
[----:B------:R-:W-:Y:S01]  /*ec00*/  FFMA.FTZ R38, R0, R9, R38 ;  /* 0x0000000900267223 */ /* 0x000fe20000010026 */
[----:B------:R-:W-:-:S03]  /*ec10*/  VIADD R9, R19, 0x8 ;  /* 0x0000000813097836 */ /* 0x000fc60000000000 */
[----:B------:R-:W-:Y:S01]  /*ec20*/  HMMA.16816.F32 R92, R88, R72, R92 ;  /* 0x00000048585c723c */ /* 0x000fe2000000185c */
[----:B------:R-:W-:Y:S02]  /*ec30*/  FSEL R115, R36, -INF , !P5 ;  /* 0xff80000024737808 */ /* 0x000fe40006800000 */
[C---:B------:R-:W-:Y:S02]  /*ec40*/  ISETP.GE.AND P0, PT, R9.reuse, R3, PT ;  /* 0x000000030900720c */ /* 0x040fe40003f06270 */
[----:B------:R-:W-:Y:S02]  /*ec50*/  ISETP.GE.AND P6, PT, R9, R130, PT ;  /* 0x000000820900720c */ /* 0x000fe40003fc6270 */
[----:B------:R-:W-:Y:S01]  /*ec60*/  I2FP.F32.U32 R9, R9 ;  /* 0x0000000900097245 */ /* 0x000fe20000201000 */
[----:B--2---:R-:W-:Y:S01]  /*ec70*/  HMMA.16816.F32 R68, R12, R32, R68 ;  /* 0x000000200c44723c */ /* 0x004fe20000001844 */
[----:B------:R-:W-:-:S07]  /*ec80*/  FSEL R112, R38, -INF , !P2 ;  /* 0xff80000026707808 */ /* 0x000fce0005000000 */
[C---:B------:R-:W-:Y:S08]  /*ec90*/  HMMA.16816.F32 R64, R12.reuse, R34, R64 ;  /* 0x000000220c40723c */ /* 0x040ff00000001840 */
[----:B----4-:R-:W-:Y:S01]  /*eca0*/  HMMA.16816.F32 R44, R12, R20, R44 ;  /* 0x000000140c2c723c */ /* 0x010fe2000000182c */
[----:B------:R-:W-:Y:S01]  /*ecb0*/  VIADD R20, R19, 0x1 ;  /* 0x0000000113147836 */ /* 0x000fe20000000000 */
[----:B------:R-:W-:Y:S04]  /*ecc0*/  BAR.SYNC.DEFER_BLOCKING 0x0 ;  /* 0x0000000000007b1d */ /* 0x000fe80000010000 */
[----:B------:R-:W-:-:S02]  /*ecd0*/  ISETP.GE.AND P4, PT, R20, R3, PT ;  /* 0x000000031400720c */ /* 0x000fc40003f86270 */
[C---:B------:R-:W-:Y:S01]  /*ece0*/  HMMA.16816.F32 R40, R12.reuse, R22, R40 ;  /* 0x000000160c28723c */ /* 0x040fe20000001828 */
[C---:B------:R-:W-:Y:S01]  /*ecf0*/  VIADD R22, R19.reuse, 0x9 ;  /* 0x0000000913167836 */ /* 0x040fe20000000000 */
[----:B------:R-:W-:Y:S01]  /*ed00*/  ISETP.GE.AND P1, PT, R20, R130, PT ;  /* 0x000000821400720c */ /* 0x000fe20003f26270 */
[CC--:B------:R-:W-:Y:S01]  /*ed10*/  FFMA.FTZ R23, R0.reuse, R9.reuse, R64 ;  /* 0x0000000900177223 */ /* 0x0c0fe20000010040 */
[----:B------:R-:W-:Y:S01]  /*ed20*/  I2FP.F32.U32 R20, R20 ;  /* 0x0000001400147245 */ /* 0x000fe20000201000 */
[----:B------:R-:W-:Y:S01]  /*ed30*/  FFMA.FTZ R18, R0, R9, R66 ;  /* 0x0000000900127223 */ /* 0x000fe20000010042 */
[CC--:B------:R-:W-:Y:S01]  /*ed40*/  ISETP.GE.AND P3, PT, R22.reuse, R3.reuse, PT ;  /* 0x000000031600720c */ /* 0x0c0fe20003f66270 */
[----:B------:R-:W-:Y:S01]  /*ed50*/  VIADD R9, R19, 0x18 ;  /* 0x0000001813097836 */ /* 0x000fe20000000000 */
[C---:B------:R-:W-:Y:S01]  /*ed60*/  HMMA.16816.F32 R52, R12.reuse, R28, R52 ;  /* 0x0000001c0c34723c */ /* 0x040fe20000001834 */
[----:B------:R-:W-:Y:S01]  /*ed70*/  ISETP.GE.AND P5, PT, R22, R130, PT ;  /* 0x000000821600720c */ /* 0x000fe20003fa6270 */
[C---:B------:R-:W-:Y:S01]  /*ed80*/  FFMA.FTZ R27, R0.reuse, R20, R69 ;  /* 0x00000014001b7223 */ /* 0x040fe20000010045 */
[----:B------:R-:W-:Y:S01]  /*ed90*/  I2FP.F32.U32 R22, R22 ;  /* 0x0000001600167245 */ /* 0x000fe20000201000 */
[C---:B------:R-:W-:Y:S01]  /*eda0*/  FFMA.FTZ R20, R0.reuse, R20, R71 ;  /* 0x0000001400147223 */ /* 0x040fe20000010047 */
[----:B------:R-:W-:Y:S01]  /*edb0*/  FSEL R23, R23, -INF , !P0 ;  /* 0xff80000017177808 */ /* 0x000fe20004000000 */
[----:B------:R-:W-:Y:S01]  /*edc0*/  VIADD R29, R19, 0x20 ;  /* 0x00000020131d7836 */ /* 0x000fe20000000000 */
[----:B------:R-:W-:Y:S01]  /*edd0*/  FSEL R27, R27, -INF , !P4 ;  /* 0xff8000001b1b7808 */ /* 0x000fe20006000000 */
[C---:B------:R-:W-:Y:S01]  /*ede0*/  HMMA.16816.F32 R48, R12.reuse, R30, R48 ;  /* 0x0000001e0c30723c */ /* 0x040fe20000001830 */
[-C--:B------:R-:W-:Y:S01]  /*edf0*/  FFMA.FTZ R21, R0, R22.reuse, R65 ;  /* 0x0000001600157223 */ /* 0x080fe20000010041 */
[----:B------:R-:W-:Y:S01]  /*ee00*/  FSEL R20, R20, -INF , !P1 ;  /* 0xff80000014147808 */ /* 0x000fe20004800000 */
[----:B------:R-:W-:Y:S01]  /*ee10*/  FFMA.FTZ R22, R0, R22, R67 ;  /* 0x0000001600167223 */ /* 0x000fe20000010043 */
[----:B------:R-:W-:Y:S01]  /*ee20*/  FSEL R18, R18, -INF , !P6 ;  /* 0xff80000012127808 */ /* 0x000fe20007000000 */
[----:B------:R-:W-:Y:S01]  /*ee30*/  VIADD R31, R19, 0x28 ;  /* 0x00000028131f7836 */ /* 0x000fe20000000000 */
[----:B------:R-:W-:Y:S01]  /*ee40*/  FSEL R21, R21, -INF , !P3 ;  /* 0xff80000015157808 */ /* 0x000fe20005800000 */
[C---:B------:R-:W-:Y:S01]  /*ee50*/  VIADD R28, R19.reuse, 0x29 ;  /* 0x00000029131c7836 */ /* 0x040fe20000000000 */
[----:B------:R-:W-:Y:S01]  /*ee60*/  HMMA.16816.F32 R92, R12, R16, R92 ;  /* 0x000000100c5c723c */ /* 0x000fe2000000185c */
[----:B------:R-:W-:Y:S01]  /*ee70*/  VIADD R13, R19, 0x10 ;  /* 0x00000010130d7836 */ /* 0x000fe20000000000 */
[-C--:B------:R-:W-:Y:S01]  /*ee80*/  ISETP.GE.AND P6, PT, R9, R3.reuse, PT ;  /* 0x000000030900720c */ /* 0x080fe20003fc6270 */
[----:B------:R-:W-:Y:S01]  /*ee90*/  VIADD R14, R19, 0x11 ;  /* 0x00000011130e7836 */ /* 0x000fe20000000000 */
[----:B------:R-:W-:Y:S01]  /*eea0*/  ISETP.GE.AND P3, PT, R9, R130, PT ;  /* 0x000000820900720c */ /* 0x000fe20003f66270 */
[----:B------:R-:W-:Y:S01]  /*eeb0*/  VIADD R12, R19, 0x19 ;  /* 0x00000019130c7836 */ /* 0x000fe20000000000 */
[----:B------:R-:W-:-:S02]  /*eec0*/  ISETP.GE.AND P2, PT, R13, R3, PT ;  /* 0x000000030d00720c */ /* 0x000fc40003f46270 */
[-C--:B------:R-:W-:Y:S02]  /*eed0*/  ISETP.GE.AND P4, PT, R13, R130.reuse, PT ;  /* 0x000000820d00720c */ /* 0x080fe40003f86270 */
[----:B------:R-:W-:Y:S02]  /*eee0*/  I2FP.F32.U32 R13, R13 ;  /* 0x0000000d000d7245 */ /* 0x000fe40000201000 */
[C---:B------:R-:W-:Y:S02]  /*eef0*/  ISETP.GE.AND P1, PT, R14.reuse, R3, PT ;  /* 0x000000030e00720c */ /* 0x040fe40003f26270 */
[----:B------:R-:W-:Y:S01]  /*ef00*/  ISETP.GE.AND P0, PT, R14, R130, PT ;  /* 0x000000820e00720c */ /* 0x000fe20003f06270 */
[CC--:B------:R-:W-:Y:S01]  /*ef10*/  FFMA.FTZ R17, R0.reuse, R13.reuse, R52 ;  /* 0x0000000d00117223 */ /* 0x0c0fe20000010034 */
[----:B------:R-:W-:Y:S01]  /*ef20*/  I2FP.F32.U32 R14, R14 ;  /* 0x0000000e000e7245 */ /* 0x000fe20000201000 */
[----:B------:R-:W-:Y:S01]  /*ef30*/  FFMA.FTZ R8, R0, R13, R54 ;  /* 0x0000000d00087223 */ /* 0x000fe20000010036 */
[----:B------:R-:W-:-:S02]  /*ef40*/  I2FP.F32.U32 R9, R9 ;  /* 0x0000000900097245 */ /* 0x000fc40000201000 */
[----:B------:R-:W-:Y:S01]  /*ef50*/  FSEL R22, R22, -INF , !P5 ;  /* 0xff80000016167808 */ /* 0x000fe20006800000 */
[CC--:B------:R-:W-:Y:S01]  /*ef60*/  FFMA.FTZ R15, R0.reuse, R14.reuse, R53 ;  /* 0x0000000e000f7223 */ /* 0x0c0fe20000010035 */
[C---:B------:R-:W-:Y:S01]  /*ef70*/  FFMA.FTZ R14, R0.reuse, R14, R55 ;  /* 0x0000000e000e7223 */ /* 0x040fe20000010037 */
[CC--:B------:R-:W-:Y:S01]  /*ef80*/  FFMA.FTZ R13, R0.reuse, R9.reuse, R48 ;  /* 0x00000009000d7223 */ /* 0x0c0fe20000010030 */
[----:B------:R-:W-:Y:S01]  /*ef90*/  FSEL R17, R17, -INF , !P2 ;  /* 0xff80000011117808 */ /* 0x000fe20005000000 */
[----:B------:R-:W-:Y:S01]  /*efa0*/  FFMA.FTZ R16, R0, R9, R50 ;  /* 0x0000000900107223 */ /* 0x000fe20000010032 */
[C---:B------:R-:W-:Y:S02]  /*efb0*/  ISETP.GE.AND P5, PT, R12.reuse, R3, PT ;  /* 0x000000030c00720c */ /* 0x040fe40003fa6270 */
[----:B------:R-:W-:Y:S02]  /*efc0*/  ISETP.GE.AND P2, PT, R12, R130, PT ;  /* 0x000000820c00720c */ /* 0x000fe40003f46270 */
[----:B------:R-:W-:-:S02]  /*efd0*/  FSEL R8, R8, -INF , !P4 ;  /* 0xff80000008087808 */ /* 0x000fc40006000000 */
        /* <DEDUP_REMOVED lines=16> */
[CC--:B------:R-:W-:Y:S01]  /*f0e0*/  FFMA.FTZ R29, R0.reuse, R26.reuse, R45 ;  /* 0x0000001a001d7223 */ /* 0x0c0fe2000001002d */
[----:B------:R-:W-:Y:S01]  /*f0f0*/  FFMA.FTZ R47, R0, R26, R47 ;  /* 0x0000001a002f7223 */ /* 0x000fe2000001002f */
[----:B------:R-:W-:Y:S01]  /*f100*/  VIADD R26, R19, 0x30 ;  /* 0x00000030131a7836 */ /* 0x000fe20000000000 */
[----:B------:R-:W-:-:S02]  /*f110*/  ISETP.GE.AND P3, PT, R31, R3, PT ;  /* 0x000000031f00720c */ /* 0x000fc40003f66270 */
[----:B------:R-:W-:Y:S02]  /*f120*/  ISETP.GE.AND P5, PT, R31, R130, PT ;  /* 0x000000821f00720c */ /* 0x000fe40003fa6270 */
[----:B------:R-:W-:Y:S02]  /*f130*/  I2FP.F32.U32 R31, R31 ;  /* 0x0000001f001f7245 */ /* 0x000fe40000201000 */
[----:B------:R-:W-:Y:S02]  /*f140*/  I2FP.F32.U32 R33, R26 ;  /* 0x0000001a00217245 */ /* 0x000fe40000201000 */
        /* <DEDUP_REMOVED lines=8> */
[----:B------:R-:W-:-:S02]  /*f1d0*/  I2FP.F32.U32 R28, R28 ;  /* 0x0000001c001c7245 */ /* 0x000fc40000201000 */
[----:B------:R-:W-:Y:S02]  /*f1e0*/  FSEL R29, R29, -INF , !P0 ;  /* 0xff8000001d1d7808 */ /* 0x000fe40004000000 */
[----:B------:R-:W-:Y:S01]  /*f1f0*/  ISETP.GE.AND P0, PT, R26, R130, PT ;  /* 0x000000821a00720c */ /* 0x000fe20003f06270 */
[-C--:B------:R-:W-:Y:S01]  /*f200*/  FFMA.FTZ R31, R0, R28.reuse, R41 ;  /* 0x0000001c001f7223 */ /* 0x080fe20000010029 */
[----:B------:R-:W-:Y:S01]  /*f210*/  FSEL R134, R46, -INF , !P1 ;  /* 0xff8000002e867808 */ /* 0x000fe20004800000 */
[----:B------:R-:W-:Y:S01]  /*f220*/  FFMA.FTZ R28, R0, R28, R43 ;  /* 0x0000001c001c7223 */ /* 0x000fe2000001002b */
[----:B------:R-:W-:Y:S01]  /*f230*/  ISETP.GE.AND P1, PT, R26, R3, PT ;  /* 0x000000031a00720c */ /* 0x000fe20003f26270 */
[----:B------:R-:W-:Y:S01]  /*f240*/  VIADD R26, R19, 0x31 ;  /* 0x00000031131a7836 */ /* 0x000fe20000000000 */
[----:B------:R-:W-:Y:S02]  /*f250*/  FSEL R132, R47, -INF , !P6 ;  /* 0xff8000002f847808 */ /* 0x000fe40007000000 */
[----:B------:R-:W-:-:S02]  /*f260*/  FSEL R121, R40, -INF , !P3 ;  /* 0xff80000028797808 */ /* 0x000fc40005800000 */
[C---:B------:R-:W-:Y:S02]  /*f270*/  ISETP.GE.AND P6, PT, R19.reuse, R3, PT ;  /* 0x000000031300720c */ /* 0x040fe40003fc6270 */
[C---:B------:R-:W-:Y:S02]  /*f280*/  ISETP.GE.AND P3, PT, R19.reuse, R130, PT ;  /* 0x000000821300720c */ /* 0x040fe40003f66270 */
[----:B------:R-:W-:Y:S01]  /*f290*/  I2FP.F32.U32 R33, R19 ;  /* 0x0000001300217245 */ /* 0x000fe20000201000 */
[----:B------:R-:W-:Y:S01]  /*f2a0*/  VIADD R19, R19, 0x39 ;  /* 0x0000003913137836 */ /* 0x000fe20000000000 */
[----:B------:R-:W-:Y:S02]  /*f2b0*/  FSEL R120, R94, -INF , !P0 ;  /* 0xff8000005e787808 */ /* 0x000fe40004000000 */
[----:B------:R-:W-:Y:S02]  /*f2c0*/  ISETP.NE.AND P0, PT, R103, 0x1, PT ;  /* 0x000000016700780c */ /* 0x000fe40003f05270 */
        /* <DEDUP_REMOVED lines=9> */
[C---:B------:R-:W-:Y:S01]  /*f360*/  FFMA.FTZ R95, R0.reuse, R26, R95 ;  /* 0x0000001a005f7223 */ /* 0x040fe2000001005f */
[C---:B------:R-:W-:Y:S01]  /*f370*/  ISETP.GE.AND P4, PT, R19.reuse, R3, PT ;  /* 0x000000031300720c */ /* 0x040fe20003f86270 */
[CC--:B------:R-:W-:Y:S01]  /*f380*/  FFMA.FTZ R26, R0.reuse, R33.reuse, R70 ;  /* 0x00000021001a7223 */ /* 0x0c0fe20000010046 */
[----:B------:R-:W-:Y:S01]  /*f390*/  ISETP.GE.AND P1, PT, R19, R130, PT ;  /* 0x000000821300720c */ /* 0x000fe20003f26270 */
[C---:B------:R-:W-:Y:S01]  /*f3a0*/  FFMA.FTZ R19, R0.reuse, R33, R68 ;  /* 0x0000002100137223 */ /* 0x040fe20000010044 */
[CC--:B------:R-:W-:Y:S01]  /*f3b0*/  FFMA.FTZ R37, R0.reuse, R32.reuse, R37 ;  /* 0x0000002000257223 */ /* 0x0c0fe20000010025 */
[----:B------:R-:W-:Y:S01]  /*f3c0*/  FFMA.FTZ R39, R0, R32, R39 ;  /* 0x0000002000277223 */ /* 0x000fe20000010027 */
[----:B------:R-:W-:-:S02]  /*f3d0*/  FSEL R124, R93, -INF , !P5 ;  /* 0xff8000005d7c7808 */ /* 0x000fc40006800000 */
[----:B------:R-:W-:Y:S02]  /*f3e0*/  FSEL R117, R95, -INF , !P2 ;  /* 0xff8000005f757808 */ /* 0x000fe40005000000 */
        /* <DEDUP_REMOVED lines=16> */
.L_x_6154:
        /* <DEDUP_REMOVED lines=59> */
.L_x_6155:
[----:B------:R-:W1:Y:S01]  /*f8a0*/  LDCU UR4, c[0x0][0x440] ;  /* 0x00008800ff0477ac */ /* 0x000e620008000800 */
[----:B------:R-:W-:Y:S02]  /*f8b0*/  IADD3 R34, P1, PT, R5, R152, RZ ;  /* 0x0000009805227210 */ /* 0x000fe40007f3e0ff */
[----:B------:R-:W-:-:S03]  /*f8c0*/  SHF.L.U64.HI R5, R128, 0x5, R129 ;  /* 0x0000000580057819 */ /* 0x000fc60000010281 */
[----:B------:R-:W-:Y:S01]  /*f8d0*/  IMAD.X R35, R6, 0x1, R153, P1 ;  /* 0x0000000106237824 */ /* 0x000fe200008e0699 */
[----:B-1----:R-:W-:Y:S01]  /*f8e0*/  ISETP.GE.AND P3, PT, R10, UR4, PT ;  /* 0x000000040a007c0c */ /* 0x002fe2000bf66270 */
[----:B------:R-:W-:Y:S01]  /*f8f0*/  IMAD.SHL.U32 R10, R128, 0x20, RZ ;  /* 0x00000020800a7824 */ /* 0x000fe200078e00ff */
[----:B------:R-:W-:-:S04]  /*f900*/  ISETP.GE.AND P2, PT, R100, UR4, PT ;  /* 0x0000000464007c0c */ /* 0x000fc8000bf46270 */
[----:B------:R-:W-:-:S04]  /*f910*/  IADD3 R32, P4, PT, R10, R34, RZ ;  /* 0x000000220a207210 */ /* 0x000fc80007f9e0ff */
[----:B------:R-:W-:Y:S01]  /*f920*/  IADD3 R10, P1, PT, R32, R10, RZ ;  /* 0x0000000a200a7210 */ /* 0x000fe20007f3e0ff */
[----:B------:R-:W-:Y:S02]  /*f930*/  IMAD.X R33, R5, 0x1, R35, P4 ;  /* 0x0000000105217824 */ /* 0x000fe400020e0623 */
[----:B------:R-:W-:Y:S01]  /*f940*/  @!PT LDS RZ, [RZ] ;  /* 0x00000000fffff984 */ /* 0x000fe20000000800 */
[----:B------:R-:W-:Y:S01]  /*f950*/  @!PT LDS RZ, [RZ] ;  /* 0x00000000fffff984 */ /* 0x000fe20000000800 */
[----:B------:R-:W-:Y:S01]  /*f960*/  @!PT LDS RZ, [RZ] ;  /* 0x00000000fffff984 */ /* 0x000fe20000000800 */
[----:B------:R1:W-:Y:S02]  /*f970*/  @!P3 LDGSTS.E.BYPASS.LTC128B.128 [R166+0x4000], desc[UR6][R152.64] ;  /* 0x0400000098a6bfae */ /* 0x0003e4000b981a06 */
[----:B------:R-:W-:Y:S02]  /*f980*/  IMAD.X R11, R33, 0x1, R5, P1 ;  /* 0x00000001210b7824 */ /* 0x000fe400008e0605 */
        /* <DEDUP_REMOVED lines=37> */
.L_x_6153:
        /* <DEDUP_REMOVED lines=17> */
[----:B------:R-:W-:Y:S01]  /*fcf0*/  SHF.R.U32.HI R151, RZ, 0x1, R157 ;  /* 0x00000001ff977819 */ /* 0x000fe2000001169d */
[----:B------:R-:W1:Y:S01]  /*fd00*/  SHFL.BFLY PT, R5, R10, 0x2, 0x1f ;  /* 0x0c401f000a057f89 */ /* 0x000e6200000e0000 */
[----:B------:R-:W-:-:S02]  /*fd10*/  SHF.L.U32 R168, R157, 0x3, RZ ;  /* 0x000000039da87819 */ /* 0x000fc400000006ff */
[----:B------:R-:W-:Y:S01]  /*fd20*/  MOV R171, 0xffffffff ;  /* 0xffffffff00ab7802 */ /* 0x000fe20000000f00 */
[----:B------:R-:W3:Y:S01]  /*fd30*/  SHFL.BFLY PT, R6, R11, 0x2, 0x1f ;  /* 0x0c401f000b067f89 */ /* 0x000ee200000e0000 */
[----:B------:R-:W-:Y:S02]  /*fd40*/  LOP3.LUT R168, R168, 0x38, RZ, 0xc0, !PT ;  /* 0x00000038a8a87812 */ /* 0x000fe400078ec0ff */
[----:B-1----:R-:W-:Y:S02]  /*fd50*/  FMNMX.FTZ R5, R10, R5, !PT ;  /* 0x000000050a057209 */ /* 0x002fe40007810000 */
[----:B------:R-:W-:Y:S02]  /*fd60*/  LOP3.LUT R10, R7, 0x1c0, RZ, 0xc0, !PT ;  /* 0x000001c0070a7812 */ /* 0x000fe400078ec0ff */
[----:B---3--:R-:W-:Y:S01]  /*fd70*/  FMNMX.FTZ R6, R11, R6, !PT ;  /* 0x000000060b067209 */ /* 0x008fe20007810000 */
[----:B------:R-:W1:Y:S01]  /*fd80*/  SHFL.BFLY PT, R102, R5, 0x1, 0x1f ;  /* 0x0c201f0005667f89 */ /* 0x000e6200000e0000 */
[----:B------:R-:W-:-:S03]  /*fd90*/  LOP3.LUT R151, R10, 0x8, R151, 0xf8, !PT ;  /* 0x000000080a977812 */ /* 0x000fc600078ef897 */
[----:B------:R-:W3:Y:S01]  /*fda0*/  SHFL.BFLY PT, R101, R6, 0x1, 0x1f ;  /* 0x0c201f0006657f89 */ /* 0x000ee200000e0000 */
[----:B------:R-:W-:-:S04]  /*fdb0*/  LOP3.LUT R151, R151, R168, RZ, 0x3c, !PT ;  /* 0x000000a897977212 */ /* 0x000fc800078e3cff */
[----:B------:R-:W-:-:S04]  /*fdc0*/  IADD3 R151, PT, PT, R56, R151, RZ ;  /* 0x0000009738977210 */ /* 0x000fc80007ffe0ff */
[----:B------:R-:W-:-:S04]  /*fdd0*/  LEA R151, R151, UR5, 0x1 ;  /* 0x0000000597977c11 */ /* 0x000fc8000f8e08ff */
[-C--:B------:R-:W-:Y:S01]  /*fde0*/  IADD3 R149, PT, PT, R4, R151.reuse, RZ ;  /* 0x0000009704957210 */ /* 0x080fe20007ffe0ff */
[----:B------:R-:W4:Y:S01]  /*fdf0*/  LDSM.16.MT88.4 R92, [R151+0x8000] ;  /* 0x00800000975c783b */ /* 0x000f220000004200 */
[C---:B------:R-:W-:Y:S02]  /*fe00*/  IADD3 R150, PT, PT, R2.reuse, R151, RZ ;  /* 0x0000009702967210 */ /* 0x040fe40007ffe0ff */
[----:B------:R-:W-:Y:S01]  /*fe10*/  IADD3 R148, PT, PT, R2, R149, RZ ;  /* 0x0000009502947210 */ /* 0x000fe20007ffe0ff */
[----:B------:R-:W-:Y:S01]  /*fe20*/  LDSM.16.MT88.4 R48, [R149+0x8000] ;  /* 0x008000009530783b */ /* 0x000fe20000004200 */
[----:B-1----:R-:W-:-:S03]  /*fe30*/  FMNMX.FTZ R102, R5, R102, !PT ;  /* 0x0000006605667209 */ /* 0x002fc60007810000 */
[----:B------:R-:W1:Y:S01]  /*fe40*/  LDSM.16.MT88.4 R40, [R150+0x8000] ;  /* 0x008000009628783b */ /* 0x000e620000004200 */
[----:B---3--:R-:W-:Y:S01]  /*fe50*/  FMNMX.FTZ R101, R6, R101, !PT ;  /* 0x0000006506657209 */ /* 0x008fe20007810000 */
[C---:B--2---:R-:W-:Y:S01]  /*fe60*/  FMUL.FTZ R126, R102.reuse, UR4 ;  /* 0x00000004667e7c20 */ /* 0x044fe20008410000 */
[----:B------:R-:W-:Y:S01]  /*fe70*/  FSETP.NEU.FTZ.AND P1, PT, R102, -INF , PT ;  /* 0xff8000006600780b */ /* 0x000fe20003f3d000 */
[----:B------:R-:W2:Y:S02]  /*fe80*/  LDSM.16.MT88.4 R56, [R148+0x8000] ;  /* 0x008000009438783b */ /* 0x000ea40000004200 */
[C---:B------:R-:W-:Y:S01]  /*fe90*/  FMUL.FTZ R119, R101.reuse, UR4 ;  /* 0x0000000465777c20 */ /* 0x040fe20008410000 */
[----:B------:R-:W-:Y:S01]  /*fea0*/  FSEL R126, R126, RZ, P1 ;  /* 0x000000ff7e7e7208 */ /* 0x000fe20000800000 */
[----:B------:R-:W3:Y:S01]  /*feb0*/  LDSM.16.MT88.4 R64, [R151+0xa000] ;  /* 0x00a000009740783b */ /* 0x000ee20000004200 */
[----:B------:R-:W-:-:S03]  /*fec0*/  FSETP.NEU.FTZ.AND P1, PT, R101, -INF , PT ;  /* 0xff8000006500780b */ /* 0x000fc60003f3d000 */
[--C-:B------:R-:W-:Y:S01]  /*fed0*/  FFMA.FTZ R111, R19, UR4, -R126.reuse ;  /* 0x00000004136f7c23 */ /* 0x100fe2000801087e */
[----:B------:R-:W-:Y:S01]  /*fee0*/  FSEL R119, R119, RZ, P1 ;  /* 0x000000ff77777208 */ /* 0x000fe20000800000 */
[--C-:B------:R-:W-:Y:S01]  /*fef0*/  FFMA.FTZ R108, R27, UR4, -R126.reuse ;  /* 0x000000041b6c7c23 */ /* 0x100fe2000801087e */
[--C-:B------:R-:W-:Y:S01]  /*ff00*/  FFMA.FTZ R104, R23, UR4, -R126.reuse ;  /* 0x0000000417687c23 */ /* 0x100fe2000801087e */
[--C-:B------:R-:W-:Y:S01]  /*ff10*/  FFMA.FTZ R107, R21, UR4, -R126.reuse ;  /* 0x00000004156b7c23 */ /* 0x100fe2000801087e */
[----:B------:R-:W5:Y:S01]  /*ff20*/  LDSM.16.MT88.4 R72, [R150+0xa000] ;  /* 0x00a000009648783b */ /* 0x000f620000004200 */
[--C-:B------:R-:W-:Y:S01]  /*ff30*/  FFMA.FTZ R113, R26, UR4, -R119.reuse ;  /* 0x000000041a717c23 */ /* 0x100fe20008010877 */
        /* <DEDUP_REMOVED lines=12> */
[----:B------:R-:W4:Y:S01]  /*10000*/  MUFU.EX2 R108, R108 ;  /* 0x0000006c006c7308 */ /* 0x000f220000000800 */
        /* <DEDUP_REMOVED lines=8> */
[----:B------:R-:W5:Y:S01]  /*10090*/  LDSM.16.MT88.4 R12, [R150+0x8800] ;  /* 0x00880000960c783b */ /* 0x000f620000004200 */
[--C-:B------:R-:W-:Y:S01]  /*100a0*/  FFMA.FTZ R123, R29, UR4, -R126.reuse ;  /* 0x000000041d7b7c23 */ /* 0x100fe2000801087e */
[--C-:B------:R-:W-:Y:S01]  /*100b0*/  FFMA.FTZ R121, R121, UR4, -R126.reuse ;  /* 0x0000000479797c23 */ /* 0x100fe2000801087e */
[----:B------:R-:W-:Y:S01]  /*100c0*/  FFMA.FTZ R118, R31, UR4, -R126 ;  /* 0x000000041f767c23 */ /* 0x000fe2000801087e */
[----:B------:R-:W5:Y:S01]  /*100d0*/  LDSM.16.MT88.4 R16, [R151+0xa800] ;  /* 0x00a800009710783b */ /* 0x000f620000004200 */
[--C-:B------:R-:W-:Y:S01]  /*100e0*/  FFMA.FTZ R132, R30, UR4, -R119.reuse ;  /* 0x000000041e847c23 */ /* 0x100fe20008010877 */
[--C-:B------:R-:W-:Y:S01]  /*100f0*/  FFMA.FTZ R131, R28, UR4, -R119.reuse ;  /* 0x000000041c837c23 */ /* 0x100fe20008010877 */
[----:B------:R-:W1:Y:S01]  /*10100*/  MUFU.EX2 R107, R107 ;  /* 0x0000006b006b7308 */ /* 0x000e620000000800 */
[----:B----4-:R-:W-:Y:S01]  /*10110*/  F2FP.F16.F32.PACK_AB R84, R108, R111 ;  /* 0x0000006f6c54723e */ /* 0x010fe200000000ff */
[----:B------:R-:W-:Y:S01]  /*10120*/  LDSM.16.MT88.4 R28, [R150+0x9000] ;  /* 0x00900000961c783b */ /* 0x000fe20000004200 */
[--C-:B------:R-:W-:Y:S01]  /*10130*/  FFMA.FTZ R112, R112, UR4, -R119.reuse ;  /* 0x0000000470707c23 */ /* 0x100fe20008010877 */
[----:B------:R-:W-:Y:S01]  /*10140*/  FFMA.FTZ R173, R114, UR4, -R119 ;  /* 0x0000000472ad7c23 */ /* 0x000fe20008010877 */
[----:B------:R-:W-:-:S03]  /*10150*/  FADD.FTZ R111, R111, R108 ;  /* 0x0000006c6f6f7221 */ /* 0x000fc60000010000 */
[----:B------:R-:W-:Y:S08]  /*10160*/  MUFU.EX2 R113, R113 ;  /* 0x0000007100717308 */ /* 0x000ff00000000800 */
[----:B------:R-:W4:Y:S01]  /*10170*/  MUFU.EX2 R110, R110 ;  /* 0x0000006e006e7308 */ /* 0x000f220000000800 */
[----:B-1----:R-:W-:-:S07]  /*10180*/  F2FP.F16.F32.PACK_AB R86, R107, R104 ;  /* 0x000000686b56723e */ /* 0x002fce00000000ff */
[----:B------:R-:W-:Y:S08]  /*10190*/  MUFU.EX2 R106, R106 ;  /* 0x0000006a006a7308 */ /* 0x000ff00000000800 */
[----:B------:R-:W1:Y:S01]  /*101a0*/  MUFU.EX2 R109, R109 ;  /* 0x0000006d006d7308 */ /* 0x000e620000000800 */
[----:B----4-:R-:W-:Y:S01]  /*101b0*/  F2FP.F16.F32.PACK_AB R85, R110, R113 ;  /* 0x000000716e55723e */ /* 0x010fe200000000ff */
[----:B------:R-:W-:-:S06]  /*101c0*/  FADD.FTZ R113, R113, R110 ;  /* 0x0000006e71717221 */ /* 0x000fcc0000010000 */
[----:B------:R-:W-:Y:S08]  /*101d0*/  MUFU.EX2 R105, R105 ;  /* 0x0000006900697308 */ /* 0x000ff00000000800 */
[----:B------:R-:W4:Y:S01]  /*101e0*/  MUFU.EX2 R34, R34 ;  /* 0x0000002200227308 */ /* 0x000f220000000800 */
        /* <DEDUP_REMOVED lines=10> */
[C---:B--2---:R-:W-:Y:S07]  /*10290*/  HMMA.16816.F32 R52, R84.reuse, R56, RZ ;  /* 0x000000385434723c */ /* 0x044fee00000018ff */
[----:B------:R-:W2:Y:S01]  /*102a0*/  MUFU.EX2 R33, R33 ;  /* 0x0000002100217308 */ /* 0x000ea20000000800 */
[C---:B---3--:R-:W-:Y:S07]  /*102b0*/  HMMA.16816.F32 R60, R84.reuse, R64, RZ ;  /* 0x00000040543c723c */ /* 0x048fee00000018ff */
[----:B------:R-:W-:Y:S01]  /*102c0*/  MUFU.EX2 R116, R116 ;  /* 0x0000007400747308 */ /* 0x000fe20000000800 */
[C---:B-----5:R-:W-:Y:S07]  /*102d0*/  HMMA.16816.F32 R68, R84.reuse, R72, RZ ;  /* 0x000000485444723c */ /* 0x060fee00000018ff */
        /* <DEDUP_REMOVED lines=16> */
[----:B----4-:R-:W-:-:S02]  /*103e0*/  F2FP.F16.F32.PACK_AB R4, R34, R105 ;  /* 0x000000692204723e */ /* 0x010fc400000000ff */
[----:B-1----:R-:W-:-:S04]  /*103f0*/  F2FP.F16.F32.PACK_AB R5, R32, R35 ;  /* 0x000000232005723e */ /* 0x002fc800000000ff */
[----:B------:R-:W-:Y:S01]  /*10400*/  MUFU.EX2 R173, R173 ;  /* 0x000000ad00ad7308 */ /* 0x000fe20000000800 */
[----:B------:R-:W-:Y:S01]  /*10410*/  HMMA.16816.F32 R84, R84, R6, RZ ;  /* 0x000000065454723c */ /* 0x000fe200000018ff */
[----:B------:R-:W-:Y:S02]  /*10420*/  F2FP.F16.F32.PACK_AB R6, R26, R27 ;  /* 0x0000001b1a06723e */ /* 0x000fe400000000ff */
[----:B--2---:R-:W-:-:S07]  /*10430*/  F2FP.F16.F32.PACK_AB R7, R33, R2 ;  /* 0x000000022107723e */ /* 0x004fce00000000ff */
        /* <DEDUP_REMOVED lines=23> */
[----:B---3--:R-:W-:Y:S01]  /*105b0*/  F2FP.F16.F32.PACK_AB R4, R123, R116 ;  /* 0x000000747b04723e */ /* 0x008fe200000000ff */
        /* <DEDUP_REMOVED lines=23> */
[C---:B------:R-:W-:Y:S07]  /*10730*/  HMMA.16816.F32 R60, R4.reuse, R16, R60 ;  /* 0x00000010043c723c */ /* 0x040fee000000183c */
[----:B------:R-:W2:Y:S01]  /*10740*/  MUFU.EX2 R29, R29 ;  /* 0x0000001d001d7308 */ /* 0x000ea20000000800 */
[C---:B-1----:R-:W-:Y:S07]  /*10750*/  HMMA.16816.F32 R52, R4.reuse, R8, R52 ;  /* 0x000000080434723c */ /* 0x042fee0000001834 */
[----:B------:R-:W-:Y:S01]  /*10760*/  MUFU.EX2 R31, R31 ;  /* 0x0000001f001f7308 */ /* 0x000fe20000000800 */
[C---:B------:R-:W-:Y:S01]  /*10770*/  HMMA.16816.F32 R56, R4.reuse, R10, R56 ;  /* 0x0000000a0438723c */ /* 0x040fe20000001838 */
[----:B------:R-:W1:Y:S06]  /*10780*/  LDSM.16.MT88.4 R8, [R149+0xb000] ;  /* 0x00b000009508783b */ /* 0x000e6c0000004200 */
[----:B------:R-:W-:Y:S01]  /*10790*/  MUFU.EX2 R115, R115 ;  /* 0x0000007300737308 */ /* 0x000fe20000000800 */
[C---:B------:R-:W-:Y:S01]  /*107a0*/  HMMA.16816.F32 R64, R4.reuse, R18, R64 ;  /* 0x000000120440723c */ /* 0x040fe20000001840 */
[----:B------:R-:W3:Y:S06]  /*107b0*/  LDSM.16.MT88.4 R16, [R149+0x9800] ;  /* 0x009800009510783b */ /* 0x000eec0000004200 */
[----:B------:R-:W4:Y:S01]  /*107c0*/  MUFU.EX2 R120, R120 ;  /* 0x0000007800787308 */ /* 0x000f220000000800 */
[----:B------:R-:W-:Y:S01]  /*107d0*/  HMMA.16816.F32 R88, R4, R20, R88 ;  /* 0x000000140458723c */ /* 0x000fe20000001858 */
[----:B------:R-:W-:-:S04]  /*107e0*/  FADD.FTZ R20, R106, R113 ;  /* 0x000000716a147221 */ /* 0x000fc80000010000 */
[----:B------:R-:W-:-:S03]  /*107f0*/  FADD.FTZ R20, R109, R20 ;  /* 0x000000146d147221 */ /* 0x000fc60000010000 */
[C---:B------:R-:W-:Y:S08]  /*10800*/  HMMA.16816.F32 R84, R4.reuse, R22, R84 ;  /* 0x000000160454723c */ /* 0x040ff00000001854 */
[C---:B-1----:R-:W-:Y:S08]  /*10810*/  HMMA.16816.F32 R76, R4.reuse, R8, R76 ;  /* 0x00000008044c723c */ /* 0x042ff0000000184c */
[----:B------:R-:W-:Y:S01]  /*10820*/  HMMA.16816.F32 R80, R4, R10, R80 ;  /* 0x0000000a0450723c */ /* 0x000fe20000001850 */
[----:B------:R-:W1:Y:S01]  /*10830*/  LDSM.16.MT88.4 R8, [R150+0x9800] ;  /* 0x009800009608783b */ /* 0x000e620000004200 */
[----:B--2---:R-:W-:-:S02]  /*10840*/  F2FP.F16.F32.PACK_AB R4, R29, R28 ;  /* 0x0000001c1d04723e */ /* 0x004fc400000000ff */
[----:B----4-:R-:W-:Y:S02]  /*10850*/  F2FP.F16.F32.PACK_AB R5, R120, R115 ;  /* 0x000000737805723e */ /* 0x010fe400000000ff */
[----:B------:R-:W-:Y:S02]  /*10860*/  F2FP.F16.F32.PACK_AB R6, R31, R30 ;  /* 0x0000001e1f06723e */ /* 0x000fe400000000ff */
[----:B------:R-:W-:-:S07]  /*10870*/  F2FP.F16.F32.PACK_AB R7, R173, R112 ;  /* 0x00000070ad07723e */ /* 0x000fce00000000ff */
[C---:B------:R-:W-:Y:S08]  /*10880*/  HMMA.16816.F32 R96, R4.reuse, R12, R96 ;  /* 0x0000000c0460723c */ /* 0x040ff00000001860 */
        /* <DEDUP_REMOVED lines=21> */
[C---:B-1----:R-:W-:Y:S08]  /*109e0*/  HMMA.16816.F32 R60, R4.reuse, R8, R60 ;  /* 0x00000008043c723c */ /* 0x042ff0000000183c */
[C---:B------:R-:W-:Y:S01]  /*109f0*/  HMMA.16816.F32 R64, R4.reuse, R10, R64 ;  /* 0x0000000a0440723c */ /* 0x040fe20000001840 */
[----:B------:R-:W1:Y:S07]  /*10a00*/  LDSM.16.MT88.4 R8, [R148+0xb800] ;  /* 0x00b800009408783b */ /* 0x000e6e0000004200 */
[----:B--2---:R-:W-:Y:S01]  /*10a10*/  HMMA.16816.F32 R76, R4, R12, R76 ;  /* 0x0000000c044c723c */ /* 0x004fe2000000184c */
        /* <DEDUP_REMOVED lines=89> */
.L_x_6157:
[----:B------:R-:W-:Y:S01]  /*10fb0*/  UMOV UR8, URZ ;  /* 0x000000ff00087c82 */ /* 0x000fe20008000000 */
[----:B------:R-:W-:Y:S01]  /*10fc0*/  IMAD.SHL.U32 R2, R24, 0x40, RZ ;  /* 0x0000004018027824 */ /* 0x000fe200078e00ff */
[----:B------:R-:W-:-:S05]  /*10fd0*/  IADD3 R4, P0, PT, RZ, -UR8, RZ ;  /* 0x80000008ff047c10 */ /* 0x000fca000ff1e0ff */
[----:B------:R-:W-:-:S05]  /*10fe0*/  IMAD.X R2, RZ, RZ, ~R2, P0 ;  /* 0x000000ffff027224 */ /* 0x000fca00000e0e02 */
[----:B------:R-:W-:-:S04]  /*10ff0*/  SHF.R.S64 R5, R4, 0x1f, R2 ;  /* 0x0000001f04057819 */ /* 0x000fc80000001002 */
[----:B------:R-:W-:-:S04]  /*11000*/  IADD3 R154, P0, PT, R5, R154, RZ ;  /* 0x0000009a059a7210 */ /* 0x000fc80007f1e0ff */
[----:B------:R-:W-:-:S09]  /*11010*/  LEA.HI.X.SX32 R155, R2, R155, 0x1, P0 ;  /* 0x0000009b029b7211 */ /* 0x000fd200000f0eff */
.L_x_6158:
        /* <DEDUP_REMOVED lines=55> */
[----:B-1----:R-:W1:Y:S04]  /*11390*/  LDSM.16.M88.4 R8, [R146+UR5+0x5000] ;  /* 0x005000059208783b */ /* 0x002e680008000200 */
[----:B------:R-:W2:Y:S04]  /*113a0*/  LDSM.16.M88.4 R124, [R146+UR5+0x5800] ;  /* 0x00580005927c783b */ /* 0x000ea80008000200 */
[----:B------:R-:W-:Y:S04]  /*113b0*/  LDSM.16.M88.4 R116, [R145] ;  /* 0x000000009174783b */ /* 0x000fe80000000200 */
[----:B------:R-:W5:Y:S04]  /*113c0*/  LDSM.16.M88.4 R112, [R142+0x4000] ;  /* 0x004000008e70783b */ /* 0x000f680000000200 */
[----:B------:R-:W5:Y:S04]  /*113d0*/  LDSM.16.M88.4 R108, [R142+0x4800] ;  /* 0x004800008e6c783b */ /* 0x000f680000000200 */
[----:B------:R-:W5:Y:S04]  /*113e0*/  LDSM.16.M88.4 R104, [R142+0x5000] ;  /* 0x005000008e68783b */ /* 0x000f680000000200 */
[----:B------:R-:W5:Y:S04]  /*113f0*/  LDSM.16.M88.4 R32, [R142+0x5800] ;  /* 0x005800008e20783b */ /* 0x000f680000000200 */
[----:B------:R-:W0:Y:S01]  /*11400*/  LDGDEPBAR ;  /* 0x00000000000079af */ /* 0x000e220000000000 */
[C---:B---3--:R-:W-:Y:S08]  /*11410*/  HMMA.16816.F32 R28, R120.reuse, R24, RZ ;  /* 0x00000018781c723c */ /* 0x048ff000000018ff */
[C---:B----4-:R-:W-:Y:S08]  /*11420*/  HMMA.16816.F32 R20, R120.reuse, R16, RZ ;  /* 0x000000107814723c */ /* 0x050ff000000018ff */
[C---:B-1----:R-:W-:Y:S08]  /*11430*/  HMMA.16816.F32 R12, R120.reuse, R8, RZ ;  /* 0x00000008780c723c */ /* 0x042ff000000018ff */
[C---:B------:R-:W-:Y:S08]  /*11440*/  HMMA.16816.F32 R24, R120.reuse, R26, RZ ;  /* 0x0000001a7818723c */ /* 0x040ff000000018ff */
[C---:B------:R-:W-:Y:S08]  /*11450*/  HMMA.16816.F32 R16, R120.reuse, R18, RZ ;  /* 0x000000127810723c */ /* 0x040ff000000018ff */
[C---:B------:R-:W-:Y:S08]  /*11460*/  HMMA.16816.F32 R8, R120.reuse, R10, RZ ;  /* 0x0000000a7808723c */ /* 0x040ff000000018ff */
[C---:B--2---:R-:W-:Y:S08]  /*11470*/  HMMA.16816.F32 R4, R120.reuse, R124, RZ ;  /* 0x0000007c7804723c */ /* 0x044ff000000018ff */
[----:B------:R-:W-:Y:S08]  /*11480*/  HMMA.16816.F32 R120, R120, R126, RZ ;  /* 0x0000007e7878723c */ /* 0x000ff000000018ff */
[C---:B-----5:R-:W-:Y:S08]  /*11490*/  HMMA.16816.F32 R28, R116.reuse, R112, R28 ;  /* 0x00000070741c723c */ /* 0x060ff0000000181c */
[C---:B------:R-:W-:Y:S01]  /*114a0*/  HMMA.16816.F32 R24, R116.reuse, R114, R24 ;  /* 0x000000727418723c */ /* 0x040fe20000001818 */
[----:B------:R-:W-:Y:S07]  /*114b0*/  LDSM.16.M88.4 R112, [R141+0x5000] ;  /* 0x005000008d70783b */ /* 0x000fee0000000200 */
[C---:B------:R-:W-:Y:S08]  /*114c0*/  HMMA.16816.F32 R20, R116.reuse, R108, R20 ;  /* 0x0000006c7414723c */ /* 0x040ff00000001814 */
[C---:B------:R-:W-:Y:S01]  /*114d0*/  HMMA.16816.F32 R16, R116.reuse, R110, R16 ;  /* 0x0000006e7410723c */ /* 0x040fe20000001810 */
[----:B------:R-:W1:Y:S07]  /*114e0*/  LDSM.16.M88.4 R108, [R144] ;  /* 0x00000000906c783b */ /* 0x000e6e0000000200 */
[C---:B------:R-:W-:Y:S08]  /*114f0*/  HMMA.16816.F32 R12, R116.reuse, R104, R12 ;  /* 0x00000068740c723c */ /* 0x040ff0000000180c */
[C---:B------:R-:W-:Y:S01]  /*11500*/  HMMA.16816.F32 R8, R116.reuse, R106, R8 ;  /* 0x0000006a7408723c */ /* 0x040fe20000001808 */
[----:B------:R-:W2:Y:S07]  /*11510*/  LDSM.16.M88.4 R104, [R141+0x4000] ;  /* 0x004000008d68783b */ /* 0x000eae0000000200 */
[C---:B------:R-:W-:Y:S08]  /*11520*/  HMMA.16816.F32 R4, R116.reuse, R32, R4 ;  /* 0x000000207404723c */ /* 0x040ff00000001804 */
[----:B------:R-:W-:Y:S01]  /*11530*/  HMMA.16816.F32 R120, R116, R34, R120 ;  /* 0x000000227478723c */ /* 0x000fe20000001878 */
[----:B------:R-:W3:Y:S04]  /*11540*/  LDSM.16.M88.4 R116, [R141+0x4800] ;  /* 0x004800008d74783b */ /* 0x000ee80000000200 */
[----:B------:R-:W4:Y:S03]  /*11550*/  LDSM.16.M88.4 R32, [R141+0x5800] ;  /* 0x005800008d20783b */ /* 0x000f260000000200 */
[C---:B-1----:R-:W-:Y:S08]  /*11560*/  HMMA.16816.F32 R12, R108.reuse, R112, R12 ;  /* 0x000000706c0c723c */ /* 0x042ff0000000180c */
[C---:B------:R-:W-:Y:S01]  /*11570*/  HMMA.16816.F32 R8, R108.reuse, R114, R8 ;  /* 0x000000726c08723c */ /* 0x040fe20000001808 */
[----:B------:R-:W-:Y:S07]  /*11580*/  LDSM.16.M88.4 R112, [R143] ;  /* 0x000000008f70783b */ /* 0x000fee0000000200 */
[C---:B--2---:R-:W-:Y:S08]  /*11590*/  HMMA.16816.F32 R28, R108.reuse, R104, R28 ;  /* 0x000000686c1c723c */ /* 0x044ff0000000181c */
[C---:B------:R-:W-:Y:S01]  /*115a0*/  HMMA.16816.F32 R24, R108.reuse, R106, R24 ;  /* 0x0000006a6c18723c */ /* 0x040fe20000001818 */
[----:B------:R-:W1:Y:S07]  /*115b0*/  LDSM.16.M88.4 R104, [R140+0x4000] ;  /* 0x004000008c68783b */ /* 0x000e6e0000000200 */
[C---:B---3--:R-:W-:Y:S08]  /*115c0*/  HMMA.16816.F32 R20, R108.reuse, R116, R20 ;  /* 0x000000746c14723c */ /* 0x048ff00000001814 */
[C---:B------:R-:W-:Y:S01]  /*115d0*/  HMMA.16816.F32 R16, R108.reuse, R118, R16 ;  /* 0x000000766c10723c */ /* 0x040fe20000001810 */
[----:B------:R-:W2:Y:S07]  /*115e0*/  LDSM.16.M88.4 R116, [R140+0x4800] ;  /* 0x004800008c74783b */ /* 0x000eae0000000200 */
[C---:B----4-:R-:W-:Y:S08]  /*115f0*/  HMMA.16816.F32 R4, R108.reuse, R32, R4 ;  /* 0x000000206c04723c */ /* 0x050ff00000001804 */
[----:B------:R-:W-:Y:S01]  /*11600*/  HMMA.16816.F32 R120, R108, R34, R120 ;  /* 0x000000226c78723c */ /* 0x000fe20000001878 */
[----:B------:R-:W3:Y:S04]  /*11610*/  LDSM.16.M88.4 R108, [R140+0x5000] ;  /* 0x005000008c6c783b */ /* 0x000ee80000000200 */
[----:B------:R-:W4:Y:S03]  /*11620*/  LDSM.16.M88.4 R32, [R140+0x5800] ;  /* 0x005800008c20783b */ /* 0x000f260000000200 */
[C---:B-1----:R-:W-:Y:S08]  /*11630*/  HMMA.16816.F32 R28, R112.reuse, R104, R28 ;  /* 0x00000068701c723c */ /* 0x042ff0000000181c */
[C---:B------:R-:W-:Y:S01]  /*11640*/  HMMA.16816.F32 R24, R112.reuse, R106, R24 ;  /* 0x0000006a7018723c */ /* 0x040fe20000001818 */
[----:B------:R-:W-:Y:S07]  /*11650*/  LDSM.16.M88.4 R104, [R146+UR5+0x6000] ;  /* 0x006000059268783b */ /* 0x000fee0008000200 */
[C---:B--2---:R-:W-:Y:S08]  /*11660*/  HMMA.16816.F32 R20, R112.reuse, R116, R20 ;  /* 0x000000747014723c */ /* 0x044ff00000001814 */
[C---:B------:R-:W-:Y:S01]  /*11670*/  HMMA.16816.F32 R16, R112.reuse, R118, R16 ;  /* 0x000000767010723c */ /* 0x040fe20000001810 */
[----:B------:R-:W-:Y:S07]  /*11680*/  LDSM.16.M88.4 R116, [R146+UR5+0x6800] ;  /* 0x006800059274783b */ /* 0x000fee0008000200 */
[C---:B---3--:R-:W-:Y:S08]  /*11690*/  HMMA.16816.F32 R12, R112.reuse, R108, R12 ;  /* 0x0000006c700c723c */ /* 0x048ff0000000180c */
[C---:B------:R-:W-:Y:S01]  /*116a0*/  HMMA.16816.F32 R8, R112.reuse, R110, R8 ;  /* 0x0000006e7008723c */ /* 0x040fe20000001808 */
[----:B------:R-:W1:Y:S07]  /*116b0*/  LDSM.16.M88.4 R108, [R147+0x2000] ;  /* 0x00200000936c783b */ /* 0x000e6e0000000200 */
[C---:B----4-:R-:W-:Y:S08]  /*116c0*/  HMMA.16816.F32 R4, R112.reuse, R32, R4 ;  /* 0x000000207004723c */ /* 0x050ff00000001804 */
[----:B------:R-:W-:Y:S01]  /*116d0*/  HMMA.16816.F32 R120, R112, R34, R120 ;  /* 0x000000227078723c */ /* 0x000fe20000001878 */
[----:B------:R-:W2:Y:S04]  /*116e0*/  LDSM.16.M88.4 R112, [R146+UR5+0x7000] ;  /* 0x007000059270783b */ /* 0x000ea80008000200 */
[----:B------:R-:W3:Y:S03]  /*116f0*/  LDSM.16.M88.4 R32, [R146+UR5+0x7800] ;  /* 0x007800059220783b */ /* 0x000ee60008000200 */
        /* <DEDUP_REMOVED lines=9> */
[C---:B---3--:R-:W-:Y:S08]  /*11790*/  HMMA.16816.F32 R4, R108.reuse, R32, R4 ;  /* 0x000000206c04723c */ /* 0x048ff00000001804 */
[----:B------:R-:W-:Y:S01]  /*117a0*/  HMMA.16816.F32 R120, R108, R34, R120 ;  /* 0x000000226c78723c */ /* 0x000fe20000001878 */
[----:B------:R-:W2:Y:S04]  /*117b0*/  LDSM.16.M88.4 R108, [R142+0x7000] ;  /* 0x007000008e6c783b */ /* 0x000ea80000000200 */
[----:B------:R-:W3:Y:S03]  /*117c0*/  LDSM.16.M88.4 R32, [R142+0x7800] ;  /* 0x007800008e20783b */ /* 0x000ee60000000200 */
        /* <DEDUP_REMOVED lines=24> */
[----:B------:R-:W3:Y:S04]  /*11950*/  LDSM.16.M88.4 R32, [R140+0x7800] ;  /* 0x007800008c20783b */ /* 0x000ee80000000200 */
[----:B------:R-:W4:Y:S01]  /*11960*/  LDSM.16.M88.4 R108, [R140+0x7000] ;  /* 0x007000008c6c783b */ /* 0x000f220000000200 */
[----:B------:R-:W-:-:S04]  /*11970*/  DEPBAR.LE SB0, 0x0 ;  /* 0x000080000000791a */ /* 0x000fc80000000000 */
[----:B-1----:R-:W-:Y:S01]  /*11980*/  HMMA.16816.F32 R20, R116, R104, R20 ;  /* 0x000000687414723c */ /* 0x002fe20000001814 */
[----:B------:R-:W-:Y:S02]  /*11990*/  IMAD.SHL.U32 R105, R157, 0x2, RZ ;  /* 0x000000029d697824 */ /* 0x000fe400078e00ff */
[----:B------:R-:W-:-:S03]  /*119a0*/  VIADD R104, R2, 0xffffffc0 ;  /* 0xffffffc002687836 */ /* 0x000fc60000000000 */
[----:B------:R-:W-:Y:S02]  /*119b0*/  LOP3.LUT R105, R105, 0x6, RZ, 0xc0, !PT ;  /* 0x0000000669697812 */ /* 0x000fe400078ec0ff */
[C---:B------:R-:W-:Y:S08]  /*119c0*/  HMMA.16816.F32 R16, R116.reuse, R106, R16 ;  /* 0x0000006a7410723c */ /* 0x040ff00000001810 */
[C---:B--2---:R-:W-:Y:S08]  /*119d0*/  HMMA.16816.F32 R28, R116.reuse, R112, R28 ;  /* 0x00000070741c723c */ /* 0x044ff0000000181c */
[C---:B------:R-:W-:Y:S08]  /*119e0*/  HMMA.16816.F32 R24, R116.reuse, R114, R24 ;  /* 0x000000727418723c */ /* 0x040ff00000001818 */
[----:B---3--:R-:W-:Y:S01]  /*119f0*/  HMMA.16816.F32 R120, R116, R34, R120 ;  /* 0x000000227478723c */ /* 0x008fe20000001878 */
[----:B------:R-:W-:-:S04]  /*11a00*/  IMAD.IADD R34, R104, 0x1, R105 ;  /* 0x0000000168227824 */ /* 0x000fc800078e0269 */
[C---:B------:R-:W-:Y:S02]  /*11a10*/  VIADD R35, R34.reuse, 0xffffffc0 ;  /* 0xffffffc022237836 */ /* 0x040fe40000000000 */
[C---:B------:R-:W-:Y:S01]  /*11a20*/  VIADD R105, R34.reuse, 0xfffffff8 ;  /* 0xfffffff822697836 */ /* 0x040fe20000000000 */
[C---:B----4-:R-:W-:Y:S01]  /*11a30*/  HMMA.16816.F32 R12, R116.reuse, R108, R12 ;  /* 0x0000006c740c723c */ /* 0x050fe2000000180c */
[----:B------:R-:W-:Y:S01]  /*11a40*/  VIADD R104, R34, 0xffffffc1 ;  /* 0xffffffc122687836 */ /* 0x000fe20000000000 */
[----:B------:R-:W-:Y:S01]  /*11a50*/  BAR.SYNC.DEFER_BLOCKING 0x0 ;  /* 0x0000000000007b1d */ /* 0x000fe20000010000 */
[C---:B------:R-:W-:Y:S02]  /*11a60*/  ISETP.GE.AND P2, PT, R35.reuse, R3, PT ;  /* 0x000000032300720c */ /* 0x040fe40003f46270 */
[----:B------:R-:W-:Y:S02]  /*11a70*/  ISETP.GE.AND P1, PT, R35, R130, PT ;  /* 0x000000822300720c */ /* 0x000fe40003f26270 */
[----:B------:R-:W-:Y:S01]  /*11a80*/  I2FP.F32.U32 R35, R35 ;  /* 0x0000002300237245 */ /* 0x000fe20000201000 */
[----:B------:R-:W-:Y:S01]  /*11a90*/  HMMA.16816.F32 R4, R116, R32, R4 ;  /* 0x000000207404723c */ /* 0x000fe20000001804 */
[----:B------:R-:W-:-:S02]  /*11aa0*/  ISETP.GE.AND P6, PT, R105, R3, PT ;  /* 0x000000036900720c */ /* 0x000fc40003fc6270 */
[----:B------:R-:W-:Y:S01]  /*11ab0*/  ISETP.GE.AND P5, PT, R105, R130, PT ;  /* 0x000000826900720c */ /* 0x000fe20003fa6270 */
[C---:B------:R-:W-:Y:S01]  /*11ac0*/  FFMA.FTZ R181, R0.reuse, R35, R28 ;  /* 0x0000002300b57223 */ /* 0x040fe2000001001c */
[----:B------:R-:W-:Y:S01]  /*11ad0*/  I2FP.F32.U32 R105, R105 ;  /* 0x0000006900697245 */ /* 0x000fe20000201000 */
[----:B------:R-:W-:Y:S01]  /*11ae0*/  FFMA.FTZ R177, R0, R35, R30 ;  /* 0x0000002300b17223 */ /* 0x000fe2000001001e */
[----:B------:R-:W-:Y:S01]  /*11af0*/  ISETP.GE.AND P0, PT, R104, R3, PT ;  /* 0x000000036800720c */ /* 0x000fe20003f06270 */
[----:B------:R-:W-:Y:S01]  /*11b00*/  VIADD R28, R34, 0xffffffc9 ;  /* 0xffffffc9221c7836 */ /* 0x000fe20000000000 */
[----:B------:R-:W-:Y:S01]  /*11b10*/  FSEL R181, R181, -INF , !P2 ;  /* 0xff800000b5b57808 */ /* 0x000fe20005000000 */
[CC--:B------:R-:W-:Y:S01]  /*11b20*/  FFMA.FTZ R35, R0.reuse, R105.reuse, R120 ;  /* 0x0000006900237223 */ /* 0x0c0fe20000010078 */
[----:B------:R-:W-:Y:S01]  /*11b30*/  FFMA.FTZ R30, R0, R105, R122 ;  /* 0x00000069001e7223 */ /* 0x000fe2000001007a */
[----:B------:R-:W-:Y:S01]  /*11b40*/  VIADD R105, R34, 0xffffffc8 ;  /* 0xffffffc822697836 */ /* 0x000fe20000000000 */
[----:B------:R-:W-:Y:S01]  /*11b50*/  FSEL R177, R177, -INF , !P1 ;  /* 0xff800000b1b17808 */ /* 0x000fe20004800000 */
[----:B------:R-:W-:Y:S01]  /*11b60*/  HMMA.16816.F32 R8, R116, R110, R8 ;  /* 0x0000006e7408723c */ /* 0x000fe20000001808 */
[----:B------:R-:W-:-:S02]  /*11b70*/  FSEL R35, R35, -INF , !P6 ;  /* 0xff80000023237808 */ /* 0x000fc40007000000 */
        /* <DEDUP_REMOVED lines=8> */
[-C--:B------:R-:W-:Y:S01]  /*11c00*/  FFMA.FTZ R179, R0, R105.reuse, R24 ;  /* 0x0000006900b37223 */ /* 0x080fe20000010018 */
[----:B------:R-:W-:Y:S01]  /*11c10*/  I2FP.F32.U32 R24, R28 ;  /* 0x0000001c00187245 */ /* 0x000fe20000201000 */
[----:B------:R-:W-:Y:S01]  /*11c20*/  VIADD R31, R34, 0xffffffd0 ;  /* 0xffffffd0221f7836 */ /* 0x000fe20000000000 */
[----:B------:R-:W-:Y:S01]  /*11c30*/  FSEL R183, R183, -INF , !P0 ;  /* 0xff800000b7b77808 */ /* 0x000fe20004000000 */
[----:B------:R-:W-:Y:S01]  /*11c40*/  FFMA.FTZ R26, R0, R105, R26 ;  /* 0x00000069001a7223 */ /* 0x000fe2000001001a */
[----:B------:R-:W-:Y:S01]  /*11c50*/  ISETP.GE.AND P5, PT, R28, R3, PT ;  /* 0x000000031c00720c */ /* 0x000fe20003fa6270 */
[----:B------:R-:W-:Y:S01]  /*11c60*/  FFMA.FTZ R25, R0, R24, R25 ;  /* 0x0000001800197223 */ /* 0x000fe20000010019 */
[----:B------:R-:W-:Y:S01]  /*11c70*/  ISETP.GE.AND P0, PT, R28, R130, PT ;  /* 0x000000821c00720c */ /* 0x000fe20003f06270 */
[----:B------:R-:W-:Y:S01]  /*11c80*/  FFMA.FTZ R27, R0, R24, R27 ;  /* 0x00000018001b7223 */ /* 0x000fe2000001001b */
[C---:B------:R-:W-:Y:S01]  /*11c90*/  VIADD R28, R34.reuse, 0xffffffd1 ;  /* 0xffffffd1221c7836 */ /* 0x040fe20000000000 */
[----:B------:R-:W-:Y:S01]  /*11ca0*/  FSEL R29, R29, -INF , !P2 ;  /* 0xff8000001d1d7808 */ /* 0x000fe20005000000 */
[----:B------:R-:W-:Y:S01]  /*11cb0*/  VIADD R24, R34, 0xffffffd8 ;  /* 0xffffffd822187836 */ /* 0x000fe20000000000 */
[----:B------:R-:W-:-:S02]  /*11cc0*/  FSEL R179, R179, -INF , !P1 ;  /* 0xff800000b3b37808 */ /* 0x000fc40004800000 */
[C---:B------:R-:W-:Y:S02]  /*11cd0*/  ISETP.GE.AND P2, PT, R31.reuse, R3, PT ;  /* 0x000000031f00720c */ /* 0x040fe40003f46270 */
[----:B------:R-:W-:Y:S02]  /*11ce0*/  ISETP.GE.AND P1, PT, R31, R130, PT ;  /* 0x000000821f00720c */ /* 0x000fe40003f26270 */
[----:B------:R-:W-:Y:S02]  /*11cf0*/  I2FP.F32.U32 R31, R31 ;  /* 0x0000001f001f7245 */ /* 0x000fe40000201000 */
[----:B------:R-:W-:Y:S02]  /*11d00*/  FSEL R185, R26, -INF , !P6 ;  /* 0xff8000001ab97808 */ /* 0x000fe40007000000 */
[----:B------:R-:W-:Y:S01]  /*11d10*/  FSEL R187, R25, -INF , !P5 ;  /* 0xff80000019bb7808 */ /* 0x000fe20006800000 */
[-C--:B------:R-:W-:Y:S01]  /*11d20*/  FFMA.FTZ R175, R0, R31.reuse, R20 ;  /* 0x0000001f00af7223 */ /* 0x080fe20000010014 */
[----:B------:R-:W-:Y:S01]  /*11d30*/  I2FP.F32.U32 R26, R28 ;  /* 0x0000001c001a7245 */ /* 0x000fe20000201000 */
[----:B------:R-:W-:Y:S01]  /*11d40*/  VIADD R20, R34, 0xffffffd9 ;  /* 0xffffffd922147836 */ /* 0x000fe20000000000 */
[----:B------:R-:W-:Y:S01]  /*11d50*/  I2FP.F32.U32 R25, R24 ;  /* 0x0000001800197245 */ /* 0x000fe20000201000 */
[C---:B------:R-:W-:Y:S01]  /*11d60*/  FFMA.FTZ R22, R0.reuse, R31, R22 ;  /* 0x0000001f00167223 */ /* 0x040fe20000010016 */
[----:B------:R-:W-:Y:S01]  /*11d70*/  FSEL R33, R27, -INF , !P0 ;  /* 0xff8000001b217808 */ /* 0x000fe20004000000 */
[CC--:B------:R-:W-:Y:S01]  /*11d80*/  FFMA.FTZ R171, R0.reuse, R26.reuse, R21 ;  /* 0x0000001a00ab7223 */ /* 0x0c0fe20000010015 */
[C---:B------:R-:W-:Y:S01]  /*11d90*/  FFMA.FTZ R23, R0.reuse, R26, R23 ;  /* 0x0000001a00177223 */ /* 0x040fe20000010017 */
[----:B------:R-:W-:Y:S01]  /*11da0*/  FFMA.FTZ R167, R0, R25, R16 ;  /* 0x0000001900a77223 */ /* 0x000fe20000010010 */
[----:B------:R-:W-:Y:S01]  /*11db0*/  ISETP.GE.AND P5, PT, R28, R130, PT ;  /* 0x000000821c00720c */ /* 0x000fe20003fa6270 */
[----:B------:R-:W-:Y:S01]  /*11dc0*/  VIADD R21, R34, 0xffffffe0 ;  /* 0xffffffe022157836 */ /* 0x000fe20000000000 */
[----:B------:R-:W-:Y:S01]  /*11dd0*/  ISETP.GE.AND P0, PT, R24, R3, PT ;  /* 0x000000031800720c */ /* 0x000fe20003f06270 */
[----:B------:R-:W-:Y:S01]  /*11de0*/  FFMA.FTZ R18, R0, R25, R18 ;  /* 0x0000001900127223 */ /* 0x000fe20000010012 */
[----:B------:R-:W-:-:S02]  /*11df0*/  I2FP.F32.U32 R16, R20 ;  /* 0x0000001400107245 */ /* 0x000fc40000201000 */
[----:B------:R-:W-:Y:S01]  /*11e00*/  FSEL R115, R23, -INF , !P5 ;  /* 0xff80000017737808 */ /* 0x000fe20006800000 */
[----:B------:R-:W-:Y:S01]  /*11e10*/  VIADD R23, R34, 0xffffffe8 ;  /* 0xffffffe822177836 */ /* 0x000fe20000000000 */
[----:B------:R-:W-:Y:S01]  /*11e20*/  FSEL R167, R167, -INF , !P0 ;  /* 0xff800000a7a77808 */ /* 0x000fe20004000000 */
[CC--:B------:R-:W-:Y:S01]  /*11e30*/  FFMA.FTZ R17, R0.reuse, R16.reuse, R17 ;  /* 0x0000001000117223 */ /* 0x0c0fe20000010011 */
[C---:B------:R-:W-:Y:S01]  /*11e40*/  ISETP.GE.AND P5, PT, R21.reuse, R3, PT ;  /* 0x000000031500720c */ /* 0x040fe20003fa6270 */
[----:B------:R-:W-:Y:S01]  /*11e50*/  FFMA.FTZ R19, R0, R16, R19 ;  /* 0x0000001000137223 */ /* 0x000fe20000010013 */
[----:B------:R-:W-:Y:S01]  /*11e60*/  ISETP.GE.AND P0, PT, R21, R130, PT ;  /* 0x000000821500720c */ /* 0x000fe20003f06270 */
[----:B------:R-:W-:Y:S01]  /*11e70*/  VIADD R16, R34, 0xffffffe1 ;  /* 0xffffffe122107836 */ /* 0x000fe20000000000 */
[----:B------:R-:W-:Y:S02]  /*11e80*/  I2FP.F32.U32 R21, R21 ;  /* 0x0000001500157245 */ /* 0x000fe40000201000 */
[----:B------:R-:W-:-:S02]  /*11e90*/  ISETP.GE.AND P6, PT, R28, R3, PT ;  /* 0x000000031c00720c */ /* 0x000fc40003fc6270 */
[----:B------:R-:W-:Y:S01]  /*11ea0*/  FSEL R175, R175, -INF , !P2 ;  /* 0xff800000afaf7808 */ /* 0x000fe20005000000 */
[CC--:B------:R-:W-:Y:S01]  /*11eb0*/  FFMA.FTZ R131, R0.reuse, R21.reuse, R12 ;  /* 0x0000001500837223 */ /* 0x0c0fe2000001000c */
[----:B------:R-:W-:Y:S01]  /*11ec0*/  FSEL R171, R171, -INF , !P6 ;  /* 0xff800000abab7808 */ /* 0x000fe20007000000 */
[----:B------:R-:W-:Y:S01]  /*11ed0*/  FFMA.FTZ R14, R0, R21, R14 ;  /* 0x00000015000e7223 */ /* 0x000fe2000001000e */
[----:B------:R-:W-:Y:S02]  /*11ee0*/  ISETP.GE.AND P6, PT, R20, R130, PT ;  /* 0x000000821400720c */ /* 0x000fe40003fc6270 */
[----:B------:R-:W-:Y:S02]  /*11ef0*/  I2FP.F32.U32 R12, R16 ;  /* 0x00000010000c7245 */ /* 0x000fe40000201000 */
[----:B------:R-:W-:Y:S02]  /*11f00*/  ISETP.GE.AND P2, PT, R24, R130, PT ;  /* 0x000000821800720c */ /* 0x000fe40003f46270 */
[----:B------:R-:W-:Y:S01]  /*11f10*/  FSEL R117, R19, -INF , !P6 ;  /* 0xff80000013757808 */ /* 0x000fe20007000000 */
[CC--:B------:R-:W-:Y:S01]  /*11f20*/  FFMA.FTZ R13, R0.reuse, R12.reuse, R13 ;  /* 0x0000000c000d7223 */ /* 0x0c0fe2000001000d */
[----:B------:R-:W-:Y:S01]  /*11f30*/  FSEL R131, R131, -INF , !P5 ;  /* 0xff80000083837808 */ /* 0x000fe20006800000 */
[----:B------:R-:W-:Y:S01]  /*11f40*/  FFMA.FTZ R15, R0, R12, R15 ;  /* 0x0000000c000f7223 */ /* 0x000fe2000001000f */
[C---:B------:R-:W-:Y:S01]  /*11f50*/  ISETP.GE.AND P6, PT, R23.reuse, R3, PT ;  /* 0x000000031700720c */ /* 0x040fe20003fc6270 */
[----:B------:R-:W-:Y:S01]  /*11f60*/  VIADD R12, R34, 0xffffffe9 ;  /* 0xffffffe9220c7836 */ /* 0x000fe20000000000 */
[----:B------:R-:W-:-:S02]  /*11f70*/  ISETP.GE.AND P5, PT, R23, R130, PT ;  /* 0x000000821700720c */ /* 0x000fc40003fa6270 */
[----:B------:R-:W-:Y:S02]  /*11f80*/  I2FP.F32.U32 R23, R23 ;  /* 0x0000001700177245 */ /* 0x000fe40000201000 */
[----:B------:R-:W-:Y:S02]  /*11f90*/  FSEL R139, R22, -INF , !P1 ;  /* 0xff800000168b7808 */ /* 0x000fe40004800000 */
[----:B------:R-:W-:Y:S01]  /*11fa0*/  FSEL R137, R18, -INF , !P2 ;  /* 0xff80000012897808 */ /* 0x000fe20005000000 */
[----:B------:R-:W-:Y:S01]  /*11fb0*/  FFMA.FTZ R133, R0, R23, R8 ;  /* 0x0000001700857223 */ /* 0x000fe20000010008 */
[----:B------:R-:W-:Y:S01]  /*11fc0*/  ISETP.GE.AND P1, PT, R20, R3, PT ;  /* 0x000000031400720c */ /* 0x000fe20003f26270 */
[----:B------:R-:W-:Y:S01]  /*11fd0*/  FFMA.FTZ R23, R0, R23, R10 ;  /* 0x0000001700177223 */ /* 0x000fe2000001000a */
[----:B------:R-:W-:Y:S01]  /*11fe0*/  ISETP.GE.AND P2, PT, R16, R3, PT ;  /* 0x000000031000720c */ /* 0x000fe20003f46270 */
[C---:B------:R-:W-:Y:S01]  /*11ff0*/  VIADD R10, R34.reuse, 0xfffffff0 ;  /* 0xfffffff0220a7836 */ /* 0x040fe20000000000 */
        /* <DEDUP_REMOVED lines=8> */
[----:B------:R-:W-:Y:S02]  /*12080*/  I2FP.F32.U32 R12, R12 ;  /* 0x0000000c000c7245 */ /* 0x000fe40000201000 */
[----:B------:R-:W-:Y:S02]  /*12090*/  FSEL R119, R15, -INF , !P1 ;  /* 0xff8000000f777808 */ /* 0x000fe40004800000 */
[----:B------:R-:W-:Y:S01]  /*120a0*/  FSEL R133, R133, -INF , !P6 ;  /* 0xff80000085857808 */ /* 0x000fe20007000000 */
[CC--:B------:R-:W-:Y:S01]  /*120b0*/  FFMA.FTZ R9, R0.reuse, R12.reuse, R9 ;  /* 0x0000000c00097223 */ /* 0x0c0fe20000010009 */
[----:B------:R-:W-:Y:S01]  /*120c0*/  FSEL R23, R23, -INF , !P5 ;  /* 0xff80000017177808 */ /* 0x000fe20006800000 */
[----:B------:R-:W-:Y:S01]  /*120d0*/  FFMA.FTZ R11, R0, R12, R11 ;  /* 0x0000000c000b7223 */ /* 0x000fe2000001000b */
[----:B------:R-:W-:-:S02]  /*120e0*/  ISETP.GE.AND P1, PT, R10, R3, PT ;  /* 0x000000030a00720c */ /* 0x000fc40003f26270 */
[-C--:B------:R-:W-:Y:S02]  /*120f0*/  ISETP.GE.AND P6, PT, R8, R3.reuse, PT ;  /* 0x000000030800720c */ /* 0x080fe40003fc6270 */
[----:B------:R-:W-:Y:S02]  /*12100*/  ISETP.GE.AND P5, PT, R34, R3, PT ;  /* 0x000000032200720c */ /* 0x000fe40003fa6270 */
[----:B------:R-:W-:Y:S02]  /*12110*/  I2FP.F32.U32 R3, R10 ;  /* 0x0000000a00037245 */ /* 0x000fe40000201000 */
[----:B------:R-:W-:Y:S02]  /*12120*/  FSEL R127, R9, -INF , !P0 ;  /* 0xff800000097f7808 */ /* 0x000fe40004000000 */
[----:B------:R-:W-:Y:S01]  /*12130*/  ISETP.GE.AND P0, PT, R10, R130, PT ;  /* 0x000000820a00720c */ /* 0x000fe20003f06270 */
[CC--:B------:R-:W-:Y:S01]  /*12140*/  FFMA.FTZ R6, R0.reuse, R3.reuse, R6 ;  /* 0x0000000300067223 */ /* 0x0c0fe20000010006 */
[----:B------:R-:W-:Y:S01]  /*12150*/  FFMA.FTZ R4, R0, R3, R4 ;  /* 0x0000000300047223 */ /* 0x000fe20000010004 */
[----:B------:R-:W-:-:S02]  /*12160*/  FSEL R21, R11, -INF , !P2 ;  /* 0xff8000000b157808 */ /* 0x000fc40005000000 */
[-C--:B------:R-:W-:Y:S02]  /*12170*/  ISETP.GE.AND P2, PT, R8, R130.reuse, PT ;  /* 0x000000820800720c */ /* 0x080fe40003f46270 */
[----:B------:R-:W-:Y:S02]  /*12180*/  FSEL R109, R6, -INF , !P0 ;  /* 0xff800000066d7808 */ /* 0x000fe40004000000 */
[----:B------:R-:W-:Y:S02]  /*12190*/  ISETP.GE.AND P0, PT, R103, 0x3, PT ;  /* 0x000000036700780c */ /* 0x000fe40003f06270 */
[----:B------:R-:W-:Y:S02]  /*121a0*/  FSEL R108, R4, -INF , !P1 ;  /* 0xff800000046c7808 */ /* 0x000fe40004800000 */
[----:B------:R-:W-:Y:S02]  /*121b0*/  ISETP.GE.AND P1, PT, R34, R130, PT ;  /* 0x000000822200720c */ /* 0x000fe40003f26270 */
[----:B------:R-:W-:-:S02]  /*121c0*/  I2FP.F32.U32 R8, R8 ;  /* 0x0000000800087245 */ /* 0x000fc40000201000 */
[----:B------:R-:W-:-:S03]  /*121d0*/  I2FP.F32.U32 R34, R34 ;  /* 0x0000002200227245 */ /* 0x000fc60000201000 */
        /* <DEDUP_REMOVED lines=72> */
.L_x_6160:
[----:B------:R-:W-:Y:S01]  /*12660*/  UMOV UR8, URZ ;  /* 0x000000ff00087c82 */ /* 0x000fe20008000000 */
[----:B------:R-:W-:Y:S01]  /*12670*/  IMAD.SHL.U32 R2, R128, 0x40, RZ ;  /* 0x0000004080027824 */ /* 0x000fe200078e00ff */
[----:B------:R-:W-:-:S05]  /*12680*/  IADD3 R3, P0, PT, RZ, -UR8, RZ ;  /* 0x80000008ff037c10 */ /* 0x000fca000ff1e0ff */
[----:B------:R-:W-:-:S05]  /*12690*/  IMAD.X R2, RZ, RZ, ~R2, P0 ;  /* 0x000000ffff027224 */ /* 0x000fca00000e0e02 */
[----:B------:R-:W-:-:S04]  /*126a0*/  SHF.R.S64 R3, R3, 0x1f, R2 ;  /* 0x0000001f03037819 */ /* 0x000fc80000001002 */
[----:B------:R-:W-:-:S04]  /*126b0*/  IADD3 R152, P0, PT, R3, R152, RZ ;  /* 0x0000009803987210 */ /* 0x000fc80007f1e0ff */
[----:B------:R-:W-:-:S09]  /*126c0*/  LEA.HI.X.SX32 R153, R2, R153, 0x1, P0 ;  /* 0x0000009902997211 */ /* 0x000fd200000f0eff */
.L_x_6161:
        /* <DEDUP_REMOVED lines=49> */
.L_x_6159:
[----:B-1----:R-:W-:Y:S01]  /*129e0*/  FMNMX3.FTZ R4, R102, R181, R183, !PT ;  /* 0x000000b566047276 */ /* 0x002fe200078100b7 */
        /* <DEDUP_REMOVED lines=66> */
[--C-:B------:R-:W-:Y:S01]  /*12e10*/  FFMA.FTZ R108, R108, UR4, -R112.reuse ;  /* 0x000000046c6c7c23 */ /* 0x100fe20008010870 */
[----:B------:R-:W-:Y:S01]  /*12e20*/  LDSM.16.MT88.4 R20, [R149+0x9000] ;  /* 0x009000009514783b */ /* 0x000fe20000004200 */
[----:B------:R-:W-:Y:S01]  /*12e30*/  FFMA.FTZ R111, R111, UR4, -R112 ;  /* 0x000000046f6f7c23 */ /* 0x000fe20008010870 */
[--C-:B------:R-:W-:Y:S01]  /*12e40*/  FFMA.FTZ R109, R109, UR4, -R104.reuse ;  /* 0x000000046d6d7c23 */ /* 0x100fe20008010868 */
[--C-:B------:R-:W-:Y:S01]  /*12e50*/  FFMA.FTZ R30, R30, UR4, -R104.reuse ;  /* 0x000000041e1e7c23 */ /* 0x100fe20008010868 */
[----:B------:R-:W2:Y:S01]  /*12e60*/  MUFU.EX2 R24, R24 ;  /* 0x0000001800187308 */ /* 0x000ea20000000800 */
[----:B-1----:R-:W-:Y:S01]  /*12e70*/  F2FP.F16.F32.PACK_AB R4, R26, R31 ;  /* 0x0000001f1a04723e */ /* 0x002fe200000000ff */
[----:B------:R-:W-:Y:S01]  /*12e80*/  FFMA.FTZ R105, R105, UR4, -R104 ;  /* 0x0000000469697c23 */ /* 0x000fe20008010868 */
[----:B------:R-:W-:-:S05]  /*12e90*/  IADD3 R171, PT, PT, R103, -0x3, RZ ;  /* 0xfffffffd67ab7810 */ /* 0x000fca0007ffe0ff */
        /* <DEDUP_REMOVED lines=97> */
[----:B------:R-:W-:Y:S01]  /*134b0*/  HMMA.16816.F32 R64, R4, R10, R64 ;  /* 0x0000000a0440723c */ /* 0x000fe20000001840 */
[----:B------:R-:W5:Y:S01]  /*134c0*/  LDSM.16.MT88.4 R8, [R148+0xa000] ;  /* 0x00a000009408783b */ /* 0x000f620000004200 */
[----:B------:R-:W-:Y:S01]  /*134d0*/  FADD.FTZ R2, R2, R3 ;  /* 0x0000000302027221 */ /* 0x000fe20000010000 */
[----:B------:R-:W-:-:S03]  /*134e0*/  FADD.FTZ R24, R24, R25 ;  /* 0x0000001918187221 */ /* 0x000fc60000010000 */
        /* <DEDUP_REMOVED lines=23> */
[----:B------:R-:W-:Y:S01]  /*13660*/  FADD.FTZ R101, R102, R101 ;  /* 0x0000006566657221 */ /* 0x000fe20000010000 */
[----:B------:R-:W-:Y:S01]  /*13670*/  MOV R102, R28 ;  /* 0x0000001c00667202 */ /* 0x000fe20000000f00 */
[----:B------:R-:W-:Y:S02]  /*13680*/  FADD.FTZ R115, R115, R114 ;  /* 0x0000007273737221 */ /* 0x000fe40000010000 */
[----:B------:R-:W2:Y:S01]  /*13690*/  MUFU.EX2 R119, R119 ;  /* 0x0000007700777308 */ /* 0x000ea20000000800 */
[----:B------:R-:W-:Y:S01]  /*136a0*/  FADD.FTZ R106, R106, R101 ;  /* 0x000000656a6a7221 */ /* 0x000fe20000010000 */
[----:B------:R-:W-:Y:S01]  /*136b0*/  HMMA.16816.F32 R96, R4, R16, R96 ;  /* 0x000000100460723c */ /* 0x000fe20000001860 */
[----:B------:R-:W-:Y:S01]  /*136c0*/  FADD.FTZ R116, R116, R115 ;  /* 0x0000007374747221 */ /* 0x000fe20000010000 */
[----:B------:R-:W-:Y:S01]  /*136d0*/  MOV R101, R27 ;  /* 0x0000001b00657202 */ /* 0x000fe20000000f00 */
[----:B------:R-:W-:-:S02]  /*136e0*/  FADD.FTZ R106, R113, R106 ;  /* 0x0000006a716a7221 */ /* 0x000fc40000010000 */
[----:B------:R-:W-:Y:S01]  /*136f0*/  FADD.FTZ R117, R117, R116 ;  /* 0x0000007475757221 */ /* 0x000fe20000010000 */
[----:B------:R-:W-:Y:S02]  /*13700*/  MUFU.EX2 R124, R124 ;  /* 0x0000007c007c7308 */ /* 0x000fe40000000800 */
[C---:B------:R-:W-:Y:S01]  /*13710*/  HMMA.16816.F32 R92, R4.reuse, R18, R92 ;  /* 0x00000012045c723c */ /* 0x040fe2000000185c */
[----:B------:R-:W3:Y:S05]  /*13720*/  LDSM.16.MT88.4 R16, [R148+0x8800] ;  /* 0x008800009410783b */ /* 0x000eea0000004200 */
[----:B------:R-:W4:Y:S02]  /*13730*/  MUFU.EX2 R125, R125 ;  /* 0x0000007d007d7308 */ /* 0x000f240000000800 */
[C---:B-1----:R-:W-:Y:S06]  /*13740*/  HMMA.16816.F32 R36, R4.reuse, R12, R36 ;  /* 0x0000000c0424723c */ /* 0x042fec0000001824 */
        /* <DEDUP_REMOVED lines=9> */
[C---:B---3--:R-:W-:Y:S06]  /*137e0*/  HMMA.16816.F32 R52, R4.reuse, R16, R52 ;  /* 0x000000100434723c */ /* 0x048fec0000001834 */
[----:B------:R-:W-:Y:S02]  /*137f0*/  MUFU.EX2 R105, R105 ;  /* 0x0000006900697308 */ /* 0x000fe40000000800 */
        /* <DEDUP_REMOVED lines=12> */
[----:B------:R-:W-:Y:S01]  /*138c0*/  HMMA.16816.F32 R84, R4, R14, R84 ;  /* 0x0000000e0454723c */ /* 0x000fe20000001854 */
[----:B------:R-:W-:Y:S01]  /*138d0*/  F2FP.F16.F32.PACK_AB R4, R118, R121 ;  /* 0x000000797604723e */ /* 0x000fe200000000ff */
[----:B------:R-:W1:Y:S01]  /*138e0*/  LDSM.16.MT88.4 R12, [R148+0x9000] ;  /* 0x00900000940c783b */ /* 0x000e620000004200 */
        /* <DEDUP_REMOVED lines=22> */
[----:B------:R-:W-:Y:S01]  /*13a50*/  FFMA.FTZ R35, R110, UR4, -R112 ;  /* 0x000000046e237c23 */ /* 0x000fe20008010870 */
[----:B------:R-:W-:-:S02]  /*13a60*/  FFMA.FTZ R112, R107, UR4, -R104 ;  /* 0x000000046b707c23 */ /* 0x000fc40008010868 */
[----:B------:R4:W-:Y:S03]  /*13a70*/  MUFU.EX2 R110, R20 ;  /* 0x00000014006e7308 */ /* 0x0009e60000000800 */
[C---:B--2---:R-:W-:Y:S05]  /*13a80*/  HMMA.16816.F32 R60, R4.reuse, R8, R60 ;  /* 0x00000008043c723c */ /* 0x044fea000000183c */
[----:B------:R-:W-:Y:S03]  /*13a90*/  MUFU.EX2 R35, R35 ;  /* 0x0000002300237308 */ /* 0x000fe60000000800 */
[C---:B------:R-:W-:Y:S01]  /*13aa0*/  HMMA.16816.F32 R64, R4.reuse, R10, R64 ;  /* 0x0000000a0440723c */ /* 0x040fe20000001840 */
[----:B------:R-:W2:Y:S04]  /*13ab0*/  LDSM.16.MT88.4 R8, [R148+0xb000] ;  /* 0x00b000009408783b */ /* 0x000ea80000004200 */
[----:B------:R-:W5:Y:S03]  /*13ac0*/  MUFU.EX2 R112, R112 ;  /* 0x0000007000707308 */ /* 0x000f660000000800 */
[C---:B---3--:R-:W-:Y:S08]  /*13ad0*/  HMMA.16816.F32 R68, R4.reuse, R16, R68 ;  /* 0x000000100444723c */ /* 0x048ff00000001844 */
[C---:B------:R-:W-:Y:S01]  /*13ae0*/  HMMA.16816.F32 R72, R4.reuse, R18, R72 ;  /* 0x000000120448723c */ /* 0x040fe20000001848 */
[----:B------:R-:W3:Y:S07]  /*13af0*/  LDSM.16.MT88.4 R16, [R151+0x9800] ;  /* 0x009800009710783b */ /* 0x000eee0000004200 */
[C---:B------:R-:W-:Y:S01]  /*13b00*/  HMMA.16816.F32 R48, R4.reuse, R22, R48 ;  /* 0x000000160430723c */ /* 0x040fe20000001830 */
[----:B----4-:R-:W-:Y:S07]  /*13b10*/  LDSM.16.MT88.4 R20, [R148+0x9800] ;  /* 0x009800009414783b */ /* 0x010fee0000004200 */
[C---:B-1----:R-:W-:Y:S08]  /*13b20*/  HMMA.16816.F32 R76, R4.reuse, R12, R76 ;  /* 0x0000000c044c723c */ /* 0x042ff0000000184c */
[C---:B------:R-:W-:Y:S01]  /*13b30*/  HMMA.16816.F32 R80, R4.reuse, R14, R80 ;  /* 0x0000000e0450723c */ /* 0x040fe20000001850 */
[----:B------:R-:W1:Y:S07]  /*13b40*/  LDSM.16.MT88.4 R12, [R150+0x9800] ;  /* 0x00980000960c783b */ /* 0x000e6e0000004200 */
[C---:B--2---:R-:W-:Y:S08]  /*13b50*/  HMMA.16816.F32 R88, R4.reuse, R8, R88 ;  /* 0x000000080458723c */ /* 0x044ff00000001858 */
[----:B------:R-:W-:Y:S01]  /*13b60*/  HMMA.16816.F32 R84, R4, R10, R84 ;  /* 0x0000000a0454723c */ /* 0x000fe20000001854 */
[----:B------:R-:W-:Y:S01]  /*13b70*/  F2FP.F16.F32.PACK_AB R4, R111, R108 ;  /* 0x0000006c6f04723e */ /* 0x000fe200000000ff */
[----:B------:R-:W2:Y:S01]  /*13b80*/  LDSM.16.MT88.4 R8, [R149+0x9800] ;  /* 0x009800009508783b */ /* 0x000ea20000004200 */
[----:B-----5:R-:W-:Y:S01]  /*13b90*/  F2FP.F16.F32.PACK_AB R5, R112, R109 ;  /* 0x0000006d7005723e */ /* 0x020fe200000000ff */
        /* <DEDUP_REMOVED lines=23> */
[C---:B------:R-:W-:Y:S08]  /*13d10*/  HMMA.16816.F32 R56, R4.reuse, R22, R56 ;  /* 0x000000160438723c */ /* 0x040ff00000001838 */
[C---:B-1----:R-:W-:Y:S08]  /*13d20*/  HMMA.16816.F32 R68, R4.reuse, R12, R68 ;  /* 0x0000000c0444723c */ /* 0x042ff00000001844 */
[C---:B------:R-:W-:Y:S08]  /*13d30*/  HMMA.16816.F32 R72, R4.reuse, R14, R72 ;  /* 0x0000000e0448723c */ /* 0x040ff00000001848 */
[C---:B--2---:R-:W-:Y:S08]  /*13d40*/  HMMA.16816.F32 R76, R4.reuse, R8, R76 ;  /* 0x00000008044c723c */ /* 0x044ff0000000184c */
[C---:B------:R-:W-:Y:S08]  /*13d50*/  HMMA.16816.F32 R80, R4.reuse, R10, R80 ;  /* 0x0000000a0450723c */ /* 0x040ff00000001850 */
[C---:B---3--:R-:W-:Y:S08]  /*13d60*/  HMMA.16816.F32 R88, R4.reuse, R16, R88 ;  /* 0x000000100458723c */ /* 0x048ff00000001858 */
[----:B------:R-:W-:-:S15]  /*13d70*/  HMMA.16816.F32 R84, R4, R18, R84 ;  /* 0x000000120454723c */ /* 0x000fde0000001854 */
[----:B------:R-:W-:-:S05]  /*13d80*/  NOP ;  /* 0x0000000000007918 */ /* 0x000fca0000000000 */
.L_x_6156:
[----:B------:R-:W-:-:S13]  /*13d90*/  ISETP.GE.AND P0, PT, R171, RZ, PT ;  /* 0x000000ffab00720c */ /* 0x000fda0003f06270 */
[----:B------:R-:W-:Y:S05]  /*13da0*/  @!P0 BRA `(.L_x_6162) ;  /* 0x0000002c00b48947 */ /* 0x000fea0003800000 */
[----:B------:R-:W-:Y:S01]  /*13db0*/  ISETP.NE.U32.AND P3, PT, RZ, UR12, PT ;  /* 0x0000000cff007c0c */ /* 0x000fe2000bf65070 */
[----:B------:R-:W-:Y:S01]  /*13dc0*/  IMAD.SHL.U32 R5, R157, 0x2, RZ ;  /* 0x000000029d057824 */ /* 0x000fe200078e00ff */
[----:B------:R-:W-:Y:S01]  /*13dd0*/  SHF.L.U32 R172, R171, 0x6, RZ ;  /* 0x00000006abac7819 */ /* 0x000fe200000006ff */
[----:B------:R-:W-:Y:S01]  /*13de0*/  IMAD.MOV.U32 R167, RZ, RZ, RZ ;  /* 0x000000ffffa77224 */ /* 0x000fe200078e00ff */
[----:B------:R-:W-:Y:S01]  /*13df0*/  ISETP.NE.AND.EX P3, PT, RZ, UR13, PT, P3 ;  /* 0x0000000dff007c0c */ /* 0x000fe2000bf65330 */
[----:B------:R-:W-:Y:S01]  /*13e00*/  IMAD.MOV.U32 R2, RZ, RZ, R101 ;  /* 0x000000ffff027224 */ /* 0x000fe200078e0065 */
[----:B------:R-:W-:Y:S01]  /*13e10*/  LOP3.LUT R5, R5, 0x6, RZ, 0xc0, !PT ;  /* 0x0000000605057812 */ /* 0x000fe200078ec0ff */
[----:B------:R-:W-:Y:S01]  /*13e20*/  IMAD.MOV.U32 R3, RZ, RZ, R102 ;  /* 0x000000ffff037224 */ /* 0x000fe200078e0066 */
[----:B------:R-:W1:Y:S01]  /*13e30*/  LDCU UR12, c[0x0][0x440] ;  /* 0x00008800ff0c77ac */ /* 0x000e620008000800 */
[----:B------:R-:W-:Y:S01]  /*13e40*/  VIADD R171, R171, 0x1 ;  /* 0x00000001abab7836 */ /* 0x000fe20000000000 */
[----:B------:R-:W-:-:S02]  /*13e50*/  LOP3.LUT R170, R172, 0x20, R5, 0xfe, !PT ;  /* 0x00000020acaa7812 */ /* 0x000fc400078efe05 */
[----:B------:R-:W-:Y:S01]  /*13e60*/  IADD3 R172, PT, PT, R172, 0x40, RZ ;  /* 0x00000040acac7810 */ /* 0x000fe20007ffe0ff */
[----:B------:R-:W2:Y:S04]  /*13e70*/  LDCU UR4, c[0x0][0x45c] ;  /* 0x00008b80ff0477ac */ /* 0x000ea80008000800 */
[----:B------:R-:W-:Y:S01]  /*13e80*/  @!P3 IADD3 R167, P4, PT, RZ, -R167, RZ ;  /* 0x800000a7ffa7b210 */ /* 0x000fe20007f9e0ff */
[----:B------:R-:W3:Y:S01]  /*13e90*/  LDCU.64 UR8, c[0x0][0x3a0] ;  /* 0x00007400ff0877ac */ /* 0x000ee20008000a00 */
[----:B------:R-:W4:Y:S11]  /*13ea0*/  LDCU.64 UR10, c[0x0][0x3a8] ;  /* 0x00007500ff0a77ac */ /* 0x000f360008000a00 */
.L_x_6166:
        /* <DEDUP_REMOVED lines=35> */
[C---:B------:R-:W-:Y:S01]  /*140e0*/  IMAD R13, R8.reuse, R9, R13 ;  /* 0x00000009080d7224 */ /* 0x040fe200078e020d */
[----:B------:R-:W-:Y:S04]  /*140f0*/  LOP3.LUT R9, RZ, R7, RZ, 0x33, !PT ;  /* 0x00000007ff097212 */ /* 0x000fe800078e33ff */
        /* <DEDUP_REMOVED lines=8> */
[----:B------:R-:W-:Y:S05]  /*14180*/  LOP3.LUT R8, R172, R7, RZ, 0x3c, !PT ;  /* 0x00000007ac087212 */ /* 0x000fea00078e3cff */
        /* <DEDUP_REMOVED lines=11> */
[C---:B------:R-:W-:Y:S03]  /*14240*/  IMAD.IADD R8, R9.reuse, 0x1, -R13 ;  /* 0x0000000109087824 */ /* 0x040fe600078e0a0d */
[----:B------:R-:W-:Y:S01]  /*14250*/  LEA.HI.X.SX32 R15, R9, R163, 0x2, P0 ;  /* 0x000000a3090f7211 */ /* 0x000fe200000f16ff */
[----:B------:R-:W-:Y:S01]  /*14260*/  IMAD R7, R8, R7, -0x40 ;  /* 0xffffffc008077424 */ /* 0x000fe200078e0207 */
[----:B------:R-:W5:Y:S03]  /*14270*/  LDG.E R11, desc[UR6][R10.64] ;  /* 0x000000060a0b7981 */ /* 0x000f66000c1e1900 */
[-C--:B--2---:R-:W-:Y:S01]  /*14280*/  IMAD.WIDE.U32 R12, R7, R102.reuse, RZ ;  /* 0x00000066070c7225 */ /* 0x084fe200078e00ff */
[----:B------:R-:W5:Y:S02]  /*14290*/  LDG.E R6, desc[UR6][R14.64] ;  /* 0x000000060e067981 */ /* 0x000f64000c1e1900 */
[----:B------:R-:W-:Y:S05]  /*142a0*/  SHF.R.S32.HI R9, RZ, 0x1f, R7 ;  /* 0x0000001fff097819 */ /* 0x000fea0000011407 */
[----:B------:R-:W-:Y:S04]  /*142b0*/  IMAD R8, R9, R102, RZ ;  /* 0x0000006609087224 */ /* 0x000fe800078e02ff */
        /* <DEDUP_REMOVED lines=10> */
.L_x_6163:
        /* <DEDUP_REMOVED lines=58> */
[----:B------:R-:W1:Y:S01]  /*14700*/  LDSM.16.M88.4 R136, [R142+0x5000] ;  /* 0x005000008e88783b */ /* 0x000e620000000200 */
[C---:B-----5:R-:W-:Y:S08]  /*14710*/  HMMA.16816.F32 R4, R104.reuse, R108, RZ ;  /* 0x0000006c6804723c */ /* 0x060ff000000018ff */
[C---:B------:R-:W-:Y:S01]  /*14720*/  HMMA.16816.F32 R8, R104.reuse, R110, RZ ;  /* 0x0000006e6808723c */ /* 0x040fe200000018ff */
[----:B------:R-:W5:Y:S07]  /*14730*/  LDSM.16.M88.4 R108, [R142+0x5800] ;  /* 0x005800008e6c783b */ /* 0x000f6e0000000200 */
        /* <DEDUP_REMOVED lines=12> */
[----:B------:R-:W1:Y:S07]  /*14800*/  LDSM.16.M88.4 R128, [R141+0x5800] ;  /* 0x005800008d80783b */ /* 0x000e6e0000000200 */
[C---:B------:R-:W-:Y:S08]  /*14810*/  HMMA.16816.F32 R12, R124.reuse, R132, R12 ;  /* 0x000000847c0c723c */ /* 0x040ff0000000180c */
[C---:B------:R-:W-:Y:S08]  /*14820*/  HMMA.16816.F32 R16, R124.reuse, R134, R16 ;  /* 0x000000867c10723c */ /* 0x040ff00000001810 */
[C---:B------:R-:W-:Y:S08]  /*14830*/  HMMA.16816.F32 R20, R124.reuse, R136, R20 ;  /* 0x000000887c14723c */ /* 0x040ff00000001814 */
[C---:B------:R-:W-:Y:S08]  /*14840*/  HMMA.16816.F32 R24, R124.reuse, R138, R24 ;  /* 0x0000008a7c18723c */ /* 0x040ff00000001818 */
[C---:B-----5:R-:W-:Y:S08]  /*14850*/  HMMA.16816.F32 R28, R124.reuse, R108, R28 ;  /* 0x0000006c7c1c723c */ /* 0x060ff0000000181c */
[----:B------:R-:W-:Y:S01]  /*14860*/  HMMA.16816.F32 R32, R124, R110, R32 ;  /* 0x0000006e7c20723c */ /* 0x000fe20000001820 */
[----:B------:R-:W-:Y:S04]  /*14870*/  LDSM.16.M88.4 R108, [R143] ;  /* 0x000000008f6c783b */ /* 0x000fe80000000200 */
[----:B------:R-:W-:Y:S03]  /*14880*/  LDSM.16.M88.4 R124, [R140+0x4800] ;  /* 0x004800008c7c783b */ /* 0x000fe60000000200 */
[C---:B--2---:R-:W-:Y:S08]  /*14890*/  HMMA.16816.F32 R4, R104.reuse, R112, R4 ;  /* 0x000000706804723c */ /* 0x044ff00000001804 */
        /* <DEDUP_REMOVED lines=9> */
[----:B------:R-:W-:Y:S01]  /*14930*/  HMMA.16816.F32 R32, R104, R130, R32 ;  /* 0x000000826820723c */ /* 0x000fe20000001820 */
[----:B------:R-:W-:Y:S04]  /*14940*/  LDSM.16.M88.4 R104, [R147+0x2000] ;  /* 0x002000009368783b */ /* 0x000fe80000000200 */
[----:B------:R-:W-:Y:S03]  /*14950*/  LDSM.16.M88.4 R128, [R146+UR5+0x7000] ;  /* 0x007000059280783b */ /* 0x000fe60008000200 */
[C---:B--2---:R-:W-:Y:S08]  /*14960*/  HMMA.16816.F32 R4, R108.reuse, R112, R4 ;  /* 0x000000706c04723c */ /* 0x044ff00000001804 */
[C---:B------:R-:W-:Y:S01]  /*14970*/  HMMA.16816.F32 R8, R108.reuse, R114, R8 ;  /* 0x000000726c08723c */ /* 0x040fe20000001808 */
[----:B------:R-:W1:Y:S07]  /*14980*/  LDSM.16.M88.4 R112, [R146+UR5+0x6000] ;  /* 0x006000059270783b */ /* 0x000e6e0008000200 */
[C---:B------:R-:W-:Y:S08]  /*14990*/  HMMA.16816.F32 R12, R108.reuse, R124, R12 ;  /* 0x0000007c6c0c723c */ /* 0x040ff0000000180c */
[C---:B------:R-:W-:Y:S01]  /*149a0*/  HMMA.16816.F32 R16, R108.reuse, R126, R16 ;  /* 0x0000007e6c10723c */ /* 0x040fe20000001810 */
[----:B------:R-:W2:Y:S07]  /*149b0*/  LDSM.16.M88.4 R124, [R146+UR5+0x6800] ;  /* 0x00680005927c783b */ /* 0x000eae0008000200 */
[C---:B----4-:R-:W-:Y:S08]  /*149c0*/  HMMA.16816.F32 R20, R108.reuse, R116, R20 ;  /* 0x000000746c14723c */ /* 0x050ff00000001814 */
        /* <DEDUP_REMOVED lines=15> */
[C---:B----4-:R-:W-:Y:S08]  /*14ac0*/  HMMA.16816.F32 R28, R104.reuse, R116, R28 ;  /* 0x00000074681c723c */ /* 0x050ff0000000181c */
[----:B------:R-:W-:Y:S01]  /*14ad0*/  HMMA.16816.F32 R32, R104, R118, R32 ;  /* 0x000000766820723c */ /* 0x000fe20000001820 */
[----:B------:R-:W-:Y:S04]  /*14ae0*/  LDSM.16.M88.4 R104, [R144+0x2000] ;  /* 0x002000009068783b */ /* 0x000fe80000000200 */
[----:B------:R-:W-:Y:S03]  /*14af0*/  LDSM.16.M88.4 R116, [R141+0x6800] ;  /* 0x006800008d74783b */ /* 0x000fe60000000200 */
        /* <DEDUP_REMOVED lines=21> */
[----:B------:R-:W4:Y:S01]  /*14c50*/  LDSM.16.M88.4 R120, [R140+0x7000] ;  /* 0x007000008c78783b */ /* 0x000f220000000200 */
[----:B------:R-:W-:Y:S04]  /*14c60*/  DEPBAR.LE SB0, 0x0 ;  /* 0x000080000000791a */ /* 0x000fe80000000000 */
[----:B------:R-:W-:Y:S02]  /*14c70*/  BAR.SYNC.DEFER_BLOCKING 0x0 ;  /* 0x0000000000007b1d */ /* 0x000fe40000010000 */
[C---:B--2---:R-:W-:Y:S08]  /*14c80*/  HMMA.16816.F32 R28, R104.reuse, R124, R28 ;  /* 0x0000007c681c723c */ /* 0x044ff0000000181c */
[----:B------:R-:W-:Y:S08]  /*14c90*/  HMMA.16816.F32 R32, R104, R126, R32 ;  /* 0x0000007e6820723c */ /* 0x000ff00000001820 */
[C---:B-1----:R-:W-:Y:S08]  /*14ca0*/  HMMA.16816.F32 R4, R108.reuse, R112, R4 ;  /* 0x000000706c04723c */ /* 0x042ff00000001804 */
[C---:B------:R-:W-:Y:S08]  /*14cb0*/  HMMA.16816.F32 R8, R108.reuse, R114, R8 ;  /* 0x000000726c08723c */ /* 0x040ff00000001808 */
[C---:B---3--:R-:W-:Y:S08]  /*14cc0*/  HMMA.16816.F32 R12, R108.reuse, R116, R12 ;  /* 0x000000746c0c723c */ /* 0x048ff0000000180c */
[C---:B------:R-:W-:Y:S08]  /*14cd0*/  HMMA.16816.F32 R16, R108.reuse, R118, R16 ;  /* 0x000000766c10723c */ /* 0x040ff00000001810 */
[C---:B----4-:R-:W-:Y:S08]  /*14ce0*/  HMMA.16816.F32 R20, R108.reuse, R120, R20 ;  /* 0x000000786c14723c */ /* 0x050ff00000001814 */
        /* <DEDUP_REMOVED lines=77> */
.L_x_6165:
        /* <DEDUP_REMOVED lines=49> */
.L_x_6164:
[C---:B------:R-:W-:Y:S01]  /*154d0*/  IADD3 R101, PT, PT, R170.reuse, -0x20, RZ ;  /* 0xffffffe0aa657810 */ /* 0x040fe20007ffe0ff */
[----:B-1----:R-:W-:Y:S01]  /*154e0*/  LDSM.16.MT88.4 R108, [R150+0x8000] ;  /* 0x00800000966c783b */ /* 0x002fe20000004200 */
[----:B------:R-:W-:Y:S02]  /*154f0*/  I2FP.F32.U32 R103, R170 ;  /* 0x000000aa00677245 */ /* 0x000fe40000201000 */
[----:B------:R-:W-:Y:S02]  /*15500*/  IADD3 R102, PT, PT, R170, -0x1f, RZ ;  /* 0xffffffe1aa667810 */ /* 0x000fe40007ffe0ff */
[----:B------:R-:W-:Y:S01]  /*15510*/  I2FP.F32.U32 R101, R101 ;  /* 0x0000006500657245 */ /* 0x000fe20000201000 */
[CC--:B------:R-:W-:Y:S01]  /*15520*/  FFMA.FTZ R22, R0.reuse, R103.reuse, R22 ;  /* 0x0000006700167223 */ /* 0x0c0fe20000010016 */
[----:B------:R-:W-:Y:S01]  /*15530*/  FFMA.FTZ R20, R0, R103, R20 ;  /* 0x0000006700147223 */ /* 0x000fe20000010014 */
[----:B------:R-:W-:Y:S01]  /*15540*/  I2FP.F32.U32 R102, R102 ;  /* 0x0000006600667245 */ /* 0x000fe20000201000 */
[----:B------:R-:W-:Y:S01]  /*15550*/  LDSM.16.MT88.4 R112, [R149+0x8000] ;  /* 0x008000009570783b */ /* 0x000fe20000004200 */
[----:B------:R-:W-:Y:S01]  /*15560*/  IADD3 R104, PT, PT, R170, -0x17, RZ ;  /* 0xffffffe9aa687810 */ /* 0x000fe20007ffe0ff */
[-C--:B------:R-:W-:Y:S01]  /*15570*/  FFMA.FTZ R6, R0, R101.reuse, R6 ;  /* 0x0000006500067223 */ /* 0x080fe20000010006 */
[----:B------:R-:W-:Y:S01]  /*15580*/  IADD3 R103, PT, PT, R170, -0x18, RZ ;  /* 0xffffffe8aa677810 */ /* 0x000fe20007ffe0ff */
[C---:B------:R-:W-:Y:S01]  /*15590*/  FFMA.FTZ R4, R0.reuse, R101, R4 ;  /* 0x0000006500047223 */ /* 0x040fe20000010004 */
[----:B------:R-:W-:Y:S01]  /*155a0*/  I2FP.F32.U32 R104, R104 ;  /* 0x0000006800687245 */ /* 0x000fe20000201000 */
        /* <DEDUP_REMOVED lines=8> */
[CC--:B------:R-:W-:Y:S01]  /*15630*/  FFMA.FTZ R10, R0.reuse, R103.reuse, R10 ;  /* 0x00000067000a7223 */ /* 0x0c0fe2000001000a */
[----:B------:R-:W-:Y:S01]  /*15640*/  FFMA.FTZ R8, R0, R103, R8 ;  /* 0x0000006700087223 */ /* 0x000fe20000010008 */
[----:B------:R-:W-:Y:S02]  /*15650*/  I2FP.F32.U32 R102, R102 ;  /* 0x0000006600667245 */ /* 0x000fe40000201000 */
[----:B------:R-:W-:Y:S01]  /*15660*/  IADD3 R104, PT, PT, R170, -0x7, RZ ;  /* 0xfffffff9aa687810 */ /* 0x000fe20007ffe0ff */
[-C--:B------:R-:W-:Y:S01]  /*15670*/  FFMA.FTZ R14, R0, R101.reuse, R14 ;  /* 0x00000065000e7223 */ /* 0x080fe2000001000e */
[----:B------:R-:W-:Y:S01]  /*15680*/  IADD3 R103, PT, PT, R170, -0x8, RZ ;  /* 0xfffffff8aa677810 */ /* 0x000fe20007ffe0ff */
[----:B------:R-:W-:Y:S01]  /*15690*/  FFMA.FTZ R12, R0, R101, R12 ;  /* 0x00000065000c7223 */ /* 0x000fe2000001000c */
[----:B------:R-:W-:Y:S01]  /*156a0*/  IADD3 R101, PT, PT, R170, 0x1, RZ ;  /* 0x00000001aa657810 */ /* 0x000fe20007ffe0ff */
[C---:B------:R-:W-:Y:S01]  /*156b0*/  FFMA.FTZ R15, R0.reuse, R102, R15 ;  /* 0x00000066000f7223 */ /* 0x040fe2000001000f */
[----:B------:R-:W-:Y:S01]  /*156c0*/  I2FP.F32.U32 R104, R104 ;  /* 0x0000006800687245 */ /* 0x000fe20000201000 */
[----:B------:R-:W-:Y:S01]  /*156d0*/  FFMA.FTZ R13, R0, R102, R13 ;  /* 0x00000066000d7223 */ /* 0x000fe2000001000d */
[----:B------:R-:W-:Y:S02]  /*156e0*/  I2FP.F32.U32 R103, R103 ;  /* 0x0000006700677245 */ /* 0x000fe40000201000 */
[----:B------:R-:W-:Y:S01]  /*156f0*/  IADD3 R102, PT, PT, R170, 0x9, RZ ;  /* 0x00000009aa667810 */ /* 0x000fe20007ffe0ff */
[C---:B------:R-:W-:Y:S01]  /*15700*/  FFMA.FTZ R19, R0.reuse, R104, R19 ;  /* 0x0000006800137223 */ /* 0x040fe20000010013 */
[----:B------:R-:W-:Y:S01]  /*15710*/  FMNMX3.FTZ R105, R3, R4, R5, !PT ;  /* 0x0000000403697276 */ /* 0x000fe20007810005 */
[C---:B------:R-:W-:Y:S01]  /*15720*/  FFMA.FTZ R17, R0.reuse, R104, R17 ;  /* 0x0000006800117223 */ /* 0x040fe20000010011 */
[----:B------:R-:W-:Y:S01]  /*15730*/  I2FP.F32.U32 R101, R101 ;  /* 0x0000006500657245 */ /* 0x000fe20000201000 */
[CC--:B------:R-:W-:Y:S01]  /*15740*/  FFMA.FTZ R18, R0.reuse, R103.reuse, R18 ;  /* 0x0000006700127223 */ /* 0x0c0fe20000010012 */
[----:B------:R-:W-:Y:S01]  /*15750*/  I2FP.F32.U32 R102, R102 ;  /* 0x0000006600667245 */ /* 0x000fe20000201000 */
[----:B------:R-:W-:Y:S01]  /*15760*/  FFMA.FTZ R16, R0, R103, R16 ;  /* 0x0000006700107223 */ /* 0x000fe20000010010 */
[----:B------:R-:W-:Y:S01]  /*15770*/  IADD3 R104, PT, PT, R170, 0x10, RZ ;  /* 0x00000010aa687810 */ /* 0x000fe20007ffe0ff */
[CC--:B------:R-:W-:Y:S01]  /*15780*/  FFMA.FTZ R23, R0.reuse, R101.reuse, R23 ;  /* 0x0000006500177223 */ /* 0x0c0fe20000010017 */
[----:B------:R-:W-:Y:S01]  /*15790*/  FMNMX3.FTZ R105, R105, R8, R9, !PT ;  /* 0x0000000869697276 */ /* 0x000fe20007810009 */
[----:B------:R-:W-:Y:S01]  /*157a0*/  FFMA.FTZ R21, R0, R101, R21 ;  /* 0x0000006500157223 */ /* 0x000fe20000010015 */
[----:B------:R-:W-:Y:S01]  /*157b0*/  IADD3 R103, PT, PT, R170, 0x8, RZ ;  /* 0x00000008aa677810 */ /* 0x000fe20007ffe0ff */
[C---:B------:R-:W-:Y:S01]  /*157c0*/  FFMA.FTZ R27, R0.reuse, R102, R27 ;  /* 0x00000066001b7223 */ /* 0x040fe2000001001b */
[----:B------:R-:W-:Y:S01]  /*157d0*/  I2FP.F32.U32 R101, R104 ;  /* 0x0000006800657245 */ /* 0x000fe20000201000 */
[C---:B------:R-:W-:Y:S01]  /*157e0*/  FFMA.FTZ R25, R0.reuse, R102, R25 ;  /* 0x0000006600197223 */ /* 0x040fe20000010019 */
[----:B------:R-:W-:Y:S02]  /*157f0*/  I2FP.F32.U32 R103, R103 ;  /* 0x0000006700677245 */ /* 0x000fe40000201000 */
[----:B------:R-:W-:Y:S01]  /*15800*/  FMNMX3.FTZ R105, R105, R12, R13, !PT ;  /* 0x0000000c69697276 */ /* 0x000fe2000781000d */
[-C--:B------:R-:W-:Y:S01]  /*15810*/  FFMA.FTZ R30, R0, R101.reuse, R30 ;  /* 0x00000065001e7223 */ /* 0x080fe2000001001e */
[----:B------:R-:W-:Y:S01]  /*15820*/  FMNMX3.FTZ R102, R2, R6, R7, !PT ;  /* 0x0000000602667276 */ /* 0x000fe20007810007 */
[----:B------:R-:W-:Y:S01]  /*15830*/  FFMA.FTZ R28, R0, R101, R28 ;  /* 0x00000065001c7223 */ /* 0x000fe2000001001c */
        /* <DEDUP_REMOVED lines=17> */
[C---:B------:R-:W-:Y:S01]  /*15950*/  FFMA.FTZ R33, R0.reuse, R102, R33 ;  /* 0x0000006600217223 */ /* 0x040fe20000010021 */
[CC--:B------:R-:W-:Y:S01]  /*15960*/  FFMA.FTZ R32, R0.reuse, R103.reuse, R32 ;  /* 0x0000006700207223 */ /* 0x0c0fe20000010020 */
[----:B------:R-:W-:Y:S01]  /*15970*/  FMNMX3.FTZ R102, R105, R28, R29, !PT ;  /* 0x0000001c69667276 */ /* 0x000fe2000781001d */
[----:B------:R-:W-:Y:S01]  /*15980*/  FFMA.FTZ R34, R0, R103, R34 ;  /* 0x0000006700227223 */ /* 0x000fe20000010022 */
[----:B------:R-:W-:Y:S02]  /*15990*/  FMNMX3.FTZ R101, R101, R22, R23, !PT ;  /* 0x0000001665657276 */ /* 0x000fe40007810017 */
[----:B------:R-:W-:Y:S02]  /*159a0*/  FMNMX3.FTZ R107, R102, R32, R33, !PT ;  /* 0x00000020666b7276 */ /* 0x000fe40007810021 */
[----:B------:R-:W-:Y:S02]  /*159b0*/  FMNMX3.FTZ R101, R101, R26, R27, !PT ;  /* 0x0000001a65657276 */ /* 0x000fe4000781001b */
[----:B------:R-:W-:Y:S01]  /*159c0*/  IADD3 R171, PT, PT, R171, -0x1, RZ ;  /* 0xffffffffabab7810 */ /* 0x000fe20007ffe0ff */
[----:B------:R-:W-:Y:S01]  /*159d0*/  SHFL.BFLY PT, R102, R107, 0x2, 0x1f ;  /* 0x0c401f006b667f89 */ /* 0x000fe200000e0000 */
[----:B------:R-:W-:Y:S02]  /*159e0*/  FMNMX3.FTZ R101, R101, R30, R31, !PT ;  /* 0x0000001e65657276 */ /* 0x000fe4000781001f */
[----:B------:R-:W-:Y:S02]  /*159f0*/  IADD3 R172, PT, PT, R172, -0x40, RZ ;  /* 0xffffffc0acac7810 */ /* 0x000fe40007ffe0ff */
[----:B------:R-:W-:Y:S02]  /*15a00*/  FMNMX3.FTZ R104, R101, R34, R35, !PT ;  /* 0x0000002265687276 */ /* 0x000fe40007810023 */
        /* <DEDUP_REMOVED lines=11> */
[----:B------:R-:W-:Y:S01]  /*15ac0*/  FADD.FTZ R3, -R102, R3 ;  /* 0x0000000366037221 */ /* 0x000fe20000010100 */
[----:B------:R-:W-:Y:S02]  /*15ad0*/  FMUL.FTZ R103, R2, UR4 ;  /* 0x0000000402677c20 */ /* 0x000fe40008410000 */
[----:B------:R-:W-:Y:S01]  /*15ae0*/  FSEL R124, R124, RZ, P0 ;  /* 0x000000ff7c7c7208 */ /* 0x000fe20000000000 */
[C---:B------:R-:W-:Y:S01]  /*15af0*/  FMUL.FTZ R123, R102.reuse, UR4 ;  /* 0x00000004667b7c20 */ /* 0x040fe20008410000 */
[----:B------:R-:W-:Y:S01]  /*15b00*/  FMUL.FTZ R104, R3, UR4 ;  /* 0x0000000403687c20 */ /* 0x000fe20008410000 */
[----:B------:R1:W2:Y:S01]  /*15b10*/  MUFU.EX2 R2, R103 ;  /* 0x0000006700027308 */ /* 0x0002a20000000800 */
[----:B------:R-:W-:Y:S01]  /*15b20*/  FSETP.NEU.FTZ.AND P0, PT, R102, -INF , PT ;  /* 0xff8000006600780b */ /* 0x000fe20003f1d000 */
[--C-:B------:R-:W-:Y:S01]  /*15b30*/  FFMA.FTZ R121, R6, UR4, -R124.reuse ;  /* 0x0000000406797c23 */ /* 0x100fe2000801087c */
[--C-:B------:R-:W-:Y:S01]  /*15b40*/  FFMA.FTZ R119, R7, UR4, -R124.reuse ;  /* 0x0000000407777c23 */ /* 0x100fe2000801087c */
[--C-:B------:R-:W-:Y:S01]  /*15b50*/  FFMA.FTZ R116, R10, UR4, -R124.reuse ;  /* 0x000000040a747c23 */ /* 0x100fe2000801087c */
[----:B------:R-:W-:Y:S01]  /*15b60*/  FSEL R123, R123, RZ, P0 ;  /* 0x000000ff7b7b7208 */ /* 0x000fe20000000000 */
[--C-:B------:R-:W-:Y:S01]  /*15b70*/  FFMA.FTZ R125, R14, UR4, -R124.reuse ;  /* 0x000000040e7d7c23 */ /* 0x100fe2000801087c */
[--C-:B------:R-:W-:Y:S03]  /*15b80*/  FFMA.FTZ R128, R15, UR4, -R124.reuse ;  /* 0x000000040f807c23 */ /* 0x100fe6000801087c */
[----:B------:R3:W4:Y:S01]  /*15b90*/  MUFU.EX2 R3, R104 ;  /* 0x0000006800037308 */ /* 0x0007220000000800 */
        /* <DEDUP_REMOVED lines=8> */
[--C-:B-1----:R-:W-:Y:S01]  /*15c20*/  FFMA.FTZ R103, R11, UR4, -R124.reuse ;  /* 0x000000040b677c23 */ /* 0x102fe2000801087c */
[C---:B--2---:R-:W-:Y:S01]  /*15c30*/  FMUL.FTZ R6, R2.reuse, R98 ;  /* 0x0000006202067220 */ /* 0x044fe20000410000 */
[C---:B------:R-:W-:Y:S01]  /*15c40*/  FMUL.FTZ R7, R2.reuse, R99 ;  /* 0x0000006302077220 */ /* 0x040fe20000410000 */
[C---:B------:R-:W-:Y:S01]  /*15c50*/  FMUL.FTZ R10, R2.reuse, R94 ;  /* 0x0000005e020a7220 */ /* 0x040fe20000410000 */
[C---:B------:R-:W-:Y:S01]  /*15c60*/  FMUL.FTZ R11, R2.reuse, R95 ;  /* 0x0000005f020b7220 */ /* 0x040fe20000410000 */
[C---:B------:R-:W-:Y:S01]  /*15c70*/  FMUL.FTZ R38, R2.reuse, R38 ;  /* 0x0000002602267220 */ /* 0x040fe20000410000 */
[C---:B------:R-:W-:Y:S03]  /*15c80*/  FMUL.FTZ R39, R2.reuse, R39 ;  /* 0x0000002702277220 */ /* 0x040fe60000410000 */
[----:B------:R-:W1:Y:S01]  /*15c90*/  MUFU.EX2 R119, R119 ;  /* 0x0000007700777308 */ /* 0x000e620000000800 */
[----:B---3--:R-:W2:Y:S01]  /*15ca0*/  LDSM.16.MT88.4 R104, [R151+0x8000] ;  /* 0x008000009768783b */ /* 0x008ea20000004200 */
[C---:B----4-:R-:W-:Y:S01]  /*15cb0*/  FMUL.FTZ R4, R3.reuse, R96 ;  /* 0x0000006003047220 */ /* 0x050fe20000410000 */
[C---:B------:R-:W-:Y:S01]  /*15cc0*/  FMUL.FTZ R5, R3.reuse, R97 ;  /* 0x0000006103057220 */ /* 0x040fe20000410000 */
[C---:B------:R-:W-:Y:S01]  /*15cd0*/  FMUL.FTZ R8, R3.reuse, R92 ;  /* 0x0000005c03087220 */ /* 0x040fe20000410000 */
[C---:B------:R-:W-:Y:S01]  /*15ce0*/  FMUL.FTZ R9, R3.reuse, R93 ;  /* 0x0000005d03097220 */ /* 0x040fe20000410000 */
[C---:B------:R-:W-:Y:S01]  /*15cf0*/  FMUL.FTZ R36, R3.reuse, R36 ;  /* 0x0000002403247220 */ /* 0x040fe20000410000 */
[C---:B------:R-:W-:Y:S03]  /*15d00*/  FMUL.FTZ R37, R3.reuse, R37 ;  /* 0x0000002503257220 */ /* 0x040fe60000410000 */
[----:B------:R-:W-:Y:S01]  /*15d10*/  MUFU.EX2 R116, R116 ;  /* 0x0000007400747308 */ /* 0x000fe20000000800 */
[----:B------:R-:W3:Y:S01]  /*15d20*/  LDSM.16.MT88.4 R92, [R148+0x8000] ;  /* 0x00800000945c783b */ /* 0x000ee20000004200 */
[C---:B------:R-:W-:Y:S01]  /*15d30*/  FMUL.FTZ R42, R2.reuse, R42 ;  /* 0x0000002a022a7220 */ /* 0x040fe20000410000 */
[C---:B------:R-:W-:Y:S01]  /*15d40*/  FMUL.FTZ R43, R2.reuse, R43 ;  /* 0x0000002b022b7220 */ /* 0x040fe20000410000 */
[C---:B------:R-:W-:Y:S01]  /*15d50*/  FMUL.FTZ R40, R3.reuse, R40 ;  /* 0x0000002803287220 */ /* 0x040fe20000410000 */
[----:B------:R-:W-:Y:S01]  /*15d60*/  FMUL.FTZ R41, R3, R41 ;  /* 0x0000002903297220 */ /* 0x000fe20000410000 */
[C---:B------:R-:W-:Y:S01]  /*15d70*/  FMUL.FTZ R46, R2.reuse, R46 ;  /* 0x0000002e022e7220 */ /* 0x040fe20000410000 */
[C---:B------:R-:W-:Y:S03]  /*15d80*/  FMUL.FTZ R47, R2.reuse, R47 ;  /* 0x0000002f022f7220 */ /* 0x040fe60000410000 */
[----:B------:R-:W4:Y:S01]  /*15d90*/  MUFU.EX2 R103, R103 ;  /* 0x0000006700677308 */ /* 0x000f220000000800 */
[----:B-1----:R-:W-:Y:S01]  /*15da0*/  F2FP.F16.F32.PACK_AB R97, R119, R121 ;  /* 0x000000797761723e */ /* 0x002fe200000000ff */
        /* <DEDUP_REMOVED lines=10> */
[----:B------:R-:W-:Y:S01]  /*15e50*/  FMUL.FTZ R53, R3, R53 ;  /* 0x0000003503357220 */ /* 0x000fe20000410000 */
[C---:B------:R-:W-:Y:S01]  /*15e60*/  FMUL.FTZ R14, R2.reuse, R90 ;  /* 0x0000005a020e7220 */ /* 0x040fe20000410000 */
[----:B------:R-:W-:Y:S01]  /*15e70*/  FMUL.FTZ R15, R2, R91 ;  /* 0x0000005b020f7220 */ /* 0x000fe20000410000 */
[--C-:B------:R-:W-:Y:S03]  /*15e80*/  FFMA.FTZ R135, R32, UR4, -R123.reuse ;  /* 0x0000000420877c23 */ /* 0x100fe6000801087b */
[----:B------:R-:W1:Y:S01]  /*15e90*/  MUFU.EX2 R120, R120 ;  /* 0x0000007800787308 */ /* 0x000e620000000800 */
        /* <DEDUP_REMOVED lines=15> */
[----:B------:R-:W4:Y:S01]  /*15f90*/  MUFU.EX2 R117, R117 ;  /* 0x0000007500757308 */ /* 0x000f220000000800 */
[----:B-1----:R-:W-:Y:S01]  /*15fa0*/  F2FP.F16.F32.PACK_AB R96, R120, R122 ;  /* 0x0000007a7860723e */ /* 0x002fe200000000ff */
        /* <DEDUP_REMOVED lines=15> */
[----:B----4-:R-:W-:Y:S01]  /*160a0*/  F2FP.F16.F32.PACK_AB R98, R117, R118 ;  /* 0x000000767562723e */ /* 0x010fe200000000ff */
[----:B------:R-:W-:Y:S01]  /*160b0*/  FFMA.FTZ R127, R19, UR4, -R124 ;  /* 0x00000004137f7c23 */ /* 0x000fe2000801087c */
[--C-:B------:R-:W-:Y:S01]  /*160c0*/  FFMA.FTZ R129, R12, UR4, -R123.reuse ;  /* 0x000000040c817c23 */ /* 0x100fe2000801087b */
[----:B------:R-:W-:Y:S01]  /*160d0*/  FMUL.FTZ R12, R3, R88 ;  /* 0x00000058030c7220 */ /* 0x000fe20000410000 */
[--C-:B------:R-:W-:Y:S01]  /*160e0*/  FFMA.FTZ R132, R13, UR4, -R123.reuse ;  /* 0x000000040d847c23 */ /* 0x100fe2000801087b */
[----:B------:R-:W-:Y:S01]  /*160f0*/  FMUL.FTZ R13, R3, R89 ;  /* 0x00000059030d7220 */ /* 0x000fe20000410000 */
[--C-:B------:R-:W-:Y:S01]  /*16100*/  FFMA.FTZ R130, R16, UR4, -R123.reuse ;  /* 0x0000000410827c23 */ /* 0x100fe2000801087b */
[C---:B--2---:R-:W-:Y:S01]  /*16110*/  HMMA.16816.F32 R4, R96.reuse, R104, R4 ;  /* 0x000000686004723c */ /* 0x044fe20000001804 */
[----:B------:R-:W-:Y:S01]  /*16120*/  LDSM.16.MT88.4 R88, [R149+0x8800] ;  /* 0x008800009558783b */ /* 0x000fe20000004200 */
[----:B------:R-:W-:Y:S03]  /*16130*/  MUFU.EX2 R125, R125 ;  /* 0x0000007d007d7308 */ /* 0x000fe60000000800 */
[----:B------:R-:W-:Y:S01]  /*16140*/  FFMA.FTZ R131, R17, UR4, -R123 ;  /* 0x0000000411837c23 */ /* 0x000fe2000801087b */
[C---:B------:R-:W-:Y:S01]  /*16150*/  FMUL.FTZ R18, R2.reuse, R86 ;  /* 0x0000005602127220 */ /* 0x040fe20000410000 */
[C---:B------:R-:W-:Y:S01]  /*16160*/  FMUL.FTZ R19, R2.reuse, R87 ;  /* 0x0000005702137220 */ /* 0x040fe20000410000 */
[C---:B------:R-:W-:Y:S01]  /*16170*/  HMMA.16816.F32 R8, R96.reuse, R106, R8 ;  /* 0x0000006a6008723c */ /* 0x040fe20000001808 */
[----:B------:R-:W1:Y:S03]  /*16180*/  LDSM.16.MT88.4 R104, [R151+0xa000] ;  /* 0x00a000009768783b */ /* 0x000e660000004200 */
[----:B------:R-:W2:Y:S01]  /*16190*/  MUFU.EX2 R128, R128 ;  /* 0x0000008000807308 */ /* 0x000ea20000000800 */
[C---:B------:R-:W-:Y:S01]  /*161a0*/  FMUL.FTZ R16, R3.reuse, R84 ;  /* 0x0000005403107220 */ /* 0x040fe20000410000 */
[----:B------:R-:W-:Y:S01]  /*161b0*/  FMUL.FTZ R17, R3, R85 ;  /* 0x0000005503117220 */ /* 0x000fe20000410000 */
[----:B------:R-:W-:Y:S01]  /*161c0*/  FFMA.FTZ R121, R2, R173, R121 ;  /* 0x000000ad02797223 */ /* 0x000fe20000010079 */
[----:B------:R-:W-:Y:S01]  /*161d0*/  ISETP.NE.AND P0, PT, R171, RZ, PT ;  /* 0x000000ffab00720c */ /* 0x000fe20003f05270 */
[----:B------:R-:W-:Y:S01]  /*161e0*/  FFMA.FTZ R122, R3, R174, R122 ;  /* 0x000000ae037a7223 */ /* 0x000fe2000001007a */
[C---:B------:R-:W-:Y:S04]  /*161f0*/  HMMA.16816.F32 R36, R96.reuse, R108, R36 ;  /* 0x0000006c6024723c */ /* 0x040fe80000001824 */
[----:B------:R-:W-:Y:S01]  /*16200*/  MUFU.EX2 R126, R126 ;  /* 0x0000007e007e7308 */ /* 0x000fe20000000800 */
[----:B------:R-:W-:Y:S01]  /*16210*/  FADD.FTZ R121, R119, R121 ;  /* 0x0000007977797221 */ /* 0x000fe20000010000 */
[----:B------:R-:W-:Y:S03]  /*16220*/  FADD.FTZ R3, R120, R122 ;  /* 0x0000007a78037221 */ /* 0x000fe60000010000 */
[----:B------:R-:W-:Y:S01]  /*16230*/  FADD.FTZ R2, R116, R121 ;  /* 0x0000007974027221 */ /* 0x000fe20000010000 */
[C---:B------:R-:W-:Y:S01]  /*16240*/  HMMA.16816.F32 R40, R96.reuse, R110, R40 ;  /* 0x0000006e6028723c */ /* 0x040fe20000001828 */
[----:B------:R-:W4:Y:S03]  /*16250*/  LDSM.16.MT88.4 R108, [R150+0xa000] ;  /* 0x00a00000966c783b */ /* 0x000f260000004200 */
[----:B------:R-:W5:Y:S01]  /*16260*/  MUFU.EX2 R127, R127 ;  /* 0x0000007f007f7308 */ /* 0x000f620000000800 */
[----:B--2---:R-:W-:Y:S01]  /*16270*/  F2FP.F16.F32.PACK_AB R85, R128, R125 ;  /* 0x0000007d8055723e */ /* 0x004fe200000000ff */
[----:B------:R-:W-:Y:S02]  /*16280*/  FADD.FTZ R2, R103, R2 ;  /* 0x0000000267027221 */ /* 0x000fe40000010000 */
[C---:B------:R-:W-:Y:S06]  /*16290*/  HMMA.16816.F32 R44, R96.reuse, R112, R44 ;  /* 0x00000070602c723c */ /* 0x040fec000000182c */
[----:B------:R-:W-:Y:S02]  /*162a0*/  MUFU.EX2 R129, R129 ;  /* 0x0000008100817308 */ /* 0x000fe40000000800 */
[C---:B------:R-:W-:Y:S01]  /*162b0*/  HMMA.16816.F32 R48, R96.reuse, R114, R48 ;  /* 0x000000726030723c */ /* 0x040fe20000001830 */
[----:B------:R-:W-:Y:S07]  /*162c0*/  LDSM.16.MT88.4 R112, [R148+0x8800] ;  /* 0x008800009470783b */ /* 0x000fee0000004200 */
[----:B------:R-:W2:Y:S01]  /*162d0*/  MUFU.EX2 R132, R132 ;  /* 0x0000008400847308 */ /* 0x000ea20000000800 */
[----:B-----5:R-:W-:Y:S01]  /*162e0*/  F2FP.F16.F32.PACK_AB R87, R127, R126 ;  /* 0x0000007e7f57723e */ /* 0x020fe200000000ff */
[C---:B---3--:R-:W-:Y:S08]  /*162f0*/  HMMA.16816.F32 R52, R96.reuse, R92, R52 ;  /* 0x0000005c6034723c */ /* 0x048ff00000001834 */
[----:B------:R-:W-:Y:S01]  /*16300*/  MUFU.EX2 R130, R130 ;  /* 0x0000008200827308 */ /* 0x000fe20000000800 */
[C---:B------:R-:W-:Y:S01]  /*16310*/  HMMA.16816.F32 R56, R96.reuse, R94, R56 ;  /* 0x0000005e6038723c */ /* 0x040fe20000001838 */
[----:B------:R-:W3:Y:S08]  /*16320*/  LDSM.16.MT88.4 R92, [R149+0xa000] ;  /* 0x00a00000955c783b */ /* 0x000ef00000004200 */
[----:B------:R-:W5:Y:S01]  /*16330*/  MUFU.EX2 R131, R131 ;  /* 0x0000008300837308 */ /* 0x000f620000000800 */
[----:B--2---:R-:W-:Y:S01]  /*16340*/  F2FP.F16.F32.PACK_AB R84, R132, R129 ;  /* 0x000000818454723e */ /* 0x004fe200000000ff */
[C---:B-1----:R-:W-:Y:S08]  /*16350*/  HMMA.16816.F32 R60, R96.reuse, R104, R60 ;  /* 0x00000068603c723c */ /* 0x042ff0000000183c */
[----:B------:R-:W-:Y:S01]  /*16360*/  MUFU.EX2 R133, R133 ;  /* 0x0000008500857308 */ /* 0x000fe20000000800 */
[C---:B------:R-:W-:Y:S01]  /*16370*/  HMMA.16816.F32 R64, R96.reuse, R106, R64 ;  /* 0x0000006a6040723c */ /* 0x040fe20000001840 */
[----:B------:R-:W1:Y:S08]  /*16380*/  LDSM.16.MT88.4 R104, [R148+0xa000] ;  /* 0x00a000009468783b */ /* 0x000e700000004200 */
[----:B------:R-:W-:Y:S01]  /*16390*/  MUFU.EX2 R134, R134 ;  /* 0x0000008600867308 */ /* 0x000fe20000000800 */
[----:B-----5:R-:W-:Y:S01]  /*163a0*/  F2FP.F16.F32.PACK_AB R86, R131, R130 ;  /* 0x000000828356723e */ /* 0x020fe200000000ff */
[C---:B----4-:R-:W-:Y:S08]  /*163b0*/  HMMA.16816.F32 R68, R96.reuse, R108, R68 ;  /* 0x0000006c6044723c */ /* 0x050ff00000001844 */
[----:B------:R-:W-:Y:S01]  /*163c0*/  MUFU.EX2 R135, R135 ;  /* 0x0000008700877308 */ /* 0x000fe20000000800 */
[C---:B------:R-:W-:Y:S01]  /*163d0*/  HMMA.16816.F32 R72, R96.reuse, R110, R72 ;  /* 0x0000006e6048723c */ /* 0x040fe20000001848 */
[----:B------:R-:W-:Y:S07]  /*163e0*/  LDSM.16.MT88.4 R108, [R150+0x8800] ;  /* 0x00880000966c783b */ /* 0x000fee0000004200 */
[C---:B---3--:R-:W-:Y:S08]  /*163f0*/  HMMA.16816.F32 R76, R96.reuse, R92, R76 ;  /* 0x0000005c604c723c */ /* 0x048ff0000000184c */
[C---:B------:R-:W-:Y:S01]  /*16400*/  HMMA.16816.F32 R80, R96.reuse, R94, R80 ;  /* 0x0000005e6050723c */ /* 0x040fe20000001850 */
[----:B------:R-:W2:Y:S07]  /*16410*/  LDSM.16.MT88.4 R92, [R151+0x8800] ;  /* 0x00880000975c783b */ /* 0x000eae0000004200 */
[C---:B-1----:R-:W-:Y:S08]  /*16420*/  HMMA.16816.F32 R12, R96.reuse, R104, R12 ;  /* 0x00000068600c723c */ /* 0x042ff0000000180c */
[----:B------:R-:W-:Y:S01]  /*16430*/  HMMA.16816.F32 R16, R96, R106, R16 ;  /* 0x0000006a6010723c */ /* 0x000fe20000001810 */
[----:B------:R-:W1:Y:S08]  /*16440*/  LDSM.16.MT88.4 R96, [R151+0xa800] ;  /* 0x00a800009760783b */ /* 0x000e700000004200 */
[----:B------:R-:W-:Y:S01]  /*16450*/  LDSM.16.MT88.4 R104, [R148+0xa800] ;  /* 0x00a800009468783b */ /* 0x000fe20000004200 */
        /* <DEDUP_REMOVED lines=11> */
[----:B------:R-:W3:Y:S05]  /*16510*/  MUFU.EX2 R109, R109 ;  /* 0x0000006d006d7308 */ /* 0x000eea0000000800 */
[C---:B------:R-:W-:Y:S01]  /*16520*/  HMMA.16816.F32 R48, R84.reuse, R90, R48 ;  /* 0x0000005a5430723c */ /* 0x040fe20000001830 */
[----:B------:R-:W4:Y:S04]  /*16530*/  LDSM.16.MT88.4 R88, [R149+0xa800] ;  /* 0x00a800009558783b */ /* 0x000f280000004200 */
[----:B------:R-:W-:Y:S03]  /*16540*/  MUFU.EX2 R110, R110 ;  /* 0x0000006e006e7308 */ /* 0x000fe60000000800 */
[C---:B------:R-:W-:Y:S07]  /*16550*/  HMMA.16816.F32 R52, R84.reuse, R112, R52 ;  /* 0x000000705434723c */ /* 0x040fee0000001834 */
[----:B------:R-:W5:Y:S01]  /*16560*/  MUFU.EX2 R111, R111 ;  /* 0x0000006f006f7308 */ /* 0x000f620000000800 */
[--C-:B------:R-:W-:Y:S01]  /*16570*/  FFMA.FTZ R112, R20, UR4, -R123.reuse ;  /* 0x0000000414707c23 */ /* 0x100fe2000801087b */
[--C-:B------:R-:W-:Y:S01]  /*16580*/  FFMA.FTZ R113, R21, UR4, -R123.reuse ;  /* 0x0000000415717c23 */ /* 0x100fe2000801087b */
[----:B---3--:R-:W-:Y:S01]  /*16590*/  F2FP.F16.F32.PACK_AB R21, R109, R108 ;  /* 0x0000006c6d15723e */ /* 0x008fe200000000ff */
[C---:B------:R-:W-:Y:S06]  /*165a0*/  HMMA.16816.F32 R56, R84.reuse, R114, R56 ;  /* 0x000000725438723c */ /* 0x040fec0000001838 */
[----:B------:R-:W-:Y:S01]  /*165b0*/  MUFU.EX2 R112, R112 ;  /* 0x0000007000707308 */ /* 0x000fe20000000800 */
[--C-:B------:R-:W-:Y:S01]  /*165c0*/  FFMA.FTZ R114, R24, UR4, -R123.reuse ;  /* 0x0000000418727c23 */ /* 0x100fe2000801087b */
[--C-:B------:R-:W-:Y:S01]  /*165d0*/  FFMA.FTZ R115, R25, UR4, -R123.reuse ;  /* 0x0000000419737c23 */ /* 0x100fe2000801087b */
[----:B------:R-:W-:Y:S01]  /*165e0*/  FFMA.FTZ R123, R33, UR4, -R123 ;  /* 0x00000004217b7c23 */ /* 0x000fe2000801087b */
[----:B------:R-:W-:Y:S01]  /*165f0*/  LDSM.16.MT88.4 R24, [R148+0x9000] ;  /* 0x009000009418783b */ /* 0x000fe20000004200 */
[C---:B-1----:R-:W-:Y:S05]  /*16600*/  HMMA.16816.F32 R60, R84.reuse, R96, R60 ;  /* 0x00000060543c723c */ /* 0x042fea000000183c */
[----:B------:R-:W1:Y:S01]  /*16610*/  MUFU.EX2 R113, R113 ;  /* 0x0000007100717308 */ /* 0x000e620000000800 */
[----:B-----5:R-:W-:Y:S02]  /*16620*/  F2FP.F16.F32.PACK_AB R23, R111, R110 ;  /* 0x0000006e6f17723e */ /* 0x020fe400000000ff */
[C---:B------:R-:W-:Y:S01]  /*16630*/  HMMA.16816.F32 R64, R84.reuse, R98, R64 ;  /* 0x000000625440723c */ /* 0x040fe20000001840 */
[----:B------:R-:W-:Y:S06]  /*16640*/  LDSM.16.MT88.4 R96, [R150+0x9000] ;  /* 0x009000009660783b */ /* 0x000fec0000004200 */
[----:B------:R-:W-:Y:S01]  /*16650*/  MUFU.EX2 R114, R114 ;  /* 0x0000007200727308 */ /* 0x000fe20000000800 */
[C---:B--2---:R-:W-:Y:S03]  /*16660*/  HMMA.16816.F32 R68, R84.reuse, R92, R68 ;  /* 0x0000005c5444723c */ /* 0x044fe60000001844 */
[----:B-1----:R-:W-:Y:S05]  /*16670*/  F2FP.F16.F32.PACK_AB R20, R113, R112 ;  /* 0x000000707114723e */ /* 0x002fea00000000ff */
[C---:B------:R-:W-:Y:S01]  /*16680*/  HMMA.16816.F32 R72, R84.reuse, R94, R72 ;  /* 0x0000005e5448723c */ /* 0x040fe20000001848 */
[----:B------:R-:W1:Y:S07]  /*16690*/  LDSM.16.MT88.4 R92, [R151+0x9000] ;  /* 0x00900000975c783b */ /* 0x000e6e0000004200 */
[C---:B----4-:R-:W-:Y:S08]  /*166a0*/  HMMA.16816.F32 R76, R84.reuse, R88, R76 ;  /* 0x00000058544c723c */ /* 0x050ff0000000184c */
[C---:B------:R-:W-:Y:S01]  /*166b0*/  HMMA.16816.F32 R80, R84.reuse, R90, R80 ;  /* 0x0000005a5450723c */ /* 0x040fe20000001850 */
[----:B------:R-:W2:Y:S07]  /*166c0*/  LDSM.16.MT88.4 R88, [R149+0x9000] ;  /* 0x009000009558783b */ /* 0x000eae0000004200 */
[C---:B------:R-:W-:Y:S01]  /*166d0*/  HMMA.16816.F32 R12, R84.reuse, R104, R12 ;  /* 0x00000068540c723c */ /* 0x040fe2000000180c */
[----:B------:R-:W3:Y:S02]  /*166e0*/  MUFU.EX2 R105, R115 ;  /* 0x0000007300697308 */ /* 0x000ee40000000800 */
[--C-:B------:R-:W-:Y:S05]  /*166f0*/  FFMA.FTZ R104, R30, UR4, -R124.reuse ;  /* 0x000000041e687c23 */ /* 0x100fea000801087c */
[----:B------:R-:W-:Y:S01]  /*16700*/  HMMA.16816.F32 R16, R84, R106, R16 ;  /* 0x0000006a5410723c */ /* 0x000fe20000001810 */
[----:B------:R-:W4:Y:S02]  /*16710*/  LDSM.16.MT88.4 R84, [R151+0xb000] ;  /* 0x00b000009754783b */ /* 0x000f240000004200 */
[----:B------:R-:W-:Y:S01]  /*16720*/  MUFU.EX2 R104, R104 ;  /* 0x0000006800687308 */ /* 0x000fe20000000800 */
[--C-:B------:R-:W-:Y:S01]  /*16730*/  FFMA.FTZ R107, R31, UR4, -R124.reuse ;  /* 0x000000041f6b7c23 */ /* 0x100fe2000801087c */
[--C-:B------:R-:W-:Y:S01]  /*16740*/  FFMA.FTZ R106, R34, UR4, -R124.reuse ;  /* 0x00000004226a7c23 */ /* 0x100fe2000801087c */
[----:B------:R-:W-:Y:S03]  /*16750*/  FFMA.FTZ R124, R35, UR4, -R124 ;  /* 0x00000004237c7c23 */ /* 0x000fe6000801087c */
[----:B------:R-:W-:Y:S01]  /*16760*/  LDSM.16.MT88.4 R28, [R150+0x9800] ;  /* 0x00980000961c783b */ /* 0x000fe20000004200 */
[----:B---3--:R-:W-:Y:S03]  /*16770*/  F2FP.F16.F32.PACK_AB R22, R105, R114 ;  /* 0x000000726916723e */ /* 0x008fe600000000ff */
[----:B------:R-:W-:Y:S04]  /*16780*/  MUFU.EX2 R115, R124 ;  /* 0x0000007c00737308 */ /* 0x000fe80000000800 */
[C---:B-1----:R-:W-:Y:S01]  /*16790*/  HMMA.16816.F32 R4, R20.reuse, R92, R4 ;  /* 0x0000005c1404723c */ /* 0x042fe20000001804 */
[----:B------:R-:W-:Y:S05]  /*167a0*/  LDSM.16.MT88.4 R32, [R148+0x9800] ;  /* 0x009800009420783b */ /* 0x000fea0000004200 */
[----:B------:R-:W1:Y:S02]  /*167b0*/  MUFU.EX2 R107, R107 ;  /* 0x0000006b006b7308 */ /* 0x000e640000000800 */
[C---:B------:R-:W-:Y:S01]  /*167c0*/  HMMA.16816.F32 R8, R20.reuse, R94, R8 ;  /* 0x0000005e1408723c */ /* 0x040fe20000001808 */
[----:B------:R-:W3:Y:S07]  /*167d0*/  LDSM.16.MT88.4 R92, [R150+0xb000] ;  /* 0x00b00000965c783b */ /* 0x000eee0000004200 */
[----:B------:R-:W5:Y:S01]  /*167e0*/  MUFU.EX2 R106, R106 ;  /* 0x0000006a006a7308 */ /* 0x000f620000000800 */
[C---:B------:R-:W-:Y:S09]  /*167f0*/  HMMA.16816.F32 R36, R20.reuse, R96, R36 ;  /* 0x000000601424723c */ /* 0x040ff20000001824 */
[----:B------:R-:W5:Y:S01]  /*16800*/  MUFU.EX2 R124, R123 ;  /* 0x0000007b007c7308 */ /* 0x000f620000000800 */
[C---:B------:R-:W-:Y:S08]  /*16810*/  HMMA.16816.F32 R40, R20.reuse, R98, R40 ;  /* 0x000000621428723c */ /* 0x040ff00000001828 */
[C---:B--2---:R-:W-:Y:S08]  /*16820*/  HMMA.16816.F32 R44, R20.reuse, R88, R44 ;  /* 0x00000058142c723c */ /* 0x044ff0000000182c */
[C---:B------:R-:W-:Y:S08]  /*16830*/  HMMA.16816.F32 R48, R20.reuse, R90, R48 ;  /* 0x0000005a1430723c */ /* 0x040ff00000001830 */
[C---:B------:R-:W-:Y:S08]  /*16840*/  HMMA.16816.F32 R52, R20.reuse, R24, R52 ;  /* 0x000000181434723c */ /* 0x040ff00000001834 */
        /* <DEDUP_REMOVED lines=11> */
[C---:B----4-:R-:W-:Y:S03]  /*16900*/  HMMA.16816.F32 R12, R20.reuse, R84, R12 ;  /* 0x00000054140c723c */ /* 0x050fe6000000180c */
[----:B-1----:R-:W-:Y:S02]  /*16910*/  F2FP.F16.F32.PACK_AB R85, R107, R104 ;  /* 0x000000686b55723e */ /* 0x002fe400000000ff */
[----:B------:R-:W-:Y:S03]  /*16920*/  F2FP.F16.F32.PACK_AB R84, R134, R133 ;  /* 0x000000858654723e */ /* 0x000fe600000000ff */
[----:B------:R-:W-:Y:S01]  /*16930*/  HMMA.16816.F32 R16, R20, R86, R16 ;  /* 0x000000561410723c */ /* 0x000fe20000001810 */
[----:B------:R-:W1:Y:S02]  /*16940*/  LDSM.16.MT88.4 R20, [R151+0xb800] ;  /* 0x00b800009714783b */ /* 0x000e640000004200 */
[----:B-----5:R-:W-:Y:S02]  /*16950*/  F2FP.F16.F32.PACK_AB R87, R115, R106 ;  /* 0x0000006a7357723e */ /* 0x020fe400000000ff */
[----:B------:R-:W-:Y:S07]  /*16960*/  F2FP.F16.F32.PACK_AB R86, R124, R135 ;  /* 0x000000877c56723e */ /* 0x000fee00000000ff */
[C---:B---3--:R-:W-:Y:S01]  /*16970*/  HMMA.16816.F32 R96, R84.reuse, R92, R4 ;  /* 0x0000005c5460723c */ /* 0x048fe20000001804 */
[----:B------:R-:W3:Y:S07]  /*16980*/  LDSM.16.MT88.4 R4, [R150+0xb800] ;  /* 0x00b800009604783b */ /* 0x000eee0000004200 */
[C---:B------:R-:W-:Y:S01]  /*16990*/  HMMA.16816.F32 R92, R84.reuse, R94, R8 ;  /* 0x0000005e545c723c */ /* 0x040fe20000001808 */
[----:B------:R-:W4:Y:S07]  /*169a0*/  LDSM.16.MT88.4 R8, [R149+0xb800] ;  /* 0x00b800009508783b */ /* 0x000f2e0000004200 */
[C---:B------:R-:W-:Y:S08]  /*169b0*/  HMMA.16816.F32 R36, R84.reuse, R28, R36 ;  /* 0x0000001c5424723c */ /* 0x040ff00000001824 */
[C---:B------:R-:W-:Y:S08]  /*169c0*/  HMMA.16816.F32 R40, R84.reuse, R30, R40 ;  /* 0x0000001e5428723c */ /* 0x040ff00000001828 */
[C---:B--2---:R-:W-:Y:S03]  /*169d0*/  HMMA.16816.F32 R44, R84.reuse, R24, R44 ;  /* 0x00000018542c723c */ /* 0x044fe6000000182c */
[----:B------:R-:W-:Y:S01]  /*169e0*/  FADD.FTZ R24, R118, R3 ;  /* 0x0000000376187221 */ /* 0x000fe20000010000 */
[----:B------:R-:W-:Y:S03]  /*169f0*/  FADD.FTZ R3, R125, R2 ;  /* 0x000000027d037221 */ /* 0x000fe60000010000 */
[----:B------:R-:W-:Y:S01]  /*16a00*/  FADD.FTZ R24, R117, R24 ;  /* 0x0000001875187221 */ /* 0x000fe20000010000 */
[C---:B------:R-:W-:Y:S03]  /*16a10*/  HMMA.16816.F32 R48, R84.reuse, R26, R48 ;  /* 0x0000001a5430723c */ /* 0x040fe60000001830 */
[----:B------:R-:W-:Y:S04]  /*16a20*/  FADD.FTZ R3, R128, R3 ;  /* 0x0000000380037221 */ /* 0x000fe80000010000 */
[----:B------:R-:W-:Y:S01]  /*16a30*/  FADD.FTZ R126, R126, R3 ;  /* 0x000000037e7e7221 */ /* 0x000fe20000010000 */
[C---:B------:R-:W-:Y:S03]  /*16a40*/  HMMA.16816.F32 R52, R84.reuse, R32, R52 ;  /* 0x000000205434723c */ /* 0x040fe60000001834 */
[----:B------:R-:W-:Y:S01]  /*16a50*/  MOV R3, R102 ;  /* 0x0000006600037202 */ /* 0x000fe20000000f00 */
[----:B------:R-:W-:Y:S04]  /*16a60*/  FADD.FTZ R127, R127, R126 ;  /* 0x0000007e7f7f7221 */ /* 0x000fe80000010000 */
        /* <DEDUP_REMOVED lines=28> */
[----:B------:R-:W-:Y:S03]  /*16c30*/  HMMA.16816.F32 R84, R84, R22, R16 ;  /* 0x000000165454723c */ /* 0x000fe60000001810 */
[----:B------:R-:W-:Y:S04]  /*16c40*/  FADD.FTZ R135, R135, R134 ;  /* 0x0000008687877221 */ /* 0x000fe80000010000 */
[----:B------:R-:W-:Y:S01]  /*16c50*/  FADD.FTZ R174, R124, R135 ;  /* 0x000000877cae7221 */ /* 0x000fe20000010000 */
[----:B------:R-:W-:Y:S01]  /*16c60*/  @!UPT UIADD3 URZ, UPT, UPT, URZ, URZ, URZ ;  /* 0x000000fffffff290 */ /* 0x000fe2000fffe0ff */
[----:B------:R-:W-:Y:S11]  /*16c70*/  @P0 BRA `(.L_x_6166) ;  /* 0xffffffd0008c0947 */ /* 0x000ff6000383ffff */
.L_x_6162:
        /* <DEDUP_REMOVED lines=9> */
[----:B------:R-:W-:Y:S01]  /*16d10*/  LOP3.LUT R7, R7, 0x1c0, RZ, 0xc0, !PT ;  /* 0x000001c007077812 */ /* 0x000fe200078ec0ff */
[----:B------:R-:W5:Y:S01]  /*16d20*/  LDC R12, c[0x0][0x434] ;  /* 0x00010d00ff0c7b82 */ /* 0x000f620000000800 */
[----:B------:R-:W-:-:S02]  /*16d30*/  SHF.R.U32.HI R18, RZ, 0x1, R157 ;  /* 0x00000001ff127819 */ /* 0x000fc4000001169d */
[----:B------:R-:W-:Y:S01]  /*16d40*/  LOP3.LUT R7, R7, 0x38, R2, 0xf8, !PT ;  /* 0x0000003807077812 */ /* 0x000fe200078ef802 */
[----:B-1----:R-:W-:Y:S01]  /*16d50*/  FADD.FTZ R10, R3, R174 ;  /* 0x000000ae030a7221 */ /* 0x002fe20000010000 */
[----:B------:R-:W-:Y:S01]  /*16d60*/  LOP3.LUT R3, R2, 0x6, RZ, 0xc0, !PT ;  /* 0x0000000602037812 */ /* 0x000fe200078ec0ff */
[----:B--2---:R-:W-:Y:S01]  /*16d70*/  ULEA UR4, UR4, UR5, 0x18 ;  /* 0x0000000504047291 */ /* 0x004fe2000f8ec0ff */
[----:B------:R-:W-:Y:S01]  /*16d80*/  MOV R2, 0x10 ;  /* 0x0000001000027802 */ /* 0x000fe20000000f00 */
[----:B---3--:R-:W-:Y:S01]  /*16d90*/  FADD.FTZ R9, R0, R173 ;  /* 0x000000ad00097221 */ /* 0x008fe20000010000 */
[----:B------:R-:W1:Y:S01]  /*16da0*/  SHFL.BFLY PT, R5, R10, 0x1, 0x1f ;  /* 0x0c201f000a057f89 */ /* 0x000e6200000e0000 */
[----:B------:R-:W-:Y:S02]  /*16db0*/  SHF.L.U32 R0, R157, 0x5, RZ ;  /* 0x000000059d007819 */ /* 0x000fe400000006ff */
[----:B------:R-:W-:Y:S01]  /*16dc0*/  SEL R2, R2, 0xfffffff0, !P2 ;  /* 0xfffffff002027807 */ /* 0x000fe20005000000 */
[----:B------:R-:W2:Y:S01]  /*16dd0*/  SHFL.BFLY PT, R4, R9, 0x1, 0x1f ;  /* 0x0c201f0009047f89 */ /* 0x000ea200000e0000 */
[----:B------:R-:W-:-:S02]  /*16de0*/  LOP3.LUT R0, R3, 0x7c00, R0, 0xf8, !PT ;  /* 0x00007c0003007812 */ /* 0x000fc400078ef800 */
[----:B------:R-:W-:Y:S02]  /*16df0*/  MOV R3, 0x20 ;  /* 0x0000002000037802 */ /* 0x000fe40000000f00 */
[----:B------:R-:W-:-:S04]  /*16e00*/  LOP3.LUT R0, R0, R7, RZ, 0xfc, !PT ;  /* 0x0000000700007212 */ /* 0x000fc800078efcff */
[----:B------:R-:W-:-:S04]  /*16e10*/  LEA R7, R0, UR4, 0x1 ;  /* 0x0000000400077c11 */ /* 0x000fc8000f8e08ff */
        /* <DEDUP_REMOVED lines=10> */
[-C--:B------:R-:W-:Y:S01]  /*16ec0*/  IADD3 R3, PT, PT, R2, R7.reuse, RZ ;  /* 0x0000000702037210 */ /* 0x080fe20007ffe0ff */
[----:B------:R-:W3:Y:S01]  /*16ed0*/  @P0 LDC R14, c[0x0][0x458] ;  /* 0x00011600ff0e0b82 */ /* 0x000ee20000000800 */
        /* <DEDUP_REMOVED lines=126> */
[----:B----4-:R-:W-:Y:S01]  /*176c0*/  @P0 FMUL.FTZ R4, R4, 0.69314718246459960938 ;  /* 0x3f31721804040820 */ /* 0x010fe20000410000 */
[----:B--2---:R-:W-:-:S02]  /*176d0*/  ISETP.NE.AND P4, PT, R6, RZ, PT ;  /* 0x000000ff0600720c */ /* 0x004fc40003f85270 */
[----:B------:R-:W-:Y:S02]  /*176e0*/  STS [R7+0x2400], R62 ;  /* 0x0024003e07007388 */ /* 0x000fe40000000800 */
[C---:B------:R-:W-:Y:S02]  /*176f0*/  ISETP.NE.OR P2, PT, R156.reuse, -0x1, !P4 ;  /* 0xffffffff9c00780c */ /* 0x040fe40006745670 */
[----:B------:R-:W-:Y:S04]  /*17700*/  STS [R3+0x2000], R64 ;  /* 0x0020004003007388 */ /* 0x000fe80000000800 */
[----:B------:R1:W-:Y:S01]  /*17710*/  STS [R3+0x2400], R66 ;  /* 0x0024004203007388 */ /* 0x0003e20000000800 */
[----:B------:R-:W2:Y:S03]  /*17720*/  @!P3 LDC.64 R16, c[0x0][0x400] ;  /* 0x00010000ff10bb82 */ /* 0x000ea60000000a00 */
[----:B------:R-:W-:Y:S04]  /*17730*/  STS [R9+0x2000], R68 ;  /* 0x0020004409007388 */ /* 0x000fe80000000800 */
[----:B------:R-:W-:Y:S01]  /*17740*/  STS [R9+0x2400], R70 ;  /* 0x0024004609007388 */ /* 0x000fe20000000800 */
[----:B------:R-:W4:Y:S03]  /*17750*/  @!P4 LDC R6, c[0x0][0x3e0] ;  /* 0x0000f800ff06cb82 */ /* 0x000f260000000800 */
[----:B------:R-:W-:Y:S04]  /*17760*/  STS [R13+0x2000], R72 ;  /* 0x002000480d007388 */ /* 0x000fe80000000800 */
[----:B------:R5:W-:Y:S04]  /*17770*/  STS [R13+0x2400], R74 ;  /* 0x0024004a0d007388 */ /* 0x000be80000000800 */
[----:B------:R-:W-:Y:S04]  /*17780*/  STS [R11+0x2000], R76 ;  /* 0x0020004c0b007388 */ /* 0x000fe80000000800 */
[----:B------:R-:W-:Y:S01]  /*17790*/  STS [R11+0x2400], R78 ;  /* 0x0024004e0b007388 */ /* 0x000fe20000000800 */
[----:B-1----:R-:W1:Y:S03]  /*177a0*/  @P3 LDC.64 R2, c[0x0][0x408] ;  /* 0x00010200ff023b82 */ /* 0x002e660000000a00 */
[----:B------:R-:W-:Y:S04]  /*177b0*/  STS [R19+0x2000], R80 ;  /* 0x0020005013007388 */ /* 0x000fe80000000800 */
[----:B------:R3:W-:Y:S04]  /*177c0*/  STS [R19+0x2400], R82 ;  /* 0x0024005213007388 */ /* 0x0007e80000000800 */
[----:B------:R-:W-:Y:S04]  /*177d0*/  STS [R15+0x2000], R88 ;  /* 0x002000580f007388 */ /* 0x000fe80000000800 */
[----:B------:R2:W-:Y:S01]  /*177e0*/  STS [R15+0x2400], R90 ;  /* 0x0024005a0f007388 */ /* 0x0005e20000000800 */
[----:B-----5:R-:W5:Y:S03]  /*177f0*/  @P1 LDC R13, c[0x0][0x458] ;  /* 0x00011600ff0d1b82 */ /* 0x020f660000000800 */
[----:B------:R-:W-:Y:S04]  /*17800*/  STS [R21+0x2000], R84 ;  /* 0x0020005415007388 */ /* 0x000fe80000000800 */
[----:B------:R4:W-:Y:S01]  /*17810*/  STS [R21+0x2400], R86 ;  /* 0x0024005615007388 */ /* 0x0009e20000000800 */
[----:B-1----:R-:W-:Y:S01]  /*17820*/  @P3 IMAD.WIDE.U32 R22, R156, R2, RZ ;  /* 0x000000029c163225 */ /* 0x002fe200078e00ff */
[----:B------:R-:W-:Y:S01]  /*17830*/  MOV R2, 0x7f800000 ;  /* 0x7f80000000027802 */ /* 0x000fe20000000f00 */
[----:B------:R-:W-:Y:S01]  /*17840*/  BAR.SYNC.DEFER_BLOCKING 0x0 ;  /* 0x0000000000007b1d */ /* 0x000fe20000010000 */
[----:B---3--:R-:W-:-:S05]  /*17850*/  LOP3.LUT R19, R18, 0x30, RZ, 0xc0, !PT ;  /* 0x0000003012137812 */ /* 0x008fca00078ec0ff */
[----:B------:R-:W1:Y:S01]  /*17860*/  S2R R0, SR_CTAID.Z ;  /* 0x0000000000007919 */ /* 0x000e620000002700 */
[----:B------:R-:W3:Y:S01]  /*17870*/  S2R R7, SR_TID.X ;  /* 0x0000000000077919 */ /* 0x000ee20000002100 */
[----:B--2---:R-:W2:Y:S01]  /*17880*/  @P4 LDC R15, c[0x0][0x454] ;  /* 0x00011500ff0f4b82 */ /* 0x004ea20000000800 */
[----:B-----5:R-:W-:Y:S01]  /*17890*/  @P1 FFMA.FTZ R2, R102, R13, R5 ;  /* 0x0000000d66021223 */ /* 0x020fe20000010005 */
[C---:B----4-:R-:W-:Y:S01]  /*178a0*/  @!P3 IMAD.WIDE.U32 R20, R159.reuse, R16, RZ ;  /* 0x000000109f14b225 */ /* 0x050fe200078e00ff */
[----:B------:R-:W-:Y:S01]  /*178b0*/  SHF.R.U32.HI R16, RZ, 0x2, R157 ;  /* 0x00000002ff107819 */ /* 0x000fe2000001169d */
[----:B------:R4:W3:Y:S02]  /*178c0*/  LDS.128 R8, [R166+0x1800] ;  /* 0x00180000a6087984 */ /* 0x0008e40000000c00 */
[----:B------:R-:W-:Y:S01]  /*178d0*/  @!P3 IMAD R17, R159, R17, R21 ;  /* 0x000000119f11b224 */ /* 0x000fe200078e0215 */
[----:B------:R-:W-:Y:S01]  /*178e0*/  LOP3.LUT R16, R19, 0x7, R16, 0xf8, !PT ;  /* 0x0000000713107812 */ /* 0x000fe200078ef810 */
[----:B------:R-:W-:-:S02]  /*178f0*/  @P3 IMAD R17, R156, R3, R23 ;  /* 0x000000039c113224 */ /* 0x000fc400078e0217 */
[C---:B------:R-:W-:Y:S02]  /*17900*/  @!P2 IMAD R156, R159.reuse, R12, RZ ;  /* 0x0000000c9f9ca224 */ /* 0x040fe400078e02ff */
[----:B-1----:R-:W-:Y:S01]  /*17910*/  @!P4 IMAD R3, R159, R6, R0 ;  /* 0x000000069f03c224 */ /* 0x002fe200078e0200 */
[----:B------:R-:W-:Y:S01]  /*17920*/  MOV R6, 0x7f800000 ;  /* 0x7f80000000067802 */ /* 0x000fe20000000f00 */
[----:B------:R-:W-:Y:S02]  /*17930*/  @P0 FFMA.FTZ R6, R101, R14, R4 ;  /* 0x0000000e65060223 */ /* 0x000fe40000010004 */
[----:B------:R-:W-:Y:S02]  /*17940*/  @!P4 IMAD R3, R3, R12, RZ ;  /* 0x0000000c0303c224 */ /* 0x000fe400078e02ff */
[----:B--2---:R-:W-:Y:S01]  /*17950*/  @P4 IMAD R3, R0, R15, R156 ;  /* 0x0000000f00034224 */ /* 0x004fe200078e029c */
[----:B----4-:R-:W-:Y:S06]  /*17960*/  @P5 BRA `(.L_x_6168) ;  /* 0x0000000000305947 */ /* 0x010fec0003800000 */
        /* <DEDUP_REMOVED lines=12> */
.L_x_6168:
[----:B------:R-:W-:Y:S05]  /*17a30*/  BSYNC.RECONVERGENT B0 ;  /* 0x0000000000007941 */ /* 0x000fea0003800200 */
.L_x_6167:
[----:B------:R-:W-:Y:S01]  /*17a40*/  IMAD.MOV.U32 R169, RZ, RZ, RZ ;  /* 0x000000ffffa97224 */ /* 0x000fe200078e00ff */
[----:B-1----:R1:W2:Y:S01]  /*17a50*/  LDS.128 R12, [R166] ;  /* 0x00000000a60c7984 */ /* 0x0022a20000000c00 */
[----:B------:R-:W-:Y:S01]  /*17a60*/  @P3 IMAD.MOV.U32 R20, RZ, RZ, R22 ;  /* 0x000000ffff143224 */ /* 0x000fe200078e0016 */
[----:B------:R-:W4:Y:S01]  /*17a70*/  LDCU.64 UR4, c[0x0][0x410] ;  /* 0x00008200ff0477ac */ /* 0x000f220008000a00 */
        /* <DEDUP_REMOVED lines=8> */
[----:B---3--:R-:W-:Y:S02]  /*17b00*/  SHF.R.U32.HI R2, RZ, 0x3, R7 ;  /* 0x00000003ff027819 */ /* 0x008fe40000011607 */
[----:B------:R1:W3:Y:S01]  /*17b10*/  LDS.128 R4, [R166+0x2000] ;  /* 0x00200000a6047984 */ /* 0x0002e20000000c00 */
[-C--:B------:R-:W-:Y:S02]  /*17b20*/  ISETP.GE.AND P3, PT, R160, R161.reuse, PT ;  /* 0x000000a1a000720c */ /* 0x080fe40003f66270 */
[----:B------:R-:W-:Y:S01]  /*17b30*/  ISETP.GE.AND P0, PT, R2, R161, PT ;  /* 0x000000a10200720c */ /* 0x000fe20003f06270 */
[----:B----4-:R-:W-:-:S04]  /*17b40*/  IMAD.WIDE.U32 R16, R0, UR4, R16 ;  /* 0x0000000400107c25 */ /* 0x010fc8000f8e0010 */
[----:B------:R-:W-:-:S08]  /*17b50*/  IMAD R19, R0, UR5, R17 ;  /* 0x0000000500137c24 */ /* 0x000fd0000f8e0211 */
[----:B------:R-:W-:Y:S05]  /*17b60*/  @P0 BRA `(.L_x_6170) ;  /* 0x00000000002c0947 */ /* 0x000fea0003800000 */
        /* <DEDUP_REMOVED lines=9> */
[----:B--2---:R4:W-:Y:S04]  /*17c00*/  @!P1 STG.E.128 desc[UR6][R20.64], R12 ;  /* 0x0000000c14009986 */ /* 0x0049e8000c101d06 */
[----:B---3--:R4:W-:Y:S02]  /*17c10*/  @!P0 STG.E.128 desc[UR6][R20.64+0x80], R4 ;  /* 0x0000800414008986 */ /* 0x0089e4000c101d06 */
.L_x_6170:
[----:B------:R-:W-:Y:S05]  /*17c20*/  BSYNC.RECONVERGENT B0 ;  /* 0x0000000000007941 */ /* 0x000fea0003800200 */
.L_x_6169:
        /* <DEDUP_REMOVED lines=20> */
.L_x_6172:
[----:B------:R-:W-:Y:S05]  /*17d70*/  BSYNC.RECONVERGENT B0 ;  /* 0x0000000000007941 */ /* 0x000fea0003800200 */
.L_x_6171:
        /* <DEDUP_REMOVED lines=20> */
.L_x_6174:
[----:B------:R-:W-:Y:S05]  /*17ec0*/  BSYNC.RECONVERGENT B0 ;  /* 0x0000000000007941 */ /* 0x000fea0003800200 */
.L_x_6173:
[----:B------:R-:W-:Y:S05]  /*17ed0*/  @P3 EXIT ;  /* 0x000000000000394d */ /* 0x000fea0003800000 */
[----:B------:R-:W5:Y:S01]  /*17ee0*/  LDCU.64 UR4, c[0x0][0x3f0] ;  /* 0x00007e00ff0477ac */ /* 0x000f620008000a00 */
[----:B------:R-:W-:Y:S01]  /*17ef0*/  IADD3 R3, P0, PT, R2, 0x30, RZ ;  /* 0x0000003002037810 */ /* 0x000fe20007f1e0ff */
[----:B-12---:R-:W1:Y:S01]  /*17f00*/  LDS.128 R164, [R166+0x3800] ;  /* 0x00380000a6a47984 */ /* 0x006e620000000c00 */
[----:B---3--:R-:W-:Y:S01]  /*17f10*/  MOV R5, R19 ;  /* 0x0000001300057202 */ /* 0x008fe20000000f00 */
        /* <DEDUP_REMOVED lines=11> */
[----:B------:R2:W-:Y:S06]  /*17fd0*/  @!P1 STG.E.128 desc[UR6][R2.64], R8 ;  /* 0x0000000802009986 */ /* 0x0005ec000c101d06 */
[----:B------:R-:W-:Y:S05]  /*17fe0*/  @P0 EXIT ;  /* 0x000000000000094d */ /* 0x000fea0003800000 */
[----:B-1----:R-:W-:Y:S01]  /*17ff0*/  STG.E.128 desc[UR6][R2.64+0x80], R164 ;  /* 0x000080a402007986 */ /* 0x002fe2000c101d06 */
[----:B------:R-:W-:Y:S05]  /*18000*/  EXIT ;  /* 0x000000000000794d */ /* 0x000fea0003800000 */
.L_x_6175:
        /* <DEDUP_REMOVED lines=15> */
.L_x_7270:


//--------------------- .text._ZN5flash24flash_fwd_splitkv_kernelI23Flash_fwd_kernel_traitsILi128ELi64ELi64ELi4ELb0ELb0EN7cutlass6half_tE19Flash_kernel_traitsILi128ELi64ELi64ELi4ES3_EELb1ELb0ELb1ELb0ELb0ELb1ELb0ELb1EEEvNS_16Flash_fwd_paramsE --------------------------
	.section	.text._ZN5flash24flash_fwd_splitkv_kernelI23Flash_fwd_kernel_traitsILi128ELi64ELi64ELi4ELb0ELb0EN7cutlass6half_tE19Flash_kernel_traitsILi128ELi64ELi64ELi4ES3_EELb1ELb0ELb1ELb0ELb0ELb1ELb0ELb1EEEvNS_16Flash_fwd_paramsE,"ax",@progbits
	.align	128
        .global         _ZN5flash24flash_fwd_splitkv_kernelI23Flash_fwd_kernel_traitsILi128ELi64ELi64ELi4ELb0ELb0EN7cutlass6half_tE19Flash_kernel_traitsILi128ELi64ELi64ELi4ES3_EELb1ELb0ELb1ELb0ELb0ELb1ELb0ELb1EEEvNS_16Flash_fwd_paramsE
        .type           _ZN5flash24flash_fwd_splitkv_kernelI23Flash_fwd_kernel_traitsILi128ELi64ELi64ELi4ELb0ELb0EN7cutlass6half_tE19Flash_kernel_traitsILi128ELi64ELi64ELi4ES3_EELb1ELb0ELb1ELb0ELb0ELb1ELb0ELb1EEEvNS_16Flash_fwd_paramsE,@function
        .size           _ZN5flash24flash_fwd_splitkv_kernelI23Flash_fwd_kernel_traitsILi128ELi64ELi64ELi4ELb0ELb0EN7cutlass6half_tE19Flash_kernel_traitsILi128ELi64ELi64ELi4ES3_EELb1ELb0ELb1ELb0ELb0ELb1ELb0ELb1EEEvNS_16Flash_fwd_paramsE,(.L_x_7271 - _ZN5flash24flash_fwd_splitkv_kernelI23Flash_fwd_kernel_traitsILi128ELi64ELi64ELi4ELb0ELb0EN7cutlass6half_tE19Flash_kernel_traitsILi128ELi64ELi64ELi4ES3_EELb1ELb0ELb1ELb0ELb0ELb1ELb0ELb1EEEvNS_16Flash_fwd_paramsE)
        .other          _ZN5flash24flash_fwd_splitkv_kernelI23Flash_fwd_kernel_traitsILi128ELi64ELi64ELi4ELb0ELb0EN7cutlass6half_tE19Flash_kernel_traitsILi128ELi64ELi64ELi4ES3_EELb1ELb0ELb1ELb0ELb0ELb1ELb0ELb1EEEvNS_16Flash_fwd_paramsE,@"STO_CUDA_ENTRY STV_DEFAULT"
_ZN5flash24flash_fwd_splitkv_kernelI23Flash_fwd_kernel_traitsILi128ELi64ELi64ELi4ELb0ELb0EN7cutlass6half_tE19Flash_kernel_traitsILi128ELi64ELi64ELi4ES3_EELb1ELb0ELb1ELb0ELb0ELb1ELb0ELb1EEEvNS_16Flash_fwd_paramsE:
.text._ZN5flash24flash_fwd_splitkv_kernelI23Flash_fwd_kernel_traitsILi128ELi64ELi64ELi4ELb0ELb0EN7cutlass6half_tE19Flash_kernel_traitsILi128ELi64ELi64ELi4ES3_EELb1ELb0ELb1ELb0ELb0ELb1ELb0ELb1EEEvNS_16Flash_fwd_paramsE:
        /* <DEDUP_REMOVED lines=51> */
.L_x_6176:
        /* <DEDUP_REMOVED lines=73> */
.L_x_6179:
[----:B------:R-:W-:Y:S05]  /*07c0*/  BSYNC.RECONVERGENT B0 ;  /* 0x0000000000007941 */ /* 0x000fea0003800200 */
.L_x_6178:
        /* <DEDUP_REMOVED lines=18> */
.L_x_6181:
[----:B------:R-:W-:Y:S05]  /*08f0*/  BSYNC.RECONVERGENT B0 ;  /* 0x0000000000007941 */ /* 0x000fea0003800200 */
.L_x_6180:
        /* <DEDUP_REMOVED lines=18> */
.L_x_6183:
[----:B------:R-:W-:Y:S05]  /*0a20*/  BSYNC.RECONVERGENT B0 ;  /* 0x0000000000007941 */ /* 0x000fea0003800200 */
.L_x_6182:
        /* <DEDUP_REMOVED lines=17> */
.L_x_6185:
[----:B------:R-:W-:Y:S05]  /*0b40*/  BSYNC.RECONVERGENT B0 ;  /* 0x0000000000007941 */ /* 0x000fea0003800200 */
.L_x_6184:
        /* <DEDUP_REMOVED lines=20> */
.L_x_6177:
        /* <DEDUP_REMOVED lines=11> */
.L_x_6186:
        /* <DEDUP_REMOVED lines=103> */
.L_x_6187:
        /* <DEDUP_REMOVED lines=15> */
.L_x_6189:
[----:B------:R-:W2:Y:S01]  /*14a0*/  LDC.64 R64, c[0x0][0x3b8] ;  /* 0x0000ee00ff407b82 */ /* 0x000ea20000000a00 */
[----:B-1----:R-:W-:-:S05]  /*14b0*/  IADD3 R2, PT, PT, R0, R5, RZ ;  /* 0x0000000500027210 */ /* 0x002fca0007ffe0ff */
[C---:B--2---:R-:W-:Y:S02]  /*14c0*/  IMAD R11, R2.reuse, R65, RZ ;  /* 0x00000041020b7224 */ /* 0x044fe400078e02ff */
[----:B------:R-:W-:-:S05]  /*14d0*/  IMAD.WIDE.U32 R2, R2, R64, RZ ;  /* 0x0000004002027225 */ /* 0x000fca00078e00ff */
[----:B------:R-:W-:Y:S02]  /*14e0*/  IADD3 R11, PT, PT, R3, R11, RZ ;  /* 0x0000000b030b7210 */ /* 0x000fe40007ffe0ff */
[----:B------:R-:W-:Y:S02]  /*14f0*/  MOV R10, R2 ;  /* 0x00000002000a7202 */ /* 0x000fe40000000f00 */
.L_x_6190:
        /* <DEDUP_REMOVED lines=14> */
.L_x_6191:
[----:B------:R-:W1:Y:S01]  /*15e0*/  LDC.64 R2, c[0x0][0x3c0] ;  /* 0x0000f000ff027b82 */ /* 0x000e620000000a00 */
[----:B------:R-:W-:-:S05]  /*15f0*/  IADD3 R0, PT, PT, R0, R5, RZ ;  /* 0x0000000500007210 */ /* 0x000fca0007ffe0ff */
[C---:B-1----:R-:W-:Y:S02]  /*1600*/  IMAD R13, R0.reuse, R3, RZ ;  /* 0x00000003000d7224 */ /* 0x042fe400078e02ff */
[----:B------:R-:W-:-:S05]  /*1610*/  IMAD.WIDE.U32 R14, R0, R2, RZ ;  /* 0x00000002000e7225 */ /* 0x000fca00078e00ff */
[----:B------:R-:W-:-:S07]  /*1620*/  IADD3 R13, PT, PT, R15, R13, RZ ;  /* 0x0000000d0f0d7210 */ /* 0x000fce0007ffe0ff */
.L_x_6192:
        /* <DEDUP_REMOVED lines=50> */
.L_x_6188:
        /* <DEDUP_REMOVED lines=171> */
.L_x_6245:
        /* <DEDUP_REMOVED lines=20> */
.L_x_6195:
[----:B-1--4-:R-:W-:Y:S05]  /*2540*/  BSYNC.RECONVERGENT B0 ;  /* 0x0000000000007941 */ /* 0x012fea0003800200 */
.L_x_6194:
        /* <DEDUP_REMOVED lines=13> */
.L_x_6197:
[----:B------:R-:W-:Y:S05]  /*2620*/  BSYNC.RECONVERGENT B0 ;  /* 0x0000000000007941 */ /* 0x000fea0003800200 */
.L_x_6196:
        /* <DEDUP_REMOVED lines=14> */
.L_x_6199:
[----:B------:R-:W-:Y:S05]  /*2710*/  BSYNC.RECONVERGENT B0 ;  /* 0x0000000000007941 */ /* 0x000fea0003800200 */
.L_x_6198:
        /* <DEDUP_REMOVED lines=19> */
.L_x_6201:
[----:B------:R-:W-:Y:S05]  /*2850*/  BSYNC.RECONVERGENT B0 ;  /* 0x0000000000007941 */ /* 0x000fea0003800200 */
.L_x_6200:
        /* <DEDUP_REMOVED lines=15> */
.L_x_6205:
[----:B------:R-:W-:Y:S05]  /*2950*/  BSYNC.RECONVERGENT B0 ;  /* 0x0000000000007941 */ /* 0x000fea0003800200 */
.L_x_6204:
        /* <DEDUP_REMOVED lines=12> */
.L_x_6207:
[----:B------:R-:W-:Y:S05]  /*2a20*/  BSYNC.RECONVERGENT B0 ;  /* 0x0000000000007941 */ /* 0x000fea0003800200 */
.L_x_6206:
        /* <DEDUP_REMOVED lines=14> */
.L_x_6209:
[----:B------:R-:W-:Y:S05]  /*2b10*/  BSYNC.RECONVERGENT B0 ;  /* 0x0000000000007941 */ /* 0x000fea0003800200 */
.L_x_6208:
        /* <DEDUP_REMOVED lines=20> */
.L_x_6203:
        /* <DEDUP_REMOVED lines=58> */
.L_x_6215:
[----:B------:R-:W-:Y:S05]  /*3000*/  BSYNC.RECONVERGENT B0 ;  /* 0x0000000000007941 */ /* 0x000fea0003800200 */
.L_x_6214:
        /* <DEDUP_REMOVED lines=51> */
.L_x_6213:
[----:B------:R-:W-:Y:S05]  /*3340*/  BSYNC.RECONVERGENT B1 ;  /* 0x0000000000017941 */ /* 0x000fea0003800200 */
.L_x_6212:
        /* <DEDUP_REMOVED lines=67> */
.L_x_6219:
[----:B------:R-:W-:Y:S05]  /*3780*/  BSYNC.RECONVERGENT B0 ;  /* 0x0000000000007941 */ /* 0x000fea0003800200 */
.L_x_6218:
        /* <DEDUP_REMOVED lines=51> */
.L_x_6217:
[----:B------:R-:W-:Y:S05]  /*3ac0*/  BSYNC.RECONVERGENT B1 ;  /* 0x0000000000017941 */ /* 0x000fea0003800200 */
.L_x_6216:
        /* <DEDUP_REMOVED lines=67> */
.L_x_6223:
[----:B------:R-:W-:Y:S05]  /*3f00*/  BSYNC.RECONVERGENT B0 ;  /* 0x0000000000007941 */ /* 0x000fea0003800200 */
.L_x_6222:
        /* <DEDUP_REMOVED lines=51> */
.L_x_6221:
[----:B------:R-:W-:Y:S05]  /*4240*/  BSYNC.RECONVERGENT B1 ;  /* 0x0000000000017941 */ /* 0x000fea0003800200 */
.L_x_6220:
        /* <DEDUP_REMOVED lines=70> */
.L_x_6227:
[----:B------:R-:W-:Y:S05]  /*46b0*/  BSYNC.RECONVERGENT B0 ;  /* 0x0000000000007941 */ /* 0x000fea0003800200 */
.L_x_6226:
        /* <DEDUP_REMOVED lines=51> */
.L_x_6225:
[----:B------:R-:W-:Y:S05]  /*49f0*/  BSYNC.RECONVERGENT B1 ;  /* 0x0000000000017941 */ /* 0x000fea0003800200 */
.L_x_6224:
        /* <DEDUP_REMOVED lines=8> */
.L_x_6211:
        /* <DEDUP_REMOVED lines=99> */
.L_x_6231:
[----:B------:R-:W-:Y:S05]  /*50b0*/  BSYNC.RECONVERGENT B0 ;  /* 0x0000000000007941 */ /* 0x000fea0003800200 */
.L_x_6230:
        /* <DEDUP_REMOVED lines=92> */
.L_x_6229:
[----:B------:R-:W-:Y:S05]  /*5680*/  BSYNC.RECONVERGENT B1 ;  /* 0x0000000000017941 */ /* 0x000fea0003800200 */
.L_x_6228:
        /* <DEDUP_REMOVED lines=100> */
.L_x_6235:
[----:B------:R-:W-:Y:S05]  /*5cd0*/  BSYNC.RECONVERGENT B0 ;  /* 0x0000000000007941 */ /* 0x000fea0003800200 */
.L_x_6234:
        /* <DEDUP_REMOVED lines=92> */
.L_x_6233:
[----:B------:R-:W-:Y:S05]  /*62a0*/  BSYNC.RECONVERGENT B1 ;  /* 0x0000000000017941 */ /* 0x000fea0003800200 */
.L_x_6232:
        /* <DEDUP_REMOVED lines=101> */
.L_x_6239:
[----:B------:R-:W-:Y:S05]  /*6900*/  BSYNC.RECONVERGENT B0 ;  /* 0x0000000000007941 */ /* 0x000fea0003800200 */
.L_x_6238:
        /* <DEDUP_REMOVED lines=92> */
.L_x_6237:
[----:B------:R-:W-:Y:S05]  /*6ed0*/  BSYNC.RECONVERGENT B1 ;  /* 0x0000000000017941 */ /* 0x000fea0003800200 */
.L_x_6236:
        /* <DEDUP_REMOVED lines=105> */
.L_x_6243:
[----:B------:R-:W-:Y:S05]  /*7570*/  BSYNC.RECONVERGENT B0 ;  /* 0x0000000000007941 */ /* 0x000fea0003800200 */
.L_x_6242:
        /* <DEDUP_REMOVED lines=90> */
.L_x_6241:
[----:B------:R-:W-:Y:S05]  /*7b20*/  BSYNC.RECONVERGENT B1 ;  /* 0x0000000000017941 */ /* 0x000fea0003800200 */
.L_x_6240:
[----:B------:R-:W5:Y:S08]  /*7b30*/  LDC R3, c[0x0][0x450] ;  /* 0x00011400ff037b82 */ /* 0x000f700000000800 */
[----:B------:R-:W1:Y:S01]  /*7b40*/  LDC R13, c[0x0][0x450] ;  /* 0x00011400ff0d7b82 */ /* 0x000e620000000800 */
[----:B-----5:R-:W-:Y:S05]  /*7b50*/  IMAD.U32 R3, R3, -0x20, RZ ;  /* 0xffffffe003037824 */ /* 0x020fea00078e00ff */
[C---:B------:R-:W-:Y:S02]  /*7b60*/  LEA R88, P1, R3.reuse, R88, 0x1 ;  /* 0x0000005803587211 */ /* 0x040fe400078208ff */
[C---:B------:R-:W-:Y:S02]  /*7b70*/  LEA R86, P0, R3.reuse, R86, 0x1 ;  /* 0x0000005603567211 */ /* 0x040fe400078008ff */
[C---:B------:R-:W-:Y:S02]  /*7b80*/  LEA.HI.X.SX32 R89, R3.reuse, R89, 0x1, P1 ;  /* 0x0000005903597211 */ /* 0x040fe400008f0eff */
[----:B-1----:R-:W-:Y:S09]  /*7b90*/  LEA.HI.X.SX32 R87, R3, R87, 0x1, P0 ;  /* 0x0000005703577211 */ /* 0x002ff200000f0eff */
.L_x_6210:
[----:B------:R-:W-:Y:S05]  /*7ba0*/  BSYNC.RECONVERGENT B2 ;  /* 0x0000000000027941 */ /* 0x000fea0003800200 */
.L_x_6202:
        /* <DEDUP_REMOVED lines=91> */
.L_x_6244:
[----:B------:R-:W-:Y:S02]  /*8160*/  IADD3 R84, P1, PT, R84, R91, RZ ;  /* 0x0000005b54547210 */ /* 0x000fe40007f3e0ff */
[----:B------:R-:W-:Y:S03]  /*8170*/  IADD3 R12, P0, PT, R12, R93, RZ ;  /* 0x0000005d0c0c7210 */ /* 0x000fe60007f1e0ff */
[----:B------:R-:W-:Y:S02]  /*8180*/  IMAD.X R85, R85, 0x1, R90, P1 ;  /* 0x0000000155557824 */ /* 0x000fe400008e065a */
[----:B------:R-:W-:Y:S01]  /*8190*/  IMAD.X R9, R9, 0x1, R92, P0 ;  /* 0x0000000109097824 */ /* 0x000fe200000e065c */
[----:B------:R-:W-:Y:S07]  /*81a0*/  @P2 BRA `(.L_x_6245) ;  /* 0xffffffa000942947 */ /* 0x000fee000383ffff */
.L_x_6193:
        /* <DEDUP_REMOVED lines=43> */
.L_x_6249:
[----:B------:R-:W-:Y:S05]  /*8460*/  BSYNC.RECONVERGENT B0 ;  /* 0x0000000000007941 */ /* 0x000fea0003800200 */
.L_x_6248:
        /* <DEDUP_REMOVED lines=17> */
.L_x_6251:
[----:B------:R-:W-:Y:S05]  /*8580*/  BSYNC.RECONVERGENT B0 ;  /* 0x0000000000007941 */ /* 0x000fea0003800200 */
.L_x_6250:
        /* <DEDUP_REMOVED lines=17> */
.L_x_6253:
[----:B------:R-:W-:Y:S05]  /*86a0*/  BSYNC.RECONVERGENT B0 ;  /* 0x0000000000007941 */ /* 0x000fea0003800200 */
.L_x_6252:
        /* <DEDUP_REMOVED lines=17> */
.L_x_6247:
        /* <DEDUP_REMOVED lines=81> */
.L_x_6261:
[----:B------:R-:W-:Y:S05]  /*8cd0*/  BSYNC.RECONVERGENT B0 ;  /* 0x0000000000007941 */ /* 0x000fea0003800200 */
.L_x_6260:
[----:B-----5:R-:W-:Y:S01]  /*8ce0*/  IMAD.MOV.U32 R6, RZ, RZ, R14 ;  /* 0x000000ffff067224 */ /* 0x020fe200078e000e */
[----:B------:R-:W-:Y:S01]  /*8cf0*/  MOV R4, R12 ;  /* 0x0000000c00047202 */ /* 0x000fe20000000f00 */
[----:B------:R-:W-:Y:S01]  /*8d00*/  IMAD.MOV.U32 R7, RZ, RZ, R15 ;  /* 0x000000ffff077224 */ /* 0x000fe200078e000f */
[----:B------:R-:W-:Y:S02]  /*8d10*/  MOV R5, R13 ;  /* 0x0000000d00057202 */ /* 0x000fe40000000f00 */
.L_x_6259:
[----:B------:R-:W-:Y:S05]  /*8d20*/  BSYNC.RECONVERGENT B1 ;  /* 0x0000000000017941 */ /* 0x000fea0003800200 */
.L_x_6258:
        /* <DEDUP_REMOVED lines=50> */
.L_x_6263:
[----:B------:R-:W-:Y:S05]  /*9050*/  BSYNC.RECONVERGENT B0 ;  /* 0x0000000000007941 */ /* 0x000fea0003800200 */
.L_x_6262:
[----:B-----5:R3:W-:Y:S02]  /*9060*/  STS.128 [R163+0x2000], R12 ;  /* 0x0020000ca3007388 */ /* 0x0207e40000000c00 */
.L_x_6257:
[----:B------:R-:W-:Y:S05]  /*9070*/  BSYNC.RECONVERGENT B2 ;  /* 0x0000000000027941 */ /* 0x000fea0003800200 */
.L_x_6256:
        /* <DEDUP_REMOVED lines=65> */
.L_x_6269:
[----:B------:R-:W-:Y:S05]  /*9490*/  BSYNC.RECONVERGENT B0 ;  /* 0x0000000000007941 */ /* 0x000fea0003800200 */
.L_x_6268:
[----:B-----5:R1:W-:Y:S02]  /*94a0*/  STS.128 [R163+0x800], R12 ;  /* 0x0008000ca3007388 */ /* 0x0203e40000000c00 */
.L_x_6267:
[----:B------:R-:W-:Y:S05]  /*94b0*/  BSYNC.RECONVERGENT B1 ;  /* 0x0000000000017941 */ /* 0x000fea0003800200 */
.L_x_6266:
        /* <DEDUP_REMOVED lines=57> */
.L_x_6271:
[----:B------:R-:W-:Y:S05]  /*9850*/  BSYNC.RECONVERGENT B0 ;  /* 0x0000000000007941 */ /* 0x000fea0003800200 */
.L_x_6270:
[----:B-----5:R3:W-:Y:S02]  /*9860*/  STS.128 [R163+0x2800], R12 ;  /* 0x0028000ca3007388 */ /* 0x0207e40000000c00 */
.L_x_6265:
[----:B------:R-:W-:Y:S05]  /*9870*/  BSYNC.RECONVERGENT B2 ;  /* 0x0000000000027941 */ /* 0x000fea0003800200 */
.L_x_6264:
        /* <DEDUP_REMOVED lines=66> */
.L_x_6277:
[----:B------:R-:W-:Y:S05]  /*9ca0*/  BSYNC.RECONVERGENT B0 ;  /* 0x0000000000007941 */ /* 0x000fea0003800200 */
.L_x_6276:
[----:B-----5:R1:W-:Y:S02]  /*9cb0*/  STS.128 [R163+0x1000], R12 ;  /* 0x0010000ca3007388 */ /* 0x0203e40000000c00 */
.L_x_6275:
[----:B------:R-:W-:Y:S05]  /*9cc0*/  BSYNC.RECONVERGENT B1 ;  /* 0x0000000000017941 */ /* 0x000fea0003800200 */
.L_x_6274:
        /* <DEDUP_REMOVED lines=57> */
.L_x_6279:
[----:B------:R-:W-:Y:S05]  /*a060*/  BSYNC.RECONVERGENT B0 ;  /* 0x0000000000007941 */ /* 0x000fea0003800200 */
.L_x_6278:
[----:B-----5:R3:W-:Y:S02]  /*a070*/  STS.128 [R163+0x3000], R12 ;  /* 0x0030000ca3007388 */ /* 0x0207e40000000c00 */
.L_x_6273:
[----:B------:R-:W-:Y:S05]  /*a080*/  BSYNC.RECONVERGENT B2 ;  /* 0x0000000000027941 */ /* 0x000fea0003800200 */
.L_x_6272:
        /* <DEDUP_REMOVED lines=65> */
.L_x_6283:
[----:B------:R-:W-:Y:S05]  /*a4a0*/  BSYNC.RECONVERGENT B0 ;  /* 0x0000000000007941 */ /* 0x000fea0003800200 */
.L_x_6282:
[----:B-----5:R3:W-:Y:S02]  /*a4b0*/  STS.128 [R163+0x1800], R12 ;  /* 0x0018000ca3007388 */ /* 0x0207e40000000c00 */
.L_x_6281:
[----:B------:R-:W-:Y:S05]  /*a4c0*/  BSYNC.RECONVERGENT B1 ;  /* 0x0000000000017941 */ /* 0x000fea0003800200 */
.L_x_6280:
        /* <DEDUP_REMOVED lines=56> */
.L_x_6285:
[----:B------:R-:W-:Y:S05]  /*a850*/  BSYNC.RECONVERGENT B0 ;  /* 0x0000000000007941 */ /* 0x000fea0003800200 */
.L_x_6284:
[----:B-----5:R1:W-:Y:S01]  /*a860*/  STS.128 [R163+0x3800], R12 ;  /* 0x0038000ca3007388 */ /* 0x0203e20000000c00 */
[----:B------:R-:W-:Y:S05]  /*a870*/  BRA `(.L_x_6254) ;  /* 0x0000002c00cc7947 */ /* 0x000fea0003800000 */
.L_x_6255:
        /* <DEDUP_REMOVED lines=99> */
.L_x_6291:
[----:B------:R-:W-:Y:S05]  /*aeb0*/  BSYNC.RECONVERGENT B0 ;  /* 0x0000000000007941 */ /* 0x000fea0003800200 */
.L_x_6290:
[----:B-----5:R-:W-:Y:S01]  /*aec0*/  IMAD.MOV.U32 R6, RZ, RZ, R30 ;  /* 0x000000ffff067224 */ /* 0x020fe200078e001e */
[----:B------:R-:W-:Y:S01]  /*aed0*/  MOV R4, R28 ;  /* 0x0000001c00047202 */ /* 0x000fe20000000f00 */
[----:B------:R-:W-:Y:S01]  /*aee0*/  IMAD.MOV.U32 R7, RZ, RZ, R31 ;  /* 0x000000ffff077224 */ /* 0x000fe200078e001f */
[----:B------:R-:W-:Y:S02]  /*aef0*/  MOV R5, R29 ;  /* 0x0000001d00057202 */ /* 0x000fe40000000f00 */
.L_x_6289:
[----:B------:R-:W-:Y:S05]  /*af00*/  BSYNC.RECONVERGENT B1 ;  /* 0x0000000000017941 */ /* 0x000fea0003800200 */
.L_x_6288:
        /* <DEDUP_REMOVED lines=88> */
.L_x_6293:
[----:B------:R-:W-:Y:S05]  /*b490*/  BSYNC.RECONVERGENT B0 ;  /* 0x0000000000007941 */ /* 0x000fea0003800200 */
.L_x_6292:
[----:B-----5:R3:W-:Y:S02]  /*b4a0*/  STS.128 [R163+0x2000], R28 ;  /* 0x0020001ca3007388 */ /* 0x0207e40000000c00 */
.L_x_6287:
[----:B------:R-:W-:Y:S05]  /*b4b0*/  BSYNC.RECONVERGENT B2 ;  /* 0x0000000000027941 */ /* 0x000fea0003800200 */
.L_x_6286:
        /* <DEDUP_REMOVED lines=94> */
.L_x_6299:
[----:B------:R-:W-:Y:S05]  /*baa0*/  BSYNC.RECONVERGENT B0 ;  /* 0x0000000000007941 */ /* 0x000fea0003800200 */
.L_x_6298:
[----:B-----5:R1:W-:Y:S02]  /*bab0*/  STS.128 [R163+0x800], R28 ;  /* 0x0008001ca3007388 */ /* 0x0203e40000000c00 */
.L_x_6297:
[----:B------:R-:W-:Y:S05]  /*bac0*/  BSYNC.RECONVERGENT B1 ;  /* 0x0000000000017941 */ /* 0x000fea0003800200 */
.L_x_6296:
        /* <DEDUP_REMOVED lines=86> */
.L_x_6301:
[----:B------:R-:W-:Y:S05]  /*c030*/  BSYNC.RECONVERGENT B0 ;  /* 0x0000000000007941 */ /* 0x000fea0003800200 */
.L_x_6300:
[----:B-----5:R3:W-:Y:S02]  /*c040*/  STS.128 [R163+0x2800], R28 ;  /* 0x0028001ca3007388 */ /* 0x0207e40000000c00 */
.L_x_6295:
[----:B------:R-:W-:Y:S05]  /*c050*/  BSYNC.RECONVERGENT B2 ;  /* 0x0000000000027941 */ /* 0x000fea0003800200 */
.L_x_6294:
        /* <DEDUP_REMOVED lines=95> */
.L_x_6307:
[----:B------:R-:W-:Y:S05]  /*c650*/  BSYNC.RECONVERGENT B0 ;  /* 0x0000000000007941 */ /* 0x000fea0003800200 */
.L_x_6306:
[----:B-----5:R1:W-:Y:S02]  /*c660*/  STS.128 [R163+0x1000], R28 ;  /* 0x0010001ca3007388 */ /* 0x0203e40000000c00 */
.L_x_6305:
[----:B------:R-:W-:Y:S05]  /*c670*/  BSYNC.RECONVERGENT B1 ;  /* 0x0000000000017941 */ /* 0x000fea0003800200 */
.L_x_6304:
        /* <DEDUP_REMOVED lines=86> */
.L_x_6309:
[----:B------:R-:W-:Y:S05]  /*cbe0*/  BSYNC.RECONVERGENT B0 ;  /* 0x0000000000007941 */ /* 0x000fea0003800200 */
.L_x_6308:
[----:B-----5:R1:W-:Y:S02]  /*cbf0*/  STS.128 [R163+0x3000], R28 ;  /* 0x0030001ca3007388 */ /* 0x0203e40000000c00 */
.L_x_6303:
[----:B------:R-:W-:Y:S05]  /*cc00*/  BSYNC.RECONVERGENT B2 ;  /* 0x0000000000027941 */ /* 0x000fea0003800200 */
.L_x_6302:
        /* <DEDUP_REMOVED lines=95> */
.L_x_6313:
[----:B------:R-:W-:Y:S05]  /*d200*/  BSYNC.RECONVERGENT B0 ;  /* 0x0000000000007941 */ /* 0x000fea0003800200 */
.L_x_6312:
[----:B-----5:R1:W-:Y:S02]  /*d210*/  STS.128 [R163+0x1800], R24 ;  /* 0x00180018a3007388 */ /* 0x0203e40000000c00 */
.L_x_6311:
[----:B------:R-:W-:Y:S05]  /*d220*/  BSYNC.RECONVERGENT B1 ;  /* 0x0000000000017941 */ /* 0x000fea0003800200 */
.L_x_6310:
        /* <DEDUP_REMOVED lines=86> */
.L_x_6315:
[----:B------:R-:W-:Y:S05]  /*d790*/  BSYNC.RECONVERGENT B0 ;  /* 0x0000000000007941 */ /* 0x000fea0003800200 */
.L_x_6314:
[----:B-----5:R1:W-:Y:S02]  /*d7a0*/  STS.128 [R163+0x3800], R24 ;  /* 0x00380018a3007388 */ /* 0x0203e40000000c00 */
.L_x_6254:
[----:B------:R-:W-:Y:S05]  /*d7b0*/  BSYNC.RECONVERGENT B3 ;  /* 0x0000000000037941 */ /* 0x000fea0003800200 */
.L_x_6246:
        /* <DEDUP_REMOVED lines=28> */
.L_x_6317:
[----:B------:R-:W-:Y:S05]  /*d980*/  BSYNC.RECONVERGENT B0 ;  /* 0x0000000000007941 */ /* 0x000fea0003800200 */
.L_x_6316:
        /* <DEDUP_REMOVED lines=17> */
.L_x_6319:
[----:B------:R-:W-:Y:S05]  /*daa0*/  BSYNC.RECONVERGENT B0 ;  /* 0x0000000000007941 */ /* 0x000fea0003800200 */
.L_x_6318:
        /* <DEDUP_REMOVED lines=19> */
.L_x_6321:
[----:B------:R-:W-:Y:S05]  /*dbe0*/  BSYNC.RECONVERGENT B0 ;  /* 0x0000000000007941 */ /* 0x000fea0003800200 */
.L_x_6320:
        /* <DEDUP_REMOVED lines=17> */
.L_x_6323:
[----:B------:R-:W-:Y:S05]  /*dd00*/  BSYNC.RECONVERGENT B0 ;  /* 0x0000000000007941 */ /* 0x000fea0003800200 */
.L_x_6322:
        /* <DEDUP_REMOVED lines=41> */
.L_x_6325:
[----:B------:R1:W-:Y:S04]  /*dfa0*/  STS.128 [R163+0x8000], RZ ;  /* 0x008000ffa3007388 */ /* 0x0003e80000000c00 */
[----:B------:R1:W-:Y:S02]  /*dfb0*/  STS.128 [R163+0xa000], RZ ;  /* 0x00a000ffa3007388 */ /* 0x0003e40000000c00 */
.L_x_6326:
[----:B------:R-:W-:Y:S05]  /*dfc0*/  BSYNC.RECONVERGENT B0 ;  /* 0x0000000000007941 */ /* 0x000fea0003800200 */
.L_x_6324:
        /* <DEDUP_REMOVED lines=31> */
.L_x_6328:
[----:B------:R-:W-:Y:S05]  /*e1c0*/  BSYNC.RECONVERGENT B0 ;  /* 0x0000000000007941 */ /* 0x000fea0003800200 */
.L_x_6327:
        /* <DEDUP_REMOVED lines=21> */
.L_x_6330:
[----:B------:R-:W-:Y:S05]  /*e320*/  BSYNC.RECONVERGENT B0 ;  /* 0x0000000000007941 */ /* 0x000fea0003800200 */
.L_x_6329:
        /* <DEDUP_REMOVED lines=19> */
.L_x_6332:
[----:B------:R-:W-:Y:S05]  /*e460*/  BSYNC.RECONVERGENT B0 ;  /* 0x0000000000007941 */ /* 0x000fea0003800200 */
.L_x_6331:
[----:B------:R-:W-:Y:S01]  /*e470*/  LDSM.16.M88.4 R52, [R143] ;  /* 0x000000008f34783b */ /* 0x000fe20000000200 */
[----:B------:R-:W-:Y:S01]  /*e480*/  R2P PR, R153, 0x6 ;  /* 0x0000000699007804 */ /* 0x000fe20000000000 */
[----:B-12-4-:R-:W-:Y:S01]  /*e490*/  IMAD.MOV.U32 R2, RZ, RZ, 0x20 ;  /* 0x00000020ff027424 */ /* 0x016fe200078e00ff */
[----:B------:R-:W1:Y:S01]  /*e4a0*/  LDCU UR10, c[0x0][0x50c] ;  /* 0x0000a180ff0a77ac */ /* 0x000e620008000800 */
[----:B------:R-:W2:Y:S01]  /*e4b0*/  LDSM.16.M88.4 R36, [R142+UR5+0x4000] ;  /* 0x004000058e24783b */ /* 0x000ea20008000200 */
[----:B------:R-:W-:Y:S01]  /*e4c0*/  VIADD R3, R142, UR5 ;  /* 0x000000058e037c36 */ /* 0x000fe20008000000 */
[----:B------:R-:W-:Y:S01]  /*e4d0*/  VIADDMNMX R130, R9, 0x8, R60, PT ;  /* 0x0000000809827846 */ /* 0x000fe2000380013c */
[----:B------:R-:W-:Y:S01]  /*e4e0*/  IMAD.MOV.U32 R4, RZ, RZ, 0x40 ;  /* 0x00000040ff047424 */ /* 0x000fe200078e00ff */
[----:B------:R-:W4:Y:S01]  /*e4f0*/  LDSM.16.M88.4 R76, [R142+UR5+0x4800] ;  /* 0x004800058e4c783b */ /* 0x000f220008000200 */
[----:B------:R-:W-:Y:S01]  /*e500*/  SEL R2, R2, 0xffffffe0, !P1 ;  /* 0xffffffe002027807 */ /* 0x000fe20004800000 */
[----:B------:R-:W-:-:S02]  /*e510*/  IMAD.SHL.U32 R8, R153, 0x2, RZ ;  /* 0x0000000299087824 */ /* 0x000fc400078e00ff */
[----:B------:R-:W3:Y:S01]  /*e520*/  LDSM.16.M88.4 R68, [R142+UR5+0x5000] ;  /* 0x005000058e44783b */ /* 0x000ee20008000200 */
[----:B------:R-:W-:Y:S01]  /*e530*/  SEL R4, R4, 0xffffffc0, !P2 ;  /* 0xffffffc004047807 */ /* 0x000fe20005000000 */
[--C-:B------:R-:W-:Y:S01]  /*e540*/  IMAD.IADD R141, R143, 0x1, R2.reuse ;  /* 0x000000018f8d7824 */ /* 0x100fe200078e0202 */
[----:B------:R-:W-:Y:S01]  /*e550*/  LOP3.LUT R8, R8, 0x6, RZ, 0xc0, !PT ;  /* 0x0000000608087812 */ /* 0x000fe200078ec0ff */
[----:B------:R-:W-:Y:S01]  /*e560*/  IMAD.IADD R138, R3, 0x1, R2 ;  /* 0x00000001038a7824 */ /* 0x000fe200078e0202 */
[----:B------:R-:W1:Y:S01]  /*e570*/  LDSM.16.M88.4 R16, [R142+UR5+0x5800] ;  /* 0x005800058e10783b */ /* 0x000e620008000200 */
[--C-:B------:R-:W-:Y:S02]  /*e580*/  IMAD.IADD R140, R143, 0x1, R4.reuse ;  /* 0x000000018f8c7824 */ /* 0x100fe400078e0204 */
[----:B------:R-:W-:Y:S01]  /*e590*/  IMAD.IADD R137, R3, 0x1, R4 ;  /* 0x0000000103897824 */ /* 0x000fe200078e0204 */
[----:B------:R-:W-:Y:S01]  /*e5a0*/  LDSM.16.M88.4 R32, [R141] ;  /* 0x000000008d20783b */ /* 0x000fe20000000200 */
[C---:B------:R-:W-:Y:S01]  /*e5b0*/  IMAD.IADD R139, R2.reuse, 0x1, R140 ;  /* 0x00000001028b7824 */ /* 0x040fe200078e028c */
[----:B------:R-:W-:Y:S01]  /*e5c0*/  VIMNMX R3, PT, PT, R9, R60, PT ;  /* 0x0000003c09037248 */ /* 0x000fe20003fe0100 */
[----:B------:R-:W-:Y:S01]  /*e5d0*/  IMAD.IADD R9, R57, 0x1, R8 ;  /* 0x0000000139097824 */ /* 0x000fe200078e0208 */
[----:B------:R-:W1:Y:S01]  /*e5e0*/  LDSM.16.M88.4 R84, [R138+0x4000] ;  /* 0x004000008a54783b */ /* 0x000e620000000200 */
[----:B------:R-:W-:-:S02]  /*e5f0*/  IADD3 R136, PT, PT, R2, R137, RZ ;  /* 0x0000008902887210 */ /* 0x000fc40007ffe0ff */
[----:B------:R-:W-:Y:S01]  /*e600*/  VIADD R8, R9, 0x38 ;  /* 0x0000003809087836 */ /* 0x000fe20000000000 */
[----:B------:R-:W1:Y:S04]  /*e610*/  LDSM.16.M88.4 R44, [R138+0x4800] ;  /* 0x004800008a2c783b */ /* 0x000e680000000200 */
[----:B------:R-:W1:Y:S01]  /*e620*/  LDSM.16.M88.4 R12, [R138+0x5000] ;  /* 0x005000008a0c783b */ /* 0x000e620000000200 */
[C---:B------:R-:W-:Y:S02]  /*e630*/  ISETP.GE.AND P5, PT, R8.reuse, R3, PT ;  /* 0x000000030800720c */ /* 0x040fe40003fa6270 */
[----:B------:R-:W-:Y:S01]  /*e640*/  ISETP.GE.AND P2, PT, R8, R130, PT ;  /* 0x000000820800720c */ /* 0x000fe20003f46270 */
[----:B------:R-:W1:Y:S01]  /*e650*/  LDSM.16.M88.4 R40, [R138+0x5800] ;  /* 0x005800008a28783b */ /* 0x000e620000000200 */
[----:B------:R-:W-:-:S03]  /*e660*/  I2FP.F32.U32 R8, R8 ;  /* 0x0000000800087245 */ /* 0x000fc60000201000 */
[----:B-----5:R-:W-:Y:S01]  /*e670*/  LDSM.16.M88.4 R48, [R140] ;  /* 0x000000008c30783b */ /* 0x020fe20000000200 */
[C---:B--2---:R-:W-:Y:S03]  /*e680*/  HMMA.16816.F32 R20, R52.reuse, R36, RZ ;  /* 0x000000243414723c */ /* 0x044fe600000018ff */
[----:B------:R-:W2:Y:S04]  /*e690*/  LDSM.16.M88.4 R28, [R137+0x4000] ;  /* 0x00400000891c783b */ /* 0x000ea80000000200 */
[----:B------:R-:W-:Y:S01]  /*e6a0*/  LDSM.16.M88.4 R88, [R137+0x5000] ;  /* 0x005000008958783b */ /* 0x000fe20000000200 */
[C---:B------:R-:W-:Y:S03]  /*e6b0*/  HMMA.16816.F32 R36, R52.reuse, R38, RZ ;  /* 0x000000263424723c */ /* 0x040fe600000018ff */
[----:B------:R-:W-:Y:S04]  /*e6c0*/  LDSM.16.M88.4 R96, [R143+0x2000] ;  /* 0x002000008f60783b */ /* 0x000fe80000000200 */
[----:B------:R-:W-:Y:S01]  /*e6d0*/  LDSM.16.M88.4 R92, [R142+UR5+0x6800] ;  /* 0x006800058e5c783b */ /* 0x000fe20008000200 */
[C---:B----4-:R-:W-:Y:S03]  /*e6e0*/  HMMA.16816.F32 R80, R52.reuse, R76, RZ ;  /* 0x0000004c3450723c */ /* 0x050fe600000018ff */
[----:B------:R-:W-:Y:S04]  /*e6f0*/  LDSM.16.M88.4 R104, [R138+0x6000] ;  /* 0x006000008a68783b */ /* 0x000fe80000000200 */
[----:B------:R-:W0:Y:S01]  /*e700*/  LDGDEPBAR ;  /* 0x00000000000079af */ /* 0x000e220000000000 */
[C---:B---3--:R-:W-:Y:S08]  /*e710*/  HMMA.16816.F32 R72, R52.reuse, R68, RZ ;  /* 0x000000443448723c */ /* 0x048ff000000018ff */
        /* <DEDUP_REMOVED lines=16> */
[----:B------:R-:W4:Y:S04]  /*e820*/  LDSM.16.M88.4 R32, [R136+0x4800] ;  /* 0x004800008820783b */ /* 0x000f280000000200 */
[----:B------:R-:W-:Y:S03]  /*e830*/  LDSM.16.M88.4 R40, [R142+UR5+0x6000] ;  /* 0x006000058e28783b */ /* 0x000fe60008000200 */
        /* <DEDUP_REMOVED lines=10> */
[----:B------:R-:W-:Y:S01]  /*e8e0*/  HMMA.16816.F32 R52, R48, R86, R52 ;  /* 0x000000563034723c */ /* 0x000fe20000001834 */
[----:B------:R-:W3:Y:S04]  /*e8f0*/  LDSM.16.M88.4 R48, [R141+0x2000] ;  /* 0x002000008d30783b */ /* 0x000ee80000000200 */
[----:B------:R-:W-:Y:S03]  /*e900*/  LDSM.16.M88.4 R84, [R142+UR5+0x7800] ;  /* 0x007800058e54783b */ /* 0x000fe60008000200 */
[C---:B----4-:R-:W-:Y:S08]  /*e910*/  HMMA.16816.F32 R20, R12.reuse, R44, R20 ;  /* 0x0000002c0c14723c */ /* 0x050ff00000001814 */
        /* <DEDUP_REMOVED lines=36> */
[----:B------:R-:W-:-:S02]  /*eb60*/  FMUL.FTZ R59, R22, UR10 ;  /* 0x0000000a163b7c20 */ /* 0x000fc40008410000 */
[----:B------:R2:W-:Y:S01]  /*eb70*/  MUFU.TANH R27, R20 ;  /* 0x00000014001b7308 */ /* 0x0005e20000002400 */
[----:B------:R-:W-:Y:S01]  /*eb80*/  HMMA.16816.F32 R68, R48, R42, R68 ;  /* 0x0000002a3044723c */ /* 0x000fe20000001844 */
[----:B------:R-:W1:Y:S02]  /*eb90*/  LDSM.16.M88.4 R40, [R137+0x7000] ;  /* 0x007000008928783b */ /* 0x000e640000000200 */
[----:B------:R-:W-:Y:S01]  /*eba0*/  FMUL.FTZ R36, R36, UR10 ;  /* 0x0000000a24247c20 */ /* 0x000fe20008410000 */
[----:B------:R-:W-:-:S03]  /*ebb0*/  FMUL.FTZ R39, R39, UR10 ;  /* 0x0000000a27277c20 */ /* 0x000fc60008410000 */
[----:B------:R-:W1:Y:S01]  /*ebc0*/  MUFU.TANH R61, R61 ;  /* 0x0000003d003d7308 */ /* 0x000e620000002400 */
[C---:B---3--:R-:W-:Y:S07]  /*ebd0*/  HMMA.16816.F32 R80, R32.reuse, R44, R80 ;  /* 0x0000002c2050723c */ /* 0x048fee0000001850 */
[----:B------:R-:W-:Y:S01]  /*ebe0*/  MUFU.TANH R39, R39 ;  /* 0x0000002700277308 */ /* 0x000fe20000002400 */
[----:B------:R-:W-:Y:S01]  /*ebf0*/  HMMA.16816.F32 R76, R32, R46, R76 ;  /* 0x0000002e204c723c */ /* 0x000fe2000000184c */
[----:B------:R-:W3:Y:S06]  /*ec00*/  LDSM.16.M88.4 R44, [R136+0x7800] ;  /* 0x00780000882c783b */ /* 0x000eec0000000200 */
[----:B------:R-:W-:Y:S01]  /*ec10*/  MUFU.TANH R59, R59 ;  /* 0x0000003b003b7308 */ /* 0x000fe20000002400 */
[C---:B----4-:R-:W-:Y:S08]  /*ec20*/  HMMA.16816.F32 R52, R48.reuse, R86, R52 ;  /* 0x000000563034723c */ /* 0x050ff00000001834 */
[----:B------:R-:W-:Y:S01]  /*ec30*/  HMMA.16816.F32 R64, R48, R84, R64 ;  /* 0x000000543040723c */ /* 0x000fe20000001840 */
[----:B------:R-:W-:Y:S01]  /*ec40*/  FMUL.FTZ R49, R23, UR10 ;  /* 0x0000000a17317c20 */ /* 0x000fe20008410000 */
[----:B------:R4:W-:Y:S01]  /*ec50*/  MUFU.TANH R51, R36 ;  /* 0x0000002400337308 */ /* 0x0009e20000002400 */
[----:B--2---:R-:W2:Y:S01]  /*ec60*/  LDSM.16.M88.4 R20, [R136+0x7000] ;  /* 0x007000008814783b */ /* 0x004ea20000000200 */
[----:B------:R-:W-:-:S04]  /*ec70*/  DEPBAR.LE SB0, 0x0 ;  /* 0x000080000000791a */ /* 0x000fc80000000000 */
[----:B------:R-:W-:Y:S01]  /*ec80*/  HMMA.16816.F32 R80, R16, R28, R80 ;  /* 0x0000001c1050723c */ /* 0x000fe20000001850 */
[----:B------:R-:W-:Y:S01]  /*ec90*/  FMUL.FTZ R29, R37, UR10 ;  /* 0x0000000a251d7c20 */ /* 0x000fe20008410000 */
[----:B------:R-:W-:Y:S01]  /*eca0*/  FMUL.FTZ R37, R38, UR10 ;  /* 0x0000000a26257c20 */ /* 0x000fe20008410000 */
[----:B------:R-:W3:Y:S01]  /*ecb0*/  MUFU.TANH R49, R49 ;  /* 0x0000003100317308 */ /* 0x000ee20000002400 */
[----:B------:R-:W-:-:S04]  /*ecc0*/  VIADD R28, R9, 0x20 ;  /* 0x00000020091c7836 */ /* 0x000fc80000000000 */
[----:B-1----:R-:W-:Y:S01]  /*ecd0*/  HMMA.16816.F32 R52, R32, R14, R52 ;  /* 0x0000000e2034723c */ /* 0x002fe20000001834 */
[C---:B------:R-:W-:Y:S02]  /*ece0*/  VIADD R14, R9.reuse, 0x18 ;  /* 0x00000018090e7836 */ /* 0x040fe40000000000 */
[----:B------:R-:W-:Y:S01]  /*ecf0*/  MUFU.TANH R29, R29 ;  /* 0x0000001d001d7308 */ /* 0x000fe20000002400 */
[----:B----4-:R-:W-:-:S04]  /*ed00*/  VIADD R36, R9, 0x9 ;  /* 0x0000000909247836 */ /* 0x010fc80000000000 */
[----:B------:R-:W-:Y:S01]  /*ed10*/  HMMA.16816.F32 R72, R32, R40, R72 ;  /* 0x000000282048723c */ /* 0x000fe20000001848 */
[----:B------:R-:W-:Y:S02]  /*ed20*/  ISETP.GE.AND P3, PT, R36, R3, PT ;  /* 0x000000032400720c */ /* 0x000fe40003f66270 */
[----:B------:R-:W1:Y:S01]  /*ed30*/  MUFU.TANH R37, R37 ;  /* 0x0000002500257308 */ /* 0x000e620000002400 */
[----:B------:R-:W-:-:S04]  /*ed40*/  FMUL.FTZ R15, R80, UR10 ;  /* 0x0000000a500f7c20 */ /* 0x000fc80008410000 */
[C---:B------:R-:W-:Y:S03]  /*ed50*/  HMMA.16816.F32 R68, R32.reuse, R42, R68 ;  /* 0x0000002a2044723c */ /* 0x040fe60000001844 */
[----:B------:R-:W-:Y:S05]  /*ed60*/  MUFU.TANH R15, R15 ;  /* 0x0000000f000f7308 */ /* 0x000fea0000002400 */
[----:B------:R-:W-:Y:S01]  /*ed70*/  HMMA.16816.F32 R64, R32, R12, R64 ;  /* 0x0000000c2040723c */ /* 0x000fe20000001840 */
[C---:B------:R-:W-:Y:S02]  /*ed80*/  VIADD R34, R9.reuse, 0x1 ;  /* 0x0000000109227836 */ /* 0x040fe40000000000 */
[----:B------:R-:W-:Y:S01]  /*ed90*/  FMUL.FTZ R13, R82, UR10 ;  /* 0x0000000a520d7c20 */ /* 0x000fe20008410000 */
[----:B------:R-:W-:-:S02]  /*eda0*/  VIADD R32, R9, 0x8 ;  /* 0x0000000809207836 */ /* 0x000fc40000000000 */
[----:B------:R-:W-:Y:S01]  /*edb0*/  VIADD R12, R9, 0x19 ;  /* 0x00000019090c7836 */ /* 0x000fe20000000000 */
[CC--:B------:R-:W-:Y:S01]  /*edc0*/  ISETP.GE.AND P4, PT, R34.reuse, R3.reuse, PT ;  /* 0x000000032200720c */ /* 0x0c0fe20003f86270 */
[C---:B---3--:R-:W-:Y:S01]  /*edd0*/  HMMA.16816.F32 R52, R16.reuse, R46, R52 ;  /* 0x0000002e1034723c */ /* 0x048fe20000001834 */
[----:B------:R-:W-:Y:S01]  /*ede0*/  ISETP.GE.AND P1, PT, R34, R130, PT ;  /* 0x000000822200720c */ /* 0x000fe20003f26270 */
[----:B------:R-:W-:Y:S01]  /*edf0*/  MUFU.TANH R13, R13 ;  /* 0x0000000d000d7308 */ /* 0x000fe20000002400 */
[----:B------:R-:W-:Y:S02]  /*ee00*/  I2FP.F32.U32 R34, R34 ;  /* 0x0000002200227245 */ /* 0x000fe40000201000 */
[C---:B------:R-:W-:Y:S02]  /*ee10*/  ISETP.GE.AND P0, PT, R32.reuse, R3, PT ;  /* 0x000000032000720c */ /* 0x040fe40003f06270 */
[----:B------:R-:W-:Y:S01]  /*ee20*/  ISETP.GE.AND P6, PT, R32, R130, PT ;  /* 0x000000822000720c */ /* 0x000fe20003fc6270 */
[----:B------:R-:W-:Y:S01]  /*ee30*/  HMMA.16816.F32 R76, R16, R30, R76 ;  /* 0x0000001e104c723c */ /* 0x000fe2000000184c */
[----:B------:R-:W-:Y:S01]  /*ee40*/  FMUL.FTZ R31, R81, UR10 ;  /* 0x0000000a511f7c20 */ /* 0x000fe20008410000 */
[----:B------:R-:W-:Y:S01]  /*ee50*/  I2FP.F32.U32 R32, R32 ;  /* 0x0000002000207245 */ /* 0x000fe20000201000 */
[CC--:B------:R-:W-:Y:S01]  /*ee60*/  FFMA.FTZ R40, R0.reuse, R34.reuse, R61 ;  /* 0x0000002200287223 */ /* 0x0c0fe2000001003d */
[----:B------:R-:W-:-:S03]  /*ee70*/  FFMA.FTZ R34, R0, R34, R49 ;  /* 0x0000002200227223 */ /* 0x000fc60000010031 */
[----:B------:R-:W-:Y:S01]  /*ee80*/  MUFU.TANH R31, R31 ;  /* 0x0000001f001f7308 */ /* 0x000fe20000002400 */
[C---:B--2---:R-:W-:Y:S01]  /*ee90*/  HMMA.16816.F32 R72, R16.reuse, R20, R72 ;  /* 0x000000141048723c */ /* 0x044fe20000001848 */
[----:B------:R-:W-:Y:S01]  /*eea0*/  FMUL.FTZ R21, R83, UR10 ;  /* 0x0000000a53157c20 */ /* 0x000fe20008410000 */
[-C--:B------:R-:W-:Y:S01]  /*eeb0*/  FFMA.FTZ R42, R0, R32.reuse, R51 ;  /* 0x00000020002a7223 */ /* 0x080fe20000010033 */
[----:B------:R-:W-:Y:S01]  /*eec0*/  FMUL.FTZ R41, R54, UR10 ;  /* 0x0000000a36297c20 */ /* 0x000fe20008410000 */
[----:B-1----:R-:W-:Y:S01]  /*eed0*/  FFMA.FTZ R32, R0, R32, R37 ;  /* 0x0000002000207223 */ /* 0x002fe20000010025 */
[----:B------:R-:W-:Y:S01]  /*eee0*/  FSEL R40, R40, -INF , !P4 ;  /* 0xff80000028287808 */ /* 0x000fe20006000000 */
[----:B------:R-:W-:Y:S01]  /*eef0*/  FMUL.FTZ R53, R53, UR10 ;  /* 0x0000000a35357c20 */ /* 0x000fe20008410000 */
[----:B------:R-:W-:Y:S01]  /*ef00*/  MUFU.TANH R21, R21 ;  /* 0x0000001500157308 */ /* 0x000fe20000002400 */
[C---:B------:R-:W-:Y:S01]  /*ef10*/  HMMA.16816.F32 R68, R16.reuse, R22, R68 ;  /* 0x000000161044723c */ /* 0x040fe20000001844 */
[----:B------:R-:W-:Y:S01]  /*ef20*/  FSEL R34, R34, -INF , !P1 ;  /* 0xff80000022227808 */ /* 0x000fe20004800000 */
[----:B------:R-:W-:Y:S01]  /*ef30*/  FMUL.FTZ R55, R55, UR10 ;  /* 0x0000000a37377c20 */ /* 0x000fe20008410000 */
[----:B------:R-:W-:Y:S01]  /*ef40*/  FMUL.FTZ R33, R76, UR10 ;  /* 0x0000000a4c217c20 */ /* 0x000fe20008410000 */
[----:B------:R-:W-:Y:S01]  /*ef50*/  FMUL.FTZ R23, R77, UR10 ;  /* 0x0000000a4d177c20 */ /* 0x000fe20008410000 */
[----:B------:R-:W-:Y:S01]  /*ef60*/  FSEL R42, R42, -INF , !P0 ;  /* 0xff8000002a2a7808 */ /* 0x000fe20004000000 */
[----:B------:R-:W-:Y:S01]  /*ef70*/  FMUL.FTZ R79, R79, UR10 ;  /* 0x0000000a4f4f7c20 */ /* 0x000fe20008410000 */
[----:B------:R-:W1:Y:S01]  /*ef80*/  MUFU.TANH R41, R41 ;  /* 0x0000002900297308 */ /* 0x000e620000002400 */
[----:B------:R-:W-:Y:S01]  /*ef90*/  HMMA.16816.F32 R64, R16, R44, R64 ;  /* 0x0000002c1040723c */ /* 0x000fe20000001840 */
[----:B------:R-:W-:Y:S01]  /*efa0*/  FMUL.FTZ R19, R52, UR10 ;  /* 0x0000000a34137c20 */ /* 0x000fe20008410000 */
[----:B------:R-:W-:Y:S01]  /*efb0*/  FMUL.FTZ R17, R78, UR10 ;  /* 0x0000000a4e117c20 */ /* 0x000fe20008410000 */
[----:B------:R-:W-:-:S02]  /*efc0*/  VIADD R16, R9, 0x11 ;  /* 0x0000001109107836 */ /* 0x000fc40000000000 */
[----:B------:R-:W-:Y:S01]  /*efd0*/  FMUL.FTZ R72, R72, UR10 ;  /* 0x0000000a48487c20 */ /* 0x000fe20008410000 */
[----:B------:R-:W-:Y:S01]  /*efe0*/  FMUL.FTZ R74, R74, UR10 ;  /* 0x0000000a4a4a7c20 */ /* 0x000fe20008410000 */
[----:B------:R-:W-:Y:S01]  /*eff0*/  FMUL.FTZ R73, R73, UR10 ;  /* 0x0000000a49497c20 */ /* 0x000fe20008410000 */
[----:B------:R-:W2:Y:S01]  /*f000*/  MUFU.TANH R19, R19 ;  /* 0x0000001300137308 */ /* 0x000ea20000002400 */
[----:B------:R-:W-:Y:S01]  /*f010*/  FMUL.FTZ R75, R75, UR10 ;  /* 0x0000000a4b4b7c20 */ /* 0x000fe20008410000 */
[CC--:B------:R-:W-:Y:S02]  /*f020*/  ISETP.GE.AND P1, PT, R16.reuse, R3.reuse, PT ;  /* 0x000000031000720c */ /* 0x0c0fe40003f26270 */
[----:B------:R-:W-:Y:S01]  /*f030*/  ISETP.GE.AND P0, PT, R16, R130, PT ;  /* 0x000000821000720c */ /* 0x000fe20003f06270 */
[----:B------:R-:W-:Y:S01]  /*f040*/  FMUL.FTZ R68, R68, UR10 ;  /* 0x0000000a44447c20 */ /* 0x000fe20008410000 */
[----:B------:R-:W-:Y:S01]  /*f050*/  I2FP.F32.U32 R16, R16 ;  /* 0x0000001000107245 */ /* 0x000fe20000201000 */
[----:B------:R-:W-:Y:S01]  /*f060*/  FMUL.FTZ R70, R70, UR10 ;  /* 0x0000000a46467c20 */ /* 0x000fe20008410000 */
[----:B------:R-:W3:Y:S01]  /*f070*/  MUFU.TANH R33, R33 ;  /* 0x0000002100217308 */ /* 0x000ee20000002400 */
[----:B-1----:R-:W-:Y:S01]  /*f080*/  FFMA.FTZ R41, R0, R8, R41 ;  /* 0x0000000800297223 */ /* 0x002fe20000010029 */
[----:B------:R-:W-:Y:S01]  /*f090*/  FSEL R32, R32, -INF , !P6 ;  /* 0xff80000020207808 */ /* 0x000fe20007000000 */
[-C--:B------:R-:W-:Y:S01]  /*f0a0*/  FFMA.FTZ R22, R0, R16.reuse, R31 ;  /* 0x0000001000167223 */ /* 0x080fe2000001001f */
[-C--:B------:R-:W-:Y:S01]  /*f0b0*/  ISETP.GE.AND P6, PT, R14, R3.reuse, PT ;  /* 0x000000030e00720c */ /* 0x080fe20003fc6270 */
[C---:B------:R-:W-:Y:S01]  /*f0c0*/  FFMA.FTZ R16, R0.reuse, R16, R21 ;  /* 0x0000001000107223 */ /* 0x040fe20000010015 */
[----:B------:R-:W-:Y:S01]  /*f0d0*/  FSEL R114, R41, -INF , !P2 ;  /* 0xff80000029727808 */ /* 0x000fe20005000000 */
[C---:B------:R-:W-:Y:S01]  /*f0e0*/  VIADD R21, R9.reuse, 0x21 ;  /* 0x0000002109157836 */ /* 0x040fe20000000000 */
[----:B------:R-:W-:Y:S01]  /*f0f0*/  MUFU.TANH R23, R23 ;  /* 0x0000001700177308 */ /* 0x000fe20000002400 */
[----:B--2---:R-:W-:Y:S01]  /*f100*/  FFMA.FTZ R19, R0, R8, R19 ;  /* 0x0000000800137223 */ /* 0x004fe20000010013 */
[----:B------:R-:W-:Y:S01]  /*f110*/  IADD3 R8, PT, PT, R9, 0x10, RZ ;  /* 0x0000001009087810 */ /* 0x000fe20007ffe0ff */
[----:B------:R-:W-:Y:S01]  /*f120*/  FMUL.FTZ R66, R66, UR10 ;  /* 0x0000000a42427c20 */ /* 0x000fe20008410000 */
[----:B------:R-:W-:Y:S01]  /*f130*/  FSEL R22, R22, -INF , !P1 ;  /* 0xff80000016167808 */ /* 0x000fe20004800000 */
[----:B------:R-:W-:Y:S01]  /*f140*/  FMUL.FTZ R69, R69, UR10 ;  /* 0x0000000a45457c20 */ /* 0x000fe20008410000 */
[----:B------:R-:W-:Y:S01]  /*f150*/  FSEL R123, R19, -INF , !P5 ;  /* 0xff800000137b7808 */ /* 0x000fe20006800000 */
[----:B------:R-:W-:Y:S01]  /*f160*/  FMUL.FTZ R64, R64, UR10 ;  /* 0x0000000a40407c20 */ /* 0x000fe20008410000 */
[----:B------:R-:W-:Y:S01]  /*f170*/  ISETP.GE.AND P5, PT, R36, R130, PT ;  /* 0x000000822400720c */ /* 0x000fe20003fa6270 */
[----:B------:R-:W1:Y:S01]  /*f180*/  MUFU.TANH R17, R17 ;  /* 0x0000001100117308 */ /* 0x000e620000002400 */
[----:B------:R-:W-:Y:S01]  /*f190*/  I2FP.F32.U32 R36, R36 ;  /* 0x0000002400247245 */ /* 0x000fe20000201000 */
[----:B------:R-:W-:Y:S01]  /*f1a0*/  FMUL.FTZ R71, R71, UR10 ;  /* 0x0000000a47477c20 */ /* 0x000fe20008410000 */
[C---:B------:R-:W-:Y:S01]  /*f1b0*/  ISETP.GE.AND P2, PT, R8.reuse, R3, PT ;  /* 0x000000030800720c */ /* 0x040fe20003f46270 */
[----:B------:R-:W-:Y:S01]  /*f1c0*/  FMUL.FTZ R65, R65, UR10 ;  /* 0x0000000a41417c20 */ /* 0x000fe20008410000 */
[----:B------:R-:W-:Y:S01]  /*f1d0*/  ISETP.GE.AND P4, PT, R8, R130, PT ;  /* 0x000000820800720c */ /* 0x000fe20003f86270 */
[C---:B------:R-:W-:Y:S01]  /*f1e0*/  FFMA.FTZ R29, R0.reuse, R36, R29 ;  /* 0x00000024001d7223 */ /* 0x040fe2000001001d */
[----:B------:R-:W-:Y:S01]  /*f1f0*/  I2FP.F32.U32 R8, R8 ;  /* 0x0000000800087245 */ /* 0x000fe20000201000 */
[----:B------:R-:W2:Y:S01]  /*f200*/  MUFU.TANH R35, R72 ;  /* 0x0000004800237308 */ /* 0x000ea20000002400 */
[----:B------:R-:W-:Y:S01]  /*f210*/  FFMA.FTZ R36, R0, R36, R39 ;  /* 0x0000002400247223 */ /* 0x000fe20000010027 */
[----:B------:R-:W-:Y:S01]  /*f220*/  ISETP.GE.AND P1, PT, R28, R130, PT ;  /* 0x000000821c00720c */ /* 0x000fe20003f26270 */
[----:B------:R-:W-:Y:S01]  /*f230*/  FMUL.FTZ R67, R67, UR10 ;  /* 0x0000000a43437c20 */ /* 0x000fe20008410000 */
[----:B------:R-:W-:Y:S01]  /*f240*/  FSEL R38, R29, -INF , !P3 ;  /* 0xff8000001d267808 */ /* 0x000fe20005800000 */
[----:B------:R-:W-:Y:S01]  /*f250*/  FFMA.FTZ R15, R0, R8, R15 ;  /* 0x00000008000f7223 */ /* 0x000fe2000001000f */
[----:B------:R-:W-:Y:S01]  /*f260*/  ISETP.GE.AND P3, PT, R14, R130, PT ;  /* 0x000000820e00720c */ /* 0x000fe20003f66270 */
[----:B------:R-:W-:Y:S01]  /*f270*/  FFMA.FTZ R8, R0, R8, R13 ;  /* 0x0000000800087223 */ /* 0x000fe2000001000d */
[----:B------:R-:W4:Y:S01]  /*f280*/  MUFU.TANH R19, R74 ;  /* 0x0000004a00137308 */ /* 0x000f220000002400 */
[----:B------:R-:W-:-:S02]  /*f290*/  I2FP.F32.U32 R14, R14 ;  /* 0x0000000e000e7245 */ /* 0x000fc40000201000 */
[----:B------:R-:W-:Y:S02]  /*f2a0*/  FSEL R36, R36, -INF , !P5 ;  /* 0xff80000024247808 */ /* 0x000fe40006800000 */
[----:B------:R-:W-:Y:S01]  /*f2b0*/  FSEL R26, R15, -INF , !P2 ;  /* 0xff8000000f1a7808 */ /* 0x000fe20005000000 */
[----:B---3--:R-:W-:Y:S01]  /*f2c0*/  FFMA.FTZ R20, R0, R14, R33 ;  /* 0x0000000e00147223 */ /* 0x008fe20000010021 */
[C---:B------:R-:W-:Y:S01]  /*f2d0*/  ISETP.GE.AND P5, PT, R12.reuse, R3, PT ;  /* 0x000000030c00720c */ /* 0x040fe20003fa6270 */
[----:B------:R-:W3:Y:S01]  /*f2e0*/  MUFU.TANH R73, R73 ;  /* 0x0000004900497308 */ /* 0x000ee20000002400 */
[----:B------:R-:W-:Y:S01]  /*f2f0*/  ISETP.GE.AND P2, PT, R12, R130, PT ;  /* 0x000000820c00720c */ /* 0x000fe20003f46270 */
[----:B-1----:R-:W-:Y:S01]  /*f300*/  FFMA.FTZ R14, R0, R14, R17 ;  /* 0x0000000e000e7223 */ /* 0x002fe20000010011 */
[----:B------:R-:W-:Y:S02]  /*f310*/  FSEL R8, R8, -INF , !P4 ;  /* 0xff80000008087808 */ /* 0x000fe40006000000 */
[----:B------:R-:W-:-:S02]  /*f320*/  I2FP.F32.U32 R12, R12 ;  /* 0x0000000c000c7245 */ /* 0x000fc40000201000 */
[-C--:B------:R-:W-:Y:S01]  /*f330*/  ISETP.GE.AND P4, PT, R28, R3.reuse, PT ;  /* 0x000000031c00720c */ /* 0x080fe20003f86270 */
[----:B------:R-:W1:Y:S01]  /*f340*/  MUFU.TANH R75, R75 ;  /* 0x0000004b004b7308 */ /* 0x000e620000002400 */
[----:B------:R-:W-:Y:S01]  /*f350*/  I2FP.F32.U32 R28, R28 ;  /* 0x0000001c001c7245 */ /* 0x000fe20000201000 */
[----:B------:R-:W-:Y:S01]  /*f360*/  FFMA.FTZ R18, R0, R12, R23 ;  /* 0x0000000c00127223 */ /* 0x000fe20000010017 */
[----:B------:R-:W-:Y:S01]  /*f370*/  FSEL R16, R16, -INF , !P0 ;  /* 0xff80000010107808 */ /* 0x000fe20004000000 */
[----:B------:R-:W-:Y:S01]  /*f380*/  VIADD R23, R9, 0x29 ;  /* 0x0000002909177836 */ /* 0x000fe20000000000 */
[----:B------:R-:W-:Y:S01]  /*f390*/  FSEL R20, R20, -INF , !P6 ;  /* 0xff80000014147808 */ /* 0x000fe20007000000 */
[C---:B--2---:R-:W-:Y:S01]  /*f3a0*/  FFMA.FTZ R35, R0.reuse, R28, R35 ;  /* 0x0000001c00237223 */ /* 0x044fe20000010023 */
[C---:B------:R-:W-:Y:S01]  /*f3b0*/  ISETP.GE.AND P0, PT, R21.reuse, R3, PT ;  /* 0x000000031500720c */ /* 0x040fe20003f06270 */
[----:B------:R-:W2:Y:S01]  /*f3c0*/  MUFU.TANH R13, R68 ;  /* 0x00000044000d7308 */ /* 0x000ea20000002400 */
[----:B------:R-:W-:Y:S01]  /*f3d0*/  ISETP.GE.AND P6, PT, R21, R130, PT ;  /* 0x000000821500720c */ /* 0x000fe20003fc6270 */
[----:B----4-:R-:W-:Y:S01]  /*f3e0*/  FFMA.FTZ R19, R0, R28, R19 ;  /* 0x0000001c00137223 */ /* 0x010fe20000010013 */
[----:B------:R-:W-:-:S02]  /*f3f0*/  I2FP.F32.U32 R21, R21 ;  /* 0x0000001500157245 */ /* 0x000fc40000201000 */
[----:B------:R-:W-:Y:S02]  /*f400*/  IADD3 R28, PT, PT, R9, 0x28, RZ ;  /* 0x00000028091c7810 */ /* 0x000fe40007ffe0ff */
[----:B------:R-:W-:Y:S01]  /*f410*/  FSEL R14, R14, -INF , !P3 ;  /* 0xff8000000e0e7808 */ /* 0x000fe20005800000 */
[----:B------:R-:W4:Y:S01]  /*f420*/  MUFU.TANH R15, R70 ;  /* 0x00000046000f7308 */ /* 0x000f220000002400 */
[----:B------:R-:W-:Y:S01]  /*f430*/  FSEL R18, R18, -INF , !P5 ;  /* 0xff80000012127808 */ /* 0x000fe20006800000 */
[CC--:B---3--:R-:W-:Y:S01]  /*f440*/  FFMA.FTZ R73, R0.reuse, R21.reuse, R73 ;  /* 0x0000001500497223 */ /* 0x0c8fe20000010049 */
[----:B-1----:R-:W-:Y:S01]  /*f450*/  FFMA.FTZ R75, R0, R21, R75 ;  /* 0x00000015004b7223 */ /* 0x002fe2000001004b */
[C---:B------:R-:W-:Y:S02]  /*f460*/  ISETP.GE.AND P3, PT, R28.reuse, R3, PT ;  /* 0x000000031c00720c */ /* 0x040fe40003f66270 */
[----:B------:R-:W-:Y:S02]  /*f470*/  ISETP.GE.AND P5, PT, R28, R130, PT ;  /* 0x000000821c00720c */ /* 0x000fe40003fa6270 */
[----:B------:R-:W1:Y:S01]  /*f480*/  MUFU.TANH R79, R79 ;  /* 0x0000004f004f7308 */ /* 0x000e620000002400 */
[----:B------:R-:W-:-:S02]  /*f490*/  I2FP.F32.U32 R28, R28 ;  /* 0x0000001c001c7245 */ /* 0x000fc40000201000 */
[----:B------:R-:W-:Y:S02]  /*f4a0*/  FSEL R116, R35, -INF , !P4 ;  /* 0xff80000023747808 */ /* 0x000fe40006000000 */
[----:B------:R-:W-:Y:S01]  /*f4b0*/  ISETP.GE.AND P4, PT, R23, R130, PT ;  /* 0x000000821700720c */ /* 0x000fe20003f86270 */
[CC--:B--2---:R-:W-:Y:S01]  /*f4c0*/  FFMA.FTZ R13, R0.reuse, R28.reuse, R13 ;  /* 0x0000001c000d7223 */ /* 0x0c4fe2000001000d */
[----:B------:R-:W-:Y:S01]  /*f4d0*/  FSEL R166, R73, -INF , !P0 ;  /* 0xff80000049a67808 */ /* 0x000fe20004000000 */
[----:B------:R-:W2:Y:S01]  /*f4e0*/  MUFU.TANH R21, R66 ;  /* 0x0000004200157308 */ /* 0x000ea20000002400 */
[C---:B----4-:R-:W-:Y:S01]  /*f4f0*/  FFMA.FTZ R15, R0.reuse, R28, R15 ;  /* 0x0000001c000f7223 */ /* 0x050fe2000001000f */
[----:B------:R-:W-:Y:S01]  /*f500*/  VIADD R28, R9, 0x30 ;  /* 0x00000030091c7836 */ /* 0x000fe20000000000 */
[----:B------:R-:W-:Y:S02]  /*f510*/  FSEL R132, R75, -INF , !P6 ;  /* 0xff8000004b847808 */ /* 0x000fe40007000000 */
[----:B------:R-:W-:Y:S01]  /*f520*/  FSEL R162, R13, -INF , !P3 ;  /* 0xff8000000da27808 */ /* 0x000fe20005800000 */
[----:B------:R-:W-:Y:S01]  /*f530*/  VIADD R13, R9, 0x31 ;  /* 0x00000031090d7836 */ /* 0x000fe20000000000 */
[----:B------:R-:W-:Y:S01]  /*f540*/  I2FP.F32.U32 R30, R28 ;  /* 0x0000001c001e7245 */ /* 0x000fe20000201000 */
[----:B------:R-:W3:Y:S01]  /*f550*/  MUFU.TANH R69, R69 ;  /* 0x0000004500457308 */ /* 0x000ee20000002400 */
[----:B-1----:R-:W-:Y:S01]  /*f560*/  FFMA.FTZ R12, R0, R12, R79 ;  /* 0x0000000c000c7223 */ /* 0x002fe2000001004f */
[----:B------:R-:W-:-:S02]  /*f570*/  ISETP.GE.AND P0, PT, R28, R130, PT ;  /* 0x000000821c00720c */ /* 0x000fc40003f06270 */
[-C--:B------:R-:W-:Y:S02]  /*f580*/  ISETP.GE.AND P6, PT, R9, R3.reuse, PT ;  /* 0x000000030900720c */ /* 0x080fe40003fc6270 */
[----:B------:R-:W-:Y:S02]  /*f590*/  FSEL R12, R12, -INF , !P2 ;  /* 0xff8000000c0c7808 */ /* 0x000fe40005000000 */
[----:B------:R-:W1:Y:S01]  /*f5a0*/  MUFU.TANH R17, R64 ;  /* 0x0000004000117308 */ /* 0x000e620000002400 */
[----:B------:R-:W-:Y:S01]  /*f5b0*/  ISETP.GE.AND P2, PT, R23, R3, PT ;  /* 0x000000031700720c */ /* 0x000fe20003f46270 */
[C---:B--2---:R-:W-:Y:S01]  /*f5c0*/  FFMA.FTZ R21, R0.reuse, R30, R21 ;  /* 0x0000001e00157223 */ /* 0x044fe20000010015 */
[----:B------:R-:W-:Y:S02]  /*f5d0*/  I2FP.F32.U32 R23, R23 ;  /* 0x0000001700177245 */ /* 0x000fe40000201000 */
[----:B------:R-:W-:Y:S02]  /*f5e0*/  ISETP.GE.AND P3, PT, R9, R130, PT ;  /* 0x000000820900720c */ /* 0x000fe40003f66270 */
[----:B------:R-:W-:Y:S01]  /*f5f0*/  I2FP.F32.U32 R44, R9 ;  /* 0x00000009002c7245 */ /* 0x000fe20000201000 */
[----:B------:R-:W2:Y:S01]  /*f600*/  MUFU.TANH R71, R71 ;  /* 0x0000004700477308 */ /* 0x000ea20000002400 */
[C---:B---3--:R-:W-:Y:S01]  /*f610*/  FFMA.FTZ R69, R0.reuse, R23, R69 ;  /* 0x0000001700457223 */ /* 0x048fe20000010045 */
[----:B------:R-:W-:Y:S01]  /*f620*/  FSEL R120, R21, -INF , !P0 ;  /* 0xff80000015787808 */ /* 0x000fe20004000000 */
[----:B------:R-:W-:Y:S01]  /*f630*/  VIADD R9, R9, 0x39 ;  /* 0x0000003909097836 */ /* 0x000fe20000000000 */
[----:B------:R-:W-:Y:S01]  /*f640*/  ISETP.NE.AND P0, PT, R103, 0x1, PT ;  /* 0x000000016700780c */ /* 0x000fe20003f05270 */
[CC--:B------:R-:W-:Y:S01]  /*f650*/  FFMA.FTZ R27, R0.reuse, R44.reuse, R27 ;  /* 0x0000002c001b7223 */ /* 0x0c0fe2000001001b */
[----:B------:R-:W-:Y:S01]  /*f660*/  FSEL R134, R19, -INF , !P1 ;  /* 0xff80000013867808 */ /* 0x000fe20004800000 */
[C---:B------:R-:W-:Y:S01]  /*f670*/  FFMA.FTZ R44, R0.reuse, R44, R59 ;  /* 0x0000002c002c7223 */ /* 0x040fe2000001003b */
[----:B------:R-:W3:Y:S01]  /*f680*/  MUFU.TANH R65, R65 ;  /* 0x0000004100417308 */ /* 0x000ee20000002400 */
[----:B-1----:R-:W-:Y:S01]  /*f690*/  FFMA.FTZ R17, R0, R30, R17 ;  /* 0x0000001e00117223 */ /* 0x002fe20000010011 */
[----:B------:R-:W-:-:S02]  /*f6a0*/  FSEL R30, R15, -INF , !P5 ;  /* 0xff8000000f1e7808 */ /* 0x000fc40006800000 */
[----:B------:R-:W-:Y:S02]  /*f6b0*/  FSEL R118, R69, -INF , !P2 ;  /* 0xff80000045767808 */ /* 0x000fe40005000000 */
[-C--:B------:R-:W-:Y:S02]  /*f6c0*/  ISETP.GE.AND P1, PT, R28, R3.reuse, PT ;  /* 0x000000031c00720c */ /* 0x080fe40003f26270 */
[----:B------:R-:W1:Y:S01]  /*f6d0*/  MUFU.TANH R67, R67 ;  /* 0x0000004300437308 */ /* 0x000e620000002400 */
[C---:B------:R-:W-:Y:S01]  /*f6e0*/  ISETP.GE.AND P5, PT, R13.reuse, R3, PT ;  /* 0x000000030d00720c */ /* 0x040fe20003fa6270 */
[----:B--2---:R-:W-:Y:S01]  /*f6f0*/  FFMA.FTZ R28, R0, R23, R71 ;  /* 0x00000017001c7223 */ /* 0x004fe20000010047 */
[----:B------:R-:W-:Y:S01]  /*f700*/  BAR.SYNC.DEFER_BLOCKING 0x0 ;  /* 0x0000000000007b1d */ /* 0x000fe20000010000 */
[----:B------:R-:W-:Y:S02]  /*f710*/  ISETP.GE.AND P2, PT, R13, R130, PT ;  /* 0x000000820d00720c */ /* 0x000fe40003f46270 */
[----:B------:R-:W-:-:S02]  /*f720*/  I2FP.F32.U32 R13, R13 ;  /* 0x0000000d000d7245 */ /* 0x000fc40000201000 */
[----:B------:R-:W-:Y:S01]  /*f730*/  I2FP.F32.U32 R46, R9 ;  /* 0x00000009002e7245 */ /* 0x000fe20000201000 */
[----:B------:R-:W2:Y:S01]  /*f740*/  MUFU.TANH R53, R53 ;  /* 0x0000003500357308 */ /* 0x000ea20000002400 */
[----:B------:R-:W-:Y:S01]  /*f750*/  FSEL R28, R28, -INF , !P4 ;  /* 0xff8000001c1c7808 */ /* 0x000fe20006000000 */
[C---:B---3--:R-:W-:Y:S01]  /*f760*/  FFMA.FTZ R65, R0.reuse, R13, R65 ;  /* 0x0000000d00417223 */ /* 0x048fe20000010041 */
[----:B------:R-:W-:Y:S02]  /*f770*/  FSEL R126, R17, -INF , !P1 ;  /* 0xff800000117e7808 */ /* 0x000fe40004800000 */
[C---:B------:R-:W-:Y:S02]  /*f780*/  ISETP.GE.AND P4, PT, R9.reuse, R3, PT ;  /* 0x000000030900720c */ /* 0x040fe40003f86270 */
[----:B------:R-:W-:Y:S01]  /*f790*/  ISETP.GE.AND P1, PT, R9, R130, PT ;  /* 0x000000820900720c */ /* 0x000fe20003f26270 */
[----:B------:R-:W3:Y:S01]  /*f7a0*/  MUFU.TANH R55, R55 ;  /* 0x0000003700377308 */ /* 0x000ee20000002400 */
[----:B-1----:R-:W-:Y:S01]  /*f7b0*/  FFMA.FTZ R67, R0, R13, R67 ;  /* 0x0000000d00437223 */ /* 0x002fe20000010043 */
[----:B------:R-:W-:-:S02]  /*f7c0*/  FSEL R124, R65, -INF , !P5 ;  /* 0xff800000417c7808 */ /* 0x000fc40006800000 */
[----:B------:R-:W-:Y:S02]  /*f7d0*/  FSEL R44, R44, -INF , !P3 ;  /* 0xff8000002c2c7808 */ /* 0x000fe40005800000 */
[----:B------:R-:W-:Y:S01]  /*f7e0*/  FSEL R115, R67, -INF , !P2 ;  /* 0xff80000043737808 */ /* 0x000fe20005000000 */
[----:B--2---:R-:W-:-:S05]  /*f7f0*/  FFMA.FTZ R53, R0, R46, R53 ;  /* 0x0000002e00357223 */ /* 0x004fca0000010035 */
[----:B------:R-:W-:Y:S01]  /*f800*/  FSEL R122, R53, -INF , !P4 ;  /* 0xff800000357a7808 */ /* 0x000fe20006000000 */
[----:B---3--:R-:W-:Y:S01]  /*f810*/  FFMA.FTZ R55, R0, R46, R55 ;  /* 0x0000002e00377223 */ /* 0x008fe20000010037 */
        /* <DEDUP_REMOVED lines=14> */
.L_x_6334:
        /* <DEDUP_REMOVED lines=59> */
.L_x_6335:
[----:B------:R-:W1:Y:S01]  /*fcb0*/  LDCU UR4, c[0x0][0x440] ;  /* 0x00008800ff0477ac */ /* 0x000e620008000800 */
[C---:B------:R-:W-:Y:S01]  /*fcc0*/  IMAD.SHL.U32 R9, R128.reuse, 0x20, RZ ;  /* 0x0000002080097824 */ /* 0x040fe200078e00ff */
[----:B------:R-:W-:Y:S02]  /*fcd0*/  IADD3 R48, P1, PT, R5, R148, RZ ;  /* 0x0000009405307210 */ /* 0x000fe40007f3e0ff */
[----:B------:R-:W-:-:S03]  /*fce0*/  SHF.L.U64.HI R5, R128, 0x5, R129 ;  /* 0x0000000580057819 */ /* 0x000fc60000010281 */
[----:B------:R-:W-:Y:S01]  /*fcf0*/  IMAD.X R49, R6, 0x1, R149, P1 ;  /* 0x0000000106317824 */ /* 0x000fe200008e0695 */
[----:B-1----:R-:W-:Y:S02]  /*fd00*/  ISETP.GE.AND P3, PT, R10, UR4, PT ;  /* 0x000000040a007c0c */ /* 0x002fe4000bf66270 */
[----:B------:R-:W-:Y:S02]  /*fd10*/  ISETP.GE.AND P2, PT, R100, UR4, PT ;  /* 0x0000000464007c0c */ /* 0x000fe4000bf46270 */
[----:B------:R-:W-:-:S04]  /*fd20*/  IADD3 R10, P4, PT, R9, R48, RZ ;  /* 0x00000030090a7210 */ /* 0x000fc80007f9e0ff */
[----:B------:R-:W-:Y:S01]  /*fd30*/  IADD3 R50, P1, PT, R10, R9, RZ ;  /* 0x000000090a327210 */ /* 0x000fe20007f3e0ff */
[----:B------:R-:W-:-:S04]  /*fd40*/  IMAD.X R11, R5, 0x1, R49, P4 ;  /* 0x00000001050b7824 */ /* 0x000fc800020e0631 */
[----:B------:R-:W-:Y:S01]  /*fd50*/  @!PT LDS RZ, [RZ] ;  /* 0x00000000fffff984 */ /* 0x000fe20000000800 */
[----:B------:R-:W-:Y:S01]  /*fd60*/  @!PT LDS RZ, [RZ] ;  /* 0x00000000fffff984 */ /* 0x000fe20000000800 */
[----:B------:R-:W-:Y:S01]  /*fd70*/  @!PT LDS RZ, [RZ] ;  /* 0x00000000fffff984 */ /* 0x000fe20000000800 */
[----:B------:R1:W-:Y:S01]  /*fd80*/  @!P3 LDGSTS.E.BYPASS.LTC128B.128 [R163+0x4000], desc[UR6][R148.64] ;  /* 0x0400000094a3bfae */ /* 0x0003e2000b981a06 */
[----:B------:R-:W-:-:S03]  /*fd90*/  IMAD.X R51, R11, 0x1, R5, P1 ;  /* 0x000000010b337824 */ /* 0x000fc600008e0605 */
        /* <DEDUP_REMOVED lines=37> */
.L_x_6333:
        /* <DEDUP_REMOVED lines=51> */
[----:B------:R-:W-:Y:S01]  /*10320*/  FFMA.FTZ R107, R38, UR4, -R125 ;  /* 0x00000004266b7c23 */ /* 0x000fe2000801087d */
[----:B------:R-:W3:Y:S01]  /*10330*/  LDSM.16.MT88.4 R40, [R147+0xa000] ;  /* 0x00a000009328783b */ /* 0x000ee20000004200 */
[--C-:B------:R-:W-:Y:S01]  /*10340*/  FFMA.FTZ R113, R44, UR4, -R117.reuse ;  /* 0x000000042c717c23 */ /* 0x100fe20008010875 */
[--C-:B------:R-:W-:Y:S01]  /*10350*/  FFMA.FTZ R110, R34, UR4, -R117.reuse ;  /* 0x00000004226e7c23 */ /* 0x100fe20008010875 */
[--C-:B------:R-:W-:Y:S01]  /*10360*/  FFMA.FTZ R106, R32, UR4, -R117.reuse ;  /* 0x00000004206a7c23 */ /* 0x100fe20008010875 */
[--C-:B------:R-:W-:Y:S01]  /*10370*/  FFMA.FTZ R109, R36, UR4, -R117.reuse ;  /* 0x00000004246d7c23 */ /* 0x100fe20008010875 */
[----:B------:R-:W5:Y:S01]  /*10380*/  LDSM.16.MT88.4 R56, [R145+0xa000] ;  /* 0x00a000009138783b */ /* 0x000f620000004200 */
[----:B------:R-:W-:Y:S01]  /*10390*/  MUFU.EX2 R111, R111 ;  /* 0x0000006f006f7308 */ /* 0x000fe20000000800 */
[----:B------:R-:W-:Y:S01]  /*103a0*/  FFMA.FTZ R35, R8, UR4, -R117 ;  /* 0x0000000408237c23 */ /* 0x000fe20008010875 */
[--C-:B------:R-:W-:Y:S01]  /*103b0*/  FFMA.FTZ R105, R26, UR4, -R125.reuse ;  /* 0x000000041a697c23 */ /* 0x100fe2000801087d */
[----:B------:R-:W5:Y:S01]  /*103c0*/  LDSM.16.MT88.4 R4, [R144+0xa000] ;  /* 0x00a000009004783b */ /* 0x000f620000004200 */
[--C-:B------:R-:W-:Y:S01]  /*103d0*/  FFMA.FTZ R34, R22, UR4, -R125.reuse ;  /* 0x0000000416227c23 */ /* 0x100fe2000801087d */
[--C-:B------:R-:W-:Y:S01]  /*103e0*/  FFMA.FTZ R27, R20, UR4, -R125.reuse ;  /* 0x00000004141b7c23 */ /* 0x100fe2000801087d */
[----:B------:R-:W-:Y:S01]  /*103f0*/  FFMA.FTZ R26, R18, UR4, -R125 ;  /* 0x00000004121a7c23 */ /* 0x000fe2000801087d */
[----:B------:R-:W5:Y:S01]  /*10400*/  LDSM.16.MT88.4 R8, [R147+0x8800] ;  /* 0x008800009308783b */ /* 0x000f620000004200 */
[----:B------:R-:W4:Y:S01]  /*10410*/  MUFU.EX2 R108, R108 ;  /* 0x0000006c006c7308 */ /* 0x000f220000000800 */
[--C-:B------:R-:W-:Y:S01]  /*10420*/  FFMA.FTZ R32, R16, UR4, -R117.reuse ;  /* 0x0000000410207c23 */ /* 0x100fe20008010875 */
[--C-:B------:R-:W-:Y:S01]  /*10430*/  FFMA.FTZ R2, R14, UR4, -R117.reuse ;  /* 0x000000040e027c23 */ /* 0x100fe20008010875 */
[--C-:B------:R-:W-:Y:S01]  /*10440*/  FFMA.FTZ R33, R12, UR4, -R117.reuse ;  /* 0x000000040c217c23 */ /* 0x100fe20008010875 */
[----:B------:R-:W-:Y:S01]  /*10450*/  LDSM.16.MT88.4 R20, [R145+0x8800] ;  /* 0x008800009114783b */ /* 0x000fe20000004200 */
[--C-:B------:R-:W-:Y:S01]  /*10460*/  FFMA.FTZ R127, R134, UR4, -R117.reuse ;  /* 0x00000004867f7c23 */ /* 0x100fe20008010875 */
[----:B------:R-:W-:Y:S01]  /*10470*/  FFMA.FTZ R134, R132, UR4, -R117 ;  /* 0x0000000484867c23 */ /* 0x000fe20008010875 */
        /* <DEDUP_REMOVED lines=13> */
[--C-:B------:R-:W-:Y:S01]  /*10550*/  FFMA.FTZ R115, R115, UR4, -R117.reuse ;  /* 0x0000000473737c23 */ /* 0x100fe20008010875 */
[--C-:B------:R-:W-:Y:S01]  /*10560*/  FFMA.FTZ R114, R114, UR4, -R117.reuse ;  /* 0x0000000472727c23 */ /* 0x100fe20008010875 */
[----:B------:R-:W-:Y:S01]  /*10570*/  FFMA.FTZ R169, R112, UR4, -R117 ;  /* 0x0000000470a97c23 */ /* 0x000fe20008010875 */
[----:B------:R-:W-:Y:S01]  /*10580*/  FADD.FTZ R111, R111, R108 ;  /* 0x0000006c6f6f7221 */ /* 0x000fe20000010000 */
        /* <DEDUP_REMOVED lines=23> */
[C---:B------:R-:W-:Y:S07]  /*10700*/  HMMA.16816.F32 R44, R64.reuse, R48, RZ ;  /* 0x00000030402c723c */ /* 0x040fee00000018ff */
[----:B------:R-:W3:Y:S01]  /*10710*/  MUFU.EX2 R121, R121 ;  /* 0x0000007900797308 */ /* 0x000ee20000000800 */
        /* <DEDUP_REMOVED lines=65> */
[--C-:B------:R-:W-:Y:S01]  /*10b30*/  FFMA.FTZ R30, R123, UR4, -R125.reuse ;  /* 0x000000047b1e7c23 */ /* 0x100fe2000801087d */
[----:B------:R-:W-:-:S05]  /*10b40*/  FFMA.FTZ R31, R122, UR4, -R125 ;  /* 0x000000047a1f7c23 */ /* 0x000fca000801087d */
[----:B------:R-:W2:Y:S01]  /*10b50*/  MUFU.EX2 R29, R29 ;  /* 0x0000001d001d7308 */ /* 0x000ea20000000800 */
[C---:B------:R-:W-:Y:S07]  /*10b60*/  HMMA.16816.F32 R36, R4.reuse, R16, R36 ;  /* 0x000000100424723c */ /* 0x040fee0000001824 */
[----:B------:R-:W-:Y:S01]  /*10b70*/  MUFU.EX2 R30, R30 ;  /* 0x0000001e001e7308 */ /* 0x000fe20000000800 */
[C---:B-1----:R-:W-:Y:S07]  /*10b80*/  HMMA.16816.F32 R72, R4.reuse, R8, R72 ;  /* 0x000000080448723c */ /* 0x042fee0000001848 */
[----:B------:R-:W1:Y:S01]  /*10b90*/  MUFU.EX2 R31, R31 ;  /* 0x0000001f001f7308 */ /* 0x000e620000000800 */
[C---:B------:R-:W-:Y:S01]  /*10ba0*/  HMMA.16816.F32 R68, R4.reuse, R10, R68 ;  /* 0x0000000a0444723c */ /* 0x040fe20000001844 */
[----:B------:R-:W3:Y:S07]  /*10bb0*/  LDSM.16.MT88.4 R8, [R145+0xb000] ;  /* 0x00b000009108783b */ /* 0x000eee0000004200 */
[C---:B------:R-:W-:Y:S01]  /*10bc0*/  HMMA.16816.F32 R40, R4.reuse, R18, R40 ;  /* 0x000000120428723c */ /* 0x040fe20000001828 */
[----:B------:R-:W4:Y:S07]  /*10bd0*/  LDSM.16.MT88.4 R16, [R145+0x9800] ;  /* 0x009800009110783b */ /* 0x000f2e0000004200 */
[----:B------:R-:W-:Y:S01]  /*10be0*/  HMMA.16816.F32 R60, R4, R20, R60 ;  /* 0x00000014043c723c */ /* 0x000fe2000000183c */
[----:B------:R-:W-:-:S04]  /*10bf0*/  FADD.FTZ R20, R106, R113 ;  /* 0x000000716a147221 */ /* 0x000fc80000010000 */
[----:B------:R-:W-:-:S03]  /*10c00*/  FADD.FTZ R20, R109, R20 ;  /* 0x000000146d147221 */ /* 0x000fc60000010000 */
[C---:B------:R-:W-:Y:S08]  /*10c10*/  HMMA.16816.F32 R64, R4.reuse, R22, R64 ;  /* 0x000000160440723c */ /* 0x040ff00000001840 */
[C---:B---3--:R-:W-:Y:S08]  /*10c20*/  HMMA.16816.F32 R52, R4.reuse, R8, R52 ;  /* 0x000000080434723c */ /* 0x048ff00000001834 */
[----:B------:R-:W-:Y:S01]  /*10c30*/  HMMA.16816.F32 R56, R4, R10, R56 ;  /* 0x0000000a0438723c */ /* 0x000fe20000001838 */
[----:B------:R-:W3:Y:S01]  /*10c40*/  LDSM.16.MT88.4 R8, [R146+0x9800] ;  /* 0x009800009208783b */ /* 0x000ee20000004200 */
[----:B--2---:R-:W-:-:S02]  /*10c50*/  F2FP.F16.F32.PACK_AB R4, R29, R28 ;  /* 0x0000001c1d04723e */ /* 0x004fc400000000ff */
[----:B------:R-:W-:Y:S02]  /*10c60*/  F2FP.F16.F32.PACK_AB R5, R115, R120 ;  /* 0x000000787305723e */ /* 0x000fe400000000ff */
[----:B-1----:R-:W-:Y:S02]  /*10c70*/  F2FP.F16.F32.PACK_AB R6, R31, R30 ;  /* 0x0000001e1f06723e */ /* 0x002fe400000000ff */
[----:B------:R-:W-:-:S07]  /*10c80*/  F2FP.F16.F32.PACK_AB R7, R169, R114 ;  /* 0x00000072a907723e */ /* 0x000fce00000000ff */
[C---:B------:R-:W-:Y:S08]  /*10c90*/  HMMA.16816.F32 R96, R4.reuse, R12, R96 ;  /* 0x0000000c0460723c */ /* 0x040ff00000001860 */
        /* <DEDUP_REMOVED lines=26> */
[----:B------:R-:W-:-:S03]  /*10e40*/  FADD.FTZ R13, R26, R13 ;  /* 0x0000000d1a0d7221 */ /* 0x000fc60000010000 */
        /* <DEDUP_REMOVED lines=9> */
[C---:B--2---:R-:W-:Y:S01]  /*10ee0*/  HMMA.16816.F32 R60, R4.reuse, R8, R60 ;  /* 0x00000008043c723c */ /* 0x044fe2000000183c */
[----:B------:R-:W-:Y:S02]  /*10ef0*/  FADD.FTZ R9, R119, R2 ;  /* 0x0000000277097221 */ /* 0x000fe40000010000 */
[----:B------:R-:W-:Y:S02]  /*10f00*/  FADD.FTZ R114, R114, R115 ;  /* 0x0000007372727221 */ /* 0x000fe40000010000 */
[----:B------:R-:W-:Y:S02]  /*10f10*/  FADD.FTZ R9, R118, R9 ;  /* 0x0000000976097221 */ /* 0x000fe40000010000 */
[----:B------:R-:W-:Y:S01]  /*10f20*/  FADD.FTZ R169, R169, R114 ;  /* 0x00000072a9a97221 */ /* 0x000fe20000010000 */
[----:B------:R-:W-:Y:S01]  /*10f30*/  HMMA.16816.F32 R64, R4, R10, R64 ;  /* 0x0000000a0440723c */ /* 0x000fe20000001840 */
        /* <DEDUP_REMOVED lines=72> */
.L_x_6337:
[----:B------:R-:W-:Y:S01]  /*113c0*/  UMOV UR8, URZ ;  /* 0x000000ff00087c82 */ /* 0x000fe20008000000 */
[----:B------:R-:W-:Y:S01]  /*113d0*/  IMAD.SHL.U32 R2, R24, 0x40, RZ ;  /* 0x0000004018027824 */ /* 0x000fe200078e00ff */
[----:B------:R-:W-:-:S05]  /*113e0*/  IADD3 R4, P0, PT, RZ, -UR8, RZ ;  /* 0x80000008ff047c10 */ /* 0x000fca000ff1e0ff */
[----:B------:R-:W-:-:S05]  /*113f0*/  IMAD.X R2, RZ, RZ, ~R2, P0 ;  /* 0x000000ffff027224 */ /* 0x000fca00000e0e02 */
[----:B------:R-:W-:-:S04]  /*11400*/  SHF.R.S64 R5, R4, 0x1f, R2 ;  /* 0x0000001f04057819 */ /* 0x000fc80000001002 */
[----:B------:R-:W-:-:S04]  /*11410*/  IADD3 R150, P0, PT, R5, R150, RZ ;  /* 0x0000009605967210 */ /* 0x000fc80007f1e0ff */
[----:B------:R-:W-:-:S09]  /*11420*/  LEA.HI.X.SX32 R151, R2, R151, 0x1, P0 ;  /* 0x0000009702977211 */ /* 0x000fd200000f0eff */
.L_x_6338:
        /* <DEDUP_REMOVED lines=38> */
[----:B------:R-:W-:Y:S01]  /*11690*/  @P4 STS.128 [R163+0x9000], RZ ;  /* 0x009000ffa3004388 */ /* 0x000fe20000000c00 */
[----:B-1----:R-:W-:-:S02]  /*116a0*/  @!P3 IMAD.MOV.U32 R4, RZ, RZ, R6 ;  /* 0x000000ffff04b224 */ /* 0x002fc400078e0006 */
[----:B------:R-:W-:-:S05]  /*116b0*/  @!P3 IMAD.MOV.U32 R5, RZ, RZ, R7 ;  /* 0x000000ffff05b224 */ /* 0x000fca00078e0007 */
        /* <DEDUP_REMOVED lines=25> */
[----:B------:R-:W0:Y:S01]  /*11850*/  LDGDEPBAR ;  /* 0x00000000000079af */ /* 0x000e220000000000 */
[C---:B---3--:R-:W-:Y:S08]  /*11860*/  HMMA.16816.F32 R108, R12.reuse, R104, RZ ;  /* 0x000000680c6c723c */ /* 0x048ff000000018ff */
[C---:B----4-:R-:W-:Y:S08]  /*11870*/  HMMA.16816.F32 R32, R12.reuse, R28, RZ ;  /* 0x0000001c0c20723c */ /* 0x050ff000000018ff */
[C---:B-----5:R-:W-:Y:S08]  /*11880*/  HMMA.16816.F32 R24, R12.reuse, R20, RZ ;  /* 0x000000140c18723c */ /* 0x060ff000000018ff */
[C---:B------:R-:W-:Y:S08]  /*11890*/  HMMA.16816.F32 R104, R12.reuse, R106, RZ ;  /* 0x0000006a0c68723c */ /* 0x040ff000000018ff */
[C---:B------:R-:W-:Y:S08]  /*118a0*/  HMMA.16816.F32 R28, R12.reuse, R30, RZ ;  /* 0x0000001e0c1c723c */ /* 0x040ff000000018ff */
[C---:B------:R-:W-:Y:S08]  /*118b0*/  HMMA.16816.F32 R20, R12.reuse, R22, RZ ;  /* 0x000000160c14723c */ /* 0x040ff000000018ff */
[C---:B--2---:R-:W-:Y:S08]  /*118c0*/  HMMA.16816.F32 R16, R12.reuse, R124, RZ ;  /* 0x0000007c0c10723c */ /* 0x044ff000000018ff */
[----:B------:R-:W-:Y:S01]  /*118d0*/  HMMA.16816.F32 R12, R12, R126, RZ ;  /* 0x0000007e0c0c723c */ /* 0x000fe200000018ff */
        /* <DEDUP_REMOVED lines=9> */
[----:B------:R-:W1:Y:S07]  /*11970*/  LDSM.16.M88.4 R8, [R140] ;  /* 0x000000008c08783b */ /* 0x000e6e0000000200 */
[C---:B------:R-:W-:Y:S08]  /*11980*/  HMMA.16816.F32 R16, R4.reuse, R112, R16 ;  /* 0x000000700410723c */ /* 0x040ff00000001810 */
        /* <DEDUP_REMOVED lines=11> */
[----:B------:R-:W1:Y:S07]  /*11a40*/  LDSM.16.M88.4 R4, [R139] ;  /* 0x000000008b04783b */ /* 0x000e6e0000000200 */
[C---:B---3--:R-:W-:Y:S08]  /*11a50*/  HMMA.16816.F32 R16, R8.reuse, R112, R16 ;  /* 0x000000700810723c */ /* 0x048ff00000001810 */
[----:B------:R-:W-:Y:S01]  /*11a60*/  HMMA.16816.F32 R12, R8, R114, R12 ;  /* 0x00000072080c723c */ /* 0x000fe2000000180c */
[----:B------:R-:W2:Y:S04]  /*11a70*/  LDSM.16.M88.4 R8, [R136+0x5000] ;  /* 0x005000008808783b */ /* 0x000ea80000000200 */
[----:B------:R-:W3:Y:S03]  /*11a80*/  LDSM.16.M88.4 R112, [R136+0x5800] ;  /* 0x005800008870783b */ /* 0x000ee60000000200 */
[C---:B-1----:R-:W-:Y:S08]  /*11a90*/  HMMA.16816.F32 R108, R4.reuse, R120, R108 ;  /* 0x00000078046c723c */ /* 0x042ff0000000186c */
[C---:B------:R-:W-:Y:S01]  /*11aa0*/  HMMA.16816.F32 R104, R4.reuse, R122, R104 ;  /* 0x0000007a0468723c */ /* 0x040fe20000001868 */
[----:B------:R-:W-:Y:S07]  /*11ab0*/  LDSM.16.M88.4 R120, [R142+UR5+0x6000] ;  /* 0x006000058e78783b */ /* 0x000fee0008000200 */
[C---:B------:R-:W-:Y:S08]  /*11ac0*/  HMMA.16816.F32 R32, R4.reuse, R116, R32 ;  /* 0x000000740420723c */ /* 0x040ff00000001820 */
[C---:B------:R-:W-:Y:S01]  /*11ad0*/  HMMA.16816.F32 R28, R4.reuse, R118, R28 ;  /* 0x00000076041c723c */ /* 0x040fe2000000181c */
[----:B------:R-:W-:Y:S07]  /*11ae0*/  LDSM.16.M88.4 R116, [R142+UR5+0x6800] ;  /* 0x006800058e74783b */ /* 0x000fee0008000200 */
[C---:B--2---:R-:W-:Y:S08]  /*11af0*/  HMMA.16816.F32 R24, R4.reuse, R8, R24 ;  /* 0x000000080418723c */ /* 0x044ff00000001818 */
[C---:B------:R-:W-:Y:S01]  /*11b00*/  HMMA.16816.F32 R20, R4.reuse, R10, R20 ;  /* 0x0000000a0414723c */ /* 0x040fe20000001814 */
[----:B------:R-:W1:Y:S07]  /*11b10*/  LDSM.16.M88.4 R8, [R143+0x2000] ;  /* 0x002000008f08783b */ /* 0x000e6e0000000200 */
[C---:B---3--:R-:W-:Y:S08]  /*11b20*/  HMMA.16816.F32 R16, R4.reuse, R112, R16 ;  /* 0x000000700410723c */ /* 0x048ff00000001810 */
[----:B------:R-:W-:Y:S01]  /*11b30*/  HMMA.16816.F32 R12, R4, R114, R12 ;  /* 0x00000072040c723c */ /* 0x000fe2000000180c */
[----:B------:R-:W2:Y:S04]  /*11b40*/  LDSM.16.M88.4 R4, [R142+UR5+0x7000] ;  /* 0x007000058e04783b */ /* 0x000ea80008000200 */
[----:B------:R-:W3:Y:S03]  /*11b50*/  LDSM.16.M88.4 R112, [R142+UR5+0x7800] ;  /* 0x007800058e70783b */ /* 0x000ee60008000200 */
[C---:B-1----:R-:W-:Y:S08]  /*11b60*/  HMMA.16816.F32 R108, R8.reuse, R120, R108 ;  /* 0x00000078086c723c */ /* 0x042ff0000000186c */
[C---:B------:R-:W-:Y:S01]  /*11b70*/  HMMA.16816.F32 R104, R8.reuse, R122, R104 ;  /* 0x0000007a0868723c */ /* 0x040fe20000001868 */
[----:B------:R-:W-:Y:S07]  /*11b80*/  LDSM.16.M88.4 R120, [R138+0x6000] ;  /* 0x006000008a78783b */ /* 0x000fee0000000200 */
        /* <DEDUP_REMOVED lines=8> */
[----:B------:R-:W3:Y:S04]  /*11c10*/  LDSM.16.M88.4 R112, [R138+0x7000] ;  /* 0x007000008a70783b */ /* 0x000ee80000000200 */
        /* <DEDUP_REMOVED lines=15> */
[C---:B--2---:R-:W-:Y:S08]  /*11d10*/  HMMA.16816.F32 R32, R124.reuse, R116, R32 ;  /* 0x000000747c20723c */ /* 0x044ff00000001820 */
[C---:B------:R-:W-:Y:S01]  /*11d20*/  HMMA.16816.F32 R28, R124.reuse, R118, R28 ;  /* 0x000000767c1c723c */ /* 0x040fe2000000181c */
[----:B------:R-:W1:Y:S07]  /*11d30*/  LDSM.16.M88.4 R116, [R137+0x7800] ;  /* 0x007800008974783b */ /* 0x000e6e0000000200 */
[C---:B------:R-:W-:Y:S08]  /*11d40*/  HMMA.16816.F32 R104, R124.reuse, R122, R104 ;  /* 0x0000007a7c68723c */ /* 0x040ff00000001868 */
[----:B---3--:R-:W-:Y:S08]  /*11d50*/  HMMA.16816.F32 R24, R124, R112, R24 ;  /* 0x000000707c18723c */ /* 0x008ff00000001818 */
[----:B----4-:R-:W-:Y:S08]  /*11d60*/  HMMA.16816.F32 R108, R8, R4, R108 ;  /* 0x00000004086c723c */ /* 0x010ff0000000186c */
[----:B------:R-:W-:Y:S01]  /*11d70*/  HMMA.16816.F32 R20, R124, R114, R20 ;  /* 0x000000727c14723c */ /* 0x000fe20000001814 */
[----:B------:R-:W2:Y:S07]  /*11d80*/  LDSM.16.M88.4 R112, [R136+0x6800] ;  /* 0x006800008870783b */ /* 0x000eae0000000200 */
[----:B------:R-:W-:Y:S01]  /*11d90*/  HMMA.16816.F32 R104, R8, R6, R104 ;  /* 0x000000060868723c */ /* 0x000fe20000001868 */
[----:B------:R-:W3:Y:S02]  /*11da0*/  LDSM.16.M88.4 R4, [R136+0x7800] ;  /* 0x007800008804783b */ /* 0x000ee40000000200 */
[----:B------:R-:W-:Y:S01]  /*11db0*/  FMUL.FTZ R108, R108, UR10 ;  /* 0x0000000a6c6c7c20 */ /* 0x000fe20008410000 */
[----:B------:R-:W-:-:S03]  /*11dc0*/  FMUL.FTZ R123, R110, UR10 ;  /* 0x0000000a6e7b7c20 */ /* 0x000fc60008410000 */
[----:B------:R4:W5:Y:S01]  /*11dd0*/  MUFU.TANH R121, R108 ;  /* 0x0000006c00797308 */ /* 0x0009620000002400 */
[----:B-1----:R-:W-:Y:S01]  /*11de0*/  HMMA.16816.F32 R16, R124, R116, R16 ;  /* 0x000000747c10723c */ /* 0x002fe20000001810 */
[----:B------:R-:W-:-:S06]  /*11df0*/  FMUL.FTZ R117, R109, UR10 ;  /* 0x0000000a6d757c20 */ /* 0x000fcc0008410000 */
[----:B------:R-:W-:Y:S01]  /*11e00*/  MUFU.TANH R117, R117 ;  /* 0x0000007500757308 */ /* 0x000fe20000002400 */
[----:B------:R-:W-:Y:S01]  /*11e10*/  HMMA.16816.F32 R12, R124, R118, R12 ;  /* 0x000000767c0c723c */ /* 0x000fe2000000180c */
[----:B------:R-:W-:Y:S02]  /*11e20*/  FMUL.FTZ R119, R111, UR10 ;  /* 0x0000000a6f777c20 */ /* 0x000fe40008410000 */
[----:B------:R-:W-:Y:S01]  /*11e30*/  FMUL.FTZ R104, R104, UR10 ;  /* 0x0000000a68687c20 */ /* 0x000fe20008410000 */
[----:B------:R-:W-:Y:S01]  /*11e40*/  FMUL.FTZ R106, R106, UR10 ;  /* 0x0000000a6a6a7c20 */ /* 0x000fe20008410000 */
[----:B------:R-:W-:Y:S01]  /*11e50*/  FMUL.FTZ R105, R105, UR10 ;  /* 0x0000000a69697c20 */ /* 0x000fe20008410000 */
[----:B------:R-:W-:Y:S01]  /*11e60*/  FMUL.FTZ R107, R107, UR10 ;  /* 0x0000000a6b6b7c20 */ /* 0x000fe20008410000 */
[----:B------:R-:W-:Y:S01]  /*11e70*/  MUFU.TANH R119, R119 ;  /* 0x0000007700777308 */ /* 0x000fe20000002400 */
[----:B----4-:R-:W1:Y:S01]  /*11e80*/  LDSM.16.M88.4 R108, [R136+0x7000] ;  /* 0x00700000886c783b */ /* 0x010e620000000200 */
[----:B------:R-:W-:-:S06]  /*11e90*/  DEPBAR.LE SB0, 0x0 ;  /* 0x000080000000791a */ /* 0x000fcc0000000000 */
[----:B------:R-:W4:Y:S01]  /*11ea0*/  MUFU.TANH R123, R123 ;  /* 0x0000007b007b7308 */ /* 0x000f220000002400 */
[C---:B--2---:R-:W-:Y:S07]  /*11eb0*/  HMMA.16816.F32 R32, R8.reuse, R112, R32 ;  /* 0x000000700820723c */ /* 0x044fee0000001820 */
[----:B------:R-:W-:Y:S01]  /*11ec0*/  MUFU.TANH R113, R104 ;  /* 0x0000006800717308 */ /* 0x000fe20000002400 */
[----:B---3--:R-:W-:Y:S01]  /*11ed0*/  HMMA.16816.F32 R12, R8, R6, R12 ;  /* 0x00000006080c723c */ /* 0x008fe2000000180c */
[----:B------:R-:W-:-:S06]  /*11ee0*/  VIADD R6, R2, 0xffffffc0 ;  /* 0xffffffc002067836 */ /* 0x000fcc0000000000 */
[----:B------:R-:W-:Y:S01]  /*11ef0*/  MUFU.TANH R125, R106 ;  /* 0x0000006a007d7308 */ /* 0x000fe20000002400 */
[C---:B------:R-:W-:Y:S03]  /*11f00*/  HMMA.16816.F32 R16, R8.reuse, R4, R16 ;  /* 0x000000040810723c */ /* 0x040fe60000001810 */
[----:B------:R-:W-:Y:S01]  /*11f10*/  FMUL.FTZ R32, R32, UR10 ;  /* 0x0000000a20207c20 */ /* 0x000fe20008410000 */
[----:B------:R-:W-:Y:S01]  /*11f20*/  FMUL.FTZ R7, R35, UR10 ;  /* 0x0000000a23077c20 */ /* 0x000fe20008410000 */
[----:B------:R-:W-:Y:S02]  /*11f30*/  FMUL.FTZ R34, R34, UR10 ;  /* 0x0000000a22227c20 */ /* 0x000fe40008410000 */
[----:B------:R-:W-:Y:S01]  /*11f40*/  MUFU.TANH R105, R105 ;  /* 0x0000006900697308 */ /* 0x000fe20000002400 */
[----:B------:R-:W-:Y:S01]  /*11f50*/  FMUL.FTZ R33, R33, UR10 ;  /* 0x0000000a21217c20 */ /* 0x000fe20008410000 */
[----:B------:R-:W-:Y:S02]  /*11f60*/  HMMA.16816.F32 R28, R8, R114, R28 ;  /* 0x00000072081c723c */ /* 0x000fe4000000181c */
[----:B------:R-:W-:Y:S01]  /*11f70*/  FMUL.FTZ R5, R14, UR10 ;  /* 0x0000000a0e057c20 */ /* 0x000fe20008410000 */
[----:B------:R-:W-:Y:S01]  /*11f80*/  FMUL.FTZ R13, R13, UR10 ;  /* 0x0000000a0d0d7c20 */ /* 0x000fe20008410000 */
[----:B------:R-:W-:-:S02]  /*11f90*/  FMUL.FTZ R15, R15, UR10 ;  /* 0x0000000a0f0f7c20 */ /* 0x000fc40008410000 */
[----:B------:R2:W-:Y:S02]  /*11fa0*/  MUFU.TANH R127, R32 ;  /* 0x00000020007f7308 */ /* 0x0005e40000002400 */
[----:B-1----:R-:W-:Y:S01]  /*11fb0*/  HMMA.16816.F32 R24, R8, R108, R24 ;  /* 0x0000006c0818723c */ /* 0x002fe20000001818 */
[----:B------:R-:W-:Y:S02]  /*11fc0*/  IMAD.SHL.U32 R109, R153, 0x2, RZ ;  /* 0x00000002996d7824 */ /* 0x000fe400078e00ff */
[----:B------:R-:W-:-:S03]  /*11fd0*/  FMUL.FTZ R18, R18, UR10 ;  /* 0x0000000a12127c20 */ /* 0x000fc60008410000 */
[----:B------:R-:W-:Y:S01]  /*11fe0*/  LOP3.LUT R109, R109, 0x6, RZ, 0xc0, !PT ;  /* 0x000000066d6d7812 */ /* 0x000fe200078ec0ff */
[----:B------:R-:W-:Y:S01]  /*11ff0*/  MUFU.TANH R5, R5 ;  /* 0x0000000500057308 */ /* 0x000fe20000002400 */
[----:B------:R-:W-:Y:S03]  /*12000*/  HMMA.16816.F32 R20, R8, R110, R20 ;  /* 0x0000006e0814723c */ /* 0x000fe60000001814 */
[----:B------:R-:W-:Y:S02]  /*12010*/  IMAD.IADD R6, R6, 0x1, R109 ;  /* 0x0000000106067824 */ /* 0x000fe400078e026d */
[----:B------:R-:W-:Y:S01]  /*12020*/  FMUL.FTZ R28, R28, UR10 ;  /* 0x0000000a1c1c7c20 */ /* 0x000fe20008410000 */
[----:B------:R-:W-:Y:S01]  /*12030*/  FMUL.FTZ R29, R29, UR10 ;  /* 0x0000000a1d1d7c20 */ /* 0x000fe20008410000 */
[----:B------:R-:W-:Y:S01]  /*12040*/  FMUL.FTZ R111, R31, UR10 ;  /* 0x0000000a1f6f7c20 */ /* 0x000fe20008410000 */
[----:B--2---:R-:W-:Y:S01]  /*12050*/  FMUL.FTZ R32, R12, UR10 ;  /* 0x0000000a0c207c20 */ /* 0x004fe20008410000 */
[C---:B------:R-:W-:Y:S01]  /*12060*/  VIADD R12, R6.reuse, 0xffffffc0 ;  /* 0xffffffc0060c7836 */ /* 0x040fe20000000000 */
[C---:B------:R-:W-:Y:S01]  /*12070*/  IADD3 R8, PT, PT, R6.reuse, -0x3f, RZ ;  /* 0xffffffc106087810 */ /* 0x040fe20007ffe0ff */
[----:B------:R-:W-:Y:S01]  /*12080*/  VIADD R10, R6, 0xfffffff8 ;  /* 0xfffffff8060a7836 */ /* 0x000fe20000000000 */
[----:B------:R-:W1:Y:S01]  /*12090*/  MUFU.TANH R109, R32 ;  /* 0x00000020006d7308 */ /* 0x000e620000002400 */
[----:B------:R-:W-:Y:S01]  /*120a0*/  FMUL.FTZ R11, R25, UR10 ;  /* 0x0000000a190b7c20 */ /* 0x000fe20008410000 */
[-C--:B------:R-:W-:Y:S01]  /*120b0*/  ISETP.GE.AND P2, PT, R12, R3.reuse, PT ;  /* 0x000000030c00720c */ /* 0x080fe20003f46270 */
[----:B------:R-:W-:Y:S01]  /*120c0*/  FMUL.FTZ R24, R24, UR10 ;  /* 0x0000000a18187c20 */ /* 0x000fe20008410000 */
[----:B------:R-:W-:Y:S01]  /*120d0*/  ISETP.GE.AND P1, PT, R12, R130, PT ;  /* 0x000000820c00720c */ /* 0x000fe20003f26270 */
[----:B------:R-:W-:Y:S01]  /*120e0*/  FMUL.FTZ R14, R27, UR10 ;  /* 0x0000000a1b0e7c20 */ /* 0x000fe20008410000 */
[----:B------:R-:W-:Y:S01]  /*120f0*/  I2FP.F32.U32 R12, R12 ;  /* 0x0000000c000c7245 */ /* 0x000fe20000201000 */
[----:B------:R-:W-:Y:S01]  /*12100*/  FMUL.FTZ R26, R26, UR10 ;  /* 0x0000000a1a1a7c20 */ /* 0x000fe20008410000 */
[CC--:B------:R-:W-:Y:S01]  /*12110*/  ISETP.GE.AND P6, PT, R10.reuse, R3.reuse, PT ;  /* 0x000000030a00720c */ /* 0x0c0fe20003fc6270 */
[----:B------:R2:W-:Y:S01]  /*12120*/  MUFU.TANH R35, R28 ;  /* 0x0000001c00237308 */ /* 0x0005e20000002400 */
[----:B------:R-:W-:Y:S01]  /*12130*/  ISETP.GE.AND P5, PT, R10, R130, PT ;  /* 0x000000820a00720c */ /* 0x000fe20003fa6270 */
[C---:B-----5:R-:W-:Y:S01]  /*12140*/  FFMA.FTZ R4, R0.reuse, R12, R121 ;  /* 0x0000000c00047223 */ /* 0x060fe20000010079 */
[----:B------:R-:W-:Y:S01]  /*12150*/  I2FP.F32.U32 R10, R10 ;  /* 0x0000000a000a7245 */ /* 0x000fe20000201000 */
[----:B----4-:R-:W-:Y:S01]  /*12160*/  FFMA.FTZ R9, R0, R12, R123 ;  /* 0x0000000c00097223 */ /* 0x010fe2000001007b */
[-C--:B------:R-:W-:Y:S01]  /*12170*/  ISETP.GE.AND P0, PT, R8, R3.reuse, PT ;  /* 0x000000030800720c */ /* 0x080fe20003f06270 */
[----:B------:R-:W-:Y:S01]  /*12180*/  VIADD R12, R6, 0xffffffd0 ;  /* 0xffffffd0060c7836 */ /* 0x000fe20000000000 */
[----:B------:R-:W-:Y:S01]  /*12190*/  FSEL R4, R4, -INF , !P2 ;  /* 0xff80000004047808 */ /* 0x000fe20005000000 */
[----:B-1----:R-:W-:Y:S01]  /*121a0*/  FFMA.FTZ R106, R0, R10, R109 ;  /* 0x0000000a006a7223 */ /* 0x002fe2000001006d */
[----:B------:R-:W-:Y:S01]  /*121b0*/  ISETP.GE.AND P2, PT, R8, R130, PT ;  /* 0x000000820800720c */ /* 0x000fe20003f46270 */
[----:B------:R-:W-:Y:S01]  /*121c0*/  FFMA.FTZ R5, R0, R10, R5 ;  /* 0x0000000a00057223 */ /* 0x000fe20000010005 */
[----:B------:R-:W-:Y:S01]  /*121d0*/  I2FP.F32.U32 R8, R8 ;  /* 0x0000000800087245 */ /* 0x000fe20000201000 */
[----:B------:R1:W3:Y:S01]  /*121e0*/  MUFU.TANH R115, R34 ;  /* 0x0000002200737308 */ /* 0x0002e20000002400 */
[----:B------:R-:W-:Y:S01]  /*121f0*/  FSEL R9, R9, -INF , !P1 ;  /* 0xff80000009097808 */ /* 0x000fe20004800000 */
[----:B------:R-:W-:Y:S01]  /*12200*/  FMUL.FTZ R22, R22, UR10 ;  /* 0x0000000a16167c20 */ /* 0x000fe20008410000 */
[----:B------:R-:W-:Y:S01]  /*12210*/  FSEL R106, R106, -INF , !P6 ;  /* 0xff8000006a6a7808 */ /* 0x000fe20007000000 */
[CC--:B------:R-:W-:Y:S01]  /*12220*/  FFMA.FTZ R10, R0.reuse, R8.reuse, R117 ;  /* 0x00000008000a7223 */ /* 0x0c0fe20000010075 */
[----:B------:R-:W-:Y:S01]  /*12230*/  FFMA.FTZ R119, R0, R8, R119 ;  /* 0x0000000800777223 */ /* 0x000fe20000010077 */
[----:B--2---:R-:W-:Y:S01]  /*12240*/  FMUL.FTZ R28, R30, UR10 ;  /* 0x0000000a1e1c7c20 */ /* 0x004fe20008410000 */
[C---:B------:R-:W-:Y:S01]  /*12250*/  VIADD R8, R6.reuse, 0xffffffc8 ;  /* 0xffffffc806087836 */ /* 0x040fe20000000000 */
[----:B------:R-:W2:Y:S01]  /*12260*/  MUFU.TANH R107, R107 ;  /* 0x0000006b006b7308 */ /* 0x000ea20000002400 */
[----:B------:R-:W-:Y:S01]  /*12270*/  VIADD R30, R6, 0xffffffc9 ;  /* 0xffffffc9061e7836 */ /* 0x000fe20000000000 */
[----:B------:R-:W-:Y:S01]  /*12280*/  FSEL R10, R10, -INF , !P0 ;  /* 0xff8000000a0a7808 */ /* 0x000fe20004000000 */
[----:B------:R-:W-:Y:S01]  /*12290*/  FMUL.FTZ R23, R23, UR10 ;  /* 0x0000000a17177c20 */ /* 0x000fe20008410000 */
[----:B------:R-:W-:-:S02]  /*122a0*/  ISETP.GE.AND P1, PT, R8, R3, PT ;  /* 0x000000030800720c */ /* 0x000fc40003f26270 */
[-C--:B------:R-:W-:Y:S02]  /*122b0*/  ISETP.GE.AND P6, PT, R8, R130.reuse, PT ;  /* 0x000000820800720c */ /* 0x080fe40003fc6270 */
[----:B------:R4:W-:Y:S01]  /*122c0*/  MUFU.TANH R25, R28 ;  /* 0x0000001c00197308 */ /* 0x0009e20000002400 */
[----:B-1----:R-:W-:Y:S02]  /*122d0*/  FSEL R34, R5, -INF , !P5 ;  /* 0xff80000005227808 */ /* 0x002fe40006800000 */
[----:B------:R-:W-:Y:S02]  /*122e0*/  FSEL R5, R119, -INF , !P2 ;  /* 0xff80000077057808 */ /* 0x000fe40005000000 */
[CC--:B------:R-:W-:Y:S02]  /*122f0*/  ISETP.GE.AND P5, PT, R30.reuse, R3.reuse, PT ;  /* 0x000000031e00720c */ /* 0x0c0fe40003fa6270 */
[----:B------:R-:W-:Y:S01]  /*12300*/  ISETP.GE.AND P0, PT, R30, R130, PT ;  /* 0x000000821e00720c */ /* 0x000fe20003f06270 */
[----:B------:R-:W1:Y:S01]  /*12310*/  MUFU.TANH R33, R33 ;  /* 0x0000002100217308 */ /* 0x000e620000002400 */
[----:B------:R-:W-:-:S02]  /*12320*/  ISETP.GE.AND P2, PT, R12, R3, PT ;  /* 0x000000030c00720c */ /* 0x000fc40003f46270 */
[----:B------:R-:W-:-:S05]  /*12330*/  I2FP.F32.U32 R30, R30 ;  /* 0x0000001e001e7245 */ /* 0x000fca0000201000 */
[----:B------:R-:W5:Y:S01]  /*12340*/  MUFU.TANH R7, R7 ;  /* 0x0000000700077308 */ /* 0x000f620000002400 */
[----:B----4-:R-:W-:Y:S01]  /*12350*/  I2FP.F32.U32 R28, R8 ;  /* 0x00000008001c7245 */ /* 0x010fe20000201000 */
[----:B------:R-:W-:-:S04]  /*12360*/  FFMA.FTZ R32, R0, R30, R105 ;  /* 0x0000001e00207223 */ /* 0x000fc80000010069 */
[----:B------:R-:W-:Y:S02]  /*12370*/  FFMA.FTZ R8, R0, R28, R113 ;  /* 0x0000001c00087223 */ /* 0x000fe40000010071 */
[----:B------:R4:W5:Y:S03]  /*12380*/  MUFU.TANH R31, R29 ;  /* 0x0000001d001f7308 */ /* 0x0009660000002400 */
[----:B------:R-:W-:Y:S02]  /*12390*/  FSEL R8, R8, -INF , !P1 ;  /* 0xff80000008087808 */ /* 0x000fe40004800000 */
[----:B------:R-:W-:Y:S02]  /*123a0*/  ISETP.GE.AND P1, PT, R12, R130, PT ;  /* 0x000000820c00720c */ /* 0x000fe40003f26270 */
[----:B------:R-:W-:Y:S01]  /*123b0*/  I2FP.F32.U32 R12, R12 ;  /* 0x0000000c000c7245 */ /* 0x000fe20000201000 */
[----:B------:R2:W-:Y:S04]  /*123c0*/  MUFU.TANH R27, R11 ;  /* 0x0000000b001b7308 */ /* 0x0005e80000002400 */
[----:B------:R-:W-:-:S04]  /*123d0*/  FFMA.FTZ R122, R0, R12, R127 ;  /* 0x0000000c007a7223 */ /* 0x000fc8000001007f */
[----:B------:R1:W-:Y:S01]  /*123e0*/  MUFU.TANH R109, R24 ;  /* 0x00000018006d7308 */ /* 0x0003e20000002400 */
[C---:B----4-:R-:W-:Y:S01]  /*123f0*/  FFMA.FTZ R29, R0.reuse, R28, R125 ;  /* 0x0000001c001d7223 */ /* 0x050fe2000001007d */
[----:B---3--:R-:W-:Y:S01]  /*12400*/  FFMA.FTZ R125, R0, R12, R115 ;  /* 0x0000000c007d7223 */ /* 0x008fe20000010073 */
[----:B------:R-:W-:Y:S01]  /*12410*/  VIADD R115, R6, 0xffffffd1 ;  /* 0xffffffd106737836 */ /* 0x000fe20000000000 */
[----:B------:R-:W-:Y:S01]  /*12420*/  FSEL R12, R32, -INF , !P5 ;  /* 0xff800000200c7808 */ /* 0x000fe20006800000 */
[----:B------:R-:W-:Y:S01]  /*12430*/  VIADD R28, R6, 0xffffffd9 ;  /* 0xffffffd9061c7836 */ /* 0x000fe20000000000 */
[----:B------:R-:W-:Y:S02]  /*12440*/  FSEL R29, R29, -INF , !P6 ;  /* 0xff8000001d1d7808 */ /* 0x000fe40007000000 */
[C---:B------:R-:W-:Y:S01]  /*12450*/  ISETP.GE.AND P6, PT, R115.reuse, R3, PT ;  /* 0x000000037300720c */ /* 0x040fe20003fc6270 */
[----:B--2---:R-:W-:Y:S01]  /*12460*/  FFMA.FTZ R11, R0, R30, R107 ;  /* 0x0000001e000b7223 */ /* 0x004fe2000001006b */
[----:B------:R-:W-:Y:S01]  /*12470*/  VIADD R30, R6, 0xffffffd8 ;  /* 0xffffffd8061e7836 */ /* 0x000fe20000000000 */
[----:B------:R-:W-:Y:S01]  /*12480*/  ISETP.GE.AND P5, PT, R115, R130, PT ;  /* 0x000000827300720c */ /* 0x000fe20003fa6270 */
[----:B------:R2:W-:Y:S01]  /*12490*/  MUFU.TANH R105, R14 ;  /* 0x0000000e00697308 */ /* 0x0005e20000002400 */
[----:B------:R-:W-:-:S02]  /*124a0*/  I2FP.F32.U32 R115, R115 ;  /* 0x0000007300737245 */ /* 0x000fc40000201000 */
[----:B------:R-:W-:Y:S01]  /*124b0*/  FSEL R11, R11, -INF , !P0 ;  /* 0xff8000000b0b7808 */ /* 0x000fe20004000000 */
[----:B-1----:R-:W-:Y:S01]  /*124c0*/  FMUL.FTZ R24, R20, UR10 ;  /* 0x0000000a14187c20 */ /* 0x002fe20008410000 */
[----:B------:R-:W-:Y:S01]  /*124d0*/  FMUL.FTZ R20, R21, UR10 ;  /* 0x0000000a15147c20 */ /* 0x000fe20008410000 */
[CC--:B------:R-:W-:Y:S02]  /*124e0*/  FFMA.FTZ R116, R0.reuse, R115.reuse, R33 ;  /* 0x0000007300747223 */ /* 0x0c0fe40000010021 */
[----:B------:R1:W-:Y:S01]  /*124f0*/  MUFU.TANH R21, R26 ;  /* 0x0000001a00157308 */ /* 0x0003e20000002400 */
[----:B-----5:R-:W-:Y:S01]  /*12500*/  FFMA.FTZ R115, R0, R115, R7 ;  /* 0x0000007300737223 */ /* 0x020fe20000010007 */
[----:B------:R-:W-:Y:S02]  /*12510*/  ISETP.GE.AND P0, PT, R30, R3, PT ;  /* 0x000000031e00720c */ /* 0x000fe40003f06270 */
[----:B------:R-:W-:Y:S02]  /*12520*/  IADD3 R7, PT, PT, R6, -0x1f, RZ ;  /* 0xffffffe106077810 */ /* 0x000fe40007ffe0ff */
[----:B------:R-:W-:-:S02]  /*12530*/  FSEL R115, R115, -INF , !P5 ;  /* 0xff80000073737808 */ /* 0x000fc40006800000 */
[----:B------:R3:W-:Y:S01]  /*12540*/  MUFU.TANH R33, R20 ;  /* 0x0000001400217308 */ /* 0x0007e20000002400 */
[----:B--2---:R-:W-:Y:S02]  /*12550*/  I2FP.F32.U32 R14, R28 ;  /* 0x0000001c000e7245 */ /* 0x004fe40000201000 */
[----:B------:R-:W-:Y:S02]  /*12560*/  FSEL R122, R122, -INF , !P2 ;  /* 0xff8000007a7a7808 */ /* 0x000fe40005000000 */
[----:B------:R-:W-:Y:S01]  /*12570*/  FSEL R125, R125, -INF , !P1 ;  /* 0xff8000007d7d7808 */ /* 0x000fe20004800000 */
[----:B------:R-:W-:Y:S01]  /*12580*/  FFMA.FTZ R114, R0, R14, R31 ;  /* 0x0000000e00727223 */ /* 0x000fe2000001001f */
[----:B------:R-:W-:Y:S01]  /*12590*/  ISETP.GE.AND P2, PT, R30, R130, PT ;  /* 0x000000821e00720c */ /* 0x000fe20003f46270 */
[----:B------:R-:W2:Y:S01]  /*125a0*/  MUFU.TANH R111, R111 ;  /* 0x0000006f006f7308 */ /* 0x000ea20000002400 */
[----:B-1----:R-:W-:Y:S02]  /*125b0*/  I2FP.F32.U32 R26, R30 ;  /* 0x0000001e001a7245 */ /* 0x002fe40000201000 */
[----:B------:R-:W-:-:S02]  /*125c0*/  ISETP.GE.AND P1, PT, R28, R3, PT ;  /* 0x000000031c00720c */ /* 0x000fc40003f26270 */
[----:B------:R-:W-:Y:S01]  /*125d0*/  FSEL R116, R116, -INF , !P6 ;  /* 0xff80000074747808 */ /* 0x000fe20007000000 */
[CC--:B------:R-:W-:Y:S01]  /*125e0*/  FFMA.FTZ R108, R0.reuse, R26.reuse, R35 ;  /* 0x0000001a006c7223 */ /* 0x0c0fe20000010023 */
[----:B------:R-:W-:Y:S01]  /*125f0*/  FFMA.FTZ R25, R0, R26, R25 ;  /* 0x0000001a00197223 */ /* 0x000fe20000010019 */
[----:B------:R1:W-:Y:S01]  /*12600*/  MUFU.TANH R35, R22 ;  /* 0x0000001600237308 */ /* 0x0003e20000002400 */
[----:B---3--:R-:W-:Y:S01]  /*12610*/  VIADD R20, R6, 0xffffffe0 ;  /* 0xffffffe006147836 */ /* 0x008fe20000000000 */
[----:B------:R-:W-:Y:S02]  /*12620*/  FSEL R114, R114, -INF , !P1 ;  /* 0xff80000072727808 */ /* 0x000fe40004800000 */
[----:B------:R-:W-:Y:S02]  /*12630*/  FSEL R108, R108, -INF , !P0 ;  /* 0xff8000006c6c7808 */ /* 0x000fe40004000000 */
[CC--:B------:R-:W-:Y:S02]  /*12640*/  ISETP.GE.AND P5, PT, R20.reuse, R3.reuse, PT ;  /* 0x000000031400720c */ /* 0x0c0fe40003fa6270 */
[----:B------:R-:W-:Y:S01]  /*12650*/  ISETP.GE.AND P0, PT, R20, R130, PT ;  /* 0x000000821400720c */ /* 0x000fe20003f06270 */
[----:B------:R-:W-:Y:S01]  /*12660*/  MUFU.TANH R107, R24 ;  /* 0x00000018006b7308 */ /* 0x000fe20000002400 */
[----:B------:R-:W-:Y:S01]  /*12670*/  I2FP.F32.U32 R20, R20 ;  /* 0x0000001400147245 */ /* 0x000fe20000201000 */
[----:B--2---:R-:W-:Y:S01]  /*12680*/  FFMA.FTZ R111, R0, R14, R111 ;  /* 0x0000000e006f7223 */ /* 0x004fe2000001006f */
[----:B------:R-:W-:Y:S01]  /*12690*/  FSEL R123, R25, -INF , !P2 ;  /* 0xff800000197b7808 */ /* 0x000fe20005000000 */
[----:B------:R-:W-:Y:S01]  /*126a0*/  VIADD R14, R6, 0xffffffe8 ;  /* 0xffffffe8060e7836 */ /* 0x000fe20000000000 */
[C---:B------:R-:W-:Y:S01]  /*126b0*/  ISETP.GE.AND P2, PT, R7.reuse, R3, PT ;  /* 0x000000030700720c */ /* 0x040fe20003f46270 */
[CC--:B------:R-:W-:Y:S01]  /*126c0*/  FFMA.FTZ R109, R0.reuse, R20.reuse, R109 ;  /* 0x00000014006d7223 */ /* 0x0c0fe2000001006d */
[----:B------:R-:W-:Y:S01]  /*126d0*/  FFMA.FTZ R21, R0, R20, R21 ;  /* 0x0000001400157223 */ /* 0x000fe20000010015 */
[----:B-1----:R-:W-:Y:S01]  /*126e0*/  FMUL.FTZ R22, R16, UR10 ;  /* 0x0000000a10167c20 */ /* 0x002fe20008410000 */
[----:B------:R-:W-:Y:S01]  /*126f0*/  I2FP.F32.U32 R16, R7 ;  /* 0x0000000700107245 */ /* 0x000fe20000201000 */
[----:B------:R-:W-:Y:S01]  /*12700*/  VIADD R20, R6, 0xffffffe9 ;  /* 0xffffffe906147836 */ /* 0x000fe20000000000 */
[----:B------:R-:W-:Y:S01]  /*12710*/  ISETP.GE.AND P1, PT, R7, R130, PT ;  /* 0x000000820700720c */ /* 0x000fe20003f26270 */
[----:B------:R-:W-:Y:S01]  /*12720*/  FMUL.FTZ R7, R17, UR10 ;  /* 0x0000000a11077c20 */ /* 0x000fe20008410000 */
[----:B------:R-:W-:Y:S01]  /*12730*/  FMUL.FTZ R17, R19, UR10 ;  /* 0x0000000a13117c20 */ /* 0x000fe20008410000 */
[CC--:B------:R-:W-:Y:S01]  /*12740*/  FFMA.FTZ R27, R0.reuse, R16.reuse, R27 ;  /* 0x00000010001b7223 */ /* 0x0c0fe2000001001b */
[----:B------:R1:W-:Y:S01]  /*12750*/  MUFU.TANH R19, R18 ;  /* 0x0000001200137308 */ /* 0x0003e20000002400 */
[----:B------:R-:W-:Y:S01]  /*12760*/  FSEL R121, R21, -INF , !P0 ;  /* 0xff80000015797808 */ /* 0x000fe20004000000 */
[----:B------:R-:W-:Y:S01]  /*12770*/  FFMA.FTZ R105, R0, R16, R105 ;  /* 0x0000001000697223 */ /* 0x000fe20000010069 */
[----:B------:R-:W-:Y:S01]  /*12780*/  ISETP.GE.AND P0, PT, R20, R3, PT ;  /* 0x000000031400720c */ /* 0x000fe20003f06270 */
[----:B------:R-:W-:Y:S01]  /*12790*/  VIADD R16, R6, 0xfffffff0 ;  /* 0xfffffff006107836 */ /* 0x000fe20000000000 */
[----:B------:R-:W-:-:S02]  /*127a0*/  FSEL R120, R27, -INF , !P2 ;  /* 0xff8000001b787808 */ /* 0x000fc40005000000 */
[-C--:B------:R-:W-:Y:S01]  /*127b0*/  ISETP.GE.AND P2, PT, R20, R130.reuse, PT ;  /* 0x000000821400720c */ /* 0x080fe20003f46270 */
[----:B------:R-:W2:Y:S01]  /*127c0*/  MUFU.TANH R31, R23 ;  /* 0x00000017001f7308 */ /* 0x000ea20000002400 */
[----:B------:R-:W-:Y:S02]  /*127d0*/  ISETP.GE.AND P6, PT, R28, R130, PT ;  /* 0x000000821c00720c */ /* 0x000fe40003fc6270 */
[----:B------:R-:W-:Y:S02]  /*127e0*/  FSEL R119, R105, -INF , !P1 ;  /* 0xff80000069777808 */ /* 0x000fe40004800000 */
[----:B------:R-:W-:Y:S02]  /*127f0*/  ISETP.GE.AND P1, PT, R16, R3, PT ;  /* 0x000000031000720c */ /* 0x000fe40003f26270 */
[----:B------:R-:W-:Y:S01]  /*12800*/  FSEL R117, R111, -INF , !P6 ;  /* 0xff8000006f757808 */ /* 0x000fe20007000000 */
[----:B------:R3:W4:Y:S01]  /*12810*/  MUFU.TANH R25, R22 ;  /* 0x0000001600197308 */ /* 0x0007220000002400 */
[----:B-1----:R-:W-:-:S02]  /*12820*/  I2FP.F32.U32 R18, R20 ;  /* 0x0000001400127245 */ /* 0x002fc40000201000 */
[----:B------:R-:W-:Y:S02]  /*12830*/  FSEL R118, R109, -INF , !P5 ;  /* 0xff8000006d767808 */ /* 0x000fe40006800000 */
[----:B------:R-:W-:Y:S01]  /*12840*/  ISETP.GE.AND P6, PT, R14, R3, PT ;  /* 0x000000030e00720c */ /* 0x000fe20003fc6270 */
[----:B------:R-:W-:Y:S01]  /*12850*/  FFMA.FTZ R20, R0, R18, R33 ;  /* 0x0000001200147223 */ /* 0x000fe20000010021 */
[----:B------:R-:W-:Y:S01]  /*12860*/  BAR.SYNC.DEFER_BLOCKING 0x0 ;  /* 0x0000000000007b1d */ /* 0x000fe20000010000 */
[----:B------:R-:W-:Y:S01]  /*12870*/  ISETP.GE.AND P5, PT, R14, R130, PT ;  /* 0x000000820e00720c */ /* 0x000fe20003fa6270 */
[----:B--2---:R-:W-:Y:S01]  /*12880*/  FFMA.FTZ R21, R0, R18, R31 ;  /* 0x0000001200157223 */ /* 0x004fe2000001001f */
[----:B------:R-:W-:Y:S02]  /*12890*/  I2FP.F32.U32 R14, R14 ;  /* 0x0000000e000e7245 */ /* 0x000fe40000201000 */
[----:B------:R-:W-:Y:S01]  /*128a0*/  FSEL R20, R20, -INF , !P0 ;  /* 0xff80000014147808 */ /* 0x000fe20004000000 */
[----:B------:R-:W1:Y:S01]  /*128b0*/  MUFU.TANH R7, R7 ;  /* 0x0000000700077308 */ /* 0x000e620000002400 */
[----:B------:R-:W-:Y:S01]  /*128c0*/  ISETP.GE.AND P0, PT, R16, R130, PT ;  /* 0x000000821000720c */ /* 0x000fe20003f06270 */
[C---:B------:R-:W-:Y:S01]  /*128d0*/  FFMA.FTZ R23, R0.reuse, R14, R35 ;  /* 0x0000000e00177223 */ /* 0x040fe20000010023 */
[----:B------:R-:W-:Y:S01]  /*128e0*/  I2FP.F32.U32 R16, R16 ;  /* 0x0000001000107245 */ /* 0x000fe20000201000 */
[----:B---3--:R-:W-:Y:S01]  /*128f0*/  FFMA.FTZ R22, R0, R14, R107 ;  /* 0x0000000e00167223 */ /* 0x008fe2000001006b */
[C---:B------:R-:W-:Y:S01]  /*12900*/  VIADD R14, R6.reuse, 0xfffffff1 ;  /* 0xfffffff1060e7836 */ /* 0x040fe20000000000 */
[----:B------:R-:W-:Y:S01]  /*12910*/  FSEL R21, R21, -INF , !P2 ;  /* 0xff80000015157808 */ /* 0x000fe20005000000 */
[----:B------:R-:W-:Y:S01]  /*12920*/  VIADD R6, R6, 0xfffffff9 ;  /* 0xfffffff906067836 */ /* 0x000fe20000000000 */
[----:B------:R-:W2:Y:S01]  /*12930*/  MUFU.TANH R17, R17 ;  /* 0x0000001100117308 */ /* 0x000ea20000002400 */
[CC--:B------:R-:W-:Y:S01]  /*12940*/  FFMA.FTZ R19, R0.reuse, R16.reuse, R19 ;  /* 0x0000001000137223 */ /* 0x0c0fe20000010013 */
[----:B----4-:R-:W-:Y:S01]  /*12950*/  FFMA.FTZ R25, R0, R16, R25 ;  /* 0x0000001000197223 */ /* 0x010fe20000010019 */
[----:B------:R-:W-:-:S02]  /*12960*/  FSEL R22, R22, -INF , !P6 ;  /* 0xff80000016167808 */ /* 0x000fc40007000000 */
[----:B------:R-:W-:Y:S02]  /*12970*/  FSEL R23, R23, -INF , !P5 ;  /* 0xff80000017177808 */ /* 0x000fe40006800000 */
[----:B------:R-:W-:Y:S01]  /*12980*/  FSEL R107, R19, -INF , !P0 ;  /* 0xff800000136b7808 */ /* 0x000fe20004000000 */
[----:B------:R-:W3:Y:S01]  /*12990*/  MUFU.TANH R13, R13 ;  /* 0x0000000d000d7308 */ /* 0x000ee20000002400 */
[----:B------:R-:W-:Y:S02]  /*129a0*/  ISETP.GE.AND P0, PT, R103, 0x3, PT ;  /* 0x000000036700780c */ /* 0x000fe40003f06270 */
[----:B------:R-:W-:Y:S02]  /*129b0*/  FSEL R112, R25, -INF , !P1 ;  /* 0xff80000019707808 */ /* 0x000fe40004800000 */
[-C--:B------:R-:W-:Y:S02]  /*129c0*/  ISETP.GE.AND P6, PT, R14, R3.reuse, PT ;  /* 0x000000030e00720c */ /* 0x080fe40003fc6270 */
[----:B------:R-:W-:Y:S01]  /*129d0*/  ISETP.GE.AND P5, PT, R6, R3, PT ;  /* 0x000000030600720c */ /* 0x000fe20003fa6270 */
[----:B------:R-:W4:Y:S01]  /*129e0*/  MUFU.TANH R15, R15 ;  /* 0x0000000f000f7308 */ /* 0x000f220000002400 */
[----:B------:R-:W-:-:S02]  /*129f0*/  ISETP.GE.AND P2, PT, R14, R130, PT ;  /* 0x000000820e00720c */ /* 0x000fc40003f46270 */
[----:B------:R-:W-:Y:S02]  /*12a00*/  ISETP.GE.AND P1, PT, R6, R130, PT ;  /* 0x000000820600720c */ /* 0x000fe40003f26270 */
[----:B------:R-:W-:Y:S02]  /*12a10*/  I2FP.F32.U32 R14, R14 ;  /* 0x0000000e000e7245 */ /* 0x000fe40000201000 */
[----:B------:R-:W-:-:S03]  /*12a20*/  I2FP.F32.U32 R6, R6 ;  /* 0x0000000600067245 */ /* 0x000fc60000201000 */
[CC--:B-1----:R-:W-:Y:S01]  /*12a30*/  FFMA.FTZ R7, R0.reuse, R14.reuse, R7 ;  /* 0x0000000e00077223 */ /* 0x0c2fe20000010007 */
[C---:B--2---:R-:W-:Y:S01]  /*12a40*/  FFMA.FTZ R17, R0.reuse, R14, R17 ;  /* 0x0000000e00117223 */ /* 0x044fe20000010011 */
[----:B---3--:R-:W-:-:S03]  /*12a50*/  FFMA.FTZ R13, R0, R6, R13 ;  /* 0x00000006000d7223 */ /* 0x008fc6000001000d */
        /* <DEDUP_REMOVED lines=55> */
[----:B------:R-:W-:Y:S01]  /*12dd0*/  SHF.R.S32.HI R13, RZ, 0x1f, R3 ;  /* 0x0000001fff0d7819 */ /* 0x000fe20000011403 */
[----:B------:R-:W-:-:S04]  /*12de0*/  IMAD.WIDE.U32 R14, R3, R128, RZ ;  /* 0x00000080030e7225 */ /* 0x000fc800078e00ff */
[----:B------:R-:W-:-:S04]  /*12df0*/  IMAD R6, R13, R128, RZ ;  /* 0x000000800d067224 */ /* 0x000fc800078e02ff */
        /* <DEDUP_REMOVED lines=11> */
.L_x_6340:
[----:B------:R-:W-:Y:S01]  /*12eb0*/  UMOV UR8, URZ ;  /* 0x000000ff00087c82 */ /* 0x000fe20008000000 */
[----:B------:R-:W-:Y:S01]  /*12ec0*/  IMAD.SHL.U32 R2, R128, 0x40, RZ ;  /* 0x0000004080027824 */ /* 0x000fe200078e00ff */
[----:B------:R-:W-:-:S05]  /*12ed0*/  IADD3 R3, P0, PT, RZ, -UR8, RZ ;  /* 0x80000008ff037c10 */ /* 0x000fca000ff1e0ff */
[----:B------:R-:W-:-:S05]  /*12ee0*/  IMAD.X R2, RZ, RZ, ~R2, P0 ;  /* 0x000000ffff027224 */ /* 0x000fca00000e0e02 */
[----:B------:R-:W-:-:S04]  /*12ef0*/  SHF.R.S64 R3, R3, 0x1f, R2 ;  /* 0x0000001f03037819 */ /* 0x000fc80000001002 */
[----:B------:R-:W-:-:S04]  /*12f00*/  IADD3 R148, P0, PT, R3, R148, RZ ;  /* 0x0000009403947210 */ /* 0x000fc80007f1e0ff */
[----:B------:R-:W-:-:S09]  /*12f10*/  LEA.HI.X.SX32 R149, R2, R149, 0x1, P0 ;  /* 0x0000009502957211 */ /* 0x000fd200000f0eff */
.L_x_6341:
        /* <DEDUP_REMOVED lines=49> */
.L_x_6339:
        /* <DEDUP_REMOVED lines=36> */
[----:B------:R-:W1:Y:S01]  /*13470*/  LDSM.16.MT88.4 R12, [R147+0x8000] ;  /* 0x00800000930c783b */ /* 0x000e620000004200 */
[----:B------:R-:W-:Y:S01]  /*13480*/  FADD.FTZ R6, R101, -R6 ;  /* 0x8000000665067221 */ /* 0x000fe20000010000 */
[--C-:B------:R-:W-:Y:S01]  /*13490*/  FFMA.FTZ R3, R5, UR4, -R104.reuse ;  /* 0x0000000405037c23 */ /* 0x100fe20008010868 */
[----:B------:R-:W-:Y:S01]  /*134a0*/  FSEL R5, R28, RZ, P1 ;  /* 0x000000ff1c057208 */ /* 0x000fe20000800000 */
[--C-:B------:R-:W-:Y:S01]  /*134b0*/  FFMA.FTZ R2, R29, UR4, -R104.reuse ;  /* 0x000000041d027c23 */ /* 0x100fe20008010868 */
[--C-:B------:R-:W-:Y:S01]  /*134c0*/  FFMA.FTZ R26, R10, UR4, -R113.reuse ;  /* 0x000000040a1a7c23 */ /* 0x100fe20008010871 */
[----:B------:R-:W-:Y:S01]  /*134d0*/  FFMA.FTZ R25, R8, UR4, -R113 ;  /* 0x0000000408197c23 */ /* 0x000fe20008010871 */
[--C-:B------:R-:W-:Y:S01]  /*134e0*/  FFMA.FTZ R30, R9, UR4, -R104.reuse ;  /* 0x00000004091e7c23 */ /* 0x100fe20008010868 */
[----:B------:R-:W-:Y:S01]  /*134f0*/  FADD.FTZ R4, R102, -R5 ;  /* 0x8000000566047221 */ /* 0x000fe20000010000 */
[--C-:B------:R-:W-:Y:S01]  /*13500*/  FFMA.FTZ R29, R11, UR4, -R104.reuse ;  /* 0x000000040b1d7c23 */ /* 0x100fe20008010868 */
[----:B------:R-:W-:Y:S01]  /*13510*/  FMUL.FTZ R32, R6, UR4 ;  /* 0x0000000406207c20 */ /* 0x000fe20008410000 */
[----:B------:R-:W2:Y:S01]  /*13520*/  LDSM.16.MT88.4 R8, [R146+0x8000] ;  /* 0x008000009208783b */ /* 0x000ea20000004200 */
        /* <DEDUP_REMOVED lines=22> */
[----:B------:R-:W-:Y:S01]  /*13690*/  FFMA.FTZ R112, R112, UR4, -R113 ;  /* 0x0000000470707c23 */ /* 0x000fe20008010871 */
[--C-:B------:R-:W-:Y:S01]  /*136a0*/  FFMA.FTZ R107, R107, UR4, -R104.reuse ;  /* 0x000000046b6b7c23 */ /* 0x100fe20008010868 */
[--C-:B------:R-:W-:Y:S01]  /*136b0*/  FFMA.FTZ R110, R105, UR4, -R104.reuse ;  /* 0x00000004696e7c23 */ /* 0x100fe20008010868 */
[----:B------:R-:W4:Y:S01]  /*136c0*/  MUFU.EX2 R24, R24 ;  /* 0x0000001800187308 */ /* 0x000f220000000800 */
[----:B---3--:R-:W-:Y:S01]  /*136d0*/  F2FP.F16.F32.PACK_AB R4, R26, R31 ;  /* 0x0000001f1a04723e */ /* 0x008fe200000000ff */
[--C-:B------:R-:W-:Y:S01]  /*136e0*/  FFMA.FTZ R34, R34, UR4, -R104.reuse ;  /* 0x0000000422227c23 */ /* 0x100fe20008010868 */
[----:B------:R-:W-:-:S05]  /*136f0*/  FFMA.FTZ R35, R35, UR4, -R104 ;  /* 0x0000000423237c23 */ /* 0x000fca0008010868 */
        /* <DEDUP_REMOVED lines=147> */
[----:B------:R-:W4:Y:S02]  /*14030*/  MUFU.EX2 R110, R110 ;  /* 0x0000006e006e7308 */ /* 0x000f240000000800 */
[C---:B---3--:R-:W-:Y:S06]  /*14040*/  HMMA.16816.F32 R72, R4.reuse, R16, R72 ;  /* 0x000000100448723c */ /* 0x048fec0000001848 */
[----:B------:R-:W-:Y:S02]  /*14050*/  MUFU.EX2 R34, R34 ;  /* 0x0000002200227308 */ /* 0x000fe40000000800 */
[C---:B------:R-:W-:Y:S01]  /*14060*/  HMMA.16816.F32 R68, R4.reuse, R18, R68 ;  /* 0x000000120444723c */ /* 0x040fe20000001844 */
[----:B------:R-:W3:Y:S05]  /*14070*/  LDSM.16.MT88.4 R16, [R145+0xa800] ;  /* 0x00a800009110783b */ /* 0x000eea0000004200 */
[----:B------:R-:W-:Y:S02]  /*14080*/  MUFU.EX2 R35, R35 ;  /* 0x0000002300237308 */ /* 0x000fe40000000800 */
        /* <DEDUP_REMOVED lines=35> */
[----:B------:R-:W-:-:S03]  /*142c0*/  FFMA.FTZ R106, R109, UR4, -R113 ;  /* 0x000000046d6a7c23 */ /* 0x000fc60008010871 */
[----:B------:R4:W-:Y:S03]  /*142d0*/  MUFU.EX2 R109, R20 ;  /* 0x00000014006d7308 */ /* 0x0009e60000000800 */
[C---:B--2---:R-:W-:Y:S05]  /*142e0*/  HMMA.16816.F32 R36, R4.reuse, R8, R36 ;  /* 0x000000080424723c */ /* 0x044fea0000001824 */
[----:B------:R-:W2:Y:S03]  /*142f0*/  MUFU.EX2 R106, R106 ;  /* 0x0000006a006a7308 */ /* 0x000ea60000000800 */
[C---:B------:R-:W-:Y:S01]  /*14300*/  HMMA.16816.F32 R40, R4.reuse, R10, R40 ;  /* 0x0000000a0428723c */ /* 0x040fe20000001828 */
[----:B------:R-:W5:Y:S07]  /*14310*/  LDSM.16.MT88.4 R8, [R144+0xb000] ;  /* 0x00b000009008783b */ /* 0x000f6e0000004200 */
        /* <DEDUP_REMOVED lines=8> */
[C---:B-----5:R-:W-:Y:S08]  /*143a0*/  HMMA.16816.F32 R60, R4.reuse, R8, R60 ;  /* 0x00000008043c723c */ /* 0x060ff0000000183c */
[----:B------:R-:W-:Y:S01]  /*143b0*/  HMMA.16816.F32 R64, R4, R10, R64 ;  /* 0x0000000a0440723c */ /* 0x000fe20000001840 */
[----:B------:R-:W-:Y:S01]  /*143c0*/  F2FP.F16.F32.PACK_AB R4, R127, R112 ;  /* 0x000000707f04723e */ /* 0x000fe200000000ff */
[----:B------:R-:W4:Y:S01]  /*143d0*/  LDSM.16.MT88.4 R8, [R145+0x9800] ;  /* 0x009800009108783b */ /* 0x000f220000004200 */
[----:B------:R-:W-:Y:S01]  /*143e0*/  F2FP.F16.F32.PACK_AB R5, R110, R107 ;  /* 0x0000006b6e05723e */ /* 0x000fe200000000ff */
[----:B------:R-:W-:Y:S01]  /*143f0*/  FADD.FTZ R112, R112, R125 ;  /* 0x0000007d70707221 */ /* 0x000fe20000010000 */
[----:B--2---:R-:W-:Y:S01]  /*14400*/  F2FP.F16.F32.PACK_AB R6, R106, R109 ;  /* 0x0000006d6a06723e */ /* 0x004fe200000000ff */
        /* <DEDUP_REMOVED lines=14> */
[C---:B----4-:R-:W-:Y:S08]  /*144f0*/  HMMA.16816.F32 R80, R4.reuse, R8, R80 ;  /* 0x000000080450723c */ /* 0x050ff00000001850 */
[C---:B------:R-:W-:Y:S01]  /*14500*/  HMMA.16816.F32 R76, R4.reuse, R10, R76 ;  /* 0x0000000a044c723c */ /* 0x040fe2000000184c */
[----:B------:R-:W3:Y:S07]  /*14510*/  LDSM.16.MT88.4 R8, [R145+0xb800] ;  /* 0x00b800009108783b */ /* 0x000eee0000004200 */
[C---:B------:R-:W-:Y:S08]  /*14520*/  HMMA.16816.F32 R72, R4.reuse, R20, R72 ;  /* 0x000000140448723c */ /* 0x040ff00000001848 */
[C---:B--2---:R-:W-:Y:S08]  /*14530*/  HMMA.16816.F32 R36, R4.reuse, R16, R36 ;  /* 0x000000100424723c */ /* 0x044ff00000001824 */
[C---:B------:R-:W-:Y:S01]  /*14540*/  HMMA.16816.F32 R40, R4.reuse, R18, R40 ;  /* 0x000000120428723c */ /* 0x040fe20000001828 */
[----:B------:R-:W2:Y:S07]  /*14550*/  LDSM.16.MT88.4 R16, [R144+0xb800] ;  /* 0x00b800009010783b */ /* 0x000eae0000004200 */
[C---:B------:R-:W-:Y:S08]  /*14560*/  HMMA.16816.F32 R68, R4.reuse, R22, R68 ;  /* 0x000000160444723c */ /* 0x040ff00000001844 */
[C---:B-1----:R-:W-:Y:S08]  /*14570*/  HMMA.16816.F32 R44, R4.reuse, R12, R44 ;  /* 0x0000000c042c723c */ /* 0x042ff0000000182c */
[C---:B------:R-:W-:Y:S08]  /*14580*/  HMMA.16816.F32 R48, R4.reuse, R14, R48 ;  /* 0x0000000e0430723c */ /* 0x040ff00000001830 */
[C---:B---3--:R-:W-:Y:S08]  /*14590*/  HMMA.16816.F32 R52, R4.reuse, R8, R52 ;  /* 0x000000080434723c */ /* 0x048ff00000001834 */
[C---:B------:R-:W-:Y:S08]  /*145a0*/  HMMA.16816.F32 R56, R4.reuse, R10, R56 ;  /* 0x0000000a0438723c */ /* 0x040ff00000001838 */
[C---:B--2---:R-:W-:Y:S08]  /*145b0*/  HMMA.16816.F32 R60, R4.reuse, R16, R60 ;  /* 0x00000010043c723c */ /* 0x044ff0000000183c */
[----:B------:R-:W-:-:S15]  /*145c0*/  HMMA.16816.F32 R64, R4, R18, R64 ;  /* 0x000000120440723c */ /* 0x000fde0000001840 */
[----:B------:R-:W-:-:S05]  /*145d0*/  NOP ;  /* 0x0000000000007918 */ /* 0x000fca0000000000 */
.L_x_6336:
        /* <DEDUP_REMOVED lines=16> */
[----:B------:R-:W3:Y:S01]  /*146e0*/  LDCU UR4, c[0x0][0x45c] ;  /* 0x00008b80ff0477ac */ /* 0x000ee20008000800 */
[----:B------:R-:W4:Y:S01]  /*146f0*/  LDCU.64 UR8, c[0x0][0x3a0] ;  /* 0x00007400ff0877ac */ /* 0x000f220008000a00 */
[----:B------:R-:W1:Y:S10]  /*14700*/  LDCU.64 UR10, c[0x0][0x3a8] ;  /* 0x00007500ff0a77ac */ /* 0x000e740008000a00 */
.L_x_6346:
        /* <DEDUP_REMOVED lines=75> */
.L_x_6343:
        /* <DEDUP_REMOVED lines=54> */
[----:B------:R-:W1:Y:S05]  /*14f20*/  LDSM.16.M88.4 R124, [R142+UR5+0x5800] ;  /* 0x005800058e7c783b */ /* 0x000e6a0008000200 */
[----:B------:R-:W-:Y:S05]  /*14f30*/  LDSM.16.M88.4 R128, [R141] ;  /* 0x000000008d80783b */ /* 0x000fea0000000200 */
[----:B------:R-:W4:Y:S05]  /*14f40*/  LDSM.16.M88.4 R132, [R138+0x4000] ;  /* 0x004000008a84783b */ /* 0x000f2a0000000200 */
[----:B------:R-:W-:Y:S01]  /*14f50*/  LDSM.16.M88.4 R104, [R138+0x5000] ;  /* 0x005000008a68783b */ /* 0x000fe20000000200 */
[C---:B-----5:R-:W-:Y:S08]  /*14f60*/  HMMA.16816.F32 R4, R108.reuse, R112, RZ ;  /* 0x000000706c04723c */ /* 0x060ff000000018ff */
[C---:B------:R-:W-:Y:S01]  /*14f70*/  HMMA.16816.F32 R8, R108.reuse, R114, RZ ;  /* 0x000000726c08723c */ /* 0x040fe200000018ff */
[----:B------:R-:W5:Y:S07]  /*14f80*/  LDSM.16.M88.4 R112, [R138+0x4800] ;  /* 0x004800008a70783b */ /* 0x000f6e0000000200 */
[C---:B--2---:R-:W-:Y:S08]  /*14f90*/  HMMA.16816.F32 R12, R108.reuse, R116, RZ ;  /* 0x000000746c0c723c */ /* 0x044ff000000018ff */
[C---:B------:R-:W-:Y:S01]  /*14fa0*/  HMMA.16816.F32 R16, R108.reuse, R118, RZ ;  /* 0x000000766c10723c */ /* 0x040fe200000018ff */
[----:B------:R-:W-:Y:S07]  /*14fb0*/  LDSM.16.M88.4 R116, [R140] ;  /* 0x000000008c74783b */ /* 0x000fee0000000200 */
[C---:B---3--:R-:W-:Y:S08]  /*14fc0*/  HMMA.16816.F32 R20, R108.reuse, R120, RZ ;  /* 0x000000786c14723c */ /* 0x048ff000000018ff */
[C---:B------:R-:W-:Y:S01]  /*14fd0*/  HMMA.16816.F32 R24, R108.reuse, R122, RZ ;  /* 0x0000007a6c18723c */ /* 0x040fe200000018ff */
[----:B------:R-:W-:Y:S07]  /*14fe0*/  LDSM.16.M88.4 R120, [R137+0x4000] ;  /* 0x004000008978783b */ /* 0x000fee0000000200 */
[C---:B-1----:R-:W-:Y:S08]  /*14ff0*/  HMMA.16816.F32 R28, R108.reuse, R124, RZ ;  /* 0x0000007c6c1c723c */ /* 0x042ff000000018ff */
[----:B------:R-:W-:Y:S01]  /*15000*/  HMMA.16816.F32 R32, R108, R126, RZ ;  /* 0x0000007e6c20723c */ /* 0x000fe200000018ff */
[----:B------:R-:W1:Y:S05]  /*15010*/  LDSM.16.M88.4 R108, [R138+0x5800] ;  /* 0x005800008a6c783b */ /* 0x000e6a0000000200 */
[----:B------:R-:W-:Y:S02]  /*15020*/  LDSM.16.M88.4 R124, [R137+0x5800] ;  /* 0x00580000897c783b */ /* 0x000fe40000000200 */
[C---:B----4-:R-:W-:Y:S08]  /*15030*/  HMMA.16816.F32 R4, R128.reuse, R132, R4 ;  /* 0x000000848004723c */ /* 0x050ff00000001804 */
[C---:B------:R-:W-:Y:S08]  /*15040*/  HMMA.16816.F32 R8, R128.reuse, R134, R8 ;  /* 0x000000868008723c */ /* 0x040ff00000001808 */
[C---:B-----5:R-:W-:Y:S08]  /*15050*/  HMMA.16816.F32 R12, R128.reuse, R112, R12 ;  /* 0x00000070800c723c */ /* 0x060ff0000000180c */
[C---:B------:R-:W-:Y:S01]  /*15060*/  HMMA.16816.F32 R16, R128.reuse, R114, R16 ;  /* 0x000000728010723c */ /* 0x040fe20000001810 */
[----:B------:R-:W-:Y:S07]  /*15070*/  LDSM.16.M88.4 R112, [R137+0x5000] ;  /* 0x005000008970783b */ /* 0x000fee0000000200 */
[C---:B------:R-:W-:Y:S08]  /*15080*/  HMMA.16816.F32 R20, R128.reuse, R104, R20 ;  /* 0x000000688014723c */ /* 0x040ff00000001814 */
[C---:B------:R-:W-:Y:S01]  /*15090*/  HMMA.16816.F32 R24, R128.reuse, R106, R24 ;  /* 0x0000006a8018723c */ /* 0x040fe20000001818 */
[----:B------:R-:W2:Y:S07]  /*150a0*/  LDSM.16.M88.4 R104, [R137+0x4800] ;  /* 0x004800008968783b */ /* 0x000eae0000000200 */
[C---:B-1----:R-:W-:Y:S08]  /*150b0*/  HMMA.16816.F32 R28, R128.reuse, R108, R28 ;  /* 0x0000006c801c723c */ /* 0x042ff0000000181c */
[----:B------:R-:W-:Y:S01]  /*150c0*/  HMMA.16816.F32 R32, R128, R110, R32 ;  /* 0x0000006e8020723c */ /* 0x000fe20000001820 */
[----:B------:R-:W-:Y:S05]  /*150d0*/  LDSM.16.M88.4 R108, [R139] ;  /* 0x000000008b6c783b */ /* 0x000fea0000000200 */
[----:B------:R-:W1:Y:S02]  /*150e0*/  LDSM.16.M88.4 R128, [R136+0x4000] ;  /* 0x004000008880783b */ /* 0x000e640000000200 */
        /* <DEDUP_REMOVED lines=9> */
[C---:B------:R-:W-:Y:S08]  /*15180*/  HMMA.16816.F32 R28, R116.reuse, R124, R28 ;  /* 0x0000007c741c723c */ /* 0x040ff0000000181c */
[----:B------:R-:W-:Y:S01]  /*15190*/  HMMA.16816.F32 R32, R116, R126, R32 ;  /* 0x0000007e7420723c */ /* 0x000fe20000001820 */
[----:B------:R-:W-:Y:S05]  /*151a0*/  LDSM.16.M88.4 R116, [R143+0x2000] ;  /* 0x002000008f74783b */ /* 0x000fea0000000200 */
[----:B------:R-:W4:Y:S02]  /*151b0*/  LDSM.16.M88.4 R124, [R142+UR5+0x6000] ;  /* 0x006000058e7c783b */ /* 0x000f240008000200 */
        /* <DEDUP_REMOVED lines=9> */
[C---:B------:R-:W-:Y:S08]  /*15250*/  HMMA.16816.F32 R28, R108.reuse, R120, R28 ;  /* 0x000000786c1c723c */ /* 0x040ff0000000181c */
[----:B------:R-:W-:Y:S01]  /*15260*/  HMMA.16816.F32 R32, R108, R122, R32 ;  /* 0x0000007a6c20723c */ /* 0x000fe20000001820 */
[----:B------:R-:W3:Y:S05]  /*15270*/  LDSM.16.M88.4 R108, [R142+UR5+0x7800] ;  /* 0x007800058e6c783b */ /* 0x000eea0008000200 */
[----:B------:R-:W5:Y:S02]  /*15280*/  LDSM.16.M88.4 R120, [R141+0x2000] ;  /* 0x002000008d78783b */ /* 0x000f640000000200 */
        /* <DEDUP_REMOVED lines=11> */
[----:B------:R-:W2:Y:S05]  /*15340*/  LDSM.16.M88.4 R108, [R138+0x7000] ;  /* 0x007000008a6c783b */ /* 0x000eaa0000000200 */
[----:B------:R-:W3:Y:S02]  /*15350*/  LDSM.16.M88.4 R116, [R140+0x2000] ;  /* 0x002000008c74783b */ /* 0x000ee40000000200 */
[C---:B-----5:R-:W-:Y:S08]  /*15360*/  HMMA.16816.F32 R4, R120.reuse, R128, R4 ;  /* 0x000000807804723c */ /* 0x060ff00000001804 */
        /* <DEDUP_REMOVED lines=10> */
[----:B------:R-:W4:Y:S05]  /*15410*/  LDSM.16.M88.4 R112, [R137+0x7800] ;  /* 0x007800008970783b */ /* 0x000f2a0000000200 */
[----:B------:R-:W5:Y:S02]  /*15420*/  LDSM.16.M88.4 R120, [R139+0x2000] ;  /* 0x002000008b78783b */ /* 0x000f640000000200 */
[C---:B---3--:R-:W-:Y:S08]  /*15430*/  HMMA.16816.F32 R4, R116.reuse, R124, R4 ;  /* 0x0000007c7404723c */ /* 0x048ff00000001804 */
[C---:B------:R-:W-:Y:S08]  /*15440*/  HMMA.16816.F32 R8, R116.reuse, R126, R8 ;  /* 0x0000007e7408723c */ /* 0x040ff00000001808 */
[C---:B-1----:R-:W-:Y:S08]  /*15450*/  HMMA.16816.F32 R12, R116.reuse, R104, R12 ;  /* 0x00000068740c723c */ /* 0x042ff0000000180c */
[C---:B------:R-:W-:Y:S01]  /*15460*/  HMMA.16816.F32 R16, R116.reuse, R106, R16 ;  /* 0x0000006a7410723c */ /* 0x040fe20000001810 */
[----:B------:R-:W1:Y:S07]  /*15470*/  LDSM.16.M88.4 R104, [R136+0x6800] ;  /* 0x006800008868783b */ /* 0x000e6e0000000200 */
[C---:B--2---:R-:W-:Y:S08]  /*15480*/  HMMA.16816.F32 R20, R116.reuse, R108, R20 ;  /* 0x0000006c7414723c */ /* 0x044ff00000001814 */
[C---:B------:R-:W-:Y:S01]  /*15490*/  HMMA.16816.F32 R24, R116.reuse, R110, R24 ;  /* 0x0000006e7418723c */ /* 0x040fe20000001818 */
[----:B------:R-:W2:Y:S07]  /*154a0*/  LDSM.16.M88.4 R108, [R136+0x7000] ;  /* 0x00700000886c783b */ /* 0x000eae0000000200 */
[C---:B----4-:R-:W-:Y:S08]  /*154b0*/  HMMA.16816.F32 R28, R116.reuse, R112, R28 ;  /* 0x00000070741c723c */ /* 0x050ff0000000181c */
[----:B------:R-:W-:Y:S08]  /*154c0*/  HMMA.16816.F32 R32, R116, R114, R32 ;  /* 0x000000727420723c */ /* 0x000ff00000001820 */
[C---:B-----5:R-:W-:Y:S08]  /*154d0*/  HMMA.16816.F32 R4, R120.reuse, R128, R4 ;  /* 0x000000807804723c */ /* 0x060ff00000001804 */
        /* <DEDUP_REMOVED lines=11> */
[C---:B--2---:R-:W-:Y:S03]  /*15590*/  HMMA.16816.F32 R20, R120.reuse, R108, R20 ;  /* 0x0000006c7814723c */ /* 0x044fe60000001814 */
[----:B------:R-:W2:Y:S01]  /*155a0*/  MUFU.TANH R171, R171 ;  /* 0x000000ab00ab7308 */ /* 0x000ea20000002400 */
[----:B------:R-:W-:Y:S01]  /*155b0*/  BAR.SYNC.DEFER_BLOCKING 0x0 ;  /* 0x0000000000007b1d */ /* 0x000fe20000010000 */
[----:B------:R-:W-:Y:S01]  /*155c0*/  FMUL.FTZ R174, R15, UR12 ;  /* 0x0000000c0fae7c20 */ /* 0x000fe20008410000 */
[----:B------:R-:W-:Y:S01]  /*155d0*/  FMUL.FTZ R179, R9, UR12 ;  /* 0x0000000c09b37c20 */ /* 0x000fe20008410000 */
[----:B------:R-:W-:Y:S01]  /*155e0*/  FMUL.FTZ R181, R10, UR12 ;  /* 0x0000000c0ab57c20 */ /* 0x000fe20008410000 */
[C---:B------:R-:W-:Y:S05]  /*155f0*/  HMMA.16816.F32 R24, R120.reuse, R110, R24 ;  /* 0x0000006e7818723c */ /* 0x040fea0000001818 */
[----:B------:R4:W1:Y:S01]  /*15600*/  MUFU.TANH R129, R174 ;  /* 0x000000ae00817308 */ /* 0x0008620000002400 */
        /* <DEDUP_REMOVED lines=11> */
[----:B------:R5:W1:Y:S01]  /*156c0*/  MUFU.TANH R132, R180 ;  /* 0x000000b400847308 */ /* 0x000a620000002400 */
[----:B----4-:R-:W-:Y:S01]  /*156d0*/  FMUL.FTZ R174, R20, UR12 ;  /* 0x0000000c14ae7c20 */ /* 0x010fe20008410000 */
[----:B------:R-:W-:Y:S08]  /*156e0*/  FMUL.FTZ R186, R25, UR12 ;  /* 0x0000000c19ba7c20 */ /* 0x000ff00008410000 */
[----:B------:R4:W1:Y:S01]  /*156f0*/  MUFU.TANH R125, R102 ;  /* 0x00000066007d7308 */ /* 0x0008620000002400 */
[C---:B---3--:R-:W-:Y:S03]  /*15700*/  HMMA.16816.F32 R28, R120.reuse, R104, R28 ;  /* 0x00000068781c723c */ /* 0x048fe6000000181c */
[----:B------:R-:W-:Y:S01]  /*15710*/  FMUL.FTZ R105, R26, UR12 ;  /* 0x0000000c1a697c20 */ /* 0x000fe20008410000 */
[----:B------:R-:W-:Y:S05]  /*15720*/  FMUL.FTZ R104, R27, UR12 ;  /* 0x0000000c1b687c20 */ /* 0x000fea0008410000 */
[----:B------:R3:W1:Y:S01]  /*15730*/  MUFU.TANH R130, R172 ;  /* 0x000000ac00827308 */ /* 0x0006620000002400 */
[----:B------:R-:W-:Y:S03]  /*15740*/  HMMA.16816.F32 R32, R120, R106, R32 ;  /* 0x0000006a7820723c */ /* 0x000fe60000001820 */
[----:B-----5:R-:W-:Y:S06]  /*15750*/  FMUL.FTZ R180, R23, UR12 ;  /* 0x0000000c17b47c20 */ /* 0x020fec0008410000 */
[----:B------:R3:W1:Y:S01]  /*15760*/  MUFU.TANH R115, R105 ;  /* 0x0000006900737308 */ /* 0x0006620000002400 */
[----:B----4-:R-:W-:Y:S01]  /*15770*/  FMUL.FTZ R102, R24, UR12 ;  /* 0x0000000c18667c20 */ /* 0x010fe20008410000 */
[----:B------:R-:W-:Y:S01]  /*15780*/  FMUL.FTZ R103, R28, UR12 ;  /* 0x0000000c1c677c20 */ /* 0x000fe20008410000 */
[----:B------:R-:W-:Y:S01]  /*15790*/  FMUL.FTZ R29, R29, UR12 ;  /* 0x0000000c1d1d7c20 */ /* 0x000fe20008410000 */
[----:B------:R-:W-:Y:S01]  /*157a0*/  FMUL.FTZ R30, R30, UR12 ;  /* 0x0000000c1e1e7c20 */ /* 0x000fe20008410000 */
[----:B------:R-:W-:Y:S05]  /*157b0*/  FMUL.FTZ R31, R31, UR12 ;  /* 0x0000000c1f1f7c20 */ /* 0x000fea0008410000 */
[----:B------:R3:W4:Y:S01]  /*157c0*/  MUFU.TANH R113, R104 ;  /* 0x0000006800717308 */ /* 0x0007220000002400 */
[----:B------:R-:W-:Y:S01]  /*157d0*/  FMUL.FTZ R28, R32, UR12 ;  /* 0x0000000c201c7c20 */ /* 0x000fe20008410000 */
[----:B------:R-:W-:Y:S01]  /*157e0*/  FMUL.FTZ R33, R33, UR12 ;  /* 0x0000000c21217c20 */ /* 0x000fe20008410000 */
[----:B------:R-:W-:Y:S01]  /*157f0*/  FMUL.FTZ R34, R34, UR12 ;  /* 0x0000000c22227c20 */ /* 0x000fe20008410000 */
[----:B------:R-:W-:Y:S06]  /*15800*/  FMUL.FTZ R35, R35, UR12 ;  /* 0x0000000c23237c20 */ /* 0x000fec0008410000 */
[----:B------:R3:W1:Y:S10]  /*15810*/  MUFU.TANH R109, R103 ;  /* 0x00000067006d7308 */ /* 0x0006740000002400 */
        /* <DEDUP_REMOVED lines=22> */
[----:B--2-4-:R-:W-:Y:S05]  /*15980*/  @!P0 BRA `(.L_x_6344) ;  /* 0x0000000400e48947 */ /* 0x014fea0003800000 */
[----:B------:R-:W2:Y:S01]  /*15990*/  @!P3 LDC R4, c[0x0][0x3b8] ;  /* 0x0000ee00ff04bb82 */ /* 0x000ea20000000800 */
[----:B------:R-:W-:Y:S07]  /*159a0*/  @!P3 IMAD.MOV.U32 R6, RZ, RZ, RZ ;  /* 0x000000ffff06b224 */ /* 0x000fee00078e00ff */
[----:B------:R-:W4:Y:S01]  /*159b0*/  LDC R7, c[0x0][0x3bc] ;  /* 0x0000ef00ff077b82 */ /* 0x000f220000000800 */
        /* <DEDUP_REMOVED lines=52> */
[----:B------:R-:W4:Y:S01]  /*15d00*/  LDG.E R11, desc[UR6][R10.64] ;  /* 0x000000060a0b7981 */ /* 0x000f22000c1e1900 */
[----:B------:R-:W-:Y:S03]  /*15d10*/  IADD3 R9, PT, PT, R9, -R13, RZ ;  /* 0x8000000d09097210 */ /* 0x000fe60007ffe0ff */
[----:B------:R-:W4:Y:S02]  /*15d20*/  LDG.E R8, desc[UR6][R14.64] ;  /* 0x000000060e087981 */ /* 0x000f24000c1e1900 */
[----:B------:R-:W-:Y:S05]  /*15d30*/  IMAD R9, R9, R6, -0x40 ;  /* 0xffffffc009097424 */ /* 0x000fea00078e0206 */
[----:B------:R-:W-:Y:S05]  /*15d40*/  SHF.R.S32.HI R13, RZ, 0x1f, R9 ;  /* 0x0000001fff0d7819 */ /* 0x000fea0000011409 */
[-C--:B--2---:R-:W-:Y:S02]  /*15d50*/  IMAD R6, R13, R4.reuse, RZ ;  /* 0x000000040d067224 */ /* 0x084fe400078e02ff */
[C---:B------:R-:W-:Y:S04]  /*15d60*/  IMAD.WIDE.U32 R12, R9.reuse, R4, RZ ;  /* 0x00000004090c7225 */ /* 0x040fe800078e00ff */
[----:B------:R-:W-:Y:S04]  /*15d70*/  IMAD R6, R9, R5, R6 ;  /* 0x0000000509067224 */ /* 0x000fe800078e0206 */
[----:B------:R-:W-:Y:S02]  /*15d80*/  IMAD.IADD R13, R13, 0x1, R6 ;  /* 0x000000010d0d7824 */ /* 0x000fe400078e0206 */
[----:B----4-:R-:W-:Y:S04]  /*15d90*/  IMAD.IADD R8, R11, 0x1, -R8 ;  /* 0x000000010b087824 */ /* 0x010fe800078e0a08 */
[----:B------:R-:W-:Y:S01]  /*15da0*/  IMAD.WIDE.U32 R12, R8, UR8, R12 ;  /* 0x00000008080c7c25 */ /* 0x000fe2000f8e000c */
[----:B------:R-:W-:Y:S02]  /*15db0*/  SHF.R.S32.HI R5, RZ, 0x1f, R8 ;  /* 0x0000001fff057819 */ /* 0x000fe40000011408 */
[----:B------:R-:W-:Y:S03]  /*15dc0*/  LEA R148, P0, R12, R148, 0x1 ;  /* 0x000000940c947211 */ /* 0x000fe600078008ff */
[----:B------:R-:W-:Y:S04]  /*15dd0*/  IMAD R5, R5, UR8, RZ ;  /* 0x0000000805057c24 */ /* 0x000fe8000f8e02ff */
[----:B------:R-:W-:Y:S05]  /*15de0*/  IMAD R5, R8, UR9, R5 ;  /* 0x0000000908057c24 */ /* 0x000fea000f8e0205 */
[----:B------:R-:W-:Y:S04]  /*15df0*/  IADD3 R5, PT, PT, R13, R5, RZ ;  /* 0x000000050d057210 */ /* 0x000fe80007ffe0ff */
[----:B------:R-:W-:Y:S07]  /*15e00*/  LEA.HI.X R149, R12, R149, R5, 0x1, P0 ;  /* 0x000000950c957211 */ /* 0x000fee00000f0c05 */
.L_x_6345:
        /* <DEDUP_REMOVED lines=49> */
.L_x_6344:
[C---:B--2---:R-:W-:Y:S01]  /*16120*/  IADD3 R4, PT, PT, R166.reuse, -0x17, RZ ;  /* 0xffffffe9a6047810 */ /* 0x044fe20007ffe0ff */
[----:B------:R-:W-:Y:S01]  /*16130*/  LDSM.16.MT88.4 R12, [R147+0x8000] ;  /* 0x00800000930c783b */ /* 0x000fe20000004200 */
[----:B------:R-:W-:Y:S02]  /*16140*/  I2FP.F32.U32 R5, R166 ;  /* 0x000000a600057245 */ /* 0x000fe40000201000 */
[----:B------:R-:W-:Y:S02]  /*16150*/  I2FP.F32.U32 R4, R4 ;  /* 0x0000000400047245 */ /* 0x000fe40000201000 */
[----:B------:R-:W-:Y:S01]  /*16160*/  IADD3 R6, PT, PT, R166, -0x1f, RZ ;  /* 0xffffffe1a6067810 */ /* 0x000fe20007ffe0ff */
[-C--:B-1----:R-:W-:Y:S01]  /*16170*/  FFMA.FTZ R174, R0, R5.reuse, R174 ;  /* 0x0000000500ae7223 */ /* 0x082fe200000100ae */
[----:B------:R-:W-:Y:S01]  /*16180*/  IADD3 R8, PT, PT, R166, -0x20, RZ ;  /* 0xffffffe0a6087810 */ /* 0x000fe20007ffe0ff */
[CC--:B------:R-:W-:Y:S01]  /*16190*/  FFMA.FTZ R179, R0.reuse, R4.reuse, R179 ;  /* 0x0000000400b37223 */ /* 0x0c0fe200000100b3 */
[----:B------:R-:W-:Y:S01]  /*161a0*/  FFMA.FTZ R183, R0, R4, R183 ;  /* 0x0000000400b77223 */ /* 0x000fe200000100b7 */
[----:B------:R-:W-:Y:S01]  /*161b0*/  IADD3 R4, PT, PT, R166, -0x8, RZ ;  /* 0xfffffff8a6047810 */ /* 0x000fe20007ffe0ff */
[----:B------:R-:W-:Y:S01]  /*161c0*/  FFMA.FTZ R133, R0, R5, R133 ;  /* 0x0000000500857223 */ /* 0x000fe20000010085 */
[----:B------:R-:W-:Y:S01]  /*161d0*/  I2FP.F32.U32 R6, R6 ;  /* 0x0000000600067245 */ /* 0x000fe20000201000 */
[----:B------:R-:W-:Y:S01]  /*161e0*/  LDSM.16.MT88.4 R20, [R146+0x8000] ;  /* 0x008000009214783b */ /* 0x000fe20000004200 */
[----:B------:R-:W-:Y:S02]  /*161f0*/  I2FP.F32.U32 R4, R4 ;  /* 0x0000000400047245 */ /* 0x000fe40000201000 */
[----:B------:R-:W-:Y:S01]  /*16200*/  IADD3 R5, PT, PT, R166, -0xf, RZ ;  /* 0xfffffff1a6057810 */ /* 0x000fe20007ffe0ff */
[C---:B------:R-:W-:Y:S01]  /*16210*/  FFMA.FTZ R171, R0.reuse, R6, R171 ;  /* 0x0000000600ab7223 */ /* 0x040fe200000100ab */
[----:B------:R-:W-:Y:S01]  /*16220*/  I2FP.F32.U32 R8, R8 ;  /* 0x0000000800087245 */ /* 0x000fe20000201000 */
[CC--:B------:R-:W-:Y:S01]  /*16230*/  FFMA.FTZ R130, R0.reuse, R4.reuse, R130 ;  /* 0x0000000400827223 */ /* 0x0c0fe20000010082 */
[----:B------:R-:W-:Y:S01]  /*16240*/  FFMA.FTZ R125, R0, R4, R125 ;  /* 0x00000004007d7223 */ /* 0x000fe2000001007d */
[----:B------:R-:W-:Y:S01]  /*16250*/  IADD3 R4, PT, PT, R166, 0x9, RZ ;  /* 0x00000009a6047810 */ /* 0x000fe20007ffe0ff */
[----:B------:R-:W-:Y:S01]  /*16260*/  FFMA.FTZ R175, R0, R6, R175 ;  /* 0x0000000600af7223 */ /* 0x000fe200000100af */
[----:B------:R-:W-:Y:S01]  /*16270*/  IADD3 R10, PT, PT, R166, -0x18, RZ ;  /* 0xffffffe8a60a7810 */ /* 0x000fe20007ffe0ff */
[CC--:B------:R-:W-:Y:S01]  /*16280*/  FFMA.FTZ R173, R0.reuse, R8.reuse, R173 ;  /* 0x0000000800ad7223 */ /* 0x0c0fe200000100ad */
[----:B------:R-:W-:Y:S01]  /*16290*/  I2FP.F32.U32 R5, R5 ;  /* 0x0000000500057245 */ /* 0x000fe20000201000 */
[C---:B------:R-:W-:Y:S01]  /*162a0*/  FFMA.FTZ R8, R0.reuse, R8, R101 ;  /* 0x0000000800087223 */ /* 0x040fe20000010065 */
[----:B------:R-:W-:Y:S01]  /*162b0*/  I2FP.F32.U32 R4, R4 ;  /* 0x0000000400047245 */ /* 0x000fe20000201000 */
[----:B---3--:R-:W-:Y:S01]  /*162c0*/  LDSM.16.MT88.4 R28, [R145+0x8000] ;  /* 0x00800000911c783b */ /* 0x008fe20000004200 */
[----:B------:R-:W-:Y:S01]  /*162d0*/  I2FP.F32.U32 R10, R10 ;  /* 0x0000000a000a7245 */ /* 0x000fe20000201000 */
[-C--:B------:R-:W-:Y:S01]  /*162e0*/  FFMA.FTZ R129, R0, R5.reuse, R129 ;  /* 0x0000000500817223 */ /* 0x080fe20000010081 */
[----:B------:R-:W-:Y:S01]  /*162f0*/  IADD3 R6, PT, PT, R166, -0x10, RZ ;  /* 0xfffffff0a6067810 */ /* 0x000fe20007ffe0ff */
[----:B------:R-:W-:Y:S01]  /*16300*/  FFMA.FTZ R176, R0, R5, R176 ;  /* 0x0000000500b07223 */ /* 0x000fe200000100b0 */
[----:B------:R-:W-:Y:S01]  /*16310*/  IADD3 R7, PT, PT, R166, -0x7, RZ ;  /* 0xfffffff9a6077810 */ /* 0x000fe20007ffe0ff */
[C---:B------:R-:W-:Y:S01]  /*16320*/  FFMA.FTZ R113, R0.reuse, R4, R113 ;  /* 0x0000000400717223 */ /* 0x040fe20000010071 */
[----:B------:R-:W-:Y:S01]  /*16330*/  I2FP.F32.U32 R6, R6 ;  /* 0x0000000600067245 */ /* 0x000fe20000201000 */
[C---:B------:R-:W-:Y:S01]  /*16340*/  FFMA.FTZ R114, R0.reuse, R4, R114 ;  /* 0x0000000400727223 */ /* 0x040fe20000010072 */
[----:B------:R-:W-:Y:S01]  /*16350*/  I2FP.F32.U32 R7, R7 ;  /* 0x0000000700077245 */ /* 0x000fe20000201000 */
[----:B------:R-:W-:Y:S01]  /*16360*/  FFMA.FTZ R181, R0, R10, R181 ;  /* 0x0000000a00b57223 */ /* 0x000fe200000100b5 */
[----:B------:R-:W-:Y:S01]  /*16370*/  IADD3 R5, PT, PT, R166, 0x1, RZ ;  /* 0x00000001a6057810 */ /* 0x000fe20007ffe0ff */
[-C--:B------:R-:W-:Y:S01]  /*16380*/  FFMA.FTZ R178, R0, R6.reuse, R178 ;  /* 0x0000000600b27223 */ /* 0x080fe200000100b2 */
[----:B------:R-:W-:Y:S01]  /*16390*/  FMNMX3.FTZ R4, R2, R173, R175, !PT ;  /* 0x000000ad02047276 */ /* 0x000fe200078100af */
[C---:B------:R-:W-:Y:S01]  /*163a0*/  FFMA.FTZ R127, R0.reuse, R7, R127 ;  /* 0x00000007007f7223 */ /* 0x040fe2000001007f */
[----:B------:R-:W-:Y:S01]  /*163b0*/  I2FP.F32.U32 R5, R5 ;  /* 0x0000000500057245 */ /* 0x000fe20000201000 */
[C---:B------:R-:W-:Y:S01]  /*163c0*/  FFMA.FTZ R132, R0.reuse, R7, R132 ;  /* 0x0000000700847223 */ /* 0x040fe20000010084 */
[C---:B------:R-:W-:Y:S01]  /*163d0*/  FFMA.FTZ R123, R0.reuse, R6, R185 ;  /* 0x00000006007b7223 */ /* 0x040fe200000100b9 */
[----:B------:R-:W-:Y:S01]  /*163e0*/  FFMA.FTZ R177, R0, R10, R177 ;  /* 0x0000000a00b17223 */ /* 0x000fe200000100b1 */
[----:B------:R-:W-:Y:S01]  /*163f0*/  IADD3 R6, PT, PT, R166, 0x8, RZ ;  /* 0x00000008a6067810 */ /* 0x000fe20007ffe0ff */
        /* <DEDUP_REMOVED lines=8> */
[-C--:B------:R-:W-:Y:S01]  /*16480*/  FFMA.FTZ R115, R0, R6.reuse, R115 ;  /* 0x0000000600737223 */ /* 0x080fe20000010073 */
[----:B------:R-:W-:Y:S01]  /*16490*/  FMNMX3.FTZ R7, R10, R177, R179, !PT ;  /* 0x000000b10a077276 */ /* 0x000fe200078100b3 */
[----:B------:R-:W-:Y:S01]  /*164a0*/  FFMA.FTZ R109, R0, R5, R109 ;  /* 0x00000005006d7223 */ /* 0x000fe2000001006d */
[----:B------:R-:W-:Y:S01]  /*164b0*/  IADD3 R9, PT, PT, R166, 0x11, RZ ;  /* 0x00000011a6097810 */ /* 0x000fe20007ffe0ff */
[----:B------:R-:W-:Y:S01]  /*164c0*/  FFMA.FTZ R134, R0, R6, R134 ;  /* 0x0000000600867223 */ /* 0x000fe20000010086 */
[----:B------:R-:W-:Y:S01]  /*164d0*/  FMNMX3.FTZ R4, R4, R125, R127, !PT ;  /* 0x0000007d04047276 */ /* 0x000fe2000781007f */
[----:B------:R-:W-:Y:S01]  /*164e0*/  FFMA.FTZ R106, R0, R5, R106 ;  /* 0x00000005006a7223 */ /* 0x000fe2000001006a */
        /* <DEDUP_REMOVED lines=11> */
[CC--:B------:R-:W-:Y:S01]  /*165a0*/  FFMA.FTZ R104, R0.reuse, R5.reuse, R104 ;  /* 0x0000000500687223 */ /* 0x0c0fe20000010068 */
        /* <DEDUP_REMOVED lines=55> */
[--C-:B------:R-:W-:Y:S03]  /*16920*/  FFMA.FTZ R172, R172, UR4, -R111.reuse ;  /* 0x00000004acac7c23 */ /* 0x100fe6000801086f */
[----:B------:R-:W1:Y:S01]  /*16930*/  MUFU.EX2 R120, R120 ;  /* 0x0000007800787308 */ /* 0x000e620000000800 */
[C---:B--2---:R-:W-:Y:S01]  /*16940*/  FMUL.FTZ R6, R2.reuse, R98 ;  /* 0x0000006202067220 */ /* 0x044fe20000410000 */
[C---:B------:R-:W-:Y:S01]  /*16950*/  FMUL.FTZ R7, R2.reuse, R99 ;  /* 0x0000006302077220 */ /* 0x040fe20000410000 */
[----:B------:R-:W-:Y:S01]  /*16960*/  FMUL.FTZ R4, R3, R96 ;  /* 0x0000006003047220 */ /* 0x000fe20000410000 */
[C---:B------:R-:W-:Y:S01]  /*16970*/  FMUL.FTZ R10, R2.reuse, R94 ;  /* 0x0000005e020a7220 */ /* 0x040fe20000410000 */
[C---:B------:R-:W-:Y:S01]  /*16980*/  FMUL.FTZ R11, R2.reuse, R95 ;  /* 0x0000005f020b7220 */ /* 0x040fe20000410000 */
[C---:B------:R-:W-:Y:S01]  /*16990*/  FMUL.FTZ R18, R2.reuse, R86 ;  /* 0x0000005602127220 */ /* 0x040fe20000410000 */
[C---:B------:R-:W-:Y:S03]  /*169a0*/  FMUL.FTZ R19, R2.reuse, R87 ;  /* 0x0000005702137220 */ /* 0x040fe60000410000 */
[----:B------:R-:W-:Y:S01]  /*169b0*/  MUFU.EX2 R117, R117 ;  /* 0x0000007500757308 */ /* 0x000fe20000000800 */
[C---:B------:R-:W-:Y:S01]  /*169c0*/  FMUL.FTZ R26, R2.reuse, R78 ;  /* 0x0000004e021a7220 */ /* 0x040fe20000410000 */
[C---:B------:R-:W-:Y:S01]  /*169d0*/  FMUL.FTZ R27, R2.reuse, R79 ;  /* 0x0000004f021b7220 */ /* 0x040fe20000410000 */
[----:B------:R-:W-:Y:S01]  /*169e0*/  LDSM.16.MT88.4 R84, [R145+0x8800] ;  /* 0x008800009154783b */ /* 0x000fe20000004200 */
[C---:B------:R-:W-:Y:S01]  /*169f0*/  FMUL.FTZ R34, R2.reuse, R70 ;  /* 0x0000004602227220 */ /* 0x040fe20000410000 */
[----:B------:R-:W-:Y:S01]  /*16a00*/  FMUL.FTZ R35, R2, R71 ;  /* 0x0000004702237220 */ /* 0x000fe20000410000 */
[--C-:B------:R-:W-:Y:S01]  /*16a10*/  FFMA.FTZ R134, R134, UR4, -R111.reuse ;  /* 0x0000000486867c23 */ /* 0x100fe2000801086f */
[--C-:B------:R-:W-:Y:S03]  /*16a20*/  FFMA.FTZ R171, R114, UR4, -R111.reuse ;  /* 0x0000000472ab7c23 */ /* 0x100fe6000801086f */
[----:B------:R-:W2:Y:S01]  /*16a30*/  MUFU.EX2 R116, R116 ;  /* 0x0000007400747308 */ /* 0x000ea20000000800 */
[----:B-1----:R-:W-:Y:S01]  /*16a40*/  F2FP.F16.F32.PACK_AB R97, R120, R121 ;  /* 0x000000797861723e */ /* 0x002fe200000000ff */
[--C-:B------:R-:W-:Y:S01]  /*16a50*/  FFMA.FTZ R182, R108, UR4, -R111.reuse ;  /* 0x000000046cb67c23 */ /* 0x100fe2000801086f */
[----:B------:R-:W-:Y:S01]  /*16a60*/  LDSM.16.MT88.4 R68, [R145+0xa000] ;  /* 0x00a000009144783b */ /* 0x000fe20000004200 */
[--C-:B------:R-:W-:Y:S01]  /*16a70*/  FFMA.FTZ R177, R110, UR4, -R111.reuse ;  /* 0x000000046eb17c23 */ /* 0x100fe2000801086f */
[--C-:B------:R-:W-:Y:S01]  /*16a80*/  FFMA.FTZ R184, R107, UR4, -R111.reuse ;  /* 0x000000046bb87c23 */ /* 0x100fe2000801086f */
        /* <DEDUP_REMOVED lines=8> */
[C---:B------:R-:W-:Y:S01]  /*16b10*/  FMUL.FTZ R40, R3.reuse, R40 ;  /* 0x0000002803287220 */ /* 0x040fe20000410000 */
[C---:B------:R-:W-:Y:S03]  /*16b20*/  FMUL.FTZ R41, R3.reuse, R41 ;  /* 0x0000002903297220 */ /* 0x040fe60000410000 */
[----:B------:R-:W1:Y:S01]  /*16b30*/  MUFU.EX2 R122, R122 ;  /* 0x0000007a007a7308 */ /* 0x000e620000000800 */
[----:B--2---:R-:W-:Y:S01]  /*16b40*/  F2FP.F16.F32.PACK_AB R99, R116, R117 ;  /* 0x000000757463723e */ /* 0x004fe200000000ff */
[C---:B------:R-:W-:Y:S01]  /*16b50*/  FMUL.FTZ R46, R2.reuse, R46 ;  /* 0x0000002e022e7220 */ /* 0x040fe20000410000 */
[----:B------:R-:W-:Y:S01]  /*16b60*/  LDSM.16.MT88.4 R92, [R147+0x9800] ;  /* 0x00980000935c783b */ /* 0x000fe20000004200 */
        /* <DEDUP_REMOVED lines=8> */
[--C-:B------:R-:W-:Y:S01]  /*16bf0*/  FFMA.FTZ R128, R127, UR4, -R112.reuse ;  /* 0x000000047f807c23 */ /* 0x100fe20008010870 */
[----:B------:R-:W-:Y:S01]  /*16c00*/  FFMA.FTZ R127, R178, UR4, -R111 ;  /* 0x00000004b27f7c23 */ /* 0x000fe2000801086f */
[--C-:B------:R-:W-:Y:S01]  /*16c10*/  FFMA.FTZ R178, R113, UR4, -R112.reuse ;  /* 0x0000000471b27c23 */ /* 0x100fe20008010870 */
[--C-:B------:R-:W-:Y:S03]  /*16c20*/  FFMA.FTZ R123, R123, UR4, -R112.reuse ;  /* 0x000000047b7b7c23 */ /* 0x100fe60008010870 */
[----:B------:R-:W2:Y:S01]  /*16c30*/  MUFU.EX2 R118, R118 ;  /* 0x0000007600767308 */ /* 0x000ea20000000800 */
[----:B-1----:R-:W-:Y:S01]  /*16c40*/  F2FP.F16.F32.PACK_AB R96, R122, R124 ;  /* 0x0000007c7a60723e */ /* 0x002fe200000000ff */
[--C-:B------:R-:W-:Y:S01]  /*16c50*/  FFMA.FTZ R125, R125, UR4, -R112.reuse ;  /* 0x000000047d7d7c23 */ /* 0x100fe20008010870 */
        /* <DEDUP_REMOVED lines=8> */
[--C-:B------:R-:W-:Y:S01]  /*16ce0*/  FFMA.FTZ R133, R133, UR4, -R112.reuse ;  /* 0x0000000485857c23 */ /* 0x100fe20008010870 */
[--C-:B------:R-:W-:Y:S01]  /*16cf0*/  FFMA.FTZ R173, R106, UR4, -R112.reuse ;  /* 0x000000046aad7c23 */ /* 0x100fe20008010870 */
[--C-:B------:R-:W-:Y:S01]  /*16d00*/  FFMA.FTZ R174, R105, UR4, -R112.reuse ;  /* 0x0000000469ae7c23 */ /* 0x100fe20008010870 */
[----:B------:R-:W-:Y:S01]  /*16d10*/  FFMA.FTZ R175, R104, UR4, -R112 ;  /* 0x0000000468af7c23 */ /* 0x000fe20008010870 */
[C---:B------:R-:W-:Y:S01]  /*16d20*/  FMUL.FTZ R54, R2.reuse, R54 ;  /* 0x0000003602367220 */ /* 0x040fe20000410000 */
[----:B------:R-:W-:Y:S01]  /*16d30*/  FMUL.FTZ R55, R2, R55 ;  /* 0x0000003702377220 */ /* 0x000fe20000410000 */
[----:B--2---:R-:W-:Y:S01]  /*16d40*/  F2FP.F16.F32.PACK_AB R98, R118, R119 ;  /* 0x000000777662723e */ /* 0x004fe200000000ff */
[C---:B------:R-:W-:Y:S01]  /*16d50*/  FMUL.FTZ R52, R3.reuse, R52 ;  /* 0x0000003403347220 */ /* 0x040fe20000410000 */
[C---:B------:R-:W-:Y:S01]  /*16d60*/  FMUL.FTZ R53, R3.reuse, R53 ;  /* 0x0000003503357220 */ /* 0x040fe20000410000 */
[C---:B------:R-:W-:Y:S01]  /*16d70*/  FMUL.FTZ R58, R2.reuse, R58 ;  /* 0x0000003a023a7220 */ /* 0x040fe20000410000 */
[C---:B------:R-:W-:Y:S01]  /*16d80*/  FMUL.FTZ R59, R2.reuse, R59 ;  /* 0x0000003b023b7220 */ /* 0x040fe20000410000 */
[C---:B------:R-:W-:Y:S01]  /*16d90*/  FMUL.FTZ R56, R3.reuse, R56 ;  /* 0x0000003803387220 */ /* 0x040fe20000410000 */
[C---:B------:R-:W-:Y:S01]  /*16da0*/  FMUL.FTZ R57, R3.reuse, R57 ;  /* 0x0000003903397220 */ /* 0x040fe20000410000 */
[C---:B------:R-:W-:Y:S01]  /*16db0*/  HMMA.16816.F32 R4, R96.reuse, R12, R4 ;  /* 0x0000000c6004723c */ /* 0x040fe20000001804 */
[----:B------:R-:W-:Y:S04]  /*16dc0*/  MUFU.EX2 R123, R123 ;  /* 0x0000007b007b7308 */ /* 0x000fe80000000800 */
[C---:B------:R-:W-:Y:S01]  /*16dd0*/  FMUL.FTZ R12, R3.reuse, R88 ;  /* 0x00000058030c7220 */ /* 0x040fe20000410000 */
[C---:B------:R-:W-:Y:S01]  /*16de0*/  FMUL.FTZ R13, R3.reuse, R89 ;  /* 0x00000059030d7220 */ /* 0x040fe20000410000 */
[C---:B------:R-:W-:Y:S01]  /*16df0*/  FFMA.FTZ R121, R2.reuse, R169, R121 ;  /* 0x000000a902797223 */ /* 0x040fe20000010079 */
[C---:B------:R-:W-:Y:S03]  /*16e00*/  HMMA.16816.F32 R8, R96.reuse, R14, R8 ;  /* 0x0000000e6008723c */ /* 0x040fe60000001808 */
[----:B------:R-:W1:Y:S01]  /*16e10*/  MUFU.EX2 R126, R126 ;  /* 0x0000007e007e7308 */ /* 0x000e620000000800 */
[C---:B------:R-:W-:Y:S01]  /*16e20*/  FMUL.FTZ R14, R2.reuse, R90 ;  /* 0x0000005a020e7220 */ /* 0x040fe20000410000 */
[----:B------:R-:W-:Y:S01]  /*16e30*/  FMUL.FTZ R15, R2, R91 ;  /* 0x0000005b020f7220 */ /* 0x000fe20000410000 */
[----:B------:R-:W-:Y:S01]  /*16e40*/  FFMA.FTZ R124, R3, R170, R124 ;  /* 0x000000aa037c7223 */ /* 0x000fe2000001007c */
[----:B------:R-:W2:Y:S01]  /*16e50*/  LDSM.16.MT88.4 R88, [R144+0x8000] ;  /* 0x008000009058783b */ /* 0x000ea20000004200 */
[----:B------:R-:W-:Y:S01]  /*16e60*/  ISETP.NE.AND P0, PT, R167, RZ, PT ;  /* 0x000000ffa700720c */ /* 0x000fe20003f05270 */
[----:B------:R-:W-:Y:S04]  /*16e70*/  FADD.FTZ R120, R120, R121 ;  /* 0x0000007978787221 */ /* 0x000fe80000010000 */
        /* <DEDUP_REMOVED lines=15> */
[C---:B------:R-:W-:Y:S03]  /*16f70*/  HMMA.16816.F32 R20, R96.reuse, R28, R20 ;  /* 0x0000001c6014723c */ /* 0x040fe60000001814 */
[C---:B------:R-:W-:Y:S01]  /*16f80*/  FMUL.FTZ R28, R3.reuse, R72 ;  /* 0x00000048031c7220 */ /* 0x040fe20000410000 */
[----:B------:R-:W-:Y:S03]  /*16f90*/  FMUL.FTZ R29, R3, R73 ;  /* 0x00000049031d7220 */ /* 0x000fe60000410000 */
[----:B------:R4:W5:Y:S01]  /*16fa0*/  MUFU.EX2 R130, R176 ;  /* 0x000000b000827308 */ /* 0x0009620000000800 */
[C---:B------:R-:W-:Y:S03]  /*16fb0*/  HMMA.16816.F32 R24, R96.reuse, R30, R24 ;  /* 0x0000001e6018723c */ /* 0x040fe60000001818 */
[C---:B------:R-:W-:Y:S01]  /*16fc0*/  FMUL.FTZ R30, R2.reuse, R74 ;  /* 0x0000004a021e7220 */ /* 0x040fe20000410000 */
[----:B------:R-:W-:Y:S05]  /*16fd0*/  FMUL.FTZ R31, R2, R75 ;  /* 0x0000004b021f7220 */ /* 0x000fea0000410000 */
[----:B------:R-:W-:Y:S01]  /*16fe0*/  MUFU.EX2 R129, R129 ;  /* 0x0000008100817308 */ /* 0x000fe20000000800 */
[----:B------:R-:W1:Y:S01]  /*16ff0*/  LDSM.16.MT88.4 R72, [R146+0xa000] ;  /* 0x00a000009248783b */ /* 0x000e620000004200 */
[C---:B--2---:R-:W-:Y:S08]  /*17000*/  HMMA.16816.F32 R28, R96.reuse, R88, R28 ;  /* 0x00000058601c723c */ /* 0x044ff0000000181c */
[----:B------:R-:W2:Y:S01]  /*17010*/  MUFU.EX2 R132, R132 ;  /* 0x0000008400847308 */ /* 0x000ea20000000800 */
[--C-:B----4-:R-:W-:Y:S01]  /*17020*/  FFMA.FTZ R176, R131, UR4, -R112.reuse ;  /* 0x0000000483b07c23 */ /* 0x110fe20008010870 */
[--C-:B------:R-:W-:Y:S01]  /*17030*/  FFMA.FTZ R131, R115, UR4, -R112.reuse ;  /* 0x0000000473837c23 */ /* 0x100fe20008010870 */
[----:B------:R-:W-:Y:S01]  /*17040*/  FFMA.FTZ R112, R103, UR4, -R112 ;  /* 0x0000000467707c23 */ /* 0x000fe20008010870 */
[----:B------:R-:W-:Y:S01]  /*17050*/  FFMA.FTZ R103, R109, UR4, -R111 ;  /* 0x000000046d677c23 */ /* 0x000fe2000801086f */
[C---:B------:R-:W-:Y:S01]  /*17060*/  HMMA.16816.F32 R32, R96.reuse, R90, R32 ;  /* 0x0000005a6020723c */ /* 0x040fe20000001820 */
[----:B------:R-:W-:Y:S04]  /*17070*/  LDSM.16.MT88.4 R88, [R144+0x8800] ;  /* 0x008800009058783b */ /* 0x000fe80000004200 */
[----:B------:R4:W-:Y:S03]  /*17080*/  MUFU.EX2 R180, R112 ;  /* 0x0000007000b47308 */ /* 0x0009e60000000800 */
[C---:B---3--:R-:W-:Y:S01]  /*17090*/  HMMA.16816.F32 R36, R96.reuse, R80, R36 ;  /* 0x000000506024723c */ /* 0x048fe20000001824 */
[----:B------:R-:W-:Y:S06]  /*170a0*/  LDSM.16.MT88.4 R108, [R144+0x9800] ;  /* 0x00980000906c783b */ /* 0x000fec0000004200 */
[----:B------:R-:W-:Y:S01]  /*170b0*/  MUFU.EX2 R133, R133 ;  /* 0x0000008500857308 */ /* 0x000fe20000000800 */
[C---:B------:R-:W-:Y:S01]  /*170c0*/  HMMA.16816.F32 R40, R96.reuse, R82, R40 ;  /* 0x000000526028723c */ /* 0x040fe20000001828 */
[----:B------:R-:W-:Y:S08]  /*170d0*/  LDSM.16.MT88.4 R80, [R146+0x8800] ;  /* 0x008800009250783b */ /* 0x000ff00000004200 */
[----:B------:R-:W-:Y:S01]  /*170e0*/  MUFU.EX2 R176, R176 ;  /* 0x000000b000b07308 */ /* 0x000fe20000000800 */
[----:B----4-:R-:W-:Y:S09]  /*170f0*/  LDSM.16.MT88.4 R112, [R147+0xb800] ;  /* 0x00b800009370783b */ /* 0x010ff20000004200 */
[----:B------:R-:W-:Y:S01]  /*17100*/  MUFU.EX2 R131, R131 ;  /* 0x0000008300837308 */ /* 0x000fe20000000800 */
[C---:B-1----:R-:W-:Y:S09]  /*17110*/  HMMA.16816.F32 R44, R96.reuse, R72, R44 ;  /* 0x00000048602c723c */ /* 0x042ff2000000182c */
[----:B------:R-:W-:Y:S01]  /*17120*/  MUFU.EX2 R178, R178 ;  /* 0x000000b200b27308 */ /* 0x000fe20000000800 */
[C---:B------:R-:W-:Y:S01]  /*17130*/  HMMA.16816.F32 R48, R96.reuse, R74, R48 ;  /* 0x0000004a6030723c */ /* 0x040fe20000001830 */
[----:B------:R-:W1:Y:S08]  /*17140*/  LDSM.16.MT88.4 R72, [R144+0xa000] ;  /* 0x00a000009048783b */ /* 0x000e700000004200 */
[----:B------:R-:W3:Y:S01]  /*17150*/  MUFU.EX2 R135, R135 ;  /* 0x0000008700877308 */ /* 0x000ee20000000800 */
[C---:B------:R-:W-:Y:S03]  /*17160*/  HMMA.16816.F32 R52, R96.reuse, R68, R52 ;  /* 0x000000446034723c */ /* 0x040fe60000001834 */
[----:B------:R-:W-:Y:S01]  /*17170*/  F2FP.F16.F32.PACK_AB R69, R126, R123 ;  /* 0x0000007b7e45723e */ /* 0x000fe200000000ff */
[----:B------:R-:W-:Y:S01]  /*17180*/  FADD.FTZ R123, R123, R116 ;  /* 0x000000747b7b7221 */ /* 0x000fe20000010000 */
[----:B-----5:R-:W-:Y:S01]  /*17190*/  F2FP.F16.F32.PACK_AB R68, R130, R127 ;  /* 0x0000007f8244723e */ /* 0x020fe200000000ff */
[----:B------:R-:W-:Y:S03]  /*171a0*/  FADD.FTZ R127, R127, R118 ;  /* 0x000000767f7f7221 */ /* 0x000fe60000010000 */
[----:B------:R-:W4:Y:S01]  /*171b0*/  MUFU.EX2 R172, R172 ;  /* 0x000000ac00ac7308 */ /* 0x000f220000000800 */
[C---:B------:R-:W-:Y:S03]  /*171c0*/  HMMA.16816.F32 R56, R96.reuse, R70, R56 ;  /* 0x000000466038723c */ /* 0x040fe60000001838 */
[----:B------:R-:W-:Y:S01]  /*171d0*/  F2FP.F16.F32.PACK_AB R71, R128, R125 ;  /* 0x0000007d8047723e */ /* 0x000fe200000000ff */
[----:B------:R-:W-:Y:S01]  /*171e0*/  FADD.FTZ R126, R126, R123 ;  /* 0x0000007b7e7e7221 */ /* 0x000fe20000010000 */
[----:B--2---:R-:W-:Y:S01]  /*171f0*/  F2FP.F16.F32.PACK_AB R70, R132, R129 ;  /* 0x000000818446723e */ /* 0x004fe200000000ff */
[----:B------:R-:W-:Y:S03]  /*17200*/  FADD.FTZ R130, R130, R127 ;  /* 0x0000007f82827221 */ /* 0x000fe60000010000 */
[----:B------:R-:W2:Y:S01]  /*17210*/  MUFU.EX2 R134, R134 ;  /* 0x0000008600867308 */ /* 0x000ea20000000800 */
[----:B------:R-:W-:Y:S01]  /*17220*/  FADD.FTZ R125, R125, R126 ;  /* 0x0000007e7d7d7221 */ /* 0x000fe20000010000 */
[----:B------:R-:W-:Y:S03]  /*17230*/  FADD.FTZ R129, R129, R130 ;  /* 0x0000008281817221 */ /* 0x000fe60000010000 */
[----:B------:R-:W-:Y:S01]  /*17240*/  FADD.FTZ R128, R128, R125 ;  /* 0x0000007d80807221 */ /* 0x000fe20000010000 */
[----:B------:R-:W-:Y:S04]  /*17250*/  FADD.FTZ R132, R132, R129 ;  /* 0x0000008184847221 */ /* 0x000fe80000010000 */
[----:B------:R-:W5:Y:S01]  /*17260*/  MUFU.EX2 R171, R171 ;  /* 0x000000ab00ab7308 */ /* 0x000f620000000800 */
[----:B---3--:R-:W-:Y:S04]  /*17270*/  FADD.FTZ R3, R135, R132 ;  /* 0x0000008487037221 */ /* 0x008fe80000010000 */
[----:B----4-:R-:W-:Y:S05]  /*17280*/  FADD.FTZ R3, R172, R3 ;  /* 0x00000003ac037221 */ /* 0x010fea0000010000 */
[----:B------:R-:W-:Y:S01]  /*17290*/  MUFU.EX2 R173, R173 ;  /* 0x000000ad00ad7308 */ /* 0x000fe20000000800 */
[C---:B-1----:R-:W-:Y:S03]  /*172a0*/  HMMA.16816.F32 R60, R96.reuse, R72, R60 ;  /* 0x00000048603c723c */ /* 0x042fe6000000183c */
[----:B--2---:R-:W-:Y:S01]  /*172b0*/  FADD.FTZ R2, R134, R3 ;  /* 0x0000000386027221 */ /* 0x004fe20000010000 */
[----:B------:R-:W-:Y:S05]  /*172c0*/  MOV R3, R102 ;  /* 0x0000006600037202 */ /* 0x000fea0000000f00 */
[----:B------:R-:W1:Y:S01]  /*172d0*/  MUFU.EX2 R174, R174 ;  /* 0x000000ae00ae7308 */ /* 0x000e620000000800 */
[----:B-----5:R-:W-:Y:S01]  /*172e0*/  FADD.FTZ R2, R171, R2 ;  /* 0x00000002ab027221 */ /* 0x020fe20000010000 */
        /* <DEDUP_REMOVED lines=8> */
[----:B------:R-:W4:Y:S01]  /*17370*/  MUFU.EX2 R182, R182 ;  /* 0x000000b600b67308 */ /* 0x000f220000000800 */
[----:B---3--:R-:W-:Y:S01]  /*17380*/  F2FP.F16.F32.PACK_AB R107, R180, R175 ;  /* 0x000000afb46b723e */ /* 0x008fe200000000ff */
[C---:B------:R-:W-:Y:S08]  /*17390*/  HMMA.16816.F32 R12, R68.reuse, R80, R12 ;  /* 0x00000050440c723c */ /* 0x040ff0000000180c */
[----:B------:R-:W-:Y:S01]  /*173a0*/  MUFU.EX2 R177, R177 ;  /* 0x000000b100b17308 */ /* 0x000fe20000000800 */
[C---:B------:R-:W-:Y:S01]  /*173b0*/  HMMA.16816.F32 R16, R68.reuse, R82, R16 ;  /* 0x000000524410723c */ /* 0x040fe20000001810 */
[----:B------:R-:W3:Y:S08]  /*173c0*/  LDSM.16.MT88.4 R80, [R145+0xa800] ;  /* 0x00a800009150783b */ /* 0x000ef00000004200 */
[----:B------:R-:W5:Y:S01]  /*173d0*/  MUFU.EX2 R184, R184 ;  /* 0x000000b800b87308 */ /* 0x000f620000000800 */
[C---:B----4-:R-:W-:Y:S01]  /*173e0*/  F2FP.F16.F32.PACK_AB R104, R182.reuse, R103 ;  /* 0x00000067b668723e */ /* 0x050fe200000000ff */
[C---:B------:R-:W-:Y:S03]  /*173f0*/  HMMA.16816.F32 R20, R68.reuse, R84, R20 ;  /* 0x000000544414723c */ /* 0x040fe60000001814 */
[----:B------:R-:W-:Y:S01]  /*17400*/  FADD.FTZ R103, R103, R2 ;  /* 0x0000000267677221 */ /* 0x000fe20000010000 */
[----:B------:R-:W-:Y:S03]  /*17410*/  MOV R2, R101 ;  /* 0x0000006500027202 */ /* 0x000fe60000000f00 */
[----:B------:R-:W-:Y:S01]  /*17420*/  FADD.FTZ R182, R182, R103 ;  /* 0x00000067b6b67221 */ /* 0x000fe20000010000 */
[C---:B------:R-:W-:Y:S01]  /*17430*/  HMMA.16816.F32 R24, R68.reuse, R86, R24 ;  /* 0x000000564418723c */ /* 0x040fe20000001818 */
[----:B------:R-:W4:Y:S02]  /*17440*/  LDSM.16.MT88.4 R84, [R144+0xa800] ;  /* 0x00a800009054783b */ /* 0x000f240000004200 */
[C---:B-----5:R-:W-:Y:S05]  /*17450*/  F2FP.F16.F32.PACK_AB R106, R184.reuse, R177 ;  /* 0x000000b1b86a723e */ /* 0x060fea00000000ff */
[C---:B------:R-:W-:Y:S03]  /*17460*/  HMMA.16816.F32 R28, R68.reuse, R88, R28 ;  /* 0x00000058441c723c */ /* 0x040fe6000000181c */
[----:B------:R-:W-:Y:S04]  /*17470*/  FADD.FTZ R177, R177, R182 ;  /* 0x000000b6b1b17221 */ /* 0x000fe80000010000 */
[----:B------:R-:W-:Y:S01]  /*17480*/  FADD.FTZ R170, R184, R177 ;  /* 0x000000b1b8aa7221 */ /* 0x000fe20000010000 */
        /* <DEDUP_REMOVED lines=12> */
[----:B------:R-:W-:Y:S01]  /*17550*/  HMMA.16816.F32 R64, R68, R86, R64 ;  /* 0x000000564440723c */ /* 0x000fe20000001840 */
[----:B------:R-:W4:Y:S02]  /*17560*/  LDSM.16.MT88.4 R84, [R147+0xb000] ;  /* 0x00b000009354783b */ /* 0x000f240000004200 */
[----:B------:R-:W-:Y:S01]  /*17570*/  F2FP.F16.F32.PACK_AB R69, R176, R133 ;  /* 0x00000085b045723e */ /* 0x000fe200000000ff */
[----:B------:R-:W-:Y:S01]  /*17580*/  FADD.FTZ R133, R133, R128 ;  /* 0x0000008085857221 */ /* 0x000fe20000010000 */
[----:B------:R-:W-:Y:S02]  /*17590*/  F2FP.F16.F32.PACK_AB R71, R178, R131 ;  /* 0x00000083b247723e */ /* 0x000fe400000000ff */
[----:B------:R-:W-:Y:S01]  /*175a0*/  F2FP.F16.F32.PACK_AB R68, R172, R135 ;  /* 0x00000087ac44723e */ /* 0x000fe200000000ff */
[----:B------:R-:W-:Y:S01]  /*175b0*/  FADD.FTZ R176, R176, R133 ;  /* 0x00000085b0b07221 */ /* 0x000fe20000010000 */
[----:B------:R-:W-:Y:S03]  /*175c0*/  F2FP.F16.F32.PACK_AB R70, R171, R134 ;  /* 0x00000086ab46723e */ /* 0x000fe600000000ff */
[----:B------:R-:W-:Y:S04]  /*175d0*/  FADD.FTZ R131, R131, R176 ;  /* 0x000000b083837221 */ /* 0x000fe80000010000 */
[C---:B--2---:R-:W-:Y:S03]  /*175e0*/  HMMA.16816.F32 R4, R68.reuse, R72, R4 ;  /* 0x000000484404723c */ /* 0x044fe60000001804 */
[----:B------:R-:W-:Y:S04]  /*175f0*/  FADD.FTZ R178, R178, R131 ;  /* 0x00000083b2b27221 */ /* 0x000fe80000010000 */
[----:B------:R-:W-:Y:S01]  /*17600*/  FADD.FTZ R173, R173, R178 ;  /* 0x000000b2adad7221 */ /* 0x000fe20000010000 */
[C---:B------:R-:W-:Y:S01]  /*17610*/  HMMA.16816.F32 R8, R68.reuse, R74, R8 ;  /* 0x0000004a4408723c */ /* 0x040fe20000001808 */
[----:B------:R-:W2:Y:S02]  /*17620*/  LDSM.16.MT88.4 R72, [R146+0xb000] ;  /* 0x00b000009248783b */ /* 0x000ea40000004200 */
[----:B------:R-:W-:Y:S04]  /*17630*/  FADD.FTZ R174, R174, R173 ;  /* 0x000000adaeae7221 */ /* 0x000fe80000010000 */
[----:B------:R-:W-:Y:S01]  /*17640*/  FADD.FTZ R169, R175, R174 ;  /* 0x000000aeafa97221 */ /* 0x000fe20000010000 */
[C---:B-1----:R-:W-:Y:S03]  /*17650*/  HMMA.16816.F32 R12, R68.reuse, R76, R12 ;  /* 0x0000004c440c723c */ /* 0x042fe6000000180c */
[----:B------:R-:W-:Y:S05]  /*17660*/  FADD.FTZ R169, R180, R169 ;  /* 0x000000a9b4a97221 */ /* 0x000fea0000010000 */
[C---:B------:R-:W-:Y:S01]  /*17670*/  HMMA.16816.F32 R16, R68.reuse, R78, R16 ;  /* 0x0000004e4410723c */ /* 0x040fe20000001810 */
[----:B------:R-:W1:Y:S07]  /*17680*/  LDSM.16.MT88.4 R76, [R145+0xb000] ;  /* 0x00b00000914c783b */ /* 0x000e6e0000004200 */
[C---:B---3--:R-:W-:Y:S08]  /*17690*/  HMMA.16816.F32 R20, R68.reuse, R80, R20 ;  /* 0x000000504414723c */ /* 0x048ff00000001814 */
[C---:B------:R-:W-:Y:S01]  /*176a0*/  HMMA.16816.F32 R24, R68.reuse, R82, R24 ;  /* 0x000000524418723c */ /* 0x040fe20000001818 */
[----:B------:R-:W3:Y:S07]  /*176b0*/  LDSM.16.MT88.4 R80, [R144+0xb000] ;  /* 0x00b000009050783b */ /* 0x000eee0000004200 */
[C---:B------:R-:W-:Y:S08]  /*176c0*/  HMMA.16816.F32 R28, R68.reuse, R88, R28 ;  /* 0x00000058441c723c */ /* 0x040ff0000000181c */
[C---:B------:R-:W-:Y:S08]  /*176d0*/  HMMA.16816.F32 R32, R68.reuse, R90, R32 ;  /* 0x0000005a4420723c */ /* 0x040ff00000001820 */
[C---:B----4-:R-:W-:Y:S08]  /*176e0*/  HMMA.16816.F32 R36, R68.reuse, R84, R36 ;  /* 0x000000544424723c */ /* 0x050ff00000001824 */
[C---:B------:R-:W-:Y:S01]  /*176f0*/  HMMA.16816.F32 R40, R68.reuse, R86, R40 ;  /* 0x000000564428723c */ /* 0x040fe20000001828 */
[----:B------:R-:W4:Y:S07]  /*17700*/  LDSM.16.MT88.4 R84, [R146+0x9800] ;  /* 0x009800009254783b */ /* 0x000f2e0000004200 */
[C---:B--2---:R-:W-:Y:S08]  /*17710*/  HMMA.16816.F32 R44, R68.reuse, R72, R44 ;  /* 0x00000048442c723c */ /* 0x044ff0000000182c */
[C---:B------:R-:W-:Y:S08]  /*17720*/  HMMA.16816.F32 R48, R68.reuse, R74, R48 ;  /* 0x0000004a4430723c */ /* 0x040ff00000001830 */
[C---:B-1----:R-:W-:Y:S08]  /*17730*/  HMMA.16816.F32 R52, R68.reuse, R76, R52 ;  /* 0x0000004c4434723c */ /* 0x042ff00000001834 */
[C---:B------:R-:W-:Y:S01]  /*17740*/  HMMA.16816.F32 R56, R68.reuse, R78, R56 ;  /* 0x0000004e4438723c */ /* 0x040fe20000001838 */
[----:B------:R-:W1:Y:S07]  /*17750*/  LDSM.16.MT88.4 R76, [R145+0x9800] ;  /* 0x00980000914c783b */ /* 0x000e6e0000004200 */
[C---:B---3--:R-:W-:Y:S08]  /*17760*/  HMMA.16816.F32 R60, R68.reuse, R80, R60 ;  /* 0x00000050443c723c */ /* 0x048ff0000000183c */
[----:B------:R-:W-:Y:S08]  /*17770*/  HMMA.16816.F32 R64, R68, R82, R64 ;  /* 0x000000524440723c */ /* 0x000ff00000001840 */
[C---:B------:R-:W-:Y:S01]  /*17780*/  HMMA.16816.F32 R96, R104.reuse, R92, R4 ;  /* 0x0000005c6860723c */ /* 0x040fe20000001804 */
[----:B------:R-:W2:Y:S07]  /*17790*/  LDSM.16.MT88.4 R4, [R146+0xb800] ;  /* 0x00b800009204783b */ /* 0x000eae0000004200 */
[C---:B------:R-:W-:Y:S01]  /*177a0*/  HMMA.16816.F32 R92, R104.reuse, R94, R8 ;  /* 0x0000005e685c723c */ /* 0x040fe20000001808 */
[----:B------:R-:W3:Y:S07]  /*177b0*/  LDSM.16.MT88.4 R8, [R145+0xb800] ;  /* 0x00b800009108783b */ /* 0x000eee0000004200 */
[C---:B----4-:R-:W-:Y:S01]  /*177c0*/  HMMA.16816.F32 R88, R104.reuse, R84, R12 ;  /* 0x000000546858723c */ /* 0x050fe2000000180c */
[----:B------:R-:W4:Y:S07]  /*177d0*/  LDSM.16.MT88.4 R12, [R144+0xb800] ;  /* 0x00b80000900c783b */ /* 0x000f2e0000004200 */
[C---:B------:R-:W-:Y:S08]  /*177e0*/  HMMA.16816.F32 R84, R104.reuse, R86, R16 ;  /* 0x000000566854723c */ /* 0x040ff00000001810 */
[C---:B-1----:R-:W-:Y:S08]  /*177f0*/  HMMA.16816.F32 R80, R104.reuse, R76, R20 ;  /* 0x0000004c6850723c */ /* 0x042ff00000001814 */
        /* <DEDUP_REMOVED lines=13> */
.L_x_6342:
        /* <DEDUP_REMOVED lines=219> */
.L_x_6348:
[----:B------:R-:W-:Y:S05]  /*18680*/  BSYNC.RECONVERGENT B0 ;  /* 0x0000000000007941 */ /* 0x000fea0003800200 */
.L_x_6347:
        /* <DEDUP_REMOVED lines=30> */
.L_x_6350:
[----:B------:R-:W-:Y:S05]  /*18870*/  BSYNC.RECONVERGENT B0 ;  /* 0x0000000000007941 */ /* 0x000fea0003800200 */
.L_x_6349:
        /* <DEDUP_REMOVED lines=20> */
.L_x_6352:
[----:B------:R-:W-:Y:S05]  /*189c0*/  BSYNC.RECONVERGENT B0 ;  /* 0x0000000000007941 */ /* 0x000fea0003800200 */
.L_x_6351:
        /* <DEDUP_REMOVED lines=20> */
.L_x_6354:
[----:B------:R-:W-:Y:S05]  /*18b10*/  BSYNC.RECONVERGENT B0 ;  /* 0x0000000000007941 */ /* 0x000fea0003800200 */
.L_x_6353:
[----:B------:R-:W-:Y:S05]  /*18b20*/  @P3 EXIT ;  /* 0x000000000000394d */ /* 0x000fea0003800000 */
[----:B------:R-:W5:Y:S01]  /*18b30*/  LDCU.64 UR4, c[0x0][0x3f0] ;  /* 0x00007e00ff0477ac */ /* 0x000f620008000a00 */
[----:B------:R-:W-:Y:S01]  /*18b40*/  IADD3 R3, P0, PT, R2, 0x30, RZ ;  /* 0x0000003002037810 */ /* 0x000fe20007f1e0ff */
[----:B--23--:R2:W3:Y:S01]  /*18b50*/  LDS.128 R4, [R163+0x3800] ;  /* 0x00380000a3047984 */ /* 0x00c4e20000000c00 */
        /* <DEDUP_REMOVED lines=16> */
.L_x_6355:
        /* <DEDUP_REMOVED lines=10> */
.L_x_7271:


//--------------------- .text._ZN5flash24flash_fwd_splitkv_kernelI23Flash_fwd_kernel_traitsILi128ELi64ELi64ELi4ELb0ELb0EN7cutlass6half_tE19Flash_kernel_traitsILi128ELi64ELi64ELi4ES3_EELb1ELb0ELb0ELb0ELb1ELb0ELb1ELb0EEEvNS_16Flash_fwd_paramsE --------------------------
	.section	.text._ZN5flash24flash_fwd_splitkv_kernelI23Flash_fwd_kernel_traitsILi128ELi64ELi64ELi4ELb0ELb0EN7cutlass6half_tE19Flash_kernel_traitsILi128ELi64ELi64ELi4ES3_EELb1ELb0ELb0ELb0ELb1ELb0ELb1ELb0EEEvNS_16Flash_fwd_paramsE,"ax",@progbits
	.align	128
        .global         _ZN5flash24flash_fwd_splitkv_kernelI23Flash_fwd_kernel_traitsILi128ELi64ELi64ELi4ELb0ELb0EN7cutlass6half_tE19Flash_kernel_traitsILi128ELi64ELi64ELi4ES3_EELb1ELb0ELb0ELb0ELb1ELb0ELb1ELb0EEEvNS_16Flash_fwd_paramsE
        .type           _ZN5flash24flash_fwd_splitkv_kernelI23Flash_fwd_kernel_traitsILi128ELi64ELi64ELi4ELb0ELb0EN7cutlass6half_tE19Flash_kernel_traitsILi128ELi64ELi64ELi4ES3_EELb1ELb0ELb0ELb0ELb1ELb0ELb1ELb0EEEvNS_16Flash_fwd_paramsE,@function
        .size           _ZN5flash24flash_fwd_splitkv_kernelI23Flash_fwd_kernel_traitsILi128ELi64ELi64ELi4ELb0ELb0EN7cutlass6half_tE19Flash_kernel_traitsILi128ELi64ELi64ELi4ES3_EELb1ELb0ELb0ELb0ELb1ELb0ELb1ELb0EEEvNS_16Flash_fwd_paramsE,(.L_x_7272 - _ZN5flash24flash_fwd_splitkv_kernelI23Flash_fwd_kernel_traitsILi128ELi64ELi64ELi4ELb0ELb0EN7cutlass6half_tE19Flash_kernel_traitsILi128ELi64ELi64ELi4ES3_EELb1ELb0ELb0ELb0ELb1ELb0ELb1ELb0EEEvNS_16Flash_fwd_paramsE)
        .other          _ZN5flash24flash_fwd_splitkv_kernelI23Flash_fwd_kernel_traitsILi128ELi64ELi64ELi4ELb0ELb0EN7cutlass6half_tE19Flash_kernel_traitsILi128ELi64ELi64ELi4ES3_EELb1ELb0ELb0ELb0ELb1ELb0ELb1ELb0EEEvNS_16Flash_fwd_paramsE,@"STO_CUDA_ENTRY STV_DEFAULT"
_ZN5flash24flash_fwd_splitkv_kernelI23Flash_fwd_kernel_traitsILi128ELi64ELi64ELi4ELb0ELb0EN7cutlass6half_tE19Flash_kernel_traitsILi128ELi64ELi64ELi4ES3_EELb1ELb0ELb0ELb0ELb1ELb0ELb1ELb0EEEvNS_16Flash_fwd_paramsE:
.text._ZN5flash24flash_fwd_splitkv_kernelI23Flash_fwd_kernel_traitsILi128ELi64ELi64ELi4ELb0ELb0EN7cutlass6half_tE19Flash_kernel_traitsILi128ELi64ELi64ELi4ES3_EELb1ELb0ELb0ELb0ELb1ELb0ELb1ELb0EEEvNS_16Flash_fwd_paramsE:
        /* <DEDUP_REMOVED lines=36> */
[----:B----4-:R-:W-:Y:S01]  /*0240*/  ISETP.NE.U32.AND P3, PT, RZ, UR4, PT ;  /* 0x00000004ff007c0c */ /* 0x010fe2000bf65070 */
[----:B------:R-:W2:Y:S01]  /*0250*/  S2R R33, SR_CTAID.X ;  /* 0x0000000000217919 */ /* 0x000ea20000002500 */
        /* <DEDUP_REMOVED lines=10> */
[----:B------:R3:W5:Y:S04]  /*0300*/  @!P6 LDG.E R3, desc[UR16][R14.64] ;  /* 0x000000100e03e981 */ /* 0x000768000c1e1900 */
[----:B------:R-:W-:-:S04]  /*0310*/  @P3 IADD3 R12, P0, PT, R9, UR4, RZ ;  /* 0x00000004090c3c10 */ /* 0x000fc8000ff1e0ff */
[----:B------:R-:W-:Y:S01]  /*0320*/  @P3 IADD3.X R13, PT, PT, R6, UR5, RZ, P0, !PT ;  /* 0x00000005060d3c10 */ /* 0x000fe200087fe4ff */
[----:B-1----:R-:W1:Y:S01]  /*0330*/  @!P2 LDC R11, c[0x0][0x438] ;  /* 0x00010e00ff0bab82 */ /* 0x002e620000000800 */
[----:B--2---:R-:W-:Y:S07]  /*0340*/  @!P2 BRA `(.L_x_6356) ;  /* 0x00000000000ca947 */ /* 0x004fee0003800000 */
[----:B------:R-:W1:Y:S02]  /*0350*/  @P5 LDG.E R0, desc[UR16][R14.64+0x4] ;  /* 0x000004100e005981 */ /* 0x000e64000c1e1900 */
[----:B-1---5:R-:W-:-:S06]  /*0360*/  @P5 IADD3 R11, PT, PT, R0, -R3, RZ ;  /* 0x80000003000b5210 */ /* 0x022fcc0007ffe0ff */
[----:B------:R2:W5:Y:S02]  /*0370*/  @!P5 LDG.E R11, desc[UR16][R14.64] ;  /* 0x000000100e0bd981 */ /* 0x000564000c1e1900 */
.L_x_6356:
[----:B------:R-:W4:Y:S01]  /*0380*/  LDCU.64 UR4, c[0x0][0x478] ;  /* 0x00008f00ff0477ac */ /* 0x000f220008000a00 */
[----:B------:R-:W-:-:S06]  /*0390*/  IMAD.MOV.U32 R0, RZ, RZ, RZ ;  /* 0x000000ffff007224 */ /* 0x000fcc00078e00ff */
[----:B------:R1:W5:Y:S01]  /*03a0*/  @P3 LDG.E R0, desc[UR16][R12.64] ;  /* 0x000000100c003981 */ /* 0x000362000c1e1900 */
[----:B----4-:R-:W-:-:S04]  /*03b0*/  ISETP.NE.U32.AND P0, PT, RZ, UR4, PT ;  /* 0x00000004ff007c0c */ /* 0x010fc8000bf05070 */
[----:B------:R-:W-:-:S13]  /*03c0*/  ISETP.NE.AND.EX P0, PT, RZ, UR5, PT, P0 ;  /* 0x00000005ff007c0c */ /* 0x000fda000bf05300 */
[----:B--23--:R-:W-:-:S04]  /*03d0*/  @P0 IADD3 R14, P1, PT, R9, UR4, RZ ;  /* 0x00000004090e0c10 */ /* 0x00cfc8000ff3e0ff */
[----:B------:R-:W-:-:S05]  /*03e0*/  @P0 IADD3.X R15, PT, PT, R6, UR5, RZ, P1, !PT ;  /* 0x00000005060f0c10 */ /* 0x000fca0008ffe4ff */
[----:B------:R2:W5:Y:S01]  /*03f0*/  @P0 LDG.E R93, desc[UR16][R14.64] ;  /* 0x000000100e5d0981 */ /* 0x000562000c1e1900 */
[----:B------:R-:W3:Y:S01]  /*0400*/  @!P4 LDC R95, c[0x0][0x434] ;  /* 0x00010d00ff5fcb82 */ /* 0x000ee20000000800 */
[----:B------:R-:W-:Y:S02]  /*0410*/  IMAD.SHL.U32 R162, R33, 0x40, RZ ;  /* 0x0000004021a27824 */ /* 0x000fe400078e00ff */
[----:B-----5:R-:W-:-:S05]  /*0420*/  @P4 IMAD.IADD R95, R5, 0x1, -R8 ;  /* 0x00000001055f4824 */ /* 0x020fca00078e0a08 */
[----:B---3--:R-:W-:-:S13]  /*0430*/  ISETP.GT.AND P1, PT, R95, R162, PT ;  /* 0x000000a25f00720c */ /* 0x008fda0003f24270 */
[----:B-12---:R-:W-:Y:S05]  /*0440*/  @!P1 EXIT ;  /* 0x000000000000994d */ /* 0x006fea0003800000 */
[----:B------:R-:W1:Y:S01]  /*0450*/  LDC R2, c[0x0][0x374] ;  /* 0x0000dd00ff027b82 */ /* 0x000e620000000800 */
[----:B------:R-:W2:Y:S01]  /*0460*/  LDCU UR14, c[0x0][0x508] ;  /* 0x0000a100ff0e77ac */ /* 0x000ea20008000800 */
[----:B------:R-:W-:Y:S01]  /*0470*/  @P0 IMAD.IADD R93, R93, 0x1, -R0 ;  /* 0x000000015d5d0824 */ /* 0x000fe200078e0a00 */
[----:B------:R-:W3:Y:S05]  /*0480*/  S2R R160, SR_TID.X ;  /* 0x0000000000a07919 */ /* 0x000eea0000002100 */
[----:B------:R-:W4:Y:S01]  /*0490*/  LDC R4, c[0x0][0x438] ;  /* 0x00010e00ff047b82 */ /* 0x000f220000000800 */
[-C--:B-1----:R-:W-:Y:S02]  /*04a0*/  IABS R12, R2.reuse ;  /* 0x00000002000c7213 */ /* 0x082fe40000000000 */
[----:B------:R-:W-:-:S02]  /*04b0*/  IABS R15, R2 ;  /* 0x00000002000f7213 */ /* 0x000fc40000000000 */
[----:B------:R-:W1:Y:S03]  /*04c0*/  I2F.RP R10, R12 ;  /* 0x0000000c000a7306 */ /* 0x000e660000209400 */
[----:B------:R-:W-:Y:S02]  /*04d0*/  IMAD.MOV R15, RZ, RZ, -R15 ;  /* 0x000000ffff0f7224 */ /* 0x000fe400078e0a0f */
[----:B----4-:R-:W-:-:S05]  /*04e0*/  VIADD R4, R4, 0x3f ;  /* 0x0000003f04047836 */ /* 0x010fca0000000000 */
        /* <DEDUP_REMOVED lines=17> */
[----:B------:R-:W4:Y:S03]  /*0600*/  @!P0 LDC R13, c[0x0][0x43c] ;  /* 0x00010f00ff0d8b82 */ /* 0x000f260000000800 */
[----:B------:R-:W-:Y:S02]  /*0610*/  ISETP.GT.U32.AND P2, PT, R12, R15, PT ;  /* 0x0000000f0c00720c */ /* 0x000fe40003f44070 */
[----:B-1----:R-:W-:Y:S02]  /*0620*/  @!P0 ISETP.NE.U32.AND P3, PT, R4, RZ, PT ;  /* 0x000000ff0400820c */ /* 0x002fe40003f65070 */
[----:B------:R-:W1:Y:S09]  /*0630*/  S2R R4, SR_CTAID.Y ;  /* 0x0000000000047919 */ /* 0x000e720000002600 */
[----:B------:R-:W-:Y:S01]  /*0640*/  @!P2 IMAD.IADD R15, R15, 0x1, -R12 ;  /* 0x000000010f0fa824 */ /* 0x000fe200078e0a0c */
[----:B------:R-:W-:Y:S01]  /*0650*/  @!P0 ISETP.NE.AND.EX P3, PT, R5, RZ, PT, P3 ;  /* 0x000000ff0500820c */ /* 0x000fe20003f65330 */
[----:B------:R-:W-:Y:S01]  /*0660*/  @!P2 VIADD R10, R10, 0x1 ;  /* 0x000000010a0aa836 */ /* 0x000fe20000000000 */
[----:B------:R-:W-:-:S02]  /*0670*/  ISETP.NE.AND P2, PT, R2, RZ, PT ;  /* 0x000000ff0200720c */ /* 0x000fc40003f45270 */
[----:B------:R-:W-:Y:S01]  /*0680*/  ISETP.GE.U32.AND P4, PT, R15, R12, PT ;  /* 0x0000000c0f00720c */ /* 0x000fe20003f86070 */
[----:B------:R-:W-:Y:S01]  /*0690*/  VIADD R12, R33, 0x1 ;  /* 0x00000001210c7836 */ /* 0x000fe20000000000 */
[----:B----4-:R-:W-:-:S03]  /*06a0*/  @!P0 SEL R13, R13, RZ, P3 ;  /* 0x000000ff0d0d8207 */ /* 0x010fc60001800000 */
[----:B------:R-:W-:Y:S01]  /*06b0*/  IMAD R5, R12, 0x40, -R95 ;  /* 0x000000400c057824 */ /* 0x000fe200078e0a5f */
[----:B------:R-:W-:-:S05]  /*06c0*/  @!P0 IADD3 R93, PT, PT, R13, R11, -R0 ;  /* 0x0000000b0d5d8210 */ /* 0x000fca0007ffe800 */
        /* <DEDUP_REMOVED lines=17> */
[----:B---3--:R-:W-:Y:S05]  /*07e0*/  @!P0 BRA `(.L_x_6357) ;  /* 0x0000000400488947 */ /* 0x008fea0003800000 */
[----:B------:R-:W1:Y:S01]  /*07f0*/  LDC.64 R2, c[0x0][0x430] ;  /* 0x00010c00ff027b82 */ /* 0x000e620000000a00 */
[----:B------:R-:W2:Y:S01]  /*0800*/  LDCU UR4, c[0x0][0x44c] ;  /* 0x00008980ff0477ac */ /* 0x000ea20008000800 */
[----:B------:R-:W-:Y:S01]  /*0810*/  IMAD.SHL.U32 R5, R160, 0x4, RZ ;  /* 0x00000004a0057824 */ /* 0x000fe200078e00ff */
[----:B------:R-:W-:Y:S01]  /*0820*/  SHF.R.U32.HI R0, RZ, 0x4, R160 ;  /* 0x00000004ff007819 */ /* 0x000fe200000116a0 */
[----:B------:R-:W-:Y:S01]  /*0830*/  IMAD.IADD R95, R95, 0x1, -R162 ;  /* 0x000000015f5f7824 */ /* 0x000fe200078e0aa2 */
[----:B------:R-:W3:Y:S03]  /*0840*/  LDCU.64 UR6, c[0x0][0x3f8] ;  /* 0x00007f00ff0677ac */ /* 0x000ee60008000a00 */
[C---:B------:R-:W-:Y:S01]  /*0850*/  VIADD R6, R0.reuse, 0x8 ;  /* 0x0000000800067836 */ /* 0x040fe20000000000 */
[C---:B------:R-:W-:Y:S01]  /*0860*/  ISETP.GE.AND P2, PT, R0.reuse, R95, PT ;  /* 0x0000005f0000720c */ /* 0x040fe20003f46270 */
[----:B------:R-:W-:-:S03]  /*0870*/  VIADD R8, R0, 0x10 ;  /* 0x0000001000087836 */ /* 0x000fc60000000000 */
[-C--:B------:R-:W-:Y:S01]  /*0880*/  ISETP.GE.AND P1, PT, R6, R95.reuse, PT ;  /* 0x0000005f0600720c */ /* 0x080fe20003f26270 */
[----:B------:R-:W-:Y:S01]  /*0890*/  VIADD R6, R0, 0x18 ;  /* 0x0000001800067836 */ /* 0x000fe20000000000 */
[----:B------:R-:W-:-:S04]  /*08a0*/  ISETP.GE.AND P5, PT, R8, R95, PT ;  /* 0x0000005f0800720c */ /* 0x000fc80003fa6270 */
[----:B------:R-:W-:Y:S01]  /*08b0*/  ISETP.GE.AND P4, PT, R6, R95, PT ;  /* 0x0000005f0600720c */ /* 0x000fe20003f86270 */
[----:B------:R-:W-:Y:S02]  /*08c0*/  VIADD R6, R0, 0x30 ;  /* 0x0000003000067836 */ /* 0x000fe40000000000 */
[----:B-1----:R-:W-:Y:S02]  /*08d0*/  IMAD R2, R4, R2, R161 ;  /* 0x0000000204027224 */ /* 0x002fe400078e02a1 */
[C---:B------:R-:W-:Y:S01]  /*08e0*/  IMAD.SHL.U32 R4, R160.reuse, 0x8, RZ ;  /* 0x00000008a0047824 */ /* 0x040fe200078e00ff */
[----:B------:R-:W-:Y:S01]  /*08f0*/  LOP3.LUT P6, R160, R160, 0xf, RZ, 0xc0, !PT ;  /* 0x0000000fa0a07812 */ /* 0x000fe200078cc0ff */
[----:B------:R-:W-:-:S03]  /*0900*/  IMAD R2, R2, R7, R34 ;  /* 0x0000000702027224 */ /* 0x000fc600078e0222 */
[----:B------:R-:W-:Y:S01]  /*0910*/  LOP3.LUT R4, R4, 0x1f80, RZ, 0xc0, !PT ;  /* 0x00001f8004047812 */ /* 0x000fe200078ec0ff */
[----:B------:R-:W-:-:S03]  /*0920*/  IMAD R3, R2, R3, R162 ;  /* 0x0000000302037224 */ /* 0x000fc600078e02a2 */
[----:B------:R-:W-:Y:S01]  /*0930*/  LOP3.LUT R5, R4, 0x3c, R5, 0xf8, !PT ;  /* 0x0000003c04057812 */ /* 0x000fe200078ef805 */
[----:B--2---:R-:W-:Y:S01]  /*0940*/  IMAD R2, R3, UR4, RZ ;  /* 0x0000000403027c24 */ /* 0x004fe2000f8e02ff */
[----:B------:R-:W1:Y:S01]  /*0950*/  LDCU.64 UR4, c[0x0][0x428] ;  /* 0x00008500ff0477ac */ /* 0x000e620008000a00 */
[----:B------:R-:W-:-:S03]  /*0960*/  VIADD R4, R0, 0x20 ;  /* 0x0000002000047836 */ /* 0x000fc60000000000 */
        /* <DEDUP_REMOVED lines=15> */
[----:B------:R-:W-:Y:S01]  /*0a60*/  @!P1 STG.E.128 desc[UR16][R10.64+0x1000], RZ ;  /* 0x001000ff0a009986 */ /* 0x000fe2000c101d10 */
[----:B------:R-:W-:-:S03]  /*0a70*/  ISETP.GE.AND P2, PT, R4, R95, PT ;  /* 0x0000005f0400720c */ /* 0x000fc60003f46270 */
[----:B------:R-:W-:Y:S01]  /*0a80*/  @!P1 STG.E.128 desc[UR16][R10.64+0x1100], RZ ;  /* 0x001100ff0a009986 */ /* 0x000fe2000c101d10 */
[-C--:B------:R-:W-:Y:S02]  /*0a90*/  ISETP.GE.AND P1, PT, R6, R95.reuse, PT ;  /* 0x0000005f0600720c */ /* 0x080fe40003f26270 */
[----:B------:R-:W-:Y:S01]  /*0aa0*/  ISETP.GE.AND P0, PT, R2, R95, PT ;  /* 0x0000005f0200720c */ /* 0x000fe20003f06270 */
[----:B------:R-:W-:Y:S01]  /*0ab0*/  @!P5 STG.E.128 desc[UR16][R10.64+0x2000], RZ ;  /* 0x002000ff0a00d986 */ /* 0x000fe2000c101d10 */
[----:B------:R-:W-:-:S03]  /*0ac0*/  @!P6 IMAD.MOV.U32 R3, RZ, RZ, -0x800000 ;  /* 0xff800000ff03e424 */ /* 0x000fc600078e00ff */
        /* <DEDUP_REMOVED lines=36> */
.L_x_6357:
        /* <DEDUP_REMOVED lines=8> */
.L_x_6358:
[----:B------:R-:W2:Y:S02]  /*0d90*/  LDCU.64 UR8, c[0x0][0x4e0] ;  /* 0x00009c00ff0877ac */ /* 0x000ea40008000a00 */
[----:B--2---:R-:W-:-:S04]  /*0da0*/  UISETP.NE.U32.AND UP1, UPT, UR8, URZ, UPT ;  /* 0x000000ff0800728c */ /* 0x004fc8000bf25070 */
[----:B------:R-:W-:-:S09]  /*0db0*/  UISETP.NE.AND.EX UP1, UPT, UR9, URZ, UPT, UP1 ;  /* 0x000000ff0900728c */ /* 0x000fd2000bf25310 */
[----:B------:R-:W-:Y:S05]  /*0dc0*/  BRA.U !UP1, `(.L_x_6359) ;  /* 0x0000000509807547 */ /* 0x000fea000b800000 */
[----:B------:R-:W1:Y:S01]  /*0dd0*/  LDC R13, c[0x0][0x4f0] ;  /* 0x00013c00ff0d7b82 */ /* 0x000e620000000800 */
[----:B------:R-:W-:Y:S01]  /*0de0*/  LEA R0, R2, 0xffffffc0, 0x6 ;  /* 0xffffffc002007811 */ /* 0x000fe200078e30ff */
[----:B------:R-:W2:Y:S03]  /*0df0*/  LDCU.64 UR4, c[0x0][0x4e8] ;  /* 0x00009d00ff0477ac */ /* 0x000ea60008000a00 */
[----:B------:R-:W-:Y:S01]  /*0e00*/  IABS R3, R0 ;  /* 0x0000000000037213 */ /* 0x000fe20000000000 */
        /* <DEDUP_REMOVED lines=18> */
[----:B------:R-:W-:Y:S02]  /*0f30*/  ISETP.GE.AND P1, PT, R3, RZ, PT ;  /* 0x000000ff0300720c */ /* 0x000fe40003f26270 */
[----:B------:R-:W1:Y:S09]  /*0f40*/  LDC R3, c[0x0][0x3e8] ;  /* 0x0000fa00ff037b82 */ /* 0x000e720000000800 */
[----:B------:R-:W-:Y:S01]  /*0f50*/  @!P2 IADD3 R4, PT, PT, R4, -R5, RZ ;  /* 0x800000050404a210 */ /* 0x000fe20007ffe0ff */
[----:B------:R-:W-:Y:S01]  /*0f60*/  @!P2 VIADD R7, R7, 0x1 ;  /* 0x000000010707a836 */ /* 0x000fe20000000000 */
[----:B------:R-:W-:-:S02]  /*0f70*/  ISETP.NE.AND P2, PT, R13, RZ, PT ;  /* 0x000000ff0d00720c */ /* 0x000fc40003f45270 */
        /* <DEDUP_REMOVED lines=18> */
[----:B------:R-:W-:-:S05]  /*10a0*/  IMAD.U32 R103, RZ, RZ, UR13 ;  /* 0x0000000dff677e24 */ /* 0x000fca000f8e00ff */
[----:B-1----:R-:W1:Y:S02]  /*10b0*/  MUFU.RCP R11, R12 ;  /* 0x0000000c000b7308 */ /* 0x002e640000001000 */
[----:B-1----:R-:W-:-:S06]  /*10c0*/  IADD3 R11, PT, PT, R11, 0xffffffe, RZ ;  /* 0x0ffffffe0b0b7810 */ /* 0x002fcc0007ffe0ff */
[----:B------:R-:W1:Y:S02]  /*10d0*/  F2I.FTZ.U32.TRUNC.NTZ R11, R11 ;  /* 0x0000000b000b7305 */ /* 0x000e64000021f000 */
[----:B-1----:R-:W-:-:S05]  /*10e0*/  IADD3 R5, PT, PT, RZ, -R11, RZ ;  /* 0x8000000bff057210 */ /* 0x002fca0007ffe0ff */
        /* <DEDUP_REMOVED lines=46> */
.L_x_6359:
        /* <DEDUP_REMOVED lines=15> */
.L_x_6361:
[----:B------:R-:W2:Y:S01]  /*14c0*/  LDC.64 R102, c[0x0][0x3b8] ;  /* 0x0000ee00ff667b82 */ /* 0x000ea20000000a00 */
[----:B------:R-:W-:-:S05]  /*14d0*/  IADD3 R6, PT, PT, R0, R3, RZ ;  /* 0x0000000300067210 */ /* 0x000fca0007ffe0ff */
[C---:B--2---:R-:W-:Y:S02]  /*14e0*/  IMAD R13, R6.reuse, R103, RZ ;  /* 0x00000067060d7224 */ /* 0x044fe400078e02ff */
[----:B------:R-:W-:-:S05]  /*14f0*/  IMAD.WIDE.U32 R6, R6, R102, RZ ;  /* 0x0000006606067225 */ /* 0x000fca00078e00ff */
[----:B------:R-:W-:Y:S02]  /*1500*/  IADD3 R13, PT, PT, R7, R13, RZ ;  /* 0x0000000d070d7210 */ /* 0x000fe40007ffe0ff */
[----:B------:R-:W-:Y:S02]  /*1510*/  MOV R12, R6 ;  /* 0x00000006000c7202 */ /* 0x000fe40000000f00 */
.L_x_6362:
        /* <DEDUP_REMOVED lines=14> */
.L_x_6363:
[----:B------:R-:W2:Y:S01]  /*1600*/  LDC.64 R24, c[0x0][0x3c0] ;  /* 0x0000f000ff187b82 */ /* 0x000ea20000000a00 */
[----:B------:R-:W-:-:S05]  /*1610*/  IADD3 R0, PT, PT, R0, R3, RZ ;  /* 0x0000000300007210 */ /* 0x000fca0007ffe0ff */
[C---:B--2---:R-:W-:Y:S02]  /*1620*/  IMAD R15, R0.reuse, R25, RZ ;  /* 0x00000019000f7224 */ /* 0x044fe400078e02ff */
[----:B-1---5:R-:W-:-:S05]  /*1630*/  IMAD.WIDE.U32 R4, R0, R24, RZ ;  /* 0x0000001800047225 */ /* 0x022fca00078e00ff */
[----:B------:R-:W-:Y:S02]  /*1640*/  IADD3 R15, PT, PT, R5, R15, RZ ;  /* 0x0000000f050f7210 */ /* 0x000fe40007ffe0ff */
[----:B------:R-:W-:-:S07]  /*1650*/  MOV R14, R4 ;  /* 0x00000004000e7202 */ /* 0x000fce0000000f00 */
.L_x_6364:
        /* <DEDUP_REMOVED lines=27> */
[----:B------:R-:W-:Y:S02]  /*1810*/  IMAD R10, R9, R24, RZ ;  /* 0x00000018090a7224 */ /* 0x000fe400078e02ff */
[----:B------:R-:W-:Y:S02]  /*1820*/  @P2 VIADD R11, R11, 0x1 ;  /* 0x000000010b0b2836 */ /* 0x000fe40000000000 */
[----:B------:R-:W-:Y:S02]  /*1830*/  IMAD R9, R9, R102, RZ ;  /* 0x0000006609097224 */ /* 0x000fe400078e02ff */
[C---:B------:R-:W-:Y:S01]  /*1840*/  IMAD.WIDE.U32 R14, R0.reuse, R24, R14 ;  /* 0x00000018000e7225 */ /* 0x040fe200078e000e */
[----:B------:R-:W-:Y:S02]  /*1850*/  @!P1 IADD3 R11, PT, PT, -R11, RZ, RZ ;  /* 0x000000ff0b0b9210 */ /* 0x000fe40007ffe1ff */
[----:B------:R-:W-:Y:S01]  /*1860*/  @!P0 LOP3.LUT R11, RZ, R3, RZ, 0x33, !PT ;  /* 0x00000003ff0b8212 */ /* 0x000fe200078e33ff */
[----:B------:R-:W-:-:S02]  /*1870*/  IMAD R13, R0, R25, R10 ;  /* 0x00000019000d7224 */ /* 0x000fc400078e020a */
[----:B------:R-:W-:Y:S01]  /*1880*/  IMAD R9, R0, R103, R9 ;  /* 0x0000006700097224 */ /* 0x000fe200078e0209 */
[----:B------:R-:W-:Y:S02]  /*1890*/  SHF.R.S32.HI R3, RZ, 0x1f, R11 ;  /* 0x0000001fff037819 */ /* 0x000fe4000001140b */
[----:B------:R-:W-:Y:S01]  /*18a0*/  IADD3 R15, PT, PT, R15, R13, RZ ;  /* 0x0000000d0f0f7210 */ /* 0x000fe20007ffe0ff */
        /* <DEDUP_REMOVED lines=9> */
.L_x_6360:
        /* <DEDUP_REMOVED lines=8> */
[C---:B------:R-:W-:Y:S01]  /*19c0*/  LOP3.LUT R0, R154.reuse, 0x38, RZ, 0xc0, !PT ;  /* 0x000000389a007812 */ /* 0x040fe200078ec0ff */
[----:B------:R-:W-:Y:S01]  /*19d0*/  IMAD.WIDE.U32 R32, R33, 0x40, R16 ;  /* 0x0000004021207825 */ /* 0x000fe200078e0010 */
[----:B------:R-:W-:Y:S01]  /*19e0*/  LOP3.LUT R101, R154, 0x1f8, RZ, 0xc0, !PT ;  /* 0x000001f89a657812 */ /* 0x000fe200078ec0ff */
[----:B------:R-:W2:Y:S01]  /*19f0*/  S2UR UR6, SR_CgaCtaId ;  /* 0x00000000000679c3 */ /* 0x000ea20000008800 */
[----:B------:R-:W-:Y:S01]  /*1a00*/  ISETP.GE.AND P3, PT, R21, R152, PT ;  /* 0x000000981500720c */ /* 0x000fe20003f66270 */
[C---:B------:R-:W-:Y:S01]  /*1a10*/  VIADD R17, R16.reuse, 0x30 ;  /* 0x0000003010117836 */ /* 0x040fe20000000000 */
[----:B------:R-:W-:Y:S01]  /*1a20*/  LOP3.LUT R101, R101, 0x38, R160, 0x78, !PT ;  /* 0x0000003865657812 */ /* 0x000fe200078e78a0 */
[----:B------:R-:W-:Y:S01]  /*1a30*/  VIADD R19, R16, 0x20 ;  /* 0x0000002010137836 */ /* 0x000fe20000000000 */
[----:B------:R-:W3:Y:S01]  /*1a40*/  LDCU.64 UR10, c[0x0][0x388] ;  /* 0x00007100ff0a77ac */ /* 0x000ee20008000a00 */
[----:B------:R-:W-:-:S02]  /*1a50*/  SHF.L.U64.HI R92, R102, 0x4, R103 ;  /* 0x00000004665c7819 */ /* 0x000fc40000010267 */
[----:B------:R-:W4:Y:S01]  /*1a60*/  @!P0 LDC.64 R6, c[0x0][0x398] ;  /* 0x0000e600ff068b82 */ /* 0x000f220000000a00 */
[----:B------:R-:W-:Y:S02]  /*1a70*/  ISETP.GE.AND P1, PT, R19, R152, PT ;  /* 0x000000981300720c */ /* 0x000fe40003f26270 */
[--C-:B------:R-:W-:Y:S02]  /*1a80*/  SHF.R.U32.HI R153, RZ, 0x4, R160.reuse ;  /* 0x00000004ff997819 */ /* 0x100fe400000116a0 */
[----:B------:R-:W-:Y:S02]  /*1a90*/  SHF.R.U32.HI R94, RZ, 0x1, R160 ;  /* 0x00000001ff5e7819 */ /* 0x000fe400000116a0 */
[----:B------:R-:W-:Y:S01]  /*1aa0*/  @!P3 IADD3 R26, P5, PT, R32, 0x10, RZ ;  /* 0x00000010201ab810 */ /* 0x000fe20007fbe0ff */
[----:B------:R-:W5:Y:S04]  /*1ab0*/  @P0 LDC.64 R4, c[0x0][0x3b0] ;  /* 0x0000ec00ff040b82 */ /* 0x000f680000000a00 */
[----:B------:R-:W-:-:S02]  /*1ac0*/  @!P3 IMAD.X R29, RZ, RZ, R33, P5 ;  /* 0x000000ffff1db224 */ /* 0x000fc400028e0621 */
[----:B------:R-:W-:Y:S02]  /*1ad0*/  @!P1 IADD3 R27, P4, PT, R32, 0x20, RZ ;  /* 0x00000020201b9810 */ /* 0x000fe40007f9e0ff */
[----:B------:R-:W1:Y:S01]  /*1ae0*/  @!P3 LDC.64 R14, c[0x0][0x3b0] ;  /* 0x0000ec00ff0ebb82 */ /* 0x000e620000000a00 */
[----:B----4-:R-:W-:-:S04]  /*1af0*/  @!P0 IMAD.WIDE.U32 R10, R161, R6, RZ ;  /* 0x00000006a10a8225 */ /* 0x010fc800078e00ff */
[----:B------:R-:W-:Y:S02]  /*1b00*/  @!P0 IMAD.MOV.U32 R9, RZ, RZ, R10 ;  /* 0x000000ffff098224 */ /* 0x000fe400078e000a */
[----:B-----5:R-:W-:-:S04]  /*1b10*/  @P0 IMAD.WIDE.U32 R12, R8, R4, RZ ;  /* 0x00000004080c0225 */ /* 0x020fc800078e00ff */
[----:B------:R-:W-:Y:S02]  /*1b20*/  @P0 IMAD.MOV.U32 R9, RZ, RZ, R12 ;  /* 0x000000ffff090224 */ /* 0x000fe400078e000c */
[----:B------:R-:W-:Y:S01]  /*1b30*/  @!P0 IMAD R4, R161, R7, R11 ;  /* 0x00000007a1048224 */ /* 0x000fe200078e020b */
[----:B------:R-:W-:Y:S01]  /*1b40*/  SHF.R.S32.HI R11, RZ, 0x1f, R34 ;  /* 0x0000001fff0b7819 */ /* 0x000fe20000011422 */
[----:B------:R-:W4:Y:S01]  /*1b50*/  @!P6 LDC.64 R6, c[0x0][0x3b0] ;  /* 0x0000ec00ff06eb82 */ /* 0x000f220000000a00 */
[----:B------:R-:W-:Y:S01]  /*1b60*/  @P0 IMAD R4, R8, R5, R13 ;  /* 0x0000000508040224 */ /* 0x000fe200078e020d */
[----:B------:R-:W-:Y:S01]  /*1b70*/  IADD3 R8, P0, PT, R0, R9, RZ ;  /* 0x0000000900087210 */ /* 0x000fe20007f1e0ff */
[----:B-1----:R-:W-:Y:S02]  /*1b80*/  @!P3 IMAD R29, R29, R14, RZ ;  /* 0x0000000e1d1db224 */ /* 0x002fe400078e02ff */
[----:B------:R-:W-:Y:S02]  /*1b90*/  IMAD R11, R11, UR4, RZ ;  /* 0x000000040b0b7c24 */ /* 0x000fe4000f8e02ff */
[----:B------:R-:W-:Y:S01]  /*1ba0*/  IMAD.X R9, RZ, RZ, R4, P0 ;  /* 0x000000ffff097224 */ /* 0x000fe200000e0604 */
[----:B------:R-:W-:Y:S01]  /*1bb0*/  ISETP.GE.AND P0, PT, R17, R152, PT ;  /* 0x000000981100720c */ /* 0x000fe20003f06270 */
[----:B------:R-:W1:Y:S01]  /*1bc0*/  @!P6 LDC.64 R4, c[0x0][0x380] ;  /* 0x0000e000ff04eb82 */ /* 0x000e620000000a00 */
[C---:B------:R-:W-:Y:S01]  /*1bd0*/  IMAD R11, R34.reuse, UR5, R11 ;  /* 0x00000005220b7c24 */ /* 0x040fe2000f8e020b */
[----:B------:R-:W-:Y:S01]  /*1be0*/  UMOV UR5, 0x400 ;  /* 0x0000040000057882 */ /* 0x000fe20000000000 */
[----:B------:R-:W-:Y:S01]  /*1bf0*/  IMAD.WIDE.U32 R34, R34, UR4, R8 ;  /* 0x0000000422227c25 */ /* 0x000fe2000f8e0008 */
[----:B------:R-:W-:Y:S01]  /*1c00*/  LOP3.LUT R8, R154, 0x1e00, RZ, 0xc0, !PT ;  /* 0x00001e009a087812 */ /* 0x000fe200078ec0ff */
[----:B--2---:R-:W-:-:S02]  /*1c10*/  ULEA UR5, UR6, UR5, 0x18 ;  /* 0x0000000506057291 */ /* 0x004fc4000f8ec0ff */
[----:B------:R-:W-:Y:S01]  /*1c20*/  IMAD.IADD R35, R35, 0x1, R11 ;  /* 0x0000000123237824 */ /* 0x000fe200078e020b */
[----:B------:R-:W-:Y:S01]  /*1c30*/  LOP3.LUT R101, R101, R8, RZ, 0xfc, !PT ;  /* 0x0000000865657212 */ /* 0x000fe200078efcff */
[----:B------:R-:W2:Y:S01]  /*1c40*/  @!P3 LDC.64 R10, c[0x0][0x380] ;  /* 0x0000e000ff0abb82 */ /* 0x000ea20000000a00 */
[--C-:B------:R-:W-:Y:S01]  /*1c50*/  @!P3 IMAD.MOV.U32 R38, RZ, RZ, R34.reuse ;  /* 0x000000ffff26b224 */ /* 0x100fe200078e0022 */
[----:B------:R-:W5:Y:S01]  /*1c60*/  LDCU.64 UR6, c[0x0][0x390] ;  /* 0x00007200ff0677ac */ /* 0x000f620008000a00 */
[----:B------:R-:W-:Y:S01]  /*1c70*/  @!P0 IADD3 R23, P2, PT, R32, 0x30, RZ ;  /* 0x0000003020178810 */ /* 0x000fe20007f5e0ff */
[----:B------:R-:W-:Y:S01]  /*1c80*/  @!P3 IMAD R15, R26, R15, R29 ;  /* 0x0000000f1a0fb224 */ /* 0x000fe200078e021d */
[----:B------:R-:W-:Y:S01]  /*1c90*/  @!P3 MOV R39, R35 ;  /* 0x000000230027b202 */ /* 0x000fe20000000f00 */
[-C--:B----4-:R-:W-:Y:S01]  /*1ca0*/  @!P6 IMAD R9, R33, R6.reuse, RZ ;  /* 0x000000062109e224 */ /* 0x090fe200078e02ff */
[----:B------:R-:W-:Y:S01]  /*1cb0*/  LEA R101, R101, UR5, 0x1 ;  /* 0x0000000565657c11 */ /* 0x000fe2000f8e08ff */
[----:B------:R-:W4:Y:S01]  /*1cc0*/  @!P0 LDC.64 R12, c[0x0][0x3b0] ;  /* 0x0000ec00ff0c8b82 */ /* 0x000f220000000a00 */
[----:B------:R-:W-:-:S04]  /*1cd0*/  @!P6 IMAD.WIDE.U32 R30, R32, R6, R34 ;  /* 0x00000006201ee225 */ /* 0x000fc800078e0022 */
[----:B------:R-:W-:Y:S01]  /*1ce0*/  @!P6 IMAD R9, R32, R7, R9 ;  /* 0x000000072009e224 */ /* 0x000fe200078e0209 */
[C---:B-1----:R-:W-:Y:S02]  /*1cf0*/  @!P6 LEA R40, P5, R30.reuse, R4, 0x1 ;  /* 0x000000041e28e211 */ /* 0x042fe400078a08ff */
[----:B------:R-:W1:Y:S01]  /*1d00*/  @!P1 LDC.64 R6, c[0x0][0x3b0] ;  /* 0x0000ec00ff069b82 */ /* 0x000e620000000a00 */
[----:B------:R-:W-:Y:S02]  /*1d10*/  @!P6 IMAD.IADD R8, R31, 0x1, R9 ;  /* 0x000000011f08e824 */ /* 0x000fe400078e0209 */
[--C-:B------:R-:W-:Y:S02]  /*1d20*/  @!P1 IMAD.X R31, RZ, RZ, R33.reuse, P4 ;  /* 0x000000ffff1f9224 */ /* 0x100fe400020e0621 */
[----:B------:R-:W-:Y:S01]  /*1d30*/  @!P0 IMAD.X R33, RZ, RZ, R33, P2 ;  /* 0x000000ffff218224 */ /* 0x000fe200010e0621 */
[----:B------:R-:W-:Y:S01]  /*1d40*/  @!P6 LEA.HI.X R41, R30, R5, R8, 0x1, P5 ;  /* 0x000000051e29e211 */ /* 0x000fe200028f0c08 */
[----:B------:R-:W-:Y:S01]  /*1d50*/  @!P3 IMAD.WIDE.U32 R38, R26, R14, R38 ;  /* 0x0000000e1a26b225 */ /* 0x000fe200078e0026 */
[----:B------:R-:W3:Y:S03]  /*1d60*/  @!P1 LDC.64 R8, c[0x0][0x380] ;  /* 0x0000e000ff089b82 */ /* 0x000ee60000000a00 */
[----:B------:R-:W-:Y:S01]  /*1d70*/  @!P1 IMAD.MOV.U32 R36, RZ, RZ, R34 ;  /* 0x000000ffff249224 */ /* 0x000fe200078e0022 */
[----:B------:R-:W-:Y:S01]  /*1d80*/  @!PT LDS RZ, [RZ] ;  /* 0x00000000fffff984 */ /* 0x000fe20000000800 */
[----:B------:R-:W-:Y:S01]  /*1d90*/  @!PT LDS RZ, [RZ] ;  /* 0x00000000fffff984 */ /* 0x000fe20000000800 */
[----:B------:R-:W-:Y:S01]  /*1da0*/  @!PT LDS RZ, [RZ] ;  /* 0x00000000fffff984 */ /* 0x000fe20000000800 */
[----:B------:R-:W-:Y:S01]  /*1db0*/  @!P6 LDGSTS.E.BYPASS.LTC128B.128 [R101], desc[UR16][R40.64] ;  /* 0x000000002865efae */ /* 0x000fe2000b981a10 */
[----:B------:R-:W-:-:S02]  /*1dc0*/  @!P1 IMAD.MOV.U32 R37, RZ, RZ, R35 ;  /* 0x000000ffff259224 */ /* 0x000fc400078e0023 */
[----:B------:R-:W-:Y:S01]  /*1dd0*/  @!P3 IMAD.IADD R15, R39, 0x1, R15 ;  /* 0x00000001270fb824 */ /* 0x000fe200078e020f */
[----:B------:R-:W5:Y:S01]  /*1de0*/  @!P0 LDC.64 R4, c[0x0][0x380] ;  /* 0x0000e000ff048b82 */ /* 0x000f620000000a00 */
[----:B----4-:R-:W-:Y:S01]  /*1df0*/  @!P0 IMAD R14, R33, R12, RZ ;  /* 0x0000000c210e8224 */ /* 0x010fe200078e02ff */
[----:B------:R-:W-:Y:S01]  /*1e00*/  @!P6 LDGSTS.E.BYPASS.LTC128B.128 [R101+0x2000], desc[UR16][R40.64+0x80] ;  /* 0x020000802865efae */ /* 0x000fe2000b981a10 */
[----:B------:R-:W-:Y:S02]  /*1e10*/  VIADD R26, R2, 0xffffffff ;  /* 0xffffffff021a7836 */ /* 0x000fe40000000000 */
[C---:B------:R-:W-:Y:S01]  /*1e20*/  @!P0 IMAD R13, R23.reuse, R13, R14 ;  /* 0x0000000d170d8224 */ /* 0x040fe200078e020e */
[----:B--2---:R-:W-:Y:S01]  /*1e30*/  @!P3 LEA R14, P2, R38, R10, 0x1 ;  /* 0x0000000a260eb211 */ /* 0x004fe200078408ff */
[----:B------:R-:W-:-:S03]  /*1e40*/  @!P0 IMAD.WIDE.U32 R34, R23, R12, R34 ;  /* 0x0000000c17228225 */ /* 0x000fc600078e0022 */
[----:B------:R-:W-:Y:S01]  /*1e50*/  @!P3 LEA.HI.X R15, R38, R11, R15, 0x1, P2 ;  /* 0x0000000b260fb211 */ /* 0x000fe200010f0c0f */
[-C--:B-1----:R-:W-:Y:S02]  /*1e60*/  @!P1 IMAD R28, R31, R6.reuse, RZ ;  /* 0x000000061f1c9224 */ /* 0x082fe400078e02ff */
[C---:B------:R-:W-:Y:S02]  /*1e70*/  @!P1 IMAD.WIDE.U32 R36, R27.reuse, R6, R36 ;  /* 0x000000061b249225 */ /* 0x040fe400078e0024 */
[----:B------:R-:W-:Y:S02]  /*1e80*/  @!P3 LDGSTS.E.BYPASS.LTC128B.128 [R101+0x800], desc[UR16][R14.64] ;  /* 0x008000000e65bfae */ /* 0x000fe4000b981a10 */
[----:B------:R-:W-:Y:S01]  /*1e90*/  @!P1 IMAD R7, R27, R7, R28 ;  /* 0x000000071b079224 */ /* 0x000fe200078e021c */
[----:B---3--:R-:W-:Y:S01]  /*1ea0*/  @!P1 LEA R8, P4, R36, R8, 0x1 ;  /* 0x0000000824089211 */ /* 0x008fe200078808ff */
[----:B------:R-:W-:Y:S01]  /*1eb0*/  IMAD.SHL.U32 R6, R26, 0x40, RZ ;  /* 0x000000401a067824 */ /* 0x000fe200078e00ff */
[----:B------:R-:W-:Y:S01]  /*1ec0*/  @!P3 LDGSTS.E.BYPASS.LTC128B.128 [R101+0x2800], desc[UR16][R14.64+0x80] ;  /* 0x028000800e65bfae */ /* 0x000fe2000b981a10 */
[----:B------:R-:W-:Y:S01]  /*1ed0*/  @!P1 IMAD.IADD R7, R37, 0x1, R7 ;  /* 0x0000000125079824 */ /* 0x000fe200078e0207 */
[----:B------:R-:W-:Y:S01]  /*1ee0*/  IADD3 R20, P3, PT, R0, R20, RZ ;  /* 0x0000001400147210 */ /* 0x000fe20007f7e0ff */
[----:B------:R-:W-:-:S02]  /*1ef0*/  IMAD.IADD R10, R93, 0x1, -R6 ;  /* 0x000000015d0a7824 */ /* 0x000fc400078e0a06 */
[----:B------:R-:W-:Y:S01]  /*1f00*/  @!P0 IMAD.IADD R13, R35, 0x1, R13 ;  /* 0x00000001230d8824 */ /* 0x000fe200078e020d */
[----:B------:R-:W-:Y:S01]  /*1f10*/  @!P1 LEA.HI.X R9, R36, R9, R7, 0x1, P4 ;  /* 0x0000000924099211 */ /* 0x000fe200020f0c07 */
[----:B------:R-:W-:Y:S01]  /*1f20*/  IMAD.SHL.U32 R27, R160, 0x40, RZ ;  /* 0x00000040a01b7824 */ /* 0x000fe200078e00ff */
[C---:B-----5:R-:W-:Y:S02]  /*1f30*/  @!P0 LEA R4, P4, R34.reuse, R4, 0x1 ;  /* 0x0000000422048211 */ /* 0x060fe400078808ff */
[CC--:B------:R-:W-:Y:S01]  /*1f40*/  ISETP.GE.AND P5, PT, R21.reuse, R10.reuse, PT ;  /* 0x0000000a1500720c */ /* 0x0c0fe20003fa6270 */
[----:B------:R-:W-:Y:S01]  /*1f50*/  @!P1 LDGSTS.E.BYPASS.LTC128B.128 [R101+0x1000], desc[UR16][R8.64] ;  /* 0x0100000008659fae */ /* 0x000fe2000b981a10 */
[----:B------:R-:W-:Y:S01]  /*1f60*/  ISETP.GE.AND P2, PT, R21, R10, PT ;  /* 0x0000000a1500720c */ /* 0x000fe20003f46270 */
[----:B------:R-:W-:Y:S01]  /*1f70*/  IMAD.X R21, RZ, RZ, R3, P3 ;  /* 0x000000ffff157224 */ /* 0x000fe200018e0603 */
[----:B------:R-:W-:Y:S01]  /*1f80*/  @!P0 LEA.HI.X R5, R34, R5, R13, 0x1, P4 ;  /* 0x0000000522058211 */ /* 0x000fe200020f0c0d */
[----:B------:R1:W-:Y:S01]  /*1f90*/  @!P1 LDGSTS.E.BYPASS.LTC128B.128 [R101+0x3000], desc[UR16][R8.64+0x80] ;  /* 0x0300008008659fae */ /* 0x0003e2000b981a10 */
[----:B------:R-:W-:Y:S01]  /*1fa0*/  IADD3 R12, P1, PT, R0, R22, RZ ;  /* 0x00000016000c7210 */ /* 0x000fe20007f3e0ff */
[C---:B------:R-:W-:Y:S01]  /*1fb0*/  IMAD.WIDE.U32 R20, R16.reuse, R102, R20 ;  /* 0x0000006610147225 */ /* 0x040fe200078e0014 */
[----:B------:R-:W-:Y:S01]  /*1fc0*/  ISETP.GE.AND P4, PT, R19, R10, PT ;  /* 0x0000000a1300720c */ /* 0x000fe20003f86270 */
[----:B------:R-:W-:Y:S01]  /*1fd0*/  @!P0 LDGSTS.E.BYPASS.LTC128B.128 [R101+0x1800], desc[UR16][R4.64] ;  /* 0x0180000004658fae */ /* 0x000fe2000b981a10 */
[----:B------:R-:W-:Y:S01]  /*1fe0*/  IADD3.X R13, PT, PT, RZ, R18, RZ, P1, !PT ;  /* 0x00000012ff0d7210 */ /* 0x000fe20000ffe4ff */
[----:B------:R-:W-:Y:S01]  /*1ff0*/  IMAD R157, R16, R103, R21 ;  /* 0x00000067109d7224 */ /* 0x000fe200078e0215 */
[----:B------:R-:W-:Y:S01]  /*2000*/  ISETP.GE.AND P3, PT, R17, R10, PT ;  /* 0x0000000a1100720c */ /* 0x000fe20003f66270 */
[----:B------:R2:W-:Y:S01]  /*2010*/  @!P0 LDGSTS.E.BYPASS.LTC128B.128 [R101+0x3800], desc[UR16][R4.64+0x80] ;  /* 0x0380008004658fae */ /* 0x0005e2000b981a10 */
[----:B------:R-:W-:Y:S01]  /*2020*/  IMAD.SHL.U32 R3, R102, 0x10, RZ ;  /* 0x0000001066037824 */ /* 0x000fe200078e00ff */
[----:B------:R-:W-:Y:S01]  /*2030*/  LEA R156, P0, R20, UR10, 0x1 ;  /* 0x0000000a149c7c11 */ /* 0x000fe2000f8008ff */
[C---:B------:R-:W-:Y:S01]  /*2040*/  IMAD.WIDE.U32 R12, R16.reuse, R24, R12 ;  /* 0x00000018100c7225 */ /* 0x040fe200078e000c */
[----:B------:R-:W-:-:S02]  /*2050*/  ISETP.GE.AND P6, PT, R16, R10, PT ;  /* 0x0000000a1000720c */ /* 0x000fc40003fc6270 */
[----:B------:R-:W-:Y:S01]  /*2060*/  LEA.HI.X R157, R20, UR11, R157, 0x1, P0 ;  /* 0x0000000b149d7c11 */ /* 0x000fe200080f0c9d */
[----:B------:R-:W-:Y:S01]  /*2070*/  IMAD R16, R16, R25, R13 ;  /* 0x0000001910107224 */ /* 0x000fe200078e020d */
[----:B------:R-:W-:Y:S02]  /*2080*/  LEA R158, P1, R12, UR6, 0x1 ;  /* 0x000000060c9e7c11 */ /* 0x000fe4000f8208ff */
[----:B------:R-:W-:Y:S02]  /*2090*/  SHF.L.U64.HI R7, R24, 0x4, R25 ;  /* 0x0000000418077819 */ /* 0x000fe40000010219 */
[----:B------:R-:W-:Y:S01]  /*20a0*/  LEA.HI.X R159, R12, UR7, R16, 0x1, P1 ;  /* 0x000000070c9f7c11 */ /* 0x000fe200088f0c10 */
[----:B------:R-:W-:Y:S01]  /*20b0*/  @!P3 IMAD.WIDE.U32 R12, R102, 0x60, R156 ;  /* 0x00000060660cb825 */ /* 0x000fe200078e009c */
[----:B------:R-:W-:-:S03]  /*20c0*/  ISETP.GE.AND P1, PT, R19, R10, PT ;  /* 0x0000000a1300720c */ /* 0x000fc60003f26270 */
[----:B------:R-:W-:Y:S01]  /*20d0*/  @!P6 LDGSTS.E.BYPASS.LTC128B.128 [R101+0x4000], desc[UR16][R156.64] ;  /* 0x040000009c65efae */ /* 0x000fe2000b981a10 */
[----:B-1----:R-:W-:-:S03]  /*20e0*/  @!P5 LEA R8, P0, R3, R156, 0x1 ;  /* 0x0000009c0308d211 */ /* 0x002fc600078008ff */
[----:B------:R-:W-:Y:S01]  /*20f0*/  @!P6 LDGSTS.E.BYPASS.LTC128B.128 [R101+0x6000], desc[UR16][R156.64+0x80] ;  /* 0x060000809c65efae */ /* 0x000fe2000b981a10 */
[-C--:B------:R-:W-:Y:S02]  /*2100*/  @!P5 LEA.HI.X R9, R3, R157.reuse, R92, 0x1, P0 ;  /* 0x0000009d0309d211 */ /* 0x080fe400000f0c5c */
[C---:B------:R-:W-:Y:S01]  /*2110*/  @!P4 LEA R14, P0, R102.reuse, R156, 0x6 ;  /* 0x0000009c660ec211 */ /* 0x040fe200078030ff */
[----:B--2---:R-:W-:Y:S02]  /*2120*/  @!P3 IMAD R4, R103, 0x60, RZ ;  /* 0x000000606704b824 */ /* 0x004fe400078e02ff */
[----:B------:R-:W-:Y:S01]  /*2130*/  @!P5 LDGSTS.E.BYPASS.LTC128B.128 [R101+0x4800], desc[UR16][R8.64] ;  /* 0x048000000865dfae */ /* 0x000fe2000b981a10 */
[----:B------:R-:W-:Y:S01]  /*2140*/  @!P4 LEA.HI.X R15, R102, R157, R103, 0x6, P0 ;  /* 0x0000009d660fc211 */ /* 0x000fe200000f3467 */
[----:B------:R-:W-:Y:S02]  /*2150*/  @!P3 IMAD.IADD R13, R13, 0x1, R4 ;  /* 0x000000010d0db824 */ /* 0x000fe400078e0204 */
[----:B------:R1:W-:Y:S01]  /*2160*/  @!P5 LDGSTS.E.BYPASS.LTC128B.128 [R101+0x6800], desc[UR16][R8.64+0x80] ;  /* 0x068000800865dfae */ /* 0x0003e2000b981a10 */
[----:B------:R-:W-:Y:S01]  /*2170*/  IMAD.SHL.U32 R4, R24, 0x10, RZ ;  /* 0x0000001018047824 */ /* 0x000fe200078e00ff */
[----:B------:R-:W-:-:S02]  /*2180*/  ISETP.GE.AND P0, PT, R17, R10, PT ;  /* 0x0000000a1100720c */ /* 0x000fc40003f06270 */
[----:B------:R-:W-:Y:S01]  /*2190*/  @!P4 LDGSTS.E.BYPASS.LTC128B.128 [R101+0x5000], desc[UR16][R14.64] ;  /* 0x050000000e65cfae */ /* 0x000fe2000b981a10 */
[----:B------:R-:W-:Y:S02]  /*21a0*/  LOP3.LUT R5, R0, 0x1c0, R27, 0xf8, !PT ;  /* 0x000001c000057812 */ /* 0x000fe400078ef81b */
[----:B------:R-:W-:Y:S01]  /*21b0*/  LOP3.LUT R10, R160, 0x8, RZ, 0xc0, !PT ;  /* 0x00000008a00a7812 */ /* 0x000fe200078ec0ff */
[----:B------:R2:W-:Y:S01]  /*21c0*/  @!P4 LDGSTS.E.BYPASS.LTC128B.128 [R101+0x7000], desc[UR16][R14.64+0x80] ;  /* 0x070000800e65cfae */ /* 0x0005e2000b981a10 */
[----:B------:R-:W-:Y:S02]  /*21d0*/  LOP3.LUT R27, R27, 0x200, RZ, 0xc0, !PT ;  /* 0x000002001b1b7812 */ /* 0x000fe400078ec0ff */
[----:B------:R-:W-:Y:S01]  /*21e0*/  LOP3.LUT R11, R5, R10, RZ, 0x3c, !PT ;  /* 0x0000000a050b7212 */ /* 0x000fe200078e3cff */
[----:B------:R-:W-:Y:S04]  /*21f0*/  @!P3 LDGSTS.E.BYPASS.LTC128B.128 [R101+0x5800], desc[UR16][R12.64] ;  /* 0x058000000c65bfae */ /* 0x000fe8000b981a10 */
[----:B------:R3:W-:Y:S04]  /*2200*/  @!P3 LDGSTS.E.BYPASS.LTC128B.128 [R101+0x7800], desc[UR16][R12.64+0x80] ;  /* 0x078000800c65bfae */ /* 0x0007e8000b981a10 */
[----:B------:R-:W0:Y:S01]  /*2210*/  LDGDEPBAR ;  /* 0x00000000000079af */ /* 0x000e220000000000 */
[----:B-1----:R-:W-:-:S02]  /*2220*/  IMAD.SHL.U32 R9, R153, 0x400, RZ ;  /* 0x0000040099097824 */ /* 0x002fc400078e00ff */
[----:B------:R-:W-:-:S03]  /*2230*/  @!P0 IMAD R8, R25, 0x60, RZ ;  /* 0x0000006019088824 */ /* 0x000fc600078e02ff */
[----:B------:R-:W-:Y:S01]  /*2240*/  LOP3.LUT R0, R9, 0x400, RZ, 0xc0, !PT ;  /* 0x0000040009007812 */ /* 0x000fe200078ec0ff */
[----:B--2---:R-:W-:-:S04]  /*2250*/  @!P0 IMAD.WIDE.U32 R14, R24, 0x60, R158 ;  /* 0x00000060180e8825 */ /* 0x004fc800078e009e */
[----:B------:R-:W-:Y:S02]  /*2260*/  IMAD R0, R11, 0x2, R0 ;  /* 0x000000020b007824 */ /* 0x000fe400078e0200 */
[----:B------:R-:W-:Y:S01]  /*2270*/  @!P0 IMAD.IADD R9, R15, 0x1, R8 ;  /* 0x000000010f098824 */ /* 0x000fe200078e0208 */
[----:B---3--:R-:W-:Y:S01]  /*2280*/  @!P2 LEA R12, P3, R4, R158, 0x1 ;  /* 0x0000009e040ca211 */ /* 0x008fe200078608ff */
[----:B------:R-:W-:-:S04]  /*2290*/  DEPBAR.LE SB0, 0x0 ;  /* 0x000080000000791a */ /* 0x000fc80000000000 */
[----:B------:R-:W-:Y:S01]  /*22a0*/  BAR.SYNC.DEFER_BLOCKING 0x0 ;  /* 0x0000000000007b1d */ /* 0x000fe20000010000 */
[-C--:B------:R-:W-:Y:S01]  /*22b0*/  @!P2 LEA.HI.X R13, R4, R159.reuse, R7, 0x1, P3 ;  /* 0x0000009f040da211 */ /* 0x080fe200018f0c07 */
[----:B------:R-:W-:Y:S01]  /*22c0*/  IMAD.SHL.U32 R4, R160, 0x20, RZ ;  /* 0x00000020a0047824 */ /* 0x000fe200078e00ff */
[----:B------:R-:W-:Y:S01]  /*22d0*/  @!P1 LEA R10, P3, R24, R158, 0x6 ;  /* 0x0000009e180a9211 */ /* 0x000fe200078630ff */
[----:B------:R-:W-:Y:S02]  /*22e0*/  @!P0 IMAD.MOV.U32 R8, RZ, RZ, R14 ;  /* 0x000000ffff088224 */ /* 0x000fe400078e000e */
[----:B------:R-:W-:Y:S01]  /*22f0*/  VIADD R150, R0, UR5 ;  /* 0x0000000500967c36 */ /* 0x000fe20008000000 */
[----:B------:R-:W-:Y:S01]  /*2300*/  LOP3.LUT R151, R27, 0x7c00, R4, 0xf8, !PT ;  /* 0x00007c001b977812 */ /* 0x000fe200078ef804 */
[----:B------:R-:W-:Y:S01]  /*2310*/  IMAD.MOV.U32 R7, RZ, RZ, 0x40 ;  /* 0x00000040ff077424 */ /* 0x000fe200078e00ff */
[----:B------:R-:W-:Y:S02]  /*2320*/  LOP3.LUT R4, R5, 0x8, R94, 0x78, !PT ;  /* 0x0000000805047812 */ /* 0x000fe400078e785e */
[----:B------:R-:W-:-:S02]  /*2330*/  @!P1 LEA.HI.X R11, R24, R159, R25, 0x6, P3 ;  /* 0x0000009f180b9211 */ /* 0x000fc400018f3419 */
[----:B------:R-:W-:Y:S01]  /*2340*/  MOV R5, 0x20 ;  /* 0x0000002000057802 */ /* 0x000fe20000000f00 */
[----:B------:R-:W-:-:S05]  /*2350*/  IMAD.IADD R151, R4, 0x1, R151 ;  /* 0x0000000104977824 */ /* 0x000fca00078e0297 */
        /* <DEDUP_REMOVED lines=22> */
[----:B------:R-:W-:-:S03]  /*24c0*/  R2P PR, R160, 0x6 ;  /* 0x00000006a0007804 */ /* 0x000fc60000000000 */
[----:B------:R-:W-:Y:S02]  /*24d0*/  @P0 STS.128 [R101+0x9800], RZ ;  /* 0x009800ff65000388 */ /* 0x000fe40000000c00 */
[----:B------:R-:W-:Y:S02]  /*24e0*/  SEL R5, R5, 0xffffffe0, !P1 ;  /* 0xffffffe005057807 */ /* 0x000fe40004800000 */
[----:B------:R-:W-:Y:S01]  /*24f0*/  @P0 STS.128 [R101+0xb800], RZ ;  /* 0x00b800ff65000388 */ /* 0x000fe20000000c00 */
[----:B------:R-:W-:Y:S02]  /*2500*/  SEL R7, R7, 0xffffffc0, !P2 ;  /* 0xffffffc007077807 */ /* 0x000fe40005000000 */
[C-C-:B------:R-:W-:Y:S01]  /*2510*/  IMAD.IADD R149, R151.reuse, 0x1, R5.reuse ;  /* 0x0000000197957824 */ /* 0x140fe200078e0205 */
[----:B------:R-:W-:Y:S01]  /*2520*/  @!PT LDS RZ, [RZ] ;  /* 0x00000000fffff984 */ /* 0x000fe20000000800 */
[----:B------:R-:W-:Y:S01]  /*2530*/  @!PT LDS RZ, [RZ] ;  /* 0x00000000fffff984 */ /* 0x000fe20000000800 */
[----:B------:R-:W-:Y:S01]  /*2540*/  @!PT LDS RZ, [RZ] ;  /* 0x00000000fffff984 */ /* 0x000fe20000000800 */
[----:B------:R-:W-:Y:S01]  /*2550*/  @!P0 LDGSTS.E.BYPASS.LTC128B.128 [R101+0x9800], desc[UR16][R8.64] ;  /* 0x0980000008658fae */ /* 0x000fe2000b981a10 */
[C---:B------:R-:W-:Y:S02]  /*2560*/  IMAD.IADD R145, R150.reuse, 0x1, R5 ;  /* 0x0000000196917824 */ /* 0x040fe400078e0205 */
[--C-:B------:R-:W-:Y:S01]  /*2570*/  IMAD.IADD R148, R151, 0x1, R7.reuse ;  /* 0x0000000197947824 */ /* 0x100fe200078e0207 */
[----:B------:R2:W-:Y:S01]  /*2580*/  @!P0 LDGSTS.E.BYPASS.LTC128B.128 [R101+0xb800], desc[UR16][R8.64+0x80] ;  /* 0x0b80008008658fae */ /* 0x0005e2000b981a10 */
[----:B------:R-:W-:Y:S01]  /*2590*/  IMAD.IADD R144, R150, 0x1, R7 ;  /* 0x0000000196907824 */ /* 0x000fe200078e0207 */
[----:B------:R-:W-:Y:S01]  /*25a0*/  ISETP.GT.AND P0, PT, R26, R155, PT ;  /* 0x0000009b1a00720c */ /* 0x000fe20003f04270 */
[C---:B------:R-:W-:Y:S01]  /*25b0*/  IMAD.IADD R147, R5.reuse, 0x1, R148 ;  /* 0x0000000105937824 */ /* 0x040fe200078e0294 */
[----:B------:R-:W-:Y:S01]  /*25c0*/  LDSM.16.M88.4 R20, [R151] ;  /* 0x000000009714783b */ /* 0x000fe20000000200 */
[----:B------:R-:W-:-:S03]  /*25d0*/  IMAD.IADD R143, R5, 0x1, R144 ;  /* 0x00000001058f7824 */ /* 0x000fc600078e0290 */
[----:B------:R-:W3:Y:S04]  /*25e0*/  LDSM.16.M88.4 R52, [R0+UR5+0x4000] ;  /* 0x004000050034783b */ /* 0x000ee80008000200 */
[----:B------:R-:W4:Y:S04]  /*25f0*/  LDSM.16.M88.4 R44, [R0+UR5+0x4800] ;  /* 0x00480005002c783b */ /* 0x000f280008000200 */
[----:B------:R-:W5:Y:S04]  /*2600*/  LDSM.16.M88.4 R36, [R0+UR5+0x5000] ;  /* 0x005000050024783b */ /* 0x000f680008000200 */
[----:B-1----:R-:W1:Y:S04]  /*2610*/  LDSM.16.M88.4 R12, [R0+UR5+0x5800] ;  /* 0x00580005000c783b */ /* 0x002e680008000200 */
        /* <DEDUP_REMOVED lines=35> */
[----:B------:R-:W-:Y:S04]  /*2850*/  LDSM.16.M88.4 R80, [R151+0x2000] ;  /* 0x002000009750783b */ /* 0x000fe80000000200 */
[----:B------:R-:W-:Y:S03]  /*2860*/  LDSM.16.M88.4 R84, [R149+0x2000] ;  /* 0x002000009554783b */ /* 0x000fe60000000200 */
[C---:B------:R-:W-:Y:S08]  /*2870*/  HMMA.16816.F32 R56, R64.reuse, R68, R56 ;  /* 0x000000444038723c */ /* 0x040ff00000001838 */
[C---:B------:R-:W-:Y:S01]  /*2880*/  HMMA.16816.F32 R52, R64.reuse, R70, R52 ;  /* 0x000000464034723c */ /* 0x040fe20000001834 */
[----:B------:R-:W-:Y:S07]  /*2890*/  LDSM.16.M88.4 R68, [R0+UR5+0x6000] ;  /* 0x006000050044783b */ /* 0x000fee0008000200 */
[C---:B------:R-:W-:Y:S08]  /*28a0*/  HMMA.16816.F32 R40, R64.reuse, R76, R40 ;  /* 0x0000004c4028723c */ /* 0x040ff00000001828 */
[C---:B------:R-:W-:Y:S01]  /*28b0*/  HMMA.16816.F32 R36, R64.reuse, R78, R36 ;  /* 0x0000004e4024723c */ /* 0x040fe20000001824 */
[----:B------:R-:W-:Y:S07]  /*28c0*/  LDSM.16.M88.4 R76, [R148+0x2000] ;  /* 0x00200000944c783b */ /* 0x000fee0000000200 */
[C---:B------:R-:W-:Y:S08]  /*28d0*/  HMMA.16816.F32 R32, R64.reuse, R72, R32 ;  /* 0x000000484020723c */ /* 0x040ff00000001820 */
[----:B------:R-:W-:Y:S01]  /*28e0*/  HMMA.16816.F32 R20, R64, R74, R20 ;  /* 0x0000004a4014723c */ /* 0x000fe20000001814 */
[----:B------:R-:W-:Y:S04]  /*28f0*/  LDSM.16.M88.4 R64, [R0+UR5+0x6800] ;  /* 0x006800050040783b */ /* 0x000fe80008000200 */
[----:B------:R-:W-:Y:S03]  /*2900*/  LDSM.16.M88.4 R72, [R144+0x6000] ;  /* 0x006000009048783b */ /* 0x000fe60000000200 */
[C---:B--2---:R-:W-:Y:S08]  /*2910*/  HMMA.16816.F32 R56, R8.reuse, R60, R56 ;  /* 0x0000003c0838723c */ /* 0x044ff00000001838 */
[C---:B------:R-:W-:Y:S01]  /*2920*/  HMMA.16816.F32 R52, R8.reuse, R62, R52 ;  /* 0x0000003e0834723c */ /* 0x040fe20000001834 */
[----:B------:R-:W2:Y:S07]  /*2930*/  LDSM.16.M88.4 R60, [R0+UR5+0x7000] ;  /* 0x00700005003c783b */ /* 0x000eae0008000200 */
[C---:B------:R-:W-:Y:S08]  /*2940*/  HMMA.16816.F32 R48, R8.reuse, R28, R48 ;  /* 0x0000001c0830723c */ /* 0x040ff00000001830 */
[C---:B------:R-:W-:Y:S01]  /*2950*/  HMMA.16816.F32 R44, R8.reuse, R30, R44 ;  /* 0x0000001e082c723c */ /* 0x040fe2000000182c */
[----:B------:R4:W5:Y:S07]  /*2960*/  LDSM.16.M88.4 R28, [R0+UR5+0x7800] ;  /* 0x00780005001c783b */ /* 0x00096e0008000200 */
[C---:B---3--:R-:W-:Y:S08]  /*2970*/  HMMA.16816.F32 R40, R8.reuse, R16, R40 ;  /* 0x000000100828723c */ /* 0x048ff00000001828 */
[C---:B------:R-:W-:Y:S01]  /*2980*/  HMMA.16816.F32 R36, R8.reuse, R18, R36 ;  /* 0x000000120824723c */ /* 0x040fe20000001824 */
[----:B------:R-:W-:Y:S07]  /*2990*/  LDSM.16.M88.4 R16, [R145+0x6000] ;  /* 0x006000009110783b */ /* 0x000fee0000000200 */
[----:B-1----:R-:W-:Y:S01]  /*29a0*/  HMMA.16816.F32 R32, R8, R12, R32 ;  /* 0x0000000c0820723c */ /* 0x002fe20000001820 */
[----:B----4-:R-:W-:-:S04]  /*29b0*/  SHF.R.U32.HI R0, RZ, 0x2, R160 ;  /* 0x00000002ff007819 */ /* 0x010fc800000116a0 */
[----:B------:R-:W-:-:S03]  /*29c0*/  LOP3.LUT R0, R0, 0x7, RZ, 0xc0, !PT ;  /* 0x0000000700007812 */ /* 0x000fc600078ec0ff */
[----:B------:R-:W-:Y:S01]  /*29d0*/  HMMA.16816.F32 R20, R8, R14, R20 ;  /* 0x0000000e0814723c */ /* 0x000fe20000001814 */
[----:B------:R-:W1:Y:S04]  /*29e0*/  LDSM.16.M88.4 R8, [R145+0x7000] ;  /* 0x007000009108783b */ /* 0x000e680000000200 */
[----:B------:R-:W3:Y:S03]  /*29f0*/  LDSM.16.M88.4 R12, [R145+0x6800] ;  /* 0x00680000910c783b */ /* 0x000ee60000000200 */
[C---:B--2---:R-:W-:Y:S08]  /*2a00*/  HMMA.16816.F32 R40, R80.reuse, R60, R40 ;  /* 0x0000003c5028723c */ /* 0x044ff00000001828 */
[C---:B------:R-:W-:Y:S01]  /*2a10*/  HMMA.16816.F32 R36, R80.reuse, R62, R36 ;  /* 0x0000003e5024723c */ /* 0x040fe20000001824 */
[----:B------:R-:W2:Y:S07]  /*2a20*/  LDSM.16.M88.4 R60, [R144+0x7800] ;  /* 0x00780000903c783b */ /* 0x000eae0000000200 */
[C---:B-----5:R-:W-:Y:S08]  /*2a30*/  HMMA.16816.F32 R32, R80.reuse, R28, R32 ;  /* 0x0000001c5020723c */ /* 0x060ff00000001820 */
[C---:B------:R-:W-:Y:S08]  /*2a40*/  HMMA.16816.F32 R56, R80.reuse, R68, R56 ;  /* 0x000000445038723c */ /* 0x040ff00000001838 */
[C---:B------:R-:W-:Y:S01]  /*2a50*/  HMMA.16816.F32 R52, R80.reuse, R70, R52 ;  /* 0x000000465034723c */ /* 0x040fe20000001834 */
[----:B------:R-:W4:Y:S07]  /*2a60*/  LDSM.16.M88.4 R68, [R144+0x6800] ;  /* 0x006800009044783b */ /* 0x000f2e0000000200 */
[C---:B------:R-:W-:Y:S08]  /*2a70*/  HMMA.16816.F32 R48, R80.reuse, R64, R48 ;  /* 0x000000405030723c */ /* 0x040ff00000001830 */
[C---:B------:R-:W-:Y:S01]  /*2a80*/  HMMA.16816.F32 R44, R80.reuse, R66, R44 ;  /* 0x00000042502c723c */ /* 0x040fe2000000182c */
[----:B------:R-:W5:Y:S07]  /*2a90*/  LDSM.16.M88.4 R64, [R144+0x7000] ;  /* 0x007000009040783b */ /* 0x000f6e0000000200 */
[----:B------:R-:W-:Y:S01]  /*2aa0*/  HMMA.16816.F32 R80, R80, R30, R20 ;  /* 0x0000001e5050723c */ /* 0x000fe20000001814 */
[----:B------:R-:W-:Y:S04]  /*2ab0*/  LDSM.16.M88.4 R28, [R147+0x2000] ;  /* 0x00200000931c783b */ /* 0x000fe80000000200 */
[----:B------:R-:W-:Y:S03]  /*2ac0*/  LDSM.16.M88.4 R20, [R143+0x6000] ;  /* 0x006000008f14783b */ /* 0x000fe60000000200 */
[C---:B-1----:R-:W-:Y:S08]  /*2ad0*/  HMMA.16816.F32 R40, R84.reuse, R8, R40 ;  /* 0x000000085428723c */ /* 0x042ff00000001828 */
[C---:B------:R-:W-:Y:S01]  /*2ae0*/  HMMA.16816.F32 R36, R84.reuse, R10, R36 ;  /* 0x0000000a5424723c */ /* 0x040fe20000001824 */
[----:B------:R-:W1:Y:S07]  /*2af0*/  LDSM.16.M88.4 R8, [R143+0x7800] ;  /* 0x007800008f08783b */ /* 0x000e6e0000000200 */
[C---:B------:R-:W-:Y:S08]  /*2b00*/  HMMA.16816.F32 R32, R84.reuse, R88, R32 ;  /* 0x000000585420723c */ /* 0x040ff00000001820 */
[C---:B------:R-:W-:Y:S08]  /*2b10*/  HMMA.16816.F32 R56, R84.reuse, R16, R56 ;  /* 0x000000105438723c */ /* 0x040ff00000001838 */
[C---:B------:R-:W-:Y:S01]  /*2b20*/  HMMA.16816.F32 R52, R84.reuse, R18, R52 ;  /* 0x000000125434723c */ /* 0x040fe20000001834 */
[----:B------:R-:W1:Y:S07]  /*2b30*/  LDSM.16.M88.4 R16, [R143+0x6800] ;  /* 0x006800008f10783b */ /* 0x000e6e0000000200 */
[C---:B---3--:R-:W-:Y:S08]  /*2b40*/  HMMA.16816.F32 R48, R84.reuse, R12, R48 ;  /* 0x0000000c5430723c */ /* 0x048ff00000001830 */
[----:B------:R-:W-:Y:S01]  /*2b50*/  HMMA.16816.F32 R44, R84, R14, R44 ;  /* 0x0000000e542c723c */ /* 0x000fe2000000182c */
[----:B------:R-:W3:Y:S01]  /*2b60*/  LDSM.16.M88.4 R12, [R143+0x7000] ;  /* 0x007000008f0c783b */ /* 0x000ee20000000200 */
[----:B------:R-:W-:-:S06]  /*2b70*/  DEPBAR.LE SB0, 0x0 ;  /* 0x000080000000791a */ /* 0x000fcc0000000000 */
[----:B------:R-:W-:Y:S08]  /*2b80*/  HMMA.16816.F32 R80, R84, R90, R80 ;  /* 0x0000005a5450723c */ /* 0x000ff00000001850 */
[C---:B--2---:R-:W-:Y:S08]  /*2b90*/  HMMA.16816.F32 R32, R76.reuse, R60, R32 ;  /* 0x0000003c4c20723c */ /* 0x044ff00000001820 */
[C---:B------:R-:W-:Y:S08]  /*2ba0*/  HMMA.16816.F32 R56, R76.reuse, R72, R56 ;  /* 0x000000484c38723c */ /* 0x040ff00000001838 */
[C---:B------:R-:W-:Y:S08]  /*2bb0*/  HMMA.16816.F32 R52, R76.reuse, R74, R52 ;  /* 0x0000004a4c34723c */ /* 0x040ff00000001834 */
[C---:B----4-:R-:W-:Y:S08]  /*2bc0*/  HMMA.16816.F32 R48, R76.reuse, R68, R48 ;  /* 0x000000444c30723c */ /* 0x050ff00000001830 */
[C---:B------:R-:W-:Y:S08]  /*2bd0*/  HMMA.16816.F32 R44, R76.reuse, R70, R44 ;  /* 0x000000464c2c723c */ /* 0x040ff0000000182c */
[C---:B-----5:R-:W-:Y:S08]  /*2be0*/  HMMA.16816.F32 R40, R76.reuse, R64, R40 ;  /* 0x000000404c28723c */ /* 0x060ff00000001828 */
[C---:B------:R-:W-:Y:S08]  /*2bf0*/  HMMA.16816.F32 R36, R76.reuse, R66, R36 ;  /* 0x000000424c24723c */ /* 0x040ff00000001824 */
[----:B------:R-:W-:Y:S08]  /*2c00*/  HMMA.16816.F32 R80, R76, R62, R80 ;  /* 0x0000003e4c50723c */ /* 0x000ff00000001850 */
[----:B-1----:R-:W-:Y:S01]  /*2c10*/  HMMA.16816.F32 R32, R28, R8, R32 ;  /* 0x000000081c20723c */ /* 0x002fe20000001820 */
        /* <DEDUP_REMOVED lines=9> */
[C---:B------:R-:W-:Y:S08]  /*2cb0*/  HMMA.16816.F32 R44, R28.reuse, R18, R44 ;  /* 0x000000121c2c723c */ /* 0x040ff0000000182c */
[C---:B---3--:R-:W-:Y:S08]  /*2cc0*/  HMMA.16816.F32 R40, R28.reuse, R12, R40 ;  /* 0x0000000c1c28723c */ /* 0x048ff00000001828 */
        /* <DEDUP_REMOVED lines=15> */
.L_x_6366:
        /* <DEDUP_REMOVED lines=59> */
.L_x_6367:
[C---:B------:R-:W-:Y:S01]  /*3170*/  IMAD.SHL.U32 R8, R102.reuse, 0x20, RZ ;  /* 0x0000002066087824 */ /* 0x040fe200078e00ff */
[C---:B------:R-:W-:Y:S01]  /*3180*/  LEA R10, P0, R3.reuse, R156, 0x1 ;  /* 0x0000009c030a7211 */ /* 0x040fe200078008ff */
[----:B------:R-:W-:Y:S01]  /*3190*/  @!PT LDS RZ, [RZ] ;  /* 0x00000000fffff984 */ /* 0x000fe20000000800 */
[----:B------:R-:W-:Y:S01]  /*31a0*/  @!PT LDS RZ, [RZ] ;  /* 0x00000000fffff984 */ /* 0x000fe20000000800 */
[----:B------:R-:W-:Y:S01]  /*31b0*/  @!PT LDS RZ, [RZ] ;  /* 0x00000000fffff984 */ /* 0x000fe20000000800 */
[----:B------:R1:W-:Y:S01]  /*31c0*/  LDGSTS.E.BYPASS.LTC128B.128 [R101+0x4000], desc[UR16][R156.64] ;  /* 0x040000009c657fae */ /* 0x0003e2000b981a10 */
[----:B------:R-:W-:Y:S02]  /*31d0*/  SHF.L.U64.HI R0, R102, 0x5, R103 ;  /* 0x0000000566007819 */ /* 0x000fe40000010267 */
[----:B------:R-:W-:Y:S01]  /*31e0*/  IADD3 R12, P1, PT, R8, R10, RZ ;  /* 0x0000000a080c7210 */ /* 0x000fe20007f3e0ff */
[----:B------:R1:W-:Y:S01]  /*31f0*/  LDGSTS.E.BYPASS.LTC128B.128 [R101+0x6000], desc[UR16][R156.64+0x80] ;  /* 0x060000809c657fae */ /* 0x0003e2000b981a10 */
[----:B------:R-:W-:Y:S02]  /*3200*/  LEA.HI.X R11, R3, R157, R92, 0x1, P0 ;  /* 0x0000009d030b7211 */ /* 0x000fe400000f0c5c */
        /* <DEDUP_REMOVED lines=10> */
.L_x_6365:
[----:B------:R-:W-:Y:S01]  /*32b0*/  IMAD.SHL.U32 R135, R160, 0x2, RZ ;  /* 0x00000002a0877824 */ /* 0x000fe200078e00ff */
[----:B------:R-:W2:Y:S01]  /*32c0*/  LDCU UR4, c[0x0][0x45c] ;  /* 0x00008b80ff0477ac */ /* 0x000ea20008000800 */
[----:B------:R-:W-:-:S03]  /*32d0*/  IMAD.IADD R146, R27, 0x1, R4 ;  /* 0x000000011b927824 */ /* 0x000fc600078e0204 */
[----:B------:R-:W-:Y:S02]  /*32e0*/  LOP3.LUT R135, R135, 0x6, RZ, 0xc0, !PT ;  /* 0x0000000687877812 */ /* 0x000fe400078ec0ff */
[----:B------:R-:W-:Y:S02]  /*32f0*/  LEA R146, R146, UR5, 0x1 ;  /* 0x0000000592927c11 */ /* 0x000fe4000f8e08ff */
[C---:B------:R-:W-:Y:S02]  /*3300*/  LOP3.LUT R3, R6.reuse, R135, RZ, 0xfc, !PT ;  /* 0x0000008706037212 */ /* 0x040fe400078efcff */
[----:B------:R-:W-:Y:S01]  /*3310*/  LOP3.LUT R0, R6, 0x1, R135, 0xfe, !PT ;  /* 0x0000000106007812 */ /* 0x000fe200078efe87 */
[--C-:B------:R-:W-:Y:S01]  /*3320*/  IMAD.IADD R142, R5, 0x1, R146.reuse ;  /* 0x00000001058e7824 */ /* 0x100fe200078e0292 */
[-C--:B------:R-:W-:Y:S01]  /*3330*/  ISETP.GE.AND P6, PT, R3, R133.reuse, PT ;  /* 0x000000850300720c */ /* 0x080fe20003fc6270 */
[----:B------:R-:W-:Y:S01]  /*3340*/  IMAD.IADD R141, R7, 0x1, R146 ;  /* 0x00000001078d7824 */ /* 0x000fe200078e0292 */
[-C--:B------:R-:W-:Y:S01]  /*3350*/  ISETP.GE.AND P2, PT, R3, R132.reuse, PT ;  /* 0x000000840300720c */ /* 0x080fe20003f46270 */
[----:B------:R-:W-:Y:S01]  /*3360*/  LDSM.16.MT88.4 R68, [R146+0xa000] ;  /* 0x00a000009244783b */ /* 0x000fe20000004200 */
[C---:B------:R-:W-:Y:S01]  /*3370*/  ISETP.GE.AND P5, PT, R0.reuse, R133, PT ;  /* 0x000000850000720c */ /* 0x040fe20003fa6270 */
[----:B------:R-:W-:Y:S01]  /*3380*/  IMAD.IADD R140, R5, 0x1, R141 ;  /* 0x00000001058c7824 */ /* 0x000fe200078e028d */
[----:B------:R-:W-:Y:S01]  /*3390*/  ISETP.GE.AND P1, PT, R0, R132, PT ;  /* 0x000000840000720c */ /* 0x000fe20003f26270 */
[----:B------:R-:W-:Y:S01]  /*33a0*/  LDSM.16.MT88.4 R76, [R142+0xa000] ;  /* 0x00a000008e4c783b */ /* 0x000fe20000004200 */
[----:B------:R-:W-:-:S02]  /*33b0*/  LOP3.LUT R3, R6, 0x8, R135, 0xfe, !PT ;  /* 0x0000000806037812 */ /* 0x000fc400078efe87 */
[----:B------:R-:W-:Y:S01]  /*33c0*/  LOP3.LUT R0, R6, 0x9, R135, 0xfe, !PT ;  /* 0x0000000906007812 */ /* 0x000fe200078efe87 */
[----:B------:R-:W-:Y:S01]  /*33d0*/  LDSM.16.MT88.4 R60, [R140+0x8000] ;  /* 0x008000008c3c783b */ /* 0x000fe20000004200 */
[----:B------:R-:W-:Y:S02]  /*33e0*/  FSEL R56, R56, -INF , !P6 ;  /* 0xff80000038387808 */ /* 0x000fe40007000000 */
[CC--:B------:R-:W-:Y:S02]  /*33f0*/  ISETP.GE.AND P4, PT, R3.reuse, R133.reuse, PT ;  /* 0x000000850300720c */ /* 0x0c0fe40003f86270 */
[-C--:B------:R-:W-:Y:S02]  /*3400*/  ISETP.GE.AND P0, PT, R3, R132.reuse, PT ;  /* 0x000000840300720c */ /* 0x080fe40003f06270 */
[C---:B------:R-:W-:Y:S02]  /*3410*/  ISETP.GE.AND P3, PT, R0.reuse, R133, PT ;  /* 0x000000850000720c */ /* 0x040fe40003f66270 */
[----:B------:R-:W-:-:S02]  /*3420*/  ISETP.GE.AND P6, PT, R0, R132, PT ;  /* 0x000000840000720c */ /* 0x000fc40003fc6270 */
[C-C-:B------:R-:W-:Y:S02]  /*3430*/  LOP3.LUT R3, R6.reuse, 0x10, R135.reuse, 0xfe, !PT ;  /* 0x0000001006037812 */ /* 0x140fe400078efe87 */
[----:B------:R-:W-:Y:S02]  /*3440*/  LOP3.LUT R0, R6, 0x11, R135, 0xfe, !PT ;  /* 0x0000001106007812 */ /* 0x000fe400078efe87 */
[----:B------:R-:W-:Y:S02]  /*3450*/  FSEL R19, R58, -INF , !P2 ;  /* 0xff8000003a137808 */ /* 0x000fe40005000000 */
[----:B------:R-:W-:Y:S02]  /*3460*/  FSEL R59, R59, -INF , !P1 ;  /* 0xff8000003b3b7808 */ /* 0x000fe40004800000 */
[----:B------:R-:W-:Y:S02]  /*3470*/  FSEL R52, R52, -INF , !P4 ;  /* 0xff80000034347808 */ /* 0x000fe40006000000 */
[----:B------:R-:W-:-:S02]  /*3480*/  ISETP.GE.AND P2, PT, R3, R133, PT ;  /* 0x000000850300720c */ /* 0x000fc40003f46270 */
[C---:B------:R-:W-:Y:S02]  /*3490*/  ISETP.GE.AND P1, PT, R0.reuse, R133, PT ;  /* 0x000000850000720c */ /* 0x040fe40003f26270 */
[-C--:B------:R-:W-:Y:S02]  /*34a0*/  ISETP.GE.AND P4, PT, R0, R132.reuse, PT ;  /* 0x000000840000720c */ /* 0x080fe40003f86270 */
[C-C-:B------:R-:W-:Y:S02]  /*34b0*/  LOP3.LUT R0, R6.reuse, 0x19, R135.reuse, 0xfe, !PT ;  /* 0x0000001906007812 */ /* 0x140fe400078efe87 */
[----:B------:R-:W-:Y:S02]  /*34c0*/  FSEL R14, R57, -INF , !P5 ;  /* 0xff800000390e7808 */ /* 0x000fe40006800000 */
[----:B------:R-:W-:Y:S02]  /*34d0*/  ISETP.GE.AND P5, PT, R3, R132, PT ;  /* 0x000000840300720c */ /* 0x000fe40003fa6270 */
[----:B------:R-:W-:-:S02]  /*34e0*/  LOP3.LUT R3, R6, 0x18, R135, 0xfe, !PT ;  /* 0x0000001806037812 */ /* 0x000fc400078efe87 */
[----:B------:R-:W-:Y:S02]  /*34f0*/  FSEL R55, R55, -INF , !P6 ;  /* 0xff80000037377808 */ /* 0x000fe40007000000 */
[----:B------:R-:W-:Y:S02]  /*3500*/  FSEL R48, R48, -INF , !P2 ;  /* 0xff80000030307808 */ /* 0x000fe40005000000 */
[C---:B------:R-:W-:Y:S02]  /*3510*/  ISETP.GE.AND P6, PT, R0.reuse, R133, PT ;  /* 0x000000850000720c */ /* 0x040fe40003fc6270 */
[----:B------:R-:W-:Y:S02]  /*3520*/  ISETP.GE.AND P2, PT, R0, R132, PT ;  /* 0x000000840000720c */ /* 0x000fe40003f46270 */
[----:B------:R-:W-:Y:S02]  /*3530*/  LOP3.LUT R0, R6, 0x21, R135, 0xfe, !PT ;  /* 0x0000002106007812 */ /* 0x000fe400078efe87 */
[----:B------:R-:W-:-:S02]  /*3540*/  FSEL R17, R54, -INF , !P0 ;  /* 0xff80000036117808 */ /* 0x000fc40004000000 */
[----:B-1----:R-:W-:Y:S02]  /*3550*/  FSEL R12, R53, -INF , !P3 ;  /* 0xff800000350c7808 */ /* 0x002fe40005800000 */
[C---:B------:R-:W-:Y:S02]  /*3560*/  ISETP.GE.AND P0, PT, R3.reuse, R133, PT ;  /* 0x000000850300720c */ /* 0x040fe40003f06270 */
[----:B------:R-:W-:Y:S02]  /*3570*/  ISETP.GE.AND P3, PT, R3, R132, PT ;  /* 0x000000840300720c */ /* 0x000fe40003f66270 */
[----:B------:R-:W-:Y:S02]  /*3580*/  LOP3.LUT R3, R6, 0x20, R135, 0xfe, !PT ;  /* 0x0000002006037812 */ /* 0x000fe400078efe87 */
[----:B------:R-:W-:Y:S02]  /*3590*/  FSEL R11, R51, -INF , !P4 ;  /* 0xff800000330b7808 */ /* 0x000fe40006000000 */
[----:B------:R-:W-:-:S02]  /*35a0*/  FMNMX3.FTZ R21, R56, R14, R52, !PT ;  /* 0x0000000e38157276 */ /* 0x000fc40007810034 */
[-C--:B------:R-:W-:Y:S02]  /*35b0*/  ISETP.GE.AND P4, PT, R0, R133.reuse, PT ;  /* 0x000000850000720c */ /* 0x080fe40003f86270 */
[----:B------:R-:W-:Y:S02]  /*35c0*/  LOP3.LUT R9, R6, 0x30, R135, 0xfe, !PT ;  /* 0x0000003006097812 */ /* 0x000fe400078efe87 */
[----:B------:R-:W-:Y:S02]  /*35d0*/  FSEL R15, R50, -INF , !P5 ;  /* 0xff800000320f7808 */ /* 0x000fe40006800000 */
[----:B------:R-:W-:Y:S02]  /*35e0*/  ISETP.GE.AND P5, PT, R3, R133, PT ;  /* 0x000000850300720c */ /* 0x000fe40003fa6270 */
[----:B------:R-:W-:Y:S02]  /*35f0*/  FSEL R10, R49, -INF , !P1 ;  /* 0xff800000310a7808 */ /* 0x000fe40004800000 */
[----:B------:R-:W-:-:S02]  /*3600*/  FSEL R8, R44, -INF , !P0 ;  /* 0xff8000002c087808 */ /* 0x000fc40004000000 */
[--C-:B------:R-:W-:Y:S02]  /*3610*/  LOP3.LUT R18, R6, 0x28, R135.reuse, 0xfe, !PT ;  /* 0x0000002806127812 */ /* 0x100fe400078efe87 */
[----:B------:R-:W-:Y:S02]  /*3620*/  FMNMX3.FTZ R21, R21, R12, R48, !PT ;  /* 0x0000000c15157276 */ /* 0x000fe40007810030 */
[-C--:B------:R-:W-:Y:S02]  /*3630*/  ISETP.GE.AND P1, PT, R3, R132.reuse, PT ;  /* 0x000000840300720c */ /* 0x080fe40003f26270 */
[----:B------:R-:W-:Y:S02]  /*3640*/  FSEL R110, R41, -INF , !P4 ;  /* 0xff800000296e7808 */ /* 0x000fe40006000000 */
[----:B------:R-:W-:Y:S02]  /*3650*/  ISETP.GE.AND P0, PT, R0, R132, PT ;  /* 0x000000840000720c */ /* 0x000fe40003f06270 */
[----:B------:R-:W-:-:S02]  /*3660*/  LOP3.LUT R13, R6, 0x29, R135, 0xfe, !PT ;  /* 0x00000029060d7812 */ /* 0x000fc400078efe87 */
[C-C-:B------:R-:W-:Y:S02]  /*3670*/  LOP3.LUT R16, R6.reuse, 0x31, R135.reuse, 0xfe, !PT ;  /* 0x0000003106107812 */ /* 0x140fe400078efe87 */
[C-C-:B------:R-:W-:Y:S02]  /*3680*/  LOP3.LUT R3, R6.reuse, 0x38, R135.reuse, 0xfe, !PT ;  /* 0x0000003806037812 */ /* 0x140fe400078efe87 */
[-C--:B------:R-:W-:Y:S02]  /*3690*/  ISETP.GE.AND P4, PT, R9, R133.reuse, PT ;  /* 0x000000850900720c */ /* 0x080fe40003f86270 */
[----:B------:R-:W-:Y:S02]  /*36a0*/  LOP3.LUT R6, R6, 0x39, R135, 0xfe, !PT ;  /* 0x0000003906067812 */ /* 0x000fe400078efe87 */
[----:B------:R-:W-:Y:S02]  /*36b0*/  FSEL R0, R45, -INF , !P6 ;  /* 0xff8000002d007808 */ /* 0x000fe40007000000 */
[----:B------:R-:W-:-:S02]  /*36c0*/  ISETP.GE.AND P6, PT, R18, R133, PT ;  /* 0x000000851200720c */ /* 0x000fc40003fc6270 */
[----:B------:R-:W-:Y:S02]  /*36d0*/  FSEL R112, R40, -INF , !P5 ;  /* 0xff80000028707808 */ /* 0x000fe40006800000 */
[----:B------:R-:W-:Y:S02]  /*36e0*/  FMNMX3.FTZ R21, R21, R10, R8, !PT ;  /* 0x0000000a15157276 */ /* 0x000fe40007810008 */
[----:B------:R-:W-:Y:S02]  /*36f0*/  FSEL R128, R32, -INF , !P4 ;  /* 0xff80000020807808 */ /* 0x000fe40006000000 */
[-C--:B------:R-:W-:Y:S02]  /*3700*/  ISETP.GE.AND P5, PT, R13, R133.reuse, PT ;  /* 0x000000850d00720c */ /* 0x080fe40003fa6270 */
[----:B------:R-:W-:Y:S02]  /*3710*/  ISETP.GE.AND P4, PT, R6, R133, PT ;  /* 0x000000850600720c */ /* 0x000fe40003f86270 */
[----:B------:R-:W-:-:S02]  /*3720*/  FSEL R22, R36, -INF , !P6 ;  /* 0xff80000024167808 */ /* 0x000fc40007000000 */
[----:B------:R-:W-:Y:S02]  /*3730*/  FMNMX3.FTZ R21, R21, R0, R112, !PT ;  /* 0x0000000015157276 */ /* 0x000fe40007810070 */
[----:B------:R-:W-:Y:S02]  /*3740*/  FMNMX3.FTZ R28, R19, R59, R17, !PT ;  /* 0x0000003b131c7276 */ /* 0x000fe40007810011 */
[----:B------:R-:W-:Y:S02]  /*3750*/  FSEL R20, R37, -INF , !P5 ;  /* 0xff80000025147808 */ /* 0x000fe40006800000 */
[----:B------:R-:W-:Y:S02]  /*3760*/  FSEL R122, R81, -INF , !P4 ;  /* 0xff800000517a7808 */ /* 0x000fe40006000000 */
[-C--:B------:R-:W-:Y:S02]  /*3770*/  ISETP.GE.AND P6, PT, R16, R133.reuse, PT ;  /* 0x000000851000720c */ /* 0x080fe40003fc6270 */
[----:B------:R-:W-:-:S02]  /*3780*/  ISETP.GE.AND P5, PT, R3, R133, PT ;  /* 0x000000850300720c */ /* 0x000fc40003fa6270 */
[----:B------:R-:W-:Y:S02]  /*3790*/  FMNMX3.FTZ R21, R21, R110, R22, !PT ;  /* 0x0000006e15157276 */ /* 0x000fe40007810016 */
[----:B------:R-:W-:Y:S02]  /*37a0*/  ISETP.GE.AND P4, PT, R13, R132, PT ;  /* 0x000000840d00720c */ /* 0x000fe40003f86270 */
[----:B------:R-:W-:Y:S02]  /*37b0*/  FSEL R13, R46, -INF , !P3 ;  /* 0xff8000002e0d7808 */ /* 0x000fe40005800000 */
[----:B------:R-:W-:Y:S02]  /*37c0*/  FMNMX3.FTZ R28, R28, R55, R15, !PT ;  /* 0x000000371c1c7276 */ /* 0x000fe4000781000f */
[----:B------:R-:W-:Y:S02]  /*37d0*/  FSEL R126, R33, -INF , !P6 ;  /* 0xff800000217e7808 */ /* 0x000fe40007000000 */
[----:B------:R-:W-:-:S02]  /*37e0*/  FSEL R124, R80, -INF , !P5 ;  /* 0xff800000507c7808 */ /* 0x000fc40006800000 */
[----:B------:R-:W-:Y:S02]  /*37f0*/  FMNMX3.FTZ R21, R21, R20, R128, !PT ;  /* 0x0000001415157276 */ /* 0x000fe40007810080 */
[-C--:B------:R-:W-:Y:S02]  /*3800*/  ISETP.GE.AND P3, PT, R9, R132.reuse, PT ;  /* 0x000000840900720c */ /* 0x080fe40003f66270 */
[----:B------:R-:W-:Y:S02]  /*3810*/  ISETP.GE.AND P5, PT, R18, R132, PT ;  /* 0x000000841200720c */ /* 0x000fe40003fa6270 */
[----:B------:R-:W-:Y:S02]  /*3820*/  FSEL R9, R47, -INF , !P2 ;  /* 0xff8000002f097808 */ /* 0x000fe40005000000 */
[----:B------:R-:W-:Y:S01]  /*3830*/  FSEL R121, R42, -INF , !P1 ;  /* 0xff8000002a797808 */ /* 0x000fe20004800000 */
[----:B------:R-:W-:Y:S01]  /*3840*/  LDSM.16.MT88.4 R44, [R142+0x8000] ;  /* 0x008000008e2c783b */ /* 0x000fe20000004200 */
[----:B------:R-:W-:-:S02]  /*3850*/  FMNMX3.FTZ R28, R28, R11, R13, !PT ;  /* 0x0000000b1c1c7276 */ /* 0x000fc4000781000d */
[----:B------:R-:W-:Y:S02]  /*3860*/  FMNMX3.FTZ R21, R21, R126, R124, !PT ;  /* 0x0000007e15157276 */ /* 0x000fe4000781007c */
[----:B------:R-:W-:Y:S02]  /*3870*/  FSEL R119, R43, -INF , !P0 ;  /* 0xff8000002b777808 */ /* 0x000fe40004000000 */
[----:B------:R-:W-:Y:S02]  /*3880*/  FSEL R23, R38, -INF , !P5 ;  /* 0xff80000026177808 */ /* 0x000fe40006800000 */
[----:B------:R-:W-:Y:S02]  /*3890*/  FMNMX3.FTZ R28, R28, R9, R121, !PT ;  /* 0x000000091c1c7276 */ /* 0x000fe40007810079 */
[----:B------:R-:W-:Y:S02]  /*38a0*/  FMNMX.FTZ R18, R122, R21, !PT ;  /* 0x000000157a127209 */ /* 0x000fe40007810000 */
[----:B------:R-:W-:-:S02]  /*38b0*/  ISETP.GE.AND P1, PT, R16, R132, PT ;  /* 0x000000841000720c */ /* 0x000fc40003f26270 */
[-C--:B------:R-:W-:Y:S01]  /*38c0*/  ISETP.GE.AND P0, PT, R3, R132.reuse, PT ;  /* 0x000000840300720c */ /* 0x080fe20003f06270 */
[----:B------:R-:W1:Y:S01]  /*38d0*/  SHFL.BFLY PT, R29, R18, 0x2, 0x1f ;  /* 0x0c401f00121d7f89 */ /* 0x000e6200000e0000 */
[----:B------:R-:W-:Y:S02]  /*38e0*/  FSEL R21, R39, -INF , !P4 ;  /* 0xff80000027157808 */ /* 0x000fe40006000000 */
[----:B------:R-:W-:Y:S01]  /*38f0*/  FSEL R123, R34, -INF , !P3 ;  /* 0xff800000227b7808 */ /* 0x000fe20005800000 */
[----:B------:R-:W-:Y:S01]  /*3900*/  LDSM.16.MT88.4 R36, [R146+0x8000] ;  /* 0x008000009224783b */ /* 0x000fe20000004200 */
[----:B------:R-:W-:Y:S02]  /*3910*/  FMNMX3.FTZ R28, R28, R119, R23, !PT ;  /* 0x000000771c1c7276 */ /* 0x000fe40007810017 */
[----:B------:R-:W-:Y:S02]  /*3920*/  ISETP.GE.AND P2, PT, R6, R132, PT ;  /* 0x000000840600720c */ /* 0x000fe40003f46270 */
[----:B------:R-:W-:-:S02]  /*3930*/  FSEL R117, R35, -INF , !P1 ;  /* 0xff80000023757808 */ /* 0x000fc40004800000 */
[----:B------:R-:W-:Y:S02]  /*3940*/  FSEL R115, R82, -INF , !P0 ;  /* 0xff80000052737808 */ /* 0x000fe40004000000 */
[----:B------:R-:W-:Y:S02]  /*3950*/  FMNMX3.FTZ R28, R28, R21, R123, !PT ;  /* 0x000000151c1c7276 */ /* 0x000fe4000781007b */
[----:B------:R-:W-:Y:S02]  /*3960*/  FSEL R114, R83, -INF , !P2 ;  /* 0xff80000053727808 */ /* 0x000fe40005000000 */
[----:B------:R-:W-:Y:S01]  /*3970*/  FMNMX3.FTZ R3, R28, R117, R115, !PT ;  /* 0x000000751c037276 */ /* 0x000fe20007810073 */
[----:B------:R-:W-:Y:S03]  /*3980*/  LDSM.16.MT88.4 R80, [R141+0xa000] ;  /* 0x00a000008d50783b */ /* 0x000fe60000004200 */
[----:B------:R-:W-:-:S02]  /*3990*/  FMNMX.FTZ R16, R114, R3, !PT ;  /* 0x0000000372107209 */ /* 0x000fc40007810000 */
[----:B-1----:R-:W-:-:S03]  /*39a0*/  FMNMX.FTZ R29, R18, R29, !PT ;  /* 0x0000001d121d7209 */ /* 0x002fc60007810000 */
[----:B------:R-:W1:Y:S04]  /*39b0*/  SHFL.BFLY PT, R3, R16, 0x2, 0x1f ;  /* 0x0c401f0010037f89 */ /* 0x000e6800000e0000 */
[----:B------:R-:W3:Y:S01]  /*39c0*/  SHFL.BFLY PT, R100, R29, 0x1, 0x1f ;  /* 0x0c201f001d647f89 */ /* 0x000ee200000e0000 */
[----:B-1----:R-:W-:Y:S02]  /*39d0*/  FMNMX.FTZ R6, R16, R3, !PT ;  /* 0x0000000310067209 */ /* 0x002fe40007810000 */
[----:B---3--:R-:W-:-:S03]  /*39e0*/  FMNMX.FTZ R100, R29, R100, !PT ;  /* 0x000000641d647209 */ /* 0x008fc60007810000 */
[----:B------:R-:W1:Y:S01]  /*39f0*/  SHFL.BFLY PT, R3, R6, 0x1, 0x1f ;  /* 0x0c201f0006037f89 */ /* 0x000e6200000e0000 */
[C---:B------:R-:W-:Y:S01]  /*3a00*/  FSETP.NEU.FTZ.AND P0, PT, R100.reuse, -INF , PT ;  /* 0xff8000006400780b */ /* 0x040fe20003f1d000 */
[----:B--2---:R-:W-:-:S05]  /*3a10*/  FMUL.FTZ R125, R100, UR4 ;  /* 0x00000004647d7c20 */ /* 0x004fca0008410000 */
        /* <DEDUP_REMOVED lines=24> */
[----:B------:R-:W-:Y:S01]  /*3ba0*/  ISETP.GT.AND P0, PT, R26, R155, PT ;  /* 0x0000009b1a00720c */ /* 0x000fe20003f04270 */
[----:B------:R-:W1:Y:S01]  /*3bb0*/  MUFU.EX2 R106, R106 ;  /* 0x0000006a006a7308 */ /* 0x000e620000000800 */
        /* <DEDUP_REMOVED lines=14> */
[--C-:B------:R-:W-:Y:S01]  /*3ca0*/  FFMA.FTZ R119, R23, UR4, -R116.reuse ;  /* 0x0000000417777c23 */ /* 0x100fe20008010874 */
[----:B------:R-:W-:Y:S01]  /*3cb0*/  MUFU.EX2 R109, R109 ;  /* 0x0000006d006d7308 */ /* 0x000fe20000000800 */
[----:B------:R-:W5:Y:S01]  /*3cc0*/  LDSM.16.MT88.4 R8, [R141+0x8800] ;  /* 0x008800008d08783b */ /* 0x000f620000004200 */
[----:B-1----:R-:W-:Y:S01]  /*3cd0*/  F2FP.F16.F32.PACK_AB R84, R106, R107 ;  /* 0x0000006b6a54723e */ /* 0x002fe200000000ff */
[--C-:B------:R-:W-:Y:S01]  /*3ce0*/  FFMA.FTZ R120, R21, UR4, -R116.reuse ;  /* 0x0000000415787c23 */ /* 0x100fe20008010874 */
[--C-:B------:R-:W-:Y:S01]  /*3cf0*/  FFMA.FTZ R122, R123, UR4, -R116.reuse ;  /* 0x000000047b7a7c23 */ /* 0x100fe20008010874 */
[----:B------:R-:W-:Y:S01]  /*3d00*/  LDSM.16.MT88.4 R20, [R142+0x9000] ;  /* 0x009000008e14783b */ /* 0x000fe20000004200 */
[--C-:B------:R-:W-:Y:S01]  /*3d10*/  FFMA.FTZ R117, R117, UR4, -R116.reuse ;  /* 0x0000000475757c23 */ /* 0x100fe20008010874 */
[--C-:B------:R-:W-:Y:S01]  /*3d20*/  FFMA.FTZ R115, R115, UR4, -R116.reuse ;  /* 0x0000000473737c23 */ /* 0x100fe20008010874 */
[----:B------:R-:W1:Y:S01]  /*3d30*/  MUFU.EX2 R108, R108 ;  /* 0x0000006c006c7308 */ /* 0x000e620000000800 */
[----:B---3--:R-:W-:Y:S01]  /*3d40*/  F2FP.F16.F32.PACK_AB R86, R34, R35 ;  /* 0x000000232256723e */ /* 0x008fe200000000ff */
[----:B------:R-:W-:Y:S01]  /*3d50*/  FFMA.FTZ R114, R114, UR4, -R116 ;  /* 0x0000000472727c23 */ /* 0x000fe20008010874 */
[----:B------:R-:W-:-:S04]  /*3d60*/  FADD.FTZ R106, R107, R106 ;  /* 0x0000006a6b6a7221 */ /* 0x000fc80000010000 */
[----:B------:R-:W-:Y:S01]  /*3d70*/  FADD.FTZ R35, R35, R106 ;  /* 0x0000006a23237221 */ /* 0x000fe20000010000 */
[----:B------:R-:W-:Y:S03]  /*3d80*/  MUFU.EX2 R104, R104 ;  /* 0x0000006800687308 */ /* 0x000fe60000000800 */
[----:B------:R-:W-:-:S05]  /*3d90*/  FADD.FTZ R34, R34, R35 ;  /* 0x0000002322227221 */ /* 0x000fca0000010000 */
[----:B------:R-:W3:Y:S01]  /*3da0*/  MUFU.EX2 R105, R105 ;  /* 0x0000006900697308 */ /* 0x000ee20000000800 */
[----:B-1----:R-:W-:Y:S01]  /*3db0*/  F2FP.F16.F32.PACK_AB R85, R108, R109 ;  /* 0x0000006d6c55723e */ /* 0x002fe200000000ff */
[----:B------:R-:W-:-:S06]  /*3dc0*/  FADD.FTZ R109, R109, R108 ;  /* 0x0000006c6d6d7221 */ /* 0x000fcc0000010000 */
[----:B------:R-:W-:Y:S08]  /*3dd0*/  MUFU.EX2 R33, R33 ;  /* 0x0000002100217308 */ /* 0x000ff00000000800 */
[----:B------:R-:W1:Y:S01]  /*3de0*/  MUFU.EX2 R32, R32 ;  /* 0x0000002000207308 */ /* 0x000e620000000800 */
        /* <DEDUP_REMOVED lines=10> */
[C---:B--2---:R-:W-:Y:S07]  /*3e90*/  HMMA.16816.F32 R48, R84.reuse, R52, RZ ;  /* 0x000000345430723c */ /* 0x044fee00000018ff */
[----:B------:R-:W2:Y:S01]  /*3ea0*/  MUFU.EX2 R0, R0 ;  /* 0x0000000000007308 */ /* 0x000ea20000000800 */
        /* <DEDUP_REMOVED lines=21> */
[----:B---3--:R-:W-:-:S03]  /*4000*/  F2FP.F16.F32.PACK_AB R5, R30, R31 ;  /* 0x0000001f1e05723e */ /* 0x008fc600000000ff */
[----:B------:R-:W-:Y:S01]  /*4010*/  FADD.FTZ R32, R32, R33 ;  /* 0x0000002120207221 */ /* 0x000fe20000010000 */
[----:B------:R-:W1:Y:S01]  /*4020*/  MUFU.EX2 R126, R126 ;  /* 0x0000007e007e7308 */ /* 0x000e620000000800 */
[----:B------:R-:W-:Y:S01]  /*4030*/  HMMA.16816.F32 R84, R84, R6, RZ ;  /* 0x000000065454723c */ /* 0x000fe200000018ff */
[----:B------:R-:W-:Y:S01]  /*4040*/  F2FP.F16.F32.PACK_AB R6, R28, R29 ;  /* 0x0000001d1c06723e */ /* 0x000fe200000000ff */
[----:B------:R-:W-:Y:S01]  /*4050*/  FADD.FTZ R29, R29, R32 ;  /* 0x000000201d1d7221 */ /* 0x000fe20000010000 */
[----:B--2---:R-:W-:-:S03]  /*4060*/  F2FP.F16.F32.PACK_AB R7, R0, R27 ;  /* 0x0000001b0007723e */ /* 0x004fc600000000ff */
[----:B------:R-:W-:Y:S01]  /*4070*/  FADD.FTZ R28, R28, R29 ;  /* 0x0000001d1c1c7221 */ /* 0x000fe20000010000 */
[----:B------:R-:W-:Y:S03]  /*4080*/  MUFU.EX2 R124, R124 ;  /* 0x0000007c007c7308 */ /* 0x000fe60000000800 */
[C---:B----4-:R-:W-:Y:S05]  /*4090*/  HMMA.16816.F32 R96, R4.reuse, R16, R96 ;  /* 0x000000100460723c */ /* 0x050fea0000001860 */
[----:B------:R-:W2:Y:S03]  /*40a0*/  MUFU.EX2 R171, R171 ;  /* 0x000000ab00ab7308 */ /* 0x000ea60000000800 */
[C---:B------:R-:W-:Y:S01]  /*40b0*/  HMMA.16816.F32 R36, R4.reuse, R18, R36 ;  /* 0x000000120424723c */ /* 0x040fe20000001824 */
[----:B------:R-:W3:Y:S04]  /*40c0*/  LDSM.16.MT88.4 R16, [R140+0x8800] ;  /* 0x008800008c10783b */ /* 0x000ee80000004200 */
[----:B------:R-:W-:Y:S03]  /*40d0*/  MUFU.EX2 R122, R122 ;  /* 0x0000007a007a7308 */ /* 0x000fe60000000800 */
[C---:B-----5:R-:W-:Y:S05]  /*40e0*/  HMMA.16816.F32 R40, R4.reuse, R12, R40 ;  /* 0x0000000c0428723c */ /* 0x060fea0000001828 */
[----:B------:R-:W4:Y:S03]  /*40f0*/  MUFU.EX2 R117, R117 ;  /* 0x0000007500757308 */ /* 0x000f260000000800 */
[C---:B------:R-:W-:Y:S01]  /*4100*/  HMMA.16816.F32 R44, R4.reuse, R14, R44 ;  /* 0x0000000e042c723c */ /* 0x040fe2000000182c */
[----:B------:R-:W5:Y:S04]  /*4110*/  LDSM.16.MT88.4 R12, [R146+0xa800] ;  /* 0x00a80000920c783b */ /* 0x000f680000004200 */
[----:B------:R-:W-:Y:S03]  /*4120*/  MUFU.EX2 R115, R115 ;  /* 0x0000007300737308 */ /* 0x000fe60000000800 */
[C---:B------:R-:W-:Y:S05]  /*4130*/  HMMA.16816.F32 R48, R4.reuse, R8, R48 ;  /* 0x000000080430723c */ /* 0x040fea0000001830 */
[----:B------:R-:W4:Y:S03]  /*4140*/  MUFU.EX2 R114, R114 ;  /* 0x0000007200727308 */ /* 0x000f260000000800 */
        /* <DEDUP_REMOVED lines=11> */
[C---:B---3--:R-:W-:Y:S08]  /*4200*/  HMMA.16816.F32 R92, R4.reuse, R16, R92 ;  /* 0x00000010045c723c */ /* 0x048ff0000000185c */
[C---:B------:R-:W-:Y:S01]  /*4210*/  HMMA.16816.F32 R80, R4.reuse, R18, R80 ;  /* 0x000000120450723c */ /* 0x040fe20000001850 */
[----:B------:R-:W-:Y:S07]  /*4220*/  LDSM.16.MT88.4 R16, [R146+0xb000] ;  /* 0x00b000009210783b */ /* 0x000fee0000004200 */
[C---:B-----5:R-:W-:Y:S08]  /*4230*/  HMMA.16816.F32 R88, R4.reuse, R12, R88 ;  /* 0x0000000c0458723c */ /* 0x060ff00000001858 */
[----:B------:R-:W-:Y:S01]  /*4240*/  HMMA.16816.F32 R84, R4, R14, R84 ;  /* 0x0000000e0454723c */ /* 0x000fe20000001854 */
[----:B------:R-:W-:Y:S01]  /*4250*/  F2FP.F16.F32.PACK_AB R4, R110, R111 ;  /* 0x0000006f6e04723e */ /* 0x000fe200000000ff */
[----:B------:R-:W3:Y:S01]  /*4260*/  LDSM.16.MT88.4 R12, [R141+0x9000] ;  /* 0x009000008d0c783b */ /* 0x000ee20000004200 */
[----:B------:R-:W-:Y:S01]  /*4270*/  F2FP.F16.F32.PACK_AB R6, R113, R112 ;  /* 0x000000707106723e */ /* 0x000fe200000000ff */
[----:B------:R-:W-:Y:S01]  /*4280*/  FADD.FTZ R111, R111, R28 ;  /* 0x0000001c6f6f7221 */ /* 0x000fe20000010000 */
[----:B------:R-:W-:-:S02]  /*4290*/  F2FP.F16.F32.PACK_AB R5, R121, R118 ;  /* 0x000000767905723e */ /* 0x000fc400000000ff */
[----:B------:R-:W-:-:S07]  /*42a0*/  F2FP.F16.F32.PACK_AB R7, R120, R119 ;  /* 0x000000777807723e */ /* 0x000fce00000000ff */
[C---:B-1----:R-:W-:Y:S08]  /*42b0*/  HMMA.16816.F32 R96, R4.reuse, R8, R96 ;  /* 0x000000080460723c */ /* 0x042ff00000001860 */
[C---:B------:R-:W-:Y:S01]  /*42c0*/  HMMA.16816.F32 R36, R4.reuse, R10, R36 ;  /* 0x0000000a0424723c */ /* 0x040fe20000001824 */
[----:B------:R-:W1:Y:S07]  /*42d0*/  LDSM.16.MT88.4 R8, [R140+0x9000] ;  /* 0x009000008c08783b */ /* 0x000e6e0000004200 */
[C---:B------:R-:W-:Y:S08]  /*42e0*/  HMMA.16816.F32 R40, R4.reuse, R20, R40 ;  /* 0x000000140428723c */ /* 0x040ff00000001828 */
[C---:B------:R-:W-:Y:S01]  /*42f0*/  HMMA.16816.F32 R44, R4.reuse, R22, R44 ;  /* 0x00000016042c723c */ /* 0x040fe2000000182c */
[----:B------:R-:W5:Y:S07]  /*4300*/  LDSM.16.MT88.4 R20, [R140+0xb000] ;  /* 0x00b000008c14783b */ /* 0x000f6e0000004200 */
        /* <DEDUP_REMOVED lines=9> */
[C---:B-----5:R-:W-:Y:S08]  /*43a0*/  HMMA.16816.F32 R88, R4.reuse, R20, R88 ;  /* 0x000000140458723c */ /* 0x060ff00000001858 */
[C---:B---3--:R-:W-:Y:S08]  /*43b0*/  HMMA.16816.F32 R72, R4.reuse, R12, R72 ;  /* 0x0000000c0448723c */ /* 0x048ff00000001848 */
[C---:B------:R-:W-:Y:S01]  /*43c0*/  HMMA.16816.F32 R76, R4.reuse, R14, R76 ;  /* 0x0000000e044c723c */ /* 0x040fe2000000184c */
[----:B------:R-:W3:Y:S07]  /*43d0*/  LDSM.16.MT88.4 R12, [R141+0x9800] ;  /* 0x009800008d0c783b */ /* 0x000eee0000004200 */
[C---:B------:R-:W-:Y:S01]  /*43e0*/  HMMA.16816.F32 R84, R4.reuse, R22, R84 ;  /* 0x000000160454723c */ /* 0x040fe20000001854 */
[----:B------:R-:W-:Y:S07]  /*43f0*/  LDSM.16.MT88.4 R20, [R140+0x9800] ;  /* 0x009800008c14783b */ /* 0x000fee0000004200 */
[C---:B-1----:R-:W-:Y:S08]  /*4400*/  HMMA.16816.F32 R92, R4.reuse, R8, R92 ;  /* 0x00000008045c723c */ /* 0x042ff0000000185c */
[----:B------:R-:W-:Y:S01]  /*4410*/  HMMA.16816.F32 R80, R4, R10, R80 ;  /* 0x0000000a0450723c */ /* 0x000fe20000001850 */
[----:B------:R-:W1:Y:S01]  /*4420*/  LDSM.16.MT88.4 R8, [R142+0x9800] ;  /* 0x009800008e08783b */ /* 0x000e620000004200 */
[----:B------:R-:W-:-:S02]  /*4430*/  F2FP.F16.F32.PACK_AB R4, R126, R127 ;  /* 0x0000007f7e04723e */ /* 0x000fc400000000ff */
[----:B--2---:R-:W-:Y:S02]  /*4440*/  F2FP.F16.F32.PACK_AB R6, R171, R124 ;  /* 0x0000007cab06723e */ /* 0x004fe400000000ff */
[----:B----4-:R-:W-:Y:S02]  /*4450*/  F2FP.F16.F32.PACK_AB R5, R117, R122 ;  /* 0x0000007a7505723e */ /* 0x010fe400000000ff */
        /* <DEDUP_REMOVED lines=109> */
.L_x_6369:
[----:B------:R-:W-:Y:S01]  /*4b30*/  UMOV UR6, URZ ;  /* 0x000000ff00067c82 */ /* 0x000fe20008000000 */
[----:B------:R-:W-:Y:S01]  /*4b40*/  IMAD.SHL.U32 R4, R24, 0x40, RZ ;  /* 0x0000004018047824 */ /* 0x000fe200078e00ff */
[----:B------:R-:W-:-:S05]  /*4b50*/  IADD3 R5, P0, PT, RZ, -UR6, RZ ;  /* 0x80000006ff057c10 */ /* 0x000fca000ff1e0ff */
[----:B------:R-:W-:-:S05]  /*4b60*/  IMAD.X R4, RZ, RZ, ~R4, P0 ;  /* 0x000000ffff047224 */ /* 0x000fca00000e0e04 */
[----:B------:R-:W-:-:S04]  /*4b70*/  SHF.R.S64 R5, R5, 0x1f, R4 ;  /* 0x0000001f05057819 */ /* 0x000fc80000001004 */
[----:B------:R-:W-:-:S04]  /*4b80*/  IADD3 R158, P0, PT, R5, R158, RZ ;  /* 0x0000009e059e7210 */ /* 0x000fc80007f1e0ff */
[----:B------:R-:W-:-:S09]  /*4b90*/  LEA.HI.X.SX32 R159, R4, R159, 0x1, P0 ;  /* 0x0000009f049f7211 */ /* 0x000fd200000f0eff */
.L_x_6370:
[C---:B------:R-:W-:Y:S01]  /*4ba0*/  IMAD.SHL.U32 R5, R24.reuse, 0x20, RZ ;  /* 0x0000002018057824 */ /* 0x040fe200078e00ff */
[----:B------:R-:W-:Y:S01]  /*4bb0*/  SHF.L.U64.HI R24, R24, 0x5, R25 ;  /* 0x0000000518187819 */ /* 0x000fe20000010219 */
[----:B------:R-:W-:Y:S01]  /*4bc0*/  @!PT LDS RZ, [RZ] ;  /* 0x00000000fffff984 */ /* 0x000fe20000000800 */
[----:B------:R-:W-:Y:S01]  /*4bd0*/  @!PT LDS RZ, [RZ] ;  /* 0x00000000fffff984 */ /* 0x000fe20000000800 */
[----:B------:R-:W-:Y:S01]  /*4be0*/  @!PT LDS RZ, [RZ] ;  /* 0x00000000fffff984 */ /* 0x000fe20000000800 */
[----:B------:R-:W-:Y:S01]  /*4bf0*/  LDGSTS.E.BYPASS.LTC128B.128 [R101+0x8000], desc[UR16][R158.64] ;  /* 0x080000009e657fae */ /* 0x000fe2000b981a10 */
[----:B------:R-:W-:Y:S02]  /*4c00*/  IMAD R135, R2, 0x40, R135 ;  /* 0x0000004002877824 */ /* 0x000fe400078e0287 */
        /* <DEDUP_REMOVED lines=14> */
[----:B------:R-:W1:Y:S04]  /*4cf0*/  LDSM.16.M88.4 R4, [R150+0x4000] ;  /* 0x004000009604783b */ /* 0x000e680000000200 */
[----:B------:R-:W3:Y:S04]  /*4d00*/  LDSM.16.M88.4 R104, [R150+0x4800] ;  /* 0x004800009668783b */ /* 0x000ee80000000200 */
[----:B------:R-:W4:Y:S04]  /*4d10*/  LDSM.16.M88.4 R28, [R150+0x5000] ;  /* 0x00500000961c783b */ /* 0x000f280000000200 */
[----:B------:R-:W2:Y:S04]  /*4d20*/  LDSM.16.M88.4 R116, [R150+0x5800] ;  /* 0x005800009674783b */ /* 0x000ea80000000200 */
        /* <DEDUP_REMOVED lines=8> */
[C---:B---3--:R-:W-:Y:S08]  /*4db0*/  HMMA.16816.F32 R108, R20.reuse, R104, RZ ;  /* 0x00000068146c723c */ /* 0x048ff000000018ff */
[C---:B----4-:R-:W-:Y:S08]  /*4dc0*/  HMMA.16816.F32 R32, R20.reuse, R28, RZ ;  /* 0x0000001c1420723c */ /* 0x050ff000000018ff */
[C---:B------:R-:W-:Y:S08]  /*4dd0*/  HMMA.16816.F32 R4, R20.reuse, R6, RZ ;  /* 0x000000061404723c */ /* 0x040ff000000018ff */
[C---:B------:R-:W-:Y:S08]  /*4de0*/  HMMA.16816.F32 R104, R20.reuse, R106, RZ ;  /* 0x0000006a1468723c */ /* 0x040ff000000018ff */
[C---:B------:R-:W-:Y:S08]  /*4df0*/  HMMA.16816.F32 R28, R20.reuse, R30, RZ ;  /* 0x0000001e141c723c */ /* 0x040ff000000018ff */
[C---:B--2---:R-:W-:Y:S08]  /*4e00*/  HMMA.16816.F32 R24, R20.reuse, R116, RZ ;  /* 0x000000741418723c */ /* 0x044ff000000018ff */
        /* <DEDUP_REMOVED lines=29> */
[C---:B--2---:R-:W-:Y:S08]  /*4fe0*/  HMMA.16816.F32 R8, R116.reuse, R16, R8 ;  /* 0x000000107408723c */ /* 0x044ff00000001808 */
[C---:B------:R-:W-:Y:S01]  /*4ff0*/  HMMA.16816.F32 R4, R116.reuse, R18, R4 ;  /* 0x000000127404723c */ /* 0x040fe20000001804 */
[----:B------:R-:W1:Y:S07]  /*5000*/  LDSM.16.M88.4 R16, [R150+0x6000] ;  /* 0x006000009610783b */ /* 0x000e6e0000000200 */
[C---:B---3--:R-:W-:Y:S08]  /*5010*/  HMMA.16816.F32 R108, R116.reuse, R12, R108 ;  /* 0x0000000c746c723c */ /* 0x048ff0000000186c */
[C---:B------:R-:W-:Y:S01]  /*5020*/  HMMA.16816.F32 R104, R116.reuse, R14, R104 ;  /* 0x0000000e7468723c */ /* 0x040fe20000001868 */
[----:B------:R-:W2:Y:S07]  /*5030*/  LDSM.16.M88.4 R12, [R150+0x6800] ;  /* 0x00680000960c783b */ /* 0x000eae0000000200 */
[C---:B------:R-:W-:Y:S08]  /*5040*/  HMMA.16816.F32 R28, R116.reuse, R130, R28 ;  /* 0x00000082741c723c */ /* 0x040ff0000000181c */
        /* <DEDUP_REMOVED lines=16> */
[----:B------:R-:W4:Y:S03]  /*5150*/  LDSM.16.M88.4 R112, [R145+0x7800] ;  /* 0x007800009170783b */ /* 0x000f260000000200 */
[C---:B-1----:R-:W-:Y:S08]  /*5160*/  HMMA.16816.F32 R8, R16.reuse, R120, R8 ;  /* 0x000000781008723c */ /* 0x042ff00000001808 */
[C---:B--2---:R-:W-:Y:S08]  /*5170*/  HMMA.16816.F32 R108, R16.reuse, R12, R108 ;  /* 0x0000000c106c723c */ /* 0x044ff0000000186c */
[C---:B------:R-:W-:Y:S01]  /*5180*/  HMMA.16816.F32 R104, R16.reuse, R14, R104 ;  /* 0x0000000e1068723c */ /* 0x040fe20000001868 */
[----:B------:R-:W1:Y:S07]  /*5190*/  LDSM.16.M88.4 R12, [R144+0x6000] ;  /* 0x00600000900c783b */ /* 0x000e6e0000000200 */
        /* <DEDUP_REMOVED lines=13> */
[C---:B---3--:R-:W-:Y:S08]  /*5270*/  HMMA.16816.F32 R32, R124.reuse, R116, R32 ;  /* 0x000000747c20723c */ /* 0x048ff00000001820 */
[C---:B------:R-:W-:Y:S01]  /*5280*/  HMMA.16816.F32 R28, R124.reuse, R118, R28 ;  /* 0x000000767c1c723c */ /* 0x040fe2000000181c */
[----:B------:R-:W2:Y:S07]  /*5290*/  LDSM.16.M88.4 R116, [R143+0x6800] ;  /* 0x006800008f74783b */ /* 0x000eae0000000200 */
[C---:B----4-:R-:W-:Y:S08]  /*52a0*/  HMMA.16816.F32 R24, R124.reuse, R112, R24 ;  /* 0x000000707c18723c */ /* 0x050ff00000001818 */
[----:B------:R-:W-:Y:S01]  /*52b0*/  HMMA.16816.F32 R20, R124, R114, R20 ;  /* 0x000000727c14723c */ /* 0x000fe20000001814 */
[----:B------:R-:W3:Y:S07]  /*52c0*/  LDSM.16.M88.4 R112, [R143+0x7000] ;  /* 0x007000008f70783b */ /* 0x000eee0000000200 */
[----:B-1----:R-:W-:Y:S01]  /*52d0*/  HMMA.16816.F32 R8, R16, R12, R8 ;  /* 0x0000000c1008723c */ /* 0x002fe20000001808 */
[----:B------:R-:W-:-:S02]  /*52e0*/  VIADD R12, R135, 0xffffff80 ;  /* 0xffffff80870c7836 */ /* 0x000fc40000000000 */
[----:B------:R-:W-:-:S03]  /*52f0*/  VIADD R13, R135, 0xffffff89 ;  /* 0xffffff89870d7836 */ /* 0x000fc60000000000 */
[CC--:B------:R-:W-:Y:S02]  /*5300*/  ISETP.GE.AND P5, PT, R12.reuse, R133.reuse, PT ;  /* 0x000000850c00720c */ /* 0x0c0fe40003fa6270 */
[-C--:B------:R-:W-:Y:S01]  /*5310*/  ISETP.GE.AND P4, PT, R12, R132.reuse, PT ;  /* 0x000000840c00720c */ /* 0x080fe20003f86270 */
[C---:B------:R-:W-:Y:S01]  /*5320*/  VIADD R12, R135.reuse, 0xffffff81 ;  /* 0xffffff81870c7836 */ /* 0x040fe20000000000 */
[----:B------:R-:W-:Y:S01]  /*5330*/  HMMA.16816.F32 R4, R16, R14, R4 ;  /* 0x0000000e1004723c */ /* 0x000fe20000001804 */
[----:B------:R-:W-:Y:S01]  /*5340*/  VIADD R14, R135, 0xffffff88 ;  /* 0xffffff88870e7836 */ /* 0x000fe20000000000 */
[-C--:B------:R-:W-:Y:S02]  /*5350*/  ISETP.GE.AND P3, PT, R13, R133.reuse, PT ;  /* 0x000000850d00720c */ /* 0x080fe40003f66270 */
[CC--:B------:R-:W-:Y:S02]  /*5360*/  ISETP.GE.AND P2, PT, R12.reuse, R133.reuse, PT ;  /* 0x000000850c00720c */ /* 0x0c0fe40003f46270 */
[----:B------:R-:W-:Y:S01]  /*5370*/  ISETP.GE.AND P1, PT, R12, R132, PT ;  /* 0x000000840c00720c */ /* 0x000fe20003f26270 */
[----:B------:R-:W-:Y:S01]  /*5380*/  VIADD R12, R135, 0xffffff90 ;  /* 0xffffff90870c7836 */ /* 0x000fe20000000000 */
[----:B------:R-:W-:Y:S01]  /*5390*/  ISETP.GE.AND P0, PT, R14, R133, PT ;  /* 0x000000850e00720c */ /* 0x000fe20003f06270 */
[----:B------:R-:W-:Y:S01]  /*53a0*/  HMMA.16816.F32 R104, R124, R122, R104 ;  /* 0x0000007a7c68723c */ /* 0x000fe20000001868 */
[----:B------:R-:W-:-:S02]  /*53b0*/  FSEL R129, R10, -INF , !P4 ;  /* 0xff8000000a817808 */ /* 0x000fc40006000000 */
[----:B------:R-:W-:Y:S02]  /*53c0*/  FSEL R8, R8, -INF , !P5 ;  /* 0xff80000008087808 */ /* 0x000fe40006800000 */
[----:B------:R-:W-:Y:S02]  /*53d0*/  FSEL R10, R9, -INF , !P2 ;  /* 0xff800000090a7808 */ /* 0x000fe40005000000 */
[-C--:B------:R-:W-:Y:S01]  /*53e0*/  ISETP.GE.AND P6, PT, R14, R132.reuse, PT ;  /* 0x000000840e00720c */ /* 0x080fe20003fc6270 */
[----:B--2---:R-:W-:Y:S01]  /*53f0*/  HMMA.16816.F32 R108, R16, R116, R108 ;  /* 0x00000074106c723c */ /* 0x004fe2000000186c */
[-C--:B------:R-:W-:Y:S01]  /*5400*/  ISETP.GE.AND P5, PT, R13, R132.reuse, PT ;  /* 0x000000840d00720c */ /* 0x080fe20003fa6270 */
[C---:B------:R-:W-:Y:S01]  /*5410*/  VIADD R116, R135.reuse, 0xffffff91 ;  /* 0xffffff9187747836 */ /* 0x040fe20000000000 */
[C---:B------:R-:W-:Y:S01]  /*5420*/  ISETP.GE.AND P4, PT, R12.reuse, R133, PT ;  /* 0x000000850c00720c */ /* 0x040fe20003f86270 */
[----:B------:R-:W-:Y:S01]  /*5430*/  VIADD R117, R135, 0xffffff99 ;  /* 0xffffff9987757836 */ /* 0x000fe20000000000 */
[----:B------:R-:W-:-:S02]  /*5440*/  ISETP.GE.AND P2, PT, R12, R132, PT ;  /* 0x000000840c00720c */ /* 0x000fc40003f46270 */
[----:B------:R-:W1:Y:S01]  /*5450*/  LDSM.16.M88.4 R12, [R143+0x7800] ;  /* 0x007800008f0c783b */ /* 0x000e620000000200 */
[----:B---3--:R-:W-:Y:S01]  /*5460*/  HMMA.16816.F32 R32, R16, R112, R32 ;  /* 0x000000701020723c */ /* 0x008fe20000001820 */
[----:B------:R-:W-:Y:S01]  /*5470*/  FSEL R11, R11, -INF , !P1 ;  /* 0xff8000000b0b7808 */ /* 0x000fe20004800000 */
[----:B------:R-:W-:-:S04]  /*5480*/  DEPBAR.LE SB0, 0x0 ;  /* 0x000080000000791a */ /* 0x000fc80000000000 */
[----:B------:R-:W-:Y:S02]  /*5490*/  FSEL R4, R4, -INF , !P0 ;  /* 0xff80000004047808 */ /* 0x000fe40004000000 */
[C---:B------:R-:W-:Y:S01]  /*54a0*/  HMMA.16816.F32 R104, R16.reuse, R118, R104 ;  /* 0x000000761068723c */ /* 0x040fe20000001868 */
[CC--:B------:R-:W-:Y:S02]  /*54b0*/  ISETP.GE.AND P1, PT, R116.reuse, R133.reuse, PT ;  /* 0x000000857400720c */ /* 0x0c0fe40003f26270 */
[-C--:B------:R-:W-:Y:S01]  /*54c0*/  ISETP.GE.AND P0, PT, R116, R132.reuse, PT ;  /* 0x000000847400720c */ /* 0x080fe20003f06270 */
[----:B------:R-:W-:Y:S01]  /*54d0*/  VIADD R116, R135, 0xffffff98 ;  /* 0xffffff9887747836 */ /* 0x000fe20000000000 */
[----:B------:R-:W-:Y:S02]  /*54e0*/  FSEL R9, R6, -INF , !P6 ;  /* 0xff80000006097808 */ /* 0x000fe40007000000 */
[----:B------:R-:W-:Y:S01]  /*54f0*/  FSEL R6, R5, -INF , !P3 ;  /* 0xff80000005067808 */ /* 0x000fe20005800000 */
[----:B------:R-:W-:Y:S01]  /*5500*/  VIADD R5, R135, 0xffffffa0 ;  /* 0xffffffa087057836 */ /* 0x000fe20000000000 */
[C---:B------:R-:W-:Y:S01]  /*5510*/  ISETP.GE.AND P6, PT, R116.reuse, R133, PT ;  /* 0x000000857400720c */ /* 0x040fe20003fc6270 */
[----:B------:R-:W-:Y:S01]  /*5520*/  HMMA.16816.F32 R28, R16, R114, R28 ;  /* 0x00000072101c723c */ /* 0x000fe2000000181c */
[----:B------:R-:W-:-:S02]  /*5530*/  ISETP.GE.AND P3, PT, R116, R132, PT ;  /* 0x000000847400720c */ /* 0x000fc40003f66270 */
[----:B------:R-:W-:Y:S02]  /*5540*/  FSEL R127, R110, -INF , !P2 ;  /* 0xff8000006e7f7808 */ /* 0x000fe40005000000 */
[----:B------:R-:W-:Y:S02]  /*5550*/  FSEL R118, R109, -INF , !P1 ;  /* 0xff8000006d767808 */ /* 0x000fe40004800000 */
[----:B------:R-:W-:Y:S01]  /*5560*/  FSEL R116, R108, -INF , !P4 ;  /* 0xff8000006c747808 */ /* 0x000fe20006000000 */
[----:B------:R-:W-:Y:S01]  /*5570*/  VIADD R108, R135, 0xffffffa1 ;  /* 0xffffffa1876c7836 */ /* 0x000fe20000000000 */
[C---:B------:R-:W-:Y:S02]  /*5580*/  ISETP.GE.AND P2, PT, R5.reuse, R133, PT ;  /* 0x000000850500720c */ /* 0x040fe40003f46270 */
[-C--:B------:R-:W-:Y:S01]  /*5590*/  ISETP.GE.AND P1, PT, R5, R132.reuse, PT ;  /* 0x000000840500720c */ /* 0x080fe20003f26270 */
[----:B------:R-:W-:Y:S01]  /*55a0*/  VIADD R5, R135, 0xffffffa9 ;  /* 0xffffffa987057836 */ /* 0x000fe20000000000 */
[----:B------:R-:W-:-:S02]  /*55b0*/  ISETP.GE.AND P4, PT, R117, R132, PT ;  /* 0x000000847500720c */ /* 0x000fc40003f86270 */
[----:B------:R-:W-:Y:S02]  /*55c0*/  FSEL R124, R32, -INF , !P2 ;  /* 0xff800000207c7808 */ /* 0x000fe40005000000 */
[----:B------:R-:W-:Y:S02]  /*55d0*/  FSEL R123, R107, -INF , !P4 ;  /* 0xff8000006b7b7808 */ /* 0x000fe40006000000 */
[----:B------:R-:W-:Y:S01]  /*55e0*/  FSEL R125, R111, -INF , !P0 ;  /* 0xff8000006f7d7808 */ /* 0x000fe20004000000 */
[----:B-1----:R-:W-:Y:S01]  /*55f0*/  HMMA.16816.F32 R24, R16, R12, R24 ;  /* 0x0000000c1018723c */ /* 0x002fe20000001818 */
[-C--:B------:R-:W-:Y:S01]  /*5600*/  ISETP.GE.AND P4, PT, R5, R133.reuse, PT ;  /* 0x000000850500720c */ /* 0x080fe20003f86270 */
[----:B------:R-:W-:Y:S01]  /*5610*/  VIADD R12, R135, 0xffffffb1 ;  /* 0xffffffb1870c7836 */ /* 0x000fe20000000000 */
[----:B------:R-:W-:Y:S01]  /*5620*/  ISETP.GE.AND P2, PT, R5, R132, PT ;  /* 0x000000840500720c */ /* 0x000fe20003f46270 */
[----:B------:R-:W-:Y:S01]  /*5630*/  VIADD R5, R135, 0xffffffb0 ;  /* 0xffffffb087057836 */ /* 0x000fe20000000000 */
[----:B------:R-:W-:-:S02]  /*5640*/  ISETP.GE.AND P0, PT, R108, R133, PT ;  /* 0x000000856c00720c */ /* 0x000fc40003f06270 */
[----:B------:R-:W-:Y:S01]  /*5650*/  FSEL R7, R7, -INF , !P5 ;  /* 0xff80000007077808 */ /* 0x000fe20006800000 */
[----:B------:R-:W-:Y:S01]  /*5660*/  HMMA.16816.F32 R20, R16, R14, R20 ;  /* 0x0000000e1014723c */ /* 0x000fe20000001814 */
[----:B------:R-:W-:Y:S01]  /*5670*/  BAR.SYNC.DEFER_BLOCKING 0x0 ;  /* 0x0000000000007b1d */ /* 0x000fe20000010000 */
[----:B------:R-:W-:Y:S02]  /*5680*/  ISETP.GE.AND P5, PT, R117, R133, PT ;  /* 0x000000857500720c */ /* 0x000fe40003fa6270 */
[----:B------:R-:W-:Y:S02]  /*5690*/  FSEL R122, R33, -INF , !P0 ;  /* 0xff800000217a7808 */ /* 0x000fe40004000000 */
[----:B------:R-:W-:Y:S02]  /*56a0*/  ISETP.GE.AND P0, PT, R5, R132, PT ;  /* 0x000000840500720c */ /* 0x000fe40003f06270 */
[----:B------:R-:W-:Y:S02]  /*56b0*/  FSEL R114, R105, -INF , !P5 ;  /* 0xff80000069727808 */ /* 0x000fe40006800000 */
[----:B------:R-:W-:Y:S01]  /*56c0*/  FSEL R112, R104, -INF , !P6 ;  /* 0xff80000068707808 */ /* 0x000fe20007000000 */
[----:B------:R-:W-:Y:S01]  /*56d0*/  VIADD R104, R135, 0xffffffa8 ;  /* 0xffffffa887687836 */ /* 0x000fe20000000000 */
[----:B------:R-:W-:-:S02]  /*56e0*/  FSEL R105, R26, -INF , !P0 ;  /* 0xff8000001a697808 */ /* 0x000fc40004000000 */
[----:B------:R-:W-:Y:S02]  /*56f0*/  ISETP.GT.AND P0, PT, R0, R155, PT ;  /* 0x0000009b0000720c */ /* 0x000fe40003f04270 */
[----:B------:R-:W-:Y:S02]  /*5700*/  FSEL R119, R34, -INF , !P1 ;  /* 0xff80000022777808 */ /* 0x000fe40004800000 */
[-C--:B------:R-:W-:Y:S01]  /*5710*/  ISETP.GE.AND P1, PT, R5, R133.reuse, PT ;  /* 0x000000850500720c */ /* 0x080fe20003f26270 */
[C---:B------:R-:W-:Y:S01]  /*5720*/  VIADD R5, R135.reuse, 0xffffffb8 ;  /* 0xffffffb887057836 */ /* 0x040fe20000000000 */
[----:B------:R-:W-:Y:S01]  /*5730*/  ISETP.GE.AND P6, PT, R108, R132, PT ;  /* 0x000000846c00720c */ /* 0x000fe20003fc6270 */
[----:B------:R-:W-:Y:S01]  /*5740*/  VIADD R135, R135, 0xffffffb9 ;  /* 0xffffffb987877836 */ /* 0x000fe20000000000 */
[----:B------:R-:W-:Y:S02]  /*5750*/  FSEL R113, R106, -INF , !P3 ;  /* 0xff8000006a717808 */ /* 0x000fe40005800000 */
[----:B------:R-:W-:-:S02]  /*5760*/  ISETP.GE.AND P3, PT, R104, R133, PT ;  /* 0x000000856800720c */ /* 0x000fc40003f66270 */
[----:B------:R-:W-:Y:S02]  /*5770*/  ISETP.GE.AND P5, PT, R104, R132, PT ;  /* 0x000000846800720c */ /* 0x000fe40003fa6270 */
[----:B------:R-:W-:Y:S02]  /*5780*/  FSEL R115, R35, -INF , !P6 ;  /* 0xff80000023737808 */ /* 0x000fe40007000000 */
[----:B------:R-:W-:Y:S02]  /*5790*/  ISETP.GE.AND P6, PT, R12, R133, PT ;  /* 0x000000850c00720c */ /* 0x000fe40003fc6270 */
[----:B------:R-:W-:Y:S02]  /*57a0*/  FSEL R120, R28, -INF , !P3 ;  /* 0xff8000001c787808 */ /* 0x000fe40005800000 */
[----:B------:R-:W-:Y:S02]  /*57b0*/  FSEL R117, R30, -INF , !P5 ;  /* 0xff8000001e757808 */ /* 0x000fe40006800000 */
[----:B------:R-:W-:-:S02]  /*57c0*/  FSEL R126, R29, -INF , !P4 ;  /* 0xff8000001d7e7808 */ /* 0x000fc40006000000 */
[----:B------:R-:W-:Y:S02]  /*57d0*/  FSEL R121, R31, -INF , !P2 ;  /* 0xff8000001f797808 */ /* 0x000fe40005000000 */
[----:B------:R-:W-:Y:S02]  /*57e0*/  FSEL R108, R24, -INF , !P1 ;  /* 0xff800000186c7808 */ /* 0x000fe40004800000 */
[-C--:B------:R-:W-:Y:S02]  /*57f0*/  ISETP.GE.AND P3, PT, R12, R132.reuse, PT ;  /* 0x000000840c00720c */ /* 0x080fe40003f66270 */
[-C--:B------:R-:W-:Y:S02]  /*5800*/  ISETP.GE.AND P5, PT, R5, R133.reuse, PT ;  /* 0x000000850500720c */ /* 0x080fe40003fa6270 */
        /* <DEDUP_REMOVED lines=74> */
.L_x_6372:
[----:B------:R-:W-:Y:S01]  /*5cb0*/  UMOV UR6, URZ ;  /* 0x000000ff00067c82 */ /* 0x000fe20008000000 */
[----:B------:R-:W-:Y:S01]  /*5cc0*/  IMAD.SHL.U32 R5, R102, 0x40, RZ ;  /* 0x0000004066057824 */ /* 0x000fe200078e00ff */
[----:B------:R-:W-:-:S05]  /*5cd0*/  IADD3 R12, P1, PT, RZ, -UR6, RZ ;  /* 0x80000006ff0c7c10 */ /* 0x000fca000ff3e0ff */
[----:B------:R-:W-:-:S05]  /*5ce0*/  IMAD.X R5, RZ, RZ, ~R5, P1 ;  /* 0x000000ffff057224 */ /* 0x000fca00008e0e05 */
[----:B------:R-:W-:-:S04]  /*5cf0*/  SHF.R.S64 R13, R12, 0x1f, R5 ;  /* 0x0000001f0c0d7819 */ /* 0x000fc80000001005 */
[----:B------:R-:W-:-:S04]  /*5d00*/  IADD3 R156, P1, PT, R13, R156, RZ ;  /* 0x0000009c0d9c7210 */ /* 0x000fc80007f3e0ff */
[----:B------:R-:W-:-:S09]  /*5d10*/  LEA.HI.X.SX32 R157, R5, R157, 0x1, P1 ;  /* 0x0000009d059d7211 */ /* 0x000fd200008f0eff */
.L_x_6373:
        /* <DEDUP_REMOVED lines=20> */
.L_x_6371:
        /* <DEDUP_REMOVED lines=26> */
[----:B------:R-:W1:Y:S01]  /*6000*/  LDSM.16.MT88.4 R12, [R146+0x8000] ;  /* 0x00800000920c783b */ /* 0x000e620000004200 */
[C---:B------:R-:W-:Y:S01]  /*6010*/  FSETP.NEU.FTZ.AND P2, PT, R29.reuse, -INF , PT ;  /* 0xff8000001d00780b */ /* 0x040fe20003f5d000 */
[----:B------:R-:W-:Y:S01]  /*6020*/  FMUL.FTZ R103, R29, UR4 ;  /* 0x000000041d677c20 */ /* 0x000fe20008410000 */
[----:B--2---:R-:W-:Y:S02]  /*6030*/  FMNMX.FTZ R28, R5, R28, !PT ;  /* 0x0000001c051c7209 */ /* 0x004fe40007810000 */
        /* <DEDUP_REMOVED lines=36> */
[----:B------:R-:W-:Y:S01]  /*6280*/  FFMA.FTZ R110, R110, UR4, -R103 ;  /* 0x000000046e6e7c23 */ /* 0x000fe20008010867 */
[--C-:B------:R-:W-:Y:S01]  /*6290*/  FFMA.FTZ R105, R105, UR4, -R26.reuse ;  /* 0x0000000469697c23 */ /* 0x100fe2000801081a */
[----:B------:R-:W-:-:S04]  /*62a0*/  FFMA.FTZ R128, R24, UR4, -R26 ;  /* 0x0000000418807c23 */ /* 0x000fc8000801081a */
[----:B------:R-:W4:Y:S01]  /*62b0*/  MUFU.EX2 R32, R32 ;  /* 0x0000002000207308 */ /* 0x000f220000000800 */
[----:B---3--:R-:W-:-:S07]  /*62c0*/  F2FP.F16.F32.PACK_AB R4, R34, R104 ;  /* 0x000000682204723e */ /* 0x008fce00000000ff */
        /* <DEDUP_REMOVED lines=9> */
[----:B------:R4:W-:Y:S01]  /*6360*/  MUFU.EX2 R112, R118 ;  /* 0x0000007600707308 */ /* 0x0009e20000000800 */
        /* <DEDUP_REMOVED lines=76> */
[--C-:B----4-:R-:W-:Y:S01]  /*6830*/  FFMA.FTZ R118, R123, UR4, -R26.reuse ;  /* 0x000000047b767c23 */ /* 0x110fe2000801081a */
[----:B------:R-:W4:Y:S01]  /*6840*/  MUFU.EX2 R101, R101 ;  /* 0x0000006500657308 */ /* 0x000f220000000800 */
[--C-:B------:R-:W-:Y:S01]  /*6850*/  FFMA.FTZ R123, R124, UR4, -R103.reuse ;  /* 0x000000047c7b7c23 */ /* 0x100fe20008010867 */
[--C-:B------:R-:W-:Y:S01]  /*6860*/  FFMA.FTZ R124, R115, UR4, -R26.reuse ;  /* 0x00000004737c7c23 */ /* 0x100fe2000801081a */
[--C-:B------:R-:W-:Y:S01]  /*6870*/  FFMA.FTZ R115, R117, UR4, -R26.reuse ;  /* 0x0000000475737c23 */ /* 0x100fe2000801081a */
[C---:B---3--:R-:W-:Y:S01]  /*6880*/  HMMA.16816.F32 R64, R4.reuse, R16, R64 ;  /* 0x000000100440723c */ /* 0x048fe20000001840 */
[----:B------:R-:W-:Y:S01]  /*6890*/  FFMA.FTZ R103, R106, UR4, -R103 ;  /* 0x000000046a677c23 */ /* 0x000fe20008010867 */
[--C-:B------:R-:W-:Y:S01]  /*68a0*/  FFMA.FTZ R106, R27, UR4, -R26.reuse ;  /* 0x000000041b6a7c23 */ /* 0x100fe2000801081a */
[----:B------:R-:W-:Y:S01]  /*68b0*/  FFMA.FTZ R117, R25, UR4, -R26 ;  /* 0x0000000419757c23 */ /* 0x000fe2000801081a */
[----:B------:R-:W-:Y:S01]  /*68c0*/  MUFU.EX2 R109, R109 ;  /* 0x0000006d006d7308 */ /* 0x000fe20000000800 */
[----:B------:R-:W-:Y:S01]  /*68d0*/  FFMA.FTZ R171, R171, R100, R104 ;  /* 0x00000064abab7223 */ /* 0x000fe20000010068 */
[----:B------:R-:W-:Y:S01]  /*68e0*/  FFMA.FTZ R102, R169, R3, R102 ;  /* 0x00000003a9667223 */ /* 0x000fe20000010066 */
[----:B------:R-:W-:Y:S01]  /*68f0*/  LDSM.16.MT88.4 R24, [R141+0x9800] ;  /* 0x009800008d18783b */ /* 0x000fe20000004200 */
[C---:B------:R-:W-:Y:S01]  /*6900*/  HMMA.16816.F32 R68, R4.reuse, R18, R68 ;  /* 0x000000120444723c */ /* 0x040fe20000001844 */
[----:B------:R-:W-:Y:S01]  /*6910*/  FADD.FTZ R34, R34, R171 ;  /* 0x000000ab22227221 */ /* 0x000fe20000010000 */
[----:B------:R-:W-:Y:S01]  /*6920*/  FADD.FTZ R31, R31, R102 ;  /* 0x000000661f1f7221 */ /* 0x000fe20000010000 */
[----:B------:R-:W3:Y:S01]  /*6930*/  LDSM.16.MT88.4 R16, [R140+0xa000] ;  /* 0x00a000008c10783b */ /* 0x000ee20000004200 */
[----:B------:R-:W-:Y:S01]  /*6940*/  MUFU.EX2 R114, R114 ;  /* 0x0000007200727308 */ /* 0x000fe20000000800 */
[----:B------:R-:W-:Y:S01]  /*6950*/  FADD.FTZ R33, R33, R34 ;  /* 0x0000002221217221 */ /* 0x000fe20000010000 */
[----:B------:R-:W-:Y:S01]  /*6960*/  FADD.FTZ R30, R30, R31 ;  /* 0x0000001f1e1e7221 */ /* 0x000fe20000010000 */
[-C--:B------:R-:W-:Y:S01]  /*6970*/  MOV R3, R28.reuse ;  /* 0x0000001c00037202 */ /* 0x080fe20000000f00 */
[----:B--2---:R-:W-:Y:S01]  /*6980*/  HMMA.16816.F32 R72, R4, R8, R72 ;  /* 0x000000080448723c */ /* 0x004fe20000001848 */
[----:B------:R-:W-:Y:S01]  /*6990*/  FADD.FTZ R32, R32, R33 ;  /* 0x0000002120207221 */ /* 0x000fe20000010000 */
[----:B------:R-:W-:Y:S01]  /*69a0*/  FADD.FTZ R30, R35, R30 ;  /* 0x0000001e231e7221 */ /* 0x000fe20000010000 */
[----:B------:R-:W-:Y:S01]  /*69b0*/  MOV R100, R29 ;  /* 0x0000001d00647202 */ /* 0x000fe20000000f00 */
[----:B------:R-:W-:Y:S01]  /*69c0*/  MUFU.EX2 R111, R111 ;  /* 0x0000006f006f7308 */ /* 0x000fe20000000800 */
[----:B------:R-:W-:-:S02]  /*69d0*/  @P0 MOV R3, R28 ;  /* 0x0000001c00030202 */ /* 0x000fc40000000f00 */
[----:B------:R-:W-:Y:S01]  /*69e0*/  @P0 MOV R100, R29 ;  /* 0x0000001d00640202 */ /* 0x000fe20000000f00 */
[C---:B------:R-:W-:Y:S01]  /*69f0*/  HMMA.16816.F32 R76, R4.reuse, R10, R76 ;  /* 0x0000000a044c723c */ /* 0x040fe2000000184c */
[----:B------:R-:W2:Y:S03]  /*6a00*/  LDSM.16.MT88.4 R8, [R146+0x8800] ;  /* 0x008800009208783b */ /* 0x000ea60000004200 */
[----:B------:R-:W5:Y:S04]  /*6a10*/  MUFU.EX2 R116, R116 ;  /* 0x0000007400747308 */ /* 0x000f680000000800 */
[C---:B-1----:R-:W-:Y:S04]  /*6a20*/  HMMA.16816.F32 R92, R4.reuse, R12, R92 ;  /* 0x0000000c045c723c */ /* 0x042fe8000000185c */
[----:B------:R-:W-:Y:S04]  /*6a30*/  MUFU.EX2 R113, R113 ;  /* 0x0000007100717308 */ /* 0x000fe80000000800 */
[C---:B------:R-:W-:Y:S01]  /*6a40*/  HMMA.16816.F32 R80, R4.reuse, R14, R80 ;  /* 0x0000000e0450723c */ /* 0x040fe20000001850 */
[----:B------:R-:W1:Y:S03]  /*6a50*/  LDSM.16.MT88.4 R12, [R141+0x8800] ;  /* 0x008800008d0c783b */ /* 0x000e660000004200 */
[----:B------:R-:W2:Y:S04]  /*6a60*/  MUFU.EX2 R118, R118 ;  /* 0x0000007600767308 */ /* 0x000ea80000000800 */
[C---:B---3--:R-:W-:Y:S04]  /*6a70*/  HMMA.16816.F32 R88, R4.reuse, R16, R88 ;  /* 0x000000100458723c */ /* 0x048fe80000001858 */
[----:B------:R-:W-:Y:S04]  /*6a80*/  MUFU.EX2 R123, R123 ;  /* 0x0000007b007b7308 */ /* 0x000fe80000000800 */
[----:B------:R-:W-:Y:S01]  /*6a90*/  HMMA.16816.F32 R84, R4, R18, R84 ;  /* 0x000000120454723c */ /* 0x000fe20000001854 */
[----:B------:R-:W3:Y:S01]  /*6aa0*/  LDSM.16.MT88.4 R16, [R140+0x8800] ;  /* 0x008800008c10783b */ /* 0x000ee20000004200 */
[----:B----4-:R-:W-:-:S02]  /*6ab0*/  F2FP.F16.F32.PACK_AB R4, R112, R101 ;  /* 0x000000657004723e */ /* 0x010fc400000000ff */
[----:B------:R-:W4:Y:S01]  /*6ac0*/  MUFU.EX2 R122, R122 ;  /* 0x0000007a007a7308 */ /* 0x000f220000000800 */
[----:B-----5:R-:W-:Y:S01]  /*6ad0*/  F2FP.F16.F32.PACK_AB R5, R116, R111 ;  /* 0x0000006f7405723e */ /* 0x020fe200000000ff */
[----:B------:R-:W-:Y:S01]  /*6ae0*/  FADD.FTZ R101, R101, R32 ;  /* 0x0000002065657221 */ /* 0x000fe20000010000 */
[----:B------:R-:W-:Y:S01]  /*6af0*/  F2FP.F16.F32.PACK_AB R6, R114, R109 ;  /* 0x0000006d7206723e */ /* 0x000fe200000000ff */
[----:B------:R-:W-:Y:S01]  /*6b00*/  FADD.FTZ R111, R111, R30 ;  /* 0x0000001e6f6f7221 */ /* 0x000fe20000010000 */
[----:B--2---:R-:W-:Y:S01]  /*6b10*/  F2FP.F16.F32.PACK_AB R7, R118, R113 ;  /* 0x000000717607723e */ /* 0x004fe200000000ff */
[----:B------:R-:W-:Y:S02]  /*6b20*/  FADD.FTZ R112, R112, R101 ;  /* 0x0000006570707221 */ /* 0x000fe40000010000 */
        /* <DEDUP_REMOVED lines=113> */
.L_x_6368:
[----:B------:R-:W-:-:S07]  /*7240*/  IADD3 R2, PT, PT, R26, -0x1, RZ ;  /* 0xffffffff1a027810 */ /* 0x000fce0007ffe0ff */
.L_x_6374:
        /* <DEDUP_REMOVED lines=12> */
[----:B------:R-:W3:Y:S01]  /*7310*/  LDCU.64 UR6, c[0x0][0x3a0] ;  /* 0x00007400ff0677ac */ /* 0x000ee20008000a00 */
[----:B------:R-:W4:Y:S07]  /*7320*/  LDCU.64 UR8, c[0x0][0x3a8] ;  /* 0x00007500ff0877ac */ /* 0x000f2e0008000a00 */
[----:B------:R-:W-:Y:S01]  /*7330*/  @!P0 IADD3 R163, P1, PT, RZ, -R163, RZ ;  /* 0x800000a3ffa38210 */ /* 0x000fe20007f3e0ff */
[----:B-1----:R-:W-:-:S12]  /*7340*/  ULEA UR5, UR5, UR10, 0x18 ;  /* 0x0000000a05057291 */ /* 0x002fd8000f8ec0ff */
.L_x_6379:
[----:B------:R-:W1:Y:S01]  /*7350*/  S2R R160, SR_TID.X ;  /* 0x0000000000a07919 */ /* 0x000e620000002100 */
[----:B------:R-:W-:Y:S01]  /*7360*/  MOV R5, R158 ;  /* 0x0000009e00057202 */ /* 0x000fe20000000f00 */
[----:B------:R-:W5:Y:S01]  /*7370*/  @!P0 LDC R2, c[0x0][0x3c0] ;  /* 0x0000f000ff028b82 */ /* 0x000f620000000800 */
[----:B------:R-:W-:Y:S07]  /*7380*/  DEPBAR.LE SB0, 0x0 ;  /* 0x000080000000791a */ /* 0x000fee0000000000 */
[----:B------:R-:W-:Y:S01]  /*7390*/  BAR.SYNC.DEFER_BLOCKING 0x0 ;  /* 0x0000000000007b1d */ /* 0x000fe20000010000 */
[----:B------:R-:W-:Y:S01]  /*73a0*/  IMAD.MOV.U32 R4, RZ, RZ, R159 ;  /* 0x000000ffff047224 */ /* 0x000fe200078e009f */
[----:B-1----:R-:W-:Y:S06]  /*73b0*/  SHF.L.U32 R154, R160, 0x3, RZ ;  /* 0x00000003a09a7819 */ /* 0x002fec00000006ff */
[----:B------:R-:W1:Y:S01]  /*73c0*/  LDC R103, c[0x0][0x3c4] ;  /* 0x0000f100ff677b82 */ /* 0x000e620000000800 */
[----:B-----5:R-:W-:Y:S04]  /*73d0*/  @!P0 IMAD.SHL.U32 R6, R2, 0x40, RZ ;  /* 0x0000004002068824 */ /* 0x020fe800078e00ff */
[----:B------:R-:W-:Y:S05]  /*73e0*/  @!P0 IMAD.X R6, RZ, RZ, ~R6, P1 ;  /* 0x000000ffff068224 */ /* 0x000fea00008e0e06 */
        /* <DEDUP_REMOVED lines=65> */
.L_x_6376:
[----:B------:R-:W-:Y:S01]  /*7800*/  LOP3.LUT R102, R154, 0x1f8, RZ, 0xc0, !PT ;  /* 0x000001f89a667812 */ /* 0x000fe200078ec0ff */
[----:B------:R-:W-:Y:S01]  /*7810*/  IMAD.SHL.U32 R173, R2, 0x20, RZ ;  /* 0x0000002002ad7824 */ /* 0x000fe200078e00ff */
[----:B------:R-:W-:Y:S01]  /*7820*/  LOP3.LUT R3, R154, 0x1e00, RZ, 0xc0, !PT ;  /* 0x00001e009a037812 */ /* 0x000fe200078ec0ff */
[----:B------:R-:W-:Y:S01]  /*7830*/  VIADD R166, R166, 0xffffffff ;  /* 0xffffffffa6a67836 */ /* 0x000fe20000000000 */
[----:B------:R-:W-:Y:S02]  /*7840*/  LOP3.LUT R100, R160, 0x38, RZ, 0xc0, !PT ;  /* 0x00000038a0647812 */ /* 0x000fe400078ec0ff */
[----:B------:R-:W-:Y:S02]  /*7850*/  IADD3 R174, P2, PT, R173, R158, RZ ;  /* 0x0000009eadae7210 */ /* 0x000fe40007f5e0ff */
[----:B------:R-:W-:Y:S02]  /*7860*/  LOP3.LUT R100, R3, R102, R100, 0xf6, !PT ;  /* 0x0000006603647212 */ /* 0x000fe400078ef664 */
[----:B-1----:R-:W-:Y:S02]  /*7870*/  SHF.L.U64.HI R103, R2, 0x5, R103 ;  /* 0x0000000502677819 */ /* 0x002fe40000010267 */
[----:B------:R-:W-:Y:S02]  /*7880*/  LEA R3, R100, UR5, 0x1 ;  /* 0x0000000564037c11 */ /* 0x000fe4000f8e08ff */
[-C--:B------:R-:W-:Y:S01]  /*7890*/  IADD3 R172, P3, PT, R174, R173.reuse, RZ ;  /* 0x000000adaeac7210 */ /* 0x080fe20007f7e0ff */
[----:B------:R-:W-:Y:S02]  /*78a0*/  IMAD.X R175, R103, 0x1, R159, P2 ;  /* 0x0000000167af7824 */ /* 0x000fe400010e069f */
[----:B------:R-:W-:Y:S01]  /*78b0*/  @!PT LDS RZ, [RZ] ;  /* 0x00000000fffff984 */ /* 0x000fe20000000800 */
[----:B------:R-:W-:Y:S01]  /*78c0*/  @!PT LDS RZ, [RZ] ;  /* 0x00000000fffff984 */ /* 0x000fe20000000800 */
[----:B------:R-:W-:Y:S01]  /*78d0*/  @!PT LDS RZ, [RZ] ;  /* 0x00000000fffff984 */ /* 0x000fe20000000800 */
[----:B------:R1:W-:Y:S01]  /*78e0*/  LDGSTS.E.BYPASS.LTC128B.128 [R3+0x8000], desc[UR16][R158.64] ;  /* 0x080000009e037fae */ /* 0x0003e2000b981a10 */
[----:B------:R-:W-:Y:S01]  /*78f0*/  IADD3 R102, P2, PT, R172, R173, RZ ;  /* 0x000000adac667210 */ /* 0x000fe20007f5e0ff */
[--C-:B------:R-:W-:Y:S02]  /*7900*/  IMAD.X R173, R175, 0x1, R103.reuse, P3 ;  /* 0x00000001afad7824 */ /* 0x100fe400018e0667 */
[----:B------:R1:W-:Y:S02]  /*7910*/  LDGSTS.E.BYPASS.LTC128B.128 [R3+0xa000], desc[UR16][R158.64+0x80] ;  /* 0x0a0000809e037fae */ /* 0x0003e4000b981a10 */
[----:B------:R-:W-:Y:S01]  /*7920*/  IMAD.X R103, R173, 0x1, R103, P2 ;  /* 0x00000001ad677824 */ /* 0x000fe200010e0667 */
[----:B------:R-:W-:Y:S01]  /*7930*/  ISETP.GT.AND P2, PT, R166, R155, PT ;  /* 0x0000009ba600720c */ /* 0x000fe20003f44270 */
[----:B------:R1:W-:Y:S04]  /*7940*/  LDGSTS.E.BYPASS.LTC128B.128 [R3+0x8800], desc[UR16][R174.64] ;  /* 0x08800000ae037fae */ /* 0x0003e8000b981a10 */
[----:B------:R1:W-:Y:S04]  /*7950*/  LDGSTS.E.BYPASS.LTC128B.128 [R3+0xa800], desc[UR16][R174.64+0x80] ;  /* 0x0a800080ae037fae */ /* 0x0003e8000b981a10 */
[----:B------:R1:W-:Y:S04]  /*7960*/  LDGSTS.E.BYPASS.LTC128B.128 [R3+0x9000], desc[UR16][R172.64] ;  /* 0x09000000ac037fae */ /* 0x0003e8000b981a10 */
[----:B------:R1:W-:Y:S04]  /*7970*/  LDGSTS.E.BYPASS.LTC128B.128 [R3+0xb000], desc[UR16][R172.64+0x80] ;  /* 0x0b000080ac037fae */ /* 0x0003e8000b981a10 */
[----:B------:R1:W-:Y:S04]  /*7980*/  LDGSTS.E.BYPASS.LTC128B.128 [R3+0x9800], desc[UR16][R102.64] ;  /* 0x0980000066037fae */ /* 0x0003e8000b981a10 */
[----:B------:R1:W-:Y:S04]  /*7990*/  LDGSTS.E.BYPASS.LTC128B.128 [R3+0xb800], desc[UR16][R102.64+0x80] ;  /* 0x0b80008066037fae */ /* 0x0003e8000b981a10 */
[----:B------:R-:W-:Y:S04]  /*79a0*/  LDSM.16.M88.4 R104, [R151] ;  /* 0x000000009768783b */ /* 0x000fe80000000200 */
[----:B------:R-:W5:Y:S04]  /*79b0*/  LDSM.16.M88.4 R108, [R150+0x4000] ;  /* 0x00400000966c783b */ /* 0x000f680000000200 */
[----:B------:R-:W2:Y:S04]  /*79c0*/  LDSM.16.M88.4 R112, [R150+0x4800] ;  /* 0x004800009670783b */ /* 0x000ea80000000200 */
[----:B------:R-:W3:Y:S04]  /*79d0*/  LDSM.16.M88.4 R116, [R150+0x5000] ;  /* 0x005000009674783b */ /* 0x000ee80000000200 */
[----:B------:R-:W0:Y:S04]  /*79e0*/  LDGDEPBAR ;  /* 0x00000000000079af */ /* 0x000e280000000000 */
[----:B------:R-:W4:Y:S04]  /*79f0*/  LDSM.16.M88.4 R120, [R150+0x5800] ;  /* 0x005800009678783b */ /* 0x000f280000000200 */
[----:B------:R-:W-:Y:S04]  /*7a00*/  LDSM.16.M88.4 R124, [R149] ;  /* 0x00000000957c783b */ /* 0x000fe80000000200 */
[----:B------:R-:W1:Y:S04]  /*7a10*/  LDSM.16.M88.4 R128, [R145+0x4000] ;  /* 0x004000009180783b */ /* 0x000e680000000200 */
[----:B------:R-:W1:Y:S04]  /*7a20*/  LDSM.16.M88.4 R132, [R145+0x4800] ;  /* 0x004800009184783b */ /* 0x000e680000000200 */
[----:B------:R-:W-:Y:S01]  /*7a30*/  LDSM.16.M88.4 R136, [R148] ;  /* 0x000000009488783b */ /* 0x000fe20000000200 */
[C---:B-----5:R-:W-:Y:S08]  /*7a40*/  HMMA.16816.F32 R4, R104.reuse, R108, RZ ;  /* 0x0000006c6804723c */ /* 0x060ff000000018ff */
[C---:B------:R-:W-:Y:S01]  /*7a50*/  HMMA.16816.F32 R8, R104.reuse, R110, RZ ;  /* 0x0000006e6808723c */ /* 0x040fe200000018ff */
[----:B------:R-:W5:Y:S07]  /*7a60*/  LDSM.16.M88.4 R108, [R145+0x5000] ;  /* 0x00500000916c783b */ /* 0x000f6e0000000200 */
[C---:B--2---:R-:W-:Y:S08]  /*7a70*/  HMMA.16816.F32 R12, R104.reuse, R112, RZ ;  /* 0x00000070680c723c */ /* 0x044ff000000018ff */
[C---:B------:R-:W-:Y:S01]  /*7a80*/  HMMA.16816.F32 R16, R104.reuse, R114, RZ ;  /* 0x000000726810723c */ /* 0x040fe200000018ff */
[----:B------:R-:W2:Y:S07]  /*7a90*/  LDSM.16.M88.4 R112, [R145+0x5800] ;  /* 0x005800009170783b */ /* 0x000eae0000000200 */
[C---:B---3--:R-:W-:Y:S08]  /*7aa0*/  HMMA.16816.F32 R20, R104.reuse, R116, RZ ;  /* 0x000000746814723c */ /* 0x048ff000000018ff */
[C---:B------:R-:W-:Y:S01]  /*7ab0*/  HMMA.16816.F32 R24, R104.reuse, R118, RZ ;  /* 0x000000766818723c */ /* 0x040fe200000018ff */
[----:B------:R-:W3:Y:S07]  /*7ac0*/  LDSM.16.M88.4 R116, [R144+0x4000] ;  /* 0x004000009074783b */ /* 0x000eee0000000200 */
[C---:B----4-:R-:W-:Y:S08]  /*7ad0*/  HMMA.16816.F32 R28, R104.reuse, R120, RZ ;  /* 0x00000078681c723c */ /* 0x050ff000000018ff */
[----:B------:R-:W-:Y:S01]  /*7ae0*/  HMMA.16816.F32 R32, R104, R122, RZ ;  /* 0x0000007a6820723c */ /* 0x000fe200000018ff */
[----:B------:R-:W4:Y:S04]  /*7af0*/  LDSM.16.M88.4 R104, [R144+0x4800] ;  /* 0x004800009068783b */ /* 0x000f280000000200 */
[----:B------:R-:W4:Y:S03]  /*7b00*/  LDSM.16.M88.4 R120, [R144+0x5000] ;  /* 0x005000009078783b */ /* 0x000f260000000200 */
        /* <DEDUP_REMOVED lines=9> */
[C---:B--2---:R-:W-:Y:S08]  /*7ba0*/  HMMA.16816.F32 R28, R124.reuse, R112, R28 ;  /* 0x000000707c1c723c */ /* 0x044ff0000000181c */
[----:B------:R-:W-:Y:S01]  /*7bb0*/  HMMA.16816.F32 R32, R124, R114, R32 ;  /* 0x000000727c20723c */ /* 0x000fe20000001820 */
[----:B------:R-:W-:Y:S04]  /*7bc0*/  LDSM.16.M88.4 R112, [R143+0x4000] ;  /* 0x004000008f70783b */ /* 0x000fe80000000200 */
[----:B------:R-:W-:Y:S03]  /*7bd0*/  LDSM.16.M88.4 R124, [R143+0x5000] ;  /* 0x005000008f7c783b */ /* 0x000fe60000000200 */
[C---:B---3--:R-:W-:Y:S08]  /*7be0*/  HMMA.16816.F32 R4, R136.reuse, R116, R4 ;  /* 0x000000748804723c */ /* 0x048ff00000001804 */
[C---:B------:R-:W-:Y:S01]  /*7bf0*/  HMMA.16816.F32 R8, R136.reuse, R118, R8 ;  /* 0x000000768808723c */ /* 0x040fe20000001808 */
[----:B------:R-:W-:Y:S07]  /*7c00*/  LDSM.16.M88.4 R116, [R143+0x4800] ;  /* 0x004800008f74783b */ /* 0x000fee0000000200 */
[C---:B----4-:R-:W-:Y:S08]  /*7c10*/  HMMA.16816.F32 R12, R136.reuse, R104, R12 ;  /* 0x00000068880c723c */ /* 0x050ff0000000180c */
[C---:B------:R-:W-:Y:S01]  /*7c20*/  HMMA.16816.F32 R16, R136.reuse, R106, R16 ;  /* 0x0000006a8810723c */ /* 0x040fe20000001810 */
[----:B------:R-:W2:Y:S07]  /*7c30*/  LDSM.16.M88.4 R104, [R147] ;  /* 0x000000009368783b */ /* 0x000eae0000000200 */
[C---:B------:R-:W-:Y:S08]  /*7c40*/  HMMA.16816.F32 R20, R136.reuse, R120, R20 ;  /* 0x000000788814723c */ /* 0x040ff00000001814 */
        /* <DEDUP_REMOVED lines=78> */
[----:B------:R-:W-:Y:S04]  /*8130*/  IADD3 R103, PT, PT, R167, -0x40, RZ ;  /* 0xffffffc0a7677810 */ /* 0x000fe80007ffe0ff */
[----:B------:R-:W-:Y:S02]  /*8140*/  IABS R104, R103 ;  /* 0x0000006700687213 */ /* 0x000fe40000000000 */
[-C--:B-1----:R-:W-:Y:S02]  /*8150*/  IABS R100, R2.reuse ;  /* 0x0000000200647213 */ /* 0x082fe40000000000 */
[-C--:B------:R-:W-:Y:S02]  /*8160*/  LOP3.LUT R103, R103, R2.reuse, RZ, 0x3c, !PT ;  /* 0x0000000267677212 */ /* 0x080fe400078e3cff */
[----:B------:R-:W1:Y:S10]  /*8170*/  I2F.RP R108, R100 ;  /* 0x00000064006c7306 */ /* 0x000e740000209400 */
[----:B-1----:R-:W1:Y:S02]  /*8180*/  MUFU.RCP R102, R108 ;  /* 0x0000006c00667308 */ /* 0x002e640000001000 */
[----:B-1----:R-:W-:Y:S01]  /*8190*/  VIADD R106, R102, 0xffffffe ;  /* 0x0ffffffe666a7836 */ /* 0x002fe20000000000 */
[----:B------:R-:W-:Y:S02]  /*81a0*/  IABS R102, R111 ;  /* 0x0000006f00667213 */ /* 0x000fe40000000000 */
[----:B------:R-:W-:Y:S05]  /*81b0*/  LOP3.LUT R111, R111, R2, RZ, 0x3c, !PT ;  /* 0x000000026f6f7212 */ /* 0x000fea00078e3cff */
[----:B------:R-:W1:Y:S01]  /*81c0*/  F2I.FTZ.U32.TRUNC.NTZ R107, R106 ;  /* 0x0000006a006b7305 */ /* 0x000e62000021f000 */
[----:B------:R-:W-:Y:S01]  /*81d0*/  ISETP.GE.AND P2, PT, R111, RZ, PT ;  /* 0x000000ff6f00720c */ /* 0x000fe20003f46270 */
        /* <DEDUP_REMOVED lines=42> */
[C---:B------:R-:W-:Y:S01]  /*8480*/  IMAD.WIDE.U32 R110, R107.reuse, UR6, R110 ;  /* 0x000000066b6e7c25 */ /* 0x040fe2000f8e006e */
[----:B------:R-:W-:Y:S02]  /*8490*/  SHF.R.S32.HI R100, RZ, 0x1f, R107 ;  /* 0x0000001fff647819 */ /* 0x000fe4000001146b */
[----:B------:R-:W-:Y:S03]  /*84a0*/  LEA R156, P2, R110, R156, 0x1 ;  /* 0x0000009c6e9c7211 */ /* 0x000fe600078408ff */
[----:B------:R-:W-:Y:S04]  /*84b0*/  IMAD R100, R100, UR6, RZ ;  /* 0x0000000664647c24 */ /* 0x000fe8000f8e02ff */
[----:B------:R-:W-:Y:S05]  /*84c0*/  IMAD R100, R107, UR7, R100 ;  /* 0x000000076b647c24 */ /* 0x000fea000f8e0264 */
[----:B------:R-:W-:Y:S04]  /*84d0*/  IADD3 R100, PT, PT, R111, R100, RZ ;  /* 0x000000646f647210 */ /* 0x000fe80007ffe0ff */
[----:B------:R-:W-:Y:S07]  /*84e0*/  LEA.HI.X R157, R110, R157, R100, 0x1, P2 ;  /* 0x0000009d6e9d7211 */ /* 0x000fee00010f0c64 */
.L_x_6378:
        /* <DEDUP_REMOVED lines=20> */
.L_x_6377:
[----:B------:R-:W-:Y:S01]  /*8630*/  FMNMX3.FTZ R2, R0, R6, R7, !PT ;  /* 0x0000000600027276 */ /* 0x000fe20007810007 */
[----:B-1----:R-:W-:Y:S01]  /*8640*/  LDSM.16.MT88.4 R108, [R142+0x8000] ;  /* 0x008000008e6c783b */ /* 0x002fe20000004200 */
        /* <DEDUP_REMOVED lines=312> */
.L_x_6375:
[----:B------:R-:W1:Y:S01]  /*99d0*/  SHFL.BFLY PT, R0, R171, 0x2, 0x1f ;  /* 0x0c401f00ab007f89 */ /* 0x000e6200000e0000 */
[C---:B------:R-:W-:Y:S01]  /*99e0*/  SHF.L.U32 R7, R160.reuse, 0x1, RZ ;  /* 0x00000001a0077819 */ /* 0x040fe200000006ff */
[----:B------:R-:W2:Y:S01]  /*99f0*/  S2UR UR7, SR_CTAID.Y ;  /* 0x00000000000779c3 */ /* 0x000ea20000002600 */
[C---:B------:R-:W-:Y:S01]  /*9a00*/  SHF.L.U32 R10, R160.reuse, 0x5, RZ ;  /* 0x00000005a00a7819 */ /* 0x040fe200000006ff */
[----:B------:R-:W3:Y:S01]  /*9a10*/  SHFL.BFLY PT, R2, R169, 0x2, 0x1f ;  /* 0x0c401f00a9027f89 */ /* 0x000ee200000e0000 */
[----:B------:R-:W-:Y:S01]  /*9a20*/  LOP3.LUT R9, R7, 0x6, RZ, 0xc0, !PT ;  /* 0x0000000607097812 */ /* 0x000fe200078ec0ff */
[----:B------:R-:W4:Y:S01]  /*9a30*/  LDCU UR4, c[0x0][0x44c] ;  /* 0x00008980ff0477ac */ /* 0x000f220008000800 */
[----:B------:R-:W-:Y:S01]  /*9a40*/  R2P PR, R160, 0x1c ;  /* 0x0000001ca0007804 */ /* 0x000fe20000000000 */
[----:B------:R-:W-:Y:S01]  /*9a50*/  BSSY.RECONVERGENT B0, `(.L_x_6380) ;  /* 0x00000b9000007945 */ /* 0x000fe20003800200 */
[----:B------:R-:W-:Y:S01]  /*9a60*/  LOP3.LUT R10, R9, 0x7c00, R10, 0xf8, !PT ;  /* 0x00007c00090a7812 */ /* 0x000fe200078ef80a */
[----:B------:R-:W5:Y:S01]  /*9a70*/  S2UR UR6, SR_CTAID.Z ;  /* 0x00000000000679c3 */ /* 0x000f620000002700 */
[----:B------:R-:W-:-:S07]  /*9a80*/  SHF.R.U32.HI R101, RZ, 0x2, R160 ;  /* 0x00000002ff657819 */ /* 0x000fce00000116a0 */
[----:B------:R-:W-:Y:S01]  /*9a90*/  BAR.SYNC.DEFER_BLOCKING 0x0 ;  /* 0x0000000000007b1d */ /* 0x000fe20000010000 */
[----:B------:R-:W-:-:S07]  /*9aa0*/  LOP3.LUT P5, RZ, R160, 0x3, RZ, 0xc0, !PT ;  /* 0x00000003a0ff7812 */ /* 0x000fce00078ac0ff */
[----:B------:R-:W5:Y:S01]  /*9ab0*/  LDC R15, c[0x0][0x3e0] ;  /* 0x0000f800ff0f7b82 */ /* 0x000f620000000800 */
[----:B-1----:R-:W-:Y:S01]  /*9ac0*/  FADD.FTZ R0, R0, R171 ;  /* 0x000000ab00007221 */ /* 0x002fe20000010000 */
[----:B---3--:R-:W-:-:S04]  /*9ad0*/  FADD.FTZ R11, R2, R169 ;  /* 0x000000a9020b7221 */ /* 0x008fc80000010000 */
[----:B------:R-:W1:Y:S01]  /*9ae0*/  SHFL.BFLY PT, R5, R0, 0x1, 0x1f ;  /* 0x0c201f0000057f89 */ /* 0x000e6200000e0000 */
[----:B------:R-:W-:-:S03]  /*9af0*/  SHF.L.U32 R2, R160, 0x4, RZ ;  /* 0x00000004a0027819 */ /* 0x000fc600000006ff */
[----:B------:R-:W3:Y:S01]  /*9b00*/  SHFL.BFLY PT, R4, R11, 0x1, 0x1f ;  /* 0x0c201f000b047f89 */ /* 0x000ee200000e0000 */
[C---:B------:R-:W-:Y:S02]  /*9b10*/  LOP3.LUT R12, R2.reuse, 0x1c0, RZ, 0xc0, !PT ;  /* 0x000001c0020c7812 */ /* 0x040fe400078ec0ff */
[----:B------:R-:W-:Y:S02]  /*9b20*/  LOP3.LUT R2, R2, 0x10, RZ, 0xc0, !PT ;  /* 0x0000001002027812 */ /* 0x000fe400078ec0ff */
[----:B------:R-:W-:Y:S02]  /*9b30*/  LOP3.LUT R7, R12, 0x38, R7, 0xf8, !PT ;  /* 0x000000380c077812 */ /* 0x000fe400078ef807 */
[----:B------:R-:W-:Y:S02]  /*9b40*/  SHF.R.U32.HI R12, RZ, 0x1, R160 ;  /* 0x00000001ff0c7819 */ /* 0x000fe400000116a0 */
[----:B------:R-:W-:Y:S01]  /*9b50*/  LOP3.LUT R7, R10, R7, RZ, 0xfc, !PT ;  /* 0x000000070a077212 */ /* 0x000fe200078efcff */
[----:B-1----:R-:W-:Y:S01]  /*9b60*/  FADD.FTZ R5, R0, R5 ;  /* 0x0000000500057221 */ /* 0x002fe20000010000 */
[----:B------:R-:W-:-:S03]  /*9b70*/  SHF.L.U32 R0, R160, 0x2, RZ ;  /* 0x00000002a0007819 */ /* 0x000fc600000006ff */
[----:B------:R-:W1:Y:S01]  /*9b80*/  MUFU.RCP R8, R5 ;  /* 0x0000000500087308 */ /* 0x000e620000001000 */
[----:B---3--:R-:W-:Y:S01]  /*9b90*/  FADD.FTZ R4, R11, R4 ;  /* 0x000000040b047221 */ /* 0x008fe20000010000 */
[----:B------:R-:W-:Y:S02]  /*9ba0*/  LOP3.LUT R9, R0, 0x1f8, RZ, 0xc0, !PT ;  /* 0x000001f800097812 */ /* 0x000fe400078ec0ff */
[----:B------:R-:W-:Y:S02]  /*9bb0*/  FSETP.NE.FTZ.AND P1, PT, R5, RZ, PT ;  /* 0x000000ff0500720b */ /* 0x000fe40003f35000 */
[----:B------:R-:W-:Y:S02]  /*9bc0*/  LOP3.LUT R9, R9, 0x38, R12, 0x78, !PT ;  /* 0x0000003809097812 */ /* 0x000fe400078e780c */
[----:B------:R-:W3:Y:S01]  /*9bd0*/  MUFU.RCP R6, R4 ;  /* 0x0000000400067308 */ /* 0x000ee20000001000 */
[----:B------:R-:W-:Y:S02]  /*9be0*/  FSETP.NE.FTZ.AND P0, PT, R4, RZ, PT ;  /* 0x000000ff0400720b */ /* 0x000fe40003f15000 */
[----:B------:R-:W-:-:S02]  /*9bf0*/  LEA R2, R9, R2, 0x2 ;  /* 0x0000000209027211 */ /* 0x000fc400078e10ff */
[----:B------:R-:W-:Y:S02]  /*9c00*/  MOV R9, 0x40 ;  /* 0x0000004000097802 */ /* 0x000fe40000000f00 */
[----:B------:R-:W-:Y:S02]  /*9c10*/  MOV R11, 0x20 ;  /* 0x00000020000b7802 */ /* 0x000fe40000000f00 */
[----:B-1----:R-:W-:Y:S01]  /*9c20*/  FSEL R8, R8, 1, P1 ;  /* 0x3f80000008087808 */ /* 0x002fe20000800000 */
[----:B------:R-:W1:Y:S01]  /*9c30*/  @P1 LDC R17, c[0x0][0x458] ;  /* 0x00011600ff111b82 */ /* 0x000e620000000800 */
[----:B------:R-:W-:Y:S01]  /*9c40*/  LOP3.LUT R12, R12, 0x30, RZ, 0xc0, !PT ;  /* 0x000000300c0c7812 */ /* 0x000fe200078ec0ff */
[----:B------:R-:W4:Y:S01]  /*9c50*/  @P1 MUFU.LG2 R5, R5 ;  /* 0x0000000500051308 */ /* 0x000f220000000c00 */
[----:B------:R-:W-:Y:S01]  /*9c60*/  SEL R11, R11, 0xffffffe0, !P2 ;  /* 0xffffffe00b0b7807 */ /* 0x000fe20005000000 */
        /* <DEDUP_REMOVED lines=34> */
[----:B---3--:R-:W-:Y:S01]  /*9e90*/  FSEL R6, R6, 1, P0 ;  /* 0x3f80000006067808 */ /* 0x008fe20000000000 */
[----:B------:R-:W3:Y:S01]  /*9ea0*/  @P0 MUFU.LG2 R4, R4 ;  /* 0x0000000400040308 */ /* 0x000ee20000000c00 */
[----:B------:R-:W-:Y:S01]  /*9eb0*/  SEL R7, R9, 0xffffffc0, !P3 ;  /* 0xffffffc009077807 */ /* 0x000fe20005800000 */
[----:B------:R-:W-:Y:S01]  /*9ec0*/  STS.64 [R8], R96 ;  /* 0x0000006008007388 */ /* 0x000fe20000000a00 */
[----:B------:R-:W-:Y:S01]  /*9ed0*/  LOP3.LUT R101, R12, 0x7, R101, 0xf8, !PT ;  /* 0x000000070c657812 */ /* 0x000fe200078ef865 */
[----:B------:R-:W-:Y:S01]  /*9ee0*/  FMUL.FTZ R98, R6, R98 ;  /* 0x0000006206627220 */ /* 0x000fe20000410000 */
[----:B------:R-:W-:Y:S01]  /*9ef0*/  IADD3 R10, PT, PT, R8, 0x80, RZ ;  /* 0x00000080080a7810 */ /* 0x000fe20007ffe0ff */
[C---:B------:R-:W-:Y:S01]  /*9f00*/  FMUL.FTZ R99, R6.reuse, R99 ;  /* 0x0000006306637220 */ /* 0x040fe20000410000 */
[----:B------:R-:W-:Y:S01]  /*9f10*/  IADD3 R12, PT, PT, R7, R8, RZ ;  /* 0x00000008070c7210 */ /* 0x000fe20007ffe0ff */
[----:B------:R-:W-:Y:S01]  /*9f20*/  FMUL.FTZ R38, R6, R38 ;  /* 0x0000002606267220 */ /* 0x000fe20000410000 */
[----:B------:R-:W-:Y:S01]  /*9f30*/  @P4 IADD3 R10, PT, PT, R8, -0x80, RZ ;  /* 0xffffff80080a4810 */ /* 0x000fe20007ffe0ff */
        /* <DEDUP_REMOVED lines=41> */
[----:B----4-:R-:W-:Y:S01]  /*a1d0*/  @P1 FMUL.FTZ R5, R5, 0.69314718246459960938 ;  /* 0x3f31721805051820 */ /* 0x010fe20000410000 */
[----:B---3--:R-:W-:Y:S01]  /*a1e0*/  @P0 FMUL.FTZ R4, R4, 0.69314718246459960938 ;  /* 0x3f31721804040820 */ /* 0x008fe20000410000 */
[----:B------:R-:W-:Y:S04]  /*a1f0*/  STS.64 [R13+0x800], R46 ;  /* 0x0008002e0d007388 */ /* 0x000fe80000000a00 */
[----:B------:R-:W-:Y:S04]  /*a200*/  STS.64 [R10], R48 ;  /* 0x000000300a007388 */ /* 0x000fe80000000a00 */
[----:B------:R-:W-:Y:S04]  /*a210*/  STS.64 [R10+0x800], R50 ;  /* 0x000800320a007388 */ /* 0x000fe80000000a00 */
[----:B------:R-:W-:Y:S04]  /*a220*/  STS.64 [R14], R52 ;  /* 0x000000340e007388 */ /* 0x000fe80000000a00 */
        /* <DEDUP_REMOVED lines=16> */
[----:B---3--:R-:W-:-:S03]  /*a330*/  MOV R69, 0xff800000 ;  /* 0xff80000000457802 */ /* 0x008fc60000000f00 */
[----:B------:R4:W-:Y:S01]  /*a340*/  STS.64 [R10+0x4800], R94 ;  /* 0x0048005e0a007388 */ /* 0x0009e20000000a00 */
[----:B-----5:R-:W-:Y:S01]  /*a350*/  IMAD R8, R15, R8, UR6 ;  /* 0x000000060f087e24 */ /* 0x020fe2000f8e0208 */
[----:B------:R-:W-:Y:S01]  /*a360*/  MOV R68, 0xff800000 ;  /* 0xff80000000447802 */ /* 0x000fe20000000f00 */
[----:B-1----:R-:W-:Y:S01]  /*a370*/  @P1 FFMA.FTZ R69, R100, R17, R5 ;  /* 0x0000001164451223 */ /* 0x002fe20000010005 */
[----:B------:R4:W-:Y:S01]  /*a380*/  STS.64 [R14+0x4000], R80 ;  /* 0x004000500e007388 */ /* 0x0009e20000000a00 */
[----:B------:R-:W-:Y:S02]  /*a390*/  IMAD R6, R6, R15, R8 ;  /* 0x0000000f06067224 */ /* 0x000fe400078e0208 */
[----:B------:R-:W-:Y:S01]  /*a3a0*/  @P0 FFMA.FTZ R68, R3, R18, R4 ;  /* 0x0000001203440223 */ /* 0x000fe20000010004 */
[----:B------:R4:W-:Y:S01]  /*a3b0*/  STS.64 [R14+0x4800], R82 ;  /* 0x004800520e007388 */ /* 0x0009e20000000a00 */
[----:B------:R-:W-:-:S03]  /*a3c0*/  IMAD R162, R6, R7, R162 ;  /* 0x0000000706a27224 */ /* 0x000fc600078e02a2 */
        /* <DEDUP_REMOVED lines=24> */
[C---:B----4-:R-:W-:Y:S01]  /*a550*/  VIADD R71, R101.reuse, 0x8 ;  /* 0x0000000865477836 */ /* 0x050fe20000000000 */
[C---:B------:R-:W-:Y:S02]  /*a560*/  IADD3 R2, P0, PT, R162.reuse, R101, RZ ;  /* 0x00000065a2027210 */ /* 0x040fe40007f1e0ff */
[-C--:B------:R-:W-:Y:S02]  /*a570*/  ISETP.GE.AND P2, PT, R101, R152.reuse, PT ;  /* 0x000000986500720c */ /* 0x080fe40003f46270 */
[----:B------:R-:W-:Y:S02]  /*a580*/  ISETP.GE.AND P1, PT, R71, R152, PT ;  /* 0x000000984700720c */ /* 0x000fe40003f26270 */
[----:B------:R-:W-:Y:S02]  /*a590*/  LEA.HI.X.SX32 R71, R162, RZ, 0x1, P0 ;  /* 0x000000ffa2477211 */ /* 0x000fe400000f0eff */
[----:B--2---:R-:W-:-:S04]  /*a5a0*/  LEA R70, P0, R2, UR4, 0x2 ;  /* 0x0000000402467c11 */ /* 0x004fc8000f8010ff */
[----:B------:R-:W-:-:S05]  /*a5b0*/  LEA.HI.X R71, R2, UR5, R71, 0x2, P0 ;  /* 0x0000000502477c11 */ /* 0x000fca00080f1447 */
[----:B------:R2:W-:Y:S04]  /*a5c0*/  @!P2 STG.E desc[UR16][R70.64], R69 ;  /* 0x000000454600a986 */ /* 0x0005e8000c101910 */
[----:B------:R2:W-:Y:S02]  /*a5d0*/  @!P1 STG.E desc[UR16][R70.64+0x20], R68 ;  /* 0x0000204446009986 */ /* 0x0005e4000c101910 */
.L_x_6381:
[----:B------:R-:W-:Y:S05]  /*a5e0*/  BSYNC.RECONVERGENT B0 ;  /* 0x0000000000007941 */ /* 0x000fea0003800200 */
.L_x_6380:
[----:B------:R-:W3:Y:S01]  /*a5f0*/  LDCU.64 UR4, c[0x0][0x3f8] ;  /* 0x00007f00ff0477ac */ /* 0x000ee20008000a00 */
[----:B--2-4-:R-:W-:Y:S01]  /*a600*/  LOP3.LUT R71, R154, 0x1f80, RZ, 0xc0, !PT ;  /* 0x00001f809a477812 */ /* 0x014fe200078ec0ff */
[C---:B------:R-:W-:Y:S01]  /*a610*/  VIADD R69, R153.reuse, 0x8 ;  /* 0x0000000899457836 */ /* 0x040fe20000000000 */
[-C--:B------:R-:W-:Y:S02]  /*a620*/  ISETP.GE.AND P0, PT, R153, R152.reuse, PT ;  /* 0x000000989900720c */ /* 0x080fe40003f06270 */
[----:B------:R-:W-:Y:S01]  /*a630*/  LOP3.LUT R0, R71, 0x3c, R0, 0xf8, !PT ;  /* 0x0000003c47007812 */ /* 0x000fe200078ef800 */
[----:B------:R-:W-:Y:S01]  /*a640*/  VIADD R71, R153, 0x10 ;  /* 0x0000001099477836 */ /* 0x000fe20000000000 */
[----:B------:R-:W-:Y:S01]  /*a650*/  ISETP.GE.AND P6, PT, R69, R152, PT ;  /* 0x000000984500720c */ /* 0x000fe20003fc6270 */
[----:B------:R-:W-:Y:S01]  /*a660*/  VIADD R69, R153, 0x18 ;  /* 0x0000001899457836 */ /* 0x000fe20000000000 */
[----:B------:R-:W-:Y:S02]  /*a670*/  IADD3 R0, P1, PT, R3, R0, RZ ;  /* 0x0000000003007210 */ /* 0x000fe40007f3e0ff */
[-C--:B------:R-:W-:Y:S01]  /*a680*/  ISETP.GE.AND P5, PT, R71, R152.reuse, PT ;  /* 0x000000984700720c */ /* 0x080fe20003fa6270 */
[----:B------:R-:W-:Y:S01]  /*a690*/  VIADD R71, R153, 0x20 ;  /* 0x0000002099477836 */ /* 0x000fe20000000000 */
[----:B------:R-:W-:Y:S01]  /*a6a0*/  LEA.HI.X.SX32 R73, R3, RZ, 0x1, P1 ;  /* 0x000000ff03497211 */ /* 0x000fe200008f0eff */
[----:B------:R-:W-:Y:S01]  /*a6b0*/  VIADD R3, R153, 0x30 ;  /* 0x0000003099037836 */ /* 0x000fe20000000000 */
[-C--:B------:R-:W-:Y:S01]  /*a6c0*/  ISETP.GE.AND P4, PT, R69, R152.reuse, PT ;  /* 0x000000984500720c */ /* 0x080fe20003f86270 */
[----:B------:R-:W-:Y:S01]  /*a6d0*/  VIADD R69, R153, 0x28 ;  /* 0x0000002899457836 */ /* 0x000fe20000000000 */
[----:B------:R-:W-:Y:S01]  /*a6e0*/  ISETP.GE.AND P3, PT, R71, R152, PT ;  /* 0x000000984700720c */ /* 0x000fe20003f66270 */
[----:B------:R-:W-:Y:S01]  /*a6f0*/  VIADD R153, R153, 0x38 ;  /* 0x0000003899997836 */ /* 0x000fe20000000000 */
[----:B---3--:R-:W-:-:S02]  /*a700*/  LEA R72, P1, R0, UR4, 0x2 ;  /* 0x0000000400487c11 */ /* 0x008fc4000f8210ff */
[-C--:B------:R-:W-:Y:S02]  /*a710*/  ISETP.GE.AND P2, PT, R69, R152.reuse, PT ;  /* 0x000000984500720c */ /* 0x080fe40003f46270 */
[----:B------:R-:W-:Y:S02]  /*a720*/  LEA.HI.X R73, R0, UR5, R73, 0x2, P1 ;  /* 0x0000000500497c11 */ /* 0x000fe400088f1449 */
[----:B------:R-:W-:-:S03]  /*a730*/  ISETP.GE.AND P1, PT, R3, R152, PT ;  /* 0x000000980300720c */ /* 0x000fc60003f26270 */
[----:B-1----:R1:W-:Y:S04]  /*a740*/  @!P0 STG.E.128 desc[UR16][R72.64], R64 ;  /* 0x0000004048008986 */ /* 0x0023e8000c101d10 */
        /* <DEDUP_REMOVED lines=18> */
.L_x_6382:
        /* <DEDUP_REMOVED lines=9> */
.L_x_7272:


//--------------------- .text._ZN5flash24flash_fwd_splitkv_kernelI23Flash_fwd_kernel_traitsILi128ELi64ELi64ELi4ELb0ELb0EN7cutlass6half_tE19Flash_kernel_traitsILi128ELi64ELi64ELi4ES3_EELb1ELb0ELb0ELb0ELb1ELb1ELb1ELb0EEEvNS_16Flash_fwd_paramsE --------------------------
	.section	.text._ZN5flash24flash_fwd_splitkv_kernelI23Flash_fwd_kernel_traitsILi128ELi64ELi64ELi4ELb0ELb0EN7cutlass6half_tE19Flash_kernel_traitsILi128ELi64ELi64ELi4ES3_EELb1ELb0ELb0ELb0ELb1ELb1ELb1ELb0EEEvNS_16Flash_fwd_paramsE,"ax",@progbits
	.align	128
        .global         _ZN5flash24flash_fwd_splitkv_kernelI23Flash_fwd_kernel_traitsILi128ELi64ELi64ELi4ELb0ELb0EN7cutlass6half_tE19Flash_kernel_traitsILi128ELi64ELi64ELi4ES3_EELb1ELb0ELb0ELb0ELb1ELb1ELb1ELb0EEEvNS_16Flash_fwd_paramsE
        .type           _ZN5flash24flash_fwd_splitkv_kernelI23Flash_fwd_kernel_traitsILi128ELi64ELi64ELi4ELb0ELb0EN7cutlass6half_tE19Flash_kernel_traitsILi128ELi64ELi64ELi4ES3_EELb1ELb0ELb0ELb0ELb1ELb1ELb1ELb0EEEvNS_16Flash_fwd_paramsE,@function
        .size           _ZN5flash24flash_fwd_splitkv_kernelI23Flash_fwd_kernel_traitsILi128ELi64ELi64ELi4ELb0ELb0EN7cutlass6half_tE19Flash_kernel_traitsILi128ELi64ELi64ELi4ES3_EELb1ELb0ELb0ELb0ELb1ELb1ELb1ELb0EEEvNS_16Flash_fwd_paramsE,(.L_x_7273 - _ZN5flash24flash_fwd_splitkv_kernelI23Flash_fwd_kernel_traitsILi128ELi64ELi64ELi4ELb0ELb0EN7cutlass6half_tE19Flash_kernel_traitsILi128ELi64ELi64ELi4ES3_EELb1ELb0ELb0ELb0ELb1ELb1ELb1ELb0EEEvNS_16Flash_fwd_paramsE)
        .other          _ZN5flash24flash_fwd_splitkv_kernelI23Flash_fwd_kernel_traitsILi128ELi64ELi64ELi4ELb0ELb0EN7cutlass6half_tE19Flash_kernel_traitsILi128ELi64ELi64ELi4ES3_EELb1ELb0ELb0ELb0ELb1ELb1ELb1ELb0EEEvNS_16Flash_fwd_paramsE,@"STO_CUDA_ENTRY STV_DEFAULT"
_ZN5flash24flash_fwd_splitkv_kernelI23Flash_fwd_kernel_traitsILi128ELi64ELi64ELi4ELb0ELb0EN7cutlass6half_tE19Flash_kernel_traitsILi128ELi64ELi64ELi4ES3_EELb1ELb0ELb0ELb0ELb1ELb1ELb1ELb0EEEvNS_16Flash_fwd_paramsE:
.text._ZN5flash24flash_fwd_splitkv_kernelI23Flash_fwd_kernel_traitsILi128ELi64ELi64ELi4ELb0ELb0EN7cutlass6half_tE19Flash_kernel_traitsILi128ELi64ELi64ELi4ES3_EELb1ELb0ELb0ELb0ELb1ELb1ELb1ELb0EEEvNS_16Flash_fwd_paramsE:
        /* <DEDUP_REMOVED lines=56> */
.L_x_6383:
        /* <DEDUP_REMOVED lines=153> */
.L_x_6384:
        /* <DEDUP_REMOVED lines=8> */
.L_x_6385:
        /* <DEDUP_REMOVED lines=100> */
.L_x_6386:
        /* <DEDUP_REMOVED lines=15> */
.L_x_6388:
[----:B------:R-:W2:Y:S01]  /*14c0*/  LDC.64 R102, c[0x0][0x3b8] ;  /* 0x0000ee00ff667b82 */ /* 0x000ea20000000a00 */
[----:B------:R-:W-:-:S05]  /*14d0*/  IADD3 R6, PT, PT, R0, R3, RZ ;  /* 0x0000000300067210 */ /* 0x000fca0007ffe0ff */
[C---:B--2---:R-:W-:Y:S02]  /*14e0*/  IMAD R13, R6.reuse, R103, RZ ;  /* 0x00000067060d7224 */ /* 0x044fe400078e02ff */
[----:B------:R-:W-:-:S05]  /*14f0*/  IMAD.WIDE.U32 R6, R6, R102, RZ ;  /* 0x0000006606067225 */ /* 0x000fca00078e00ff */
[----:B------:R-:W-:Y:S02]  /*1500*/  IADD3 R13, PT, PT, R7, R13, RZ ;  /* 0x0000000d070d7210 */ /* 0x000fe40007ffe0ff */
[----:B------:R-:W-:Y:S02]  /*1510*/  MOV R12, R6 ;  /* 0x00000006000c7202 */ /* 0x000fe40000000f00 */
.L_x_6389:
        /* <DEDUP_REMOVED lines=14> */
.L_x_6390:
[----:B------:R-:W2:Y:S01]  /*1600*/  LDC.64 R24, c[0x0][0x3c0] ;  /* 0x0000f000ff187b82 */ /* 0x000ea20000000a00 */
[----:B------:R-:W-:-:S05]  /*1610*/  IADD3 R0, PT, PT, R0, R3, RZ ;  /* 0x0000000300007210 */ /* 0x000fca0007ffe0ff */
[C---:B--2---:R-:W-:Y:S02]  /*1620*/  IMAD R15, R0.reuse, R25, RZ ;  /* 0x00000019000f7224 */ /* 0x044fe400078e02ff */
[----:B-1---5:R-:W-:-:S05]  /*1630*/  IMAD.WIDE.U32 R4, R0, R24, RZ ;  /* 0x0000001800047225 */ /* 0x022fca00078e00ff */
[----:B------:R-:W-:Y:S02]  /*1640*/  IADD3 R15, PT, PT, R5, R15, RZ ;  /* 0x0000000f050f7210 */ /* 0x000fe40007ffe0ff */
[----:B------:R-:W-:-:S07]  /*1650*/  MOV R14, R4 ;  /* 0x00000004000e7202 */ /* 0x000fce0000000f00 */
.L_x_6391:
        /* <DEDUP_REMOVED lines=46> */
.L_x_6387:
        /* <DEDUP_REMOVED lines=11> */
[----:B------:R-:W2:Y:S01]  /*19f0*/  S2UR UR6, SR_CgaCtaId ;  /* 0x00000000000679c3 */ /* 0x000ea20000008800 */
[----:B------:R-:W-:Y:S01]  /*1a00*/  ISETP.GE.AND P3, PT, R21, R158, PT ;  /* 0x0000009e1500720c */ /* 0x000fe20003f66270 */
[----:B------:R-:W-:Y:S01]  /*1a10*/  VIADD R19, R16, 0x20 ;  /* 0x0000002010137836 */ /* 0x000fe20000000000 */
[----:B------:R-:W-:Y:S01]  /*1a20*/  LOP3.LUT R101, R160, 0x1f8, RZ, 0xc0, !PT ;  /* 0x000001f8a0657812 */ /* 0x000fe200078ec0ff */
[----:B------:R-:W3:Y:S01]  /*1a30*/  LDCU.64 UR10, c[0x0][0x388] ;  /* 0x00007100ff0a77ac */ /* 0x000ee20008000a00 */
[----:B------:R-:W-:-:S02]  /*1a40*/  SHF.L.U64.HI R84, R102, 0x4, R103 ;  /* 0x0000000466547819 */ /* 0x000fc40000010267 */
[----:B------:R-:W-:Y:S01]  /*1a50*/  ISETP.GE.AND P1, PT, R19, R158, PT ;  /* 0x0000009e1300720c */ /* 0x000fe20003f26270 */
[----:B------:R-:W4:Y:S01]  /*1a60*/  @!P0 LDC.64 R6, c[0x0][0x398] ;  /* 0x0000e600ff068b82 */ /* 0x000f220000000a00 */
[--C-:B------:R-:W-:Y:S02]  /*1a70*/  LOP3.LUT R101, R101, 0x38, R166.reuse, 0x78, !PT ;  /* 0x0000003865657812 */ /* 0x100fe400078e78a6 */
[--C-:B------:R-:W-:Y:S02]  /*1a80*/  SHF.R.U32.HI R159, RZ, 0x4, R166.reuse ;  /* 0x00000004ff9f7819 */ /* 0x100fe400000116a6 */
[----:B------:R-:W-:Y:S02]  /*1a90*/  SHF.R.U32.HI R86, RZ, 0x1, R166 ;  /* 0x00000001ff567819 */ /* 0x000fe400000116a6 */
[C---:B------:R-:W-:Y:S01]  /*1aa0*/  @!P3 IADD3 R26, P5, PT, R32.reuse, 0x10, RZ ;  /* 0x00000010201ab810 */ /* 0x040fe20007fbe0ff */
[----:B------:R-:W5:Y:S04]  /*1ab0*/  @P0 LDC.64 R4, c[0x0][0x3b0] ;  /* 0x0000ec00ff040b82 */ /* 0x000f680000000a00 */
[----:B------:R-:W-:Y:S01]  /*1ac0*/  @!P3 IMAD.X R29, RZ, RZ, R33, P5 ;  /* 0x000000ffff1db224 */ /* 0x000fe200028e0621 */
[----:B------:R-:W-:-:S03]  /*1ad0*/  @!P1 IADD3 R27, P4, PT, R32, 0x20, RZ ;  /* 0x00000020201b9810 */ /* 0x000fc60007f9e0ff */
[----:B------:R-:W3:Y:S01]  /*1ae0*/  @!P3 LDC.64 R14, c[0x0][0x3b0] ;  /* 0x0000ec00ff0ebb82 */ /* 0x000ee20000000a00 */
[----:B----4-:R-:W-:-:S03]  /*1af0*/  @!P0 IMAD.WIDE.U32 R10, R167, R6, RZ ;  /* 0x00000006a70a8225 */ /* 0x010fc600078e00ff */
[----:B------:R-:W-:Y:S01]  /*1b00*/  @!P0 MOV R9, R10 ;  /* 0x0000000a00098202 */ /* 0x000fe20000000f00 */
[----:B-----5:R-:W-:-:S04]  /*1b10*/  @P0 IMAD.WIDE.U32 R12, R8, R4, RZ ;  /* 0x00000004080c0225 */ /* 0x020fc800078e00ff */
[----:B------:R-:W-:Y:S01]  /*1b20*/  @!P0 IMAD R4, R167, R7, R11 ;  /* 0x00000007a7048224 */ /* 0x000fe200078e020b */
[----:B------:R-:W-:Y:S01]  /*1b30*/  SHF.R.S32.HI R11, RZ, 0x1f, R34 ;  /* 0x0000001fff0b7819 */ /* 0x000fe20000011422 */
[----:B------:R-:W4:Y:S01]  /*1b40*/  @!P6 LDC.64 R6, c[0x0][0x3b0] ;  /* 0x0000ec00ff06eb82 */ /* 0x000f220000000a00 */
[----:B------:R-:W-:Y:S02]  /*1b50*/  @P0 IMAD.MOV.U32 R9, RZ, RZ, R12 ;  /* 0x000000ffff090224 */ /* 0x000fe400078e000c */
[----:B------:R-:W-:Y:S02]  /*1b60*/  @P0 IMAD R4, R8, R5, R13 ;  /* 0x0000000508040224 */ /* 0x000fe400078e020d */
[----:B-1----:R-:W-:Y:S01]  /*1b70*/  IMAD R11, R11, UR4, RZ ;  /* 0x000000040b0b7c24 */ /* 0x002fe2000f8e02ff */
[----:B------:R-:W-:Y:S01]  /*1b80*/  IADD3 R8, P0, PT, R0, R9, RZ ;  /* 0x0000000900087210 */ /* 0x000fe20007f1e0ff */
[----:B---3--:R-:W-:Y:S02]  /*1b90*/  @!P3 IMAD R29, R29, R14, RZ ;  /* 0x0000000e1d1db224 */ /* 0x008fe400078e02ff */
[----:B------:R-:W-:Y:S01]  /*1ba0*/  IMAD R11, R34, UR5, R11 ;  /* 0x00000005220b7c24 */ /* 0x000fe2000f8e020b */
[----:B------:R-:W-:Y:S01]  /*1bb0*/  IADD3.X R9, PT, PT, RZ, R4, RZ, P0, !PT ;  /* 0x00000004ff097210 */ /* 0x000fe200007fe4ff */
[----:B------:R-:W-:Y:S01]  /*1bc0*/  UMOV UR5, 0x400 ;  /* 0x0000040000057882 */ /* 0x000fe20000000000 */
[----:B------:R-:W1:Y:S01]  /*1bd0*/  @!P6 LDC.64 R4, c[0x0][0x380] ;  /* 0x0000e000ff04eb82 */ /* 0x000e620000000a00 */
[----:B------:R-:W-:Y:S01]  /*1be0*/  ISETP.GE.AND P0, PT, R17, R158, PT ;  /* 0x0000009e1100720c */ /* 0x000fe20003f06270 */
[----:B------:R-:W-:Y:S01]  /*1bf0*/  @!P3 IMAD R15, R26, R15, R29 ;  /* 0x0000000f1a0fb224 */ /* 0x000fe200078e021d */
[----:B--2---:R-:W-:Y:S01]  /*1c00*/  ULEA UR5, UR6, UR5, 0x18 ;  /* 0x0000000506057291 */ /* 0x004fe2000f8ec0ff */
[----:B------:R-:W-:Y:S01]  /*1c10*/  IMAD.WIDE.U32 R34, R34, UR4, R8 ;  /* 0x0000000422227c25 */ /* 0x000fe2000f8e0008 */
[----:B------:R-:W-:Y:S01]  /*1c20*/  LOP3.LUT R8, R160, 0x1e00, RZ, 0xc0, !PT ;  /* 0x00001e00a0087812 */ /* 0x000fe200078ec0ff */
[----:B------:R-:W2:Y:S02]  /*1c30*/  LDCU.64 UR6, c[0x0][0x390] ;  /* 0x00007200ff0677ac */ /* 0x000ea40008000a00 */
[----:B------:R-:W-:Y:S01]  /*1c40*/  IMAD.IADD R35, R35, 0x1, R11 ;  /* 0x0000000123237824 */ /* 0x000fe200078e020b */
[----:B------:R-:W-:Y:S01]  /*1c50*/  LOP3.LUT R101, R101, R8, RZ, 0xfc, !PT ;  /* 0x0000000865657212 */ /* 0x000fe200078efcff */
[----:B------:R-:W3:Y:S01]  /*1c60*/  @!P3 LDC.64 R10, c[0x0][0x380] ;  /* 0x0000e000ff0abb82 */ /* 0x000ee20000000a00 */
[----:B------:R-:W-:Y:S01]  /*1c70*/  @!P3 MOV R38, R34 ;  /* 0x000000220026b202 */ /* 0x000fe20000000f00 */
[-C--:B----4-:R-:W-:Y:S01]  /*1c80*/  @!P6 IMAD R9, R33, R6.reuse, RZ ;  /* 0x000000062109e224 */ /* 0x090fe200078e02ff */
[----:B------:R-:W-:Y:S01]  /*1c90*/  @!P1 MOV R37, R35 ;  /* 0x0000002300259202 */ /* 0x000fe20000000f00 */
[C---:B------:R-:W-:Y:S01]  /*1ca0*/  @!P6 IMAD.WIDE.U32 R30, R32.reuse, R6, R34 ;  /* 0x00000006201ee225 */ /* 0x040fe200078e0022 */
[C---:B------:R-:W-:Y:S01]  /*1cb0*/  @!P0 IADD3 R23, P2, PT, R32.reuse, 0x30, RZ ;  /* 0x0000003020178810 */ /* 0x040fe20007f5e0ff */
[----:B------:R-:W4:Y:S01]  /*1cc0*/  LDCU UR4, c[0x0][0x50c] ;  /* 0x0000a180ff0477ac */ /* 0x000f220008000800 */
[----:B------:R-:W-:Y:S01]  /*1cd0*/  LEA R101, R101, UR5, 0x1 ;  /* 0x0000000565657c11 */ /* 0x000fe2000f8e08ff */
[----:B------:R-:W5:Y:S01]  /*1ce0*/  @!P0 LDC.64 R12, c[0x0][0x3b0] ;  /* 0x0000ec00ff0c8b82 */ /* 0x000f620000000a00 */
[----:B------:R-:W-:-:S02]  /*1cf0*/  @!P6 IMAD R9, R32, R7, R9 ;  /* 0x000000072009e224 */ /* 0x000fc400078e0209 */
[----:B------:R-:W-:Y:S02]  /*1d00*/  @!P3 IMAD.MOV.U32 R39, RZ, RZ, R35 ;  /* 0x000000ffff27b224 */ /* 0x000fe400078e0023 */
[----:B------:R-:W-:Y:S01]  /*1d10*/  @!P1 IMAD.MOV.U32 R36, RZ, RZ, R34 ;  /* 0x000000ffff249224 */ /* 0x000fe200078e0022 */
[----:B------:R-:W-:Y:S01]  /*1d20*/  @!P6 IADD3 R8, PT, PT, R31, R9, RZ ;  /* 0x000000091f08e210 */ /* 0x000fe20007ffe0ff */
[--C-:B------:R-:W-:Y:S01]  /*1d30*/  @!P1 IMAD.X R31, RZ, RZ, R33.reuse, P4 ;  /* 0x000000ffff1f9224 */ /* 0x100fe200020e0621 */
[----:B------:R-:W2:Y:S01]  /*1d40*/  @!P1 LDC.64 R6, c[0x0][0x3b0] ;  /* 0x0000ec00ff069b82 */ /* 0x000ea20000000a00 */
[----:B-1----:R-:W-:Y:S01]  /*1d50*/  @!P6 LEA R40, P5, R30, R4, 0x1 ;  /* 0x000000041e28e211 */ /* 0x002fe200078a08ff */
[----:B------:R-:W-:Y:S02]  /*1d60*/  @!P0 IMAD.X R33, RZ, RZ, R33, P2 ;  /* 0x000000ffff218224 */ /* 0x000fe400010e0621 */
[----:B------:R-:W-:Y:S01]  /*1d70*/  @!P3 IMAD.WIDE.U32 R38, R26, R14, R38 ;  /* 0x0000000e1a26b225 */ /* 0x000fe200078e0026 */
[----:B------:R-:W-:-:S03]  /*1d80*/  @!P6 LEA.HI.X R41, R30, R5, R8, 0x1, P5 ;  /* 0x000000051e29e211 */ /* 0x000fc600028f0c08 */
[----:B------:R-:W1:Y:S01]  /*1d90*/  @!P1 LDC.64 R8, c[0x0][0x380] ;  /* 0x0000e000ff089b82 */ /* 0x000e620000000a00 */
[----:B------:R-:W-:Y:S01]  /*1da0*/  @!P3 IADD3 R15, PT, PT, R39, R15, RZ ;  /* 0x0000000f270fb210 */ /* 0x000fe20007ffe0ff */
[----:B------:R-:W-:Y:S01]  /*1db0*/  VIADD R26, R2, 0xffffffff ;  /* 0xffffffff021a7836 */ /* 0x000fe20000000000 */
[----:B------:R-:W-:Y:S01]  /*1dc0*/  @!PT LDS RZ, [RZ] ;  /* 0x00000000fffff984 */ /* 0x000fe20000000800 */
[----:B------:R-:W-:Y:S01]  /*1dd0*/  @!PT LDS RZ, [RZ] ;  /* 0x00000000fffff984 */ /* 0x000fe20000000800 */
[----:B------:R-:W-:Y:S01]  /*1de0*/  @!PT LDS RZ, [RZ] ;  /* 0x00000000fffff984 */ /* 0x000fe20000000800 */
[----:B------:R-:W-:Y:S04]  /*1df0*/  @!P6 LDGSTS.E.BYPASS.LTC128B.128 [R101], desc[UR16][R40.64] ;  /* 0x000000002865efae */ /* 0x000fe8000b981a10 */
[----:B------:R-:W-:Y:S01]  /*1e00*/  @!P6 LDGSTS.E.BYPASS.LTC128B.128 [R101+0x2000], desc[UR16][R40.64+0x80] ;  /* 0x020000802865efae */ /* 0x000fe2000b981a10 */
[----:B------:R-:W4:Y:S01]  /*1e10*/  @!P0 LDC.64 R4, c[0x0][0x380] ;  /* 0x0000e000ff048b82 */ /* 0x000f220000000a00 */
[-C--:B-----5:R-:W-:Y:S02]  /*1e20*/  @!P0 IMAD R14, R33, R12.reuse, RZ ;  /* 0x0000000c210e8224 */ /* 0x0a0fe400078e02ff */
[----:B------:R-:W-:-:S04]  /*1e30*/  @!P0 IMAD.WIDE.U32 R34, R23, R12, R34 ;  /* 0x0000000c17228225 */ /* 0x000fc800078e0022 */
[----:B------:R-:W-:Y:S01]  /*1e40*/  @!P0 IMAD R13, R23, R13, R14 ;  /* 0x0000000d170d8224 */ /* 0x000fe200078e020e */
[C---:B---3--:R-:W-:Y:S01]  /*1e50*/  @!P3 LEA R14, P2, R38.reuse, R10, 0x1 ;  /* 0x0000000a260eb211 */ /* 0x048fe200078408ff */
[-C--:B--2---:R-:W-:Y:S02]  /*1e60*/  @!P1 IMAD R28, R31, R6.reuse, RZ ;  /* 0x000000061f1c9224 */ /* 0x084fe400078e02ff */
[----:B------:R-:W-:Y:S01]  /*1e70*/  @!P1 IMAD.WIDE.U32 R36, R27, R6, R36 ;  /* 0x000000061b249225 */ /* 0x000fe200078e0024 */
[----:B------:R-:W-:-:S03]  /*1e80*/  @!P3 LEA.HI.X R15, R38, R11, R15, 0x1, P2 ;  /* 0x0000000b260fb211 */ /* 0x000fc600010f0c0f */
[----:B------:R-:W-:Y:S01]  /*1e90*/  @!P1 IMAD R7, R27, R7, R28 ;  /* 0x000000071b079224 */ /* 0x000fe200078e021c */
[----:B-1----:R-:W-:Y:S01]  /*1ea0*/  @!P1 LEA R8, P4, R36, R8, 0x1 ;  /* 0x0000000824089211 */ /* 0x002fe200078808ff */
[----:B------:R-:W-:Y:S01]  /*1eb0*/  IMAD.SHL.U32 R6, R26, 0x40, RZ ;  /* 0x000000401a067824 */ /* 0x000fe200078e00ff */
[----:B------:R-:W-:Y:S01]  /*1ec0*/  @!P3 LDGSTS.E.BYPASS.LTC128B.128 [R101+0x800], desc[UR16][R14.64] ;  /* 0x008000000e65bfae */ /* 0x000fe2000b981a10 */
[----:B------:R-:W-:Y:S01]  /*1ed0*/  @!P0 IMAD.IADD R13, R35, 0x1, R13 ;  /* 0x00000001230d8824 */ /* 0x000fe200078e020d */
[----:B------:R-:W-:Y:S01]  /*1ee0*/  @!P1 IADD3 R7, PT, PT, R37, R7, RZ ;  /* 0x0000000725079210 */ /* 0x000fe20007ffe0ff */
[----:B------:R-:W-:Y:S01]  /*1ef0*/  IMAD.IADD R10, R85, 0x1, -R6 ;  /* 0x00000001550a7824 */ /* 0x000fe200078e0a06 */
[----:B------:R-:W-:Y:S01]  /*1f00*/  @!P3 LDGSTS.E.BYPASS.LTC128B.128 [R101+0x2800], desc[UR16][R14.64+0x80] ;  /* 0x028000800e65bfae */ /* 0x000fe2000b981a10 */
[----:B------:R-:W-:Y:S02]  /*1f10*/  IADD3 R20, P3, PT, R0, R20, RZ ;  /* 0x0000001400147210 */ /* 0x000fe40007f7e0ff */
[----:B------:R-:W-:-:S02]  /*1f20*/  @!P1 LEA.HI.X R9, R36, R9, R7, 0x1, P4 ;  /* 0x0000000924099211 */ /* 0x000fc400020f0c07 */
[CC--:B------:R-:W-:Y:S02]  /*1f30*/  ISETP.GE.AND P5, PT, R21.reuse, R10.reuse, PT ;  /* 0x0000000a1500720c */ /* 0x0c0fe40003fa6270 */
[----:B------:R-:W-:Y:S01]  /*1f40*/  ISETP.GE.AND P2, PT, R21, R10, PT ;  /* 0x0000000a1500720c */ /* 0x000fe20003f46270 */
[----:B------:R-:W-:Y:S01]  /*1f50*/  @!P1 LDGSTS.E.BYPASS.LTC128B.128 [R101+0x1000], desc[UR16][R8.64] ;  /* 0x0100000008659fae */ /* 0x000fe2000b981a10 */
[C---:B----4-:R-:W-:Y:S02]  /*1f60*/  @!P0 LEA R4, P4, R34.reuse, R4, 0x1 ;  /* 0x0000000422048211 */ /* 0x050fe400078808ff */
[----:B------:R-:W-:Y:S01]  /*1f70*/  IADD3.X R21, PT, PT, RZ, R3, RZ, P3, !PT ;  /* 0x00000003ff157210 */ /* 0x000fe20001ffe4ff */
[----:B------:R1:W-:Y:S01]  /*1f80*/  @!P1 LDGSTS.E.BYPASS.LTC128B.128 [R101+0x3000], desc[UR16][R8.64+0x80] ;  /* 0x0300008008659fae */ /* 0x0003e2000b981a10 */
[----:B------:R-:W-:Y:S01]  /*1f90*/  @!P0 LEA.HI.X R5, R34, R5, R13, 0x1, P4 ;  /* 0x0000000522058211 */ /* 0x000fe200020f0c0d */
[----:B------:R-:W-:Y:S01]  /*1fa0*/  IMAD.SHL.U32 R3, R102, 0x10, RZ ;  /* 0x0000001066037824 */ /* 0x000fe200078e00ff */
        /* <DEDUP_REMOVED lines=8> */
[----:B------:R-:W-:Y:S01]  /*2030*/  LEA R162, P0, R20, UR10, 0x1 ;  /* 0x0000000a14a27c11 */ /* 0x000fe2000f8008ff */
[C---:B------:R-:W-:Y:S01]  /*2040*/  IMAD.WIDE.U32 R12, R16.reuse, R24, R12 ;  /* 0x00000018100c7225 */ /* 0x040fe200078e000c */
[----:B------:R-:W-:-:S02]  /*2050*/  ISETP.GE.AND P6, PT, R16, R10, PT ;  /* 0x0000000a1000720c */ /* 0x000fc40003fc6270 */
[----:B------:R-:W-:Y:S01]  /*2060*/  LEA.HI.X R163, R20, UR11, R163, 0x1, P0 ;  /* 0x0000000b14a37c11 */ /* 0x000fe200080f0ca3 */
[----:B------:R-:W-:Y:S01]  /*2070*/  IMAD R16, R16, R25, R13 ;  /* 0x0000001910107224 */ /* 0x000fe200078e020d */
[----:B------:R-:W-:Y:S02]  /*2080*/  LEA R164, P1, R12, UR6, 0x1 ;  /* 0x000000060ca47c11 */ /* 0x000fe4000f8208ff */
[----:B------:R-:W-:Y:S02]  /*2090*/  SHF.L.U32 R27, R166, 0x6, RZ ;  /* 0x00000006a61b7819 */ /* 0x000fe400000006ff */
[----:B------:R-:W-:Y:S01]  /*20a0*/  LEA.HI.X R165, R12, UR7, R16, 0x1, P1 ;  /* 0x000000070ca57c11 */ /* 0x000fe200088f0c10 */
[----:B------:R-:W-:Y:S01]  /*20b0*/  @!P3 IMAD.WIDE.U32 R12, R102, 0x60, R162 ;  /* 0x00000060660cb825 */ /* 0x000fe200078e00a2 */
[----:B------:R-:W-:Y:S02]  /*20c0*/  ISETP.GE.AND P1, PT, R19, R10, PT ;  /* 0x0000000a1300720c */ /* 0x000fe40003f26270 */
[----:B------:R-:W-:Y:S01]  /*20d0*/  SHF.L.U64.HI R7, R24, 0x4, R25 ;  /* 0x0000000418077819 */ /* 0x000fe20000010219 */
[----:B------:R-:W-:Y:S01]  /*20e0*/  @!P6 LDGSTS.E.BYPASS.LTC128B.128 [R101+0x4000], desc[UR16][R162.64] ;  /* 0x04000000a265efae */ /* 0x000fe2000b981a10 */
[----:B-1----:R-:W-:-:S03]  /*20f0*/  @!P5 LEA R8, P0, R3, R162, 0x1 ;  /* 0x000000a20308d211 */ /* 0x002fc600078008ff */
[----:B------:R-:W-:Y:S01]  /*2100*/  @!P6 LDGSTS.E.BYPASS.LTC128B.128 [R101+0x6000], desc[UR16][R162.64+0x80] ;  /* 0x06000080a265efae */ /* 0x000fe2000b981a10 */
[----:B------:R-:W-:Y:S02]  /*2110*/  @!P5 LEA.HI.X R9, R3, R163, R84, 0x1, P0 ;  /* 0x000000a30309d211 */ /* 0x000fe400000f0c54 */
[----:B------:R-:W-:-:S03]  /*2120*/  @!P4 LEA R14, P0, R102, R162, 0x6 ;  /* 0x000000a2660ec211 */ /* 0x000fc600078030ff */
[----:B------:R-:W-:Y:S01]  /*2130*/  @!P5 LDGSTS.E.BYPASS.LTC128B.128 [R101+0x4800], desc[UR16][R8.64] ;  /* 0x048000000865dfae */ /* 0x000fe2000b981a10 */
[----:B--2---:R-:W-:Y:S01]  /*2140*/  @!P3 IMAD R4, R103, 0x60, RZ ;  /* 0x000000606704b824 */ /* 0x004fe200078e02ff */
[----:B------:R-:W-:Y:S02]  /*2150*/  @!P4 LEA.HI.X R15, R102, R163, R103, 0x6, P0 ;  /* 0x000000a3660fc211 */ /* 0x000fe400000f3467 */
[----:B------:R1:W-:Y:S01]  /*2160*/  @!P5 LDGSTS.E.BYPASS.LTC128B.128 [R101+0x6800], desc[UR16][R8.64+0x80] ;  /* 0x068000800865dfae */ /* 0x0003e2000b981a10 */
[----:B------:R-:W-:Y:S01]  /*2170*/  @!P3 IMAD.IADD R13, R13, 0x1, R4 ;  /* 0x000000010d0db824 */ /* 0x000fe200078e0204 */
[----:B------:R-:W-:Y:S01]  /*2180*/  ISETP.GE.AND P0, PT, R17, R10, PT ;  /* 0x0000000a1100720c */ /* 0x000fe20003f06270 */
[----:B------:R-:W-:Y:S01]  /*2190*/  IMAD.SHL.U32 R4, R24, 0x10, RZ ;  /* 0x0000001018047824 */ /* 0x000fe200078e00ff */
[----:B------:R-:W-:Y:S01]  /*21a0*/  @!P4 LDGSTS.E.BYPASS.LTC128B.128 [R101+0x5000], desc[UR16][R14.64] ;  /* 0x050000000e65cfae */ /* 0x000fe2000b981a10 */
[----:B------:R-:W-:Y:S02]  /*21b0*/  LOP3.LUT R5, R0, 0x1c0, R27, 0xf8, !PT ;  /* 0x000001c000057812 */ /* 0x000fe400078ef81b */
[----:B------:R-:W-:Y:S01]  /*21c0*/  LOP3.LUT R27, R27, 0x200, RZ, 0xc0, !PT ;  /* 0x000002001b1b7812 */ /* 0x000fe200078ec0ff */
[----:B------:R2:W-:Y:S01]  /*21d0*/  @!P4 LDGSTS.E.BYPASS.LTC128B.128 [R101+0x7000], desc[UR16][R14.64+0x80] ;  /* 0x070000800e65cfae */ /* 0x0005e2000b981a10 */
[----:B------:R-:W-:-:S03]  /*21e0*/  LOP3.LUT R10, R166, 0x8, RZ, 0xc0, !PT ;  /* 0x00000008a60a7812 */ /* 0x000fc600078ec0ff */
[----:B------:R-:W-:Y:S01]  /*21f0*/  @!P3 LDGSTS.E.BYPASS.LTC128B.128 [R101+0x5800], desc[UR16][R12.64] ;  /* 0x058000000c65bfae */ /* 0x000fe2000b981a10 */
[----:B------:R-:W-:-:S03]  /*2200*/  LOP3.LUT R11, R5, R10, RZ, 0x3c, !PT ;  /* 0x0000000a050b7212 */ /* 0x000fc600078e3cff */
[----:B------:R3:W-:Y:S04]  /*2210*/  @!P3 LDGSTS.E.BYPASS.LTC128B.128 [R101+0x7800], desc[UR16][R12.64+0x80] ;  /* 0x078000800c65bfae */ /* 0x0007e8000b981a10 */
[----:B------:R-:W0:Y:S01]  /*2220*/  LDGDEPBAR ;  /* 0x00000000000079af */ /* 0x000e220000000000 */
[----:B-1----:R-:W-:Y:S01]  /*2230*/  SHF.L.U32 R9, R159, 0xa, RZ ;  /* 0x0000000a9f097819 */ /* 0x002fe200000006ff */
[----:B------:R-:W-:-:S03]  /*2240*/  @!P0 IMAD R8, R25, 0x60, RZ ;  /* 0x0000006019088824 */ /* 0x000fc600078e02ff */
[----:B------:R-:W-:Y:S01]  /*2250*/  LOP3.LUT R0, R9, 0x400, RZ, 0xc0, !PT ;  /* 0x0000040009007812 */ /* 0x000fe200078ec0ff */
[----:B--2---:R-:W-:-:S03]  /*2260*/  @!P0 IMAD.WIDE.U32 R14, R24, 0x60, R164 ;  /* 0x00000060180e8825 */ /* 0x004fc600078e00a4 */
[----:B------:R-:W-:Y:S01]  /*2270*/  LEA R0, R11, R0, 0x1 ;  /* 0x000000000b007211 */ /* 0x000fe200078e08ff */
[----:B------:R-:W-:Y:S02]  /*2280*/  @!P0 IMAD.IADD R9, R15, 0x1, R8 ;  /* 0x000000010f098824 */ /* 0x000fe400078e0208 */
[----:B------:R-:W-:Y:S01]  /*2290*/  @!P0 IMAD.MOV.U32 R8, RZ, RZ, R14 ;  /* 0x000000ffff088224 */ /* 0x000fe200078e000e */
[----:B---3--:R-:W-:Y:S01]  /*22a0*/  @!P2 LEA R12, P3, R4, R164, 0x1 ;  /* 0x000000a4040ca211 */ /* 0x008fe200078608ff */
[----:B------:R-:W-:-:S04]  /*22b0*/  DEPBAR.LE SB0, 0x0 ;  /* 0x000080000000791a */ /* 0x000fc80000000000 */
[----:B------:R-:W-:Y:S01]  /*22c0*/  BAR.SYNC.DEFER_BLOCKING 0x0 ;  /* 0x0000000000007b1d */ /* 0x000fe20000010000 */
[-C--:B------:R-:W-:Y:S01]  /*22d0*/  @!P2 LEA.HI.X R13, R4, R165.reuse, R7, 0x1, P3 ;  /* 0x000000a5040da211 */ /* 0x080fe200018f0c07 */
[----:B------:R-:W-:Y:S01]  /*22e0*/  VIADD R156, R0, UR5 ;  /* 0x00000005009c7c36 */ /* 0x000fe20008000000 */
[----:B------:R-:W-:Y:S02]  /*22f0*/  SHF.L.U32 R4, R166, 0x5, RZ ;  /* 0x00000005a6047819 */ /* 0x000fe400000006ff */
[C---:B------:R-:W-:Y:S02]  /*2300*/  @!P1 LEA R10, P3, R24.reuse, R164, 0x6 ;  /* 0x000000a4180a9211 */ /* 0x040fe400078630ff */
[----:B------:R-:W-:Y:S02]  /*2310*/  LOP3.LUT R157, R27, 0x7c00, R4, 0xf8, !PT ;  /* 0x00007c001b9d7812 */ /* 0x000fe400078ef804 */
[----:B------:R-:W-:Y:S02]  /*2320*/  LOP3.LUT R4, R5, 0x8, R86, 0x78, !PT ;  /* 0x0000000805047812 */ /* 0x000fe400078e7856 */
[----:B------:R-:W-:-:S02]  /*2330*/  @!P1 LEA.HI.X R11, R24, R165, R25, 0x6, P3 ;  /* 0x000000a5180b9211 */ /* 0x000fc400018f3419 */
[----:B------:R-:W-:Y:S01]  /*2340*/  MOV R5, 0x20 ;  /* 0x0000002000057802 */ /* 0x000fe20000000f00 */
[----:B------:R-:W-:Y:S01]  /*2350*/  IMAD.IADD R157, R4, 0x1, R157 ;  /* 0x00000001049d7824 */ /* 0x000fe200078e029d */
[----:B------:R-:W-:-:S04]  /*2360*/  MOV R7, 0x40 ;  /* 0x0000004000077802 */ /* 0x000fc80000000f00 */
        /* <DEDUP_REMOVED lines=36> */
[----:B------:R-:W-:-:S02]  /*25b0*/  ISETP.GT.AND P0, PT, R26, R161, PT ;  /* 0x000000a11a00720c */ /* 0x000fc40003f04270 */
        /* <DEDUP_REMOVED lines=73> */
[----:B------:R1:W3:Y:S07]  /*2a50*/  LDSM.16.M88.4 R20, [R0+UR5+0x7800] ;  /* 0x007800050014783b */ /* 0x0002ee0008000200 */
[----:B------:R-:W-:Y:S08]  /*2a60*/  HMMA.16816.F32 R64, R72, R78, R64 ;  /* 0x0000004e4840723c */ /* 0x000ff00000001840 */
[C---:B--2---:R-:W-:Y:S08]  /*2a70*/  HMMA.16816.F32 R16, R12.reuse, R8, R16 ;  /* 0x000000080c10723c */ /* 0x044ff00000001810 */
[----:B------:R-:W-:Y:S01]  /*2a80*/  HMMA.16816.F32 R36, R12, R10, R36 ;  /* 0x0000000a0c24723c */ /* 0x000fe20000001824 */
[----:B------:R-:W2:Y:S07]  /*2a90*/  LDSM.16.M88.4 R8, [R151+0x7000] ;  /* 0x007000009708783b */ /* 0x000eae0000000200 */
[----:B------:R-:W-:Y:S01]  /*2aa0*/  HMMA.16816.F32 R76, R72, R68, R60 ;  /* 0x00000044484c723c */ /* 0x000fe2000000183c */
[----:B------:R-:W4:Y:S02]  /*2ab0*/  LDSM.16.M88.4 R60, [R150+0x6800] ;  /* 0x00680000963c783b */ /* 0x000f240000000200 */
[----:B------:R-:W-:Y:S01]  /*2ac0*/  FMUL.FTZ R16, R16, UR4 ;  /* 0x0000000410107c20 */ /* 0x000fe20008410000 */
[----:B------:R-:W-:Y:S01]  /*2ad0*/  FMUL.FTZ R69, R17, UR4 ;  /* 0x0000000411457c20 */ /* 0x000fe20008410000 */
[----:B-1----:R-:W-:-:S02]  /*2ae0*/  FMUL.FTZ R0, R18, UR4 ;  /* 0x0000000412007c20 */ /* 0x002fc40008410000 */
[----:B------:R1:W1:Y:S01]  /*2af0*/  MUFU.TANH R68, R16 ;  /* 0x0000001000447308 */ /* 0x0002620000002400 */
[----:B------:R-:W-:Y:S01]  /*2b00*/  HMMA.16816.F32 R56, R72, R70, R56 ;  /* 0x000000464838723c */ /* 0x000fe20000001838 */
[----:B------:R-:W-:-:S06]  /*2b10*/  FMUL.FTZ R70, R19, UR4 ;  /* 0x0000000413467c20 */ /* 0x000fcc0008410000 */
[----:B------:R-:W2:Y:S01]  /*2b20*/  MUFU.TANH R69, R69 ;  /* 0x0000004500457308 */ /* 0x000ea20000002400 */
[C---:B------:R-:W-:Y:S01]  /*2b30*/  HMMA.16816.F32 R80, R44.reuse, R40, R32 ;  /* 0x000000282c50723c */ /* 0x040fe20000001820 */
[----:B------:R-:W-:Y:S06]  /*2b40*/  LDSM.16.M88.4 R32, [R149+0x6800] ;  /* 0x006800009520783b */ /* 0x000fec0000000200 */
[----:B------:R-:W2:Y:S01]  /*2b50*/  MUFU.TANH R0, R0 ;  /* 0x0000000000007308 */ /* 0x000ea20000002400 */
[----:B------:R-:W-:Y:S01]  /*2b60*/  HMMA.16816.F32 R64, R44, R42, R64 ;  /* 0x0000002a2c40723c */ /* 0x000fe20000001840 */
[----:B-1----:R-:W1:Y:S04]  /*2b70*/  LDSM.16.M88.4 R16, [R150+0x7000] ;  /* 0x007000009610783b */ /* 0x002e680000000200 */
[----:B------:R-:W5:Y:S02]  /*2b80*/  LDSM.16.M88.4 R40, [R151+0x7800] ;  /* 0x007800009728783b */ /* 0x000f640000000200 */
[----:B------:R-:W1:Y:S01]  /*2b90*/  MUFU.TANH R70, R70 ;  /* 0x0000004600467308 */ /* 0x000e620000002400 */
[----:B---3--:R-:W-:Y:S01]  /*2ba0*/  HMMA.16816.F32 R52, R72, R20, R52 ;  /* 0x000000144834723c */ /* 0x008fe20000001834 */
[----:B------:R-:W-:Y:S01]  /*2bb0*/  FMUL.FTZ R20, R36, UR4 ;  /* 0x0000000424147c20 */ /* 0x000fe20008410000 */
[----:B------:R-:W-:-:S05]  /*2bc0*/  FMUL.FTZ R21, R37, UR4 ;  /* 0x0000000425157c20 */ /* 0x000fca0008410000 */
[----:B------:R-:W3:Y:S01]  /*2bd0*/  MUFU.TANH R20, R20 ;  /* 0x0000001400147308 */ /* 0x000ee20000002400 */
[C---:B--2---:R-:W-:Y:S07]  /*2be0*/  HMMA.16816.F32 R76, R44.reuse, R8, R76 ;  /* 0x000000082c4c723c */ /* 0x044fee000000184c */
[----:B------:R-:W2:Y:S01]  /*2bf0*/  MUFU.TANH R21, R21 ;  /* 0x0000001500157308 */ /* 0x000ea20000002400 */
[----:B------:R-:W-:Y:S01]  /*2c00*/  HMMA.16816.F32 R56, R44, R10, R56 ;  /* 0x0000000a2c38723c */ /* 0x000fe20000001838 */
[----:B------:R-:W3:Y:S07]  /*2c10*/  LDSM.16.M88.4 R8, [R150+0x7800] ;  /* 0x007800009608783b */ /* 0x000eee0000000200 */
[----:B------:R-:W-:Y:S08]  /*2c20*/  HMMA.16816.F32 R48, R72, R22, R48 ;  /* 0x000000164830723c */ /* 0x000ff00000001830 */
[C---:B----4-:R-:W-:Y:S08]  /*2c30*/  HMMA.16816.F32 R80, R28.reuse, R60, R80 ;  /* 0x0000003c1c50723c */ /* 0x050ff00000001850 */
[C---:B------:R-:W-:Y:S01]  /*2c40*/  HMMA.16816.F32 R64, R28.reuse, R62, R64 ;  /* 0x0000003e1c40723c */ /* 0x040fe20000001840 */
[----:B------:R-:W4:Y:S07]  /*2c50*/  LDSM.16.M88.4 R60, [R149+0x7000] ;  /* 0x00700000953c783b */ /* 0x000f2e0000000200 */
[C---:B-1----:R-:W-:Y:S08]  /*2c60*/  HMMA.16816.F32 R76, R28.reuse, R16, R76 ;  /* 0x000000101c4c723c */ /* 0x042ff0000000184c */
[----:B------:R-:W-:Y:S01]  /*2c70*/  HMMA.16816.F32 R56, R28, R18, R56 ;  /* 0x000000121c38723c */ /* 0x000fe20000001838 */
[----:B------:R-:W1:Y:S01]  /*2c80*/  LDSM.16.M88.4 R16, [R149+0x7800] ;  /* 0x007800009510783b */ /* 0x000e620000000200 */
[----:B------:R-:W-:-:S06]  /*2c90*/  DEPBAR.LE SB0, 0x0 ;  /* 0x000080000000791a */ /* 0x000fcc0000000000 */
[C---:B-----5:R-:W-:Y:S08]  /*2ca0*/  HMMA.16816.F32 R52, R44.reuse, R40, R52 ;  /* 0x000000282c34723c */ /* 0x060ff00000001834 */
[----:B------:R-:W-:Y:S08]  /*2cb0*/  HMMA.16816.F32 R48, R44, R42, R48 ;  /* 0x0000002a2c30723c */ /* 0x000ff00000001830 */
[----:B------:R-:W-:Y:S01]  /*2cc0*/  HMMA.16816.F32 R80, R12, R32, R80 ;  /* 0x000000200c50723c */ /* 0x000fe20000001850 */
[----:B------:R-:W-:Y:S01]  /*2cd0*/  FMUL.FTZ R32, R38, UR4 ;  /* 0x0000000426207c20 */ /* 0x000fe20008410000 */
[----:B------:R-:W-:-:S05]  /*2ce0*/  FMUL.FTZ R33, R39, UR4 ;  /* 0x0000000427217c20 */ /* 0x000fca0008410000 */
[----:B------:R-:W1:Y:S01]  /*2cf0*/  MUFU.TANH R32, R32 ;  /* 0x0000002000207308 */ /* 0x000e620000002400 */
[C---:B---3--:R-:W-:Y:S07]  /*2d00*/  HMMA.16816.F32 R52, R28.reuse, R8, R52 ;  /* 0x000000081c34723c */ /* 0x048fee0000001834 */
[----:B------:R-:W3:Y:S01]  /*2d10*/  MUFU.TANH R33, R33 ;  /* 0x0000002100217308 */ /* 0x000ee20000002400 */
[----:B------:R-:W-:Y:S01]  /*2d20*/  HMMA.16816.F32 R48, R28, R10, R48 ;  /* 0x0000000a1c30723c */ /* 0x000fe20000001830 */
[----:B------:R-:W-:-:S02]  /*2d30*/  SHF.R.U32.HI R10, RZ, 0x2, R166 ;  /* 0x00000002ff0a7819 */ /* 0x000fc400000116a6 */
[----:B------:R-:W-:Y:S01]  /*2d40*/  FMUL.FTZ R36, R80, UR4 ;  /* 0x0000000450247c20 */ /* 0x000fe20008410000 */
[----:B------:R-:W-:Y:S01]  /*2d50*/  FMUL.FTZ R37, R83, UR4 ;  /* 0x0000000453257c20 */ /* 0x000fe20008410000 */
[----:B------:R-:W-:Y:S02]  /*2d60*/  LOP3.LUT R11, R86, 0x1f0, RZ, 0xc0, !PT ;  /* 0x000001f0560b7812 */ /* 0x000fe400078ec0ff */
[----:B------:R-:W-:Y:S01]  /*2d70*/  LOP3.LUT R10, R10, 0x7, RZ, 0xc0, !PT ;  /* 0x000000070a0a7812 */ /* 0x000fe200078ec0ff */
[C---:B------:R-:W-:Y:S01]  /*2d80*/  HMMA.16816.F32 R64, R12.reuse, R34, R64 ;  /* 0x000000220c40723c */ /* 0x040fe20000001840 */
[----:B------:R-:W-:Y:S01]  /*2d90*/  FMUL.FTZ R34, R81, UR4 ;  /* 0x0000000451227c20 */ /* 0x000fe20008410000 */
[----:B------:R-:W-:Y:S01]  /*2da0*/  FMUL.FTZ R35, R82, UR4 ;  /* 0x0000000452237c20 */ /* 0x000fe20008410000 */
[----:B------:R-:W-:Y:S01]  /*2db0*/  IADD3 R11, PT, PT, R11, 0x1, R168 ;  /* 0x000000010b0b7810 */ /* 0x000fe20007ffe0a8 */
[----:B------:R-:W1:Y:S03]  /*2dc0*/  MUFU.TANH R36, R36 ;  /* 0x0000002400247308 */ /* 0x000e660000002400 */
[----:B------:R-:W-:Y:S01]  /*2dd0*/  IADD3 R10, PT, PT, -R87, R11, R10 ;  /* 0x0000000b570a7210 */ /* 0x000fe20007ffe10a */
[C---:B----4-:R-:W-:Y:S03]  /*2de0*/  HMMA.16816.F32 R56, R12.reuse, R62, R56 ;  /* 0x0000003e0c38723c */ /* 0x050fe60000001838 */
[--C-:B------:R-:W-:Y:S01]  /*2df0*/  IADD3 R104, PT, PT, R10, UR14, R85.reuse ;  /* 0x0000000e0a687c10 */ /* 0x100fe2000fffe055 */
[----:B------:R-:W4:Y:S03]  /*2e00*/  MUFU.TANH R34, R34 ;  /* 0x0000002200227308 */ /* 0x000f260000002400 */
[C---:B------:R-:W-:Y:S01]  /*2e10*/  VIMNMX R105, PT, PT, R104.reuse, R85, PT ;  /* 0x0000005568697248 */ /* 0x040fe20003fe0100 */
[----:B------:R-:W-:Y:S01]  /*2e20*/  HMMA.16816.F32 R76, R12, R60, R76 ;  /* 0x0000003c0c4c723c */ /* 0x000fe2000000184c */
[----:B------:R-:W-:-:S02]  /*2e30*/  VIADDMNMX R104, R104, 0x8, R85, PT ;  /* 0x0000000868687846 */ /* 0x000fc40003800155 */
[----:B------:R-:W-:Y:S01]  /*2e40*/  FMUL.FTZ R38, R64, UR4 ;  /* 0x0000000440267c20 */ /* 0x000fe20008410000 */
[----:B------:R-:W-:Y:S01]  /*2e50*/  FMUL.FTZ R39, R65, UR4 ;  /* 0x0000000441277c20 */ /* 0x000fe20008410000 */
[----:B------:R-:W-:Y:S01]  /*2e60*/  FMUL.FTZ R22, R66, UR4 ;  /* 0x0000000442167c20 */ /* 0x000fe20008410000 */
[----:B------:R-:W-:Y:S01]  /*2e70*/  FMUL.FTZ R9, R67, UR4 ;  /* 0x0000000443097c20 */ /* 0x000fe20008410000 */
[----:B------:R-:W2:Y:S01]  /*2e80*/  MUFU.TANH R35, R35 ;  /* 0x0000002300237308 */ /* 0x000ea20000002400 */
[C---:B-1----:R-:W-:Y:S03]  /*2e90*/  HMMA.16816.F32 R52, R12.reuse, R16, R52 ;  /* 0x000000100c34723c */ /* 0x042fe60000001834 */
        /* <DEDUP_REMOVED lines=51> */
.L_x_6393:
        /* <DEDUP_REMOVED lines=59> */
.L_x_6394:
[C---:B------:R-:W-:Y:S01]  /*3580*/  IMAD.SHL.U32 R11, R102.reuse, 0x20, RZ ;  /* 0x00000020660b7824 */ /* 0x040fe200078e00ff */
[----:B------:R-:W-:Y:S01]  /*3590*/  LEA R12, P0, R3, R162, 0x1 ;  /* 0x000000a2030c7211 */ /* 0x000fe200078008ff */
        /* <DEDUP_REMOVED lines=18> */
.L_x_6392:
[----:B------:R-:W-:Y:S01]  /*36c0*/  IMAD.SHL.U32 R137, R166, 0x2, RZ ;  /* 0x00000002a6897824 */ /* 0x000fe200078e00ff */
[----:B------:R-:W3:Y:S01]  /*36d0*/  LDCU UR10, c[0x0][0x45c] ;  /* 0x00008b80ff0a77ac */ /* 0x000ee20008000800 */
[----:B------:R-:W-:-:S03]  /*36e0*/  IMAD.IADD R152, R27, 0x1, R4 ;  /* 0x000000011b987824 */ /* 0x000fc600078e0204 */
[----:B------:R-:W-:Y:S02]  /*36f0*/  LOP3.LUT R137, R137, 0x6, RZ, 0xc0, !PT ;  /* 0x0000000689897812 */ /* 0x000fe400078ec0ff */
[----:B------:R-:W-:Y:S02]  /*3700*/  LEA R152, R152, UR5, 0x1 ;  /* 0x0000000598987c11 */ /* 0x000fe4000f8e08ff */
[C---:B------:R-:W-:Y:S02]  /*3710*/  LOP3.LUT R3, R6.reuse, R137, RZ, 0xfc, !PT ;  /* 0x0000008906037212 */ /* 0x040fe400078efcff */
[C-C-:B------:R-:W-:Y:S01]  /*3720*/  LOP3.LUT R10, R6.reuse, 0x1, R137.reuse, 0xfe, !PT ;  /* 0x00000001060a7812 */ /* 0x140fe200078efe89 */
[--C-:B------:R-:W-:Y:S01]  /*3730*/  IMAD.IADD R148, R5, 0x1, R152.reuse ;  /* 0x0000000105947824 */ /* 0x100fe200078e0298 */
[CC--:B------:R-:W-:Y:S01]  /*3740*/  ISETP.GE.AND P6, PT, R3.reuse, R105.reuse, PT ;  /* 0x000000690300720c */ /* 0x0c0fe20003fc6270 */
[----:B------:R-:W-:Y:S01]  /*3750*/  LDSM.16.MT88.4 R92, [R152+0x8000] ;  /* 0x00800000985c783b */ /* 0x000fe20000004200 */
[-C--:B------:R-:W-:Y:S01]  /*3760*/  ISETP.GE.AND P2, PT, R3, R104.reuse, PT ;  /* 0x000000680300720c */ /* 0x080fe20003f46270 */
[----:B------:R-:W-:Y:S01]  /*3770*/  IMAD.IADD R107, R7, 0x1, R152 ;  /* 0x00000001076b7824 */ /* 0x000fe200078e0298 */
[----:B------:R-:W-:Y:S01]  /*3780*/  LOP3.LUT R3, R6, 0x8, R137, 0xfe, !PT ;  /* 0x0000000806037812 */ /* 0x000fe200078efe89 */
[----:B------:R-:W-:Y:S01]  /*3790*/  LDSM.16.MT88.4 R84, [R148+0x8000] ;  /* 0x008000009454783b */ /* 0x000fe20000004200 */
[C---:B------:R-:W-:Y:S01]  /*37a0*/  ISETP.GE.AND P5, PT, R10.reuse, R105, PT ;  /* 0x000000690a00720c */ /* 0x040fe20003fa6270 */
[----:B------:R-:W-:Y:S01]  /*37b0*/  IMAD.IADD R106, R5, 0x1, R107 ;  /* 0x00000001056a7824 */ /* 0x000fe200078e026b */
[----:B------:R-:W-:Y:S01]  /*37c0*/  ISETP.GE.AND P1, PT, R10, R104, PT ;  /* 0x000000680a00720c */ /* 0x000fe20003f26270 */
[----:B-1----:R-:W-:Y:S01]  /*37d0*/  LDSM.16.MT88.4 R76, [R107+0x8000] ;  /* 0x008000006b4c783b */ /* 0x002fe20000004200 */
[----:B------:R-:W-:-:S02]  /*37e0*/  LOP3.LUT R11, R6, 0x9, R137, 0xfe, !PT ;  /* 0x00000009060b7812 */ /* 0x000fc400078efe89 */
[----:B------:R-:W-:Y:S01]  /*37f0*/  LOP3.LUT R10, R6, 0x10, R137, 0xfe, !PT ;  /* 0x00000010060a7812 */ /* 0x000fe200078efe89 */
[----:B------:R-:W-:Y:S01]  /*3800*/  LDSM.16.MT88.4 R48, [R148+0xa000] ;  /* 0x00a000009430783b */ /* 0x000fe20000004200 */
[CC--:B------:R-:W-:Y:S02]  /*3810*/  ISETP.GE.AND P4, PT, R3.reuse, R105.reuse, PT ;  /* 0x000000690300720c */ /* 0x0c0fe40003f86270 */
[----:B------:R-:W-:Y:S01]  /*3820*/  ISETP.GE.AND P0, PT, R3, R104, PT ;  /* 0x000000680300720c */ /* 0x000fe20003f06270 */
[----:B------:R-:W-:Y:S01]  /*3830*/  LDSM.16.MT88.4 R56, [R107+0xa000] ;  /* 0x00a000006b38783b */ /* 0x000fe20000004200 */
[----:B------:R-:W-:Y:S02]  /*3840*/  FSEL R43, R0, -INF , !P2 ;  /* 0xff800000002b7808 */ /* 0x000fe40005000000 */
[----:B------:R-:W-:Y:S02]  /*3850*/  FSEL R69, R69, -INF , !P5 ;  /* 0xff80000045457808 */ /* 0x000fe40006800000 */
[----:B------:R-:W-:-:S02]  /*3860*/  ISETP.GE.AND P3, PT, R11, R105, PT ;  /* 0x000000690b00720c */ /* 0x000fc40003f66270 */
[----:B------:R-:W-:Y:S02]  /*3870*/  FSEL R3, R68, -INF , !P6 ;  /* 0xff80000044037808 */ /* 0x000fe40007000000 */
[C---:B------:R-:W-:Y:S02]  /*3880*/  ISETP.GE.AND P2, PT, R10.reuse, R105, PT ;  /* 0x000000690a00720c */ /* 0x040fe40003f46270 */
[-C--:B------:R-:W-:Y:S02]  /*3890*/  ISETP.GE.AND P5, PT, R10, R104.reuse, PT ;  /* 0x000000680a00720c */ /* 0x080fe40003fa6270 */
[----:B------:R-:W-:Y:S02]  /*38a0*/  ISETP.GE.AND P6, PT, R11, R104, PT ;  /* 0x000000680b00720c */ /* 0x000fe40003fc6270 */
[C-C-:B------:R-:W-:Y:S02]  /*38b0*/  LOP3.LUT R10, R6.reuse, 0x18, R137.reuse, 0xfe, !PT ;  /* 0x00000018060a7812 */ /* 0x140fe400078efe89 */
[----:B------:R-:W-:-:S02]  /*38c0*/  LOP3.LUT R11, R6, 0x11, R137, 0xfe, !PT ;  /* 0x00000011060b7812 */ /* 0x000fc400078efe89 */
[----:B------:R-:W-:Y:S02]  /*38d0*/  FSEL R47, R20, -INF , !P4 ;  /* 0xff800000142f7808 */ /* 0x000fe40006000000 */
[----:B------:R-:W-:Y:S02]  /*38e0*/  LOP3.LUT R0, R6, 0x19, R137, 0xfe, !PT ;  /* 0x0000001906007812 */ /* 0x000fe400078efe89 */
[----:B------:R-:W-:Y:S02]  /*38f0*/  FSEL R31, R32, -INF , !P0 ;  /* 0xff800000201f7808 */ /* 0x000fe40004000000 */
[----:B------:R-:W-:Y:S02]  /*3900*/  FSEL R45, R21, -INF , !P3 ;  /* 0xff800000152d7808 */ /* 0x000fe40005800000 */
[----:B------:R-:W-:Y:S02]  /*3910*/  FSEL R41, R70, -INF , !P1 ;  /* 0xff80000046297808 */ /* 0x000fe40004800000 */
[----:B------:R-:W-:-:S02]  /*3920*/  ISETP.GE.AND P0, PT, R10, R105, PT ;  /* 0x000000690a00720c */ /* 0x000fc40003f06270 */
[----:B------:R-:W-:Y:S02]  /*3930*/  ISETP.GE.AND P3, PT, R10, R104, PT ;  /* 0x000000680a00720c */ /* 0x000fe40003f66270 */
[----:B------:R-:W-:Y:S02]  /*3940*/  ISETP.GE.AND P1, PT, R11, R105, PT ;  /* 0x000000690b00720c */ /* 0x000fe40003f26270 */
[----:B------:R-:W-:Y:S02]  /*3950*/  LOP3.LUT R10, R6, 0x20, R137, 0xfe, !PT ;  /* 0x00000020060a7812 */ /* 0x000fe400078efe89 */
[----:B------:R-:W-:Y:S02]  /*3960*/  FSEL R29, R36, -INF , !P2 ;  /* 0xff800000241d7808 */ /* 0x000fe40005000000 */
[----:B--2---:R-:W-:Y:S02]  /*3970*/  FMNMX3.FTZ R16, R3, R69, R47, !PT ;  /* 0x0000004503107276 */ /* 0x004fe4000781002f */
[----:B------:R-:W-:-:S02]  /*3980*/  FSEL R33, R33, -INF , !P6 ;  /* 0xff80000021217808 */ /* 0x000fc40007000000 */
[-C--:B------:R-:W-:Y:S02]  /*3990*/  ISETP.GE.AND P4, PT, R11, R104.reuse, PT ;  /* 0x000000680b00720c */ /* 0x080fe40003f86270 */
[CC--:B------:R-:W-:Y:S02]  /*39a0*/  ISETP.GE.AND P6, PT, R0.reuse, R105.reuse, PT ;  /* 0x000000690000720c */ /* 0x0c0fe40003fc6270 */
[----:B------:R-:W-:Y:S02]  /*39b0*/  ISETP.GE.AND P2, PT, R0, R104, PT ;  /* 0x000000680000720c */ /* 0x000fe40003f46270 */
[----:B------:R-:W-:Y:S02]  /*39c0*/  LOP3.LUT R0, R6, 0x21, R137, 0xfe, !PT ;  /* 0x0000002106007812 */ /* 0x000fe400078efe89 */
[----:B------:R-:W-:Y:S02]  /*39d0*/  FSEL R15, R35, -INF , !P5 ;  /* 0xff800000230f7808 */ /* 0x000fe40006800000 */
[----:B------:R-:W-:-:S02]  /*39e0*/  ISETP.GE.AND P5, PT, R10, R105, PT ;  /* 0x000000690a00720c */ /* 0x000fc40003fa6270 */
[----:B------:R-:W-:Y:S02]  /*39f0*/  FSEL R19, R34, -INF , !P1 ;  /* 0xff80000022137808 */ /* 0x000fe40004800000 */
[----:B------:R-:W-:Y:S02]  /*3a00*/  FSEL R17, R38, -INF , !P0 ;  /* 0xff80000026117808 */ /* 0x000fe40004000000 */
[----:B------:R-:W-:Y:S02]  /*3a10*/  LOP3.LUT R14, R6, 0x28, R137, 0xfe, !PT ;  /* 0x00000028060e7812 */ /* 0x000fe400078efe89 */
[----:B------:R-:W-:Y:S02]  /*3a20*/  FMNMX3.FTZ R16, R16, R45, R29, !PT ;  /* 0x0000002d10107276 */ /* 0x000fe4000781001d */
[----:B------:R-:W-:Y:S02]  /*3a30*/  FSEL R13, R37, -INF , !P4 ;  /* 0xff800000250d7808 */ /* 0x000fe40006000000 */
[----:B------:R-:W-:-:S02]  /*3a40*/  ISETP.GE.AND P4, PT, R0, R105, PT ;  /* 0x000000690000720c */ /* 0x000fc40003f86270 */
[C-C-:B------:R-:W-:Y:S02]  /*3a50*/  LOP3.LUT R11, R6.reuse, 0x29, R137.reuse, 0xfe, !PT ;  /* 0x00000029060b7812 */ /* 0x140fe400078efe89 */
[----:B------:R-:W-:Y:S02]  /*3a60*/  FSEL R39, R39, -INF , !P6 ;  /* 0xff80000027277808 */ /* 0x000fe40007000000 */
[----:B------:R-:W-:Y:S02]  /*3a70*/  LOP3.LUT R12, R6, 0x30, R137, 0xfe, !PT ;  /* 0x00000030060c7812 */ /* 0x000fe400078efe89 */
[----:B------:R-:W-:Y:S02]  /*3a80*/  ISETP.GE.AND P6, PT, R14, R105, PT ;  /* 0x000000690e00720c */ /* 0x000fe40003fc6270 */
[----:B------:R-:W-:Y:S02]  /*3a90*/  FSEL R115, R115, -INF , !P5 ;  /* 0xff80000073737808 */ /* 0x000fe40006800000 */
[----:B------:R-:W-:-:S02]  /*3aa0*/  FMNMX3.FTZ R16, R16, R19, R17, !PT ;  /* 0x0000001310107276 */ /* 0x000fc40007810011 */
[-C--:B------:R-:W-:Y:S02]  /*3ab0*/  ISETP.GE.AND P1, PT, R10, R104.reuse, PT ;  /* 0x000000680a00720c */ /* 0x080fe40003f26270 */
[----:B------:R-:W-:Y:S02]  /*3ac0*/  ISETP.GE.AND P0, PT, R0, R104, PT ;  /* 0x000000680000720c */ /* 0x000fe40003f06270 */
[----:B------:R-:W-:Y:S02]  /*3ad0*/  ISETP.GE.AND P5, PT, R11, R105, PT ;  /* 0x000000690b00720c */ /* 0x000fe40003fa6270 */
[----:B------:R-:W-:Y:S02]  /*3ae0*/  FSEL R141, R141, -INF , !P4 ;  /* 0xff8000008d8d7808 */ /* 0x000fe40006000000 */
[C-C-:B------:R-:W-:Y:S02]  /*3af0*/  LOP3.LUT R10, R6.reuse, 0x31, R137.reuse, 0xfe, !PT ;  /* 0x00000031060a7812 */ /* 0x140fe400078efe89 */
[----:B------:R-:W-:-:S02]  /*3b00*/  LOP3.LUT R0, R6, 0x38, R137, 0xfe, !PT ;  /* 0x0000003806007812 */ /* 0x000fc400078efe89 */
[----:B------:R-:W-:Y:S02]  /*3b10*/  ISETP.GE.AND P4, PT, R12, R105, PT ;  /* 0x000000690c00720c */ /* 0x000fe40003f86270 */
[----:B------:R-:W-:Y:S02]  /*3b20*/  FSEL R139, R139, -INF , !P6 ;  /* 0xff8000008b8b7808 */ /* 0x000fe40007000000 */
[----:B------:R-:W-:Y:S02]  /*3b30*/  FMNMX3.FTZ R18, R16, R39, R115, !PT ;  /* 0x0000002710127276 */ /* 0x000fe40007810073 */
[----:B------:R-:W-:Y:S02]  /*3b40*/  FSEL R117, R117, -INF , !P5 ;  /* 0xff80000075757808 */ /* 0x000fe40006800000 */
[----:B------:R-:W-:Y:S02]  /*3b50*/  LOP3.LUT R6, R6, 0x39, R137, 0xfe, !PT ;  /* 0x0000003906067812 */ /* 0x000fe400078efe89 */
[----:B------:R-:W-:-:S02]  /*3b60*/  ISETP.GE.AND P6, PT, R10, R105, PT ;  /* 0x000000690a00720c */ /* 0x000fc40003fc6270 */
[----:B------:R-:W-:Y:S02]  /*3b70*/  ISETP.GE.AND P5, PT, R0, R105, PT ;  /* 0x000000690000720c */ /* 0x000fe40003fa6270 */
[----:B------:R-:W-:Y:S02]  /*3b80*/  FSEL R135, R135, -INF , !P4 ;  /* 0xff80000087877808 */ /* 0x000fe40006000000 */
[----:B------:R-:W-:Y:S02]  /*3b90*/  FMNMX3.FTZ R18, R18, R141, R139, !PT ;  /* 0x0000008d12127276 */ /* 0x000fe4000781008b */
[----:B------:R-:W-:Y:S02]  /*3ba0*/  ISETP.GE.AND P4, PT, R6, R105, PT ;  /* 0x000000690600720c */ /* 0x000fe40003f86270 */
[----:B------:R-:W-:Y:S02]  /*3bb0*/  FSEL R133, R133, -INF , !P6 ;  /* 0xff80000085857808 */ /* 0x000fe40007000000 */
[----:B------:R-:W-:-:S02]  /*3bc0*/  FSEL R131, R131, -INF , !P5 ;  /* 0xff80000083837808 */ /* 0x000fc40006800000 */
[----:B------:R-:W-:Y:S02]  /*3bd0*/  FMNMX3.FTZ R18, R18, R117, R135, !PT ;  /* 0x0000007512127276 */ /* 0x000fe40007810087 */
[-C--:B------:R-:W-:Y:S02]  /*3be0*/  ISETP.GE.AND P5, PT, R14, R104.reuse, PT ;  /* 0x000000680e00720c */ /* 0x080fe40003fa6270 */
[----:B------:R-:W-:Y:S02]  /*3bf0*/  FSEL R129, R129, -INF , !P4 ;  /* 0xff80000081817808 */ /* 0x000fe40006000000 */
[----:B------:R-:W-:Y:S02]  /*3c00*/  FMNMX3.FTZ R14, R18, R133, R131, !PT ;  /* 0x00000085120e7276 */ /* 0x000fe40007810083 */
[----:B------:R-:W-:Y:S02]  /*3c10*/  FMNMX3.FTZ R16, R43, R41, R31, !PT ;  /* 0x000000292b107276 */ /* 0x000fe4000781001f */
[----:B------:R-:W-:-:S02]  /*3c20*/  ISETP.GE.AND P4, PT, R11, R104, PT ;  /* 0x000000680b00720c */ /* 0x000fc40003f86270 */
[----:B------:R-:W-:Y:S02]  /*3c30*/  FMNMX.FTZ R14, R129, R14, !PT ;  /* 0x0000000e810e7209 */ /* 0x000fe40007810000 */
[----:B------:R-:W-:Y:S02]  /*3c40*/  FSEL R11, R22, -INF , !P3 ;  /* 0xff800000160b7808 */ /* 0x000fe40005800000 */
[----:B------:R-:W-:Y:S01]  /*3c50*/  FMNMX3.FTZ R16, R16, R33, R15, !PT ;  /* 0x0000002110107276 */ /* 0x000fe2000781000f */
[----:B------:R-:W1:Y:S01]  /*3c60*/  SHFL.BFLY PT, R35, R14, 0x2, 0x1f ;  /* 0x0c401f000e237f89 */ /* 0x000e6200000e0000 */
[----:B------:R-:W-:Y:S02]  /*3c70*/  FSEL R9, R9, -INF , !P2 ;  /* 0xff80000009097808 */ /* 0x000fe40005000000 */
[----:B------:R-:W-:Y:S02]  /*3c80*/  FSEL R125, R125, -INF , !P1 ;  /* 0xff8000007d7d7808 */ /* 0x000fe40004800000 */
[----:B------:R-:W-:-:S02]  /*3c90*/  FMNMX3.FTZ R16, R16, R13, R11, !PT ;  /* 0x0000000d10107276 */ /* 0x000fc4000781000b */
[-C--:B------:R-:W-:Y:S02]  /*3ca0*/  ISETP.GE.AND P3, PT, R12, R104.reuse, PT ;  /* 0x000000680c00720c */ /* 0x080fe40003f66270 */
        /* <DEDUP_REMOVED lines=13> */
[----:B------:R-:W-:-:S04]  /*3d80*/  FMNMX3.FTZ R37, R16, R121, R119, !PT ;  /* 0x0000007910257276 */ /* 0x000fc80007810077 */
[----:B------:R-:W-:Y:S02]  /*3d90*/  FMNMX.FTZ R6, R118, R37, !PT ;  /* 0x0000002576067209 */ /* 0x000fe40007810000 */
[----:B-1----:R-:W-:-:S03]  /*3da0*/  FMNMX.FTZ R37, R14, R35, !PT ;  /* 0x000000230e257209 */ /* 0x002fc60007810000 */
[----:B------:R-:W1:Y:S04]  /*3db0*/  SHFL.BFLY PT, R35, R6, 0x2, 0x1f ;  /* 0x0c401f0006237f89 */ /* 0x000e6800000e0000 */
[----:B------:R-:W2:Y:S01]  /*3dc0*/  SHFL.BFLY PT, R100, R37, 0x1, 0x1f ;  /* 0x0c201f0025647f89 */ /* 0x000ea200000e0000 */
[----:B-1----:R-:W-:-:S03]  /*3dd0*/  FMNMX.FTZ R35, R6, R35, !PT ;  /* 0x0000002306237209 */ /* 0x002fc60007810000 */
[----:B------:R-:W-:Y:S01]  /*3de0*/  LDSM.16.MT88.4 R4, [R106+0xa000] ;  /* 0x00a000006a04783b */ /* 0x000fe20000004200 */
[----:B--2---:R-:W-:-:S03]  /*3df0*/  FMNMX.FTZ R100, R37, R100, !PT ;  /* 0x0000006425647209 */ /* 0x004fc60007810000 */
[----:B------:R-:W1:Y:S01]  /*3e00*/  SHFL.BFLY PT, R0, R35, 0x1, 0x1f ;  /* 0x0c201f0023007f89 */ /* 0x000e6200000e0000 */
[C---:B------:R-:W-:Y:S01]  /*3e10*/  FSETP.NEU.FTZ.AND P0, PT, R100.reuse, -INF , PT ;  /* 0xff8000006400780b */ /* 0x040fe20003f1d000 */
[----:B---3--:R-:W-:-:S05]  /*3e20*/  FMUL.FTZ R126, R100, UR10 ;  /* 0x0000000a647e7c20 */ /* 0x008fca0008410000 */
[----:B------:R-:W-:-:S05]  /*3e30*/  FSEL R126, R126, RZ, P0 ;  /* 0x000000ff7e7e7208 */ /* 0x000fca0000000000 */
        /* <DEDUP_REMOVED lines=9> */
[--C-:B------:R-:W-:Y:S01]  /*3ed0*/  FFMA.FTZ R114, R141, UR10, -R126.reuse ;  /* 0x0000000a8d727c23 */ /* 0x100fe2000801087e */
[--C-:B------:R-:W-:Y:S01]  /*3ee0*/  FFMA.FTZ R116, R139, UR10, -R126.reuse ;  /* 0x0000000a8b747c23 */ /* 0x100fe2000801087e */
[----:B-1----:R-:W-:Y:S01]  /*3ef0*/  FMNMX.FTZ R3, R35, R0, !PT ;  /* 0x0000000023037209 */ /* 0x002fe20007810000 */
[--C-:B------:R-:W-:Y:S01]  /*3f00*/  FFMA.FTZ R117, R117, UR10, -R126.reuse ;  /* 0x0000000a75757c23 */ /* 0x100fe2000801087e */
[--C-:B------:R-:W-:Y:S01]  /*3f10*/  FFMA.FTZ R128, R135, UR10, -R126.reuse ;  /* 0x0000000a87807c23 */ /* 0x100fe2000801087e */
[----:B------:R-:W1:Y:S01]  /*3f20*/  MUFU.EX2 R110, R110 ;  /* 0x0000006e006e7308 */ /* 0x000e620000000800 */
[C---:B------:R-:W-:Y:S01]  /*3f30*/  FSETP.NEU.FTZ.AND P0, PT, R3.reuse, -INF , PT ;  /* 0xff8000000300780b */ /* 0x040fe20003f1d000 */
[----:B------:R-:W-:Y:S01]  /*3f40*/  FMUL.FTZ R120, R3, UR10 ;  /* 0x0000000a03787c20 */ /* 0x000fe20008410000 */
[--C-:B------:R-:W-:Y:S01]  /*3f50*/  FFMA.FTZ R133, R133, UR10, -R126.reuse ;  /* 0x0000000a85857c23 */ /* 0x100fe2000801087e */
[--C-:B------:R-:W-:Y:S01]  /*3f60*/  FFMA.FTZ R130, R131, UR10, -R126.reuse ;  /* 0x0000000a83827c23 */ /* 0x100fe2000801087e */
[----:B------:R-:W-:-:S02]  /*3f70*/  FFMA.FTZ R177, R129, UR10, -R126 ;  /* 0x0000000a81b17c23 */ /* 0x000fc4000801087e */
[----:B------:R-:W-:Y:S01]  /*3f80*/  FSEL R120, R120, RZ, P0 ;  /* 0x000000ff78787208 */ /* 0x000fe20000000000 */
[----:B------:R-:W-:Y:S01]  /*3f90*/  MUFU.EX2 R35, R47 ;  /* 0x0000002f00237308 */ /* 0x000fe20000000800 */
[----:B------:R-:W-:-:S03]  /*3fa0*/  ISETP.GT.AND P0, PT, R26, R161, PT ;  /* 0x000000a11a00720c */ /* 0x000fc60003f04270 */
[--C-:B------:R-:W-:Y:S01]  /*3fb0*/  FFMA.FTZ R113, R43, UR10, -R120.reuse ;  /* 0x0000000a2b717c23 */ /* 0x100fe20008010878 */
[--C-:B------:R-:W-:Y:S01]  /*3fc0*/  FFMA.FTZ R112, R41, UR10, -R120.reuse ;  /* 0x0000000a29707c23 */ /* 0x100fe20008010878 */
[--C-:B------:R-:W-:Y:S01]  /*3fd0*/  FFMA.FTZ R108, R31, UR10, -R120.reuse ;  /* 0x0000000a1f6c7c23 */ /* 0x100fe20008010878 */
[----:B------:R-:W-:Y:S01]  /*3fe0*/  FFMA.FTZ R109, R33, UR10, -R120 ;  /* 0x0000000a216d7c23 */ /* 0x000fe20008010878 */
[----:B------:R-:W3:Y:S01]  /*3ff0*/  LDSM.16.MT88.4 R40, [R152+0xa000] ;  /* 0x00a000009828783b */ /* 0x000ee20000004200 */
[----:B------:R-:W4:Y:S01]  /*4000*/  MUFU.EX2 R34, R34 ;  /* 0x0000002200227308 */ /* 0x000f220000000800 */
[--C-:B------:R-:W-:Y:S01]  /*4010*/  FFMA.FTZ R33, R29, UR10, -R126.reuse ;  /* 0x0000000a1d217c23 */ /* 0x100fe2000801087e */
[----:B------:R-:W-:Y:S01]  /*4020*/  FFMA.FTZ R29, R17, UR10, -R126 ;  /* 0x0000000a111d7c23 */ /* 0x000fe2000801087e */
        /* <DEDUP_REMOVED lines=10> */
[----:B------:R-:W1:Y:S01]  /*40d0*/  LDSM.16.MT88.4 R8, [R107+0x8800] ;  /* 0x008800006b08783b */ /* 0x000e620000004200 */
[--C-:B------:R-:W-:Y:S01]  /*40e0*/  FFMA.FTZ R123, R23, UR10, -R120.reuse ;  /* 0x0000000a177b7c23 */ /* 0x100fe20008010878 */
[--C-:B------:R-:W-:Y:S01]  /*40f0*/  FFMA.FTZ R124, R21, UR10, -R120.reuse ;  /* 0x0000000a157c7c23 */ /* 0x100fe20008010878 */
[----:B------:R-:W2:Y:S01]  /*4100*/  MUFU.EX2 R112, R112 ;  /* 0x0000007000707308 */ /* 0x000ea20000000800 */
[----:B----4-:R-:W-:Y:S01]  /*4110*/  F2FP.F16.F32.PACK_AB R66, R34, R35 ;  /* 0x000000232242723e */ /* 0x010fe200000000ff */
[----:B------:R-:W-:Y:S01]  /*4120*/  LDSM.16.MT88.4 R20, [R148+0x9000] ;  /* 0x009000009414783b */ /* 0x000fe20000004200 */
        /* <DEDUP_REMOVED lines=9> */
[----:B--2---:R-:W-:Y:S01]  /*41c0*/  F2FP.F16.F32.PACK_AB R65, R112, R113 ;  /* 0x000000717041723e */ /* 0x004fe200000000ff */
[----:B------:R-:W-:-:S06]  /*41d0*/  FADD.FTZ R113, R113, R112 ;  /* 0x0000007071717221 */ /* 0x000fcc0000010000 */
[----:B------:R-:W-:Y:S08]  /*41e0*/  MUFU.EX2 R33, R33 ;  /* 0x0000002100217308 */ /* 0x000ff00000000800 */
[----:B------:R-:W2:Y:S01]  /*41f0*/  MUFU.EX2 R32, R32 ;  /* 0x0000002000207308 */ /* 0x000ea20000000800 */
        /* <DEDUP_REMOVED lines=15> */
[----:B------:R-:W1:Y:S01]  /*42f0*/  MUFU.EX2 R114, R114 ;  /* 0x0000007200727308 */ /* 0x000e620000000800 */
[C---:B---3--:R-:W-:Y:S07]  /*4300*/  HMMA.16816.F32 R36, R64.reuse, R40, RZ ;  /* 0x000000284024723c */ /* 0x048fee00000018ff */
        /* <DEDUP_REMOVED lines=22> */
[----:B-----5:R-:W-:-:S03]  /*4470*/  F2FP.F16.F32.PACK_AB R7, R0, R27 ;  /* 0x0000001b0007723e */ /* 0x020fc600000000ff */
[----:B------:R-:W-:Y:S01]  /*4480*/  FADD.FTZ R28, R28, R29 ;  /* 0x0000001d1c1c7221 */ /* 0x000fe20000010000 */
        /* <DEDUP_REMOVED lines=21> */
[C---:B--2---:R-:W-:Y:S08]  /*45e0*/  HMMA.16816.F32 R44, R4.reuse, R8, R44 ;  /* 0x00000008042c723c */ /* 0x044ff0000000182c */
[C---:B------:R-:W-:Y:S01]  /*45f0*/  HMMA.16816.F32 R48, R4.reuse, R10, R48 ;  /* 0x0000000a0430723c */ /* 0x040fe20000001830 */
[----:B------:R-:W2:Y:S07]  /*4600*/  LDSM.16.MT88.4 R8, [R152+0x9000] ;  /* 0x009000009808783b */ /* 0x000eae0000004200 */
[C---:B-----5:R-:W-:Y:S08]  /*4610*/  HMMA.16816.F32 R52, R4.reuse, R16, R52 ;  /* 0x000000100434723c */ /* 0x060ff00000001834 */
[C---:B------:R-:W-:Y:S01]  /*4620*/  HMMA.16816.F32 R56, R4.reuse, R18, R56 ;  /* 0x000000120438723c */ /* 0x040fe20000001838 */
[----:B------:R-:W-:Y:S07]  /*4630*/  LDSM.16.MT88.4 R16, [R152+0xb000] ;  /* 0x00b000009810783b */ /* 0x000fee0000004200 */
[C---:B---3--:R-:W-:Y:S08]  /*4640*/  HMMA.16816.F32 R60, R4.reuse, R12, R60 ;  /* 0x0000000c043c723c */ /* 0x048ff0000000183c */
[----:B------:R-:W-:Y:S01]  /*4650*/  HMMA.16816.F32 R64, R4, R14, R64 ;  /* 0x0000000e0440723c */ /* 0x000fe20000001840 */
[----:B------:R-:W-:Y:S01]  /*4660*/  F2FP.F16.F32.PACK_AB R4, R114, R115 ;  /* 0x000000737204723e */ /* 0x000fe200000000ff */
[----:B------:R-:W3:Y:S01]  /*4670*/  LDSM.16.MT88.4 R12, [R107+0x9000] ;  /* 0x009000006b0c783b */ /* 0x000ee20000004200 */
[----:B------:R-:W-:Y:S01]  /*4680*/  F2FP.F16.F32.PACK_AB R6, R117, R116 ;  /* 0x000000747506723e */ /* 0x000fe200000000ff */
[----:B------:R-:W-:Y:S01]  /*4690*/  FADD.FTZ R115, R115, R28 ;  /* 0x0000001c73737221 */ /* 0x000fe20000010000 */
[----:B------:R-:W-:-:S02]  /*46a0*/  F2FP.F16.F32.PACK_AB R5, R125, R122 ;  /* 0x0000007a7d05723e */ /* 0x000fc400000000ff */
[----:B------:R-:W-:-:S07]  /*46b0*/  F2FP.F16.F32.PACK_AB R7, R124, R123 ;  /* 0x0000007b7c07723e */ /* 0x000fce00000000ff */
[C---:B--2---:R-:W-:Y:S08]  /*46c0*/  HMMA.16816.F32 R96, R4.reuse, R8, R96 ;  /* 0x000000080460723c */ /* 0x044ff00000001860 */
[C---:B------:R-:W-:Y:S01]  /*46d0*/  HMMA.16816.F32 R92, R4.reuse, R10, R92 ;  /* 0x0000000a045c723c */ /* 0x040fe2000000185c */
[----:B------:R-:W2:Y:S07]  /*46e0*/  LDSM.16.MT88.4 R8, [R106+0x9000] ;  /* 0x009000006a08783b */ /* 0x000eae0000004200 */
[C---:B------:R-:W-:Y:S08]  /*46f0*/  HMMA.16816.F32 R88, R4.reuse, R20, R88 ;  /* 0x000000140458723c */ /* 0x040ff00000001858 */
[C---:B------:R-:W-:Y:S01]  /*4700*/  HMMA.16816.F32 R84, R4.reuse, R22, R84 ;  /* 0x000000160454723c */ /* 0x040fe20000001854 */
[----:B------:R-:W5:Y:S07]  /*4710*/  LDSM.16.MT88.4 R20, [R106+0xb000] ;  /* 0x00b000006a14783b */ /* 0x000f6e0000004200 */
        /* <DEDUP_REMOVED lines=8> */
[----:B------:R-:W1:Y:S07]  /*47a0*/  LDSM.16.MT88.4 R16, [R152+0x9800] ;  /* 0x009800009810783b */ /* 0x000e6e0000004200 */
[C---:B-----5:R-:W-:Y:S08]  /*47b0*/  HMMA.16816.F32 R60, R4.reuse, R20, R60 ;  /* 0x00000014043c723c */ /* 0x060ff0000000183c */
[C---:B---3--:R-:W-:Y:S08]  /*47c0*/  HMMA.16816.F32 R44, R4.reuse, R12, R44 ;  /* 0x0000000c042c723c */ /* 0x048ff0000000182c */
[C---:B------:R-:W-:Y:S01]  /*47d0*/  HMMA.16816.F32 R48, R4.reuse, R14, R48 ;  /* 0x0000000e0430723c */ /* 0x040fe20000001830 */
[----:B------:R-:W3:Y:S07]  /*47e0*/  LDSM.16.MT88.4 R12, [R107+0x9800] ;  /* 0x009800006b0c783b */ /* 0x000eee0000004200 */
[C---:B------:R-:W-:Y:S01]  /*47f0*/  HMMA.16816.F32 R64, R4.reuse, R22, R64 ;  /* 0x000000160440723c */ /* 0x040fe20000001840 */
[----:B------:R-:W-:Y:S07]  /*4800*/  LDSM.16.MT88.4 R20, [R106+0x9800] ;  /* 0x009800006a14783b */ /* 0x000fee0000004200 */
[C---:B--2---:R-:W-:Y:S08]  /*4810*/  HMMA.16816.F32 R52, R4.reuse, R8, R52 ;  /* 0x000000080434723c */ /* 0x044ff00000001834 */
[----:B------:R-:W-:Y:S01]  /*4820*/  HMMA.16816.F32 R56, R4, R10, R56 ;  /* 0x0000000a0438723c */ /* 0x000fe20000001838 */
[----:B------:R-:W2:Y:S01]  /*4830*/  LDSM.16.MT88.4 R8, [R148+0x9800] ;  /* 0x009800009408783b */ /* 0x000ea20000004200 */
[----:B------:R-:W-:-:S02]  /*4840*/  F2FP.F16.F32.PACK_AB R4, R133, R128 ;  /* 0x000000808504723e */ /* 0x000fc400000000ff */
[----:B----4-:R-:W-:Y:S02]  /*4850*/  F2FP.F16.F32.PACK_AB R6, R177, R130 ;  /* 0x00000082b106723e */ /* 0x010fe400000000ff */
[----:B------:R-:W-:Y:S02]  /*4860*/  F2FP.F16.F32.PACK_AB R5, R121, R126 ;  /* 0x0000007e7905723e */ /* 0x000fe400000000ff */
[----:B-1----:R-:W-:-:S07]  /*4870*/  F2FP.F16.F32.PACK_AB R7, R118, R119 ;  /* 0x000000777607723e */ /* 0x002fce00000000ff */
        /* <DEDUP_REMOVED lines=10> */
[----:B-1----:R-:W-:Y:S01]  /*4920*/  HMMA.16816.F32 R44, R4, R16, R44 ;  /* 0x00000010042c723c */ /* 0x002fe2000000182c */
        /* <DEDUP_REMOVED lines=16> */
[----:B------:R-:W-:Y:S01]  /*4a30*/  HMMA.16816.F32 R40, R4, R10, R40 ;  /* 0x0000000a0428723c */ /* 0x000fe20000001828 */
[----:B------:R-:W1:Y:S01]  /*4a40*/  LDSM.16.MT88.4 R8, [R106+0xb800] ;  /* 0x00b800006a08783b */ /* 0x000e620000004200 */
[----:B------:R-:W-:-:S04]  /*4a50*/  FADD.FTZ R133, R133, R128 ;  /* 0x0000008085857221 */ /* 0x000fc80000010000 */
[----:B------:R-:W-:Y:S02]  /*4a60*/  FADD.FTZ R130, R130, R133 ;  /* 0x0000008582827221 */ /* 0x000fe40000010000 */
[----:B------:R-:W-:Y:S02]  /*4a70*/  HMMA.16816.F32 R56, R4, R14, R56 ;  /* 0x0000000e0438723c */ /* 0x000fe40000001838 */
[----:B------:R-:W-:-:S06]  /*4a80*/  FADD.FTZ R177, R177, R130 ;  /* 0x00000082b1b17221 */ /* 0x000fcc0000010000 */
[----:B-1----:R-:W-:Y:S01]  /*4a90*/  HMMA.16816.F32 R60, R4, R8, R60 ;  /* 0x00000008043c723c */ /* 0x002fe2000000183c */
        /* <DEDUP_REMOVED lines=74> */
.L_x_6396:
[----:B------:R-:W-:Y:S01]  /*4f40*/  UMOV UR6, URZ ;  /* 0x000000ff00067c82 */ /* 0x000fe20008000000 */
[----:B------:R-:W-:Y:S01]  /*4f50*/  IMAD.SHL.U32 R4, R24, 0x40, RZ ;  /* 0x0000004018047824 */ /* 0x000fe200078e00ff */
[----:B------:R-:W-:-:S05]  /*4f60*/  IADD3 R5, P0, PT, RZ, -UR6, RZ ;  /* 0x80000006ff057c10 */ /* 0x000fca000ff1e0ff */
[----:B------:R-:W-:-:S05]  /*4f70*/  IMAD.X R4, RZ, RZ, ~R4, P0 ;  /* 0x000000ffff047224 */ /* 0x000fca00000e0e04 */
[----:B------:R-:W-:-:S04]  /*4f80*/  SHF.R.S64 R5, R5, 0x1f, R4 ;  /* 0x0000001f05057819 */ /* 0x000fc80000001004 */
[----:B------:R-:W-:-:S04]  /*4f90*/  IADD3 R164, P0, PT, R5, R164, RZ ;  /* 0x000000a405a47210 */ /* 0x000fc80007f1e0ff */
[----:B------:R-:W-:-:S09]  /*4fa0*/  LEA.HI.X.SX32 R165, R4, R165, 0x1, P0 ;  /* 0x000000a504a57211 */ /* 0x000fd200000f0eff */
.L_x_6397:
        /* <DEDUP_REMOVED lines=23> */
[----:B------:R-:W2:Y:S04]  /*5120*/  LDSM.16.M88.4 R12, [R156+0x5000] ;  /* 0x005000009c0c783b */ /* 0x000ea80000000200 */
[----:B------:R-:W5:Y:S04]  /*5130*/  LDSM.16.M88.4 R112, [R156+0x5800] ;  /* 0x005800009c70783b */ /* 0x000f680000000200 */
[----:B------:R-:W-:Y:S04]  /*5140*/  LDSM.16.M88.4 R108, [R155] ;  /* 0x000000009b6c783b */ /* 0x000fe80000000200 */
[----:B------:R-:W5:Y:S04]  /*5150*/  LDSM.16.M88.4 R8, [R151+0x4000] ;  /* 0x004000009708783b */ /* 0x000f680000000200 */
[----:B-1----:R-:W1:Y:S04]  /*5160*/  LDSM.16.M88.4 R4, [R151+0x4800] ;  /* 0x004800009704783b */ /* 0x002e680000000200 */
[----:B------:R-:W1:Y:S04]  /*5170*/  LDSM.16.M88.4 R124, [R151+0x5800] ;  /* 0x00580000977c783b */ /* 0x000e680000000200 */
[----:B------:R-:W1:Y:S04]  /*5180*/  LDSM.16.M88.4 R128, [R151+0x5000] ;  /* 0x005000009780783b */ /* 0x000e680000000200 */
        /* <DEDUP_REMOVED lines=8> */
[C---:B-----5:R-:W-:Y:S08]  /*5210*/  HMMA.16816.F32 R120, R116.reuse, R112, RZ ;  /* 0x000000707478723c */ /* 0x060ff000000018ff */
[----:B------:R-:W-:Y:S01]  /*5220*/  HMMA.16816.F32 R116, R116, R114, RZ ;  /* 0x000000727474723c */ /* 0x000fe200000018ff */
[----:B------:R-:W-:Y:S07]  /*5230*/  LDSM.16.M88.4 R112, [R154] ;  /* 0x000000009a70783b */ /* 0x000fee0000000200 */
        /* <DEDUP_REMOVED lines=11> */
[----:B------:R-:W-:Y:S04]  /*52f0*/  LDSM.16.M88.4 R108, [R153] ;  /* 0x00000000996c783b */ /* 0x000fe80000000200 */
        /* <DEDUP_REMOVED lines=12> */
[----:B------:R-:W-:Y:S04]  /*53c0*/  LDSM.16.M88.4 R112, [R157+0x2000] ;  /* 0x002000009d70783b */ /* 0x000fe80000000200 */
        /* <DEDUP_REMOVED lines=12> */
[----:B------:R-:W3:Y:S04]  /*5490*/  LDSM.16.M88.4 R124, [R156+0x7800] ;  /* 0x007800009c7c783b */ /* 0x000ee80000000200 */
[----:B------:R-:W4:Y:S03]  /*54a0*/  LDSM.16.M88.4 R108, [R151+0x6000] ;  /* 0x00600000976c783b */ /* 0x000f260000000200 */
[C---:B--2---:R-:W-:Y:S08]  /*54b0*/  HMMA.16816.F32 R32, R112.reuse, R8, R32 ;  /* 0x000000087020723c */ /* 0x044ff00000001820 */
[C---:B------:R-:W-:Y:S01]  /*54c0*/  HMMA.16816.F32 R28, R112.reuse, R10, R28 ;  /* 0x0000000a701c723c */ /* 0x040fe2000000181c */
[----:B------:R-:W2:Y:S07]  /*54d0*/  LDSM.16.M88.4 R8, [R151+0x6800] ;  /* 0x006800009708783b */ /* 0x000eae0000000200 */
[C---:B-1----:R-:W-:Y:S08]  /*54e0*/  HMMA.16816.F32 R24, R112.reuse, R4, R24 ;  /* 0x000000047018723c */ /* 0x042ff00000001818 */
[C---:B------:R-:W-:Y:S01]  /*54f0*/  HMMA.16816.F32 R20, R112.reuse, R6, R20 ;  /* 0x000000067014723c */ /* 0x040fe20000001814 */
[----:B------:R-:W1:Y:S07]  /*5500*/  LDSM.16.M88.4 R4, [R151+0x7000] ;  /* 0x007000009704783b */ /* 0x000e6e0000000200 */
[C---:B------:R-:W-:Y:S08]  /*5510*/  HMMA.16816.F32 R16, R112.reuse, R132, R16 ;  /* 0x000000847010723c */ /* 0x040ff00000001810 */
[C---:B------:R-:W-:Y:S08]  /*5520*/  HMMA.16816.F32 R12, R112.reuse, R134, R12 ;  /* 0x00000086700c723c */ /* 0x040ff0000000180c */
[C---:B---3--:R-:W-:Y:S08]  /*5530*/  HMMA.16816.F32 R120, R112.reuse, R124, R120 ;  /* 0x0000007c7078723c */ /* 0x048ff00000001878 */
[----:B------:R-:W-:Y:S01]  /*5540*/  HMMA.16816.F32 R116, R112, R126, R116 ;  /* 0x0000007e7074723c */ /* 0x000fe20000001874 */
[----:B------:R-:W-:Y:S04]  /*5550*/  LDSM.16.M88.4 R112, [R154+0x2000] ;  /* 0x002000009a70783b */ /* 0x000fe80000000200 */
[----:B------:R-:W3:Y:S03]  /*5560*/  LDSM.16.M88.4 R124, [R151+0x7800] ;  /* 0x00780000977c783b */ /* 0x000ee60000000200 */
        /* <DEDUP_REMOVED lines=9> */
[----:B---3--:R-:W-:Y:S08]  /*5600*/  HMMA.16816.F32 R120, R128, R124, R120 ;  /* 0x0000007c8078723c */ /* 0x008ff00000001878 */
[C---:B----4-:R-:W-:Y:S08]  /*5610*/  HMMA.16816.F32 R32, R112.reuse, R108, R32 ;  /* 0x0000006c7020723c */ /* 0x050ff00000001820 */
[----:B------:R-:W-:Y:S01]  /*5620*/  HMMA.16816.F32 R28, R112, R110, R28 ;  /* 0x0000006e701c723c */ /* 0x000fe2000000181c */
[----:B------:R-:W2:Y:S07]  /*5630*/  LDSM.16.M88.4 R108, [R150+0x6800] ;  /* 0x00680000966c783b */ /* 0x000eae0000000200 */
[----:B------:R-:W-:Y:S01]  /*5640*/  HMMA.16816.F32 R124, R128, R126, R116 ;  /* 0x0000007e807c723c */ /* 0x000fe20000001874 */
[----:B------:R-:W3:Y:S07]  /*5650*/  LDSM.16.M88.4 R116, [R149+0x6800] ;  /* 0x006800009574783b */ /* 0x000eee0000000200 */
[C---:B-1----:R-:W-:Y:S08]  /*5660*/  HMMA.16816.F32 R32, R8.reuse, R4, R32 ;  /* 0x000000040820723c */ /* 0x042ff00000001820 */
[----:B------:R-:W-:Y:S01]  /*5670*/  HMMA.16816.F32 R28, R8, R6, R28 ;  /* 0x00000006081c723c */ /* 0x000fe2000000181c */
[----:B------:R-:W1:Y:S10]  /*5680*/  LDSM.16.M88.4 R4, [R150+0x7000] ;  /* 0x007000009604783b */ /* 0x000e740000000200 */
[----:B------:R-:W-:Y:S01]  /*5690*/  FMUL.FTZ R32, R32, UR4 ;  /* 0x0000000420207c20 */ /* 0x000fe20008410000 */
[----:B------:R-:W-:Y:S01]  /*56a0*/  FMUL.FTZ R33, R33, UR4 ;  /* 0x0000000421217c20 */ /* 0x000fe20008410000 */
[----:B------:R-:W-:-:S02]  /*56b0*/  FMUL.FTZ R34, R34, UR4 ;  /* 0x0000000422227c20 */ /* 0x000fc40008410000 */
[----:B------:R-:W4:Y:S01]  /*56c0*/  MUFU.TANH R128, R32 ;  /* 0x0000002000807308 */ /* 0x000f220000002400 */
[C---:B--2---:R-:W-:Y:S01]  /*56d0*/  HMMA.16816.F32 R24, R112.reuse, R108, R24 ;  /* 0x0000006c7018723c */ /* 0x044fe20000001818 */
[----:B------:R-:W-:Y:S02]  /*56e0*/  FMUL.FTZ R109, R35, UR4 ;  /* 0x00000004236d7c20 */ /* 0x000fe40008410000 */
[----:B------:R-:W-:Y:S01]  /*56f0*/  FMUL.FTZ R28, R28, UR4 ;  /* 0x000000041c1c7c20 */ /* 0x000fe20008410000 */
[----:B------:R-:W-:Y:S01]  /*5700*/  FMUL.FTZ R29, R29, UR4 ;  /* 0x000000041d1d7c20 */ /* 0x000fe20008410000 */
[----:B------:R-:W-:Y:S01]  /*5710*/  FMUL.FTZ R30, R30, UR4 ;  /* 0x000000041e1e7c20 */ /* 0x000fe20008410000 */
[----:B------:R-:W-:Y:S01]  /*5720*/  FMUL.FTZ R31, R31, UR4 ;  /* 0x000000041f1f7c20 */ /* 0x000fe20008410000 */
[----:B------:R-:W-:Y:S01]  /*5730*/  MUFU.TANH R129, R33 ;  /* 0x0000002100817308 */ /* 0x000fe20000002400 */
[----:B------:R-:W-:Y:S07]  /*5740*/  HMMA.16816.F32 R20, R112, R110, R20 ;  /* 0x0000006e7014723c */ /* 0x000fee0000001814 */
[----:B------:R2:W5:Y:S05]  /*5750*/  MUFU.TANH R108, R34 ;  /* 0x00000022006c7308 */ /* 0x00056a0000002400 */
[----:B---3--:R-:W-:Y:S03]  /*5760*/  HMMA.16816.F32 R24, R8, R116, R24 ;  /* 0x000000740818723c */ /* 0x008fe60000001818 */
[----:B------:R-:W3:Y:S05]  /*5770*/  MUFU.TANH R109, R109 ;  /* 0x0000006d006d7308 */ /* 0x000eea0000002400 */
[C---:B-1----:R-:W-:Y:S03]  /*5780*/  HMMA.16816.F32 R16, R112.reuse, R4, R16 ;  /* 0x000000047010723c */ /* 0x042fe60000001810 */
[----:B------:R-:W1:Y:S01]  /*5790*/  MUFU.TANH R28, R28 ;  /* 0x0000001c001c7308 */ /* 0x000e620000002400 */
[----:B--2---:R-:W2:Y:S04]  /*57a0*/  LDSM.16.M88.4 R32, [R149+0x7000] ;  /* 0x007000009520783b */ /* 0x004ea80000000200 */
[----:B------:R-:W-:Y:S01]  /*57b0*/  HMMA.16816.F32 R12, R112, R6, R12 ;  /* 0x00000006700c723c */ /* 0x000fe2000000180c */
[----:B------:R-:W4:Y:S02]  /*57c0*/  LDSM.16.M88.4 R4, [R150+0x7800] ;  /* 0x007800009604783b */ /* 0x000f240000000200 */
[----:B------:R-:W-:Y:S01]  /*57d0*/  FMUL.FTZ R110, R24, UR4 ;  /* 0x00000004186e7c20 */ /* 0x000fe20008410000 */
[----:B------:R-:W-:Y:S01]  /*57e0*/  FMUL.FTZ R111, R26, UR4 ;  /* 0x000000041a6f7c20 */ /* 0x000fe20008410000 */
[----:B------:R-:W-:Y:S01]  /*57f0*/  FMUL.FTZ R24, R27, UR4 ;  /* 0x000000041b187c20 */ /* 0x000fe20008410000 */
[----:B------:R-:W-:Y:S02]  /*5800*/  MUFU.TANH R29, R29 ;  /* 0x0000001d001d7308 */ /* 0x000fe40000002400 */
[----:B------:R-:W-:Y:S01]  /*5810*/  HMMA.16816.F32 R20, R8, R118, R20 ;  /* 0x000000760814723c */ /* 0x000fe20000001814 */
[----:B------:R-:W-:-:S05]  /*5820*/  FMUL.FTZ R118, R25, UR4 ;  /* 0x0000000419767c20 */ /* 0x000fca0008410000 */
[----:B------:R-:W-:Y:S08]  /*5830*/  MUFU.TANH R30, R30 ;  /* 0x0000001e001e7308 */ /* 0x000ff00000002400 */
[----:B------:R-:W-:Y:S05]  /*5840*/  MUFU.TANH R31, R31 ;  /* 0x0000001f001f7308 */ /* 0x000fea0000002400 */
[----:B------:R-:W-:Y:S01]  /*5850*/  FMUL.FTZ R25, R20, UR4 ;  /* 0x0000000414197c20 */ /* 0x000fe20008410000 */
[----:B------:R-:W-:Y:S01]  /*5860*/  FMUL.FTZ R26, R21, UR4 ;  /* 0x00000004151a7c20 */ /* 0x000fe20008410000 */
[----:B------:R-:W-:Y:S01]  /*5870*/  FMUL.FTZ R27, R22, UR4 ;  /* 0x00000004161b7c20 */ /* 0x000fe20008410000 */
[----:B------:R-:W1:Y:S01]  /*5880*/  MUFU.TANH R110, R110 ;  /* 0x0000006e006e7308 */ /* 0x000e620000002400 */
[----:B--2---:R-:W-:Y:S01]  /*5890*/  HMMA.16816.F32 R16, R8, R32, R16 ;  /* 0x000000200810723c */ /* 0x004fe20000001810 */
[----:B------:R-:W-:-:S06]  /*58a0*/  FMUL.FTZ R32, R23, UR4 ;  /* 0x0000000417207c20 */ /* 0x000fcc0008410000 */
[----:B------:R-:W-:Y:S01]  /*58b0*/  MUFU.TANH R26, R26 ;  /* 0x0000001a001a7308 */ /* 0x000fe20000002400 */
[----:B------:R-:W2:Y:S01]  /*58c0*/  LDSM.16.M88.4 R20, [R149+0x7800] ;  /* 0x007800009514783b */ /* 0x000ea20000000200 */
[----:B------:R-:W-:-:S04]  /*58d0*/  DEPBAR.LE SB0, 0x0 ;  /* 0x000080000000791a */ /* 0x000fc80000000000 */
[----:B----4-:R-:W-:Y:S01]  /*58e0*/  HMMA.16816.F32 R120, R112, R4, R120 ;  /* 0x000000047078723c */ /* 0x010fe20000001878 */
[C---:B------:R-:W-:Y:S01]  /*58f0*/  VIADD R4, R137.reuse, 0xffffff80 ;  /* 0xffffff8089047836 */ /* 0x040fe20000000000 */
[----:B------:R-:W-:Y:S01]  /*5900*/  MUFU.TANH R27, R27 ;  /* 0x0000001b001b7308 */ /* 0x000fe20000002400 */
[----:B------:R-:W-:-:S03]  /*5910*/  VIADD R5, R137, 0xffffff81 ;  /* 0xffffff8189057836 */ /* 0x000fc60000000000 */
[CC--:B------:R-:W-:Y:S02]  /*5920*/  ISETP.GE.AND P5, PT, R4.reuse, R105.reuse, PT ;  /* 0x000000690400720c */ /* 0x0c0fe40003fa6270 */
[----:B------:R-:W-:Y:S01]  /*5930*/  HMMA.16816.F32 R12, R8, R34, R12 ;  /* 0x00000022080c723c */ /* 0x000fe2000000180c */
[-C--:B------:R-:W-:Y:S01]  /*5940*/  ISETP.GE.AND P4, PT, R4, R104.reuse, PT ;  /* 0x000000680400720c */ /* 0x080fe20003f86270 */
[----:B------:R-:W-:Y:S02]  /*5950*/  VIADD R4, R137, 0xffffff88 ;  /* 0xffffff8889047836 */ /* 0x000fe40000000000 */
[----:B------:R-:W-:Y:S01]  /*5960*/  FMUL.FTZ R19, R19, UR4 ;  /* 0x0000000413137c20 */ /* 0x000fe20008410000 */
[C---:B------:R-:W-:Y:S01]  /*5970*/  ISETP.GE.AND P2, PT, R5.reuse, R105, PT ;  /* 0x000000690500720c */ /* 0x040fe20003f46270 */
[----:B------:R-:W-:Y:S01]  /*5980*/  FMUL.FTZ R130, R16, UR4 ;  /* 0x0000000410827c20 */ /* 0x000fe20008410000 */
[----:B------:R-:W-:Y:S01]  /*5990*/  ISETP.GE.AND P1, PT, R5, R104, PT ;  /* 0x000000680500720c */ /* 0x000fe20003f26270 */
[----:B------:R4:W-:Y:S01]  /*59a0*/  MUFU.TANH R119, R19 ;  /* 0x0000001300777308 */ /* 0x0009e20000002400 */
[----:B------:R-:W-:Y:S01]  /*59b0*/  HMMA.16816.F32 R124, R112, R6, R124 ;  /* 0x00000006707c723c */ /* 0x000fe2000000187c */
[----:B------:R-:W-:-:S02]  /*59c0*/  VIADD R5, R137, 0xffffff89 ;  /* 0xffffff8989057836 */ /* 0x000fc40000000000 */
[----:B------:R-:W-:Y:S01]  /*59d0*/  FMUL.FTZ R16, R17, UR4 ;  /* 0x0000000411107c20 */ /* 0x000fe20008410000 */
[-C--:B------:R-:W-:Y:S01]  /*59e0*/  ISETP.GE.AND P0, PT, R4, R105.reuse, PT ;  /* 0x000000690400720c */ /* 0x080fe20003f06270 */
[----:B------:R-:W-:Y:S01]  /*59f0*/  FMUL.FTZ R17, R18, UR4 ;  /* 0x0000000412117c20 */ /* 0x000fe20008410000 */
[-C--:B------:R-:W-:Y:S01]  /*5a00*/  ISETP.GE.AND P6, PT, R4, R104.reuse, PT ;  /* 0x000000680400720c */ /* 0x080fe20003fc6270 */
[----:B------:R-:W-:Y:S01]  /*5a10*/  VIADD R7, R137, 0xffffff98 ;  /* 0xffffff9889077836 */ /* 0x000fe20000000000 */
[----:B------:R-:W-:Y:S01]  /*5a20*/  FSEL R4, R128, -INF , !P5 ;  /* 0xff80000080047808 */ /* 0x000fe20006800000 */
[----:B------:R-:W1:Y:S01]  /*5a30*/  MUFU.TANH R111, R111 ;  /* 0x0000006f006f7308 */ /* 0x000e620000002400 */
[CC--:B------:R-:W-:Y:S01]  /*5a40*/  ISETP.GE.AND P3, PT, R5.reuse, R105.reuse, PT ;  /* 0x000000690500720c */ /* 0x0c0fe20003f66270 */
[----:B------:R-:W-:Y:S01]  /*5a50*/  FMUL.FTZ R12, R12, UR4 ;  /* 0x000000040c0c7c20 */ /* 0x000fe20008410000 */
[----:B------:R-:W-:Y:S01]  /*5a60*/  ISETP.GE.AND P5, PT, R5, R104, PT ;  /* 0x000000680500720c */ /* 0x000fe20003fa6270 */
[----:B------:R-:W-:Y:S01]  /*5a70*/  FMUL.FTZ R14, R14, UR4 ;  /* 0x000000040e0e7c20 */ /* 0x000fe20008410000 */
[----:B-----5:R-:W-:Y:S01]  /*5a80*/  FSEL R5, R108, -INF , !P4 ;  /* 0xff8000006c057808 */ /* 0x020fe20006000000 */
[----:B------:R-:W-:Y:S01]  /*5a90*/  FMUL.FTZ R117, R15, UR4 ;  /* 0x000000040f757c20 */ /* 0x000fe20008410000 */
[----:B----4-:R-:W-:Y:S01]  /*5aa0*/  FMUL.FTZ R19, R13, UR4 ;  /* 0x000000040d137c20 */ /* 0x010fe20008410000 */
[----:B------:R-:W-:Y:S01]  /*5ab0*/  VIADD R13, R137, 0xffffff90 ;  /* 0xffffff90890d7836 */ /* 0x000fe20000000000 */
[----:B------:R4:W-:Y:S01]  /*5ac0*/  MUFU.TANH R18, R12 ;  /* 0x0000000c00127308 */ /* 0x0009e20000002400 */
[----:B--2---:R-:W-:Y:S01]  /*5ad0*/  HMMA.16816.F32 R120, R8, R20, R120 ;  /* 0x000000140878723c */ /* 0x004fe20000001878 */
[----:B---3--:R-:W-:Y:S01]  /*5ae0*/  FSEL R109, R109, -INF , !P1 ;  /* 0xff8000006d6d7808 */ /* 0x008fe20004800000 */
[----:B------:R-:W-:Y:S01]  /*5af0*/  VIADD R15, R137, 0xffffff99 ;  /* 0xffffff99890f7836 */ /* 0x000fe20000000000 */
[----:B------:R-:W-:-:S02]  /*5b00*/  ISETP.GE.AND P4, PT, R13, R105, PT ;  /* 0x000000690d00720c */ /* 0x000fc40003f86270 */
[----:B-1----:R-:W-:Y:S02]  /*5b10*/  FSEL R6, R28, -INF , !P0 ;  /* 0xff8000001c067808 */ /* 0x002fe40004000000 */
[----:B------:R-:W1:Y:S01]  /*5b20*/  MUFU.TANH R32, R32 ;  /* 0x0000002000207308 */ /* 0x000e620000002400 */
[----:B------:R-:W-:Y:S01]  /*5b30*/  HMMA.16816.F32 R124, R8, R22, R124 ;  /* 0x00000016087c723c */ /* 0x000fe2000000187c */
[----:B------:R-:W-:Y:S01]  /*5b40*/  FSEL R110, R110, -INF , !P4 ;  /* 0xff8000006e6e7808 */ /* 0x000fe20006000000 */
[----:B------:R-:W-:Y:S01]  /*5b50*/  VIADD R9, R137, 0xffffffa8 ;  /* 0xffffffa889097836 */ /* 0x000fe20000000000 */
[----:B------:R-:W-:Y:S01]  /*5b60*/  ISETP.GE.AND P4, PT, R15, R104, PT ;  /* 0x000000680f00720c */ /* 0x000fe20003f86270 */
[----:B------:R-:W-:-:S03]  /*5b70*/  VIADD R10, R137, 0xffffffa1 ;  /* 0xffffffa1890a7836 */ /* 0x000fc60000000000 */
[----:B------:R-:W-:Y:S01]  /*5b80*/  MUFU.TANH R130, R130 ;  /* 0x0000008200827308 */ /* 0x000fe20000002400 */
[----:B----4-:R-:W-:Y:S02]  /*5b90*/  FSEL R12, R129, -INF , !P2 ;  /* 0xff800000810c7808 */ /* 0x010fe40005000000 */
[-C--:B------:R-:W-:Y:S01]  /*5ba0*/  ISETP.GE.AND P2, PT, R13, R104.reuse, PT ;  /* 0x000000680d00720c */ /* 0x080fe20003f46270 */
[----:B------:R-:W-:Y:S02]  /*5bb0*/  VIADD R13, R137, 0xffffff91 ;  /* 0xffffff91890d7836 */ /* 0x000fe40000000000 */
[----:B------:R-:W-:Y:S01]  /*5bc0*/  FMUL.FTZ R8, R122, UR4 ;  /* 0x000000047a087c20 */ /* 0x000fe20008410000 */
[----:B------:R-:W-:Y:S01]  /*5bd0*/  FMUL.FTZ R116, R120, UR4 ;  /* 0x0000000478747c20 */ /* 0x000fe20008410000 */
[----:B------:R-:W-:Y:S01]  /*5be0*/  FSEL R111, R111, -INF , !P2 ;  /* 0xff8000006f6f7808 */ /* 0x000fe20005000000 */
[----:B------:R-:W2:Y:S01]  /*5bf0*/  MUFU.TANH R25, R25 ;  /* 0x0000001900197308 */ /* 0x000ea20000002400 */
[-C--:B------:R-:W-:Y:S01]  /*5c00*/  ISETP.GE.AND P1, PT, R13, R105.reuse, PT ;  /* 0x000000690d00720c */ /* 0x080fe20003f26270 */
[----:B------:R-:W-:Y:S01]  /*5c10*/  FMUL.FTZ R114, R121, UR4 ;  /* 0x0000000479727c20 */ /* 0x000fe20008410000 */
[----:B------:R-:W-:Y:S01]  /*5c20*/  ISETP.GE.AND P0, PT, R13, R104, PT ;  /* 0x000000680d00720c */ /* 0x000fe20003f06270 */
[----:B------:R-:W-:Y:S01]  /*5c30*/  FMUL.FTZ R112, R124, UR4 ;  /* 0x000000047c707c20 */ /* 0x000fe20008410000 */
[----:B------:R-:W-:Y:S01]  /*5c40*/  FSEL R13, R30, -INF , !P6 ;  /* 0xff8000001e0d7808 */ /* 0x000fe20007000000 */
[----:B------:R-:W-:Y:S01]  /*5c50*/  FMUL.FTZ R108, R125, UR4 ;  /* 0x000000047d6c7c20 */ /* 0x000fe20008410000 */
[----:B------:R-:W-:Y:S01]  /*5c60*/  ISETP.GE.AND P6, PT, R7, R105, PT ;  /* 0x000000690700720c */ /* 0x000fe20003fc6270 */
[----:B------:R3:W-:Y:S01]  /*5c70*/  MUFU.TANH R33, R14 ;  /* 0x0000000e00217308 */ /* 0x0007e20000002400 */
[----:B-1----:R-:W-:Y:S01]  /*5c80*/  FSEL R21, R32, -INF , !P4 ;  /* 0xff80000020157808 */ /* 0x002fe20006000000 */
[----:B------:R-:W-:-:S06]  /*5c90*/  FMUL.FTZ R123, R123, UR4 ;  /* 0x000000047b7b7c20 */ /* 0x000fcc0008410000 */
[----:B------:R-:W1:Y:S01]  /*5ca0*/  MUFU.TANH R24, R24 ;  /* 0x0000001800187308 */ /* 0x000e620000002400 */
[----:B--2---:R-:W-:Y:S01]  /*5cb0*/  FSEL R22, R25, -INF , !P6 ;  /* 0xff80000019167808 */ /* 0x004fe20007000000 */
[----:B------:R-:W-:Y:S01]  /*5cc0*/  FMUL.FTZ R25, R126, UR4 ;  /* 0x000000047e197c20 */ /* 0x000fe20008410000 */
[----:B------:R-:W-:-:S04]  /*5cd0*/  ISETP.GE.AND P6, PT, R10, R104, PT ;  /* 0x000000680a00720c */ /* 0x000fc80003fc6270 */
[----:B------:R-:W-:Y:S01]  /*5ce0*/  FSEL R119, R119, -INF , !P6 ;  /* 0xff80000077777808 */ /* 0x000fe20007000000 */
[----:B------:R-:W2:Y:S01]  /*5cf0*/  MUFU.TANH R118, R118 ;  /* 0x0000007600767308 */ /* 0x000ea20000002400 */
[----:B---3--:R-:W-:Y:S02]  /*5d00*/  FSEL R14, R29, -INF , !P3 ;  /* 0xff8000001d0e7808 */ /* 0x008fe40005800000 */
[----:B------:R-:W-:Y:S02]  /*5d10*/  ISETP.GE.AND P3, PT, R7, R104, PT ;  /* 0x000000680700720c */ /* 0x000fe40003f66270 */
[----:B------:R-:W-:Y:S02]  /*5d20*/  FSEL R7, R31, -INF , !P5 ;  /* 0xff8000001f077808 */ /* 0x000fe40006800000 */
[----:B------:R-:W-:Y:S01]  /*5d30*/  ISETP.GE.AND P5, PT, R15, R105, PT ;  /* 0x000000690f00720c */ /* 0x000fe20003fa6270 */
[----:B------:R-:W-:Y:S01]  /*5d40*/  VIADD R15, R137, 0xffffffa0 ;  /* 0xffffffa0890f7836 */ /* 0x000fe20000000000 */
[----:B------:R-:W3:Y:S01]  /*5d50*/  MUFU.TANH R16, R16 ;  /* 0x0000001000107308 */ /* 0x000ee20000002400 */
[----:B------:R-:W-:-:S02]  /*5d60*/  FSEL R23, R27, -INF , !P3 ;  /* 0xff8000001b177808 */ /* 0x000fc40005800000 */
[----:B------:R-:W-:Y:S02]  /*5d70*/  FSEL R20, R26, -INF , !P5 ;  /* 0xff8000001a147808 */ /* 0x000fe40006800000 */
[CC--:B------:R-:W-:Y:S02]  /*5d80*/  ISETP.GE.AND P3, PT, R9.reuse, R105.reuse, PT ;  /* 0x000000690900720c */ /* 0x0c0fe40003f66270 */
[----:B------:R-:W-:Y:S01]  /*5d90*/  ISETP.GE.AND P5, PT, R9, R104, PT ;  /* 0x000000680900720c */ /* 0x000fe20003fa6270 */
[----:B------:R-:W4:Y:S01]  /*5da0*/  MUFU.TANH R17, R17 ;  /* 0x0000001100117308 */ /* 0x000f220000002400 */
[----:B------:R-:W-:Y:S01]  /*5db0*/  ISETP.GE.AND P2, PT, R15, R105, PT ;  /* 0x000000690f00720c */ /* 0x000fe20003f46270 */
[----:B------:R-:W-:Y:S01]  /*5dc0*/  VIADD R9, R137, 0xffffffa9 ;  /* 0xffffffa989097836 */ /* 0x000fe20000000000 */
[----:B-1----:R-:W-:Y:S01]  /*5dd0*/  FSEL R113, R24, -INF , !P0 ;  /* 0xff80000018717808 */ /* 0x002fe20004000000 */
[----:B------:R-:W-:Y:S01]  /*5de0*/  FMUL.FTZ R24, R127, UR4 ;  /* 0x000000047f187c20 */ /* 0x000fe20008410000 */
[----:B------:R-:W-:-:S02]  /*5df0*/  FSEL R130, R130, -INF , !P2 ;  /* 0xff80000082827808 */ /* 0x000fc40005000000 */
[CC--:B------:R-:W-:Y:S01]  /*5e00*/  ISETP.GE.AND P4, PT, R9.reuse, R105.reuse, PT ;  /* 0x000000690900720c */ /* 0x0c0fe20003f86270 */
[----:B------:R-:W1:Y:S01]  /*5e10*/  MUFU.TANH R19, R19 ;  /* 0x0000001300137308 */ /* 0x000e620000002400 */
[-C--:B------:R-:W-:Y:S01]  /*5e20*/  ISETP.GE.AND P2, PT, R9, R104.reuse, PT ;  /* 0x000000680900720c */ /* 0x080fe20003f46270 */
[C---:B------:R-:W-:Y:S01]  /*5e30*/  VIADD R9, R137.reuse, 0xffffffb1 ;  /* 0xffffffb189097836 */ /* 0x040fe20000000000 */
[-C--:B------:R-:W-:Y:S01]  /*5e40*/  ISETP.GE.AND P0, PT, R10, R105.reuse, PT ;  /* 0x000000690a00720c */ /* 0x080fe20003f06270 */
[----:B------:R-:W-:Y:S01]  /*5e50*/  VIADD R10, R137, 0xffffffb0 ;  /* 0xffffffb0890a7836 */ /* 0x000fe20000000000 */
[----:B------:R-:W-:Y:S02]  /*5e60*/  FSEL R126, R18, -INF , !P3 ;  /* 0xff800000127e7808 */ /* 0x000fe40005800000 */
[C---:B------:R-:W-:Y:S01]  /*5e70*/  ISETP.GE.AND P6, PT, R9.reuse, R105, PT ;  /* 0x000000690900720c */ /* 0x040fe20003fc6270 */
[----:B------:R-:W5:Y:S01]  /*5e80*/  MUFU.TANH R8, R8 ;  /* 0x0000000800087308 */ /* 0x000f620000002400 */
[-C--:B------:R-:W-:Y:S01]  /*5e90*/  ISETP.GE.AND P3, PT, R9, R104.reuse, PT ;  /* 0x000000680900720c */ /* 0x080fe20003f66270 */
[C---:B------:R-:W-:Y:S01]  /*5ea0*/  VIADD R9, R137.reuse, 0xffffffb8 ;  /* 0xffffffb889097836 */ /* 0x040fe20000000000 */
[----:B--2---:R-:W-:Y:S01]  /*5eb0*/  FSEL R118, R118, -INF , !P1 ;  /* 0xff80000076767808 */ /* 0x004fe20004800000 */
[----:B------:R-:W-:Y:S01]  /*5ec0*/  VIADD R137, R137, 0xffffffb9 ;  /* 0xffffffb989897836 */ /* 0x000fe20000000000 */
[----:B------:R-:W-:-:S02]  /*5ed0*/  ISETP.GE.AND P1, PT, R15, R104, PT ;  /* 0x000000680f00720c */ /* 0x000fc40003f26270 */
[----:B---3--:R-:W-:Y:S01]  /*5ee0*/  FSEL R128, R16, -INF , !P0 ;  /* 0xff80000010807808 */ /* 0x008fe20004000000 */
[----:B------:R-:W2:Y:S01]  /*5ef0*/  MUFU.TANH R117, R117 ;  /* 0x0000007500757308 */ /* 0x000ea20000002400 */
[C---:B------:R-:W-:Y:S02]  /*5f00*/  ISETP.GE.AND P0, PT, R10.reuse, R104, PT ;  /* 0x000000680a00720c */ /* 0x040fe40003f06270 */
[----:B----4-:R-:W-:Y:S02]  /*5f10*/  FSEL R121, R17, -INF , !P1 ;  /* 0xff80000011797808 */ /* 0x010fe40004800000 */
[----:B------:R-:W-:Y:S02]  /*5f20*/  FSEL R115, R33, -INF , !P5 ;  /* 0xff80000021737808 */ /* 0x000fe40006800000 */
[----:B-1----:R-:W-:Y:S01]  /*5f30*/  FSEL R124, R19, -INF , !P4 ;  /* 0xff800000137c7808 */ /* 0x002fe20006000000 */
[----:B------:R-:W1:Y:S01]  /*5f40*/  MUFU.TANH R116, R116 ;  /* 0x0000007400747308 */ /* 0x000e620000002400 */
[----:B------:R-:W-:-:S02]  /*5f50*/  ISETP.GE.AND P1, PT, R10, R105, PT ;  /* 0x000000690a00720c */ /* 0x000fc40003f26270 */
[-C--:B------:R-:W-:Y:S02]  /*5f60*/  ISETP.GE.AND P5, PT, R9, R105.reuse, PT ;  /* 0x000000690900720c */ /* 0x080fe40003fa6270 */
[----:B------:R-:W-:Y:S02]  /*5f70*/  ISETP.GE.AND P4, PT, R137, R105, PT ;  /* 0x000000698900720c */ /* 0x000fe40003f86270 */
[----:B-----5:R-:W-:Y:S01]  /*5f80*/  FSEL R105, R8, -INF , !P0 ;  /* 0xff80000008697808 */ /* 0x020fe20004000000 */
[----:B------:R-:W3:Y:S01]  /*5f90*/  MUFU.TANH R114, R114 ;  /* 0x0000007200727308 */ /* 0x000ee20000002400 */
[----:B------:R-:W-:Y:S02]  /*5fa0*/  ISETP.GT.AND P0, PT, R0, R161, PT ;  /* 0x000000a10000720c */ /* 0x000fe40003f04270 */
[----:B--2---:R-:W-:Y:S02]  /*5fb0*/  FSEL R117, R117, -INF , !P2 ;  /* 0xff80000075757808 */ /* 0x004fe40005000000 */
[----:B------:R-:W-:-:S03]  /*5fc0*/  ISETP.GE.AND P2, PT, R9, R104, PT ;  /* 0x000000680900720c */ /* 0x000fc60003f46270 */
[----:B------:R-:W2:Y:S01]  /*5fd0*/  MUFU.TANH R27, R123 ;  /* 0x0000007b001b7308 */ /* 0x000ea20000002400 */
[----:B-1----:R-:W-:Y:S01]  /*5fe0*/  FSEL R116, R116, -INF , !P1 ;  /* 0xff80000074747808 */ /* 0x002fe20004800000 */
[----:B------:R-:W-:Y:S01]  /*5ff0*/  BAR.SYNC.DEFER_BLOCKING 0x0 ;  /* 0x0000000000007b1d */ /* 0x000fe20000010000 */
[----:B------:R-:W-:-:S05]  /*6000*/  ISETP.GE.AND P1, PT, R137, R104, PT ;  /* 0x000000688900720c */ /* 0x000fca0003f26270 */
[----:B------:R-:W1:Y:S01]  /*6010*/  MUFU.TANH R112, R112 ;  /* 0x0000007000707308 */ /* 0x000e620000002400 */
[----:B---3--:R-:W-:-:S07]  /*6020*/  FSEL R114, R114, -INF , !P6 ;  /* 0xff80000072727808 */ /* 0x008fce0007000000 */
        /* <DEDUP_REMOVED lines=73> */
.L_x_6399:
[----:B------:R-:W-:Y:S01]  /*64c0*/  UMOV UR4, URZ ;  /* 0x000000ff00047c82 */ /* 0x000fe20008000000 */
[----:B------:R-:W-:Y:S01]  /*64d0*/  IMAD.SHL.U32 R8, R102, 0x40, RZ ;  /* 0x0000004066087824 */ /* 0x000fe200078e00ff */
[----:B------:R-:W-:-:S05]  /*64e0*/  IADD3 R9, P1, PT, RZ, -UR4, RZ ;  /* 0x80000004ff097c10 */ /* 0x000fca000ff3e0ff */
[----:B------:R-:W-:-:S05]  /*64f0*/  IMAD.X R8, RZ, RZ, ~R8, P1 ;  /* 0x000000ffff087224 */ /* 0x000fca00008e0e08 */
[----:B------:R-:W-:-:S04]  /*6500*/  SHF.R.S64 R9, R9, 0x1f, R8 ;  /* 0x0000001f09097819 */ /* 0x000fc80000001008 */
[----:B------:R-:W-:-:S04]  /*6510*/  IADD3 R162, P1, PT, R9, R162, RZ ;  /* 0x000000a209a27210 */ /* 0x000fc80007f3e0ff */
[----:B------:R-:W-:-:S09]  /*6520*/  LEA.HI.X.SX32 R163, R8, R163, 0x1, P1 ;  /* 0x000000a308a37211 */ /* 0x000fd200008f0eff */
.L_x_6400:
        /* <DEDUP_REMOVED lines=20> */
.L_x_6398:
        /* <DEDUP_REMOVED lines=27> */
[----:B------:R-:W-:Y:S01]  /*6820*/  FSETP.NEU.FTZ.AND P2, PT, R29, -INF , PT ;  /* 0xff8000001d00780b */ /* 0x000fe20003f5d000 */
[----:B------:R-:W-:Y:S01]  /*6830*/  LDSM.16.MT88.4 R8, [R107+0x8000] ;  /* 0x008000006b08783b */ /* 0x000fe20000004200 */
[C---:B------:R-:W-:Y:S01]  /*6840*/  FSETP.NEU.FTZ.AND P1, PT, R28.reuse, -INF , PT ;  /* 0xff8000001c00780b */ /* 0x040fe20003f3d000 */
[----:B------:R-:W-:Y:S01]  /*6850*/  FMUL.FTZ R26, R28, UR10 ;  /* 0x0000000a1c1a7c20 */ /* 0x000fe20008410000 */
[----:B------:R-:W-:-:S04]  /*6860*/  FSEL R103, R103, RZ, P2 ;  /* 0x000000ff67677208 */ /* 0x000fc80001000000 */
[----:B------:R-:W-:Y:S01]  /*6870*/  FSEL R26, R26, RZ, P1 ;  /* 0x000000ff1a1a7208 */ /* 0x000fe20000800000 */
[--C-:B------:R-:W-:Y:S01]  /*6880*/  FFMA.FTZ R34, R12, UR10, -R103.reuse ;  /* 0x0000000a0c227c23 */ /* 0x100fe20008010867 */
[--C-:B------:R-:W-:Y:S01]  /*6890*/  FFMA.FTZ R32, R14, UR10, -R103.reuse ;  /* 0x0000000a0e207c23 */ /* 0x100fe20008010867 */
[--C-:B------:R-:W-:Y:S01]  /*68a0*/  FFMA.FTZ R33, R6, UR10, -R103.reuse ;  /* 0x0000000a06217c23 */ /* 0x100fe20008010867 */
[----:B------:R-:W-:Y:S01]  /*68b0*/  FSEL R6, R28, RZ, P1 ;  /* 0x000000ff1c067208 */ /* 0x000fe20000800000 */
[--C-:B------:R-:W-:Y:S01]  /*68c0*/  FFMA.FTZ R30, R13, UR10, -R26.reuse ;  /* 0x0000000a0d1e7c23 */ /* 0x100fe2000801081a */
[----:B------:R-:W-:Y:S01]  /*68d0*/  FFMA.FTZ R102, R5, UR10, -R26 ;  /* 0x0000000a05667c23 */ /* 0x000fe2000801081a */
[----:B------:R-:W1:Y:S01]  /*68e0*/  LDSM.16.MT88.4 R12, [R152+0x8000] ;  /* 0x00800000980c783b */ /* 0x000e620000004200 */
[----:B------:R-:W-:Y:S01]  /*68f0*/  FSEL R5, R29, RZ, P2 ;  /* 0x000000ff1d057208 */ /* 0x000fe20001000000 */
[----:B------:R-:W-:Y:S01]  /*6900*/  FFMA.FTZ R104, R4, UR10, -R103 ;  /* 0x0000000a04687c23 */ /* 0x000fe20008010867 */
[----:B------:R-:W-:Y:S01]  /*6910*/  FADD.FTZ R6, R3, -R6 ;  /* 0x8000000603067221 */ /* 0x000fe20000010000 */
[--C-:B------:R-:W-:Y:S01]  /*6920*/  FFMA.FTZ R31, R109, UR10, -R26.reuse ;  /* 0x0000000a6d1f7c23 */ /* 0x100fe2000801081a */
[--C-:B------:R-:W-:Y:S01]  /*6930*/  FFMA.FTZ R35, R7, UR10, -R26.reuse ;  /* 0x0000000a07237c23 */ /* 0x100fe2000801081a */
[----:B------:R-:W-:Y:S01]  /*6940*/  FADD.FTZ R4, R100, -R5 ;  /* 0x8000000564047221 */ /* 0x000fe20000010000 */
[----:B------:R-:W-:Y:S01]  /*6950*/  FMUL.FTZ R3, R6, UR10 ;  /* 0x0000000a06037c20 */ /* 0x000fe20008410000 */
[----:B------:R-:W-:Y:S01]  /*6960*/  MUFU.EX2 R104, R104 ;  /* 0x0000006800687308 */ /* 0x000fe20000000800 */
[--C-:B------:R-:W-:Y:S01]  /*6970*/  FFMA.FTZ R101, R110, UR10, -R103.reuse ;  /* 0x0000000a6e657c23 */ /* 0x100fe20008010867 */
[----:B------:R-:W-:Y:S01]  /*6980*/  FMUL.FTZ R100, R4, UR10 ;  /* 0x0000000a04647c20 */ /* 0x000fe20008410000 */
        /* <DEDUP_REMOVED lines=28> */
[----:B------:R-:W-:Y:S01]  /*6b50*/  MUFU.EX2 R102, R102 ;  /* 0x0000006600667308 */ /* 0x000fe20000000800 */
[----:B------:R-:W-:Y:S07]  /*6b60*/  LDSM.16.MT88.4 R24, [R107+0x9800] ;  /* 0x009800006b18783b */ /* 0x000fee0000004200 */
        /* <DEDUP_REMOVED lines=17> */
[-C--:B----4-:R-:W-:Y:S01]  /*6c80*/  FMUL.FTZ R98, R98, R3.reuse ;  /* 0x0000000362627220 */ /* 0x090fe20000410000 */
        /* <DEDUP_REMOVED lines=83> */
[----:B------:R-:W-:Y:S01]  /*71c0*/  FADD.FTZ R30, R35, R30 ;  /* 0x0000001e231e7221 */ /* 0x000fe20000010000 */
[----:B------:R-:W-:-:S03]  /*71d0*/  @P0 MOV R100, R29 ;  /* 0x0000001d00640202 */ /* 0x000fc60000000f00 */
        /* <DEDUP_REMOVED lines=135> */
.L_x_6395:
[----:B------:R-:W-:-:S07]  /*7a50*/  IADD3 R2, PT, PT, R26, -0x1, RZ ;  /* 0xffffffff1a027810 */ /* 0x000fce0007ffe0ff */
.L_x_6401:
        /* <DEDUP_REMOVED lines=17> */
.L_x_6406:
        /* <DEDUP_REMOVED lines=75> */
.L_x_6403:
[C---:B------:R-:W-:Y:S02]  /*8020*/  LOP3.LUT R102, R160.reuse, 0x1f8, RZ, 0xc0, !PT ;  /* 0x000001f8a0667812 */ /* 0x040fe400078ec0ff */
[----:B------:R-:W-:Y:S02]  /*8030*/  LOP3.LUT R3, R160, 0x1e00, RZ, 0xc0, !PT ;  /* 0x00001e00a0037812 */ /* 0x000fe400078ec0ff */
[----:B------:R-:W-:Y:S02]  /*8040*/  LOP3.LUT R100, R166, 0x38, RZ, 0xc0, !PT ;  /* 0x00000038a6647812 */ /* 0x000fe400078ec0ff */
[----:B------:R-:W-:Y:S02]  /*8050*/  SHF.L.U32 R103, R2, 0x5, RZ ;  /* 0x0000000502677819 */ /* 0x000fe400000006ff */
[----:B------:R-:W-:Y:S02]  /*8060*/  LOP3.LUT R100, R3, R102, R100, 0xf6, !PT ;  /* 0x0000006603647212 */ /* 0x000fe400078ef664 */
[----:B------:R-:W-:Y:S02]  /*8070*/  IADD3 R178, P2, PT, R103, R164, RZ ;  /* 0x000000a467b27210 */ /* 0x000fe40007f5e0ff */
[----:B------:R-:W-:Y:S02]  /*8080*/  LEA R3, R100, UR5, 0x1 ;  /* 0x0000000564037c11 */ /* 0x000fe4000f8e08ff */
[----:B-1----:R-:W-:Y:S02]  /*8090*/  SHF.L.U64.HI R101, R2, 0x5, R101 ;  /* 0x0000000502657819 */ /* 0x002fe40000010265 */
[----:B------:R-:W-:Y:S01]  /*80a0*/  IADD3 R102, P3, PT, R178, R103, RZ ;  /* 0x00000067b2667210 */ /* 0x000fe20007f7e0ff */
[----:B------:R-:W-:Y:S01]  /*80b0*/  @!PT LDS RZ, [RZ] ;  /* 0x00000000fffff984 */ /* 0x000fe20000000800 */
[----:B------:R-:W-:Y:S01]  /*80c0*/  @!PT LDS RZ, [RZ] ;  /* 0x00000000fffff984 */ /* 0x000fe20000000800 */
[----:B------:R-:W-:Y:S01]  /*80d0*/  @!PT LDS RZ, [RZ] ;  /* 0x00000000fffff984 */ /* 0x000fe20000000800 */
[----:B------:R-:W-:Y:S01]  /*80e0*/  LDGSTS.E.BYPASS.LTC128B.128 [R3+0x8000], desc[UR16][R164.64] ;  /* 0x08000000a4037fae */ /* 0x000fe2000b981a10 */
[----:B------:R-:W-:Y:S02]  /*80f0*/  IADD3.X R179, PT, PT, R101, R165, RZ, P2, !PT ;  /* 0x000000a565b37210 */ /* 0x000fe400017fe4ff */
[----:B------:R-:W-:Y:S03]  /*8100*/  IADD3 R100, P2, PT, R102, R103, RZ ;  /* 0x0000006766647210 */ /* 0x000fe60007f5e0ff */
[----:B------:R-:W-:Y:S01]  /*8110*/  LDGSTS.E.BYPASS.LTC128B.128 [R3+0xa000], desc[UR16][R164.64+0x80] ;  /* 0x0a000080a4037fae */ /* 0x000fe2000b981a10 */
[-C--:B------:R-:W-:Y:S02]  /*8120*/  IADD3.X R103, PT, PT, R179, R101.reuse, RZ, P3, !PT ;  /* 0x00000065b3677210 */ /* 0x080fe40001ffe4ff */
[----:B------:R-:W-:Y:S03]  /*8130*/  IADD3 R172, PT, PT, R172, -0x1, RZ ;  /* 0xffffffffacac7810 */ /* 0x000fe60007ffe0ff */
[----:B------:R-:W-:Y:S01]  /*8140*/  LDGSTS.E.BYPASS.LTC128B.128 [R3+0x8800], desc[UR16][R178.64] ;  /* 0x08800000b2037fae */ /* 0x000fe2000b981a10 */
[----:B------:R-:W-:Y:S02]  /*8150*/  IADD3.X R101, PT, PT, R103, R101, RZ, P2, !PT ;  /* 0x0000006567657210 */ /* 0x000fe400017fe4ff */
[----:B------:R-:W-:Y:S03]  /*8160*/  ISETP.GT.AND P2, PT, R172, R161, PT ;  /* 0x000000a1ac00720c */ /* 0x000fe60003f44270 */
[----:B------:R-:W-:Y:S06]  /*8170*/  LDGSTS.E.BYPASS.LTC128B.128 [R3+0xa800], desc[UR16][R178.64+0x80] ;  /* 0x0a800080b2037fae */ /* 0x000fec000b981a10 */
[----:B------:R-:W-:Y:S06]  /*8180*/  LDGSTS.E.BYPASS.LTC128B.128 [R3+0x9000], desc[UR16][R102.64] ;  /* 0x0900000066037fae */ /* 0x000fec000b981a10 */
[----:B------:R-:W-:Y:S06]  /*8190*/  LDGSTS.E.BYPASS.LTC128B.128 [R3+0xb000], desc[UR16][R102.64+0x80] ;  /* 0x0b00008066037fae */ /* 0x000fec000b981a10 */
[----:B------:R-:W-:Y:S06]  /*81a0*/  LDGSTS.E.BYPASS.LTC128B.128 [R3+0x9800], desc[UR16][R100.64] ;  /* 0x0980000064037fae */ /* 0x000fec000b981a10 */
[----:B------:R1:W-:Y:S06]  /*81b0*/  LDGSTS.E.BYPASS.LTC128B.128 [R3+0xb800], desc[UR16][R100.64+0x80] ;  /* 0x0b80008064037fae */ /* 0x0003ec000b981a10 */
[----:B------:R-:W-:Y:S06]  /*81c0*/  LDSM.16.M88.4 R108, [R157] ;  /* 0x000000009d6c783b */ /* 0x000fec0000000200 */
[----:B------:R-:W5:Y:S06]  /*81d0*/  LDSM.16.M88.4 R112, [R156+0x4000] ;  /* 0x004000009c70783b */ /* 0x000f6c0000000200 */
[----:B------:R-:W2:Y:S06]  /*81e0*/  LDSM.16.M88.4 R116, [R156+0x4800] ;  /* 0x004800009c74783b */ /* 0x000eac0000000200 */
[----:B------:R-:W3:Y:S06]  /*81f0*/  LDSM.16.M88.4 R120, [R156+0x5000] ;  /* 0x005000009c78783b */ /* 0x000eec0000000200 */
[----:B------:R-:W0:Y:S06]  /*8200*/  LDGDEPBAR ;  /* 0x00000000000079af */ /* 0x000e2c0000000000 */
[----:B------:R-:W4:Y:S06]  /*8210*/  LDSM.16.M88.4 R124, [R156+0x5800] ;  /* 0x005800009c7c783b */ /* 0x000f2c0000000200 */
[----:B------:R-:W-:Y:S06]  /*8220*/  LDSM.16.M88.4 R128, [R155] ;  /* 0x000000009b80783b */ /* 0x000fec0000000200 */
[----:B------:R-:W4:Y:S01]  /*8230*/  LDSM.16.M88.4 R132, [R151+0x4000] ;  /* 0x004000009784783b */ /* 0x000f220000000200 */
[C---:B-----5:R-:W-:Y:S05]  /*8240*/  HMMA.16816.F32 R4, R108.reuse, R112, RZ ;  /* 0x000000706c04723c */ /* 0x060fea00000018ff */
[----:B------:R-:W5:Y:S06]  /*8250*/  LDSM.16.M88.4 R136, [R151+0x4800] ;  /* 0x004800009788783b */ /* 0x000f6c0000000200 */
[----:B------:R-:W5:Y:S01]  /*8260*/  LDSM.16.M88.4 R140, [R151+0x5000] ;  /* 0x00500000978c783b */ /* 0x000f620000000200 */
[C---:B------:R-:W-:Y:S05]  /*8270*/  HMMA.16816.F32 R8, R108.reuse, R114, RZ ;  /* 0x000000726c08723c */ /* 0x040fea00000018ff */
[----:B------:R-:W5:Y:S03]  /*8280*/  LDSM.16.M88.4 R112, [R151+0x5800] ;  /* 0x005800009770783b */ /* 0x000f660000000200 */
[C---:B--2---:R-:W-:Y:S03]  /*8290*/  HMMA.16816.F32 R12, R108.reuse, R116, RZ ;  /* 0x000000746c0c723c */ /* 0x044fe600000018ff */
[----:B------:R-:W-:Y:S05]  /*82a0*/  LDSM.16.M88.4 R144, [R150+0x4000] ;  /* 0x004000009690783b */ /* 0x000fea0000000200 */
[C---:B------:R-:W-:Y:S01]  /*82b0*/  HMMA.16816.F32 R16, R108.reuse, R118, RZ ;  /* 0x000000766c10723c */ /* 0x040fe200000018ff */
[----:B------:R-:W2:Y:S06]  /*82c0*/  LDSM.16.M88.4 R116, [R154] ;  /* 0x000000009a74783b */ /* 0x000eac0000000200 */
[----:B-1----:R-:W-:Y:S01]  /*82d0*/  LDSM.16.M88.4 R100, [R156+0x6800] ;  /* 0x006800009c64783b */ /* 0x002fe20000000200 */
[C---:B---3--:R-:W-:Y:S08]  /*82e0*/  HMMA.16816.F32 R20, R108.reuse, R120, RZ ;  /* 0x000000786c14723c */ /* 0x048ff000000018ff */
[C---:B------:R-:W-:Y:S01]  /*82f0*/  HMMA.16816.F32 R24, R108.reuse, R122, RZ ;  /* 0x0000007a6c18723c */ /* 0x040fe200000018ff */
[----:B------:R-:W-:Y:S07]  /*8300*/  LDSM.16.M88.4 R120, [R150+0x5000] ;  /* 0x005000009678783b */ /* 0x000fee0000000200 */
[C---:B----4-:R-:W-:Y:S08]  /*8310*/  HMMA.16816.F32 R28, R108.reuse, R124, RZ ;  /* 0x0000007c6c1c723c */ /* 0x050ff000000018ff */
[----:B------:R-:W-:Y:S01]  /*8320*/  HMMA.16816.F32 R32, R108, R126, RZ ;  /* 0x0000007e6c20723c */ /* 0x000fe200000018ff */
[----:B------:R-:W1:Y:S06]  /*8330*/  LDSM.16.M88.4 R108, [R150+0x4800] ;  /* 0x00480000966c783b */ /* 0x000e6c0000000200 */
[----:B------:R-:W3:Y:S01]  /*8340*/  LDSM.16.M88.4 R124, [R150+0x5800] ;  /* 0x00580000967c783b */ /* 0x000ee20000000200 */
[C---:B------:R-:W-:Y:S08]  /*8350*/  HMMA.16816.F32 R4, R128.reuse, R132, R4 ;  /* 0x000000848004723c */ /* 0x040ff00000001804 */
[C---:B------:R-:W-:Y:S01]  /*8360*/  HMMA.16816.F32 R8, R128.reuse, R134, R8 ;  /* 0x000000868008723c */ /* 0x040fe20000001808 */
[----:B------:R-:W-:Y:S07]  /*8370*/  LDSM.16.M88.4 R132, [R149+0x4800] ;  /* 0x004800009584783b */ /* 0x000fee0000000200 */
[C---:B-----5:R-:W-:Y:S08]  /*8380*/  HMMA.16816.F32 R12, R128.reuse, R136, R12 ;  /* 0x00000088800c723c */ /* 0x060ff0000000180c */
[C---:B------:R-:W-:Y:S08]  /*8390*/  HMMA.16816.F32 R16, R128.reuse, R138, R16 ;  /* 0x0000008a8010723c */ /* 0x040ff00000001810 */
[C---:B------:R-:W-:Y:S08]  /*83a0*/  HMMA.16816.F32 R20, R128.reuse, R140, R20 ;  /* 0x0000008c8014723c */ /* 0x040ff00000001814 */
[C---:B------:R-:W-:Y:S08]  /*83b0*/  HMMA.16816.F32 R24, R128.reuse, R142, R24 ;  /* 0x0000008e8018723c */ /* 0x040ff00000001818 */
[C---:B------:R-:W-:Y:S08]  /*83c0*/  HMMA.16816.F32 R28, R128.reuse, R112, R28 ;  /* 0x00000070801c723c */ /* 0x040ff0000000181c */
[----:B------:R-:W-:Y:S01]  /*83d0*/  HMMA.16816.F32 R32, R128, R114, R32 ;  /* 0x000000728020723c */ /* 0x000fe20000001820 */
[----:B------:R-:W-:Y:S06]  /*83e0*/  LDSM.16.M88.4 R112, [R153] ;  /* 0x000000009970783b */ /* 0x000fec0000000200 */
[----:B------:R-:W4:Y:S01]  /*83f0*/  LDSM.16.M88.4 R128, [R149+0x4000] ;  /* 0x004000009580783b */ /* 0x000f220000000200 */
[C---:B--2---:R-:W-:Y:S08]  /*8400*/  HMMA.16816.F32 R4, R116.reuse, R144, R4 ;  /* 0x000000907404723c */ /* 0x044ff00000001804 */
[C---:B------:R-:W-:Y:S08]  /*8410*/  HMMA.16816.F32 R8, R116.reuse, R146, R8 ;  /* 0x000000927408723c */ /* 0x040ff00000001808 */
[C---:B-1----:R-:W-:Y:S08]  /*8420*/  HMMA.16816.F32 R12, R116.reuse, R108, R12 ;  /* 0x0000006c740c723c */ /* 0x042ff0000000180c */
[C---:B------:R-:W-:Y:S01]  /*8430*/  HMMA.16816.F32 R16, R116.reuse, R110, R16 ;  /* 0x0000006e7410723c */ /* 0x040fe20000001810 */
[----:B------:R-:W1:Y:S07]  /*8440*/  LDSM.16.M88.4 R108, [R149+0x5000] ;  /* 0x00500000956c783b */ /* 0x000e6e0000000200 */
[C---:B------:R-:W-:Y:S08]  /*8450*/  HMMA.16816.F32 R20, R116.reuse, R120, R20 ;  /* 0x000000787414723c */ /* 0x040ff00000001814 */
[C---:B------:R-:W-:Y:S01]  /*8460*/  HMMA.16816.F32 R24, R116.reuse, R122, R24 ;  /* 0x0000007a7418723c */ /* 0x040fe20000001818 */
[----:B------:R-:W2:Y:S07]  /*8470*/  LDSM.16.M88.4 R120, [R149+0x5800] ;  /* 0x005800009578783b */ /* 0x000eae0000000200 */
[C---:B---3--:R-:W-:Y:S08]  /*8480*/  HMMA.16816.F32 R28, R116.reuse, R124, R28 ;  /* 0x0000007c741c723c */ /* 0x048ff0000000181c */
[----:B------:R-:W-:Y:S01]  /*8490*/  HMMA.16816.F32 R32, R116, R126, R32 ;  /* 0x0000007e7420723c */ /* 0x000fe20000001820 */
[----:B------:R-:W-:Y:S06]  /*84a0*/  LDSM.16.M88.4 R116, [R157+0x2000] ;  /* 0x002000009d74783b */ /* 0x000fec0000000200 */
[----:B------:R-:W3:Y:S01]  /*84b0*/  LDSM.16.M88.4 R124, [R156+0x6000] ;  /* 0x006000009c7c783b */ /* 0x000ee20000000200 */
[C---:B----4-:R-:W-:Y:S08]  /*84c0*/  HMMA.16816.F32 R4, R112.reuse, R128, R4 ;  /* 0x000000807004723c */ /* 0x050ff00000001804 */
        /* <DEDUP_REMOVED lines=10> */
[----:B------:R-:W-:Y:S06]  /*8570*/  LDSM.16.M88.4 R112, [R155+0x2000] ;  /* 0x002000009b70783b */ /* 0x000fec0000000200 */
[----:B------:R-:W2:Y:S01]  /*8580*/  LDSM.16.M88.4 R120, [R151+0x6000] ;  /* 0x006000009778783b */ /* 0x000ea20000000200 */
[C---:B---3--:R-:W-:Y:S08]  /*8590*/  HMMA.16816.F32 R4, R116.reuse, R124, R4 ;  /* 0x0000007c7404723c */ /* 0x048ff00000001804 */
[C---:B------:R-:W-:Y:S01]  /*85a0*/  HMMA.16816.F32 R8, R116.reuse, R126, R8 ;  /* 0x0000007e7408723c */ /* 0x040fe20000001808 */
[----:B------:R-:W-:Y:S07]  /*85b0*/  LDSM.16.M88.4 R124, [R151+0x7000] ;  /* 0x00700000977c783b */ /* 0x000fee0000000200 */
[C---:B------:R-:W-:Y:S08]  /*85c0*/  HMMA.16816.F32 R12, R116.reuse, R100, R12 ;  /* 0x00000064740c723c */ /* 0x040ff0000000180c */
[C---:B------:R-:W-:Y:S01]  /*85d0*/  HMMA.16816.F32 R16, R116.reuse, R102, R16 ;  /* 0x000000667410723c */ /* 0x040fe20000001810 */
[----:B------:R-:W3:Y:S07]  /*85e0*/  LDSM.16.M88.4 R100, [R151+0x6800] ;  /* 0x006800009764783b */ /* 0x000eee0000000200 */
[C---:B----4-:R-:W-:Y:S08]  /*85f0*/  HMMA.16816.F32 R20, R116.reuse, R128, R20 ;  /* 0x000000807414723c */ /* 0x050ff00000001814 */
[C---:B------:R-:W-:Y:S01]  /*8600*/  HMMA.16816.F32 R24, R116.reuse, R130, R24 ;  /* 0x000000827418723c */ /* 0x040fe20000001818 */
[----:B------:R-:W-:Y:S07]  /*8610*/  LDSM.16.M88.4 R128, [R149+0x6000] ;  /* 0x006000009580783b */ /* 0x000fee0000000200 */
[C---:B-1----:R-:W-:Y:S08]  /*8620*/  HMMA.16816.F32 R28, R116.reuse, R108, R28 ;  /* 0x0000006c741c723c */ /* 0x042ff0000000181c */
[----:B------:R-:W-:Y:S01]  /*8630*/  HMMA.16816.F32 R32, R116, R110, R32 ;  /* 0x0000006e7420723c */ /* 0x000fe20000001820 */
[----:B------:R-:W-:Y:S06]  /*8640*/  LDSM.16.M88.4 R108, [R154+0x2000] ;  /* 0x002000009a6c783b */ /* 0x000fec0000000200 */
[----:B------:R-:W1:Y:S01]  /*8650*/  LDSM.16.M88.4 R116, [R150+0x6000] ;  /* 0x006000009674783b */ /* 0x000e620000000200 */
        /* <DEDUP_REMOVED lines=58> */
[----:B------:R-:W-:Y:S05]  /*8a00*/  FMUL.FTZ R183, R26, UR10 ;  /* 0x0000000a1ab77c20 */ /* 0x000fea0008410000 */
[----:B------:R-:W1:Y:S01]  /*8a10*/  MUFU.TANH R200, R200 ;  /* 0x000000c800c87308 */ /* 0x000e620000002400 */
[C---:B---3--:R-:W-:Y:S03]  /*8a20*/  HMMA.16816.F32 R28, R124.reuse, R100, R28 ;  /* 0x000000647c1c723c */ /* 0x048fe6000000181c */
[----:B------:R-:W-:Y:S06]  /*8a30*/  FMUL.FTZ R181, R27, UR10 ;  /* 0x0000000a1bb57c20 */ /* 0x000fec0008410000 */
[----:B------:R-:W3:Y:S01]  /*8a40*/  MUFU.TANH R203, R203 ;  /* 0x000000cb00cb7308 */ /* 0x000ee20000002400 */
[----:B------:R-:W-:Y:S09]  /*8a50*/  HMMA.16816.F32 R32, R124, R102, R32 ;  /* 0x000000667c20723c */ /* 0x000ff20000001820 */
        /* <DEDUP_REMOVED lines=106> */
.L_x_6405:
        /* <DEDUP_REMOVED lines=20> */
.L_x_6404:
        /* <DEDUP_REMOVED lines=314> */
.L_x_6402:
[----:B------:R-:W1:Y:S01]  /*a5e0*/  SHFL.BFLY PT, R0, R177, 0x2, 0x1f ;  /* 0x0c401f00b1007f89 */ /* 0x000e6200000e0000 */
[C---:B------:R-:W-:Y:S01]  /*a5f0*/  SHF.L.U32 R4, R166.reuse, 0x1, RZ ;  /* 0x00000001a6047819 */ /* 0x040fe200000006ff */
[----:B------:R-:W2:Y:S01]  /*a600*/  S2UR UR7, SR_CTAID.Y ;  /* 0x00000000000779c3 */ /* 0x000ea20000002600 */
[----:B------:R-:W-:Y:S01]  /*a610*/  SHF.L.U32 R11, R166, 0x5, RZ ;  /* 0x00000005a60b7819 */ /* 0x000fe200000006ff */
[----:B------:R-:W3:Y:S01]  /*a620*/  SHFL.BFLY PT, R2, R175, 0x2, 0x1f ;  /* 0x0c401f00af027f89 */ /* 0x000ee200000e0000 */
[----:B------:R-:W-:Y:S01]  /*a630*/  LOP3.LUT R10, R4, 0x6, RZ, 0xc0, !PT ;  /* 0x00000006040a7812 */ /* 0x000fe200078ec0ff */
[----:B------:R-:W4:Y:S01]  /*a640*/  LDCU UR4, c[0x0][0x44c] ;  /* 0x00008980ff0477ac */ /* 0x000f220008000800 */
[----:B------:R-:W-:Y:S01]  /*a650*/  R2P PR, R166, 0x1c ;  /* 0x0000001ca6007804 */ /* 0x000fe20000000000 */
[----:B------:R-:W-:Y:S01]  /*a660*/  BSSY.RECONVERGENT B0, `(.L_x_6407) ;  /* 0x00000b9000007945 */ /* 0x000fe20003800200 */
[----:B------:R-:W-:Y:S01]  /*a670*/  LOP3.LUT R11, R10, 0x7c00, R11, 0xf8, !PT ;  /* 0x00007c000a0b7812 */ /* 0x000fe200078ef80b */
[----:B------:R-:W5:Y:S01]  /*a680*/  S2UR UR6, SR_CTAID.Z ;  /* 0x00000000000679c3 */ /* 0x000f620000002700 */
[----:B------:R-:W-:-:S02]  /*a690*/  SHF.R.U32.HI R10, RZ, 0x1, R166 ;  /* 0x00000001ff0a7819 */ /* 0x000fc400000116a6 */
[----:B------:R-:W-:-:S05]  /*a6a0*/  SHF.R.U32.HI R101, RZ, 0x2, R166 ;  /* 0x00000002ff657819 */ /* 0x000fca00000116a6 */
        /* <DEDUP_REMOVED lines=10> */
[----:B------:R-:W-:-:S04]  /*a750*/  LOP3.LUT R4, R9, 0x38, R4, 0xf8, !PT ;  /* 0x0000003809047812 */ /* 0x000fc800078ef804 */
[----:B------:R-:W-:Y:S01]  /*a760*/  LOP3.LUT R4, R11, R4, RZ, 0xfc, !PT ;  /* 0x000000040b047212 */ /* 0x000fe200078efcff */
[----:B-1----:R-:W-:Y:S01]  /*a770*/  FADD.FTZ R7, R0, R7 ;  /* 0x0000000700077221 */ /* 0x002fe20000010000 */
[----:B------:R-:W-:-:S03]  /*a780*/  SHF.L.U32 R0, R166, 0x2, RZ ;  /* 0x00000002a6007819 */ /* 0x000fc600000006ff */
[----:B------:R-:W1:Y:S01]  /*a790*/  MUFU.RCP R8, R7 ;  /* 0x0000000700087308 */ /* 0x000e620000001000 */
[----:B---3--:R-:W-:Y:S01]  /*a7a0*/  FADD.FTZ R6, R13, R6 ;  /* 0x000000060d067221 */ /* 0x008fe20000010000 */
[----:B------:R-:W-:Y:S02]  /*a7b0*/  FSETP.NE.FTZ.AND P1, PT, R7, RZ, PT ;  /* 0x000000ff0700720b */ /* 0x000fe40003f35000 */
[----:B------:R-:W-:Y:S02]  /*a7c0*/  LOP3.LUT R9, R0, 0x1f8, RZ, 0xc0, !PT ;  /* 0x000001f800097812 */ /* 0x000fe400078ec0ff */
[----:B------:R-:W-:Y:S02]  /*a7d0*/  FSETP.NE.FTZ.AND P0, PT, R6, RZ, PT ;  /* 0x000000ff0600720b */ /* 0x000fe40003f15000 */
[----:B------:R-:W3:Y:S01]  /*a7e0*/  MUFU.RCP R5, R6 ;  /* 0x0000000600057308 */ /* 0x000ee20000001000 */
[----:B------:R-:W-:Y:S02]  /*a7f0*/  LOP3.LUT R9, R9, 0x38, R10, 0x78, !PT ;  /* 0x0000003809097812 */ /* 0x000fe400078e780a */
[----:B------:R-:W-:-:S02]  /*a800*/  LOP3.LUT R10, R10, 0x30, RZ, 0xc0, !PT ;  /* 0x000000300a0a7812 */ /* 0x000fc400078ec0ff */
[----:B------:R-:W-:Y:S02]  /*a810*/  LEA R2, R9, R2, 0x2 ;  /* 0x0000000209027211 */ /* 0x000fe400078e10ff */
[----:B------:R-:W-:Y:S01]  /*a820*/  LOP3.LUT R101, R10, 0x7, R101, 0xf8, !PT ;  /* 0x000000070a657812 */ /* 0x000fe200078ef865 */
[----:B------:R-:W4:Y:S01]  /*a830*/  @P1 LDC R19, c[0x0][0x458] ;  /* 0x00011600ff131b82 */ /* 0x000f220000000800 */
[----:B-1----:R-:W-:Y:S01]  /*a840*/  FSEL R8, R8, 1, P1 ;  /* 0x3f80000008087808 */ /* 0x002fe20000800000 */
[----:B------:R-:W1:Y:S01]  /*a850*/  @P1 MUFU.LG2 R7, R7 ;  /* 0x0000000700071308 */ /* 0x000e620000000c00 */
[----:B------:R-:W-:Y:S02]  /*a860*/  MOV R9, 0x20 ;  /* 0x0000002000097802 */ /* 0x000fe40000000f00 */
[----:B------:R-:W-:Y:S01]  /*a870*/  LEA R10, R4, UR5, 0x2 ;  /* 0x00000005040a7c11 */ /* 0x000fe2000f8e10ff */
        /* <DEDUP_REMOVED lines=33> */
[----:B------:R-:W-:Y:S01]  /*aa90*/  STS.64 [R10], R96 ;  /* 0x000000600a007388 */ /* 0x000fe20000000a00 */
[----:B---3--:R-:W-:Y:S01]  /*aaa0*/  FSEL R5, R5, 1, P0 ;  /* 0x3f80000005057808 */ /* 0x008fe20000000000 */
[----:B------:R-:W3:Y:S01]  /*aab0*/  @P0 LDC R20, c[0x0][0x458] ;  /* 0x00011600ff140b82 */ /* 0x000ee20000000800 */
[----:B------:R-:W-:Y:S01]  /*aac0*/  SEL R13, R8, 0xffffffc0, !P3 ;  /* 0xffffffc0080d7807 */ /* 0x000fe20005800000 */
[----:B------:R-:W2:Y:S01]  /*aad0*/  @P0 MUFU.LG2 R6, R6 ;  /* 0x0000000600060308 */ /* 0x000ea20000000c00 */
[----:B------:R-:W-:Y:S01]  /*aae0*/  SEL R9, R9, 0xffffffe0, !P2 ;  /* 0xffffffe009097807 */ /* 0x000fe20005000000 */
        /* <DEDUP_REMOVED lines=30> */
[----:B------:R-:W-:Y:S01]  /*acd0*/  STS.64 [R14], R88 ;  /* 0x000000580e007388 */ /* 0x000fe20000000a00 */
[C---:B------:R-:W-:Y:S01]  /*ace0*/  FMUL.FTZ R43, R5.reuse, R43 ;  /* 0x0000002b052b7220 */ /* 0x040fe20000410000 */
[----:B------:R-:W5:Y:S01]  /*acf0*/  LDC.64 R8, c[0x0][0x430] ;  /* 0x00010c00ff087b82 */ /* 0x000f620000000a00 */
        /* <DEDUP_REMOVED lines=16> */
[----:B-1----:R-:W-:Y:S01]  /*ae00*/  @P1 FMUL.FTZ R7, R7, 0.69314718246459960938 ;  /* 0x3f31721807071820 */ /* 0x002fe20000410000 */
[----:B------:R-:W-:Y:S01]  /*ae10*/  STS.64 [R12+0x800], R82 ;  /* 0x000800520c007388 */ /* 0x000fe20000000a00 */
[----:B--2---:R-:W-:-:S03]  /*ae20*/  @P0 FMUL.FTZ R6, R6, 0.69314718246459960938 ;  /* 0x3f31721806060820 */ /* 0x004fc60000410000 */
[----:B------:R-:W-:Y:S01]  /*ae30*/  STS.64 [R16], R76 ;  /* 0x0000004c10007388 */ /* 0x000fe20000000a00 */
[----:B-----5:R-:W-:-:S03]  /*ae40*/  IMAD R8, R8, UR7, R167 ;  /* 0x0000000708087c24 */ /* 0x020fc6000f8e02a7 */
[----:B------:R-:W-:Y:S04]  /*ae50*/  STS.64 [R16+0x800], R78 ;  /* 0x0008004e10007388 */ /* 0x000fe80000000a00 */
[----:B------:R-:W-:Y:S04]  /*ae60*/  STS.64 [R18], R72 ;  /* 0x0000004812007388 */ /* 0x000fe80000000a00 */
[----:B------:R-:W-:Y:S04]  /*ae70*/  STS.64 [R18+0x800], R74 ;  /* 0x0008004a12007388 */ /* 0x000fe80000000a00 */
[----:B------:R1:W-:Y:S04]  /*ae80*/  STS.64 [R13], R68 ;  /* 0x000000440d007388 */ /* 0x0003e80000000a00 */
[----:B------:R-:W-:Y:S04]  /*ae90*/  STS.64 [R13+0x800], R70 ;  /* 0x000800460d007388 */ /* 0x000fe80000000a00 */
[----:B------:R-:W-:Y:S04]  /*aea0*/  STS.64 [R10+0x4000], R36 ;  /* 0x004000240a007388 */ /* 0x000fe80000000a00 */
[----:B------:R2:W-:Y:S04]  /*aeb0*/  STS.64 [R10+0x4800], R38 ;  /* 0x004800260a007388 */ /* 0x0005e80000000a00 */
[----:B------:R2:W-:Y:S04]  /*aec0*/  STS.64 [R11+0x4000], R40 ;  /* 0x004000280b007388 */ /* 0x0005e80000000a00 */
[----:B------:R2:W-:Y:S04]  /*aed0*/  STS.64 [R11+0x4800], R42 ;  /* 0x0048002a0b007388 */ /* 0x0005e80000000a00 */
[----:B------:R2:W-:Y:S01]  /*aee0*/  STS.64 [R14+0x4000], R44 ;  /* 0x0040002c0e007388 */ /* 0x0005e20000000a00 */
[----:B-1----:R-:W-:-:S03]  /*aef0*/  MOV R69, 0xff800000 ;  /* 0xff80000000457802 */ /* 0x002fc60000000f00 */
[----:B------:R1:W-:Y:S01]  /*af00*/  STS.64 [R14+0x4800], R46 ;  /* 0x0048002e0e007388 */ /* 0x0003e20000000a00 */
[----:B------:R-:W-:Y:S01]  /*af10*/  MOV R68, 0xff800000 ;  /* 0xff80000000447802 */ /* 0x000fe20000000f00 */
[----:B----4-:R-:W-:Y:S01]  /*af20*/  @P1 FFMA.FTZ R69, R100, R19, R7 ;  /* 0x0000001364451223 */ /* 0x010fe20000010007 */
[----:B---3--:R-:W-:Y:S01]  /*af30*/  @P0 FFMA.FTZ R68, R3, R20, R6 ;  /* 0x0000001403440223 */ /* 0x008fe20000010006 */
        /* <DEDUP_REMOVED lines=43> */
.L_x_6408:
[----:B------:R-:W-:Y:S05]  /*b1f0*/  BSYNC.RECONVERGENT B0 ;  /* 0x0000000000007941 */ /* 0x000fea0003800200 */
.L_x_6407:
[----:B------:R-:W3:Y:S01]  /*b200*/  LDCU.64 UR4, c[0x0][0x3f8] ;  /* 0x00007f00ff0477ac */ /* 0x000ee20008000a00 */
[----:B--2---:R-:W-:Y:S01]  /*b210*/  LOP3.LUT R71, R160, 0x1f80, RZ, 0xc0, !PT ;  /* 0x00001f80a0477812 */ /* 0x004fe200078ec0ff */
        /* <DEDUP_REMOVED lines=19> */
[----:B------:R2:W-:Y:S04]  /*b350*/  @!P0 STG.E.128 desc[UR16][R72.64], R64 ;  /* 0x0000004048008986 */ /* 0x0005e8000c101d10 */
[----:B-1----:R2:W-:Y:S01]  /*b360*/  @!P0 STG.E.128 desc[UR16][R72.64+0x100], R32 ;  /* 0x0001002048008986 */ /* 0x0025e2000c101d10 */
        /* <DEDUP_REMOVED lines=17> */
.L_x_6409:
        /* <DEDUP_REMOVED lines=16> */
.L_x_7273:


//--------------------- .text._ZN5flash24flash_fwd_splitkv_kernelI23Flash_fwd_kernel_traitsILi128ELi64ELi64ELi4ELb0ELb0EN7cutlass6half_tE19Flash_kernel_traitsILi128ELi64ELi64ELi4ES3_EELb1ELb0ELb1ELb0ELb0ELb0ELb1ELb0EEEvNS_16Flash_fwd_paramsE --------------------------
	.section	.text._ZN5flash24flash_fwd_splitkv_kernelI23Flash_fwd_kernel_traitsILi128ELi64ELi64ELi4ELb0ELb0EN7cutlass6half_tE19Flash_kernel_traitsILi128ELi64ELi64ELi4ES3_EELb1ELb0ELb1ELb0ELb0ELb0ELb1ELb0EEEvNS_16Flash_fwd_paramsE,"ax",@progbits
	.align	128
        .global         _ZN5flash24flash_fwd_splitkv_kernelI23Flash_fwd_kernel_traitsILi128ELi64ELi64ELi4ELb0ELb0EN7cutlass6half_tE19Flash_kernel_traitsILi128ELi64ELi64ELi4ES3_EELb1ELb0ELb1ELb0ELb0ELb0ELb1ELb0EEEvNS_16Flash_fwd_paramsE
        .type           _ZN5flash24flash_fwd_splitkv_kernelI23Flash_fwd_kernel_traitsILi128ELi64ELi64ELi4ELb0ELb0EN7cutlass6half_tE19Flash_kernel_traitsILi128ELi64ELi64ELi4ES3_EELb1ELb0ELb1ELb0ELb0ELb0ELb1ELb0EEEvNS_16Flash_fwd_paramsE,@function
        .size           _ZN5flash24flash_fwd_splitkv_kernelI23Flash_fwd_kernel_traitsILi128ELi64ELi64ELi4ELb0ELb0EN7cutlass6half_tE19Flash_kernel_traitsILi128ELi64ELi64ELi4ES3_EELb1ELb0ELb1ELb0ELb0ELb0ELb1ELb0EEEvNS_16Flash_fwd_paramsE,(.L_x_7274 - _ZN5flash24flash_fwd_splitkv_kernelI23Flash_fwd_kernel_traitsILi128ELi64ELi64ELi4ELb0ELb0EN7cutlass6half_tE19Flash_kernel_traitsILi128ELi64ELi64ELi4ES3_EELb1ELb0ELb1ELb0ELb0ELb0ELb1ELb0EEEvNS_16Flash_fwd_paramsE)
        .other          _ZN5flash24flash_fwd_splitkv_kernelI23Flash_fwd_kernel_traitsILi128ELi64ELi64ELi4ELb0ELb0EN7cutlass6half_tE19Flash_kernel_traitsILi128ELi64ELi64ELi4ES3_EELb1ELb0ELb1ELb0ELb0ELb0ELb1ELb0EEEvNS_16Flash_fwd_paramsE,@"STO_CUDA_ENTRY STV_DEFAULT"
_ZN5flash24flash_fwd_splitkv_kernelI23Flash_fwd_kernel_traitsILi128ELi64ELi64ELi4ELb0ELb0EN7cutlass6half_tE19Flash_kernel_traitsILi128ELi64ELi64ELi4ES3_EELb1ELb0ELb1ELb0ELb0ELb0ELb1ELb0EEEvNS_16Flash_fwd_paramsE:
.text._ZN5flash24flash_fwd_splitkv_kernelI23Flash_fwd_kernel_traitsILi128ELi64ELi64ELi4ELb0ELb0EN7cutlass6half_tE19Flash_kernel_traitsILi128ELi64ELi64ELi4ES3_EELb1ELb0ELb1ELb0ELb0ELb0ELb1ELb0EEEvNS_16Flash_fwd_paramsE:
[----:B------:R-:W-:Y:S08]  /*0000*/  LDC R1, c[0x0][0x37c] ;  /* 0x0000df00ff017b82 */ /* 0x000ff00000000800 */
[----:B------:R-:W1:Y:S01]  /*0010*/  LDC R11, c[0x0][0x3e0] ;  /* 0x0000f800ff0b7b82 */ /* 0x000e620000000800 */
[----:B------:R-:W2:Y:S01]  /*0020*/  S2R R16, SR_CTAID.Z ;  /* 0x0000000000107919 */ /* 0x000ea20000002700 */
[----:B------:R-:W3:Y:S01]  /*0030*/  LDCU.64 UR4, c[0x0][0x478] ;  /* 0x00008f00ff0477ac */ /* 0x000ee20008000a00 */
        /* <DEDUP_REMOVED lines=24> */
[-C--:B------:R-:W-:Y:S01]  /*01c0*/  ISETP.GE.U32.AND P2, PT, R0, R11.reuse, PT ;  /* 0x0000000b0000720c */ /* 0x080fe20003f46070 */
[----:B------:R-:W-:Y:S01]  /*01d0*/  IMAD.MOV.U32 R0, RZ, RZ, -0x1 ;  /* 0xffffffffff007424 */ /* 0x000fe200078e00ff */
[----:B------:R-:W-:Y:S02]  /*01e0*/  ISETP.NE.AND.EX P0, PT, R3, RZ, PT, P0 ;  /* 0x000000ff0300720c */ /* 0x000fe40003f05300 */
[----:B------:R-:W1:Y:S09]  /*01f0*/  LDC.64 R2, c[0x0][0x468] ;  /* 0x00011a00ff027b82 */ /* 0x000e720000000a00 */
[----:B------:R-:W-:Y:S01]  /*0200*/  @P2 VIADD R157, R157, 0x1 ;  /* 0x000000019d9d2836 */ /* 0x000fe20000000000 */
[----:B------:R-:W-:-:S02]  /*0210*/  @!P1 LOP3.LUT R157, RZ, R11, RZ, 0x33, !PT ;  /* 0x0000000bff9d9212 */ /* 0x000fc400078e33ff */
[----:B------:R-:W-:-:S03]  /*0220*/  ISETP.NE.U32.AND P2, PT, RZ, UR4, PT ;  /* 0x00000004ff007c0c */ /* 0x000fc6000bf45070 */
[----:B--2---:R-:W-:Y:S01]  /*0230*/  IMAD.WIDE.U32 R14, R157, 0x4, R4 ;  /* 0x000000049d0e7825 */ /* 0x004fe200078e0004 */
[----:B------:R-:W-:-:S04]  /*0240*/  ISETP.NE.AND.EX P2, PT, RZ, UR5, PT, P2 ;  /* 0x00000005ff007c0c */ /* 0x000fc8000bf45320 */
[----:B----4-:R-:W2:Y:S04]  /*0250*/  @P0 LDG.E R0, desc[UR16][R14.64] ;  /* 0x000000100e000981 */ /* 0x010ea8000c1e1900 */
[----:B------:R1:W2:Y:S01]  /*0260*/  @P4 LDG.E R13, desc[UR16][R14.64+0x4] ;  /* 0x000004100e0d4981 */ /* 0x0002a2000c1e1900 */
[----:B------:R-:W-:Y:S01]  /*0270*/  IMAD.SHL.U32 R9, R157, 0x4, RZ ;  /* 0x000000049d097824 */ /* 0x000fe200078e00ff */
[----:B------:R-:W-:Y:S01]  /*0280*/  SHF.R.U32.HI R6, RZ, 0x1e, R157 ;  /* 0x0000001eff067819 */ /* 0x000fe2000001169d */
[----:B------:R-:W3:Y:S01]  /*0290*/  @!P4 LDC R7, c[0x0][0x434] ;  /* 0x00010d00ff07cb82 */ /* 0x000ee20000000800 */
[----:B------:R-:W-:Y:S02]  /*02a0*/  IMAD.MOV.U32 R4, RZ, RZ, RZ ;  /* 0x000000ffff047224 */ /* 0x000fe400078e00ff */
[----:B------:R-:W-:-:S02]  /*02b0*/  @P2 IADD3 R18, P0, PT, R9, UR4, RZ ;  /* 0x0000000409122c10 */ /* 0x000fc4000ff1e0ff */
        /* <DEDUP_REMOVED lines=24> */
.L_x_6410:
[----:B------:R-:W-:Y:S05]  /*0440*/  @!P3 EXIT ;  /* 0x000000000000b94d */ /* 0x000fea0003800000 */
[----:B------:R-:W2:Y:S01]  /*0450*/  LDC R8, c[0x0][0x374] ;  /* 0x0000dd00ff087b82 */ /* 0x000ea20000000800 */
[----:B------:R-:W3:Y:S01]  /*0460*/  LDCU UR14, c[0x0][0x508] ;  /* 0x0000a100ff0e77ac */ /* 0x000ee20008000800 */
[----:B-----5:R-:W-:-:S06]  /*0470*/  @P2 IMAD.IADD R97, R97, 0x1, -R4 ;  /* 0x0000000161612824 */ /* 0x020fcc00078e0a04 */
[----:B------:R-:W4:Y:S01]  /*0480*/  LDC R2, c[0x0][0x438] ;  /* 0x00010e00ff027b82 */ /* 0x000f220000000800 */
[-C--:B--2---:R-:W-:Y:S02]  /*0490*/  IABS R14, R8.reuse ;  /* 0x00000008000e7213 */ /* 0x084fe40000000000 */
[----:B------:R-:W-:Y:S02]  /*04a0*/  IABS R17, R8 ;  /* 0x0000000800117213 */ /* 0x000fe40000000000 */
[----:B------:R-:W2:Y:S03]  /*04b0*/  I2F.RP R10, R14 ;  /* 0x0000000e000a7306 */ /* 0x000ea60000209400 */
[----:B------:R-:W-:Y:S02]  /*04c0*/  IMAD.MOV R17, RZ, RZ, -R17 ;  /* 0x000000ffff117224 */ /* 0x000fe400078e0a11 */
[----:B----4-:R-:W-:-:S05]  /*04d0*/  VIADD R2, R2, 0x3f ;  /* 0x0000003f02027836 */ /* 0x010fca0000000000 */
        /* <DEDUP_REMOVED lines=17> */
[----:B------:R-:W4:Y:S03]  /*05f0*/  S2R R10, SR_CTAID.Y ;  /* 0x00000000000a7919 */ /* 0x000f260000002600 */
[----:B------:R-:W-:Y:S01]  /*0600*/  ISETP.GT.U32.AND P1, PT, R14, R19, PT ;  /* 0x000000130e00720c */ /* 0x000fe20003f24070 */
[----:B------:R-:W3:-:S12]  /*0610*/  @!P2 LDC R17, c[0x0][0x43c] ;  /* 0x00010f00ff11ab82 */ /* 0x000ed80000000800 */
[----:B------:R-:W-:Y:S02]  /*0620*/  @!P1 IMAD.IADD R19, R19, 0x1, -R14 ;  /* 0x0000000113139824 */ /* 0x000fe400078e0a0e */
[----:B------:R-:W-:Y:S01]  /*0630*/  @!P1 VIADD R12, R12, 0x1 ;  /* 0x000000010c0c9836 */ /* 0x000fe20000000000 */
[----:B------:R-:W-:Y:S02]  /*0640*/  ISETP.NE.AND P1, PT, R8, RZ, PT ;  /* 0x000000ff0800720c */ /* 0x000fe40003f25270 */
[----:B--2---:R-:W-:Y:S01]  /*0650*/  @!P2 ISETP.NE.U32.AND P3, PT, R2, RZ, PT ;  /* 0x000000ff0200a20c */ /* 0x004fe20003f65070 */
[----:B------:R-:W-:Y:S01]  /*0660*/  VIADD R2, R21, 0x1 ;  /* 0x0000000115027836 */ /* 0x000fe20000000000 */
[----:B------:R-:W-:Y:S02]  /*0670*/  ISETP.GE.U32.AND P4, PT, R19, R14, PT ;  /* 0x0000000e1300720c */ /* 0x000fe40003f86070 */
[----:B------:R-:W-:Y:S01]  /*0680*/  @!P2 ISETP.NE.AND.EX P3, PT, R3, RZ, PT, P3 ;  /* 0x000000ff0300a20c */ /* 0x000fe20003f65330 */
[----:B------:R-:W-:-:S03]  /*0690*/  IMAD R2, R2, 0x40, -R7 ;  /* 0x0000004002027824 */ /* 0x000fc600078e0a07 */
[----:B---3--:R-:W-:-:S04]  /*06a0*/  @!P2 SEL R17, R17, RZ, P3 ;  /* 0x000000ff1111a207 */ /* 0x008fc80001800000 */
[----:B-1----:R-:W-:Y:S01]  /*06b0*/  @!P2 IADD3 R97, PT, PT, R17, R13, -R4 ;  /* 0x0000000d1161a210 */ /* 0x002fe20007ffe804 */
[----:B------:R-:W-:Y:S02]  /*06c0*/  IMAD.MOV R17, RZ, RZ, -R157 ;  /* 0x000000ffff117224 */ /* 0x000fe400078e0a9d */
[----:B------:R-:W-:Y:S02]  /*06d0*/  @P4 VIADD R12, R12, 0x1 ;  /* 0x000000010c0c4836 */ /* 0x000fe40000000000 */
[----:B------:R-:W-:Y:S02]  /*06e0*/  VIADD R13, R97, 0x3f ;  /* 0x0000003f610d7836 */ /* 0x000fe40000000000 */
[----:B------:R-:W-:Y:S01]  /*06f0*/  @!P0 IMAD.MOV R12, RZ, RZ, -R12 ;  /* 0x000000ffff0c8224 */ /* 0x000fe200078e0a0c */
[----:B------:R-:W-:Y:S01]  /*0700*/  @!P1 LOP3.LUT R12, RZ, R8, RZ, 0x33, !PT ;  /* 0x00000008ff0c9212 */ /* 0x000fe200078e33ff */
[----:B------:R-:W-:Y:S01]  /*0710*/  IMAD R16, R11, R17, R16 ;  /* 0x000000110b107224 */ /* 0x000fe200078e0210 */
[----:B------:R-:W-:-:S02]  /*0720*/  IADD3 R3, PT, PT, R13, UR14, R2 ;  /* 0x0000000e0d037c10 */ /* 0x000fc4000fffe002 */
[----:B------:R-:W-:Y:S01]  /*0730*/  SHF.R.S32.HI R8, RZ, 0x1f, R13 ;  /* 0x0000001fff087819 */ /* 0x000fe2000001140d */
[----:B----4-:R-:W-:Y:S01]  /*0740*/  IMAD R149, R12, R10, RZ ;  /* 0x0000000a0c957224 */ /* 0x010fe200078e02ff */
[----:B------:R-:W-:Y:S01]  /*0750*/  SHF.R.S32.HI R14, RZ, 0x1f, R3 ;  /* 0x0000001fff0e7819 */ /* 0x000fe20000011403 */
[----:B------:R-:W1:Y:S01]  /*0760*/  S2R R2, SR_TID.X ;  /* 0x0000000000027919 */ /* 0x000e620000002100 */
[----:B------:R-:W-:Y:S02]  /*0770*/  LEA.HI R8, R8, R13, RZ, 0x6 ;  /* 0x0000000d08087211 */ /* 0x000fe400078f30ff */
[----:B------:R-:W-:Y:S02]  /*0780*/  LEA.HI R14, R14, R3, RZ, 0x6 ;  /* 0x000000030e0e7211 */ /* 0x000fe400078f30ff */
[----:B------:R-:W-:Y:S02]  /*0790*/  SHF.R.S32.HI R8, RZ, 0x6, R8 ;  /* 0x00000006ff087819 */ /* 0x000fe40000011408 */
[----:B------:R-:W-:-:S02]  /*07a0*/  SHF.R.S32.HI R14, RZ, 0x6, R14 ;  /* 0x00000006ff0e7819 */ /* 0x000fc4000001140e */
[----:B------:R-:W-:-:S04]  /*07b0*/  VIADDMNMX R3, R149, R12, R8, PT ;  /* 0x0000000c95037246 */ /* 0x000fc80003800108 */
[----:B------:R-:W-:-:S04]  /*07c0*/  VIMNMX R132, PT, PT, R3, R14, PT ;  /* 0x0000000e03847248 */ /* 0x000fc80003fe0100 */
[----:B------:R-:W-:-:S13]  /*07d0*/  ISETP.GE.AND P0, PT, R149, R132, PT ;  /* 0x000000849500720c */ /* 0x000fda0003f06270 */
[----:B------:R-:W-:Y:S05]  /*07e0*/  @!P0 BRA `(.L_x_6411) ;  /* 0x0000000800ac8947 */ /* 0x000fea0003800000 */
[----:B------:R-:W2:Y:S01]  /*07f0*/  LDC.64 R8, c[0x0][0x430] ;  /* 0x00010c00ff087b82 */ /* 0x000ea20000000a00 */
[----:B------:R-:W3:Y:S01]  /*0800*/  LDCU UR4, c[0x0][0x44c] ;  /* 0x00008980ff0477ac */ /* 0x000ee20008000800 */
[----:B------:R-:W-:Y:S01]  /*0810*/  IMAD.IADD R7, R7, 0x1, -R158 ;  /* 0x0000000107077824 */ /* 0x000fe200078e0a9e */
[----:B-1----:R-:W-:Y:S01]  /*0820*/  SHF.R.U32.HI R0, RZ, 0x4, R2 ;  /* 0x00000004ff007819 */ /* 0x002fe20000011602 */
[C---:B------:R-:W-:Y:S01]  /*0830*/  IMAD.SHL.U32 R13, R2.reuse, 0x4, RZ ;  /* 0x00000004020d7824 */ /* 0x040fe200078e00ff */
[----:B------:R-:W-:Y:S01]  /*0840*/  BSSY.RECONVERGENT B0, `(.L_x_6412) ;  /* 0x000001e000007945 */ /* 0x000fe20003800200 */
[----:B------:R-:W-:Y:S01]  /*0850*/  IMAD.SHL.U32 R2, R2, 0x8, RZ ;  /* 0x0000000802027824 */ /* 0x000fe200078e00ff */
[C---:B------:R-:W-:Y:S01]  /*0860*/  ISETP.GE.AND P5, PT, R0.reuse, R7, PT ;  /* 0x000000070000720c */ /* 0x040fe20003fa6270 */
[C---:B------:R-:W-:Y:S01]  /*0870*/  VIADD R20, R0.reuse, 0x8 ;  /* 0x0000000800147836 */ /* 0x040fe20000000000 */
[----:B------:R-:W-:Y:S01]  /*0880*/  LOP3.LUT R13, R13, 0x3c, RZ, 0xc0, !PT ;  /* 0x0000003c0d0d7812 */ /* 0x000fe200078ec0ff */
[C---:B------:R-:W-:Y:S01]  /*0890*/  VIADD R14, R0.reuse, 0x20 ;  /* 0x00000020000e7836 */ /* 0x040fe20000000000 */
[----:B------:R-:W-:-:S02]  /*08a0*/  IADD3 R18, PT, PT, R0, 0x10, RZ ;  /* 0x0000001000127810 */ /* 0x000fc40007ffe0ff */
[-C--:B------:R-:W-:Y:S02]  /*08b0*/  ISETP.GE.AND P2, PT, R20, R7.reuse, PT ;  /* 0x000000071400720c */ /* 0x080fe40003f46270 */
[-C--:B------:R-:W-:Y:S02]  /*08c0*/  ISETP.GE.AND P1, PT, R18, R7.reuse, PT ;  /* 0x000000071200720c */ /* 0x080fe40003f26270 */
[----:B------:R-:W-:Y:S02]  /*08d0*/  ISETP.GE.AND P3, PT, R14, R7, PT ;  /* 0x000000070e00720c */ /* 0x000fe40003f66270 */
[----:B------:R-:W-:Y:S02]  /*08e0*/  IADD3 R12, PT, PT, R0, 0x28, RZ ;  /* 0x00000028000c7810 */ /* 0x000fe40007ffe0ff */
[----:B------:R-:W-:Y:S01]  /*08f0*/  LOP3.LUT R15, R13, 0x40, RZ, 0xfc, !PT ;  /* 0x000000400d0f7812 */ /* 0x000fe200078efcff */
[----:B--2---:R-:W-:-:S04]  /*0900*/  IMAD R8, R10, R8, R157 ;  /* 0x000000080a087224 */ /* 0x004fc800078e029d */
[----:B------:R-:W-:Y:S02]  /*0910*/  IMAD R11, R8, R11, R16 ;  /* 0x0000000b080b7224 */ /* 0x000fe400078e0210 */
[----:B------:R-:W-:Y:S02]  /*0920*/  VIADD R16, R0, 0x18 ;  /* 0x0000001800107836 */ /* 0x000fe40000000000 */
[----:B------:R-:W-:Y:S01]  /*0930*/  IMAD R9, R11, R9, R158 ;  /* 0x000000090b097224 */ /* 0x000fe200078e029e */
[----:B------:R-:W-:Y:S02]  /*0940*/  LOP3.LUT R11, R13, 0x1f80, R2, 0xf8, !PT ;  /* 0x00001f800d0b7812 */ /* 0x000fe400078ef802 */
[----:B------:R-:W-:Y:S01]  /*0950*/  ISETP.GE.AND P0, PT, R16, R7, PT ;  /* 0x000000071000720c */ /* 0x000fe20003f06270 */
[----:B---3--:R-:W-:-:S05]  /*0960*/  IMAD R6, R9, UR4, RZ ;  /* 0x0000000409067c24 */ /* 0x008fca000f8e02ff */
        /* <DEDUP_REMOVED lines=11> */
.L_x_6413:
[----:B------:R-:W-:Y:S05]  /*0a20*/  BSYNC.RECONVERGENT B0 ;  /* 0x0000000000007941 */ /* 0x000fea0003800200 */
.L_x_6412:
        /* <DEDUP_REMOVED lines=15> */
.L_x_6415:
[----:B------:R-:W-:Y:S05]  /*0b20*/  BSYNC.RECONVERGENT B0 ;  /* 0x0000000000007941 */ /* 0x000fea0003800200 */
.L_x_6414:
        /* <DEDUP_REMOVED lines=15> */
.L_x_6417:
[----:B------:R-:W-:Y:S05]  /*0c20*/  BSYNC.RECONVERGENT B0 ;  /* 0x0000000000007941 */ /* 0x000fea0003800200 */
.L_x_6416:
        /* <DEDUP_REMOVED lines=14> */
.L_x_6419:
[----:B------:R-:W-:Y:S05]  /*0d10*/  BSYNC.RECONVERGENT B0 ;  /* 0x0000000000007941 */ /* 0x000fea0003800200 */
.L_x_6418:
        /* <DEDUP_REMOVED lines=13> */
.L_x_6421:
[----:B------:R-:W-:Y:S05]  /*0df0*/  BSYNC.RECONVERGENT B0 ;  /* 0x0000000000007941 */ /* 0x000fea0003800200 */
.L_x_6420:
        /* <DEDUP_REMOVED lines=13> */
.L_x_6423:
[----:B------:R-:W-:Y:S05]  /*0ed0*/  BSYNC.RECONVERGENT B0 ;  /* 0x0000000000007941 */ /* 0x000fea0003800200 */
.L_x_6422:
        /* <DEDUP_REMOVED lines=13> */
.L_x_6425:
[----:B------:R-:W-:Y:S05]  /*0fb0*/  BSYNC.RECONVERGENT B0 ;  /* 0x0000000000007941 */ /* 0x000fea0003800200 */
.L_x_6424:
        /* <DEDUP_REMOVED lines=13> */
.L_x_6427:
[----:B------:R-:W-:Y:S05]  /*1090*/  BSYNC.RECONVERGENT B0 ;  /* 0x0000000000007941 */ /* 0x000fea0003800200 */
.L_x_6426:
        /* <DEDUP_REMOVED lines=32> */
.L_x_6411:
[----:B------:R-:W2:Y:S01]  /*12a0*/  LDCU.64 UR4, c[0x0][0x4d8] ;  /* 0x00009b00ff0477ac */ /* 0x000ea20008000a00 */
[----:B------:R-:W-:Y:S01]  /*12b0*/  MOV R3, R157 ;  /* 0x0000009d00037202 */ /* 0x000fe20000000f00 */
[----:B------:R-:W3:Y:S01]  /*12c0*/  LDCU.64 UR12, c[0x0][0x4e0] ;  /* 0x00009c00ff0c77ac */ /* 0x000ee20008000a00 */
[----:B--2---:R-:W-:-:S04]  /*12d0*/  UISETP.NE.U32.AND UP0, UPT, UR4, URZ, UPT ;  /* 0x000000ff0400728c */ /* 0x004fc8000bf05070 */
[----:B------:R-:W-:Y:S02]  /*12e0*/  UISETP.NE.AND.EX UP0, UPT, UR5, URZ, UPT, UP0 ;  /* 0x000000ff0500728c */ /* 0x000fe4000bf05300 */
[----:B---3--:R-:W-:-:S04]  /*12f0*/  UISETP.NE.U32.AND UP1, UPT, UR12, URZ, UPT ;  /* 0x000000ff0c00728c */ /* 0x008fc8000bf25070 */
[----:B------:R-:W-:-:S03]  /*1300*/  UISETP.NE.AND.EX UP1, UPT, UR13, URZ, UPT, UP1 ;  /* 0x000000ff0d00728c */ /* 0x000fc6000bf25310 */
[----:B------:R-:W-:Y:S08]  /*1310*/  BRA.U !UP0, `(.L_x_6428) ;  /* 0x00000001080c7547 */ /* 0x000ff0000b800000 */
[----:B------:R-:W-:-:S04]  /*1320*/  IADD3 R8, P0, PT, R9, UR4, RZ ;  /* 0x0000000409087c10 */ /* 0x000fc8000ff1e0ff */
[----:B------:R-:W-:-:S05]  /*1330*/  IADD3.X R9, PT, PT, R6, UR5, RZ, P0, !PT ;  /* 0x0000000506097c10 */ /* 0x000fca00087fe4ff */
[----:B------:R2:W5:Y:S04]  /*1340*/  LDG.E R3, desc[UR16][R8.64] ;  /* 0x0000001008037981 */ /* 0x000568000c1e1900 */
.L_x_6428:
[----:B------:R-:W-:Y:S05]  /*1350*/  BRA.U !UP1, `(.L_x_6429) ;  /* 0x00000005098c7547 */ /* 0x000fea000b800000 */
[----:B------:R-:W3:Y:S01]  /*1360*/  LDC R11, c[0x0][0x4f0] ;  /* 0x00013c00ff0b7b82 */ /* 0x000ee20000000800 */
[----:B------:R-:W-:Y:S01]  /*1370*/  LEA R14, R132, 0xffffffc0, 0x6 ;  /* 0xffffffc0840e7811 */ /* 0x000fe200078e30ff */
[----:B------:R-:W4:Y:S03]  /*1380*/  LDCU.64 UR4, c[0x0][0x4e8] ;  /* 0x00009d00ff0477ac */ /* 0x000f260008000a00 */
[----:B-----5:R-:W-:Y:S01]  /*1390*/  IABS R3, R14 ;  /* 0x0000000e00037213 */ /* 0x020fe20000000000 */
[----:B------:R-:W1:Y:S01]  /*13a0*/  LDCU.64 UR6, c[0x0][0x3a0] ;  /* 0x00007400ff0677ac */ /* 0x000e620008000a00 */
[----:B------:R-:W1:Y:S01]  /*13b0*/  LDCU.64 UR10, c[0x0][0x3b8] ;  /* 0x00007700ff0a77ac */ /* 0x000e620008000a00 */
[----:B------:R-:W1:Y:S01]  /*13c0*/  LDCU.64 UR8, c[0x0][0x3c0] ;  /* 0x00007800ff0877ac */ /* 0x000e620008000a00 */
[----:B---3--:R-:W-:-:S04]  /*13d0*/  IABS R5, R11 ;  /* 0x0000000b00057213 */ /* 0x008fc80000000000 */
        /* <DEDUP_REMOVED lines=14> */
[----:B------:R-:W2:Y:S09]  /*14c0*/  LDC R3, c[0x0][0x3e8] ;  /* 0x0000fa00ff037b82 */ /* 0x000eb20000000800 */
[----:B------:R-:W-:Y:S01]  /*14d0*/  @!P2 IADD3 R4, PT, PT, R4, -R5, RZ ;  /* 0x800000050404a210 */ /* 0x000fe20007ffe0ff */
[----:B------:R-:W-:Y:S01]  /*14e0*/  @!P2 VIADD R9, R9, 0x1 ;  /* 0x000000010909a836 */ /* 0x000fe20000000000 */
[----:B------:R-:W-:-:S02]  /*14f0*/  ISETP.NE.AND P2, PT, R11, RZ, PT ;  /* 0x000000ff0b00720c */ /* 0x000fc40003f45270 */
[----:B------:R-:W-:Y:S01]  /*1500*/  ISETP.GE.U32.AND P0, PT, R4, R5, PT ;  /* 0x000000050400720c */ /* 0x000fe20003f06070 */
[----:B----4-:R-:W-:-:S04]  /*1510*/  IMAD.WIDE.U32 R4, R157, UR4, RZ ;  /* 0x000000049d047c25 */ /* 0x010fc8000f8e00ff */
[----:B------:R-:W-:Y:S01]  /*1520*/  IMAD R161, R157, UR5, R5 ;  /* 0x000000059da17c24 */ /* 0x000fe2000f8e0205 */
[----:B------:R-:W3:Y:S07]  /*1530*/  LDCU.64 UR4, c[0x0][0x3a8] ;  /* 0x00007500ff0477ac */ /* 0x000eee0008000a00 */
        /* <DEDUP_REMOVED lines=9> */
[----:B-1----:R-:W-:Y:S02]  /*15d0*/  MOV R102, UR10 ;  /* 0x0000000a00667c02 */ /* 0x002fe40008000f00 */
        /* <DEDUP_REMOVED lines=28> */
[----:B------:R-:W-:-:S04]  /*17a0*/  IMAD R8, R3, R24, RZ ;  /* 0x0000001803087224 */ /* 0x000fc800078e02ff */
        /* <DEDUP_REMOVED lines=11> */
[-C--:B------:R-:W-:Y:S02]  /*1860*/  IMAD R12, R3, R102.reuse, RZ ;  /* 0x00000066030c7224 */ /* 0x080fe400078e02ff */
[----:B------:R-:W-:Y:S02]  /*1870*/  IMAD.IADD R11, R11, 0x1, R5 ;  /* 0x000000010b0b7824 */ /* 0x000fe400078e0205 */
[C---:B------:R-:W-:Y:S02]  /*1880*/  IMAD R12, R14.reuse, R103, R12 ;  /* 0x000000670e0c7224 */ /* 0x040fe400078e020c */
[----:B------:R-:W-:-:S04]  /*1890*/  IMAD.WIDE.U32 R18, R14, R102, R18 ;  /* 0x000000660e127225 */ /* 0x000fc800078e0012 */
[----:B------:R-:W-:Y:S01]  /*18a0*/  IMAD.WIDE.U32 R14, R14, R24, R10 ;  /* 0x000000180e0e7225 */ /* 0x000fe200078e000a */
[----:B------:R-:W-:-:S03]  /*18b0*/  SHF.R.S32.HI R11, RZ, 0x1f, R4 ;  /* 0x0000001fff0b7819 */ /* 0x000fc60000011404 */
        /* <DEDUP_REMOVED lines=13> */
.L_x_6429:
[----:B------:R-:W-:-:S13]  /*1990*/  ISETP.NE.AND P0, PT, R5, -0x1, PT ;  /* 0xffffffff0500780c */ /* 0x000fda0003f05270 */
[----:B------:R-:W-:Y:S05]  /*19a0*/  @P0 BRA `(.L_x_6431) ;  /* 0x0000000000340947 */ /* 0x000fea0003800000 */
[----:B------:R-:W3:Y:S01]  /*19b0*/  LDC.64 R102, c[0x0][0x3b8] ;  /* 0x0000ee00ff667b82 */ /* 0x000ee20000000a00 */
[----:B------:R-:W4:Y:S01]  /*19c0*/  LDCU.64 UR4, c[0x0][0x3a0] ;  /* 0x00007400ff0477ac */ /* 0x000f220008000a00 */
[----:B--2---:R-:W-:Y:S02]  /*19d0*/  SHF.R.S32.HI R9, RZ, 0x1f, R4 ;  /* 0x0000001fff097819 */ /* 0x004fe40000011404 */
[----:B-----5:R-:W-:-:S05]  /*19e0*/  SHF.R.S32.HI R6, RZ, 0x1f, R3 ;  /* 0x0000001fff067819 */ /* 0x020fca0000011403 */
[----:B----4-:R-:W-:-:S04]  /*19f0*/  IMAD R6, R6, UR4, RZ ;  /* 0x0000000406067c24 */ /* 0x010fc8000f8e02ff */
[----:B------:R-:W-:Y:S02]  /*1a00*/  IMAD R6, R3, UR5, R6 ;  /* 0x0000000503067c24 */ /* 0x000fe4000f8e0206 */
[-C--:B---3--:R-:W-:Y:S02]  /*1a10*/  IMAD R8, R9, R102.reuse, RZ ;  /* 0x0000006609087224 */ /* 0x088fe400078e02ff */
[----:B------:R-:W-:-:S04]  /*1a20*/  IMAD.WIDE.U32 R10, R4, R102, RZ ;  /* 0x00000066040a7225 */ /* 0x000fc800078e00ff */
[----:B------:R-:W-:-:S05]  /*1a30*/  IMAD R8, R4, R103, R8 ;  /* 0x0000006704087224 */ /* 0x000fca00078e0208 */
[----:B------:R-:W-:-:S03]  /*1a40*/  IADD3 R11, PT, PT, R11, R8, RZ ;  /* 0x000000080b0b7210 */ /* 0x000fc60007ffe0ff */
[----:B------:R-:W-:-:S05]  /*1a50*/  IMAD.WIDE.U32 R14, R3, UR4, R10 ;  /* 0x00000004030e7c25 */ /* 0x000fca000f8e000a */
[----:B------:R-:W-:Y:S01]  /*1a60*/  IADD3 R15, PT, PT, R15, R6, RZ ;  /* 0x000000060f0f7210 */ /* 0x000fe20007ffe0ff */
[----:B------:R-:W-:Y:S05]  /*1a70*/  BRA `(.L_x_6432) ;  /* 0x0000000000187947 */ /* 0x000fea0003800000 */
.L_x_6431:
[----:B------:R-:W3:Y:S01]  /*1a80*/  LDC.64 R102, c[0x0][0x3b8] ;  /* 0x0000ee00ff667b82 */ /* 0x000ee20000000a00 */
[----:B--2---:R-:W-:-:S05]  /*1a90*/  IADD3 R8, PT, PT, R4, R5, RZ ;  /* 0x0000000504087210 */ /* 0x004fca0007ffe0ff */
[C---:B---3--:R-:W-:Y:S02]  /*1aa0*/  IMAD R15, R8.reuse, R103, RZ ;  /* 0x00000067080f7224 */ /* 0x048fe400078e02ff */
[----:B------:R-:W-:-:S05]  /*1ab0*/  IMAD.WIDE.U32 R8, R8, R102, RZ ;  /* 0x0000006608087225 */ /* 0x000fca00078e00ff */
[----:B------:R-:W-:Y:S02]  /*1ac0*/  IADD3 R15, PT, PT, R9, R15, RZ ;  /* 0x0000000f090f7210 */ /* 0x000fe40007ffe0ff */
[----:B------:R-:W-:Y:S02]  /*1ad0*/  MOV R14, R8 ;  /* 0x00000008000e7202 */ /* 0x000fe40000000f00 */
.L_x_6432:
        /* <DEDUP_REMOVED lines=14> */
.L_x_6433:
[----:B------:R-:W2:Y:S01]  /*1bc0*/  LDC.64 R24, c[0x0][0x3c0] ;  /* 0x0000f000ff187b82 */ /* 0x000ea20000000a00 */
[----:B------:R-:W-:-:S05]  /*1bd0*/  IADD3 R4, PT, PT, R4, R5, RZ ;  /* 0x0000000504047210 */ /* 0x000fca0007ffe0ff */
[C---:B--2---:R-:W-:Y:S02]  /*1be0*/  IMAD R19, R4.reuse, R25, RZ ;  /* 0x0000001904137224 */ /* 0x044fe400078e02ff */
[----:B------:R-:W-:-:S05]  /*1bf0*/  IMAD.WIDE.U32 R4, R4, R24, RZ ;  /* 0x0000001804047225 */ /* 0x000fca00078e00ff */
[----:B------:R-:W-:Y:S02]  /*1c00*/  IADD3 R19, PT, PT, R5, R19, RZ ;  /* 0x0000001305137210 */ /* 0x000fe40007ffe0ff */
[----:B------:R-:W-:-:S07]  /*1c10*/  MOV R18, R4 ;  /* 0x0000000400127202 */ /* 0x000fce0000000f00 */
.L_x_6434:
[----:B-----5:R-:W2:Y:S01]  /*1c20*/  LDC R3, c[0x0][0x3e8] ;  /* 0x0000fa00ff037b82 */ /* 0x020ea20000000800 */
[----:B------:R-:W-:Y:S02]  /*1c30*/  CS2R R160, SRZ ;  /* 0x0000000000a07805 */ /* 0x000fe4000001ff00 */
        /* <DEDUP_REMOVED lines=11> */
[----:B------:R-:W-:Y:S02]  /*1cf0*/  IMAD.HI.U32 R12, R9, R6, RZ ;  /* 0x00000006090c7227 */ /* 0x000fe400078e00ff */
[----:B------:R-:W2:Y:S02]  /*1d00*/  LDC.64 R8, c[0x0][0x3d8] ;  /* 0x0000f600ff087b82 */ /* 0x000ea40000000a00 */
[----:B------:R-:W-:-:S04]  /*1d10*/  IMAD.MOV R5, RZ, RZ, -R12 ;  /* 0x000000ffff057224 */ /* 0x000fc800078e0a0c */
        /* <DEDUP_REMOVED lines=8> */
[-C--:B------:R-:W-:Y:S01]  /*1da0*/  @!P0 IADD3 R5, PT, PT, R5, -R4.reuse, RZ ;  /* 0x8000000405058210 */ /* 0x080fe20007ffe0ff */
[----:B------:R-:W-:Y:S01]  /*1db0*/  IMAD R11, R6, R25, R11 ;  /* 0x00000019060b7224 */ /* 0x000fe200078e020b */
[----:B------:R-:W-:Y:S01]  /*1dc0*/  @!P0 IADD3 R12, PT, PT, R12, 0x1, RZ ;  /* 0x000000010c0c8810 */ /* 0x000fe20007ffe0ff */
[----:B------:R-:W-:Y:S01]  /*1dd0*/  IMAD R13, R6, R103, R10 ;  /* 0x00000067060d7224 */ /* 0x000fe200078e020a */
[----:B------:R-:W-:Y:S02]  /*1de0*/  ISETP.GE.U32.AND P2, PT, R5, R4, PT ;  /* 0x000000040500720c */ /* 0x000fe40003f46070 */
[----:B------:R-:W-:Y:S01]  /*1df0*/  LOP3.LUT R4, R16, R3, RZ, 0x3c, !PT ;  /* 0x0000000310047212 */ /* 0x000fe200078e3cff */
[----:B------:R-:W-:Y:S01]  /*1e00*/  IMAD.IADD R15, R15, 0x1, R13 ;  /* 0x000000010f0f7824 */ /* 0x000fe200078e020d */
[----:B------:R-:W-:-:S02]  /*1e10*/  ISETP.NE.AND P0, PT, R3, RZ, PT ;  /* 0x000000ff0300720c */ /* 0x000fc40003f05270 */
[----:B------:R-:W-:Y:S02]  /*1e20*/  ISETP.GE.AND P1, PT, R4, RZ, PT ;  /* 0x000000ff0400720c */ /* 0x000fe40003f26270 */
[----:B------:R-:W3:Y:S01]  /*1e30*/  LDC.64 R4, c[0x0][0x3d0] ;  /* 0x0000f400ff047b82 */ /* 0x000ee20000000a00 */
[----:B------:R-:W-:-:S04]  /*1e40*/  IADD3 R19, PT, PT, R19, R11, RZ ;  /* 0x0000000b13137210 */ /* 0x000fc80007ffe0ff */
[----:B------:R-:W-:-:S06]  /*1e50*/  @P2 VIADD R12, R12, 0x1 ;  /* 0x000000010c0c2836 */ /* 0x000fcc0000000000 */
[----:B------:R-:W-:Y:S02]  /*1e60*/  @!P1 IADD3 R12, PT, PT, -R12, RZ, RZ ;  /* 0x000000ff0c0c9210 */ /* 0x000fe40007ffe1ff */
[----:B------:R-:W-:-:S04]  /*1e70*/  @!P0 LOP3.LUT R12, RZ, R3, RZ, 0x33, !PT ;  /* 0x00000003ff0c8212 */ /* 0x000fc800078e33ff */
[----:B------:R-:W-:Y:S01]  /*1e80*/  SHF.R.S32.HI R3, RZ, 0x1f, R12 ;  /* 0x0000001fff037819 */ /* 0x000fe2000001140c */
[----:B--2---:R-:W-:-:S04]  /*1e90*/  IMAD.WIDE.U32 R18, R12, R8, R18 ;  /* 0x000000080c127225 */ /* 0x004fc800078e0012 */
[C---:B------:R-:W-:Y:S02]  /*1ea0*/  IMAD R6, R3.reuse, R8, RZ ;  /* 0x0000000803067224 */ /* 0x040fe400078e02ff */
[-C--:B---3--:R-:W-:Y:S02]  /*1eb0*/  IMAD R3, R3, R4.reuse, RZ ;  /* 0x0000000403037224 */ /* 0x088fe400078e02ff */
[C---:B------:R-:W-:Y:S02]  /*1ec0*/  IMAD R6, R12.reuse, R9, R6 ;  /* 0x000000090c067224 */ /* 0x040fe400078e0206 */
[----:B------:R-:W-:-:S03]  /*1ed0*/  IMAD.WIDE.U32 R14, R12, R4, R14 ;  /* 0x000000040c0e7225 */ /* 0x000fc600078e000e */
[----:B------:R-:W-:Y:S01]  /*1ee0*/  IADD3 R11, PT, PT, R19, R6, RZ ;  /* 0x00000006130b7210 */ /* 0x000fe20007ffe0ff */
[----:B------:R-:W-:-:S05]  /*1ef0*/  IMAD R3, R12, R5, R3 ;  /* 0x000000050c037224 */ /* 0x000fca00078e0203 */
[----:B------:R-:W-:-:S07]  /*1f00*/  IADD3 R3, PT, PT, R15, R3, RZ ;  /* 0x000000030f037210 */ /* 0x000fce0007ffe0ff */
.L_x_6430:
[----:B------:R-:W-:Y:S01]  /*1f10*/  ISETP.NE.AND P0, PT, R0, -0x1, PT ;  /* 0xffffffff0000780c */ /* 0x000fe20003f05270 */
[----:B------:R-:W2:Y:S01]  /*1f20*/  S2UR UR5, SR_CgaCtaId ;  /* 0x00000000000579c3 */ /* 0x000ea20000008800 */
[----:B------:R-:W3:Y:S01]  /*1f30*/  LDCU.64 UR6, c[0x0][0x3c8] ;  /* 0x00007900ff0677ac */ /* 0x000ee20008000a00 */
[----:B------:R-:W-:Y:S01]  /*1f40*/  IMAD.IADD R148, R7, 0x1, -R158 ;  /* 0x0000000107947824 */ /* 0x000fe200078e0a9e */
[----:B-1----:R-:W-:Y:S01]  /*1f50*/  SHF.R.U32.HI R22, RZ, 0x3, R2 ;  /* 0x00000003ff167819 */ /* 0x002fe20000011602 */
[----:B------:R-:W-:Y:S01]  /*1f60*/  IMAD.MOV.U32 R23, RZ, RZ, RZ ;  /* 0x000000ffff177224 */ /* 0x000fe200078e00ff */
[----:B------:R-:W1:Y:S01]  /*1f70*/  LDCU.64 UR10, c[0x0][0x388] ;  /* 0x00007100ff0a77ac */ /* 0x000e620008000a00 */
[----:B------:R-:W-:Y:S01]  /*1f80*/  SHF.R.S32.HI R17, RZ, 0x1f, R16 ;  /* 0x0000001fff117819 */ /* 0x000fe20000011410 */
[----:B------:R-:W-:Y:S01]  /*1f90*/  BSSY.RECONVERGENT B0, `(.L_x_6435) ;  /* 0x0000049000007945 */ /* 0x000fe20003800200 */
[----:B------:R-:W-:Y:S01]  /*1fa0*/  ISETP.GE.AND P5, PT, R22, R148, PT ;  /* 0x000000941600720c */ /* 0x000fe20003fa6270 */
[----:B------:R-:W4:Y:S01]  /*1fb0*/  LDCU.64 UR8, c[0x0][0x390] ;  /* 0x00007200ff0877ac */ /* 0x000f220008000a00 */
[----:B------:R-:W-:-:S02]  /*1fc0*/  IMAD.WIDE.U32 R20, R21, 0x40, R22 ;  /* 0x0000004015147825 */ /* 0x000fc400078e0016 */
[----:B------:R-:W5:Y:S01]  /*1fd0*/  @!P0 LDC.64 R8, c[0x0][0x398] ;  /* 0x0000e600ff088b82 */ /* 0x000f620000000a00 */
[----:B------:R-:W-:Y:S01]  /*1fe0*/  UMOV UR4, 0x400 ;  /* 0x0000040000047882 */ /* 0x000fe20000000000 */
[C---:B------:R-:W-:Y:S02]  /*1ff0*/  VIADD R10, R22.reuse, 0x10 ;  /* 0x00000010160a7836 */ /* 0x040fe40000000000 */
[----:B------:R-:W-:Y:S02]  /*2000*/  VIADD R6, R22, 0x30 ;  /* 0x0000003016067836 */ /* 0x000fe40000000000 */
[----:B---3--:R-:W-:Y:S02]  /*2010*/  IMAD R19, R17, UR6, RZ ;  /* 0x0000000611137c24 */ /* 0x008fe4000f8e02ff */
[----:B------:R-:W3:Y:S01]  /*2020*/  @P0 LDC.64 R4, c[0x0][0x3b0] ;  /* 0x0000ec00ff040b82 */ /* 0x000ee20000000a00 */
[----:B------:R-:W-:Y:S01]  /*2030*/  ISETP.GE.AND P2, PT, R10, R148, PT ;  /* 0x000000940a00720c */ /* 0x000fe20003f46270 */
[----:B------:R-:W-:Y:S01]  /*2040*/  IMAD R19, R16, UR7, R19 ;  /* 0x0000000710137c24 */ /* 0x000fe2000f8e0213 */
[----:B--2---:R-:W-:Y:S01]  /*2050*/  ULEA UR5, UR5, UR4, 0x18 ;  /* 0x0000000405057291 */ /* 0x004fe2000f8ec0ff */
[----:B-----5:R-:W-:-:S04]  /*2060*/  @!P0 IMAD.WIDE.U32 R26, R157, R8, RZ ;  /* 0x000000089d1a8225 */ /* 0x020fc800078e00ff */
[----:B------:R-:W-:Y:S02]  /*2070*/  @!P0 IMAD R12, R157, R9, R27 ;  /* 0x000000099d0c8224 */ /* 0x000fe400078e021b */
[----:B------:R-:W-:Y:S02]  /*2080*/  @!P0 IMAD.MOV.U32 R13, RZ, RZ, R26 ;  /* 0x000000ffff0d8224 */ /* 0x000fe400078e001a */
[----:B---3--:R-:W-:-:S04]  /*2090*/  @P0 IMAD.WIDE.U32 R8, R0, R4, RZ ;  /* 0x0000000400080225 */ /* 0x008fc800078e00ff */
[----:B------:R-:W-:Y:S01]  /*20a0*/  @P0 IMAD R12, R0, R5, R9 ;  /* 0x00000005000c0224 */ /* 0x000fe200078e0209 */
[----:B------:R-:W-:Y:S01]  /*20b0*/  SHF.L.U32 R0, R2, 0x3, RZ ;  /* 0x0000000302007819 */ /* 0x000fe200000006ff */
[----:B------:R-:W-:Y:S01]  /*20c0*/  @P0 IMAD.MOV.U32 R13, RZ, RZ, R8 ;  /* 0x000000ffff0d0224 */ /* 0x000fe200078e0008 */
[----:B------:R-:W2:Y:S01]  /*20d0*/  LDC.64 R4, c[0x0][0x538] ;  /* 0x00014e00ff047b82 */ /* 0x000ea20000000a00 */
[----:B------:R-:W-:Y:S01]  /*20e0*/  VIADD R26, R132, 0xffffffff ;  /* 0xffffffff841a7836 */ /* 0x000fe20000000000 */
[C---:B------:R-:W-:Y:S02]  /*20f0*/  LOP3.LUT R156, R0.reuse, 0x38, RZ, 0xc0, !PT ;  /* 0x00000038009c7812 */ /* 0x040fe400078ec0ff */
[----:B------:R-:W-:Y:S01]  /*2100*/  LOP3.LUT R9, R0, 0x1f8, RZ, 0xc0, !PT ;  /* 0x000001f800097812 */ /* 0x000fe200078ec0ff */
[----:B------:R-:W-:Y:S01]  /*2110*/  IMAD.SHL.U32 R93, R26, 0x40, RZ ;  /* 0x000000401a5d7824 */ /* 0x000fe200078e00ff */
[C---:B------:R-:W-:Y:S02]  /*2120*/  IADD3 R28, P1, PT, R156.reuse, R14, RZ ;  /* 0x0000000e9c1c7210 */ /* 0x040fe40007f3e0ff */
[----:B------:R-:W-:-:S02]  /*2130*/  IADD3 R14, P0, PT, R156, R18, RZ ;  /* 0x000000129c0e7210 */ /* 0x000fc40007f1e0ff */
[----:B------:R-:W-:Y:S01]  /*2140*/  IADD3.X R29, PT, PT, RZ, R3, RZ, P1, !PT ;  /* 0x00000003ff1d7210 */ /* 0x000fe20000ffe4ff */
[----:B------:R-:W-:Y:S01]  /*2150*/  IMAD.IADD R3, R97, 0x1, -R93 ;  /* 0x0000000161037824 */ /* 0x000fe200078e0a5d */
[----:B------:R-:W-:Y:S01]  /*2160*/  IADD3 R30, P3, PT, R156, R13, RZ ;  /* 0x0000000d9c1e7210 */ /* 0x000fe20007f7e0ff */
[----:B------:R-:W-:Y:S01]  /*2170*/  IMAD.X R15, RZ, RZ, R11, P0 ;  /* 0x000000ffff0f7224 */ /* 0x000fe200000e060b */
[C---:B------:R-:W-:Y:S01]  /*2180*/  IADD3 R8, PT, PT, R22.reuse, 0x20, RZ ;  /* 0x0000002016087810 */ /* 0x040fe20007ffe0ff */
[C---:B------:R-:W-:Y:S01]  /*2190*/  IMAD.WIDE.U32 R28, R22.reuse, R102, R28 ;  /* 0x00000066161c7225 */ /* 0x040fe200078e001c */
[C---:B------:R-:W-:Y:S02]  /*21a0*/  ISETP.GE.AND P6, PT, R22.reuse, R3, PT ;  /* 0x000000031600720c */ /* 0x040fe40003fc6270 */
[----:B------:R-:W-:Y:S01]  /*21b0*/  IADD3.X R31, PT, PT, RZ, R12, RZ, P3, !PT ;  /* 0x0000000cff1f7210 */ /* 0x000fe20001ffe4ff */
[----:B------:R-:W-:Y:S01]  /*21c0*/  IMAD.WIDE.U32 R14, R22, R24, R14 ;  /* 0x00000018160e7225 */ /* 0x000fe200078e000e */
[----:B------:R-:W-:-:S02]  /*21d0*/  LOP3.LUT R9, R9, 0x38, R2, 0x78, !PT ;  /* 0x0000003809097812 */ /* 0x000fc400078e7802 */
[----:B-1----:R-:W-:Y:S01]  /*21e0*/  LEA R150, P4, R28, UR10, 0x1 ;  /* 0x0000000a1c967c11 */ /* 0x002fe2000f8808ff */
[----:B------:R-:W-:Y:S01]  /*21f0*/  IMAD R151, R22, R103, R29 ;  /* 0x0000006716977224 */ /* 0x000fe200078e021d */
[----:B----4-:R-:W-:Y:S01]  /*2200*/  LEA R152, P3, R14, UR8, 0x1 ;  /* 0x000000080e987c11 */ /* 0x010fe2000f8608ff */
[----:B------:R-:W-:Y:S01]  /*2210*/  IMAD R22, R22, R25, R15 ;  /* 0x0000001916167224 */ /* 0x000fe200078e020f */
[----:B------:R-:W-:Y:S01]  /*2220*/  LOP3.LUT R9, R9, 0x1e00, R0, 0xf8, !PT ;  /* 0x00001e0009097812 */ /* 0x000fe200078ef800 */
[----:B------:R-:W-:Y:S01]  /*2230*/  IMAD.WIDE.U32 R12, R16, UR6, R30 ;  /* 0x00000006100c7c25 */ /* 0x000fe2000f8e001e */
[----:B------:R-:W-:Y:S02]  /*2240*/  LEA.HI.X R151, R28, UR11, R151, 0x1, P4 ;  /* 0x0000000b1c977c11 */ /* 0x000fe4000a0f0c97 */
[----:B------:R-:W-:Y:S01]  /*2250*/  LEA.HI.X R153, R14, UR9, R22, 0x1, P3 ;  /* 0x000000090e997c11 */ /* 0x000fe200098f0c16 */
[----:B------:R-:W-:Y:S01]  /*2260*/  IMAD.IADD R19, R13, 0x1, R19 ;  /* 0x000000010d137824 */ /* 0x000fe200078e0213 */
[----:B------:R-:W-:-:S02]  /*2270*/  ISETP.GE.AND P1, PT, R8, R148, PT ;  /* 0x000000940800720c */ /* 0x000fc40003f26270 */
[----:B------:R-:W-:Y:S02]  /*2280*/  ISETP.GE.AND P0, PT, R6, R148, PT ;  /* 0x000000940600720c */ /* 0x000fe40003f06270 */
[----:B------:R-:W-:Y:S02]  /*2290*/  LOP3.LUT R154, R156, 0x40, RZ, 0xfc, !PT ;  /* 0x000000409c9a7812 */ /* 0x000fe400078efcff */
[----:B------:R-:W-:Y:S01]  /*22a0*/  LEA R155, R9, UR5, 0x1 ;  /* 0x00000005099b7c11 */ /* 0x000fe2000f8e08ff */
[----:B------:R-:W-:Y:S08]  /*22b0*/  @P5 BRA `(.L_x_6436) ;  /* 0x0000000000585947 */ /* 0x000ff00003800000 */
[----:B------:R-:W1:Y:S01]  /*22c0*/  LDCU.64 UR6, c[0x0][0x3b0] ;  /* 0x00007600ff0677ac */ /* 0x000e620008000a00 */
[----:B------:R-:W-:Y:S01]  /*22d0*/  IMAD.MOV.U32 R18, RZ, RZ, R12 ;  /* 0x000000ffff127224 */ /* 0x000fe200078e000c */
[----:B------:R-:W3:Y:S01]  /*22e0*/  LDCU UR4, c[0x0][0x440] ;  /* 0x00008800ff0477ac */ /* 0x000ee20008000800 */
[----:B------:R-:W4:Y:S01]  /*22f0*/  LDCU.64 UR8, c[0x0][0x380] ;  /* 0x00007000ff0877ac */ /* 0x000f220008000a00 */
[----:B-1----:R-:W-:Y:S02]  /*2300*/  IMAD R9, R21, UR6, RZ ;  /* 0x0000000615097c24 */ /* 0x002fe4000f8e02ff */
        /* <DEDUP_REMOVED lines=17> */
.L_x_6436:
[----:B------:R-:W-:Y:S05]  /*2420*/  BSYNC.RECONVERGENT B0 ;  /* 0x0000000000007941 */ /* 0x000fea0003800200 */
.L_x_6435:
[----:B------:R-:W-:Y:S01]  /*2430*/  BSSY.RECONVERGENT B0, `(.L_x_6437) ;  /* 0x000001c000007945 */ /* 0x000fe20003800200 */
[----:B------:R-:W-:-:S03]  /*2440*/  ISETP.GE.AND P5, PT, R10, R3, PT ;  /* 0x000000030a00720c */ /* 0x000fc60003fa6270 */
[----:B------:R-:W-:Y:S10]  /*2450*/  @P2 BRA `(.L_x_6438) ;  /* 0x0000000000642947 */ /* 0x000ff40003800000 */
[----:B------:R-:W3:Y:S01]  /*2460*/  LDCU.64 UR8, c[0x0][0x3b0] ;  /* 0x00007600ff0877ac */ /* 0x000ee20008000a00 */
[----:B------:R-:W-:Y:S01]  /*2470*/  IADD3 R14, P2, PT, R20, 0x10, RZ ;  /* 0x00000010140e7810 */ /* 0x000fe20007f5e0ff */
[----:B-1----:R-:W-:Y:S01]  /*2480*/  IMAD.MOV.U32 R22, RZ, RZ, R12 ;  /* 0x000000ffff167224 */ /* 0x002fe200078e000c */
[----:B------:R-:W-:Y:S01]  /*2490*/  MOV R23, R19 ;  /* 0x0000001300177202 */ /* 0x000fe20000000f00 */
[----:B------:R-:W1:Y:S02]  /*24a0*/  LDCU UR4, c[0x0][0x440] ;  /* 0x00008800ff0477ac */ /* 0x000e640008000800 */
[----:B------:R-:W-:Y:S01]  /*24b0*/  IMAD.X R9, RZ, RZ, R21, P2 ;  /* 0x000000ffff097224 */ /* 0x000fe200010e0615 */
[----:B------:R-:W4:Y:S03]  /*24c0*/  LDCU.64 UR6, c[0x0][0x380] ;  /* 0x00007000ff0677ac */ /* 0x000f260008000a00 */
[----:B---3--:R-:W-:-:S02]  /*24d0*/  IMAD R9, R9, UR8, RZ ;  /* 0x0000000809097c24 */ /* 0x008fc4000f8e02ff */
[----:B------:R-:W-:Y:S01]  /*24e0*/  IMAD.WIDE.U32 R22, R14, UR8, R22 ;  /* 0x000000080e167c25 */ /* 0x000fe2000f8e0016 */
[----:B-1----:R-:W-:-:S03]  /*24f0*/  ISETP.GE.AND P3, PT, R156, UR4, PT ;  /* 0x000000049c007c0c */ /* 0x002fc6000bf66270 */
        /* <DEDUP_REMOVED lines=15> */
.L_x_6438:
[----:B------:R-:W-:Y:S05]  /*25f0*/  BSYNC.RECONVERGENT B0 ;  /* 0x0000000000007941 */ /* 0x000fea0003800200 */
.L_x_6437:
[----:B------:R-:W-:Y:S01]  /*2600*/  IMAD.SHL.U32 R11, R102, 0x10, RZ ;  /* 0x00000010660b7824 */ /* 0x000fe200078e00ff */
[----:B------:R-:W-:Y:S01]  /*2610*/  BSSY.RECONVERGENT B0, `(.L_x_6439) ;  /* 0x000001e000007945 */ /* 0x000fe20003800200 */
[----:B------:R-:W-:Y:S02]  /*2620*/  ISETP.GE.AND P4, PT, R8, R3, PT ;  /* 0x000000030800720c */ /* 0x000fe40003f86270 */
[----:B------:R-:W-:Y:S01]  /*2630*/  SHF.L.U64.HI R94, R102, 0x4, R103 ;  /* 0x00000004665e7819 */ /* 0x000fe20000010267 */
[----:B------:R-:W-:Y:S01]  /*2640*/  IMAD.SHL.U32 R95, R11, 0x2, RZ ;  /* 0x000000020b5f7824 */ /* 0x000fe200078e00ff */
[----:B------:R-:W-:Y:S05]  /*2650*/  @P1 BRA `(.L_x_6440) ;  /* 0x0000000000641947 */ /* 0x000fea0003800000 */
[----:B------:R-:W4:Y:S01]  /*2660*/  LDCU.64 UR8, c[0x0][0x3b0] ;  /* 0x00007600ff0877ac */ /* 0x000f220008000a00 */
[----:B---3--:R-:W-:Y:S01]  /*2670*/  IADD3 R14, P1, PT, R20, 0x20, RZ ;  /* 0x00000020140e7810 */ /* 0x008fe20007f3e0ff */
[----:B-1----:R-:W-:Y:S01]  /*2680*/  IMAD.MOV.U32 R22, RZ, RZ, R12 ;  /* 0x000000ffff167224 */ /* 0x002fe200078e000c */
[----:B------:R-:W-:Y:S01]  /*2690*/  MOV R23, R19 ;  /* 0x0000001300177202 */ /* 0x000fe20000000f00 */
[----:B------:R-:W1:Y:S02]  /*26a0*/  LDCU UR4, c[0x0][0x440] ;  /* 0x00008800ff0477ac */ /* 0x000e640008000800 */
[----:B------:R-:W-:Y:S01]  /*26b0*/  IMAD.X R9, RZ, RZ, R21, P1 ;  /* 0x000000ffff097224 */ /* 0x000fe200008e0615 */
[----:B------:R-:W3:Y:S03]  /*26c0*/  LDCU.64 UR6, c[0x0][0x380] ;  /* 0x00007000ff0677ac */ /* 0x000ee60008000a00 */
[----:B----4-:R-:W-:-:S02]  /*26d0*/  IMAD R9, R9, UR8, RZ ;  /* 0x0000000809097c24 */ /* 0x010fc4000f8e02ff */
        /* <DEDUP_REMOVED lines=17> */
.L_x_6440:
[----:B------:R-:W-:Y:S05]  /*27f0*/  BSYNC.RECONVERGENT B0 ;  /* 0x0000000000007941 */ /* 0x000fea0003800200 */
.L_x_6439:
[----:B------:R-:W-:Y:S01]  /*2800*/  SHF.L.U64.HI R94, R11, 0x1, R94 ;  /* 0x000000010b5e7819 */ /* 0x000fe2000001025e */
[----:B------:R-:W-:Y:S01]  /*2810*/  BSSY.RECONVERGENT B0, `(.L_x_6441) ;  /* 0x000001d000007945 */ /* 0x000fe20003800200 */
[----:B-1----:R-:W-:Y:S02]  /*2820*/  IADD3 R22, P1, PT, R95, R150, RZ ;  /* 0x000000965f167210 */ /* 0x002fe40007f3e0ff */
[----:B------:R-:W-:-:S03]  /*2830*/  ISETP.GE.AND P3, PT, R6, R3, PT ;  /* 0x000000030600720c */ /* 0x000fc60003f66270 */
[----:B------:R-:W-:Y:S01]  /*2840*/  IMAD.X R23, R94, 0x1, R151, P1 ;  /* 0x000000015e177824 */ /* 0x000fe200008e0697 */
[----:B------:R-:W-:Y:S09]  /*2850*/  @P0 BRA `(.L_x_6442) ;  /* 0x0000000000600947 */ /* 0x000ff20003800000 */
[----:B------:R-:W1:Y:S01]  /*2860*/  LDCU.64 UR8, c[0x0][0x3b0] ;  /* 0x00007600ff0877ac */ /* 0x000e620008000a00 */
[----:B------:R-:W-:Y:S02]  /*2870*/  IADD3 R9, P0, PT, R20, 0x30, RZ ;  /* 0x0000003014097810 */ /* 0x000fe40007f1e0ff */
[----:B------:R-:W-:Y:S01]  /*2880*/  MOV R13, R19 ;  /* 0x00000013000d7202 */ /* 0x000fe20000000f00 */
[----:B------:R-:W5:Y:S02]  /*2890*/  LDCU UR4, c[0x0][0x440] ;  /* 0x00008800ff0477ac */ /* 0x000f640008000800 */
[----:B---34-:R-:W-:Y:S01]  /*28a0*/  IMAD.X R14, RZ, RZ, R21, P0 ;  /* 0x000000ffff0e7224 */ /* 0x018fe200000e0615 */
[----:B------:R-:W3:Y:S03]  /*28b0*/  LDCU.64 UR6, c[0x0][0x380] ;  /* 0x00007000ff0677ac */ /* 0x000ee60008000a00 */
[----:B-1----:R-:W-:-:S02]  /*28c0*/  IMAD R14, R14, UR8, RZ ;  /* 0x000000080e0e7c24 */ /* 0x002fc4000f8e02ff */
[----:B------:R-:W-:Y:S01]  /*28d0*/  IMAD.WIDE.U32 R12, R9, UR8, R12 ;  /* 0x00000008090c7c25 */ /* 0x000fe2000f8e000c */
[----:B-----5:R-:W-:-:S03]  /*28e0*/  ISETP.GE.AND P1, PT, R156, UR4, PT ;  /* 0x000000049c007c0c */ /* 0x020fc6000bf26270 */
        /* <DEDUP_REMOVED lines=15> */
.L_x_6442:
[----:B------:R-:W-:Y:S05]  /*29e0*/  BSYNC.RECONVERGENT B0 ;  /* 0x0000000000007941 */ /* 0x000fea0003800200 */
.L_x_6441:
        /* <DEDUP_REMOVED lines=17> */
.L_x_6444:
[----:B------:R-:W-:Y:S05]  /*2b00*/  BSYNC.RECONVERGENT B0 ;  /* 0x0000000000007941 */ /* 0x000fea0003800200 */
.L_x_6443:
        /* <DEDUP_REMOVED lines=17> */
.L_x_6446:
[----:B------:R-:W-:Y:S05]  /*2c20*/  BSYNC.RECONVERGENT B0 ;  /* 0x0000000000007941 */ /* 0x000fea0003800200 */
.L_x_6445:
        /* <DEDUP_REMOVED lines=19> */
.L_x_6448:
[----:B------:R-:W-:Y:S05]  /*2d60*/  BSYNC.RECONVERGENT B0 ;  /* 0x0000000000007941 */ /* 0x000fea0003800200 */
.L_x_6447:
        /* <DEDUP_REMOVED lines=17> */
.L_x_6450:
[----:B------:R-:W-:Y:S05]  /*2e80*/  BSYNC.RECONVERGENT B0 ;  /* 0x0000000000007941 */ /* 0x000fea0003800200 */
.L_x_6449:
[----:B------:R-:W5:Y:S01]  /*2e90*/  LDCU.64 UR6, c[0x0][0x540] ;  /* 0x0000a800ff0677ac */ /* 0x000f620008000a00 */
[----:B------:R-:W0:Y:S01]  /*2ea0*/  LDGDEPBAR ;  /* 0x00000000000079af */ /* 0x000e220000000000 */
[----:B------:R-:W3:Y:S01]  /*2eb0*/  LDCU UR4, c[0x0][0x458] ;  /* 0x00008b00ff0477ac */ /* 0x000ee20008000800 */
[----:B-----5:R-:W-:-:S04]  /*2ec0*/  IMAD.WIDE.U32 R16, R157, UR6, R16 ;  /* 0x000000069d107c25 */ /* 0x020fc8000f8e0010 */
[----:B-1----:R-:W-:Y:S01]  /*2ed0*/  IMAD R12, R157, UR7, R17 ;  /* 0x000000079d0c7c24 */ /* 0x002fe2000f8e0211 */
[----:B--2---:R-:W-:Y:S02]  /*2ee0*/  LEA R18, P0, R16, R4, 0x2 ;  /* 0x0000000410127211 */ /* 0x004fe400078010ff */
[----:B---34-:R-:W-:Y:S01]  /*2ef0*/  SHF.R.U32.HI R14, RZ, 0x1, R2 ;  /* 0x00000001ff0e7819 */ /* 0x018fe20000011602 */
[----:B------:R-:W-:Y:S01]  /*2f00*/  IMAD.SHL.U32 R92, R2, 0x40, RZ ;  /* 0x00000040025c7824 */ /* 0x000fe200078e00ff */
[----:B------:R-:W-:Y:S02]  /*2f10*/  LEA.HI.X R19, R16, R5, R12, 0x2, P0 ;  /* 0x0000000510137211 */ /* 0x000fe400000f140c */
[----:B------:R-:W-:Y:S01]  /*2f20*/  SHF.R.U32.HI R11, RZ, 0x2, R2 ;  /* 0x00000002ff0b7819 */ /* 0x000fe20000011602 */
[----:B------:R-:W-:Y:S01]  /*2f30*/  IMAD.SHL.U32 R98, R2, 0x2, RZ ;  /* 0x0000000202627824 */ /* 0x000fe200078e00ff */
[----:B------:R-:W-:-:S04]  /*2f40*/  DEPBAR.LE SB0, 0x0 ;  /* 0x000080000000791a */ /* 0x000fc80000000000 */
[----:B------:R-:W2:Y:S01]  /*2f50*/  LDG.E R5, desc[UR16][R18.64] ;  /* 0x0000001012057981 */ /* 0x000ea2000c1e1900 */
[----:B------:R-:W2:Y:S01]  /*2f60*/  MUFU.RCP R4, UR4 ;  /* 0x0000000400047d08 */ /* 0x000ea20008001000 */
[----:B------:R-:W-:Y:S01]  /*2f70*/  LOP3.LUT R13, R14, 0x1f0, RZ, 0xc0, !PT ;  /* 0x000001f00e0d7812 */ /* 0x000fe200078ec0ff */
[----:B------:R-:W-:Y:S01]  /*2f80*/  BSSY.RECONVERGENT B0, `(.L_x_6451) ;  /* 0x0000024000007945 */ /* 0x000fe20003800200 */
[----:B------:R-:W-:Y:S02]  /*2f90*/  LOP3.LUT R11, R11, 0x7, RZ, 0xc0, !PT ;  /* 0x000000070b0b7812 */ /* 0x000fe400078ec0ff */
[----:B------:R-:W-:Y:S02]  /*2fa0*/  IADD3 R96, PT, PT, R13, 0x1, R158 ;  /* 0x000000010d607810 */ /* 0x000fe40007ffe09e */
[----:B------:R-:W-:Y:S02]  /*2fb0*/  LOP3.LUT R9, R92, 0x1c0, RZ, 0xc0, !PT ;  /* 0x000001c05c097812 */ /* 0x000fe400078ec0ff */
[----:B------:R-:W-:Y:S01]  /*2fc0*/  IADD3 R96, PT, PT, -R7, R96, R11 ;  /* 0x0000006007607210 */ /* 0x000fe20007ffe10b */
[----:B------:R-:W-:Y:S01]  /*2fd0*/  IMAD.SHL.U32 R11, R2, 0x20, RZ ;  /* 0x00000020020b7824 */ /* 0x000fe200078e00ff */
[----:B------:R-:W-:-:S02]  /*2fe0*/  LOP3.LUT R9, R9, 0x38, R0, 0xf8, !PT ;  /* 0x0000003809097812 */ /* 0x000fc400078ef800 */
[----:B------:R-:W-:Y:S02]  /*2ff0*/  LOP3.LUT R92, R92, 0x200, RZ, 0xc0, !PT ;  /* 0x000002005c5c7812 */ /* 0x000fe400078ec0ff */
[----:B------:R-:W-:Y:S02]  /*3000*/  SHF.R.U32.HI R7, RZ, 0x4, R2 ;  /* 0x00000004ff077819 */ /* 0x000fe40000011602 */
[----:B------:R-:W-:Y:S02]  /*3010*/  LOP3.LUT R98, R98, 0x6, RZ, 0xc0, !PT ;  /* 0x0000000662627812 */ /* 0x000fe400078ec0ff */
[----:B------:R-:W-:Y:S02]  /*3020*/  LOP3.LUT R12, R92, 0x7c00, R11, 0xf8, !PT ;  /* 0x00007c005c0c7812 */ /* 0x000fe400078ef80b */
[----:B------:R-:W-:Y:S02]  /*3030*/  LOP3.LUT R27, R9, 0x8, R14, 0x78, !PT ;  /* 0x00000008091b7812 */ /* 0x000fe400078e780e */
[----:B------:R-:W-:Y:S01]  /*3040*/  IADD3 R96, PT, PT, R96, UR14, R97 ;  /* 0x0000000e60607c10 */ /* 0x000fe2000fffe061 */
[----:B------:R-:W-:Y:S01]  /*3050*/  BAR.SYNC.DEFER_BLOCKING 0x0 ;  /* 0x0000000000007b1d */ /* 0x000fe20000010000 */
[----:B--2---:R-:W-:Y:S01]  /*3060*/  FMUL.FTZ R0, R5, R4 ;  /* 0x0000000405007220 */ /* 0x004fe20000410000 */
        /* <DEDUP_REMOVED lines=19> */
.L_x_6452:
[----:B------:R2:W-:Y:S04]  /*31a0*/  STS.128 [R155+0x8000], RZ ;  /* 0x008000ff9b007388 */ /* 0x0005e80000000c00 */
[----:B------:R2:W-:Y:S02]  /*31b0*/  STS.128 [R155+0xa000], RZ ;  /* 0x00a000ff9b007388 */ /* 0x0005e40000000c00 */
.L_x_6453:
[----:B------:R-:W-:Y:S05]  /*31c0*/  BSYNC.RECONVERGENT B0 ;  /* 0x0000000000007941 */ /* 0x000fea0003800200 */
.L_x_6451:
[-C--:B------:R-:W-:Y:S01]  /*31d0*/  ISETP.GE.AND P1, PT, R10, R3.reuse, PT ;  /* 0x000000030a00720c */ /* 0x080fe20003f26270 */
[----:B------:R-:W-:Y:S01]  /*31e0*/  IMAD.SHL.U32 R7, R7, 0x400, RZ ;  /* 0x0000040007077824 */ /* 0x000fe200078e00ff */
[-C--:B------:R-:W-:Y:S01]  /*31f0*/  ISETP.GE.AND P2, PT, R8, R3.reuse, PT ;  /* 0x000000030800720c */ /* 0x080fe20003f46270 */
[----:B------:R-:W-:Y:S01]  /*3200*/  IMAD.IADD R147, R27, 0x1, R12 ;  /* 0x000000011b937824 */ /* 0x000fe200078e020c */
[----:B------:R-:W-:Y:S01]  /*3210*/  ISETP.GE.AND P3, PT, R6, R3, PT ;  /* 0x000000030600720c */ /* 0x000fe20003f66270 */
[----:B------:R-:W-:Y:S01]  /*3220*/  BSSY.RECONVERGENT B0, `(.L_x_6454) ;  /* 0x0000019000007945 */ /* 0x000fe20003800200 */
        /* <DEDUP_REMOVED lines=24> */
.L_x_6455:
[----:B------:R-:W-:Y:S05]  /*33b0*/  BSYNC.RECONVERGENT B0 ;  /* 0x0000000000007941 */ /* 0x000fea0003800200 */
.L_x_6454:
        /* <DEDUP_REMOVED lines=21> */
.L_x_6457:
[----:B------:R-:W-:Y:S05]  /*3510*/  BSYNC.RECONVERGENT B0 ;  /* 0x0000000000007941 */ /* 0x000fea0003800200 */
.L_x_6456:
        /* <DEDUP_REMOVED lines=19> */
.L_x_6459:
[----:B------:R-:W-:Y:S05]  /*3650*/  BSYNC.RECONVERGENT B0 ;  /* 0x0000000000007941 */ /* 0x000fea0003800200 */
.L_x_6458:
        /* <DEDUP_REMOVED lines=9> */
[----:B------:R-:W4:Y:S01]  /*36f0*/  LDSM.16.M88.4 R32, [R146+UR5+0x5000] ;  /* 0x005000059220783b */ /* 0x000f220008000200 */
[----:B------:R-:W-:-:S02]  /*3700*/  IMAD.IADD R135, R93, 0x1, R98 ;  /* 0x000000015d877824 */ /* 0x000fc400078e0262 */
[----:B------:R-:W-:Y:S01]  /*3710*/  SEL R2, R2, 0xffffffc0, !P2 ;  /* 0xffffffc002027807 */ /* 0x000fe20005000000 */
[C-C-:B------:R-:W-:Y:S01]  /*3720*/  IMAD.IADD R145, R147.reuse, 0x1, R3.reuse ;  /* 0x0000000193917824 */ /* 0x140fe200078e0203 */
[----:B------:R-:W-:Y:S01]  /*3730*/  LDSM.16.M88.4 R40, [R146+UR5+0x4800] ;  /* 0x004800059228783b */ /* 0x000fe20008000200 */
[C---:B------:R-:W-:Y:S02]  /*3740*/  IMAD.IADD R141, R4.reuse, 0x1, R3 ;  /* 0x00000001048d7824 */ /* 0x040fe400078e0203 */
[--C-:B------:R-:W-:Y:S01]  /*3750*/  IMAD.IADD R144, R147, 0x1, R2.reuse ;  /* 0x0000000193907824 */ /* 0x100fe200078e0202 */
[----:B------:R-:W-:Y:S01]  /*3760*/  LDSM.16.M88.4 R16, [R145] ;  /* 0x000000009110783b */ /* 0x000fe20000000200 */
[----:B------:R-:W-:Y:S02]  /*3770*/  IMAD.IADD R140, R4, 0x1, R2 ;  /* 0x00000001048c7824 */ /* 0x000fe400078e0202 */
[C---:B------:R-:W-:Y:S01]  /*3780*/  IMAD.IADD R143, R3.reuse, 0x1, R144 ;  /* 0x00000001038f7824 */ /* 0x040fe200078e0290 */
[----:B-1----:R-:W1:Y:S01]  /*3790*/  LDSM.16.M88.4 R12, [R141+0x4000] ;  /* 0x004000008d0c783b */ /* 0x002e620000000200 */
[----:B------:R-:W-:-:S03]  /*37a0*/  IMAD.IADD R139, R3, 0x1, R140 ;  /* 0x00000001038b7824 */ /* 0x000fc600078e028c */
[----:B------:R-:W2:Y:S04]  /*37b0*/  LDSM.16.M88.4 R56, [R146+UR5+0x5800] ;  /* 0x005800059238783b */ /* 0x000ea80008000200 */
[----:B------:R-:W3:Y:S04]  /*37c0*/  LDSM.16.M88.4 R8, [R141+0x5000] ;  /* 0x005000008d08783b */ /* 0x000ee80000000200 */
[----:B------:R-:W3:Y:S04]  /*37d0*/  LDSM.16.M88.4 R20, [R141+0x4800] ;  /* 0x004800008d14783b */ /* 0x000ee80000000200 */
[----:B------:R-:W3:Y:S04]  /*37e0*/  LDSM.16.M88.4 R72, [R141+0x5800] ;  /* 0x005800008d48783b */ /* 0x000ee80000000200 */
        /* <DEDUP_REMOVED lines=12> */
[C---:B-1----:R-:W-:Y:S08]  /*38b0*/  HMMA.16816.F32 R52, R16.reuse, R12, R52 ;  /* 0x0000000c1034723c */ /* 0x042ff00000001834 */
[----:B------:R-:W-:Y:S01]  /*38c0*/  HMMA.16816.F32 R48, R16, R14, R48 ;  /* 0x0000000e1030723c */ /* 0x000fe20000001830 */
[----:B------:R-:W1:Y:S07]  /*38d0*/  LDSM.16.M88.4 R12, [R144] ;  /* 0x00000000900c783b */ /* 0x000e6e0000000200 */
[C---:B------:R-:W-:Y:S08]  /*38e0*/  HMMA.16816.F32 R44, R28.reuse, R40, RZ ;  /* 0x000000281c2c723c */ /* 0x040ff000000018ff */
[C---:B------:R-:W-:Y:S08]  /*38f0*/  HMMA.16816.F32 R40, R28.reuse, R42, RZ ;  /* 0x0000002a1c28723c */ /* 0x040ff000000018ff */
[C---:B--2---:R-:W-:Y:S08]  /*3900*/  HMMA.16816.F32 R76, R28.reuse, R56, RZ ;  /* 0x000000381c4c723c */ /* 0x044ff000000018ff */
[----:B------:R-:W-:Y:S01]  /*3910*/  HMMA.16816.F32 R28, R28, R58, RZ ;  /* 0x0000003a1c1c723c */ /* 0x000fe200000018ff */
[----:B------:R-:W2:Y:S07]  /*3920*/  LDSM.16.M88.4 R56, [R140+0x5800] ;  /* 0x005800008c38783b */ /* 0x000eae0000000200 */
[C---:B---3--:R-:W-:Y:S08]  /*3930*/  HMMA.16816.F32 R36, R16.reuse, R8, R36 ;  /* 0x000000081024723c */ /* 0x048ff00000001824 */
[C---:B------:R-:W-:Y:S01]  /*3940*/  HMMA.16816.F32 R32, R16.reuse, R10, R32 ;  /* 0x0000000a1020723c */ /* 0x040fe20000001820 */
[----:B------:R-:W3:Y:S07]  /*3950*/  LDSM.16.M88.4 R8, [R143] ;  /* 0x000000008f08783b */ /* 0x000eee0000000200 */
[C---:B------:R-:W-:Y:S08]  /*3960*/  HMMA.16816.F32 R44, R16.reuse, R20, R44 ;  /* 0x00000014102c723c */ /* 0x040ff0000000182c */
[C---:B------:R-:W-:Y:S01]  /*3970*/  HMMA.16816.F32 R40, R16.reuse, R22, R40 ;  /* 0x000000161028723c */ /* 0x040fe20000001828 */
[----:B------:R-:W-:Y:S07]  /*3980*/  LDSM.16.M88.4 R20, [R139+0x4800] ;  /* 0x004800008b14783b */ /* 0x000fee0000000200 */
[C---:B------:R-:W-:Y:S08]  /*3990*/  HMMA.16816.F32 R76, R16.reuse, R72, R76 ;  /* 0x00000048104c723c */ /* 0x040ff0000000184c */
[----:B------:R-:W-:Y:S01]  /*39a0*/  HMMA.16816.F32 R28, R16, R74, R28 ;  /* 0x0000004a101c723c */ /* 0x000fe2000000181c */
[----:B------:R-:W4:Y:S04]  /*39b0*/  LDSM.16.M88.4 R16, [R139+0x5000] ;  /* 0x005000008b10783b */ /* 0x000f280000000200 */
[----:B------:R-:W-:Y:S03]  /*39c0*/  LDSM.16.M88.4 R72, [R144+0x2000] ;  /* 0x002000009048783b */ /* 0x000fe60000000200 */
        /* <DEDUP_REMOVED lines=11> */
[----:B------:R-:W-:Y:S04]  /*3a80*/  LDSM.16.M88.4 R12, [R147+0x2000] ;  /* 0x00200000930c783b */ /* 0x000fe80000000200 */
[----:B------:R-:W-:Y:S03]  /*3a90*/  LDSM.16.M88.4 R56, [R146+UR5+0x6800] ;  /* 0x006800059238783b */ /* 0x000fe60008000200 */
[C---:B---3--:R-:W-:Y:S08]  /*3aa0*/  HMMA.16816.F32 R52, R8.reuse, R4, R52 ;  /* 0x000000040834723c */ /* 0x048ff00000001834 */
[C---:B------:R-:W-:Y:S01]  /*3ab0*/  HMMA.16816.F32 R48, R8.reuse, R6, R48 ;  /* 0x000000060830723c */ /* 0x040fe20000001830 */
[----:B------:R-:W2:Y:S07]  /*3ac0*/  LDSM.16.M88.4 R4, [R146+UR5+0x6000] ;  /* 0x006000059204783b */ /* 0x000eae0008000200 */
[C---:B----4-:R-:W-:Y:S08]  /*3ad0*/  HMMA.16816.F32 R36, R8.reuse, R16, R36 ;  /* 0x000000100824723c */ /* 0x050ff00000001824 */
[C---:B------:R-:W-:Y:S01]  /*3ae0*/  HMMA.16816.F32 R32, R8.reuse, R18, R32 ;  /* 0x000000120820723c */ /* 0x040fe20000001820 */
[----:B------:R-:W3:Y:S07]  /*3af0*/  LDSM.16.M88.4 R16, [R146+UR5+0x7800] ;  /* 0x007800059210783b */ /* 0x000eee0008000200 */
[C---:B------:R-:W-:Y:S08]  /*3b00*/  HMMA.16816.F32 R44, R8.reuse, R20, R44 ;  /* 0x00000014082c723c */ /* 0x040ff0000000182c */
[C---:B------:R-:W-:Y:S01]  /*3b10*/  HMMA.16816.F32 R40, R8.reuse, R22, R40 ;  /* 0x000000160828723c */ /* 0x040fe20000001828 */
[----:B------:R-:W4:Y:S07]  /*3b20*/  LDSM.16.M88.4 R20, [R146+UR5+0x7000] ;  /* 0x007000059214783b */ /* 0x000f2e0008000200 */
[C---:B-1----:R-:W-:Y:S08]  /*3b30*/  HMMA.16816.F32 R76, R8.reuse, R60, R76 ;  /* 0x0000003c084c723c */ /* 0x042ff0000000184c */
[----:B------:R-:W-:Y:S01]  /*3b40*/  HMMA.16816.F32 R28, R8, R62, R28 ;  /* 0x0000003e081c723c */ /* 0x000fe2000000181c */
[----:B------:R-:W1:Y:S04]  /*3b50*/  LDSM.16.M88.4 R8, [R141+0x6000] ;  /* 0x006000008d08783b */ /* 0x000e680000000200 */
[----:B------:R-:W-:Y:S03]  /*3b60*/  LDSM.16.M88.4 R60, [R140+0x7000] ;  /* 0x007000008c3c783b */ /* 0x000fe60000000200 */
[C---:B--2---:R-:W-:Y:S08]  /*3b70*/  HMMA.16816.F32 R52, R12.reuse, R4, R52 ;  /* 0x000000040c34723c */ /* 0x044ff00000001834 */
[C---:B------:R-:W-:Y:S01]  /*3b80*/  HMMA.16816.F32 R48, R12.reuse, R6, R48 ;  /* 0x000000060c30723c */ /* 0x040fe20000001830 */
[----:B------:R-:W2:Y:S07]  /*3b90*/  LDSM.16.M88.4 R4, [R141+0x6800] ;  /* 0x006800008d04783b */ /* 0x000eae0000000200 */
        /* <DEDUP_REMOVED lines=10> */
[C---:B-1----:R-:W-:Y:S08]  /*3c40*/  HMMA.16816.F32 R52, R80.reuse, R8, R52 ;  /* 0x000000085034723c */ /* 0x042ff00000001834 */
[C---:B------:R-:W-:Y:S01]  /*3c50*/  HMMA.16816.F32 R48, R80.reuse, R10, R48 ;  /* 0x0000000a5030723c */ /* 0x040fe20000001830 */
[----:B------:R-:W-:Y:S07]  /*3c60*/  LDSM.16.M88.4 R8, [R139+0x7800] ;  /* 0x007800008b08783b */ /* 0x000fee0000000200 */
[C---:B--2---:R-:W-:Y:S08]  /*3c70*/  HMMA.16816.F32 R44, R80.reuse, R4, R44 ;  /* 0x00000004502c723c */ /* 0x044ff0000000182c */
        /* <DEDUP_REMOVED lines=16> */
[----:B------:R-:W-:-:S05]  /*3d80*/  VIADD R10, R135, 0x38 ;  /* 0x00000038870a7836 */ /* 0x000fca0000000000 */
[----:B------:R-:W-:Y:S02]  /*3d90*/  I2FP.F32.S32 R11, R10 ;  /* 0x0000000a000b7245 */ /* 0x000fe40000201400 */
[----:B------:R-:W-:Y:S01]  /*3da0*/  HMMA.16816.F32 R52, R4, R20, R52 ;  /* 0x000000140434723c */ /* 0x000fe20000001834 */
[C---:B------:R-:W-:Y:S01]  /*3db0*/  ISETP.GE.AND P4, PT, R10.reuse, R134, PT ;  /* 0x000000860a00720c */ /* 0x040fe20003f86270 */
[----:B------:R-:W-:Y:S01]  /*3dc0*/  VIADD R21, R135, 0x20 ;  /* 0x0000002087157836 */ /* 0x000fe20000000000 */
[----:B------:R-:W-:-:S05]  /*3dd0*/  ISETP.GE.AND P1, PT, R10, R133, PT ;  /* 0x000000850a00720c */ /* 0x000fca0003f26270 */
[----:B------:R-:W-:Y:S03]  /*3de0*/  HMMA.16816.F32 R48, R4, R22, R48 ;  /* 0x000000160430723c */ /* 0x000fe60000001830 */
[CC--:B------:R-:W-:Y:S01]  /*3df0*/  FFMA.FTZ R28, R0.reuse, R11.reuse, R28 ;  /* 0x0000000b001c7223 */ /* 0x0c0fe2000001001c */
[----:B------:R-:W-:-:S04]  /*3e00*/  FFMA.FTZ R30, R0, R11, R30 ;  /* 0x0000000b001e7223 */ /* 0x000fc8000001001e */
[----:B------:R-:W-:Y:S01]  /*3e10*/  HMMA.16816.F32 R44, R4, R16, R44 ;  /* 0x00000010042c723c */ /* 0x000fe2000000182c */
[----:B------:R-:W-:Y:S02]  /*3e20*/  FSEL R117, R28, -INF , !P4 ;  /* 0xff8000001c757808 */ /* 0x000fe40006000000 */
[----:B------:R-:W-:-:S05]  /*3e30*/  FSEL R112, R30, -INF , !P1 ;  /* 0xff8000001e707808 */ /* 0x000fca0004800000 */
[C---:B------:R-:W-:Y:S08]  /*3e40*/  HMMA.16816.F32 R40, R4.reuse, R18, R40 ;  /* 0x000000120428723c */ /* 0x040ff00000001828 */
[----:B------:R-:W-:Y:S01]  /*3e50*/  HMMA.16816.F32 R36, R4, R12, R36 ;  /* 0x0000000c0424723c */ /* 0x000fe20000001824 */
[----:B------:R-:W-:-:S07]  /*3e60*/  VIADD R13, R135, 0x18 ;  /* 0x00000018870d7836 */ /* 0x000fce0000000000 */
[C---:B------:R-:W-:Y:S01]  /*3e70*/  HMMA.16816.F32 R32, R4.reuse, R14, R32 ;  /* 0x0000000e0420723c */ /* 0x040fe20000001820 */
[----:B------:R-:W-:Y:S01]  /*3e80*/  VIADD R15, R135, 0x10 ;  /* 0x00000010870f7836 */ /* 0x000fe20000000000 */
[----:B------:R-:W-:Y:S04]  /*3e90*/  BAR.SYNC.DEFER_BLOCKING 0x0 ;  /* 0x0000000000007b1d */ /* 0x000fe80000010000 */
[----:B------:R-:W-:Y:S02]  /*3ea0*/  ISETP.GE.AND P1, PT, R15, R134, PT ;  /* 0x000000860f00720c */ /* 0x000fe40003f26270 */
[----:B------:R-:W-:Y:S01]  /*3eb0*/  HMMA.16816.F32 R76, R4, R8, R76 ;  /* 0x00000008044c723c */ /* 0x000fe2000000184c */
[C---:B------:R-:W-:Y:S02]  /*3ec0*/  VIADD R4, R135.reuse, 0x1 ;  /* 0x0000000187047836 */ /* 0x040fe40000000000 */
[----:B------:R-:W-:-:S02]  /*3ed0*/  VIADD R5, R135, 0x8 ;  /* 0x0000000887057836 */ /* 0x000fc40000000000 */
[C---:B------:R-:W-:Y:S01]  /*3ee0*/  VIADD R6, R135.reuse, 0x9 ;  /* 0x0000000987067836 */ /* 0x040fe20000000000 */
[C---:B------:R-:W-:Y:S01]  /*3ef0*/  ISETP.GE.AND P0, PT, R4.reuse, R134, PT ;  /* 0x000000860400720c */ /* 0x040fe20003f06270 */
[----:B------:R-:W-:Y:S01]  /*3f00*/  VIADD R9, R135, 0x19 ;  /* 0x0000001987097836 */ /* 0x000fe20000000000 */
[-C--:B------:R-:W-:Y:S02]  /*3f10*/  ISETP.GE.AND P6, PT, R4, R133.reuse, PT ;  /* 0x000000850400720c */ /* 0x080fe40003fc6270 */
[----:B------:R-:W-:Y:S02]  /*3f20*/  I2FP.F32.S32 R4, R4 ;  /* 0x0000000400047245 */ /* 0x000fe40000201400 */
[C---:B------:R-:W-:Y:S02]  /*3f30*/  ISETP.GE.AND P3, PT, R5.reuse, R134, PT ;  /* 0x000000860500720c */ /* 0x040fe40003f66270 */
[-C--:B------:R-:W-:Y:S01]  /*3f40*/  ISETP.GE.AND P5, PT, R5, R133.reuse, PT ;  /* 0x000000850500720c */ /* 0x080fe20003fa6270 */
[----:B------:R-:W-:Y:S01]  /*3f50*/  FFMA.FTZ R57, R0, R4, R53 ;  /* 0x0000000400397223 */ /* 0x000fe20000010035 */
[----:B------:R-:W-:Y:S01]  /*3f60*/  ISETP.GE.AND P2, PT, R6, R134, PT ;  /* 0x000000860600720c */ /* 0x000fe20003f46270 */
[----:B------:R-:W-:Y:S01]  /*3f70*/  FFMA.FTZ R55, R0, R4, R55 ;  /* 0x0000000400377223 */ /* 0x000fe20000010037 */
[----:B------:R-:W-:Y:S01]  /*3f80*/  ISETP.GE.AND P4, PT, R6, R133, PT ;  /* 0x000000850600720c */ /* 0x000fe20003f86270 */
[----:B------:R-:W-:Y:S01]  /*3f90*/  VIADD R4, R135, 0x11 ;  /* 0x0000001187047836 */ /* 0x000fe20000000000 */
[----:B------:R-:W-:-:S02]  /*3fa0*/  I2FP.F32.S32 R5, R5 ;  /* 0x0000000500057245 */ /* 0x000fc40000201400 */
[----:B------:R-:W-:Y:S02]  /*3fb0*/  I2FP.F32.S32 R6, R6 ;  /* 0x0000000600067245 */ /* 0x000fe40000201400 */
[----:B------:R-:W-:Y:S01]  /*3fc0*/  FSEL R57, R57, -INF , !P0 ;  /* 0xff80000039397808 */ /* 0x000fe20004000000 */
[CC--:B------:R-:W-:Y:S01]  /*3fd0*/  FFMA.FTZ R48, R0.reuse, R5.reuse, R48 ;  /* 0x0000000500307223 */ /* 0x0c0fe20000010030 */
[C---:B------:R-:W-:Y:S01]  /*3fe0*/  FFMA.FTZ R50, R0.reuse, R5, R50 ;  /* 0x0000000500327223 */ /* 0x040fe20000010032 */
[CC--:B------:R-:W-:Y:S01]  /*3ff0*/  FFMA.FTZ R53, R0.reuse, R6.reuse, R49 ;  /* 0x0000000600357223 */ /* 0x0c0fe20000010031 */
[----:B------:R-:W-:Y:S01]  /*4000*/  FFMA.FTZ R6, R0, R6, R51 ;  /* 0x0000000600067223 */ /* 0x000fe20000010033 */
[----:B------:R-:W-:Y:S02]  /*4010*/  FSEL R51, R55, -INF , !P6 ;  /* 0xff80000037337808 */ /* 0x000fe40007000000 */
[----:B------:R-:W-:Y:S02]  /*4020*/  ISETP.GE.AND P0, PT, R15, R133, PT ;  /* 0x000000850f00720c */ /* 0x000fe40003f06270 */
[----:B------:R-:W-:-:S02]  /*4030*/  FSEL R55, R48, -INF , !P3 ;  /* 0xff80000030377808 */ /* 0x000fc40005800000 */
[----:B------:R-:W-:Y:S02]  /*4040*/  FSEL R49, R50, -INF , !P5 ;  /* 0xff80000032317808 */ /* 0x000fe40006800000 */
[----:B------:R-:W-:Y:S02]  /*4050*/  FSEL R53, R53, -INF , !P2 ;  /* 0xff80000035357808 */ /* 0x000fe40005000000 */
[----:B------:R-:W-:Y:S02]  /*4060*/  I2FP.F32.S32 R15, R15 ;  /* 0x0000000f000f7245 */ /* 0x000fe40000201400 */
[CC--:B------:R-:W-:Y:S02]  /*4070*/  ISETP.GE.AND P6, PT, R4.reuse, R134.reuse, PT ;  /* 0x000000860400720c */ /* 0x0c0fe40003fc6270 */
[----:B------:R-:W-:Y:S01]  /*4080*/  ISETP.GE.AND P3, PT, R4, R133, PT ;  /* 0x000000850400720c */ /* 0x000fe20003f66270 */
[CC--:B------:R-:W-:Y:S01]  /*4090*/  FFMA.FTZ R19, R0.reuse, R15.reuse, R44 ;  /* 0x0000000f00137223 */ /* 0x0c0fe2000001002c */
[C---:B------:R-:W-:Y:S01]  /*40a0*/  ISETP.GE.AND P5, PT, R13.reuse, R134, PT ;  /* 0x000000860d00720c */ /* 0x040fe20003fa6270 */
[----:B------:R-:W-:Y:S01]  /*40b0*/  FFMA.FTZ R15, R0, R15, R46 ;  /* 0x0000000f000f7223 */ /* 0x000fe2000001002e */
[----:B------:R-:W-:-:S02]  /*40c0*/  ISETP.GE.AND P2, PT, R13, R133, PT ;  /* 0x000000850d00720c */ /* 0x000fc40003f46270 */
[----:B------:R-:W-:Y:S02]  /*40d0*/  I2FP.F32.S32 R4, R4 ;  /* 0x0000000400047245 */ /* 0x000fe40000201400 */
[----:B------:R-:W-:Y:S02]  /*40e0*/  I2FP.F32.S32 R13, R13 ;  /* 0x0000000d000d7245 */ /* 0x000fe40000201400 */
[----:B------:R-:W-:Y:S01]  /*40f0*/  FSEL R19, R19, -INF , !P1 ;  /* 0xff80000013137808 */ /* 0x000fe20004800000 */
[CC--:B------:R-:W-:Y:S01]  /*4100*/  FFMA.FTZ R7, R0.reuse, R4.reuse, R45 ;  /* 0x0000000400077223 */ /* 0x0c0fe2000001002d */
[C---:B------:R-:W-:Y:S01]  /*4110*/  FFMA.FTZ R11, R0.reuse, R4, R47 ;  /* 0x00000004000b7223 */ /* 0x040fe2000001002f */
[-C--:B------:R-:W-:Y:S01]  /*4120*/  FFMA.FTZ R5, R0, R13.reuse, R40 ;  /* 0x0000000d00057223 */ /* 0x080fe20000010028 */
[----:B------:R-:W-:Y:S01]  /*4130*/  VIADD R4, R135, 0x21 ;  /* 0x0000002187047836 */ /* 0x000fe20000000000 */
[----:B------:R-:W-:Y:S01]  /*4140*/  FSEL R45, R6, -INF , !P4 ;  /* 0xff800000062d7808 */ /* 0x000fe20006000000 */
[----:B------:R-:W-:Y:S01]  /*4150*/  FFMA.FTZ R13, R0, R13, R42 ;  /* 0x0000000d000d7223 */ /* 0x000fe2000001002a */
[----:B------:R-:W-:Y:S01]  /*4160*/  ISETP.GE.AND P4, PT, R9, R134, PT ;  /* 0x000000860900720c */ /* 0x000fe20003f86270 */
[----:B------:R-:W-:Y:S01]  /*4170*/  VIADD R6, R135, 0x31 ;  /* 0x0000003187067836 */ /* 0x000fe20000000000 */
[----:B------:R-:W-:-:S02]  /*4180*/  ISETP.GE.AND P1, PT, R9, R133, PT ;  /* 0x000000850900720c */ /* 0x000fc40003f26270 */
[----:B------:R-:W-:Y:S02]  /*4190*/  FSEL R15, R15, -INF , !P0 ;  /* 0xff8000000f0f7808 */ /* 0x000fe40004000000 */
[----:B------:R-:W-:Y:S02]  /*41a0*/  FSEL R7, R7, -INF , !P6 ;  /* 0xff80000007077808 */ /* 0x000fe40007000000 */
[----:B------:R-:W-:Y:S02]  /*41b0*/  FSEL R11, R11, -INF , !P3 ;  /* 0xff8000000b0b7808 */ /* 0x000fe40005800000 */
[----:B------:R-:W-:Y:S02]  /*41c0*/  FSEL R5, R5, -INF , !P5 ;  /* 0xff80000005057808 */ /* 0x000fe40006800000 */
[----:B------:R-:W-:Y:S02]  /*41d0*/  I2FP.F32.S32 R9, R9 ;  /* 0x0000000900097245 */ /* 0x000fe40000201400 */
[----:B------:R-:W-:-:S02]  /*41e0*/  ISETP.GE.AND P0, PT, R21, R134, PT ;  /* 0x000000861500720c */ /* 0x000fc40003f06270 */
[----:B------:R-:W-:Y:S01]  /*41f0*/  ISETP.GE.AND P6, PT, R21, R133, PT ;  /* 0x000000851500720c */ /* 0x000fe20003fc6270 */
[-C--:B------:R-:W-:Y:S01]  /*4200*/  FFMA.FTZ R17, R0, R9.reuse, R41 ;  /* 0x0000000900117223 */ /* 0x080fe20000010029 */
[----:B------:R-:W-:Y:S01]  /*4210*/  ISETP.GE.AND P3, PT, R4, R134, PT ;  /* 0x000000860400720c */ /* 0x000fe20003f66270 */
[----:B------:R-:W-:Y:S01]  /*4220*/  FFMA.FTZ R9, R0, R9, R43 ;  /* 0x0000000900097223 */ /* 0x000fe2000001002b */
[----:B------:R-:W-:Y:S02]  /*4230*/  ISETP.GE.AND P5, PT, R4, R133, PT ;  /* 0x000000850400720c */ /* 0x000fe40003fa6270 */
[----:B------:R-:W-:Y:S02]  /*4240*/  I2FP.F32.S32 R21, R21 ;  /* 0x0000001500157245 */ /* 0x000fe40000201400 */
[----:B------:R-:W-:Y:S02]  /*4250*/  I2FP.F32.S32 R4, R4 ;  /* 0x0000000400047245 */ /* 0x000fe40000201400 */
[----:B------:R-:W-:Y:S01]  /*4260*/  FSEL R9, R9, -INF , !P1 ;  /* 0xff80000009097808 */ /* 0x000fe20004800000 */
[CC--:B------:R-:W-:Y:S01]  /*4270*/  FFMA.FTZ R36, R0.reuse, R21.reuse, R36 ;  /* 0x0000001500247223 */ /* 0x0c0fe20000010024 */
[C---:B------:R-:W-:Y:S01]  /*4280*/  FFMA.FTZ R38, R0.reuse, R21, R38 ;  /* 0x0000001500267223 */ /* 0x040fe20000010026 */
[CC--:B------:R-:W-:Y:S01]  /*4290*/  FFMA.FTZ R109, R0.reuse, R4.reuse, R37 ;  /* 0x00000004006d7223 */ /* 0x0c0fe20000010025 */
[----:B------:R-:W-:Y:S01]  /*42a0*/  FFMA.FTZ R39, R0, R4, R39 ;  /* 0x0000000400277223 */ /* 0x000fe20000010027 */
[C---:B------:R-:W-:Y:S01]  /*42b0*/  VIADD R4, R135.reuse, 0x29 ;  /* 0x0000002987047836 */ /* 0x040fe20000000000 */
[----:B------:R-:W-:Y:S01]  /*42c0*/  FSEL R131, R36, -INF , !P0 ;  /* 0xff80000024837808 */ /* 0x000fe20004000000 */
[----:B------:R-:W-:Y:S01]  /*42d0*/  VIADD R21, R135, 0x28 ;  /* 0x0000002887157836 */ /* 0x000fe20000000000 */
[----:B------:R-:W-:Y:S01]  /*42e0*/  FSEL R13, R13, -INF , !P2 ;  /* 0xff8000000d0d7808 */ /* 0x000fe20005000000 */
[----:B------:R-:W-:Y:S01]  /*42f0*/  VIADD R37, R135, 0x30 ;  /* 0x0000003087257836 */ /* 0x000fe20000000000 */
[----:B------:R-:W-:-:S02]  /*4300*/  ISETP.GE.AND P1, PT, R4, R134, PT ;  /* 0x000000860400720c */ /* 0x000fc40003f26270 */
[-C--:B------:R-:W-:Y:S02]  /*4310*/  ISETP.GE.AND P0, PT, R4, R133.reuse, PT ;  /* 0x000000850400720c */ /* 0x080fe40003f06270 */
[----:B------:R-:W-:Y:S02]  /*4320*/  FSEL R17, R17, -INF , !P4 ;  /* 0xff80000011117808 */ /* 0x000fe40006000000 */
[----:B------:R-:W-:Y:S02]  /*4330*/  I2FP.F32.S32 R4, R4 ;  /* 0x0000000400047245 */ /* 0x000fe40000201400 */
[C---:B------:R-:W-:Y:S02]  /*4340*/  ISETP.GE.AND P2, PT, R21.reuse, R134, PT ;  /* 0x000000861500720c */ /* 0x040fe40003f46270 */
[----:B------:R-:W-:Y:S01]  /*4350*/  ISETP.GE.AND P4, PT, R21, R133, PT ;  /* 0x000000851500720c */ /* 0x000fe20003f86270 */
[CC--:B------:R-:W-:Y:S01]  /*4360*/  FFMA.FTZ R23, R0.reuse, R4.reuse, R35 ;  /* 0x0000000400177223 */ /* 0x0c0fe20000010023 */
[----:B------:R-:W-:Y:S01]  /*4370*/  I2FP.F32.S32 R21, R21 ;  /* 0x0000001500157245 */ /* 0x000fe20000201400 */
[----:B------:R-:W-:Y:S01]  /*4380*/  FFMA.FTZ R129, R0, R4, R33 ;  /* 0x0000000400817223 */ /* 0x000fe20000010021 */
[----:B------:R-:W-:Y:S01]  /*4390*/  FSEL R119, R38, -INF , !P6 ;  /* 0xff80000026777808 */ /* 0x000fe20007000000 */
[----:B------:R-:W-:Y:S01]  /*43a0*/  VIADD R4, R135, 0x39 ;  /* 0x0000003987047836 */ /* 0x000fe20000000000 */
[----:B------:R-:W-:Y:S01]  /*43b0*/  FSEL R109, R109, -INF , !P3 ;  /* 0xff8000006d6d7808 */ /* 0x000fe20005800000 */
[CC--:B------:R-:W-:Y:S01]  /*43c0*/  FFMA.FTZ R32, R0.reuse, R21.reuse, R32 ;  /* 0x0000001500207223 */ /* 0x0c0fe20000010020 */
[----:B------:R-:W-:Y:S01]  /*43d0*/  FFMA.FTZ R21, R0, R21, R34 ;  /* 0x0000001500157223 */ /* 0x000fe20000010022 */
[----:B------:R-:W-:-:S02]  /*43e0*/  ISETP.GE.AND P6, PT, R37, R134, PT ;  /* 0x000000862500720c */ /* 0x000fc40003fc6270 */
[----:B------:R-:W-:Y:S02]  /*43f0*/  ISETP.GE.AND P3, PT, R37, R133, PT ;  /* 0x000000852500720c */ /* 0x000fe40003f66270 */
[----:B------:R-:W-:Y:S02]  /*4400*/  FSEL R23, R23, -INF , !P0 ;  /* 0xff80000017177808 */ /* 0x000fe40004000000 */
[----:B------:R-:W-:Y:S02]  /*4410*/  I2FP.F32.S32 R37, R37 ;  /* 0x0000002500257245 */ /* 0x000fe40000201400 */
[----:B------:R-:W-:Y:S02]  /*4420*/  ISETP.GT.AND P0, PT, R26, R149, PT ;  /* 0x000000951a00720c */ /* 0x000fe40003f04270 */
[----:B------:R-:W-:Y:S01]  /*4430*/  FSEL R21, R21, -INF , !P4 ;  /* 0xff80000015157808 */ /* 0x000fe20006000000 */
[CC--:B------:R-:W-:Y:S01]  /*4440*/  FFMA.FTZ R76, R0.reuse, R37.reuse, R76 ;  /* 0x00000025004c7223 */ /* 0x0c0fe2000001004c */
[----:B------:R-:W-:Y:S01]  /*4450*/  FSEL R129, R129, -INF , !P1 ;  /* 0xff80000081817808 */ /* 0x000fe20004800000 */
[----:B------:R-:W-:Y:S01]  /*4460*/  FFMA.FTZ R78, R0, R37, R78 ;  /* 0x00000025004e7223 */ /* 0x000fe2000001004e */
[----:B------:R-:W-:-:S02]  /*4470*/  FSEL R123, R39, -INF , !P5 ;  /* 0xff800000277b7808 */ /* 0x000fc40006800000 */
[----:B------:R-:W-:Y:S02]  /*4480*/  FSEL R111, R32, -INF , !P2 ;  /* 0xff800000206f7808 */ /* 0x000fe40005000000 */
[CC--:B------:R-:W-:Y:S02]  /*4490*/  ISETP.GE.AND P4, PT, R4.reuse, R134.reuse, PT ;  /* 0x000000860400720c */ /* 0x0c0fe40003f86270 */
[-C--:B------:R-:W-:Y:S02]  /*44a0*/  ISETP.GE.AND P1, PT, R4, R133.reuse, PT ;  /* 0x000000850400720c */ /* 0x080fe40003f26270 */
[C---:B------:R-:W-:Y:S02]  /*44b0*/  ISETP.GE.AND P5, PT, R6.reuse, R134, PT ;  /* 0x000000860600720c */ /* 0x040fe40003fa6270 */
[----:B------:R-:W-:Y:S02]  /*44c0*/  ISETP.GE.AND P2, PT, R6, R133, PT ;  /* 0x000000850600720c */ /* 0x000fe40003f46270 */
[----:B------:R-:W-:-:S02]  /*44d0*/  I2FP.F32.S32 R4, R4 ;  /* 0x0000000400047245 */ /* 0x000fc40000201400 */
[----:B------:R-:W-:Y:S02]  /*44e0*/  I2FP.F32.S32 R33, R135 ;  /* 0x0000008700217245 */ /* 0x000fe40000201400 */
[----:B------:R-:W-:Y:S01]  /*44f0*/  I2FP.F32.S32 R6, R6 ;  /* 0x0000000600067245 */ /* 0x000fe20000201400 */
[CC--:B------:R-:W-:Y:S01]  /*4500*/  FFMA.FTZ R120, R0.reuse, R4.reuse, R29 ;  /* 0x0000000400787223 */ /* 0x0c0fe2000001001d */
[C---:B------:R-:W-:Y:S01]  /*4510*/  FFMA.FTZ R31, R0.reuse, R4, R31 ;  /* 0x00000004001f7223 */ /* 0x040fe2000001001f */
[CC--:B------:R-:W-:Y:S01]  /*4520*/  FFMA.FTZ R52, R0.reuse, R33.reuse, R52 ;  /* 0x0000002100347223 */ /* 0x0c0fe20000010034 */
[C---:B------:R-:W-:Y:S01]  /*4530*/  FFMA.FTZ R29, R0.reuse, R33, R54 ;  /* 0x00000021001d7223 */ /* 0x040fe20000010036 */
[CC--:B------:R-:W-:Y:S01]  /*4540*/  FFMA.FTZ R77, R0.reuse, R6.reuse, R77 ;  /* 0x00000006004d7223 */ /* 0x0c0fe2000001004d */
[----:B------:R-:W-:Y:S01]  /*4550*/  FFMA.FTZ R79, R0, R6, R79 ;  /* 0x00000006004f7223 */ /* 0x000fe2000001004f */
[----:B------:R-:W-:Y:S02]  /*4560*/  FSEL R127, R76, -INF , !P6 ;  /* 0xff8000004c7f7808 */ /* 0x000fe40007000000 */
[----:B------:R-:W-:-:S02]  /*4570*/  FSEL R121, R78, -INF , !P3 ;  /* 0xff8000004e797808 */ /* 0x000fc40005800000 */
[C---:B------:R-:W-:Y:S02]  /*4580*/  ISETP.GE.AND P6, PT, R135.reuse, R134, PT ;  /* 0x000000868700720c */ /* 0x040fe40003fc6270 */
        /* <DEDUP_REMOVED lines=19> */
.L_x_6461:
[----:B------:R-:W1:Y:S01]  /*46c0*/  LDC R6, c[0x0][0x4f0] ;  /* 0x00013c00ff067b82 */ /* 0x000e620000000800 */
[C---:B------:R-:W-:Y:S01]  /*46d0*/  IADD3 R37, PT, PT, R93.reuse, -0x40, RZ ;  /* 0xffffffc05d257810 */ /* 0x040fe20007ffe0ff */
        /* <DEDUP_REMOVED lines=30> */
[----:B------:R-:W-:Y:S02]  /*48c0*/  ISETP.NE.AND P1, PT, R6, RZ, PT ;  /* 0x000000ff0600720c */ /* 0x000fe40003f25270 */
[----:B------:R-:W-:-:S07]  /*48d0*/  LOP3.LUT R33, RZ, R6, RZ, 0x33, !PT ;  /* 0x00000006ff217212 */ /* 0x000fce00078e33ff */
[----:B------:R-:W-:Y:S02]  /*48e0*/  @P4 IADD3 R12, PT, PT, R12, 0x1, RZ ;  /* 0x000000010c0c4810 */ /* 0x000fe40007ffe0ff */
[----:B------:R-:W-:Y:S02]  /*48f0*/  @P5 VIADD R14, R14, 0x1 ;  /* 0x000000010e0e5836 */ /* 0x000fe40000000000 */
[----:B------:R-:W-:Y:S02]  /*4900*/  @!P0 IADD3 R12, PT, PT, -R12, RZ, RZ ;  /* 0x000000ff0c0c8210 */ /* 0x000fe40007ffe1ff */
[----:B------:R-:W-:Y:S02]  /*4910*/  @!P2 IMAD.MOV R14, RZ, RZ, -R14 ;  /* 0x000000ffff0ea224 */ /* 0x000fe400078e0a0e */
[----:B------:R-:W-:-:S03]  /*4920*/  SEL R8, R33, R12, !P1 ;  /* 0x0000000c21087207 */ /* 0x000fc60004800000 */
[----:B------:R-:W-:Y:S02]  /*4930*/  SEL R33, R33, R14, !P1 ;  /* 0x0000000e21217207 */ /* 0x000fe40004800000 */
        /* <DEDUP_REMOVED lines=19> */
[----:B------:R-:W-:-:S07]  /*4a70*/  LEA.HI.X R151, R34, R151, R33, 0x1, P0 ;  /* 0x0000009722977211 */ /* 0x000fce00000f0c21 */
.L_x_6462:
        /* <DEDUP_REMOVED lines=52> */
.L_x_6460:
        /* <DEDUP_REMOVED lines=13> */
[----:B-1----:R-:W-:Y:S02]  /*4e90*/  FMNMX3.FTZ R35, R4, R125, R117, !PT ;  /* 0x0000007d04237276 */ /* 0x002fe40007810075 */
[----:B------:R-:W-:Y:S02]  /*4ea0*/  FMNMX3.FTZ R6, R6, R115, R112, !PT ;  /* 0x0000007306067276 */ /* 0x000fe40007810070 */
[----:B------:R-:W-:Y:S02]  /*4eb0*/  FMNMX.FTZ R35, R120, R35, !PT ;  /* 0x0000002378237209 */ /* 0x000fe40007810000 */
[----:B------:R-:W-:Y:S02]  /*4ec0*/  FMNMX.FTZ R6, R113, R6, !PT ;  /* 0x0000000671067209 */ /* 0x000fe40007810000 */
[----:B------:R-:W-:Y:S01]  /*4ed0*/  IADD3 R142, PT, PT, R92, R27, RZ ;  /* 0x0000001b5c8e7210 */ /* 0x000fe20007ffe0ff */
        /* <DEDUP_REMOVED lines=14> */
[----:B------:R-:W3:Y:S01]  /*4fc0*/  SHFL.BFLY PT, R100, R33, 0x1, 0x1f ;  /* 0x0c201f0021647f89 */ /* 0x000ee200000e0000 */
[----:B-1----:R-:W-:Y:S02]  /*4fd0*/  FMNMX.FTZ R101, R4, R101, !PT ;  /* 0x0000006504657209 */ /* 0x002fe40007810000 */
        /* <DEDUP_REMOVED lines=10> */
[----:B------:R-:W-:Y:S01]  /*5080*/  FFMA.FTZ R33, R53, UR4, -R124 ;  /* 0x0000000435217c23 */ /* 0x000fe2000801087c */
[----:B------:R-:W-:Y:S01]  /*5090*/  LDSM.16.MT88.4 R56, [R136+0x8000] ;  /* 0x008000008838783b */ /* 0x000fe20000004200 */
[--C-:B------:R-:W-:Y:S01]  /*50a0*/  FFMA.FTZ R107, R51, UR4, -R116.reuse ;  /* 0x00000004336b7c23 */ /* 0x100fe20008010874 */
[--C-:B------:R-:W-:Y:S01]  /*50b0*/  FFMA.FTZ R35, R49, UR4, -R116.reuse ;  /* 0x0000000431237c23 */ /* 0x100fe20008010874 */
[--C-:B------:R-:W-:Y:S01]  /*50c0*/  FFMA.FTZ R108, R29, UR4, -R116.reuse ;  /* 0x000000041d6c7c23 */ /* 0x100fe20008010874 */
[----:B------:R-:W1:Y:S01]  /*50d0*/  LDSM.16.MT88.4 R48, [R137+0x8000] ;  /* 0x008000008930783b */ /* 0x000e620000004200 */
[----:B------:R-:W-:Y:S01]  /*50e0*/  FFMA.FTZ R104, R45, UR4, -R116 ;  /* 0x000000042d687c23 */ /* 0x000fe20008010874 */
[--C-:B------:R-:W-:Y:S01]  /*50f0*/  FFMA.FTZ R31, R7, UR4, -R124.reuse ;  /* 0x00000004071f7c23 */ /* 0x100fe2000801087c */
[--C-:B------:R-:W-:Y:S01]  /*5100*/  FFMA.FTZ R28, R5, UR4, -R124.reuse ;  /* 0x00000004051c7c23 */ /* 0x100fe2000801087c */
[----:B------:R-:W-:Y:S01]  /*5110*/  MUFU.EX2 R106, R106 ;  /* 0x0000006a006a7308 */ /* 0x000fe20000000800 */
[----:B------:R-:W2:Y:S01]  /*5120*/  LDSM.16.MT88.4 R4, [R136+0xa000] ;  /* 0x00a000008804783b */ /* 0x000ea20000004200 */
[--C-:B------:R-:W-:Y:S01]  /*5130*/  FFMA.FTZ R32, R19, UR4, -R124.reuse ;  /* 0x0000000413207c23 */ /* 0x100fe2000801087c */
[----:B------:R-:W-:Y:S01]  /*5140*/  FFMA.FTZ R27, R17, UR4, -R124 ;  /* 0x00000004111b7c23 */ /* 0x000fe2000801087c */
[--C-:B------:R-:W-:Y:S01]  /*5150*/  FFMA.FTZ R30, R15, UR4, -R116.reuse ;  /* 0x000000040f1e7c23 */ /* 0x100fe20008010874 */
[--C-:B------:R-:W-:Y:S01]  /*5160*/  FFMA.FTZ R3, R13, UR4, -R116.reuse ;  /* 0x000000040d037c23 */ /* 0x100fe20008010874 */
[----:B------:R-:W3:Y:S01]  /*5170*/  LDSM.16.MT88.4 R16, [R142+0x8800] ;  /* 0x008800008e10783b */ /* 0x000ee20000004200 */
[--C-:B------:R-:W-:Y:S01]  /*5180*/  FFMA.FTZ R29, R11, UR4, -R116.reuse ;  /* 0x000000040b1d7c23 */ /* 0x100fe20008010874 */
[----:B------:R-:W4:Y:S01]  /*5190*/  MUFU.EX2 R105, R105 ;  /* 0x0000006900697308 */ /* 0x000f220000000800 */
[--C-:B------:R-:W-:Y:S01]  /*51a0*/  FFMA.FTZ R2, R9, UR4, -R116.reuse ;  /* 0x0000000409027c23 */ /* 0x100fe20008010874 */
[----:B------:R-:W5:Y:S01]  /*51b0*/  LDSM.16.MT88.4 R12, [R138+0x8800] ;  /* 0x008800008a0c783b */ /* 0x000f620000004200 */
[----:B------:R-:W-:Y:S01]  /*51c0*/  FFMA.FTZ R118, R119, UR4, -R116 ;  /* 0x0000000477767c23 */ /* 0x000fe20008010874 */
[--C-:B------:R-:W-:Y:S01]  /*51d0*/  FFMA.FTZ R110, R131, UR4, -R124.reuse ;  /* 0x00000004836e7c23 */ /* 0x100fe2000801087c */
[--C-:B------:R-:W-:Y:S01]  /*51e0*/  FFMA.FTZ R109, R109, UR4, -R124.reuse ;  /* 0x000000046d6d7c23 */ /* 0x100fe2000801087c */
[----:B------:R-:W5:Y:S01]  /*51f0*/  LDSM.16.MT88.4 R8, [R137+0x8800] ;  /* 0x008800008908783b */ /* 0x000f620000004200 */
[--C-:B------:R-:W-:Y:S01]  /*5200*/  FFMA.FTZ R111, R111, UR4, -R124.reuse ;  /* 0x000000046f6f7c23 */ /* 0x100fe2000801087c */
[----:B------:R-:W-:Y:S01]  /*5210*/  MUFU.EX2 R34, R34 ;  /* 0x0000002200227308 */ /* 0x000fe20000000800 */
[----:B------:R-:W-:Y:S01]  /*5220*/  FFMA.FTZ R114, R129, UR4, -R124 ;  /* 0x0000000481727c23 */ /* 0x000fe2000801087c */
[--C-:B------:R-:W-:Y:S01]  /*5230*/  FFMA.FTZ R123, R123, UR4, -R116.reuse ;  /* 0x000000047b7b7c23 */ /* 0x100fe20008010874 */
[--C-:B------:R-:W-:Y:S01]  /*5240*/  FFMA.FTZ R119, R21, UR4, -R116.reuse ;  /* 0x0000000415777c23 */ /* 0x100fe20008010874 */
[----:B------:R-:W-:Y:S01]  /*5250*/  FFMA.FTZ R122, R23, UR4, -R116 ;  /* 0x00000004177a7c23 */ /* 0x000fe20008010874 */
[--C-:B------:R-:W-:Y:S01]  /*5260*/  FFMA.FTZ R166, R120, UR4, -R124.reuse ;  /* 0x0000000478a67c23 */ /* 0x100fe2000801087c */
[----:B------:R-:W-:Y:S01]  /*5270*/  LDSM.16.MT88.4 R20, [R138+0x9000] ;  /* 0x009000008a14783b */ /* 0x000fe20000004200 */
        /* <DEDUP_REMOVED lines=10> */
[----:B------:R-:W-:Y:S01]  /*5320*/  FADD.FTZ R105, R106, R105 ;  /* 0x000000696a697221 */ /* 0x000fe20000010000 */
[----:B------:R-:W-:-:S06]  /*5330*/  ISETP.GT.AND P0, PT, R26, R149, PT ;  /* 0x000000951a00720c */ /* 0x000fcc0003f04270 */
[----:B------:R-:W4:Y:S01]  /*5340*/  MUFU.EX2 R107, R107 ;  /* 0x0000006b006b7308 */ /* 0x000f220000000800 */
[----:B-1----:R-:W-:Y:S01]  /*5350*/  F2FP.F16.F32.PACK_AB R86, R33, R34 ;  /* 0x000000222156723e */ /* 0x002fe200000000ff */
[----:B------:R-:W-:-:S04]  /*5360*/  FADD.FTZ R34, R34, R105 ;  /* 0x0000006922227221 */ /* 0x000fc80000010000 */
[----:B------:R-:W-:Y:S02]  /*5370*/  FADD.FTZ R33, R33, R34 ;  /* 0x0000002221217221 */ /* 0x000fe40000010000 */
        /* <DEDUP_REMOVED lines=45> */
[----:B---3--:R-:W-:-:S03]  /*5650*/  F2FP.F16.F32.PACK_AB R7, R2, R3 ;  /* 0x000000030207723e */ /* 0x008fc600000000ff */
[----:B------:R-:W-:Y:S01]  /*5660*/  FADD.FTZ R27, R27, R28 ;  /* 0x0000001c1b1b7221 */ /* 0x000fe20000010000 */
[----:B------:R-:W-:Y:S03]  /*5670*/  MUFU.EX2 R117, R117 ;  /* 0x0000007500757308 */ /* 0x000fe60000000800 */
[C---:B------:R-:W-:Y:S05]  /*5680*/  HMMA.16816.F32 R96, R4.reuse, R16, R96 ;  /* 0x000000100460723c */ /* 0x040fea0000001860 */
[----:B------:R-:W-:Y:S03]  /*5690*/  MUFU.EX2 R166, R166 ;  /* 0x000000a600a67308 */ /* 0x000fe60000000800 */
[C---:B------:R-:W-:Y:S01]  /*56a0*/  HMMA.16816.F32 R92, R4.reuse, R18, R92 ;  /* 0x00000012045c723c */ /* 0x040fe2000000185c */
[----:B------:R-:W2:Y:S04]  /*56b0*/  LDSM.16.MT88.4 R16, [R136+0x8800] ;  /* 0x008800008810783b */ /* 0x000ea80000004200 */
[----:B------:R-:W-:Y:S03]  /*56c0*/  MUFU.EX2 R120, R120 ;  /* 0x0000007800787308 */ /* 0x000fe60000000800 */
[C---:B-----5:R-:W-:Y:S05]  /*56d0*/  HMMA.16816.F32 R36, R4.reuse, R12, R36 ;  /* 0x0000000c0424723c */ /* 0x060fea0000001824 */
        /* <DEDUP_REMOVED lines=36> */
[C---:B------:R-:W-:Y:S08]  /*5920*/  HMMA.16816.F32 R60, R4.reuse, R16, R60 ;  /* 0x00000010043c723c */ /* 0x040ff0000000183c */
[C---:B-1----:R-:W-:Y:S08]  /*5930*/  HMMA.16816.F32 R52, R4.reuse, R8, R52 ;  /* 0x000000080434723c */ /* 0x042ff00000001834 */
[C---:B------:R-:W-:Y:S01]  /*5940*/  HMMA.16816.F32 R56, R4.reuse, R10, R56 ;  /* 0x0000000a0438723c */ /* 0x040fe20000001838 */
[----:B------:R-:W1:Y:S07]  /*5950*/  LDSM.16.MT88.4 R8, [R137+0xb000] ;  /* 0x00b000008908783b */ /* 0x000e6e0000004200 */
[C---:B------:R-:W-:Y:S01]  /*5960*/  HMMA.16816.F32 R64, R4.reuse, R18, R64 ;  /* 0x000000120440723c */ /* 0x040fe20000001840 */
[----:B------:R-:W5:Y:S07]  /*5970*/  LDSM.16.MT88.4 R16, [R142+0x9800] ;  /* 0x009800008e10783b */ /* 0x000f6e0000004200 */
[C---:B----4-:R-:W-:Y:S08]  /*5980*/  HMMA.16816.F32 R88, R4.reuse, R20, R88 ;  /* 0x000000140458723c */ /* 0x050ff00000001858 */
[C---:B--2---:R-:W-:Y:S08]  /*5990*/  HMMA.16816.F32 R68, R4.reuse, R12, R68 ;  /* 0x0000000c0444723c */ /* 0x044ff00000001844 */
[C---:B------:R-:W-:Y:S01]  /*59a0*/  HMMA.16816.F32 R72, R4.reuse, R14, R72 ;  /* 0x0000000e0448723c */ /* 0x040fe20000001848 */
[----:B------:R-:W2:Y:S07]  /*59b0*/  LDSM.16.MT88.4 R12, [R137+0x9800] ;  /* 0x00980000890c783b */ /* 0x000eae0000004200 */
[C---:B------:R-:W-:Y:S01]  /*59c0*/  HMMA.16816.F32 R84, R4.reuse, R22, R84 ;  /* 0x000000160454723c */ /* 0x040fe20000001854 */
[----:B------:R-:W-:Y:S07]  /*59d0*/  LDSM.16.MT88.4 R20, [R136+0x9800] ;  /* 0x009800008814783b */ /* 0x000fee0000004200 */
[C---:B-1----:R-:W-:Y:S08]  /*59e0*/  HMMA.16816.F32 R76, R4.reuse, R8, R76 ;  /* 0x00000008044c723c */ /* 0x042ff0000000184c */
[----:B------:R-:W-:Y:S01]  /*59f0*/  HMMA.16816.F32 R80, R4, R10, R80 ;  /* 0x0000000a0450723c */ /* 0x000fe20000001850 */
[----:B------:R-:W1:Y:S01]  /*5a00*/  LDSM.16.MT88.4 R8, [R138+0x9800] ;  /* 0x009800008a08783b */ /* 0x000e620000004200 */
[----:B------:R-:W-:-:S02]  /*5a10*/  F2FP.F16.F32.PACK_AB R4, R125, R126 ;  /* 0x0000007e7d04723e */ /* 0x000fc400000000ff */
[----:B---3--:R-:W-:Y:S02]  /*5a20*/  F2FP.F16.F32.PACK_AB R5, R115, R120 ;  /* 0x000000787305723e */ /* 0x008fe400000000ff */
[----:B------:R-:W-:Y:S02]  /*5a30*/  F2FP.F16.F32.PACK_AB R6, R166, R117 ;  /* 0x00000075a606723e */ /* 0x000fe400000000ff */
[----:B-----5:R-:W-:-:S07]  /*5a40*/  F2FP.F16.F32.PACK_AB R7, R165, R112 ;  /* 0x00000070a507723e */ /* 0x020fce00000000ff */
[C---:B------:R-:W-:Y:S08]  /*5a50*/  HMMA.16816.F32 R96, R4.reuse, R16, R96 ;  /* 0x000000100460723c */ /* 0x040ff00000001860 */
        /* <DEDUP_REMOVED lines=58> */
[----:B------:R-:W-:-:S02]  /*5e00*/  ISETP.GE.AND P2, PT, R3, RZ, PT ;  /* 0x000000ff0300720c */ /* 0x000fc40003f46270 */
        /* <DEDUP_REMOVED lines=49> */
.L_x_6464:
[----:B------:R-:W-:Y:S01]  /*6120*/  UMOV UR6, URZ ;  /* 0x000000ff00067c82 */ /* 0x000fe20008000000 */
[----:B------:R-:W-:Y:S01]  /*6130*/  IMAD.SHL.U32 R4, R24, 0x40, RZ ;  /* 0x0000004018047824 */ /* 0x000fe200078e00ff */
[----:B------:R-:W-:-:S05]  /*6140*/  IADD3 R3, P0, PT, RZ, -UR6, RZ ;  /* 0x80000006ff037c10 */ /* 0x000fca000ff1e0ff */
[----:B------:R-:W-:-:S05]  /*6150*/  IMAD.X R4, RZ, RZ, ~R4, P0 ;  /* 0x000000ffff047224 */ /* 0x000fca00000e0e04 */
[----:B------:R-:W-:-:S04]  /*6160*/  SHF.R.S64 R3, R3, 0x1f, R4 ;  /* 0x0000001f03037819 */ /* 0x000fc80000001004 */
[----:B------:R-:W-:-:S04]  /*6170*/  IADD3 R152, P0, PT, R3, R152, RZ ;  /* 0x0000009803987210 */ /* 0x000fc80007f1e0ff */
[----:B------:R-:W-:-:S09]  /*6180*/  LEA.HI.X.SX32 R153, R4, R153, 0x1, P0 ;  /* 0x0000009904997211 */ /* 0x000fd200000f0eff */
.L_x_6465:
        /* <DEDUP_REMOVED lines=10> */
[----:B------:R-:W-:Y:S01]  /*6230*/  VIADD R3, R135, 0xffffffc0 ;  /* 0xffffffc087037836 */ /* 0x000fe20000000000 */
[----:B------:R-:W-:-:S04]  /*6240*/  ISETP.GE.AND P0, PT, R154, UR6, PT ;  /* 0x000000069a007c0c */ /* 0x000fc8000bf06270 */
[C---:B------:R-:W-:Y:S02]  /*6250*/  ISETP.GE.AND P4, PT, R3.reuse, R134, PT ;  /* 0x000000860300720c */ /* 0x040fe40003f86270 */
[----:B------:R-:W-:Y:S02]  /*6260*/  ISETP.GE.AND P3, PT, R3, R133, PT ;  /* 0x000000850300720c */ /* 0x000fe40003f66270 */
[----:B------:R-:W-:-:S03]  /*6270*/  I2FP.F32.S32 R3, R3 ;  /* 0x0000000300037245 */ /* 0x000fc60000201400 */
        /* <DEDUP_REMOVED lines=42> */
[----:B------:R-:W3:Y:S04]  /*6520*/  LDSM.16.M88.4 R24, [R146+UR5+0x4000] ;  /* 0x004000059218783b */ /* 0x000ee80008000200 */
[----:B------:R-:W4:Y:S04]  /*6530*/  LDSM.16.M88.4 R16, [R146+UR5+0x4800] ;  /* 0x004800059210783b */ /* 0x000f280008000200 */
[----:B------:R-:W2:Y:S04]  /*6540*/  LDSM.16.M88.4 R124, [R146+UR5+0x5800] ;  /* 0x00580005927c783b */ /* 0x000ea80008000200 */
        /* <DEDUP_REMOVED lines=10> */
[C---:B------:R-:W-:Y:S08]  /*65f0*/  HMMA.16816.F32 R24, R120.reuse, R26, RZ ;  /* 0x0000001a7818723c */ /* 0x040ff000000018ff */
[C---:B----4-:R-:W-:Y:S08]  /*6600*/  HMMA.16816.F32 R20, R120.reuse, R16, RZ ;  /* 0x000000107814723c */ /* 0x050ff000000018ff */
[C---:B------:R-:W-:Y:S08]  /*6610*/  HMMA.16816.F32 R16, R120.reuse, R18, RZ ;  /* 0x000000127810723c */ /* 0x040ff000000018ff */
[C---:B--2---:R-:W-:Y:S08]  /*6620*/  HMMA.16816.F32 R4, R120.reuse, R126, RZ ;  /* 0x0000007e7804723c */ /* 0x044ff000000018ff */
        /* <DEDUP_REMOVED lines=27> */
[----:B------:R-:W-:Y:S03]  /*67e0*/  LDSM.16.M88.4 R128, [R146+UR5+0x7800] ;  /* 0x007800059280783b */ /* 0x000fe60008000200 */
        /* <DEDUP_REMOVED lines=46> */
[C---:B------:R-:W-:Y:S08]  /*6ad0*/  HMMA.16816.F32 R4, R124.reuse, R130, R4 ;  /* 0x000000827c04723c */ /* 0x040ff00000001804 */
[----:B------:R-:W-:Y:S01]  /*6ae0*/  HMMA.16816.F32 R24, R124, R110, R24 ;  /* 0x0000006e7c18723c */ /* 0x000fe20000001818 */
[----:B------:R-:W3:Y:S01]  /*6af0*/  LDSM.16.M88.4 R108, [R139+0x6800] ;  /* 0x006800008b6c783b */ /* 0x000ee20000000200 */
[----:B------:R-:W-:-:S06]  /*6b00*/  DEPBAR.LE SB0, 0x0 ;  /* 0x000080000000791a */ /* 0x000fcc0000000000 */
[C---:B----4-:R-:W-:Y:S08]  /*6b10*/  HMMA.16816.F32 R28, R116.reuse, R112, R28 ;  /* 0x00000070741c723c */ /* 0x050ff0000000181c */
[----:B-1----:R-:W-:Y:S01]  /*6b20*/  HMMA.16816.F32 R4, R116, R34, R4 ;  /* 0x000000227404723c */ /* 0x002fe20000001804 */
[C---:B------:R-:W-:Y:S02]  /*6b30*/  VIADD R35, R135.reuse, 0xfffffff8 ;  /* 0xfffffff887237836 */ /* 0x040fe40000000000 */
[----:B------:R-:W-:-:S03]  /*6b40*/  VIADD R34, R135, 0xffffffc1 ;  /* 0xffffffc187227836 */ /* 0x000fc60000000000 */
[CC--:B------:R-:W-:Y:S02]  /*6b50*/  ISETP.GE.AND P6, PT, R35.reuse, R134.reuse, PT ;  /* 0x000000862300720c */ /* 0x0c0fe40003fc6270 */
[C---:B------:R-:W-:Y:S01]  /*6b60*/  HMMA.16816.F32 R24, R116.reuse, R114, R24 ;  /* 0x000000727418723c */ /* 0x040fe20000001818 */
[----:B------:R-:W-:Y:S02]  /*6b70*/  ISETP.GE.AND P5, PT, R35, R133, PT ;  /* 0x000000852300720c */ /* 0x000fe40003fa6270 */
[C---:B------:R-:W-:Y:S01]  /*6b80*/  FFMA.FTZ R28, R0.reuse, R3, R28 ;  /* 0x00000003001c7223 */ /* 0x040fe2000001001c */
[----:B------:R-:W-:Y:S01]  /*6b90*/  I2FP.F32.S32 R35, R35 ;  /* 0x0000002300237245 */ /* 0x000fe20000201400 */
[----:B------:R-:W-:Y:S01]  /*6ba0*/  FFMA.FTZ R30, R0, R3, R30 ;  /* 0x00000003001e7223 */ /* 0x000fe2000001001e */
[----:B------:R-:W-:Y:S02]  /*6bb0*/  ISETP.GE.AND P2, PT, R34, R134, PT ;  /* 0x000000862200720c */ /* 0x000fe40003f46270 */
[----:B------:R-:W-:Y:S01]  /*6bc0*/  FSEL R3, R28, -INF , !P4 ;  /* 0xff8000001c037808 */ /* 0x000fe20006000000 */
[C---:B--2---:R-:W-:Y:S01]  /*6bd0*/  HMMA.16816.F32 R12, R116.reuse, R104, R12 ;  /* 0x00000068740c723c */ /* 0x044fe2000000180c */
[----:B------:R-:W-:Y:S01]  /*6be0*/  ISETP.GE.AND P4, PT, R34, R133, PT ;  /* 0x000000852200720c */ /* 0x000fe20003f86270 */
[CC--:B------:R-:W-:Y:S01]  /*6bf0*/  FFMA.FTZ R105, R0.reuse, R35.reuse, R4 ;  /* 0x0000002300697223 */ /* 0x0c0fe20000010004 */
[----:B------:R-:W-:Y:S01]  /*6c00*/  FFMA.FTZ R6, R0, R35, R6 ;  /* 0x0000002300067223 */ /* 0x000fe20000010006 */
[----:B------:R-:W-:Y:S01]  /*6c10*/  I2FP.F32.S32 R34, R34 ;  /* 0x0000002200227245 */ /* 0x000fe20000201400 */
[C---:B------:R-:W-:Y:S01]  /*6c20*/  VIADD R35, R135.reuse, 0xffffffc8 ;  /* 0xffffffc887237836 */ /* 0x040fe20000000000 */
[----:B------:R-:W-:Y:S01]  /*6c30*/  FSEL R173, R30, -INF , !P3 ;  /* 0xff8000001ead7808 */ /* 0x000fe20005800000 */
[----:B------:R-:W-:Y:S01]  /*6c40*/  VIADD R4, R135, 0xffffffc9 ;  /* 0xffffffc987047836 */ /* 0x000fe20000000000 */
[----:B------:R-:W-:Y:S01]  /*6c50*/  FSEL R105, R105, -INF , !P6 ;  /* 0xff80000069697808 */ /* 0x000fe20007000000 */
[C---:B------:R-:W-:Y:S01]  /*6c60*/  FFMA.FTZ R175, R0.reuse, R34, R29 ;  /* 0x0000002200af7223 */ /* 0x040fe2000001001d */
[C---:B------:R-:W-:Y:S01]  /*6c70*/  ISETP.GE.AND P3, PT, R35.reuse, R134, PT ;  /* 0x000000862300720c */ /* 0x040fe20003f66270 */
[----:B---3--:R-:W-:Y:S01]  /*6c80*/  HMMA.16816.F32 R20, R116, R108, R20 ;  /* 0x0000006c7414723c */ /* 0x008fe20000001814 */
[----:B------:R-:W-:Y:S01]  /*6c90*/  BAR.SYNC.DEFER_BLOCKING 0x0 ;  /* 0x0000000000007b1d */ /* 0x000fe20000010000 */
[----:B------:R-:W-:Y:S01]  /*6ca0*/  ISETP.GE.AND P6, PT, R35, R133, PT ;  /* 0x000000852300720c */ /* 0x000fe20003fc6270 */
[----:B------:R-:W-:Y:S01]  /*6cb0*/  FFMA.FTZ R29, R0, R34, R31 ;  /* 0x00000022001d7223 */ /* 0x000fe2000001001f */
[----:B------:R-:W-:-:S02]  /*6cc0*/  I2FP.F32.S32 R35, R35 ;  /* 0x0000002300237245 */ /* 0x000fc40000201400 */
[----:B------:R-:W-:Y:S01]  /*6cd0*/  FSEL R104, R6, -INF , !P5 ;  /* 0xff80000006687808 */ /* 0x000fe20006800000 */
[----:B------:R-:W-:Y:S01]  /*6ce0*/  VIADD R6, R135, 0xffffffd8 ;  /* 0xffffffd887067836 */ /* 0x000fe20000000000 */
[----:B------:R-:W-:Y:S01]  /*6cf0*/  FSEL R175, R175, -INF , !P2 ;  /* 0xff800000afaf7808 */ /* 0x000fe20005000000 */
[----:B------:R-:W-:Y:S01]  /*6d00*/  FFMA.FTZ R24, R0, R35, R24 ;  /* 0x0000002300187223 */ /* 0x000fe20000010018 */
[C---:B------:R-:W-:Y:S01]  /*6d10*/  ISETP.GE.AND P5, PT, R4.reuse, R134, PT ;  /* 0x000000860400720c */ /* 0x040fe20003fa6270 */
[----:B------:R-:W-:Y:S01]  /*6d20*/  HMMA.16816.F32 R120, R124, R128, R120 ;  /* 0x000000807c78723c */ /* 0x000fe20000001878 */
[----:B------:R-:W-:Y:S01]  /*6d30*/  ISETP.GE.AND P2, PT, R4, R133, PT ;  /* 0x000000850400720c */ /* 0x000fe20003f46270 */
[----:B------:R-:W-:Y:S01]  /*6d40*/  FFMA.FTZ R26, R0, R35, R26 ;  /* 0x00000023001a7223 */ /* 0x000fe2000001001a */
[----:B------:R-:W-:Y:S01]  /*6d50*/  I2FP.F32.S32 R4, R4 ;  /* 0x0000000400047245 */ /* 0x000fe20000201400 */
[C---:B------:R-:W-:Y:S01]  /*6d60*/  VIADD R125, R135.reuse, 0xffffffe8 ;  /* 0xffffffe8877d7836 */ /* 0x040fe20000000000 */
[----:B------:R-:W-:Y:S01]  /*6d70*/  FSEL R31, R24, -INF , !P3 ;  /* 0xff800000181f7808 */ /* 0x000fe20005800000 */
[----:B------:R-:W-:Y:S01]  /*6d80*/  VIADD R24, R135, 0xffffffd1 ;  /* 0xffffffd187187836 */ /* 0x000fe20000000000 */
[----:B------:R-:W-:Y:S01]  /*6d90*/  FSEL R29, R29, -INF , !P4 ;  /* 0xff8000001d1d7808 */ /* 0x000fe20006000000 */
[----:B------:R-:W-:Y:S01]  /*6da0*/  HMMA.16816.F32 R16, R116, R110, R16 ;  /* 0x0000006e7410723c */ /* 0x000fe20000001810 */
[-C--:B------:R-:W-:Y:S01]  /*6db0*/  FFMA.FTZ R25, R0, R4.reuse, R25 ;  /* 0x0000000400197223 */ /* 0x080fe20000010019 */
[----:B------:R-:W-:Y:S01]  /*6dc0*/  FSEL R179, R26, -INF , !P6 ;  /* 0xff8000001ab37808 */ /* 0x000fe20007000000 */
[----:B------:R-:W-:Y:S01]  /*6dd0*/  FFMA.FTZ R27, R0, R4, R27 ;  /* 0x00000004001b7223 */ /* 0x000fe2000001001b */
[----:B------:R-:W-:Y:S01]  /*6de0*/  ISETP.GE.AND P6, PT, R24, R134, PT ;  /* 0x000000861800720c */ /* 0x000fe20003fc6270 */
[----:B------:R-:W-:Y:S01]  /*6df0*/  VIADD R4, R135, 0xffffffd9 ;  /* 0xffffffd987047836 */ /* 0x000fe20000000000 */
[----:B------:R-:W-:-:S02]  /*6e00*/  FSEL R181, R25, -INF , !P5 ;  /* 0xff80000019b57808 */ /* 0x000fc40006800000 */
[C---:B------:R-:W-:Y:S01]  /*6e10*/  HMMA.16816.F32 R8, R116.reuse, R106, R8 ;  /* 0x0000006a7408723c */ /* 0x040fe20000001808 */
[----:B------:R-:W-:Y:S01]  /*6e20*/  VIADD R107, R135, 0xffffffd0 ;  /* 0xffffffd0876b7836 */ /* 0x000fe20000000000 */
[-C--:B------:R-:W-:Y:S02]  /*6e30*/  ISETP.GE.AND P5, PT, R24, R133.reuse, PT ;  /* 0x000000851800720c */ /* 0x080fe40003fa6270 */
[----:B------:R-:W-:Y:S02]  /*6e40*/  I2FP.F32.S32 R24, R24 ;  /* 0x0000001800187245 */ /* 0x000fe40000201400 */
[C---:B------:R-:W-:Y:S02]  /*6e50*/  ISETP.GE.AND P4, PT, R107.reuse, R134, PT ;  /* 0x000000866b00720c */ /* 0x040fe40003f86270 */
[----:B------:R-:W-:Y:S01]  /*6e60*/  ISETP.GE.AND P3, PT, R107, R133, PT ;  /* 0x000000856b00720c */ /* 0x000fe20003f66270 */
[C---:B------:R-:W-:Y:S01]  /*6e70*/  FFMA.FTZ R169, R0.reuse, R24, R21 ;  /* 0x0000001800a97223 */ /* 0x040fe20000010015 */
[----:B------:R-:W-:Y:S01]  /*6e80*/  I2FP.F32.S32 R107, R107 ;  /* 0x0000006b006b7245 */ /* 0x000fe20000201400 */
[----:B------:R-:W-:Y:S01]  /*6e90*/  HMMA.16816.F32 R120, R116, R32, R120 ;  /* 0x000000207478723c */ /* 0x000fe20000001878 */
[----:B------:R-:W-:Y:S01]  /*6ea0*/  I2FP.F32.S32 R25, R6 ;  /* 0x0000000600197245 */ /* 0x000fe20000201400 */
[C---:B------:R-:W-:Y:S01]  /*6eb0*/  FFMA.FTZ R23, R0.reuse, R24, R23 ;  /* 0x0000001800177223 */ /* 0x040fe20000010017 */
[----:B------:R-:W-:Y:S01]  /*6ec0*/  FSEL R177, R27, -INF , !P2 ;  /* 0xff8000001bb17808 */ /* 0x000fe20005000000 */
[----:B------:R-:W-:Y:S01]  /*6ed0*/  FFMA.FTZ R22, R0, R107, R22 ;  /* 0x0000006b00167223 */ /* 0x000fe20000010016 */
[-C--:B------:R-:W-:Y:S01]  /*6ee0*/  ISETP.GE.AND P2, PT, R6, R134.reuse, PT ;  /* 0x000000860600720c */ /* 0x080fe20003f46270 */
[C---:B------:R-:W-:Y:S01]  /*6ef0*/  FFMA.FTZ R16, R0.reuse, R25, R16 ;  /* 0x0000001900107223 */ /* 0x040fe20000010010 */
[----:B------:R-:W-:Y:S01]  /*6f00*/  VIADD R21, R135, 0xffffffe0 ;  /* 0xffffffe087157836 */ /* 0x000fe20000000000 */
[----:B------:R-:W-:Y:S01]  /*6f10*/  FSEL R169, R169, -INF , !P6 ;  /* 0xff800000a9a97808 */ /* 0x000fe20007000000 */
[----:B------:R-:W-:Y:S01]  /*6f20*/  FFMA.FTZ R20, R0, R107, R20 ;  /* 0x0000006b00147223 */ /* 0x000fe20000010014 */
[----:B------:R-:W-:Y:S01]  /*6f30*/  FSEL R117, R22, -INF , !P3 ;  /* 0xff80000016757808 */ /* 0x000fe20005800000 */
[----:B------:R-:W-:Y:S01]  /*6f40*/  FFMA.FTZ R18, R0, R25, R18 ;  /* 0x0000001900127223 */ /* 0x000fe20000010012 */
[----:B------:R-:W-:-:S02]  /*6f50*/  ISETP.GE.AND P3, PT, R4, R134, PT ;  /* 0x000000860400720c */ /* 0x000fc40003f66270 */
[-C--:B------:R-:W-:Y:S02]  /*6f60*/  ISETP.GE.AND P6, PT, R4, R133.reuse, PT ;  /* 0x000000850400720c */ /* 0x080fe40003fc6270 */
[----:B------:R-:W-:Y:S02]  /*6f70*/  I2FP.F32.S32 R4, R4 ;  /* 0x0000000400047245 */ /* 0x000fe40000201400 */
[----:B------:R-:W-:Y:S02]  /*6f80*/  FSEL R115, R23, -INF , !P5 ;  /* 0xff80000017737808 */ /* 0x000fe40006800000 */
[----:B------:R-:W-:Y:S01]  /*6f90*/  FSEL R109, R16, -INF , !P2 ;  /* 0xff800000106d7808 */ /* 0x000fe20005000000 */
[C---:B------:R-:W-:Y:S01]  /*6fa0*/  FFMA.FTZ R17, R0.reuse, R4, R17 ;  /* 0x0000000400117223 */ /* 0x040fe20000010011 */
[C---:B------:R-:W-:Y:S01]  /*6fb0*/  ISETP.GE.AND P5, PT, R21.reuse, R134, PT ;  /* 0x000000861500720c */ /* 0x040fe20003fa6270 */
[----:B------:R-:W-:Y:S01]  /*6fc0*/  FFMA.FTZ R19, R0, R4, R19 ;  /* 0x0000000400137223 */ /* 0x000fe20000010013 */
[----:B------:R-:W-:Y:S01]  /*6fd0*/  ISETP.GE.AND P2, PT, R21, R133, PT ;  /* 0x000000851500720c */ /* 0x000fe20003f46270 */
[----:B------:R-:W-:Y:S01]  /*6fe0*/  VIADD R4, R135, 0xffffffe1 ;  /* 0xffffffe187047836 */ /* 0x000fe20000000000 */
[----:B------:R-:W-:-:S02]  /*6ff0*/  I2FP.F32.S32 R21, R21 ;  /* 0x0000001500157245 */ /* 0x000fc40000201400 */
[----:B------:R-:W-:Y:S02]  /*7000*/  FSEL R171, R20, -INF , !P4 ;  /* 0xff80000014ab7808 */ /* 0x000fe40006000000 */
[----:B------:R-:W-:Y:S01]  /*7010*/  ISETP.GE.AND P4, PT, R6, R133, PT ;  /* 0x000000850600720c */ /* 0x000fe20003f86270 */
[CC--:B------:R-:W-:Y:S01]  /*7020*/  FFMA.FTZ R12, R0.reuse, R21.reuse, R12 ;  /* 0x00000015000c7223 */ /* 0x0c0fe2000001000c */
[----:B------:R-:W-:Y:S01]  /*7030*/  FSEL R167, R17, -INF , !P3 ;  /* 0xff80000011a77808 */ /* 0x000fe20005800000 */
[----:B------:R-:W-:Y:S01]  /*7040*/  FFMA.FTZ R14, R0, R21, R14 ;  /* 0x00000015000e7223 */ /* 0x000fe2000001000e */
[----:B------:R-:W-:Y:S01]  /*7050*/  FSEL R23, R18, -INF , !P4 ;  /* 0xff80000012177808 */ /* 0x000fe20006000000 */
[----:B------:R-:W-:Y:S01]  /*7060*/  VIADD R6, R135, 0xfffffff1 ;  /* 0xfffffff187067836 */ /* 0x000fe20000000000 */
[C---:B------:R-:W-:Y:S02]  /*7070*/  ISETP.GE.AND P4, PT, R4.reuse, R134, PT ;  /* 0x000000860400720c */ /* 0x040fe40003f86270 */
[----:B------:R-:W-:-:S02]  /*7080*/  ISETP.GE.AND P3, PT, R4, R133, PT ;  /* 0x000000850400720c */ /* 0x000fc40003f66270 */
        /* <DEDUP_REMOVED lines=12> */
[----:B------:R-:W-:Y:S01]  /*7150*/  FFMA.FTZ R125, R0, R125, R10 ;  /* 0x0000007d007d7223 */ /* 0x000fe2000001000a */
[----:B------:R-:W-:Y:S01]  /*7160*/  I2FP.F32.S32 R10, R4 ;  /* 0x00000004000a7245 */ /* 0x000fe20000201400 */
[----:B------:R-:W-:Y:S01]  /*7170*/  VIADD R8, R135, 0xfffffff0 ;  /* 0xfffffff087087836 */ /* 0x000fe20000000000 */
[----:B------:R-:W-:Y:S02]  /*7180*/  FSEL R159, R13, -INF , !P4 ;  /* 0xff8000000d9f7808 */ /* 0x000fe40006000000 */
[----:B------:R-:W-:Y:S01]  /*7190*/  ISETP.GE.AND P4, PT, R4, R133, PT ;  /* 0x000000850400720c */ /* 0x000fe20003f86270 */
[CC--:B------:R-:W-:Y:S01]  /*71a0*/  FFMA.FTZ R9, R0.reuse, R10.reuse, R9 ;  /* 0x0000000a00097223 */ /* 0x0c0fe20000010009 */
[----:B------:R-:W-:Y:S01]  /*71b0*/  FSEL R119, R15, -INF , !P3 ;  /* 0xff8000000f777808 */ /* 0x000fe20005800000 */
[----:B------:R-:W-:Y:S01]  /*71c0*/  FFMA.FTZ R11, R0, R10, R11 ;  /* 0x0000000a000b7223 */ /* 0x000fe2000001000b */
[----:B------:R-:W-:Y:S01]  /*71d0*/  VIADD R4, R135, 0xfffffff9 ;  /* 0xfffffff987047836 */ /* 0x000fe20000000000 */
[----:B------:R-:W-:-:S02]  /*71e0*/  ISETP.GE.AND P3, PT, R8, R134, PT ;  /* 0x000000860800720c */ /* 0x000fc40003f66270 */
[----:B------:R-:W-:Y:S02]  /*71f0*/  FSEL R131, R9, -INF , !P2 ;  /* 0xff80000009837808 */ /* 0x000fe40005000000 */
[----:B------:R-:W-:Y:S02]  /*7200*/  I2FP.F32.S32 R9, R8 ;  /* 0x0000000800097245 */ /* 0x000fe40000201400 */
[----:B------:R-:W-:Y:S02]  /*7210*/  ISETP.GE.AND P2, PT, R8, R133, PT ;  /* 0x000000850800720c */ /* 0x000fe40003f46270 */
[----:B------:R-:W-:Y:S01]  /*7220*/  FSEL R135, R12, -INF , !P6 ;  /* 0xff8000000c877808 */ /* 0x000fe20007000000 */
[CC--:B------:R-:W-:Y:S01]  /*7230*/  FFMA.FTZ R107, R0.reuse, R9.reuse, R122 ;  /* 0x00000009006b7223 */ /* 0x0c0fe2000001007a */
[----:B------:R-:W-:Y:S01]  /*7240*/  FFMA.FTZ R111, R0, R9, R120 ;  /* 0x00000009006f7223 */ /* 0x000fe20000010078 */
[----:B------:R-:W-:Y:S02]  /*7250*/  FSEL R125, R125, -INF , !P5 ;  /* 0xff8000007d7d7808 */ /* 0x000fe40006800000 */
[----:B------:R-:W-:-:S02]  /*7260*/  FSEL R127, R11, -INF , !P4 ;  /* 0xff8000000b7f7808 */ /* 0x000fc40006000000 */
[----:B------:R-:W-:Y:S02]  /*7270*/  FSEL R107, R107, -INF , !P2 ;  /* 0xff8000006b6b7808 */ /* 0x000fe40005000000 */
[----:B------:R-:W-:Y:S02]  /*7280*/  ISETP.GT.AND P2, PT, R2, R149, PT ;  /* 0x000000950200720c */ /* 0x000fe40003f44270 */
[----:B------:R-:W-:Y:S02]  /*7290*/  FSEL R111, R111, -INF , !P3 ;  /* 0xff8000006f6f7808 */ /* 0x000fe40005800000 */
[-C--:B------:R-:W-:Y:S02]  /*72a0*/  ISETP.GE.AND P6, PT, R6, R134.reuse, PT ;  /* 0x000000860600720c */ /* 0x080fe40003fc6270 */
[----:B------:R-:W-:Y:S02]  /*72b0*/  ISETP.GE.AND P5, PT, R4, R134, PT ;  /* 0x000000860400720c */ /* 0x000fe40003fa6270 */
[----:B------:R-:W-:-:S02]  /*72c0*/  ISETP.GE.AND P4, PT, R6, R133, PT ;  /* 0x000000850600720c */ /* 0x000fc40003f86270 */
        /* <DEDUP_REMOVED lines=76> */
.L_x_6467:
[----:B------:R-:W-:Y:S01]  /*7790*/  UMOV UR6, URZ ;  /* 0x000000ff00067c82 */ /* 0x000fe20008000000 */
[----:B------:R-:W-:Y:S01]  /*77a0*/  IMAD.SHL.U32 R4, R102, 0x40, RZ ;  /* 0x0000004066047824 */ /* 0x000fe200078e00ff */
[----:B------:R-:W-:-:S05]  /*77b0*/  IADD3 R5, P2, PT, RZ, -UR6, RZ ;  /* 0x80000006ff057c10 */ /* 0x000fca000ff5e0ff */
[----:B------:R-:W-:-:S05]  /*77c0*/  IMAD.X R4, RZ, RZ, ~R4, P2 ;  /* 0x000000ffff047224 */ /* 0x000fca00010e0e04 */
[----:B------:R-:W-:-:S04]  /*77d0*/  SHF.R.S64 R5, R5, 0x1f, R4 ;  /* 0x0000001f05057819 */ /* 0x000fc80000001004 */
[----:B------:R-:W-:-:S04]  /*77e0*/  IADD3 R150, P2, PT, R5, R150, RZ ;  /* 0x0000009605967210 */ /* 0x000fc80007f5e0ff */
[----:B------:R-:W-:-:S09]  /*77f0*/  LEA.HI.X.SX32 R151, R4, R151, 0x1, P2 ;  /* 0x0000009704977211 */ /* 0x000fd200010f0eff */
.L_x_6468:
        /* <DEDUP_REMOVED lines=49> */
.L_x_6466:
        /* <DEDUP_REMOVED lines=17> */
[----:B------:R-:W-:-:S03]  /*7c20*/  FMNMX3.FTZ R6, R6, R104, R25, !PT ;  /* 0x0000006806067276 */ /* 0x000fc60007810019 */
[----:B------:R-:W1:Y:S04]  /*7c30*/  SHFL.BFLY PT, R7, R8, 0x2, 0x1f ;  /* 0x0c401f0008077f89 */ /* 0x000e6800000e0000 */
[----:B------:R-:W2:Y:S01]  /*7c40*/  SHFL.BFLY PT, R5, R6, 0x2, 0x1f ;  /* 0x0c401f0006057f89 */ /* 0x000ea200000e0000 */
[----:B-1----:R-:W-:-:S03]  /*7c50*/  FMNMX.FTZ R7, R8, R7, !PT ;  /* 0x0000000708077209 */ /* 0x002fc60007810000 */
[----:B------:R-:W-:Y:S01]  /*7c60*/  LDSM.16.MT88.4 R8, [R142+0x8000] ;  /* 0x008000008e08783b */ /* 0x000fe20000004200 */
[----:B--2---:R-:W-:-:S03]  /*7c70*/  FMNMX.FTZ R5, R6, R5, !PT ;  /* 0x0000000506057209 */ /* 0x004fc60007810000 */
[----:B------:R-:W1:Y:S04]  /*7c80*/  SHFL.BFLY PT, R28, R7, 0x1, 0x1f ;  /* 0x0c201f00071c7f89 */ /* 0x000e6800000e0000 */
[----:B------:R-:W2:Y:S01]  /*7c90*/  SHFL.BFLY PT, R4, R5, 0x1, 0x1f ;  /* 0x0c201f0005047f89 */ /* 0x000ea200000e0000 */
[----:B-1----:R-:W-:-:S04]  /*7ca0*/  FMNMX.FTZ R28, R7, R28, !PT ;  /* 0x0000001c071c7209 */ /* 0x002fc80007810000 */
[C---:B------:R-:W-:Y:S01]  /*7cb0*/  FSETP.NEU.FTZ.AND P1, PT, R28.reuse, -INF , PT ;  /* 0xff8000001c00780b */ /* 0x040fe20003f3d000 */
[----:B------:R-:W-:-:S05]  /*7cc0*/  FMUL.FTZ R106, R28, UR4 ;  /* 0x000000041c6a7c20 */ /* 0x000fca0008410000 */
[----:B------:R-:W-:-:S05]  /*7cd0*/  FSEL R106, R106, RZ, P1 ;  /* 0x000000ff6a6a7208 */ /* 0x000fca0000800000 */
[--C-:B------:R-:W-:Y:S01]  /*7ce0*/  FFMA.FTZ R35, R3, UR4, -R106.reuse ;  /* 0x0000000403237c23 */ /* 0x100fe2000801086a */
[----:B--2---:R-:W-:Y:S01]  /*7cf0*/  FMNMX.FTZ R3, R5, R4, !PT ;  /* 0x0000000405037209 */ /* 0x004fe20007810000 */
[--C-:B------:R-:W-:Y:S01]  /*7d00*/  FFMA.FTZ R32, R31, UR4, -R106.reuse ;  /* 0x000000041f207c23 */ /* 0x100fe2000801086a */
[----:B------:R-:W-:Y:S01]  /*7d10*/  FSEL R4, R28, RZ, P1 ;  /* 0x000000ff1c047208 */ /* 0x000fe20000800000 */
[--C-:B------:R-:W-:Y:S01]  /*7d20*/  FFMA.FTZ R33, R175, UR4, -R106.reuse ;  /* 0x00000004af217c23 */ /* 0x100fe2000801086a */
[C---:B------:R-:W-:Y:S01]  /*7d30*/  FSETP.NEU.FTZ.AND P0, PT, R3.reuse, -INF , PT ;  /* 0xff8000000300780b */ /* 0x040fe20003f1d000 */
[----:B------:R-:W-:Y:S01]  /*7d40*/  FMUL.FTZ R24, R3, UR4 ;  /* 0x0000000403187c20 */ /* 0x000fe20008410000 */
[----:B------:R-:W-:Y:S01]  /*7d50*/  FFMA.FTZ R31, R181, UR4, -R106 ;  /* 0x00000004b51f7c23 */ /* 0x000fe2000801086a */
[----:B------:R-:W-:Y:S01]  /*7d60*/  FADD.FTZ R4, R101, -R4 ;  /* 0x8000000465047221 */ /* 0x000fe20000010000 */
[----:B------:R-:W-:Y:S01]  /*7d70*/  FSEL R5, R3, RZ, P0 ;  /* 0x000000ff03057208 */ /* 0x000fe20000000000 */
[----:B------:R-:W-:Y:S01]  /*7d80*/  MUFU.EX2 R35, R35 ;  /* 0x0000002300237308 */ /* 0x000fe20000000800 */
[----:B------:R-:W-:Y:S01]  /*7d90*/  FSEL R24, R24, RZ, P0 ;  /* 0x000000ff18187208 */ /* 0x000fe20000000000 */
[----:B------:R-:W-:Y:S01]  /*7da0*/  FMUL.FTZ R101, R4, UR4 ;  /* 0x0000000404657c20 */ /* 0x000fe20008410000 */
[--C-:B------:R-:W-:Y:S01]  /*7db0*/  FFMA.FTZ R103, R171, UR4, -R106.reuse ;  /* 0x00000004ab677c23 */ /* 0x100fe2000801086a */
[----:B------:R-:W-:Y:S01]  /*7dc0*/  FADD.FTZ R5, R100, -R5 ;  /* 0x8000000564057221 */ /* 0x000fe20000010000 */
[----:B------:R-:W-:Y:S01]  /*7dd0*/  FFMA.FTZ R108, R169, UR4, -R106 ;  /* 0x00000004a96c7c23 */ /* 0x000fe2000801086a */
[--C-:B------:R-:W-:Y:S01]  /*7de0*/  FFMA.FTZ R30, R29, UR4, -R24.reuse ;  /* 0x000000041d1e7c23 */ /* 0x100fe20008010818 */
[--C-:B------:R-:W-:Y:S01]  /*7df0*/  FFMA.FTZ R102, R173, UR4, -R24.reuse ;  /* 0x00000004ad667c23 */ /* 0x100fe20008010818 */
[--C-:B------:R-:W-:Y:S01]  /*7e00*/  FFMA.FTZ R29, R179, UR4, -R24.reuse ;  /* 0x00000004b31d7c23 */ /* 0x100fe20008010818 */
[--C-:B------:R-:W-:Y:S01]  /*7e10*/  FFMA.FTZ R34, R177, UR4, -R24.reuse ;  /* 0x00000004b1227c23 */ /* 0x100fe20008010818 */
[----:B------:R-:W-:Y:S01]  /*7e20*/  FMUL.FTZ R100, R5, UR4 ;  /* 0x0000000405647c20 */ /* 0x000fe20008410000 */
[----:B------:R-:W1:Y:S01]  /*7e30*/  MUFU.EX2 R33, R33 ;  /* 0x0000002100217308 */ /* 0x000e620000000800 */
[----:B------:R-:W-:Y:S01]  /*7e40*/  FFMA.FTZ R112, R117, UR4, -R24 ;  /* 0x0000000475707c23 */ /* 0x000fe20008010818 */
[--C-:B------:R-:W-:Y:S01]  /*7e50*/  FFMA.FTZ R109, R109, UR4, -R106.reuse ;  /* 0x000000046d6d7c23 */ /* 0x100fe2000801086a */
[----:B------:R-:W-:Y:S01]  /*7e60*/  FFMA.FTZ R110, R167, UR4, -R106 ;  /* 0x00000004a76e7c23 */ /* 0x000fe2000801086a */
[--C-:B------:R-:W-:Y:S01]  /*7e70*/  FFMA.FTZ R115, R115, UR4, -R24.reuse ;  /* 0x0000000473737c23 */ /* 0x100fe20008010818 */
[--C-:B------:R-:W-:Y:S01]  /*7e80*/  FFMA.FTZ R114, R23, UR4, -R24.reuse ;  /* 0x0000000417727c23 */ /* 0x100fe20008010818 */
[--C-:B------:R-:W-:Y:S01]  /*7e90*/  FFMA.FTZ R117, R21, UR4, -R24.reuse ;  /* 0x0000000415757c23 */ /* 0x100fe20008010818 */
[----:B------:R-:W-:Y:S01]  /*7ea0*/  FFMA.FTZ R122, R125, UR4, -R24 ;  /* 0x000000047d7a7c23 */ /* 0x000fe20008010818 */
[----:B------:R-:W-:Y:S01]  /*7eb0*/  MUFU.EX2 R32, R32 ;  /* 0x0000002000207308 */ /* 0x000fe20000000800 */
[----:B------:R-:W-:Y:S01]  /*7ec0*/  LDSM.16.MT88.4 R20, [R138+0x8800] ;  /* 0x008800008a14783b */ /* 0x000fe20000004200 */
[--C-:B------:R-:W-:Y:S01]  /*7ed0*/  FFMA.FTZ R116, R163, UR4, -R106.reuse ;  /* 0x00000004a3747c23 */ /* 0x100fe2000801086a */
[--C-:B------:R-:W-:Y:S01]  /*7ee0*/  FFMA.FTZ R121, R159, UR4, -R106.reuse ;  /* 0x000000049f797c23 */ /* 0x100fe2000801086a */
        /* <DEDUP_REMOVED lines=16> */
[----:B------:R-:W-:Y:S01]  /*7ff0*/  ISETP.GT.AND P0, PT, R2, R149, PT ;  /* 0x000000950200720c */ /* 0x000fe20003f04270 */
[----:B------:R-:W-:Y:S03]  /*8000*/  LDSM.16.MT88.4 R24, [R137+0x9800] ;  /* 0x009800008918783b */ /* 0x000fe60000004200 */
[----:B------:R-:W1:Y:S01]  /*8010*/  MUFU.EX2 R30, R30 ;  /* 0x0000001e001e7308 */ /* 0x000e620000000800 */
[----:B--2---:R-:W-:-:S07]  /*8020*/  F2FP.F16.F32.PACK_AB R6, R31, R32 ;  /* 0x000000201f06723e */ /* 0x004fce00000000ff */
[----:B------:R-:W-:Y:S01]  /*8030*/  MUFU.EX2 R29, R29 ;  /* 0x0000001d001d7308 */ /* 0x000fe20000000800 */
[----:B------:R-:W-:-:S07]  /*8040*/  @P0 IADD3 R132, PT, PT, R132, -0x3, RZ ;  /* 0xfffffffd84840810 */ /* 0x000fce0007ffe0ff */
        /* <DEDUP_REMOVED lines=235> */
.L_x_6463:
[----:B------:R-:W-:-:S07]  /*8f00*/  IADD3 R132, PT, PT, R26, -0x1, RZ ;  /* 0xffffffff1a847810 */ /* 0x000fce0007ffe0ff */
.L_x_6469:
[----:B------:R-:W-:-:S13]  /*8f10*/  ISETP.GE.AND P0, PT, R132, R149, PT ;  /* 0x000000958400720c */ /* 0x000fda0003f06270 */
[----:B------:R-:W-:Y:S05]  /*8f20*/  @!P0 BRA `(.L_x_6470) ;  /* 0x0000002c00b88947 */ /* 0x000fea0003800000 */
[----:B------:R-:W1:Y:S01]  /*8f30*/  S2R R162, SR_TID.X ;  /* 0x0000000000a27919 */ /* 0x000e620000002100 */
[----:B------:R-:W-:Y:S01]  /*8f40*/  ISETP.NE.U32.AND P3, PT, RZ, UR12, PT ;  /* 0x0000000cff007c0c */ /* 0x000fe2000bf65070 */
[----:B------:R-:W-:Y:S01]  /*8f50*/  IMAD.MOV.U32 R159, RZ, RZ, RZ ;  /* 0x000000ffff9f7224 */ /* 0x000fe200078e00ff */
[C---:B------:R-:W-:Y:S01]  /*8f60*/  SHF.L.U32 R163, R132.reuse, 0x6, RZ ;  /* 0x0000000684a37819 */ /* 0x040fe200000006ff */
[----:B------:R-:W-:Y:S01]  /*8f70*/  IMAD.MOV.U32 R3, RZ, RZ, R100 ;  /* 0x000000ffff037224 */ /* 0x000fe200078e0064 */
[----:B------:R-:W-:Y:S01]  /*8f80*/  ISETP.NE.AND.EX P3, PT, RZ, UR13, PT, P3 ;  /* 0x0000000dff007c0c */ /* 0x000fe2000bf65330 */
[----:B------:R-:W-:Y:S01]  /*8f90*/  IMAD.MOV.U32 R2, RZ, RZ, R101 ;  /* 0x000000ffff027224 */ /* 0x000fe200078e0065 */
[----:B------:R-:W2:Y:S01]  /*8fa0*/  LDCU UR10, c[0x0][0x440] ;  /* 0x00008800ff0a77ac */ /* 0x000ea20008000800 */
[----:B------:R-:W-:Y:S01]  /*8fb0*/  VIADD R164, R132, 0x1 ;  /* 0x0000000184a47836 */ /* 0x000fe20000000000 */
[----:B------:R-:W3:Y:S01]  /*8fc0*/  LDCU UR4, c[0x0][0x45c] ;  /* 0x00008b80ff0477ac */ /* 0x000ee20008000800 */
[----:B------:R-:W4:Y:S08]  /*8fd0*/  LDCU.64 UR6, c[0x0][0x3a0] ;  /* 0x00007400ff0677ac */ /* 0x000f300008000a00 */
[----:B------:R-:W-:Y:S01]  /*8fe0*/  @!P3 IADD3 R159, P4, PT, RZ, -R159, RZ ;  /* 0x8000009fff9fb210 */ /* 0x000fe20007f9e0ff */
[----:B------:R-:W2:Y:S01]  /*8ff0*/  LDCU.64 UR8, c[0x0][0x3a8] ;  /* 0x00007500ff0877ac */ /* 0x000ea20008000a00 */
[----:B-1----:R-:W-:-:S05]  /*9000*/  IMAD.SHL.U32 R162, R162, 0x2, RZ ;  /* 0x00000002a2a27824 */ /* 0x002fca00078e00ff */
[----:B------:R-:W-:-:S04]  /*9010*/  LOP3.LUT R162, R162, 0x6, RZ, 0xc0, !PT ;  /* 0x00000006a2a27812 */ /* 0x000fc800078ec0ff */
[C---:B------:R-:W-:Y:S02]  /*9020*/  LOP3.LUT R162, R163.reuse, 0x20, R162, 0xfe, !PT ;  /* 0x00000020a3a27812 */ /* 0x040fe400078efea2 */
[----:B--234-:R-:W-:-:S07]  /*9030*/  IADD3 R163, PT, PT, R163, 0x40, RZ ;  /* 0x00000040a3a37810 */ /* 0x01cfce0007ffe0ff */
.L_x_6474:
[----:B------:R-:W-:Y:S01]  /*9040*/  ISETP.GE.AND P2, PT, R156, UR10, PT ;  /* 0x0000000a9c007c0c */ /* 0x000fe2000bf46270 */
        /* <DEDUP_REMOVED lines=14> */
[----:B------:R-:W2:Y:S01]  /*9130*/  LDC R6, c[0x0][0x4f0] ;  /* 0x00013c00ff067b82 */ /* 0x000ea20000000800 */
[----:B------:R-:W-:Y:S03]  /*9140*/  MOV R12, RZ ;  /* 0x000000ff000c7202 */ /* 0x000fe60000000f00 */
[----:B------:R-:W-:Y:S04]  /*9150*/  IABS R10, R9 ;  /* 0x00000009000a7213 */ /* 0x000fe80000000000 */
[----:B------:R-:W3:Y:S01]  /*9160*/  LDC.64 R168, c[0x0][0x3c0] ;  /* 0x0000f000ffa87b82 */ /* 0x000ee20000000a00 */
        /* <DEDUP_REMOVED lines=38> */
[----:B------:R-:W2:Y:S01]  /*93d0*/  LDG.E R8, desc[UR16][R16.64] ;  /* 0x0000001010087981 */ /* 0x000ea2000c1e1900 */
[C---:B------:R-:W-:Y:S01]  /*93e0*/  LEA.HI.X.SX32 R15, R9.reuse, R161, 0x2, P0 ;  /* 0x000000a1090f7211 */ /* 0x040fe200000f16ff */
[----:B------:R-:W-:Y:S04]  /*93f0*/  IMAD.IADD R9, R9, 0x1, -R13 ;  /* 0x0000000109097824 */ /* 0x000fe800078e0a0d */
[----:B------:R-:W-:Y:S01]  /*9400*/  IMAD R9, R9, R6, -0x40 ;  /* 0xffffffc009097424 */ /* 0x000fe200078e0206 */
[----:B------:R-:W2:Y:S04]  /*9410*/  LDG.E R7, desc[UR16][R14.64] ;  /* 0x000000100e077981 */ /* 0x000ea8000c1e1900 */
[----:B------:R-:W-:Y:S05]  /*9420*/  SHF.R.S32.HI R11, RZ, 0x1f, R9 ;  /* 0x0000001fff0b7819 */ /* 0x000fea0000011409 */
[-C--:B---3--:R-:W-:Y:S02]  /*9430*/  IMAD R6, R11, R168.reuse, RZ ;  /* 0x000000a80b067224 */ /* 0x088fe400078e02ff */
        /* <DEDUP_REMOVED lines=11> */
.L_x_6471:
        /* <DEDUP_REMOVED lines=51> */
[----:B------:R-:W1:Y:S04]  /*9820*/  LDSM.16.M88.4 R104, [R146+UR5+0x4000] ;  /* 0x004000059268783b */ /* 0x000e680008000200 */
[----:B------:R-:W3:Y:S04]  /*9830*/  LDSM.16.M88.4 R108, [R146+UR5+0x4800] ;  /* 0x00480005926c783b */ /* 0x000ee80008000200 */
[----:B------:R-:W4:Y:S04]  /*9840*/  LDSM.16.M88.4 R112, [R146+UR5+0x5000] ;  /* 0x005000059270783b */ /* 0x000f280008000200 */
[----:B------:R-:W0:Y:S04]  /*9850*/  LDGDEPBAR ;  /* 0x00000000000079af */ /* 0x000e280000000000 */
[----:B------:R-:W5:Y:S04]  /*9860*/  LDSM.16.M88.4 R116, [R146+UR5+0x5800] ;  /* 0x005800059274783b */ /* 0x000f680008000200 */
[----:B------:R-:W-:Y:S04]  /*9870*/  LDSM.16.M88.4 R120, [R145] ;  /* 0x000000009178783b */ /* 0x000fe80000000200 */
[----:B------:R-:W2:Y:S04]  /*9880*/  LDSM.16.M88.4 R124, [R141+0x4000] ;  /* 0x004000008d7c783b */ /* 0x000ea80000000200 */
[----:B------:R-:W2:Y:S04]  /*9890*/  LDSM.16.M88.4 R128, [R141+0x4800] ;  /* 0x004800008d80783b */ /* 0x000ea80000000200 */
[----:B------:R-:W-:Y:S01]  /*98a0*/  LDSM.16.M88.4 R132, [R144] ;  /* 0x000000009084783b */ /* 0x000fe20000000200 */
[C---:B-1----:R-:W-:Y:S08]  /*98b0*/  HMMA.16816.F32 R4, R100.reuse, R104, RZ ;  /* 0x000000686404723c */ /* 0x042ff000000018ff */
[C---:B------:R-:W-:Y:S01]  /*98c0*/  HMMA.16816.F32 R8, R100.reuse, R106, RZ ;  /* 0x0000006a6408723c */ /* 0x040fe200000018ff */
[----:B------:R-:W1:Y:S07]  /*98d0*/  LDSM.16.M88.4 R104, [R141+0x5000] ;  /* 0x005000008d68783b */ /* 0x000e6e0000000200 */
[C---:B---3--:R-:W-:Y:S08]  /*98e0*/  HMMA.16816.F32 R12, R100.reuse, R108, RZ ;  /* 0x0000006c640c723c */ /* 0x048ff000000018ff */
[C---:B------:R-:W-:Y:S01]  /*98f0*/  HMMA.16816.F32 R16, R100.reuse, R110, RZ ;  /* 0x0000006e6410723c */ /* 0x040fe200000018ff */
[----:B------:R-:W3:Y:S07]  /*9900*/  LDSM.16.M88.4 R108, [R141+0x5800] ;  /* 0x005800008d6c783b */ /* 0x000eee0000000200 */
[C---:B----4-:R-:W-:Y:S08]  /*9910*/  HMMA.16816.F32 R20, R100.reuse, R112, RZ ;  /* 0x000000706414723c */ /* 0x050ff000000018ff */
[C---:B------:R-:W-:Y:S01]  /*9920*/  HMMA.16816.F32 R24, R100.reuse, R114, RZ ;  /* 0x000000726418723c */ /* 0x040fe200000018ff */
[----:B------:R-:W4:Y:S07]  /*9930*/  LDSM.16.M88.4 R112, [R140+0x4000] ;  /* 0x004000008c70783b */ /* 0x000f2e0000000200 */
[C---:B-----5:R-:W-:Y:S08]  /*9940*/  HMMA.16816.F32 R28, R100.reuse, R116, RZ ;  /* 0x00000074641c723c */ /* 0x060ff000000018ff */
[----:B------:R-:W-:Y:S01]  /*9950*/  HMMA.16816.F32 R32, R100, R118, RZ ;  /* 0x000000766420723c */ /* 0x000fe200000018ff */
[----:B------:R-:W5:Y:S04]  /*9960*/  LDSM.16.M88.4 R100, [R140+0x4800] ;  /* 0x004800008c64783b */ /* 0x000f680000000200 */
[----:B------:R-:W5:Y:S03]  /*9970*/  LDSM.16.M88.4 R116, [R140+0x5000] ;  /* 0x005000008c74783b */ /* 0x000f660000000200 */
        /* <DEDUP_REMOVED lines=16> */
[C---:B-----5:R-:W-:Y:S08]  /*9a80*/  HMMA.16816.F32 R12, R132.reuse, R100, R12 ;  /* 0x00000064840c723c */ /* 0x060ff0000000180c */
        /* <DEDUP_REMOVED lines=141> */
.L_x_6473:
        /* <DEDUP_REMOVED lines=49> */
.L_x_6472:
[C---:B-1----:R-:W-:Y:S01]  /*a670*/  IADD3 R100, PT, PT, R162.reuse, -0x1f, RZ ;  /* 0xffffffe1a2647810 */ /* 0x042fe20007ffe0ff */
[----:B------:R-:W-:Y:S01]  /*a680*/  LDSM.16.MT88.4 R108, [R138+0x8000] ;  /* 0x008000008a6c783b */ /* 0x000fe20000004200 */
[----:B------:R-:W-:Y:S02]  /*a690*/  I2FP.F32.S32 R103, R162 ;  /* 0x000000a200677245 */ /* 0x000fe40000201400 */
[----:B------:R-:W-:Y:S02]  /*a6a0*/  I2FP.F32.S32 R100, R100 ;  /* 0x0000006400647245 */ /* 0x000fe40000201400 */
[----:B------:R-:W-:Y:S01]  /*a6b0*/  IADD3 R101, PT, PT, R162, -0x20, RZ ;  /* 0xffffffe0a2657810 */ /* 0x000fe20007ffe0ff */
[CC--:B------:R-:W-:Y:S01]  /*a6c0*/  FFMA.FTZ R22, R0.reuse, R103.reuse, R22 ;  /* 0x0000006700167223 */ /* 0x0c0fe20000010016 */
[----:B------:R-:W-:Y:S01]  /*a6d0*/  FFMA.FTZ R20, R0, R103, R20 ;  /* 0x0000006700147223 */ /* 0x000fe20000010014 */
[----:B------:R-:W-:Y:S01]  /*a6e0*/  IADD3 R103, PT, PT, R162, -0x18, RZ ;  /* 0xffffffe8a2677810 */ /* 0x000fe20007ffe0ff */
[CC--:B------:R-:W-:Y:S01]  /*a6f0*/  FFMA.FTZ R7, R0.reuse, R100.reuse, R7 ;  /* 0x0000006400077223 */ /* 0x0c0fe20000010007 */
[----:B------:R-:W-:Y:S01]  /*a700*/  FFMA.FTZ R5, R0, R100, R5 ;  /* 0x0000006400057223 */ /* 0x000fe20000010005 */
[----:B------:R-:W-:Y:S01]  /*a710*/  I2FP.F32.S32 R101, R101 ;  /* 0x0000006500657245 */ /* 0x000fe20000201400 */
[----:B------:R-:W-:Y:S01]  /*a720*/  LDSM.16.MT88.4 R112, [R137+0x8000] ;  /* 0x008000008970783b */ /* 0x000fe20000004200 */
[----:B------:R-:W-:Y:S02]  /*a730*/  IADD3 R100, PT, PT, R162, -0xf, RZ ;  /* 0xfffffff1a2647810 */ /* 0x000fe40007ffe0ff */
[----:B------:R-:W-:Y:S01]  /*a740*/  I2FP.F32.S32 R103, R103 ;  /* 0x0000006700677245 */ /* 0x000fe20000201400 */
[-C--:B------:R-:W-:Y:S01]  /*a750*/  FFMA.FTZ R6, R0, R101.reuse, R6 ;  /* 0x0000006500067223 */ /* 0x080fe20000010006 */
[----:B------:R-:W-:Y:S01]  /*a760*/  IADD3 R102, PT, PT, R162, -0x17, RZ ;  /* 0xffffffe9a2667810 */ /* 0x000fe20007ffe0ff */
[C---:B------:R-:W-:Y:S01]  /*a770*/  FFMA.FTZ R4, R0.reuse, R101, R4 ;  /* 0x0000006500047223 */ /* 0x040fe20000010004 */
[----:B------:R-:W-:Y:S01]  /*a780*/  I2FP.F32.S32 R100, R100 ;  /* 0x0000006400647245 */ /* 0x000fe20000201400 */
[CC--:B------:R-:W-:Y:S01]  /*a790*/  FFMA.FTZ R10, R0.reuse, R103.reuse, R10 ;  /* 0x00000067000a7223 */ /* 0x0c0fe2000001000a */
        /* <DEDUP_REMOVED lines=8> */
[----:B------:R-:W-:Y:S01]  /*a820*/  IADD3 R100, PT, PT, R162, 0x9, RZ ;  /* 0x00000009a2647810 */ /* 0x000fe20007ffe0ff */
[C---:B------:R-:W-:Y:S01]  /*a830*/  FFMA.FTZ R9, R0.reuse, R102, R9 ;  /* 0x0000006600097223 */ /* 0x040fe20000010009 */
[----:B------:R-:W-:Y:S01]  /*a840*/  I2FP.F32.S32 R103, R103 ;  /* 0x0000006700677245 */ /* 0x000fe20000201400 */
        /* <DEDUP_REMOVED lines=9> */
[----:B------:R-:W-:Y:S01]  /*a8e0*/  IADD3 R103, PT, PT, R162, 0x8, RZ ;  /* 0x00000008a2677810 */ /* 0x000fe20007ffe0ff */
[----:B------:R-:W-:Y:S01]  /*a8f0*/  FFMA.FTZ R25, R0, R100, R25 ;  /* 0x0000006400197223 */ /* 0x000fe20000010019 */
[----:B------:R-:W-:Y:S01]  /*a900*/  FMNMX3.FTZ R104, R2, R4, R5, !PT ;  /* 0x0000000402687276 */ /* 0x000fe20007810005 */
[CC--:B------:R-:W-:Y:S01]  /*a910*/  FFMA.FTZ R19, R0.reuse, R102.reuse, R19 ;  /* 0x0000006600137223 */ /* 0x0c0fe20000010013 */
[----:B------:R-:W-:Y:S01]  /*a920*/  I2FP.F32.S32 R101, R101 ;  /* 0x0000006500657245 */ /* 0x000fe20000201400 */
[C---:B------:R-:W-:Y:S01]  /*a930*/  FFMA.FTZ R17, R0.reuse, R102, R17 ;  /* 0x0000006600117223 */ /* 0x040fe20000010011 */
[----:B------:R-:W-:Y:S02]  /*a940*/  FMNMX3.FTZ R100, R3, R6, R7, !PT ;  /* 0x0000000603647276 */ /* 0x000fe40007810007 */
[----:B------:R-:W-:Y:S01]  /*a950*/  I2FP.F32.S32 R103, R103 ;  /* 0x0000006700677245 */ /* 0x000fe20000201400 */
[-C--:B------:R-:W-:Y:S01]  /*a960*/  FFMA.FTZ R23, R0, R101.reuse, R23 ;  /* 0x0000006500177223 */ /* 0x080fe20000010017 */
[----:B------:R-:W-:Y:S01]  /*a970*/  FMNMX3.FTZ R104, R104, R8, R9, !PT ;  /* 0x0000000868687276 */ /* 0x000fe20007810009 */
[----:B------:R-:W-:Y:S01]  /*a980*/  FFMA.FTZ R21, R0, R101, R21 ;  /* 0x0000006500157223 */ /* 0x000fe20000010015 */
[----:B------:R-:W-:Y:S01]  /*a990*/  IADD3 R102, PT, PT, R162, 0x10, RZ ;  /* 0x00000010a2667810 */ /* 0x000fe20007ffe0ff */
[-C--:B------:R-:W-:Y:S01]  /*a9a0*/  FFMA.FTZ R26, R0, R103.reuse, R26 ;  /* 0x00000067001a7223 */ /* 0x080fe2000001001a */
        /* <DEDUP_REMOVED lines=8> */
[----:B------:R-:W-:Y:S02]  /*aa30*/  FMNMX3.FTZ R104, R104, R16, R17, !PT ;  /* 0x0000001068687276 */ /* 0x000fe40007810011 */
[----:B------:R-:W-:Y:S02]  /*aa40*/  I2FP.F32.S32 R103, R103 ;  /* 0x0000006700677245 */ /* 0x000fe40000201400 */
[C---:B------:R-:W-:Y:S02]  /*aa50*/  IADD3 R102, PT, PT, R162.reuse, 0x19, RZ ;  /* 0x00000019a2667810 */ /* 0x040fe40007ffe0ff */
[----:B------:R-:W-:Y:S01]  /*aa60*/  IADD3 R101, PT, PT, R162, 0x18, RZ ;  /* 0x00000018a2657810 */ /* 0x000fe20007ffe0ff */
[-C--:B------:R-:W-:Y:S01]  /*aa70*/  FFMA.FTZ R29, R0, R103.reuse, R29 ;  /* 0x00000067001d7223 */ /* 0x080fe2000001001d */
[----:B------:R-:W-:Y:S01]  /*aa80*/  FMNMX3.FTZ R100, R100, R18, R19, !PT ;  /* 0x0000001264647276 */ /* 0x000fe20007810013 */
[----:B------:R-:W-:Y:S01]  /*aa90*/  FFMA.FTZ R31, R0, R103, R31 ;  /* 0x00000067001f7223 */ /* 0x000fe2000001001f */
[----:B------:R-:W-:Y:S02]  /*aaa0*/  FMNMX3.FTZ R104, R104, R20, R21, !PT ;  /* 0x0000001468687276 */ /* 0x000fe40007810015 */
[----:B------:R-:W-:Y:S02]  /*aab0*/  I2FP.F32.S32 R102, R102 ;  /* 0x0000006600667245 */ /* 0x000fe40000201400 */
[----:B------:R-:W-:Y:S02]  /*aac0*/  I2FP.F32.S32 R101, R101 ;  /* 0x0000006500657245 */ /* 0x000fe40000201400 */
        /* <DEDUP_REMOVED lines=146> */
[----:B------:R-:W-:Y:S01]  /*b3f0*/  ISETP.GT.AND P0, PT, R164, R149, PT ;  /* 0x00000095a400720c */ /* 0x000fe20003f04270 */
        /* <DEDUP_REMOVED lines=161> */
.L_x_6470:
        /* <DEDUP_REMOVED lines=140> */
[----:B------:R-:W-:Y:S01]  /*c6d0*/  STS.64 [R14+0x800], R42 ;  /* 0x0008002a0e007388 */ /* 0x000fe20000000a00 */
[----:B-----5:R-:W-:-:S03]  /*c6e0*/  @P6 FMUL.FTZ R6, R6, 0.69314718246459960938 ;  /* 0x3f31721806066820 */ /* 0x020fc60000410000 */
[----:B------:R-:W-:Y:S01]  /*c6f0*/  STS.64 [R13], R44 ;  /* 0x0000002c0d007388 */ /* 0x000fe20000000a00 */
[----:B------:R-:W5:Y:S03]  /*c700*/  LDC R7, c[0x0][0x3e0] ;  /* 0x0000f800ff077b82 */ /* 0x000f660000000800 */
[----:B------:R-:W-:Y:S04]  /*c710*/  STS.64 [R13+0x800], R46 ;  /* 0x0008002e0d007388 */ /* 0x000fe80000000a00 */
[----:B------:R-:W-:Y:S01]  /*c720*/  STS.64 [R15], R48 ;  /* 0x000000300f007388 */ /* 0x000fe20000000a00 */
[----:B------:R-:W1:Y:S01]  /*c730*/  @P3 LDC R19, c[0x0][0x458] ;  /* 0x00011600ff133b82 */ /* 0x000e620000000800 */
[----:B---3--:R-:W-:-:S02]  /*c740*/  @P3 FMUL.FTZ R5, R5, 0.69314718246459960938 ;  /* 0x3f31721805053820 */ /* 0x008fc40000410000 */
        /* <DEDUP_REMOVED lines=8> */
[----:B------:R-:W-:Y:S04]  /*c7d0*/  STS.64 [R11+0x4000], R64 ;  /* 0x004000400b007388 */ /* 0x000fe80000000a00 */
[----:B------:R-:W-:Y:S04]  /*c7e0*/  STS.64 [R11+0x4800], R66 ;  /* 0x004800420b007388 */ /* 0x000fe80000000a00 */
[----:B------:R3:W-:Y:S04]  /*c7f0*/  STS.64 [R12+0x4000], R68 ;  /* 0x004000440c007388 */ /* 0x0007e80000000a00 */
[----:B------:R1:W-:Y:S04]  /*c800*/  STS.64 [R12+0x4800], R70 ;  /* 0x004800460c007388 */ /* 0x0003e80000000a00 */
[----:B------:R1:W-:Y:S04]  /*c810*/  STS.64 [R14+0x4000], R72 ;  /* 0x004000480e007388 */ /* 0x0003e80000000a00 */
[----:B------:R1:W-:Y:S01]  /*c820*/  STS.64 [R14+0x4800], R74 ;  /* 0x0048004a0e007388 */ /* 0x0003e20000000a00 */
[----:B--2---:R-:W-:-:S03]  /*c830*/  IADD3 R10, PT, PT, -R157, RZ, RZ ;  /* 0x000000ff9d0a7210 */ /* 0x004fc60007ffe1ff */
[----:B------:R2:W-:Y:S04]  /*c840*/  STS.64 [R13+0x4000], R76 ;  /* 0x0040004c0d007388 */ /* 0x0005e80000000a00 */
[----:B------:R2:W-:Y:S01]  /*c850*/  STS.64 [R13+0x4800], R78 ;  /* 0x0048004e0d007388 */ /* 0x0005e20000000a00 */
[----:B-----5:R-:W-:-:S03]  /*c860*/  IMAD R10, R7, R10, UR5 ;  /* 0x00000005070a7e24 */ /* 0x020fc6000f8e020a */
[----:B------:R2:W-:Y:S01]  /*c870*/  STS.64 [R15+0x4000], R80 ;  /* 0x004000500f007388 */ /* 0x0005e20000000a00 */
[----:B------:R-:W-:Y:S01]  /*c880*/  IMAD R8, R8, R7, R10 ;  /* 0x0000000708087224 */ /* 0x000fe200078e020a */
[----:B---3--:R-:W-:Y:S02]  /*c890*/  MOV R69, 0xff800000 ;  /* 0xff80000000457802 */ /* 0x008fe40000000f00 */
[----:B------:R2:W-:Y:S01]  /*c8a0*/  STS.64 [R15+0x4800], R82 ;  /* 0x004800520f007388 */ /* 0x0005e20000000a00 */
[----:B------:R-:W-:Y:S01]  /*c8b0*/  IMAD R158, R8, R9, R158 ;  /* 0x00000009089e7224 */ /* 0x000fe200078e029e */
[----:B------:R-:W-:Y:S01]  /*c8c0*/  MOV R68, 0xff800000 ;  /* 0xff80000000447802 */ /* 0x000fe20000000f00 */
[----:B----4-:R-:W-:Y:S01]  /*c8d0*/  @P6 FFMA.FTZ R69, R101, R18, R6 ;  /* 0x0000001265456223 */ /* 0x010fe20000010006 */
[----:B------:R2:W-:Y:S01]  /*c8e0*/  STS.64 [R16+0x4000], R88 ;  /* 0x0040005810007388 */ /* 0x0005e20000000a00 */
[----:B-1----:R-:W-:Y:S01]  /*c8f0*/  @P3 FFMA.FTZ R68, R100, R19, R5 ;  /* 0x0000001364443223 */ /* 0x002fe20000010005 */
[----:B------:R-:W-:Y:S01]  /*c900*/  IMAD R71, R158, UR4, RZ ;  /* 0x000000049e477c24 */ /* 0x000fe2000f8e02ff */
[----:B------:R-:W-:Y:S01]  /*c910*/  IADD3 R73, PT, PT, R3, 0x28, RZ ;  /* 0x0000002803497810 */ /* 0x000fe20007ffe0ff */
[----:B------:R2:W-:Y:S01]  /*c920*/  STS.64 [R16+0x4800], R90 ;  /* 0x0048005a10007388 */ /* 0x0005e20000000a00 */
[----:B------:R-:W-:-:S03]  /*c930*/  SHF.L.U32 R75, R4, 0x3, RZ ;  /* 0x00000003044b7819 */ /* 0x000fc600000006ff */
[----:B------:R2:W-:Y:S01]  /*c940*/  STS.64 [R17+0x4000], R84 ;  /* 0x0040005411007388 */ /* 0x0005e20000000a00 */
[----:B------:R-:W-:-:S03]  /*c950*/  LOP3.LUT R75, R75, 0x1f80, RZ, 0xc0, !PT ;  /* 0x00001f804b4b7812 */ /* 0x000fc600078ec0ff */
        /* <DEDUP_REMOVED lines=29> */
.L_x_6476:
[----:B------:R-:W-:Y:S05]  /*cb30*/  BSYNC.RECONVERGENT B0 ;  /* 0x0000000000007941 */ /* 0x000fea0003800200 */
.L_x_6475:
        /* <DEDUP_REMOVED lines=18> */
.L_x_6478:
[----:B------:R-:W-:Y:S05]  /*cc60*/  BSYNC.RECONVERGENT B0 ;  /* 0x0000000000007941 */ /* 0x000fea0003800200 */
.L_x_6477:
        /* <DEDUP_REMOVED lines=17> */
.L_x_6480:
[----:B------:R-:W-:Y:S05]  /*cd80*/  BSYNC.RECONVERGENT B0 ;  /* 0x0000000000007941 */ /* 0x000fea0003800200 */
.L_x_6479:
        /* <DEDUP_REMOVED lines=16> */
.L_x_6482:
[----:B------:R-:W-:Y:S05]  /*ce90*/  BSYNC.RECONVERGENT B0 ;  /* 0x0000000000007941 */ /* 0x000fea0003800200 */
.L_x_6481:
        /* <DEDUP_REMOVED lines=13> */
.L_x_6484:
[----:B------:R-:W-:Y:S05]  /*cf70*/  BSYNC.RECONVERGENT B0 ;  /* 0x0000000000007941 */ /* 0x000fea0003800200 */
.L_x_6483:
        /* <DEDUP_REMOVED lines=13> */
.L_x_6486:
[----:B------:R-:W-:Y:S05]  /*d050*/  BSYNC.RECONVERGENT B0 ;  /* 0x0000000000007941 */ /* 0x000fea0003800200 */
.L_x_6485:
        /* <DEDUP_REMOVED lines=13> */
.L_x_6488:
[----:B------:R-:W-:Y:S05]  /*d130*/  BSYNC.RECONVERGENT B0 ;  /* 0x0000000000007941 */ /* 0x000fea0003800200 */
.L_x_6487:
        /* <DEDUP_REMOVED lines=13> */
.L_x_6490:
[----:B------:R-:W-:Y:S05]  /*d210*/  BSYNC.RECONVERGENT B0 ;  /* 0x0000000000007941 */ /* 0x000fea0003800200 */
.L_x_6489:
        /* <DEDUP_REMOVED lines=14> */
.L_x_6491:
        /* <DEDUP_REMOVED lines=16> */
.L_x_7274:


//--------------------- .text._ZN5flash24flash_fwd_splitkv_kernelI23Flash_fwd_kernel_traitsILi128ELi64ELi64ELi4ELb0ELb0EN7cutlass6half_tE19Flash_kernel_traitsILi128ELi64ELi64ELi4ES3_EELb1ELb0ELb1ELb0ELb0ELb1ELb1ELb0EEEvNS_16Flash_fwd_paramsE --------------------------
	.section	.text._ZN5flash24flash_fwd_splitkv_kernelI23Flash_fwd_kernel_traitsILi128ELi64ELi64ELi4ELb0ELb0EN7cutlass6half_tE19Flash_kernel_traitsILi128ELi64ELi64ELi4ES3_EELb1ELb0ELb1ELb0ELb0ELb1ELb1ELb0EEEvNS_16Flash_fwd_paramsE,"ax",@progbits
	.align	128
        .global         _ZN5flash24flash_fwd_splitkv_kernelI23Flash_fwd_kernel_traitsILi128ELi64ELi64ELi4ELb0ELb0EN7cutlass6half_tE19Flash_kernel_traitsILi128ELi64ELi64ELi4ES3_EELb1ELb0ELb1ELb0ELb0ELb1ELb1ELb0EEEvNS_16Flash_fwd_paramsE
        .type           _ZN5flash24flash_fwd_splitkv_kernelI23Flash_fwd_kernel_traitsILi128ELi64ELi64ELi4ELb0ELb0EN7cutlass6half_tE19Flash_kernel_traitsILi128ELi64ELi64ELi4ES3_EELb1ELb0ELb1ELb0ELb0ELb1ELb1ELb0EEEvNS_16Flash_fwd_paramsE,@function
        .size           _ZN5flash24flash_fwd_splitkv_kernelI23Flash_fwd_kernel_traitsILi128ELi64ELi64ELi4ELb0ELb0EN7cutlass6half_tE19Flash_kernel_traitsILi128ELi64ELi64ELi4ES3_EELb1ELb0ELb1ELb0ELb0ELb1ELb1ELb0EEEvNS_16Flash_fwd_paramsE,(.L_x_7275 - _ZN5flash24flash_fwd_splitkv_kernelI23Flash_fwd_kernel_traitsILi128ELi64ELi64ELi4ELb0ELb0EN7cutlass6half_tE19Flash_kernel_traitsILi128ELi64ELi64ELi4ES3_EELb1ELb0ELb1ELb0ELb0ELb1ELb1ELb0EEEvNS_16Flash_fwd_paramsE)
        .other          _ZN5flash24flash_fwd_splitkv_kernelI23Flash_fwd_kernel_traitsILi128ELi64ELi64ELi4ELb0ELb0EN7cutlass6half_tE19Flash_kernel_traitsILi128ELi64ELi64ELi4ES3_EELb1ELb0ELb1ELb0ELb0ELb1ELb1ELb0EEEvNS_16Flash_fwd_paramsE,@"STO_CUDA_ENTRY STV_DEFAULT"
_ZN5flash24flash_fwd_splitkv_kernelI23Flash_fwd_kernel_traitsILi128ELi64ELi64ELi4ELb0ELb0EN7cutlass6half_tE19Flash_kernel_traitsILi128ELi64ELi64ELi4ES3_EELb1ELb0ELb1ELb0ELb0ELb1ELb1ELb0EEEvNS_16Flash_fwd_paramsE:
.text._ZN5flash24flash_fwd_splitkv_kernelI23Flash_fwd_kernel_traitsILi128ELi64ELi64ELi4ELb0ELb0EN7cutlass6half_tE19Flash_kernel_traitsILi128ELi64ELi64ELi4ES3_EELb1ELb0ELb1ELb0ELb0ELb1ELb1ELb0EEEvNS_16Flash_fwd_paramsE:
        /* <DEDUP_REMOVED lines=28> */
[----:B------:R-:W-:Y:S01]  /*01c0*/  ISETP.GE.U32.AND P2, PT, R0, R11, PT ;  /* 0x0000000b0000720c */ /* 0x000fe20003f46070 */
[----:B------:R-:W-:Y:S01]  /*01d0*/  IMAD.MOV.U32 R0, RZ, RZ, -0x1 ;  /* 0xffffffffff007424 */ /* 0x000fe200078e00ff */
        /* <DEDUP_REMOVED lines=9> */
[----:B----4-:R2:W3:Y:S04]  /*0270*/  @P0 LDG.E R0, desc[UR16][R6.64] ;  /* 0x0000001006000981 */ /* 0x0104e8000c1e1900 */
[----:B------:R4:W3:Y:S01]  /*0280*/  @P4 LDG.E R15, desc[UR16][R6.64+0x4] ;  /* 0x00000410060f4981 */ /* 0x0008e2000c1e1900 */
[C---:B------:R-:W-:Y:S01]  /*0290*/  @P2 IADD3 R94, P0, PT, R9.reuse, UR4, RZ ;  /* 0x00000004095e2c10 */ /* 0x040fe2000ff1e0ff */
[----:B------:R-:W-:Y:S01]  /*02a0*/  IMAD.MOV.U32 R3, RZ, RZ, RZ ;  /* 0x000000ffff037224 */ /* 0x000fe200078e00ff */
[----:B------:R-:W-:-:S02]  /*02b0*/  @P3 IADD3 R18, P1, PT, R9, UR6, RZ ;  /* 0x0000000609123c10 */ /* 0x000fc4000ff3e0ff */
[C---:B------:R-:W-:Y:S01]  /*02c0*/  @P2 IADD3.X R95, PT, PT, R8.reuse, UR5, RZ, P0, !PT ;  /* 0x00000005085f2c10 */ /* 0x040fe200087fe4ff */
[----:B------:R-:W4:Y:S01]  /*02d0*/  S2R R21, SR_CTAID.X ;  /* 0x0000000000157919 */ /* 0x000f220000002500 */
[----:B------:R-:W2:Y:S01]  /*02e0*/  LDCU.U8 UR4, c[0x0][0x532] ;  /* 0x0000a640ff0477ac */ /* 0x000ea20008000000 */
[----:B------:R-:W-:Y:S02]  /*02f0*/  @P3 IADD3.X R19, PT, PT, R8, UR7, RZ, P1, !PT ;  /* 0x0000000708133c10 */ /* 0x000fe40008ffe4ff */
[----:B------:R1:W5:Y:S04]  /*0300*/  @P2 LDG.E R94, desc[UR16][R94.64] ;  /* 0x000000105e5e2981 */ /* 0x000368000c1e1900 */
[----:B------:R1:W5:Y:S02]  /*0310*/  @P3 LDG.E R3, desc[UR16][R18.64] ;  /* 0x0000001012033981 */ /* 0x000364000c1e1900 */
[----:B-1----:R-:W-:-:S05]  /*0320*/  IADD3 R12, P0, PT, R9, R4, RZ ;  /* 0x00000004090c7210 */ /* 0x002fca0007f1e0ff */
[----:B------:R-:W-:Y:S01]  /*0330*/  IMAD.X R13, R8, 0x1, R5, P0 ;  /* 0x00000001080d7824 */ /* 0x000fe200000e0605 */
[----:B------:R-:W-:-:S04]  /*0340*/  ISETP.NE.U32.AND P0, PT, R4, RZ, PT ;  /* 0x000000ff0400720c */ /* 0x000fc80003f05070 */
[----:B------:R-:W-:Y:S01]  /*0350*/  ISETP.NE.AND.EX P0, PT, R5, RZ, PT, P0 ;  /* 0x000000ff0500720c */ /* 0x000fe20003f05300 */
[----:B--2---:R-:W1:Y:S01]  /*0360*/  @!P4 LDC R7, c[0x0][0x434] ;  /* 0x00010d00ff07cb82 */ /* 0x004e620000000800 */
[----:B------:R-:W-:Y:S02]  /*0370*/  ISETP.NE.AND P1, PT, RZ, UR4, PT ;  /* 0x00000004ff007c0c */ /* 0x000fe4000bf25270 */
[----:B------:R-:W-:-:S09]  /*0380*/  ISETP.EQ.U32.AND P3, PT, R4, RZ, PT ;  /* 0x000000ff0400720c */ /* 0x000fd20003f62070 */
[----:B------:R-:W2:Y:S01]  /*0390*/  @!P0 LDC R14, c[0x0][0x438] ;  /* 0x00010e00ff0e8b82 */ /* 0x000ea20000000800 */
[----:B------:R-:W-:Y:S01]  /*03a0*/  ISETP.EQ.OR.EX P3, PT, R5, RZ, !P1, P3 ;  /* 0x000000ff0500720c */ /* 0x000fe20004f62730 */
[----:B----4-:R-:W-:Y:S02]  /*03b0*/  IMAD.MOV.U32 R6, RZ, RZ, -0x1 ;  /* 0xffffffffff067424 */ /* 0x010fe400078e00ff */
[----:B------:R-:W-:-:S10]  /*03c0*/  IMAD.SHL.U32 R170, R21, 0x40, RZ ;  /* 0x0000004015aa7824 */ /* 0x000fd400078e00ff */
[----:B------:R4:W5:Y:S01]  /*03d0*/  @!P3 LDG.E R6, desc[UR16][R12.64] ;  /* 0x000000100c06b981 */ /* 0x000962000c1e1900 */
[----:B---3--:R-:W-:-:S05]  /*03e0*/  @P4 IMAD.IADD R7, R15, 0x1, -R0 ;  /* 0x000000010f074824 */ /* 0x008fca00078e0a00 */
[----:B-1----:R-:W-:Y:S01]  /*03f0*/  ISETP.GT.AND P3, PT, R7, R170, PT ;  /* 0x000000aa0700720c */ /* 0x002fe20003f64270 */
[----:B--2-4-:R-:W-:-:S12]  /*0400*/  @!P0 BRA `(.L_x_6492) ;  /* 0x00000000000c8947 */ /* 0x014fd80003800000 */
[----:B------:R-:W2:Y:S02]  /*0410*/  @P1 LDG.E R5, desc[UR16][R12.64+0x4] ;  /* 0x000004100c051981 */ /* 0x000ea4000c1e1900 */
[----:B--2--5:R-:W-:-:S06]  /*0420*/  @P1 IADD3 R14, PT, PT, R5, -R6, RZ ;  /* 0x80000006050e1210 */ /* 0x024fcc0007ffe0ff */
[----:B------:R1:W5:Y:S02]  /*0430*/  @!P1 LDG.E R14, desc[UR16][R12.64] ;  /* 0x000000100c0e9981 */ /* 0x000364000c1e1900 */
.L_x_6492:
        /* <DEDUP_REMOVED lines=14> */
[----:B------:R-:W-:Y:S02]  /*0520*/  VIADD R13, R13, 0xffffffff ;  /* 0xffffffff0d0d7836 */ /* 0x000fe40000000000 */
[----:B-1----:R-:W-:-:S04]  /*0530*/  VIADD R18, R18, 0xffffffe ;  /* 0x0ffffffe12127836 */ /* 0x002fc80000000000 */
        /* <DEDUP_REMOVED lines=16> */
[----:B------:R-:W-:Y:S01]  /*0640*/  ISETP.GE.U32.AND P4, PT, R2, R17, PT ;  /* 0x000000110200720c */ /* 0x000fe20003f86070 */
[----:B------:R-:W-:Y:S01]  /*0650*/  IMAD.MOV R17, RZ, RZ, -R169 ;  /* 0x000000ffff117224 */ /* 0x000fe200078e0aa9 */
[----:B------:R-:W4:Y:S01]  /*0660*/  S2R R2, SR_CTAID.Y ;  /* 0x0000000000027919 */ /* 0x000f220000002600 */
[----:B-1----:R-:W-:Y:S01]  /*0670*/  @!P2 ISETP.NE.U32.AND P3, PT, R4, RZ, PT ;  /* 0x000000ff0400a20c */ /* 0x002fe20003f65070 */
[----:B------:R-:W-:Y:S02]  /*0680*/  VIADD R4, R21, 0x1 ;  /* 0x0000000115047836 */ /* 0x000fe40000000000 */
[----:B------:R-:W-:Y:S01]  /*0690*/  IMAD R16, R11, R17, R16 ;  /* 0x000000110b107224 */ /* 0x000fe200078e0210 */
[----:B------:R-:W-:Y:S01]  /*06a0*/  @!P2 ISETP.NE.AND.EX P3, PT, R5, RZ, PT, P3 ;  /* 0x000000ff0500a20c */ /* 0x000fe20003f65330 */
[----:B------:R-:W-:-:S03]  /*06b0*/  IMAD R4, R4, 0x40, -R7 ;  /* 0x0000004004047824 */ /* 0x000fc600078e0a07 */
[----:B--2---:R-:W-:Y:S02]  /*06c0*/  @!P2 SEL R15, R15, RZ, P3 ;  /* 0x000000ff0f0fa207 */ /* 0x004fe40001800000 */
[----:B------:R-:W-:Y:S02]  /*06d0*/  @P4 VIADD R12, R12, 0x1 ;  /* 0x000000010c0c4836 */ /* 0x000fe40000000000 */
[----:B------:R-:W-:Y:S02]  /*06e0*/  @!P2 IADD3 R94, PT, PT, R15, R14, -R3 ;  /* 0x0000000e0f5ea210 */ /* 0x000fe40007ffe803 */
[----:B------:R-:W-:Y:S01]  /*06f0*/  @!P0 IMAD.MOV R12, RZ, RZ, -R12 ;  /* 0x000000ffff0c8224 */ /* 0x000fe200078e0a0c */
[----:B------:R-:W-:Y:S02]  /*0700*/  @!P1 LOP3.LUT R12, RZ, R10, RZ, 0x33, !PT ;  /* 0x0000000aff0c9212 */ /* 0x000fe400078e33ff */
[----:B------:R-:W-:-:S05]  /*0710*/  VIADD R13, R94, 0x3f ;  /* 0x0000003f5e0d7836 */ /* 0x000fca0000000000 */
[----:B---3--:R-:W-:Y:S02]  /*0720*/  IADD3 R5, PT, PT, R13, UR14, R4 ;  /* 0x0000000e0d057c10 */ /* 0x008fe4000fffe004 */
[----:B------:R-:W-:Y:S01]  /*0730*/  SHF.R.S32.HI R10, RZ, 0x1f, R13 ;  /* 0x0000001fff0a7819 */ /* 0x000fe2000001140d */
[----:B------:R-:W1:Y:S01]  /*0740*/  S2R R4, SR_TID.X ;  /* 0x0000000000047919 */ /* 0x000e620000002100 */
[----:B------:R-:W-:Y:S02]  /*0750*/  SHF.R.S32.HI R14, RZ, 0x1f, R5 ;  /* 0x0000001fff0e7819 */ /* 0x000fe40000011405 */
[----:B------:R-:W-:Y:S02]  /*0760*/  LEA.HI R10, R10, R13, RZ, 0x6 ;  /* 0x0000000d0a0a7211 */ /* 0x000fe400078f30ff */
[----:B------:R-:W-:Y:S01]  /*0770*/  LEA.HI R14, R14, R5, RZ, 0x6 ;  /* 0x000000050e0e7211 */ /* 0x000fe200078f30ff */
[----:B----4-:R-:W-:Y:S01]  /*0780*/  IMAD R161, R12, R2, RZ ;  /* 0x000000020ca17224 */ /* 0x010fe200078e02ff */
[----:B------:R-:W-:-:S02]  /*0790*/  SHF.R.S32.HI R10, RZ, 0x6, R10 ;  /* 0x00000006ff0a7819 */ /* 0x000fc4000001140a */
[----:B------:R-:W-:Y:S02]  /*07a0*/  SHF.R.S32.HI R14, RZ, 0x6, R14 ;  /* 0x00000006ff0e7819 */ /* 0x000fe4000001140e */
[----:B------:R-:W-:-:S04]  /*07b0*/  VIADDMNMX R5, R161, R12, R10, PT ;  /* 0x0000000ca1057246 */ /* 0x000fc8000380010a */
[----:B------:R-:W-:-:S04]  /*07c0*/  VIMNMX R128, PT, PT, R5, R14, PT ;  /* 0x0000000e05807248 */ /* 0x000fc80003fe0100 */
[----:B------:R-:W-:-:S13]  /*07d0*/  ISETP.GE.AND P0, PT, R161, R128, PT ;  /* 0x00000080a100720c */ /* 0x000fda0003f06270 */
[----:B-1----:R-:W-:Y:S05]  /*07e0*/  @!P0 BRA `(.L_x_6493) ;  /* 0x0000000800ac8947 */ /* 0x002fea0003800000 */
        /* <DEDUP_REMOVED lines=17> */
[----:B-1----:R-:W-:-:S04]  /*0900*/  IMAD R8, R2, R8, R169 ;  /* 0x0000000802087224 */ /* 0x002fc800078e02a9 */
[----:B------:R-:W-:Y:S02]  /*0910*/  IMAD R11, R8, R11, R16 ;  /* 0x0000000b080b7224 */ /* 0x000fe400078e0210 */
[----:B------:R-:W-:Y:S02]  /*0920*/  VIADD R16, R0, 0x18 ;  /* 0x0000001800107836 */ /* 0x000fe40000000000 */
[----:B------:R-:W-:Y:S01]  /*0930*/  IMAD R9, R11, R9, R170 ;  /* 0x000000090b097224 */ /* 0x000fe200078e02aa */
[----:B------:R-:W-:Y:S02]  /*0940*/  LOP3.LUT R11, R13, 0x1f80, R4, 0xf8, !PT ;  /* 0x00001f800d0b7812 */ /* 0x000fe400078ef804 */
[----:B------:R-:W-:Y:S01]  /*0950*/  ISETP.GE.AND P0, PT, R16, R7, PT ;  /* 0x000000071000720c */ /* 0x000fe20003f06270 */
        /* <DEDUP_REMOVED lines=12> */
.L_x_6495:
[----:B------:R-:W-:Y:S05]  /*0a20*/  BSYNC.RECONVERGENT B0 ;  /* 0x0000000000007941 */ /* 0x000fea0003800200 */
.L_x_6494:
        /* <DEDUP_REMOVED lines=15> */
.L_x_6497:
[----:B------:R-:W-:Y:S05]  /*0b20*/  BSYNC.RECONVERGENT B0 ;  /* 0x0000000000007941 */ /* 0x000fea0003800200 */
.L_x_6496:
        /* <DEDUP_REMOVED lines=15> */
.L_x_6499:
[----:B------:R-:W-:Y:S05]  /*0c20*/  BSYNC.RECONVERGENT B0 ;  /* 0x0000000000007941 */ /* 0x000fea0003800200 */
.L_x_6498:
        /* <DEDUP_REMOVED lines=14> */
.L_x_6501:
[----:B------:R-:W-:Y:S05]  /*0d10*/  BSYNC.RECONVERGENT B0 ;  /* 0x0000000000007941 */ /* 0x000fea0003800200 */
.L_x_6500:
        /* <DEDUP_REMOVED lines=13> */
.L_x_6503:
[----:B------:R-:W-:Y:S05]  /*0df0*/  BSYNC.RECONVERGENT B0 ;  /* 0x0000000000007941 */ /* 0x000fea0003800200 */
.L_x_6502:
        /* <DEDUP_REMOVED lines=13> */
.L_x_6505:
[----:B------:R-:W-:Y:S05]  /*0ed0*/  BSYNC.RECONVERGENT B0 ;  /* 0x0000000000007941 */ /* 0x000fea0003800200 */
.L_x_6504:
        /* <DEDUP_REMOVED lines=13> */
.L_x_6507:
[----:B------:R-:W-:Y:S05]  /*0fb0*/  BSYNC.RECONVERGENT B0 ;  /* 0x0000000000007941 */ /* 0x000fea0003800200 */
.L_x_6506:
        /* <DEDUP_REMOVED lines=13> */
.L_x_6509:
[----:B------:R-:W-:Y:S05]  /*1090*/  BSYNC.RECONVERGENT B0 ;  /* 0x0000000000007941 */ /* 0x000fea0003800200 */
.L_x_6508:
        /* <DEDUP_REMOVED lines=32> */
.L_x_6493:
        /* <DEDUP_REMOVED lines=11> */
.L_x_6510:
[----:B------:R-:W-:Y:S05]  /*1350*/  BRA.U !UP1, `(.L_x_6511) ;  /* 0x0000000509907547 */ /* 0x000fea000b800000 */
[----:B-1----:R-:W1:Y:S01]  /*1360*/  LDC R11, c[0x0][0x4f0] ;  /* 0x00013c00ff0b7b82 */ /* 0x002e620000000800 */
        /* <DEDUP_REMOVED lines=11> */
[----:B-1---5:R-:W-:-:S04]  /*1420*/  IMAD.MOV R2, RZ, RZ, -R9 ;  /* 0x000000ffff027224 */ /* 0x022fc800078e0a09 */
        /* <DEDUP_REMOVED lines=23> */
[----:B------:R-:W-:-:S05]  /*15a0*/  IMAD.WIDE R18, R9, 0x4, R172 ;  /* 0x0000000409127825 */ /* 0x000fca00078e02ac */
[----:B------:R-:W2:Y:S01]  /*15b0*/  LDG.E R10, desc[UR16][R18.64] ;  /* 0x00000010120a7981 */ /* 0x000ea2000c1e1900 */
[----:B------:R-:W-:Y:S01]  /*15c0*/  IMAD.MOV R9, RZ, RZ, -R9 ;  /* 0x000000ffff097224 */ /* 0x000fe200078e0a09 */
[----:B----4-:R-:W-:Y:S02]  /*15d0*/  MOV R102, UR10 ;  /* 0x0000000a00667c02 */ /* 0x010fe40008000f00 */
[----:B---3--:R-:W-:Y:S01]  /*15e0*/  MOV R24, UR8 ;  /* 0x0000000800187c02 */ /* 0x008fe20008000f00 */
[----:B------:R-:W-:Y:S01]  /*15f0*/  IMAD R14, R11, R9, R14 ;  /* 0x000000090b0e7224 */ /* 0x000fe200078e020e */
[----:B------:R-:W-:Y:S02]  /*1600*/  MOV R103, UR11 ;  /* 0x0000000b00677c02 */ /* 0x000fe40008000f00 */
[----:B--2---:R-:W-:Y:S02]  /*1610*/  IABS R5, R3 ;  /* 0x0000000300057213 */ /* 0x004fe40000000000 */
[----:B------:R-:W-:-:S02]  /*1620*/  MOV R25, UR9 ;  /* 0x0000000900197c02 */ /* 0x000fc40008000f00 */
[----:B------:R-:W2:Y:S08]  /*1630*/  I2F.RP R15, R5 ;  /* 0x00000005000f7306 */ /* 0x000eb00000209400 */
[----:B--2---:R-:W2:Y:S02]  /*1640*/  MUFU.RCP R12, R15 ;  /* 0x0000000f000c7308 */ /* 0x004ea40000001000 */
[----:B--2---:R-:W-:-:S06]  /*1650*/  VIADD R12, R12, 0xffffffe ;  /* 0x0ffffffe0c0c7836 */ /* 0x004fcc0000000000 */
        /* <DEDUP_REMOVED lines=52> */
.L_x_6511:
        /* <DEDUP_REMOVED lines=15> */
.L_x_6513:
[----:B------:R-:W2:Y:S01]  /*1a90*/  LDC.64 R102, c[0x0][0x3b8] ;  /* 0x0000ee00ff667b82 */ /* 0x000ea20000000a00 */
[----:B------:R-:W-:-:S05]  /*1aa0*/  IADD3 R8, PT, PT, R3, R6, RZ ;  /* 0x0000000603087210 */ /* 0x000fca0007ffe0ff */
[C---:B--2---:R-:W-:Y:S02]  /*1ab0*/  IMAD R15, R8.reuse, R103, RZ ;  /* 0x00000067080f7224 */ /* 0x044fe400078e02ff */
[----:B------:R-:W-:-:S05]  /*1ac0*/  IMAD.WIDE.U32 R8, R8, R102, RZ ;  /* 0x0000006608087225 */ /* 0x000fca00078e00ff */
[----:B------:R-:W-:Y:S02]  /*1ad0*/  IADD3 R15, PT, PT, R9, R15, RZ ;  /* 0x0000000f090f7210 */ /* 0x000fe40007ffe0ff */
[----:B------:R-:W-:Y:S02]  /*1ae0*/  MOV R14, R8 ;  /* 0x00000008000e7202 */ /* 0x000fe40000000f00 */
.L_x_6514:
        /* <DEDUP_REMOVED lines=14> */
.L_x_6515:
[----:B------:R-:W2:Y:S01]  /*1bd0*/  LDC.64 R24, c[0x0][0x3c0] ;  /* 0x0000f000ff187b82 */ /* 0x000ea20000000a00 */
[----:B------:R-:W-:-:S05]  /*1be0*/  IADD3 R3, PT, PT, R3, R6, RZ ;  /* 0x0000000603037210 */ /* 0x000fca0007ffe0ff */
[C---:B--2---:R-:W-:Y:S02]  /*1bf0*/  IMAD R19, R3.reuse, R25, RZ ;  /* 0x0000001903137224 */ /* 0x044fe400078e02ff */
[----:B-----5:R-:W-:-:S05]  /*1c00*/  IMAD.WIDE.U32 R2, R3, R24, RZ ;  /* 0x0000001803027225 */ /* 0x020fca00078e00ff */
[----:B------:R-:W-:Y:S02]  /*1c10*/  IADD3 R19, PT, PT, R3, R19, RZ ;  /* 0x0000001303137210 */ /* 0x000fe40007ffe0ff */
[----:B------:R-:W-:-:S07]  /*1c20*/  MOV R18, R2 ;  /* 0x0000000200127202 */ /* 0x000fce0000000f00 */
.L_x_6516:
[----:B------:R-:W2:Y:S01]  /*1c30*/  LDC R5, c[0x0][0x3e8] ;  /* 0x0000fa00ff057b82 */ /* 0x000ea20000000800 */
[----:B------:R-:W-:Y:S02]  /*1c40*/  CS2R R172, SRZ ;  /* 0x0000000000ac7805 */ /* 0x000fe4000001ff00 */
[----:B--2---:R-:W-:-:S04]  /*1c50*/  IABS R2, R5 ;  /* 0x0000000500027213 */ /* 0x004fc80000000000 */
        /* <DEDUP_REMOVED lines=10> */
[----:B------:R-:W-:Y:S02]  /*1d00*/  IMAD.HI.U32 R12, R9, R6, RZ ;  /* 0x00000006090c7227 */ /* 0x000fe400078e00ff */
[----:B------:R-:W1:Y:S02]  /*1d10*/  LDC.64 R8, c[0x0][0x3d8] ;  /* 0x0000f600ff087b82 */ /* 0x000e640000000a00 */
        /* <DEDUP_REMOVED lines=18> */
[----:B------:R-:W2:Y:S01]  /*1e40*/  LDC.64 R2, c[0x0][0x3d0] ;  /* 0x0000f400ff027b82 */ /* 0x000ea20000000a00 */
[----:B------:R-:W-:-:S04]  /*1e50*/  IADD3 R19, PT, PT, R19, R11, RZ ;  /* 0x0000000b13137210 */ /* 0x000fc80007ffe0ff */
        /* <DEDUP_REMOVED lines=12> */
.L_x_6512:
[----:B------:R-:W-:Y:S01]  /*1f20*/  ISETP.NE.AND P0, PT, R0, -0x1, PT ;  /* 0xffffffff0000780c */ /* 0x000fe20003f05270 */
[----:B------:R-:W1:Y:S01]  /*1f30*/  S2UR UR5, SR_CgaCtaId ;  /* 0x00000000000579c3 */ /* 0x000e620000008800 */
[----:B------:R-:W2:Y:S01]  /*1f40*/  LDCU.64 UR6, c[0x0][0x3c8] ;  /* 0x00007900ff0677ac */ /* 0x000ea20008000a00 */
[----:B------:R-:W-:Y:S01]  /*1f50*/  IMAD.IADD R160, R7, 0x1, -R170 ;  /* 0x0000000107a07824 */ /* 0x000fe200078e0aaa */
[----:B------:R-:W-:Y:S01]  /*1f60*/  SHF.R.U32.HI R22, RZ, 0x3, R4 ;  /* 0x00000003ff167819 */ /* 0x000fe20000011604 */
[----:B------:R-:W-:Y:S01]  /*1f70*/  IMAD.MOV.U32 R23, RZ, RZ, RZ ;  /* 0x000000ffff177224 */ /* 0x000fe200078e00ff */
[----:B------:R-:W3:Y:S01]  /*1f80*/  LDCU.64 UR10, c[0x0][0x388] ;  /* 0x00007100ff0a77ac */ /* 0x000ee20008000a00 */
        /* <DEDUP_REMOVED lines=9> */
[----:B--2---:R-:W-:Y:S02]  /*2020*/  IMAD R19, R17, UR6, RZ ;  /* 0x0000000611137c24 */ /* 0x004fe4000f8e02ff */
[----:B------:R-:W2:Y:S01]  /*2030*/  @P0 LDC.64 R2, c[0x0][0x3b0] ;  /* 0x0000ec00ff020b82 */ /* 0x000ea20000000a00 */
[----:B------:R-:W-:Y:S01]  /*2040*/  ISETP.GE.AND P2, PT, R10, R160, PT ;  /* 0x000000a00a00720c */ /* 0x000fe20003f46270 */
[----:B------:R-:W-:Y:S01]  /*2050*/  IMAD R19, R16, UR7, R19 ;  /* 0x0000000710137c24 */ /* 0x000fe2000f8e0213 */
[----:B-1----:R-:W-:Y:S01]  /*2060*/  ULEA UR5, UR5, UR4, 0x18 ;  /* 0x0000000405057291 */ /* 0x002fe2000f8ec0ff */
[----:B-----5:R-:W-:-:S04]  /*2070*/  @!P0 IMAD.WIDE.U32 R26, R169, R8, RZ ;  /* 0x00000008a91a8225 */ /* 0x020fc800078e00ff */
[----:B------:R-:W-:Y:S02]  /*2080*/  @!P0 IMAD R12, R169, R9, R27 ;  /* 0x00000009a90c8224 */ /* 0x000fe400078e021b */
[----:B------:R-:W-:Y:S02]  /*2090*/  @!P0 IMAD.MOV.U32 R13, RZ, RZ, R26 ;  /* 0x000000ffff0d8224 */ /* 0x000fe400078e001a */
[----:B--2---:R-:W-:-:S04]  /*20a0*/  @P0 IMAD.WIDE.U32 R8, R0, R2, RZ ;  /* 0x0000000200080225 */ /* 0x004fc800078e00ff */
[----:B------:R-:W-:Y:S01]  /*20b0*/  @P0 IMAD R12, R0, R3, R9 ;  /* 0x00000003000c0224 */ /* 0x000fe200078e0209 */
[----:B------:R-:W-:Y:S01]  /*20c0*/  SHF.L.U32 R0, R4, 0x3, RZ ;  /* 0x0000000304007819 */ /* 0x000fe200000006ff */
[----:B------:R-:W-:Y:S01]  /*20d0*/  @P0 IMAD.MOV.U32 R13, RZ, RZ, R8 ;  /* 0x000000ffff0d0224 */ /* 0x000fe200078e0008 */
[----:B------:R-:W1:Y:S01]  /*20e0*/  LDC.64 R2, c[0x0][0x538] ;  /* 0x00014e00ff027b82 */ /* 0x000e620000000a00 */
        /* <DEDUP_REMOVED lines=16> */
[----:B---3--:R-:W-:Y:S01]  /*21f0*/  LEA R162, P4, R28, UR10, 0x1 ;  /* 0x0000000a1ca27c11 */ /* 0x008fe2000f8808ff */
        /* <DEDUP_REMOVED lines=35> */
.L_x_6518:
[----:B------:R-:W-:Y:S05]  /*2430*/  BSYNC.RECONVERGENT B0 ;  /* 0x0000000000007941 */ /* 0x000fea0003800200 */
.L_x_6517:
        /* <DEDUP_REMOVED lines=28> */
.L_x_6520:
[----:B------:R-:W-:Y:S05]  /*2600*/  BSYNC.RECONVERGENT B0 ;  /* 0x0000000000007941 */ /* 0x000fea0003800200 */
.L_x_6519:
        /* <DEDUP_REMOVED lines=8> */
[----:B--2---:R-:W-:Y:S01]  /*2690*/  IMAD.MOV.U32 R22, RZ, RZ, R12 ;  /* 0x000000ffff167224 */ /* 0x004fe200078e000c */
        /* <DEDUP_REMOVED lines=22> */
.L_x_6522:
[----:B------:R-:W-:Y:S05]  /*2800*/  BSYNC.RECONVERGENT B0 ;  /* 0x0000000000007941 */ /* 0x000fea0003800200 */
.L_x_6521:
[----:B------:R-:W-:Y:S01]  /*2810*/  SHF.L.U64.HI R90, R11, 0x1, R90 ;  /* 0x000000010b5a7819 */ /* 0x000fe2000001025a */
[----:B------:R-:W-:Y:S01]  /*2820*/  BSSY.RECONVERGENT B0, `(.L_x_6523) ;  /* 0x000001d000007945 */ /* 0x000fe20003800200 */
[----:B--2---:R-:W-:Y:S02]  /*2830*/  IADD3 R22, P1, PT, R91, R162, RZ ;  /* 0x000000a25b167210 */ /* 0x004fe40007f3e0ff */
[----:B------:R-:W-:-:S03]  /*2840*/  ISETP.GE.AND P3, PT, R6, R5, PT ;  /* 0x000000050600720c */ /* 0x000fc60003f66270 */
[----:B------:R-:W-:Y:S01]  /*2850*/  IMAD.X R23, R90, 0x1, R163, P1 ;  /* 0x000000015a177824 */ /* 0x000fe200008e06a3 */
[----:B------:R-:W-:Y:S09]  /*2860*/  @P0 BRA `(.L_x_6524) ;  /* 0x0000000000600947 */ /* 0x000ff20003800000 */
[----:B------:R-:W2:Y:S01]  /*2870*/  LDCU.64 UR8, c[0x0][0x3b0] ;  /* 0x00007600ff0877ac */ /* 0x000ea20008000a00 */
[----:B------:R-:W-:Y:S02]  /*2880*/  IADD3 R9, P0, PT, R20, 0x30, RZ ;  /* 0x0000003014097810 */ /* 0x000fe40007f1e0ff */
[----:B------:R-:W-:Y:S01]  /*2890*/  MOV R13, R19 ;  /* 0x00000013000d7202 */ /* 0x000fe20000000f00 */
[----:B------:R-:W5:Y:S02]  /*28a0*/  LDCU UR4, c[0x0][0x440] ;  /* 0x00008800ff0477ac */ /* 0x000f640008000800 */
[----:B---34-:R-:W-:Y:S01]  /*28b0*/  IMAD.X R14, RZ, RZ, R21, P0 ;  /* 0x000000ffff0e7224 */ /* 0x018fe200000e0615 */
[----:B------:R-:W3:Y:S03]  /*28c0*/  LDCU.64 UR6, c[0x0][0x380] ;  /* 0x00007000ff0677ac */ /* 0x000ee60008000a00 */
[----:B--2---:R-:W-:-:S02]  /*28d0*/  IMAD R14, R14, UR8, RZ ;  /* 0x000000080e0e7c24 */ /* 0x004fc4000f8e02ff */
        /* <DEDUP_REMOVED lines=17> */
.L_x_6524:
[----:B------:R-:W-:Y:S05]  /*29f0*/  BSYNC.RECONVERGENT B0 ;  /* 0x0000000000007941 */ /* 0x000fea0003800200 */
.L_x_6523:
        /* <DEDUP_REMOVED lines=17> */
.L_x_6526:
[----:B------:R-:W-:Y:S05]  /*2b10*/  BSYNC.RECONVERGENT B0 ;  /* 0x0000000000007941 */ /* 0x000fea0003800200 */
.L_x_6525:
        /* <DEDUP_REMOVED lines=17> */
.L_x_6528:
[----:B------:R-:W-:Y:S05]  /*2c30*/  BSYNC.RECONVERGENT B0 ;  /* 0x0000000000007941 */ /* 0x000fea0003800200 */
.L_x_6527:
        /* <DEDUP_REMOVED lines=19> */
.L_x_6530:
[----:B------:R-:W-:Y:S05]  /*2d70*/  BSYNC.RECONVERGENT B0 ;  /* 0x0000000000007941 */ /* 0x000fea0003800200 */
.L_x_6529:
        /* <DEDUP_REMOVED lines=17> */
.L_x_6532:
[----:B------:R-:W-:Y:S05]  /*2e90*/  BSYNC.RECONVERGENT B0 ;  /* 0x0000000000007941 */ /* 0x000fea0003800200 */
.L_x_6531:
        /* <DEDUP_REMOVED lines=17> */
[----:B------:R-:W-:Y:S02]  /*2fb0*/  LOP3.LUT R3, R88, 0x1c0, RZ, 0xc0, !PT ;  /* 0x000001c058037812 */ /* 0x000fe400078ec0ff */
[----:B------:R-:W-:Y:S01]  /*2fc0*/  IADD3 R12, PT, PT, R11, 0x1, R170 ;  /* 0x000000010b0c7810 */ /* 0x000fe20007ffe0aa */
[----:B------:R-:W-:Y:S01]  /*2fd0*/  IMAD.SHL.U32 R11, R4, 0x20, RZ ;  /* 0x00000020040b7824 */ /* 0x000fe200078e00ff */
[----:B------:R-:W-:-:S02]  /*2fe0*/  LOP3.LUT R3, R3, 0x38, R0, 0xf8, !PT ;  /* 0x0000003803037812 */ /* 0x000fc400078ef800 */
[----:B------:R-:W-:Y:S01]  /*2ff0*/  IADD3 R93, PT, PT, -R7, R12, R93 ;  /* 0x0000000c075d7210 */ /* 0x000fe20007ffe15d */
[----:B------:R-:W-:Y:S01]  /*3000*/  IMAD.SHL.U32 R7, R24, 0x10, RZ ;  /* 0x0000001018077824 */ /* 0x000fe200078e00ff */
[----:B------:R-:W-:Y:S02]  /*3010*/  LOP3.LUT R88, R88, 0x200, RZ, 0xc0, !PT ;  /* 0x0000020058587812 */ /* 0x000fe400078ec0ff */
[----:B------:R-:W-:Y:S02]  /*3020*/  LOP3.LUT R92, R92, 0x6, RZ, 0xc0, !PT ;  /* 0x000000065c5c7812 */ /* 0x000fe400078ec0ff */
[----:B------:R-:W-:Y:S02]  /*3030*/  LOP3.LUT R12, R88, 0x7c00, R11, 0xf8, !PT ;  /* 0x00007c00580c7812 */ /* 0x000fe400078ef80b */
[----:B------:R-:W-:Y:S02]  /*3040*/  LOP3.LUT R27, R3, 0x8, R14, 0x78, !PT ;  /* 0x00000008031b7812 */ /* 0x000fe400078e780e */
[----:B------:R-:W-:Y:S01]  /*3050*/  IADD3 R93, PT, PT, R93, UR14, R94 ;  /* 0x0000000e5d5d7c10 */ /* 0x000fe2000fffe05e */
[----:B------:R-:W-:Y:S01]  /*3060*/  BAR.SYNC.DEFER_BLOCKING 0x0 ;  /* 0x0000000000007b1d */ /* 0x000fe20000010000 */
[----:B--2---:R-:W-:Y:S01]  /*3070*/  FMUL.FTZ R0, R9, R2 ;  /* 0x0000000209007220 */ /* 0x004fe20000410000 */
[----:B------:R-:W-:-:S02]  /*3080*/  SHF.R.U32.HI R9, RZ, 0x4, R4 ;  /* 0x00000004ff097819 */ /* 0x000fc40000011604 */
[----:B------:R-:W-:Y:S02]  /*3090*/  SHF.L.U64.HI R2, R24, 0x4, R25 ;  /* 0x0000000418027819 */ /* 0x000fe40000010219 */
        /* <DEDUP_REMOVED lines=17> */
.L_x_6534:
[----:B------:R2:W-:Y:S04]  /*31b0*/  STS.128 [R167+0x8000], RZ ;  /* 0x008000ffa7007388 */ /* 0x0005e80000000c00 */
[----:B------:R2:W-:Y:S02]  /*31c0*/  STS.128 [R167+0xa000], RZ ;  /* 0x00a000ffa7007388 */ /* 0x0005e40000000c00 */
.L_x_6535:
[----:B------:R-:W-:Y:S05]  /*31d0*/  BSYNC.RECONVERGENT B0 ;  /* 0x0000000000007941 */ /* 0x000fea0003800200 */
.L_x_6533:
[-C--:B------:R-:W-:Y:S01]  /*31e0*/  ISETP.GE.AND P1, PT, R10, R5.reuse, PT ;  /* 0x000000050a00720c */ /* 0x080fe20003f26270 */
[----:B------:R-:W-:Y:S01]  /*31f0*/  IMAD.SHL.U32 R9, R9, 0x400, RZ ;  /* 0x0000040009097824 */ /* 0x000fe200078e00ff */
[-C--:B------:R-:W-:Y:S01]  /*3200*/  ISETP.GE.AND P3, PT, R6, R5.reuse, PT ;  /* 0x000000050600720c */ /* 0x080fe20003f66270 */
        /* <DEDUP_REMOVED lines=27> */
.L_x_6537:
[----:B------:R-:W-:Y:S05]  /*33c0*/  BSYNC.RECONVERGENT B0 ;  /* 0x0000000000007941 */ /* 0x000fea0003800200 */
.L_x_6536:
        /* <DEDUP_REMOVED lines=21> */
.L_x_6539:
[----:B------:R-:W-:Y:S05]  /*3520*/  BSYNC.RECONVERGENT B0 ;  /* 0x0000000000007941 */ /* 0x000fea0003800200 */
.L_x_6538:
        /* <DEDUP_REMOVED lines=19> */
.L_x_6541:
[----:B------:R-:W-:Y:S05]  /*3660*/  BSYNC.RECONVERGENT B0 ;  /* 0x0000000000007941 */ /* 0x000fea0003800200 */
.L_x_6540:
[----:B------:R-:W-:Y:S01]  /*3670*/  LDSM.16.M88.4 R52, [R159] ;  /* 0x000000009f34783b */ /* 0x000fe20000000200 */
[----:B------:R-:W-:Y:S01]  /*3680*/  R2P PR, R4, 0x6 ;  /* 0x0000000604007804 */ /* 0x000fe20000000000 */
[----:B----4-:R-:W-:Y:S01]  /*3690*/  IMAD.MOV.U32 R3, RZ, RZ, 0x20 ;  /* 0x00000020ff037424 */ /* 0x010fe200078e00ff */
[----:B------:R-:W4:Y:S01]  /*36a0*/  LDCU UR8, c[0x0][0x50c] ;  /* 0x0000a180ff0877ac */ /* 0x000f220008000800 */
[----:B------:R-:W5:Y:S01]  /*36b0*/  LDSM.16.M88.4 R20, [R158+UR5+0x4000] ;  /* 0x004000059e14783b */ /* 0x000f620008000200 */
[----:B------:R-:W-:Y:S01]  /*36c0*/  VIADD R4, R158, UR5 ;  /* 0x000000059e047c36 */ /* 0x000fe20008000000 */
[----:B------:R-:W-:Y:S01]  /*36d0*/  VIMNMX R130, PT, PT, R93, R94, PT ;  /* 0x0000005e5d827248 */ /* 0x000fe20003fe0100 */
[----:B------:R-:W-:Y:S01]  /*36e0*/  IMAD.MOV.U32 R2, RZ, RZ, 0x40 ;  /* 0x00000040ff027424 */ /* 0x000fe200078e00ff */
[----:B------:R-:W-:Y:S01]  /*36f0*/  SEL R3, R3, 0xffffffe0, !P1 ;  /* 0xffffffe003037807 */ /* 0x000fe20004800000 */
[----:B------:R-:W2:Y:S01]  /*3700*/  LDSM.16.M88.4 R68, [R158+UR5+0x4800] ;  /* 0x004800059e44783b */ /* 0x000ea20008000200 */
[----:B------:R-:W-:Y:S01]  /*3710*/  IMAD.IADD R131, R89, 0x1, R92 ;  /* 0x0000000159837824 */ /* 0x000fe200078e025c */
[----:B------:R-:W-:-:S02]  /*3720*/  VIADDMNMX R129, R93, 0x8, R94, PT ;  /* 0x000000085d817846 */ /* 0x000fc4000380015e */
[C-C-:B------:R-:W-:Y:S01]  /*3730*/  IMAD.IADD R157, R159.reuse, 0x1, R3.reuse ;  /* 0x000000019f9d7824 */ /* 0x140fe200078e0203 */
[----:B------:R-:W3:Y:S01]  /*3740*/  LDSM.16.M88.4 R60, [R158+UR5+0x5000] ;  /* 0x005000059e3c783b */ /* 0x000ee20008000200 */
[----:B------:R-:W-:Y:S01]  /*3750*/  IMAD.IADD R153, R4, 0x1, R3 ;  /* 0x0000000104997824 */ /* 0x000fe200078e0203 */
[----:B------:R-:W-:Y:S02]  /*3760*/  SEL R2, R2, 0xffffffc0, !P2 ;  /* 0xffffffc002027807 */ /* 0x000fe40005000000 */
[----:B------:R-:W4:Y:S03]  /*3770*/  LDSM.16.M88.4 R16, [R158+UR5+0x5800] ;  /* 0x005800059e10783b */ /* 0x000f260008000200 */
[--C-:B------:R-:W-:Y:S01]  /*3780*/  IMAD.IADD R156, R159, 0x1, R2.reuse ;  /* 0x000000019f9c7824 */ /* 0x100fe200078e0202 */
[----:B-1----:R-:W-:Y:S01]  /*3790*/  LDSM.16.M88.4 R12, [R157] ;  /* 0x000000009d0c783b */ /* 0x002fe20000000200 */
[----:B------:R-:W-:-:S02]  /*37a0*/  IMAD.IADD R152, R4, 0x1, R2 ;  /* 0x0000000104987824 */ /* 0x000fc400078e0202 */
[C---:B------:R-:W-:Y:S01]  /*37b0*/  IMAD.IADD R155, R3.reuse, 0x1, R156 ;  /* 0x00000001039b7824 */ /* 0x040fe200078e029c */
[----:B------:R-:W1:Y:S02]  /*37c0*/  LDSM.16.M88.4 R84, [R153+0x4000] ;  /* 0x004000009954783b */ /* 0x000e640000000200 */
[----:B------:R-:W-:Y:S02]  /*37d0*/  IADD3 R151, PT, PT, R3, R152, RZ ;  /* 0x0000009803977210 */ /* 0x000fe40007ffe0ff */
[----:B------:R-:W1:Y:S04]  /*37e0*/  LDSM.16.M88.4 R8, [R153+0x4800] ;  /* 0x004800009908783b */ /* 0x000e680000000200 */
[----:B------:R-:W1:Y:S04]  /*37f0*/  LDSM.16.M88.4 R80, [R153+0x5000] ;  /* 0x005000009950783b */ /* 0x000e680000000200 */
[----:B------:R-:W1:Y:S04]  /*3800*/  LDSM.16.M88.4 R76, [R153+0x5800] ;  /* 0x00580000994c783b */ /* 0x000e680000000200 */
[----:B------:R-:W-:Y:S01]  /*3810*/  LDSM.16.M88.4 R48, [R156] ;  /* 0x000000009c30783b */ /* 0x000fe20000000200 */
[C---:B-----5:R-:W-:Y:S03]  /*3820*/  HMMA.16816.F32 R28, R52.reuse, R20, RZ ;  /* 0x00000014341c723c */ /* 0x060fe600000018ff */
[----:B------:R-:W5:Y:S04]  /*3830*/  LDSM.16.M88.4 R44, [R152+0x4000] ;  /* 0x00400000982c783b */ /* 0x000f680000000200 */
[----:B------:R-:W5:Y:S01]  /*3840*/  LDSM.16.M88.4 R40, [R152+0x4800] ;  /* 0x004800009828783b */ /* 0x000f620000000200 */
[C---:B------:R-:W-:Y:S03]  /*3850*/  HMMA.16816.F32 R20, R52.reuse, R22, RZ ;  /* 0x000000163414723c */ /* 0x040fe600000018ff */
[----:B------:R-:W5:Y:S04]  /*3860*/  LDSM.16.M88.4 R32, [R152+0x5800] ;  /* 0x005800009820783b */ /* 0x000f680000000200 */
[----:B------:R-:W5:Y:S01]  /*3870*/  LDSM.16.M88.4 R36, [R152+0x5000] ;  /* 0x005000009824783b */ /* 0x000f620000000200 */
[C---:B--2---:R-:W-:Y:S03]  /*3880*/  HMMA.16816.F32 R72, R52.reuse, R68, RZ ;  /* 0x000000443448723c */ /* 0x044fe600000018ff */
[----:B------:R-:W-:Y:S04]  /*3890*/  LDSM.16.M88.4 R4, [R151+0x4000] ;  /* 0x004000009704783b */ /* 0x000fe80000000200 */
[----:B------:R-:W0:Y:S01]  /*38a0*/  LDGDEPBAR ;  /* 0x00000000000079af */ /* 0x000e220000000000 */
[C---:B---3--:R-:W-:Y:S08]  /*38b0*/  HMMA.16816.F32 R64, R52.reuse, R60, RZ ;  /* 0x0000003c3440723c */ /* 0x048ff000000018ff */
[C---:B------:R-:W-:Y:S08]  /*38c0*/  HMMA.16816.F32 R68, R52.reuse, R70, RZ ;  /* 0x000000463444723c */ /* 0x040ff000000018ff */
[C---:B------:R-:W-:Y:S08]  /*38d0*/  HMMA.16816.F32 R60, R52.reuse, R62, RZ ;  /* 0x0000003e343c723c */ /* 0x040ff000000018ff */
[C---:B----4-:R-:W-:Y:S08]  /*38e0*/  HMMA.16816.F32 R56, R52.reuse, R16, RZ ;  /* 0x000000103438723c */ /* 0x050ff000000018ff */
[----:B------:R-:W-:Y:S01]  /*38f0*/  HMMA.16816.F32 R52, R52, R18, RZ ;  /* 0x000000123434723c */ /* 0x000fe200000018ff */
[----:B------:R-:W2:Y:S07]  /*3900*/  LDSM.16.M88.4 R16, [R155] ;  /* 0x000000009b10783b */ /* 0x000eae0000000200 */
[C---:B-1----:R-:W-:Y:S08]  /*3910*/  HMMA.16816.F32 R28, R12.reuse, R84, R28 ;  /* 0x000000540c1c723c */ /* 0x042ff0000000181c */
[C---:B------:R-:W-:Y:S08]  /*3920*/  HMMA.16816.F32 R20, R12.reuse, R86, R20 ;  /* 0x000000560c14723c */ /* 0x040ff00000001814 */
[C---:B------:R-:W-:Y:S08]  /*3930*/  HMMA.16816.F32 R72, R12.reuse, R8, R72 ;  /* 0x000000080c48723c */ /* 0x040ff00000001848 */
[C---:B------:R-:W-:Y:S01]  /*3940*/  HMMA.16816.F32 R68, R12.reuse, R10, R68 ;  /* 0x0000000a0c44723c */ /* 0x040fe20000001844 */
[----:B------:R-:W-:Y:S07]  /*3950*/  LDSM.16.M88.4 R8, [R158+UR5+0x6000] ;  /* 0x006000059e08783b */ /* 0x000fee0008000200 */
[C---:B------:R-:W-:Y:S08]  /*3960*/  HMMA.16816.F32 R64, R12.reuse, R80, R64 ;  /* 0x000000500c40723c */ /* 0x040ff00000001840 */
[C---:B------:R-:W-:Y:S01]  /*3970*/  HMMA.16816.F32 R60, R12.reuse, R82, R60 ;  /* 0x000000520c3c723c */ /* 0x040fe2000000183c */
[----:B------:R-:W1:Y:S07]  /*3980*/  LDSM.16.M88.4 R80, [R151+0x4800] ;  /* 0x004800009750783b */ /* 0x000e6e0000000200 */
[C---:B------:R-:W-:Y:S08]  /*3990*/  HMMA.16816.F32 R56, R12.reuse, R76, R56 ;  /* 0x0000004c0c38723c */ /* 0x040ff00000001838 */
[----:B------:R-:W-:Y:S01]  /*39a0*/  HMMA.16816.F32 R52, R12, R78, R52 ;  /* 0x0000004e0c34723c */ /* 0x000fe20000001834 */
[----:B------:R-:W3:Y:S04]  /*39b0*/  LDSM.16.M88.4 R12, [R159+0x2000] ;  /* 0x002000009f0c783b */ /* 0x000ee80000000200 */
[----:B------:R-:W4:Y:S03]  /*39c0*/  LDSM.16.M88.4 R76, [R151+0x5000] ;  /* 0x00500000974c783b */ /* 0x000f260000000200 */
[C---:B-----5:R-:W-:Y:S08]  /*39d0*/  HMMA.16816.F32 R28, R48.reuse, R44, R28 ;  /* 0x0000002c301c723c */ /* 0x060ff0000000181c */
[C---:B------:R-:W-:Y:S01]  /*39e0*/  HMMA.16816.F32 R20, R48.reuse, R46, R20 ;  /* 0x0000002e3014723c */ /* 0x040fe20000001814 */
[----:B------:R-:W-:Y:S07]  /*39f0*/  LDSM.16.M88.4 R44, [R156+0x2000] ;  /* 0x002000009c2c783b */ /* 0x000fee0000000200 */
[C---:B------:R-:W-:Y:S08]  /*3a00*/  HMMA.16816.F32 R72, R48.reuse, R40, R72 ;  /* 0x000000283048723c */ /* 0x040ff00000001848 */
[C---:B------:R-:W-:Y:S08]  /*3a10*/  HMMA.16816.F32 R68, R48.reuse, R42, R68 ;  /* 0x0000002a3044723c */ /* 0x040ff00000001844 */
[C---:B------:R-:W-:Y:S08]  /*3a20*/  HMMA.16816.F32 R56, R48.reuse, R32, R56 ;  /* 0x000000203038723c */ /* 0x040ff00000001838 */
[C---:B------:R-:W-:Y:S01]  /*3a30*/  HMMA.16816.F32 R52, R48.reuse, R34, R52 ;  /* 0x000000223034723c */ /* 0x040fe20000001834 */
[----:B------:R-:W5:Y:S07]  /*3a40*/  LDSM.16.M88.4 R32, [R151+0x5800] ;  /* 0x005800009720783b */ /* 0x000f6e0000000200 */
[C---:B------:R-:W-:Y:S08]  /*3a50*/  HMMA.16816.F32 R64, R48.reuse, R36, R64 ;  /* 0x000000243040723c */ /* 0x040ff00000001840 */
[----:B------:R-:W-:Y:S01]  /*3a60*/  HMMA.16816.F32 R60, R48, R38, R60 ;  /* 0x00000026303c723c */ /* 0x000fe2000000183c */
[----:B------:R-:W-:Y:S07]  /*3a70*/  LDSM.16.M88.4 R36, [R157+0x2000] ;  /* 0x002000009d24783b */ /* 0x000fee0000000200 */
[C---:B--2---:R-:W-:Y:S01]  /*3a80*/  HMMA.16816.F32 R40, R16.reuse, R4, R28 ;  /* 0x000000041028723c */ /* 0x044fe2000000181c */
[----:B------:R-:W2:Y:S07]  /*3a90*/  LDSM.16.M88.4 R28, [R153+0x6000] ;  /* 0x00600000991c783b */ /* 0x000eae0000000200 */
[C---:B------:R-:W-:Y:S01]  /*3aa0*/  HMMA.16816.F32 R20, R16.reuse, R6, R20 ;  /* 0x000000061014723c */ /* 0x040fe20000001814 */
[----:B------:R-:W2:Y:S07]  /*3ab0*/  LDSM.16.M88.4 R4, [R158+UR5+0x6800] ;  /* 0x006800059e04783b */ /* 0x000eae0008000200 */
[----:B-1----:R-:W-:Y:S08]  /*3ac0*/  HMMA.16816.F32 R72, R16, R80, R72 ;  /* 0x000000501048723c */ /* 0x002ff00000001848 */
[----:B---3--:R-:W-:Y:S01]  /*3ad0*/  HMMA.16816.F32 R48, R12, R8, R40 ;  /* 0x000000080c30723c */ /* 0x008fe20000001828 */
[----:B------:R-:W1:Y:S07]  /*3ae0*/  LDSM.16.M88.4 R40, [R152+0x6000] ;  /* 0x006000009828783b */ /* 0x000e6e0000000200 */
[----:B------:R-:W-:Y:S08]  /*3af0*/  HMMA.16816.F32 R68, R16, R82, R68 ;  /* 0x000000521044723c */ /* 0x000ff00000001844 */
[----:B------:R-:W-:Y:S01]  /*3b00*/  HMMA.16816.F32 R20, R12, R10, R20 ;  /* 0x0000000a0c14723c */ /* 0x000fe20000001814 */
[----:B------:R-:W-:Y:S07]  /*3b10*/  LDSM.16.M88.4 R8, [R151+0x6000] ;  /* 0x006000009708783b */ /* 0x000fee0000000200 */
[C---:B----4-:R-:W-:Y:S08]  /*3b20*/  HMMA.16816.F32 R64, R16.reuse, R76, R64 ;  /* 0x0000004c1040723c */ /* 0x050ff00000001840 */
[C---:B------:R-:W-:Y:S01]  /*3b30*/  HMMA.16816.F32 R60, R16.reuse, R78, R60 ;  /* 0x0000004e103c723c */ /* 0x040fe2000000183c */
[----:B------:R-:W3:Y:S07]  /*3b40*/  LDSM.16.M88.4 R76, [R158+UR5+0x7000] ;  /* 0x007000059e4c783b */ /* 0x000eee0008000200 */
[C---:B-----5:R-:W-:Y:S08]  /*3b50*/  HMMA.16816.F32 R56, R16.reuse, R32, R56 ;  /* 0x000000201038723c */ /* 0x060ff00000001838 */
[----:B------:R-:W-:Y:S01]  /*3b60*/  HMMA.16816.F32 R52, R16, R34, R52 ;  /* 0x000000221034723c */ /* 0x000fe20000001834 */
[----:B------:R-:W4:Y:S04]  /*3b70*/  LDSM.16.M88.4 R16, [R155+0x2000] ;  /* 0x002000009b10783b */ /* 0x000f280000000200 */
[----:B------:R-:W-:Y:S03]  /*3b80*/  LDSM.16.M88.4 R32, [R153+0x6800] ;  /* 0x006800009920783b */ /* 0x000fe60000000200 */
[----:B--2---:R-:W-:Y:S08]  /*3b90*/  HMMA.16816.F32 R48, R36, R28, R48 ;  /* 0x0000001c2430723c */ /* 0x004ff00000001830 */
[C---:B------:R-:W-:Y:S08]  /*3ba0*/  HMMA.16816.F32 R72, R12.reuse, R4, R72 ;  /* 0x000000040c48723c */ /* 0x040ff00000001848 */
[----:B------:R-:W-:Y:S01]  /*3bb0*/  HMMA.16816.F32 R68, R12, R6, R68 ;  /* 0x000000060c44723c */ /* 0x000fe20000001844 */
[----:B------:R-:W2:Y:S07]  /*3bc0*/  LDSM.16.M88.4 R4, [R158+UR5+0x7800] ;  /* 0x007800059e04783b */ /* 0x000eae0008000200 */
[----:B------:R-:W-:Y:S01]  /*3bd0*/  HMMA.16816.F32 R20, R36, R30, R20 ;  /* 0x0000001e2414723c */ /* 0x000fe20000001814 */
[----:B------:R-:W-:Y:S07]  /*3be0*/  LDSM.16.M88.4 R28, [R153+0x7000] ;  /* 0x00700000991c783b */ /* 0x000fee0000000200 */
[----:B-1----:R-:W-:Y:S08]  /*3bf0*/  HMMA.16816.F32 R48, R44, R40, R48 ;  /* 0x000000282c30723c */ /* 0x002ff00000001830 */
[----:B---3--:R-:W-:Y:S01]  /*3c00*/  HMMA.16816.F32 R80, R12, R76, R64 ;  /* 0x0000004c0c50723c */ /* 0x008fe20000001840 */
[----:B------:R-:W-:Y:S07]  /*3c10*/  LDSM.16.M88.4 R64, [R152+0x6800] ;  /* 0x006800009840783b */ /* 0x000fee0000000200 */
[----:B------:R-:W-:Y:S01]  /*3c20*/  HMMA.16816.F32 R20, R44, R42, R20 ;  /* 0x0000002a2c14723c */ /* 0x000fe20000001814 */
[----:B------:R-:W1:Y:S07]  /*3c30*/  LDSM.16.M88.4 R40, [R153+0x7800] ;  /* 0x007800009928783b */ /* 0x000e6e0000000200 */
[----:B----4-:R-:W-:Y:S08]  /*3c40*/  HMMA.16816.F32 R48, R16, R8, R48 ;  /* 0x000000081030723c */ /* 0x010ff00000001830 */
[----:B--2---:R-:W-:Y:S08]  /*3c50*/  HMMA.16816.F32 R52, R12, R6, R52 ;  /* 0x000000060c34723c */ /* 0x004ff00000001834 */
[----:B------:R-:W-:Y:S01]  /*3c60*/  HMMA.16816.F32 R20, R16, R10, R20 ;  /* 0x0000000a1014723c */ /* 0x000fe20000001814 */
[----:B------:R-:W2:Y:S02]  /*3c70*/  LDSM.16.M88.4 R8, [R152+0x7800] ;  /* 0x007800009808783b */ /* 0x000ea40000000200 */
[----:B------:R-:W-:-:S05]  /*3c80*/  FMUL.FTZ R50, R50, UR8 ;  /* 0x0000000832327c20 */ /* 0x000fca0008410000 */
[C---:B------:R-:W-:Y:S08]  /*3c90*/  HMMA.16816.F32 R60, R12.reuse, R78, R60 ;  /* 0x0000004e0c3c723c */ /* 0x040ff0000000183c */
[----:B------:R-:W-:Y:S01]  /*3ca0*/  HMMA.16816.F32 R56, R12, R4, R56 ;  /* 0x000000040c38723c */ /* 0x000fe20000001838 */
[----:B------:R-:W3:Y:S02]  /*3cb0*/  LDSM.16.M88.4 R4, [R152+0x7000] ;  /* 0x007000009804783b */ /* 0x000ee40000000200 */
[----:B------:R-:W-:Y:S01]  /*3cc0*/  FMUL.FTZ R21, R21, UR8 ;  /* 0x0000000815157c20 */ /* 0x000fe20008410000 */
[----:B------:R-:W-:Y:S01]  /*3cd0*/  FMUL.FTZ R20, R20, UR8 ;  /* 0x0000000814147c20 */ /* 0x000fe20008410000 */
[----:B------:R-:W4:Y:S01]  /*3ce0*/  LDSM.16.M88.4 R12, [R151+0x7800] ;  /* 0x00780000970c783b */ /* 0x000f220000000200 */
[----:B------:R-:W-:-:S02]  /*3cf0*/  FMUL.FTZ R22, R22, UR8 ;  /* 0x0000000816167c20 */ /* 0x000fc40008410000 */
[C---:B-1----:R-:W-:Y:S01]  /*3d00*/  HMMA.16816.F32 R52, R36.reuse, R42, R52 ;  /* 0x0000002a2434723c */ /* 0x042fe20000001834 */
[----:B------:R-:W-:Y:S07]  /*3d10*/  MUFU.TANH R21, R21 ;  /* 0x0000001500157308 */ /* 0x000fee0000002400 */
[----:B------:R-:W-:Y:S01]  /*3d20*/  HMMA.16816.F32 R76, R36, R32, R72 ;  /* 0x00000020244c723c */ /* 0x000fe20000001848 */
[----:B------:R-:W1:Y:S01]  /*3d30*/  LDSM.16.M88.4 R72, [R151+0x6800] ;  /* 0x006800009748783b */ /* 0x000e620000000200 */
[----:B------:R-:W-:-:S06]  /*3d40*/  FMUL.FTZ R33, R48, UR8 ;  /* 0x0000000830217c20 */ /* 0x000fcc0008410000 */
[C---:B------:R-:W-:Y:S01]  /*3d50*/  HMMA.16816.F32 R80, R36.reuse, R28, R80 ;  /* 0x0000001c2450723c */ /* 0x040fe20000001850 */
[----:B------:R-:W-:Y:S07]  /*3d60*/  MUFU.TANH R33, R33 ;  /* 0x0000002100217308 */ /* 0x000fee0000002400 */
[----:B------:R-:W-:Y:S01]  /*3d70*/  HMMA.16816.F32 R60, R36, R30, R60 ;  /* 0x0000001e243c723c */ /* 0x000fe2000000183c */
[----:B------:R-:W5:Y:S01]  /*3d80*/  LDSM.16.M88.4 R28, [R151+0x7000] ;  /* 0x00700000971c783b */ /* 0x000f620000000200 */
[----:B------:R-:W-:-:S06]  /*3d90*/  DEPBAR.LE SB0, 0x0 ;  /* 0x000080000000791a */ /* 0x000fcc0000000000 */
[----:B------:R-:W-:Y:S01]  /*3da0*/  HMMA.16816.F32 R68, R36, R34, R68 ;  /* 0x000000222444723c */ /* 0x000fe20000001844 */
[----:B------:R-:W-:-:S06]  /*3db0*/  FMUL.FTZ R35, R49, UR8 ;  /* 0x0000000831237c20 */ /* 0x000fcc0008410000 */
[----:B------:R-:W1:Y:S01]  /*3dc0*/  MUFU.TANH R35, R35 ;  /* 0x0000002300237308 */ /* 0x000e620000002400 */
[----:B------:R-:W-:Y:S01]  /*3dd0*/  HMMA.16816.F32 R56, R36, R40, R56 ;  /* 0x000000282438723c */ /* 0x000fe20000001838 */
[----:B------:R-:W-:-:S06]  /*3de0*/  FMUL.FTZ R41, R51, UR8 ;  /* 0x0000000833297c20 */ /* 0x000fcc0008410000 */
[----:B------:R-:W1:Y:S01]  /*3df0*/  MUFU.TANH R41, R41 ;  /* 0x0000002900297308 */ /* 0x000e620000002400 */
[----:B--2---:R-:W-:Y:S01]  /*3e00*/  HMMA.16816.F32 R52, R44, R10, R52 ;  /* 0x0000000a2c34723c */ /* 0x004fe20000001834 */
[----:B------:R-:W-:-:S06]  /*3e10*/  VIADD R10, R131, 0x11 ;  /* 0x00000011830a7836 */ /* 0x000fcc0000000000 */
[----:B------:R-:W2:Y:S01]  /*3e20*/  MUFU.TANH R37, R20 ;  /* 0x0000001400257308 */ /* 0x000ea20000002400 */
[C---:B------:R-:W-:Y:S07]  /*3e30*/  HMMA.16816.F32 R76, R44.reuse, R64, R76 ;  /* 0x000000402c4c723c */ /* 0x040fee000000184c */
[----:B------:R-:W5:Y:S01]  /*3e40*/  MUFU.TANH R39, R22 ;  /* 0x0000001600277308 */ /* 0x000f620000002400 */
[C---:B------:R-:W-:Y:S08]  /*3e50*/  HMMA.16816.F32 R68, R44.reuse, R66, R68 ;  /* 0x000000422c44723c */ /* 0x040ff00000001844 */
[----:B---3--:R-:W-:Y:S01]  /*3e60*/  HMMA.16816.F32 R80, R44, R4, R80 ;  /* 0x000000042c50723c */ /* 0x008fe20000001850 */
[----:B------:R-:W-:Y:S01]  /*3e70*/  FMUL.FTZ R5, R23, UR8 ;  /* 0x0000000817057c20 */ /* 0x000fe20008410000 */
[----:B------:R-:W-:-:S05]  /*3e80*/  VIADD R4, R131, 0x38 ;  /* 0x0000003883047836 */ /* 0x000fca0000000000 */
[C---:B------:R-:W-:Y:S01]  /*3e90*/  ISETP.GE.AND P4, PT, R4.reuse, R130, PT ;  /* 0x000000820400720c */ /* 0x040fe20003f86270 */
[----:B------:R-:W-:Y:S01]  /*3ea0*/  HMMA.16816.F32 R60, R44, R6, R60 ;  /* 0x000000062c3c723c */ /* 0x000fe2000000183c */
[----:B------:R-:W-:Y:S01]  /*3eb0*/  ISETP.GE.AND P1, PT, R4, R129, PT ;  /* 0x000000810400720c */ /* 0x000fe20003f26270 */
[----:B------:R-:W-:Y:S01]  /*3ec0*/  MUFU.TANH R5, R5 ;  /* 0x0000000500057308 */ /* 0x000fe20000002400 */
[----:B------:R-:W-:Y:S01]  /*3ed0*/  I2FP.F32.S32 R4, R4 ;  /* 0x0000000400047245 */ /* 0x000fe20000201400 */
[----:B------:R-:W-:-:S04]  /*3ee0*/  VIADD R6, R131, 0x1 ;  /* 0x0000000183067836 */ /* 0x000fc80000000000 */
[----:B------:R-:W-:Y:S01]  /*3ef0*/  HMMA.16816.F32 R56, R44, R8, R56 ;  /* 0x000000082c38723c */ /* 0x000fe20000001838 */
[----:B------:R-:W-:Y:S01]  /*3f00*/  VIADD R8, R131, 0x8 ;  /* 0x0000000883087836 */ /* 0x000fe20000000000 */
[C---:B------:R-:W-:Y:S02]  /*3f10*/  ISETP.GE.AND P0, PT, R6.reuse, R130, PT ;  /* 0x000000820600720c */ /* 0x040fe40003f06270 */
[-C--:B------:R-:W-:Y:S02]  /*3f20*/  ISETP.GE.AND P6, PT, R6, R129.reuse, PT ;  /* 0x000000810600720c */ /* 0x080fe40003fc6270 */
[----:B------:R-:W-:Y:S02]  /*3f30*/  I2FP.F32.S32 R6, R6 ;  /* 0x0000000600067245 */ /* 0x000fe40000201400 */
[----:B----4-:R-:W-:Y:S01]  /*3f40*/  HMMA.16816.F32 R52, R16, R14, R52 ;  /* 0x0000000e1034723c */ /* 0x010fe20000001834 */
[C---:B------:R-:W-:Y:S02]  /*3f50*/  ISETP.GE.AND P3, PT, R8.reuse, R130, PT ;  /* 0x000000820800720c */ /* 0x040fe40003f66270 */
[----:B------:R-:W-:Y:S01]  /*3f60*/  ISETP.GE.AND P5, PT, R8, R129, PT ;  /* 0x000000810800720c */ /* 0x000fe20003fa6270 */
[C---:B-1----:R-:W-:Y:S01]  /*3f70*/  FFMA.FTZ R43, R0.reuse, R6, R35 ;  /* 0x00000006002b7223 */ /* 0x042fe20000010023 */
[----:B------:R-:W-:Y:S01]  /*3f80*/  I2FP.F32.S32 R8, R8 ;  /* 0x0000000800087245 */ /* 0x000fe20000201400 */
[----:B------:R-:W-:-:S02]  /*3f90*/  FFMA.FTZ R41, R0, R6, R41 ;  /* 0x0000000600297223 */ /* 0x000fc40000010029 */
[C---:B------:R-:W-:Y:S01]  /*3fa0*/  HMMA.16816.F32 R76, R16.reuse, R72, R76 ;  /* 0x00000048104c723c */ /* 0x040fe2000000184c */
[----:B------:R-:W-:Y:S01]  /*3fb0*/  FSEL R43, R43, -INF , !P0 ;  /* 0xff8000002b2b7808 */ /* 0x000fe20004000000 */
[CC--:B--2---:R-:W-:Y:S01]  /*3fc0*/  FFMA.FTZ R6, R0.reuse, R8.reuse, R37 ;  /* 0x0000000800067223 */ /* 0x0c4fe20000010025 */
[----:B-----5:R-:W-:Y:S01]  /*3fd0*/  FFMA.FTZ R35, R0, R8, R39 ;  /* 0x0000000800237223 */ /* 0x020fe20000010027 */
[----:B------:R-:W-:Y:S02]  /*3fe0*/  IADD3 R8, PT, PT, R131, 0x10, RZ ;  /* 0x0000001083087810 */ /* 0x000fe40007ffe0ff */
[----:B------:R-:W-:Y:S02]  /*3ff0*/  FSEL R37, R41, -INF , !P6 ;  /* 0xff80000029257808 */ /* 0x000fe40007000000 */
[C---:B------:R-:W-:Y:S01]  /*4000*/  HMMA.16816.F32 R68, R16.reuse, R74, R68 ;  /* 0x0000004a1044723c */ /* 0x040fe20000001844 */
[-C--:B------:R-:W-:Y:S02]  /*4010*/  ISETP.GE.AND P0, PT, R8, R129.reuse, PT ;  /* 0x000000810800720c */ /* 0x080fe40003f06270 */
[----:B------:R-:W-:Y:S01]  /*4020*/  FSEL R41, R6, -INF , !P3 ;  /* 0xff80000006297808 */ /* 0x000fe20005800000 */
[----:B------:R-:W-:Y:S01]  /*4030*/  FMUL.FTZ R53, R53, UR8 ;  /* 0x0000000835357c20 */ /* 0x000fe20008410000 */
[----:B------:R-:W-:Y:S01]  /*4040*/  FSEL R35, R35, -INF , !P5 ;  /* 0xff80000023237808 */ /* 0x000fe20006800000 */
[----:B------:R-:W-:Y:S01]  /*4050*/  FMUL.FTZ R55, R55, UR8 ;  /* 0x0000000837377c20 */ /* 0x000fe20008410000 */
[----:B------:R-:W-:Y:S01]  /*4060*/  I2FP.F32.S32 R6, R10 ;  /* 0x0000000a00067245 */ /* 0x000fe20000201400 */
[C---:B------:R-:W-:Y:S01]  /*4070*/  HMMA.16816.F32 R80, R16.reuse, R28, R80 ;  /* 0x0000001c1050723c */ /* 0x040fe20000001850 */
[----:B------:R-:W-:Y:S01]  /*4080*/  ISETP.GE.AND P6, PT, R10, R130, PT ;  /* 0x000000820a00720c */ /* 0x000fe20003fc6270 */
[----:B------:R-:W-:Y:S01]  /*4090*/  MUFU.TANH R53, R53 ;  /* 0x0000003500357308 */ /* 0x000fe20000002400 */
[----:B------:R-:W-:Y:S01]  /*40a0*/  FMUL.FTZ R11, R76, UR8 ;  /* 0x000000084c0b7c20 */ /* 0x000fe20008410000 */
[----:B------:R-:W-:Y:S01]  /*40b0*/  FMUL.FTZ R7, R78, UR8 ;  /* 0x000000084e077c20 */ /* 0x000fe20008410000 */
[----:B------:R-:W-:Y:S01]  /*40c0*/  FMUL.FTZ R23, R77, UR8 ;  /* 0x000000084d177c20 */ /* 0x000fe20008410000 */
[----:B------:R-:W-:Y:S01]  /*40d0*/  FMUL.FTZ R9, R79, UR8 ;  /* 0x000000084f097c20 */ /* 0x000fe20008410000 */
[----:B------:R-:W-:Y:S01]  /*40e0*/  ISETP.GE.AND P3, PT, R10, R129, PT ;  /* 0x000000810a00720c */ /* 0x000fe20003f66270 */
[----:B------:R-:W-:Y:S01]  /*40f0*/  HMMA.16816.F32 R60, R16, R30, R60 ;  /* 0x0000001e103c723c */ /* 0x000fe2000000183c */
[----:B------:R-:W-:Y:S01]  /*4100*/  VIADD R10, R131, 0x21 ;  /* 0x00000021830a7836 */ /* 0x000fe20000000000 */
[----:B------:R-:W-:Y:S01]  /*4110*/  MUFU.TANH R11, R11 ;  /* 0x0000000b000b7308 */ /* 0x000fe20000002400 */
[----:B------:R-:W-:Y:S01]  /*4120*/  FMUL.FTZ R15, R68, UR8 ;  /* 0x00000008440f7c20 */ /* 0x000fe20008410000 */
[----:B------:R-:W-:Y:S01]  /*4130*/  FMUL.FTZ R31, R70, UR8 ;  /* 0x00000008461f7c20 */ /* 0x000fe20008410000 */
[----:B------:R-:W-:-:S03]  /*4140*/  FMUL.FTZ R29, R69, UR8 ;  /* 0x00000008451d7c20 */ /* 0x000fc60008410000 */
[----:B------:R-:W-:Y:S01]  /*4150*/  HMMA.16816.F32 R56, R16, R12, R56 ;  /* 0x0000000c1038723c */ /* 0x000fe20000001838 */
[----:B------:R-:W-:Y:S01]  /*4160*/  FMUL.FTZ R13, R52, UR8 ;  /* 0x00000008340d7c20 */ /* 0x000fe20008410000 */
[----:B------:R-:W-:Y:S01]  /*4170*/  FMUL.FTZ R19, R54, UR8 ;  /* 0x0000000836137c20 */ /* 0x000fe20008410000 */
[----:B------:R-:W-:Y:S01]  /*4180*/  MUFU.TANH R7, R7 ;  /* 0x0000000700077308 */ /* 0x000fe20000002400 */
[----:B------:R-:W-:Y:S01]  /*4190*/  FMUL.FTZ R17, R71, UR8 ;  /* 0x0000000847117c20 */ /* 0x000fe20008410000 */
[----:B------:R-:W-:Y:S01]  /*41a0*/  FMUL.FTZ R81, R81, UR8 ;  /* 0x0000000851517c20 */ /* 0x000fe20008410000 */
[----:B------:R-:W-:Y:S01]  /*41b0*/  FMUL.FTZ R83, R83, UR8 ;  /* 0x0000000853537c20 */ /* 0x000fe20008410000 */
[----:B------:R-:W-:Y:S01]  /*41c0*/  FMUL.FTZ R80, R80, UR8 ;  /* 0x0000000850507c20 */ /* 0x000fe20008410000 */
[----:B------:R-:W-:Y:S01]  /*41d0*/  FMUL.FTZ R82, R82, UR8 ;  /* 0x0000000852527c20 */ /* 0x000fe20008410000 */
[----:B------:R-:W-:Y:S02]  /*41e0*/  VIADD R12, R131, 0x20 ;  /* 0x00000020830c7836 */ /* 0x000fe40000000000 */
[----:B------:R-:W1:Y:S01]  /*41f0*/  MUFU.TANH R13, R13 ;  /* 0x0000000d000d7308 */ /* 0x000e620000002400 */
[----:B------:R-:W-:Y:S01]  /*4200*/  FMUL.FTZ R63, R63, UR8 ;  /* 0x000000083f3f7c20 */ /* 0x000fe20008410000 */
[----:B------:R-:W-:Y:S01]  /*4210*/  FMUL.FTZ R60, R60, UR8 ;  /* 0x000000083c3c7c20 */ /* 0x000fe20008410000 */
[----:B------:R-:W-:Y:S01]  /*4220*/  FMUL.FTZ R61, R61, UR8 ;  /* 0x000000083d3d7c20 */ /* 0x000fe20008410000 */
[----:B------:R-:W-:-:S04]  /*4230*/  FMUL.FTZ R62, R62, UR8 ;  /* 0x000000083e3e7c20 */ /* 0x000fc80008410000 */
[----:B------:R-:W2:Y:S01]  /*4240*/  MUFU.TANH R19, R19 ;  /* 0x0000001300137308 */ /* 0x000ea20000002400 */
[----:B------:R-:W-:Y:S01]  /*4250*/  FMUL.FTZ R56, R56, UR8 ;  /* 0x0000000838387c20 */ /* 0x000fe20008410000 */
[----:B------:R-:W-:Y:S01]  /*4260*/  FMUL.FTZ R58, R58, UR8 ;  /* 0x000000083a3a7c20 */ /* 0x000fe20008410000 */
[----:B------:R-:W-:Y:S01]  /*4270*/  FMUL.FTZ R57, R57, UR8 ;  /* 0x0000000839397c20 */ /* 0x000fe20008410000 */
[----:B------:R-:W-:-:S04]  /*4280*/  FMUL.FTZ R59, R59, UR8 ;  /* 0x000000083b3b7c20 */ /* 0x000fc80008410000 */
[----:B------:R-:W3:Y:S01]  /*4290*/  MUFU.TANH R23, R23 ;  /* 0x0000001700177308 */ /* 0x000ee20000002400 */
[----:B-1----:R-:W-:-:S05]  /*42a0*/  FFMA.FTZ R13, R0, R4, R13 ;  /* 0x00000004000d7223 */ /* 0x002fca000001000d */
[----:B------:R-:W-:Y:S01]  /*42b0*/  FSEL R125, R13, -INF , !P4 ;  /* 0xff8000000d7d7808 */ /* 0x000fe20006000000 */
[C---:B------:R-:W-:Y:S01]  /*42c0*/  VIADD R13, R131.reuse, 0x19 ;  /* 0x00000019830d7836 */ /* 0x040fe20000000000 */
[----:B------:R-:W1:Y:S01]  /*42d0*/  MUFU.TANH R9, R9 ;  /* 0x0000000900097308 */ /* 0x000e620000002400 */
[----:B--2---:R-:W-:Y:S01]  /*42e0*/  FFMA.FTZ R19, R0, R4, R19 ;  /* 0x0000000400137223 */ /* 0x004fe20000010013 */
[----:B------:R-:W-:-:S04]  /*42f0*/  VIADD R4, R131, 0x9 ;  /* 0x0000000983047836 */ /* 0x000fc80000000000 */
[----:B------:R-:W-:Y:S02]  /*4300*/  FSEL R114, R19, -INF , !P1 ;  /* 0xff80000013727808 */ /* 0x000fe40004800000 */
[C---:B------:R-:W-:Y:S01]  /*4310*/  ISETP.GE.AND P2, PT, R4.reuse, R130, PT ;  /* 0x000000820400720c */ /* 0x040fe20003f46270 */
[----:B------:R-:W2:Y:S01]  /*4320*/  MUFU.TANH R15, R15 ;  /* 0x0000000f000f7308 */ /* 0x000ea20000002400 */
[----:B------:R-:W-:Y:S02]  /*4330*/  ISETP.GE.AND P4, PT, R4, R129, PT ;  /* 0x000000810400720c */ /* 0x000fe40003f86270 */
[----:B------:R-:W-:Y:S02]  /*4340*/  I2FP.F32.S32 R4, R4 ;  /* 0x0000000400047245 */ /* 0x000fe40000201400 */
[----:B------:R-:W-:Y:S02]  /*4350*/  ISETP.GE.AND P1, PT, R8, R130, PT ;  /* 0x000000820800720c */ /* 0x000fe40003f26270 */
[----:B------:R-:W-:Y:S01]  /*4360*/  I2FP.F32.S32 R8, R8 ;  /* 0x0000000800087245 */ /* 0x000fe20000201400 */
[----:B------:R-:W4:Y:S01]  /*4370*/  MUFU.TANH R31, R31 ;  /* 0x0000001f001f7308 */ /* 0x000f220000002400 */
[CC--:B------:R-:W-:Y:S01]  /*4380*/  FFMA.FTZ R39, R0.reuse, R4.reuse, R21 ;  /* 0x0000000400277223 */ /* 0x0c0fe20000010015 */
[----:B------:R-:W-:Y:S01]  /*4390*/  FFMA.FTZ R5, R0, R4, R5 ;  /* 0x0000000400057223 */ /* 0x000fe20000010005 */
[----:B------:R-:W-:-:S02]  /*43a0*/  VIADD R4, R131, 0x18 ;  /* 0x0000001883047836 */ /* 0x000fc40000000000 */
[CC--:B------:R-:W-:Y:S01]  /*43b0*/  FFMA.FTZ R11, R0.reuse, R8.reuse, R11 ;  /* 0x00000008000b7223 */ /* 0x0c0fe2000001000b */
[C---:B------:R-:W-:Y:S01]  /*43c0*/  FFMA.FTZ R7, R0.reuse, R8, R7 ;  /* 0x0000000800077223 */ /* 0x040fe20000010007 */
[----:B------:R-:W-:Y:S01]  /*43d0*/  FSEL R39, R39, -INF , !P2 ;  /* 0xff80000027277808 */ /* 0x000fe20005000000 */
[----:B---3--:R-:W-:Y:S01]  /*43e0*/  FFMA.FTZ R8, R0, R6, R23 ;  /* 0x0000000600087223 */ /* 0x008fe20000010017 */
[----:B------:R-:W3:Y:S01]  /*43f0*/  MUFU.TANH R17, R17 ;  /* 0x0000001100117308 */ /* 0x000ee20000002400 */
[----:B------:R-:W-:Y:S01]  /*4400*/  ISETP.GE.AND P5, PT, R4, R130, PT ;  /* 0x000000820400720c */ /* 0x000fe20003fa6270 */
[----:B-1----:R-:W-:Y:S01]  /*4410*/  FFMA.FTZ R9, R0, R6, R9 ;  /* 0x0000000600097223 */ /* 0x002fe20000010009 */
[-C--:B------:R-:W-:Y:S02]  /*4420*/  ISETP.GE.AND P2, PT, R4, R129.reuse, PT ;  /* 0x000000810400720c */ /* 0x080fe40003f46270 */
[----:B------:R-:W-:Y:S02]  /*4430*/  I2FP.F32.S32 R4, R4 ;  /* 0x0000000400047245 */ /* 0x000fe40000201400 */
[----:B------:R-:W-:Y:S01]  /*4440*/  FSEL R19, R11, -INF , !P1 ;  /* 0xff8000000b137808 */ /* 0x000fe20004800000 */
[----:B------:R-:W1:Y:S01]  /*4450*/  MUFU.TANH R45, R80 ;  /* 0x00000050002d7308 */ /* 0x000e620000002400 */
[----:B------:R-:W-:Y:S01]  /*4460*/  ISETP.GE.AND P1, PT, R13, R129, PT ;  /* 0x000000810d00720c */ /* 0x000fe20003f26270 */
[CC--:B--2---:R-:W-:Y:S01]  /*4470*/  FFMA.FTZ R6, R0.reuse, R4.reuse, R15 ;  /* 0x0000000400067223 */ /* 0x0c4fe2000001000f */
[----:B----4-:R-:W-:Y:S01]  /*4480*/  FFMA.FTZ R4, R0, R4, R31 ;  /* 0x0000000400047223 */ /* 0x010fe2000001001f */
[----:B------:R-:W-:-:S02]  /*4490*/  FSEL R31, R5, -INF , !P4 ;  /* 0xff800000051f7808 */ /* 0x000fc40006000000 */
[----:B------:R-:W-:Y:S02]  /*44a0*/  ISETP.GE.AND P4, PT, R13, R130, PT ;  /* 0x000000820d00720c */ /* 0x000fe40003f86270 */
[----:B------:R-:W2:Y:S01]  /*44b0*/  MUFU.TANH R47, R82 ;  /* 0x00000052002f7308 */ /* 0x000ea20000002400 */
[----:B------:R-:W-:Y:S02]  /*44c0*/  I2FP.F32.S32 R11, R13 ;  /* 0x0000000d000b7245 */ /* 0x000fe40000201400 */
[----:B------:R-:W-:Y:S02]  /*44d0*/  FSEL R15, R7, -INF , !P0 ;  /* 0xff800000070f7808 */ /* 0x000fe40004000000 */
[----:B------:R-:W-:Y:S02]  /*44e0*/  FSEL R7, R8, -INF , !P6 ;  /* 0xff80000008077808 */ /* 0x000fe40007000000 */
[----:B------:R-:W-:Y:S01]  /*44f0*/  FSEL R13, R9, -INF , !P3 ;  /* 0xff800000090d7808 */ /* 0x000fe20005800000 */
[----:B------:R-:W4:Y:S01]  /*4500*/  MUFU.TANH R81, R81 ;  /* 0x0000005100517308 */ /* 0x000f220000002400 */
[----:B------:R-:W-:Y:S01]  /*4510*/  FSEL R5, R6, -INF , !P5 ;  /* 0xff80000006057808 */ /* 0x000fe20006800000 */
[----:B---3--:R-:W-:Y:S01]  /*4520*/  FFMA.FTZ R9, R0, R11, R17 ;  /* 0x0000000b00097223 */ /* 0x008fe20000010011 */
[----:B------:R-:W-:Y:S01]  /*4530*/  I2FP.F32.S32 R8, R12 ;  /* 0x0000000c00087245 */ /* 0x000fe20000201400 */
[----:B------:R-:W-:Y:S01]  /*4540*/  VIADD R6, R131, 0x30 ;  /* 0x0000003083067836 */ /* 0x000fe20000000000 */
[----:B------:R-:W-:-:S02]  /*4550*/  ISETP.GE.AND P3, PT, R10, R130, PT ;  /* 0x000000820a00720c */ /* 0x000fc40003f66270 */
[-C--:B------:R-:W-:Y:S01]  /*4560*/  ISETP.GE.AND P5, PT, R10, R129.reuse, PT ;  /* 0x000000810a00720c */ /* 0x080fe20003fa6270 */
[----:B------:R-:W3:Y:S01]  /*4570*/  MUFU.TANH R83, R83 ;  /* 0x0000005300537308 */ /* 0x000ee20000002400 */
[----:B------:R-:W-:Y:S01]  /*4580*/  I2FP.F32.S32 R10, R10 ;  /* 0x0000000a000a7245 */ /* 0x000fe20000201400 */
[CC--:B-1----:R-:W-:Y:S01]  /*4590*/  FFMA.FTZ R45, R0.reuse, R8.reuse, R45 ;  /* 0x00000008002d7223 */ /* 0x0c2fe2000001002d */
[----:B--2---:R-:W-:Y:S01]  /*45a0*/  FFMA.FTZ R47, R0, R8, R47 ;  /* 0x00000008002f7223 */ /* 0x004fe2000001002f */
[C---:B------:R-:W-:Y:S01]  /*45b0*/  ISETP.GE.AND P0, PT, R12.reuse, R130, PT ;  /* 0x000000820c00720c */ /* 0x040fe20003f06270 */
[----:B------:R-:W-:Y:S01]  /*45c0*/  VIADD R8, R131, 0x29 ;  /* 0x0000002983087836 */ /* 0x000fe20000000000 */
[----:B------:R-:W-:Y:S02]  /*45d0*/  ISETP.GE.AND P6, PT, R12, R129, PT ;  /* 0x000000810c00720c */ /* 0x000fe40003fc6270 */
[----:B------:R-:W1:Y:S01]  /*45e0*/  MUFU.TANH R29, R29 ;  /* 0x0000001d001d7308 */ /* 0x000e620000002400 */
[----:B----4-:R-:W-:Y:S01]  /*45f0*/  FFMA.FTZ R81, R0, R10, R81 ;  /* 0x0000000a00517223 */ /* 0x010fe20000010051 */
[----:B------:R-:W-:-:S02]  /*4600*/  FSEL R9, R9, -INF , !P1 ;  /* 0xff80000009097808 */ /* 0x000fc40004800000 */
[----:B------:R-:W-:Y:S02]  /*4610*/  FSEL R137, R45, -INF , !P0 ;  /* 0xff8000002d897808 */ /* 0x000fe40004000000 */
[----:B------:R-:W-:Y:S02]  /*4620*/  ISETP.GE.AND P1, PT, R8, R130, PT ;  /* 0x000000820800720c */ /* 0x000fe40003f26270 */
[----:B------:R-:W2:Y:S01]  /*4630*/  MUFU.TANH R21, R60 ;  /* 0x0000003c00157308 */ /* 0x000ea20000002400 */
[----:B---3--:R-:W-:Y:S01]  /*4640*/  FFMA.FTZ R83, R0, R10, R83 ;  /* 0x0000000a00537223 */ /* 0x008fe20000010053 */
[----:B------:R-:W-:Y:S02]  /*4650*/  IADD3 R10, PT, PT, R131, 0x28, RZ ;  /* 0x00000028830a7810 */ /* 0x000fe40007ffe0ff */
[----:B------:R-:W-:Y:S02]  /*4660*/  ISETP.GE.AND P0, PT, R8, R129, PT ;  /* 0x000000810800720c */ /* 0x000fe40003f06270 */
[----:B------:R-:W-:-:S02]  /*4670*/  I2FP.F32.S32 R8, R8 ;  /* 0x0000000800087245 */ /* 0x000fc40000201400 */
[----:B------:R-:W3:Y:S01]  /*4680*/  MUFU.TANH R63, R63 ;  /* 0x0000003f003f7308 */ /* 0x000ee20000002400 */
[----:B-1----:R-:W-:Y:S01]  /*4690*/  FFMA.FTZ R29, R0, R11, R29 ;  /* 0x0000000b001d7223 */ /* 0x002fe2000001001d */
[----:B------:R-:W-:Y:S02]  /*46a0*/  FSEL R11, R4, -INF , !P2 ;  /* 0xff800000040b7808 */ /* 0x000fe40005000000 */
[----:B------:R-:W-:Y:S02]  /*46b0*/  I2FP.F32.S32 R4, R10 ;  /* 0x0000000a00047245 */ /* 0x000fe40000201400 */
[----:B------:R-:W-:Y:S02]  /*46c0*/  FSEL R117, R47, -INF , !P6 ;  /* 0xff8000002f757808 */ /* 0x000fe40007000000 */
[----:B------:R-:W1:Y:S01]  /*46d0*/  MUFU.TANH R61, R61 ;  /* 0x0000003d003d7308 */ /* 0x000e620000002400 */
[----:B------:R-:W-:Y:S01]  /*46e0*/  FSEL R109, R81, -INF , !P3 ;  /* 0xff800000516d7808 */ /* 0x000fe20005800000 */
[----:B--2---:R-:W-:Y:S01]  /*46f0*/  FFMA.FTZ R21, R0, R4, R21 ;  /* 0x0000000400157223 */ /* 0x004fe20000010015 */
[----:B------:R-:W-:-:S02]  /*4700*/  FSEL R17, R29, -INF , !P4 ;  /* 0xff8000001d117808 */ /* 0x000fc40006000000 */
[C---:B------:R-:W-:Y:S02]  /*4710*/  ISETP.GE.AND P6, PT, R6.reuse, R130, PT ;  /* 0x000000820600720c */ /* 0x040fe40003fc6270 */
[-C--:B------:R-:W-:Y:S01]  /*4720*/  ISETP.GE.AND P3, PT, R6, R129.reuse, PT ;  /* 0x000000810600720c */ /* 0x080fe20003f66270 */
[----:B------:R-:W2:Y:S01]  /*4730*/  MUFU.TANH R23, R62 ;  /* 0x0000003e00177308 */ /* 0x000ea20000002400 */
[----:B------:R-:W-:Y:S01]  /*4740*/  I2FP.F32.S32 R6, R6 ;  /* 0x0000000600067245 */ /* 0x000fe20000201400 */
[----:B---3--:R-:W-:Y:S01]  /*4750*/  FFMA.FTZ R63, R0, R8, R63 ;  /* 0x00000008003f7223 */ /* 0x008fe2000001003f */
[C---:B------:R-:W-:Y:S02]  /*4760*/  ISETP.GE.AND P2, PT, R10.reuse, R130, PT ;  /* 0x000000820a00720c */ /* 0x040fe40003f46270 */
[----:B------:R-:W-:Y:S02]  /*4770*/  ISETP.GE.AND P4, PT, R10, R129, PT ;  /* 0x000000810a00720c */ /* 0x000fe40003f86270 */
[----:B------:R-:W-:Y:S01]  /*4780*/  FSEL R111, R21, -INF , !P2 ;  /* 0xff800000156f7808 */ /* 0x000fe20005000000 */
[----:B------:R-:W3:Y:S01]  /*4790*/  MUFU.TANH R49, R56 ;  /* 0x0000003800317308 */ /* 0x000ee20000002400 */
[----:B-1----:R-:W-:Y:S01]  /*47a0*/  FFMA.FTZ R61, R0, R8, R61 ;  /* 0x00000008003d7223 */ /* 0x002fe2000001003d */
[----:B------:R-:W-:Y:S01]  /*47b0*/  VIADD R8, R131, 0x31 ;  /* 0x0000003183087836 */ /* 0x000fe20000000000 */
[----:B------:R-:W-:-:S02]  /*47c0*/  FSEL R21, R63, -INF , !P0 ;  /* 0xff8000003f157808 */ /* 0x000fc40004000000 */
[----:B------:R-:W-:Y:S02]  /*47d0*/  ISETP.GT.AND P0, PT, R26, R161, PT ;  /* 0x000000a11a00720c */ /* 0x000fe40003f04270 */
[----:B------:R-:W-:Y:S01]  /*47e0*/  FSEL R123, R83, -INF , !P5 ;  /* 0xff800000537b7808 */ /* 0x000fe20006800000 */
[----:B------:R-:W1:Y:S01]  /*47f0*/  MUFU.TANH R51, R58 ;  /* 0x0000003a00337308 */ /* 0x000e620000002400 */
[----:B--2---:R-:W-:Y:S01]  /*4800*/  FFMA.FTZ R23, R0, R4, R23 ;  /* 0x0000000400177223 */ /* 0x004fe20000010017 */
[----:B------:R-:W-:Y:S02]  /*4810*/  FSEL R135, R61, -INF , !P1 ;  /* 0xff8000003d877808 */ /* 0x000fe40004800000 */
[----:B------:R-:W-:Y:S02]  /*4820*/  ISETP.GE.AND P5, PT, R8, R130, PT ;  /* 0x000000820800720c */ /* 0x000fe40003fa6270 */
[----:B------:R-:W-:Y:S02]  /*4830*/  FSEL R23, R23, -INF , !P4 ;  /* 0xff80000017177808 */ /* 0x000fe40006000000 */
[----:B------:R-:W2:Y:S01]  /*4840*/  MUFU.TANH R57, R57 ;  /* 0x0000003900397308 */ /* 0x000ea20000002400 */
[----:B---3--:R-:W-:Y:S01]  /*4850*/  FFMA.FTZ R49, R0, R6, R49 ;  /* 0x0000000600317223 */ /* 0x008fe20000010031 */
[----:B------:R-:W-:Y:S01]  /*4860*/  BAR.SYNC.DEFER_BLOCKING 0x0 ;  /* 0x0000000000007b1d */ /* 0x000fe20000010000 */
[----:B------:R-:W-:-:S02]  /*4870*/  ISETP.GE.AND P2, PT, R8, R129, PT ;  /* 0x000000810800720c */ /* 0x000fc40003f46270 */
[----:B------:R-:W-:Y:S02]  /*4880*/  I2FP.F32.S32 R4, R131 ;  /* 0x0000008300047245 */ /* 0x000fe40000201400 */
[----:B------:R-:W-:Y:S01]  /*4890*/  I2FP.F32.S32 R8, R8 ;  /* 0x0000000800087245 */ /* 0x000fe20000201400 */
[----:B------:R-:W3:Y:S01]  /*48a0*/  MUFU.TANH R59, R59 ;  /* 0x0000003b003b7308 */ /* 0x000ee20000002400 */
[C---:B-1----:R-:W-:Y:S01]  /*48b0*/  FFMA.FTZ R51, R0.reuse, R6, R51 ;  /* 0x0000000600337223 */ /* 0x042fe20000010033 */
[----:B------:R-:W-:Y:S02]  /*48c0*/  VIADD R6, R131, 0x39 ;  /* 0x0000003983067836 */ /* 0x000fe40000000000 */
[----:B------:R-:W-:Y:S01]  /*48d0*/  FFMA.FTZ R33, R0, R4, R33 ;  /* 0x0000000400217223 */ /* 0x000fe20000010021 */
[----:B------:R-:W-:Y:S02]  /*48e0*/  FSEL R133, R49, -INF , !P6 ;  /* 0xff80000031857808 */ /* 0x000fe40007000000 */
[----:B------:R-:W-:Y:S01]  /*48f0*/  FSEL R119, R51, -INF , !P3 ;  /* 0xff80000033777808 */ /* 0x000fe20005800000 */
[----:B------:R-:W1:Y:S01]  /*4900*/  MUFU.TANH R55, R55 ;  /* 0x0000003700377308 */ /* 0x000e620000002400 */
[----:B------:R-:W-:Y:S01]  /*4910*/  ISETP.GE.AND P4, PT, R6, R130, PT ;  /* 0x000000820600720c */ /* 0x000fe20003f86270 */
[----:B--2---:R-:W-:Y:S01]  /*4920*/  FFMA.FTZ R57, R0, R8, R57 ;  /* 0x0000000800397223 */ /* 0x004fe20000010039 */
[----:B------:R-:W-:-:S02]  /*4930*/  ISETP.GE.AND P1, PT, R6, R129, PT ;  /* 0x000000810600720c */ /* 0x000fc40003f26270 */
[----:B------:R-:W-:Y:S02]  /*4940*/  I2FP.F32.S32 R6, R6 ;  /* 0x0000000600067245 */ /* 0x000fe40000201400 */
[C---:B------:R-:W-:Y:S01]  /*4950*/  ISETP.GE.AND P6, PT, R131.reuse, R130, PT ;  /* 0x000000828300720c */ /* 0x040fe20003fc6270 */
[----:B------:R-:W2:Y:S01]  /*4960*/  MUFU.TANH R29, R50 ;  /* 0x00000032001d7308 */ /* 0x000ea20000002400 */
[C---:B---3--:R-:W-:Y:S01]  /*4970*/  FFMA.FTZ R59, R0.reuse, R8, R59 ;  /* 0x00000008003b7223 */ /* 0x048fe2000001003b */
[CC--:B------:R-:W-:Y:S01]  /*4980*/  FFMA.FTZ R53, R0.reuse, R6.reuse, R53 ;  /* 0x0000000600357223 */ /* 0x0c0fe20000010035 */
[----:B------:R-:W-:Y:S02]  /*4990*/  ISETP.GE.AND P3, PT, R131, R129, PT ;  /* 0x000000818300720c */ /* 0x000fe40003f66270 */
[----:B------:R-:W-:Y:S02]  /*49a0*/  FSEL R127, R57, -INF , !P5 ;  /* 0xff800000397f7808 */ /* 0x000fe40006800000 */
[----:B------:R-:W-:Y:S01]  /*49b0*/  FSEL R115, R59, -INF , !P2 ;  /* 0xff8000003b737808 */ /* 0x000fe20005000000 */
[----:B-1----:R-:W-:Y:S01]  /*49c0*/  FFMA.FTZ R113, R0, R6, R55 ;  /* 0x0000000600717223 */ /* 0x002fe20000010037 */
[----:B------:R-:W-:-:S02]  /*49d0*/  FSEL R121, R53, -INF , !P4 ;  /* 0xff80000035797808 */ /* 0x000fc40006000000 */
[----:B------:R-:W-:Y:S02]  /*49e0*/  FSEL R33, R33, -INF , !P6 ;  /* 0xff80000021217808 */ /* 0x000fe40007000000 */
[----:B------:R-:W-:Y:S01]  /*49f0*/  FSEL R113, R113, -INF , !P1 ;  /* 0xff80000071717808 */ /* 0x000fe20004800000 */
[----:B--2---:R-:W-:-:S05]  /*4a00*/  FFMA.FTZ R29, R0, R4, R29 ;  /* 0x00000004001d7223 */ /* 0x004fca000001001d */
        /* <DEDUP_REMOVED lines=13> */
.L_x_6543:
        /* <DEDUP_REMOVED lines=60> */
.L_x_6544:
        /* <DEDUP_REMOVED lines=52> */
.L_x_6542:
        /* <DEDUP_REMOVED lines=33> */
[----:B------:R-:W-:Y:S01]  /*53f0*/  LDSM.16.MT88.4 R56, [R149+0xa000] ;  /* 0x00a000009538783b */ /* 0x000fe20000004200 */
        /* <DEDUP_REMOVED lines=12> */
[----:B------:R-:W1:Y:S01]  /*54c0*/  LDSM.16.MT88.4 R40, [R154+0xa000] ;  /* 0x00a000009a28783b */ /* 0x000e620000004200 */
[--C-:B------:R-:W-:Y:S01]  /*54d0*/  FFMA.FTZ R108, R29, UR4, -R116.reuse ;  /* 0x000000041d6c7c23 */ /* 0x100fe20008010874 */
[--C-:B------:R-:W-:Y:S01]  /*54e0*/  FFMA.FTZ R107, R37, UR4, -R116.reuse ;  /* 0x00000004256b7c23 */ /* 0x100fe20008010874 */
[--C-:B------:R-:W-:Y:S01]  /*54f0*/  FFMA.FTZ R35, R35, UR4, -R116.reuse ;  /* 0x0000000423237c23 */ /* 0x100fe20008010874 */
        /* <DEDUP_REMOVED lines=190> */
[----:B------:R-:W-:Y:S02]  /*60e0*/  FADD.FTZ R177, R177, R114 ;  /* 0x00000072b1b17221 */ /* 0x000fe40000010000 */
[C---:B-1----:R-:W-:Y:S08]  /*60f0*/  HMMA.16816.F32 R60, R4.reuse, R8, R60 ;  /* 0x00000008043c723c */ /* 0x042ff0000000183c */
[----:B------:R-:W-:Y:S01]  /*6100*/  HMMA.16816.F32 R64, R4, R10, R64 ;  /* 0x0000000a0440723c */ /* 0x000fe20000001840 */
[----:B------:R-:W-:-:S04]  /*6110*/  NOP ;  /* 0x0000000000007918 */ /* 0x000fc80000000000 */
[----:B------:R-:W-:-:S15]  /*6120*/  @!P0 BRA `(.L_x_6545) ;  /* 0x0000003400948947 */ /* 0x000fde0003800000 */
        /* <DEDUP_REMOVED lines=66> */
.L_x_6546:
[----:B------:R-:W-:Y:S01]  /*6550*/  UMOV UR6, URZ ;  /* 0x000000ff00067c82 */ /* 0x000fe20008000000 */
[----:B------:R-:W-:Y:S01]  /*6560*/  IMAD.SHL.U32 R4, R24, 0x40, RZ ;  /* 0x0000004018047824 */ /* 0x000fe200078e00ff */
[----:B------:R-:W-:-:S05]  /*6570*/  IADD3 R3, P0, PT, RZ, -UR6, RZ ;  /* 0x80000006ff037c10 */ /* 0x000fca000ff1e0ff */
[----:B------:R-:W-:-:S05]  /*6580*/  IMAD.X R4, RZ, RZ, ~R4, P0 ;  /* 0x000000ffff047224 */ /* 0x000fca00000e0e04 */
[----:B------:R-:W-:-:S04]  /*6590*/  SHF.R.S64 R3, R3, 0x1f, R4 ;  /* 0x0000001f03037819 */ /* 0x000fc80000001004 */
[----:B------:R-:W-:-:S04]  /*65a0*/  IADD3 R164, P0, PT, R3, R164, RZ ;  /* 0x000000a403a47210 */ /* 0x000fc80007f1e0ff */
[----:B------:R-:W-:-:S09]  /*65b0*/  LEA.HI.X.SX32 R165, R4, R165, 0x1, P0 ;  /* 0x000000a504a57211 */ /* 0x000fd200000f0eff */
.L_x_6547:
        /* <DEDUP_REMOVED lines=58> */
[----:B--2---:R-:W1:Y:S04]  /*6960*/  LDSM.16.M88.4 R4, [R158+UR5+0x5000] ;  /* 0x005000059e04783b */ /* 0x004e680008000200 */
[----:B------:R-:W2:Y:S04]  /*6970*/  LDSM.16.M88.4 R104, [R158+UR5+0x5800] ;  /* 0x005800059e68783b */ /* 0x000ea80008000200 */
        /* <DEDUP_REMOVED lines=10> */
[C---:B------:R-:W-:Y:S08]  /*6a20*/  HMMA.16816.F32 R12, R112.reuse, R14, RZ ;  /* 0x0000000e700c723c */ /* 0x040ff000000018ff */
[C---:B-1----:R-:W-:Y:S08]  /*6a30*/  HMMA.16816.F32 R8, R112.reuse, R4, RZ ;  /* 0x000000047008723c */ /* 0x042ff000000018ff */
[C---:B------:R-:W-:Y:S08]  /*6a40*/  HMMA.16816.F32 R4, R112.reuse, R6, RZ ;  /* 0x000000067004723c */ /* 0x040ff000000018ff */
[C---:B--2---:R-:W-:Y:S08]  /*6a50*/  HMMA.16816.F32 R116, R112.reuse, R104, RZ ;  /* 0x000000687074723c */ /* 0x044ff000000018ff */
        /* <DEDUP_REMOVED lines=64> */
[----:B------:R-:W-:Y:S04]  /*6e60*/  LDSM.16.M88.4 R112, [R155+0x2000] ;  /* 0x002000009b70783b */ /* 0x000fe80000000200 */
[----:B------:R-:W3:Y:S03]  /*6e70*/  LDSM.16.M88.4 R108, [R151+0x6000] ;  /* 0x00600000976c783b */ /* 0x000ee60000000200 */
[C---:B-1----:R-:W-:Y:S08]  /*6e80*/  HMMA.16816.F32 R24, R104.reuse, R32, R24 ;  /* 0x000000206818723c */ /* 0x042ff00000001818 */
[C---:B------:R-:W-:Y:S01]  /*6e90*/  HMMA.16816.F32 R20, R104.reuse, R34, R20 ;  /* 0x000000226814723c */ /* 0x040fe20000001814 */
[----:B------:R-:W1:Y:S07]  /*6ea0*/  LDSM.16.M88.4 R32, [R152+0x7000] ;  /* 0x007000009820783b */ /* 0x000e6e0000000200 */
[C---:B--2---:R-:W-:Y:S08]  /*6eb0*/  HMMA.16816.F32 R16, R104.reuse, R28, R16 ;  /* 0x0000001c6810723c */ /* 0x044ff00000001810 */
[----:B------:R-:W-:Y:S01]  /*6ec0*/  HMMA.16816.F32 R12, R104, R30, R12 ;  /* 0x0000001e680c723c */ /* 0x000fe2000000180c */
[----:B------:R-:W2:Y:S07]  /*6ed0*/  LDSM.16.M88.4 R28, [R152+0x7800] ;  /* 0x00780000981c783b */ /* 0x000eae0000000200 */
[C---:B---3--:R-:W-:Y:S08]  /*6ee0*/  HMMA.16816.F32 R24, R112.reuse, R108, R24 ;  /* 0x0000006c7018723c */ /* 0x048ff00000001818 */
[----:B------:R-:W-:Y:S08]  /*6ef0*/  HMMA.16816.F32 R20, R112, R110, R20 ;  /* 0x0000006e7014723c */ /* 0x000ff00000001814 */
[----:B-1----:R-:W-:Y:S03]  /*6f00*/  HMMA.16816.F32 R8, R104, R32, R8 ;  /* 0x000000206808723c */ /* 0x002fe60000001808 */
[----:B------:R-:W-:Y:S01]  /*6f10*/  FMUL.FTZ R25, R25, UR8 ;  /* 0x0000000819197c20 */ /* 0x000fe20008410000 */
[----:B------:R-:W-:Y:S01]  /*6f20*/  FMUL.FTZ R3, R24, UR8 ;  /* 0x0000000818037c20 */ /* 0x000fe20008410000 */
[----:B------:R-:W-:-:S02]  /*6f30*/  FMUL.FTZ R111, R27, UR8 ;  /* 0x000000081b6f7c20 */ /* 0x000fc40008410000 */
[----:B------:R1:W-:Y:S01]  /*6f40*/  MUFU.TANH R109, R25 ;  /* 0x00000019006d7308 */ /* 0x0003e20000002400 */
[C---:B------:R-:W-:Y:S01]  /*6f50*/  HMMA.16816.F32 R4, R104.reuse, R34, R4 ;  /* 0x000000226804723c */ /* 0x040fe20000001804 */
[----:B------:R-:W3:Y:S02]  /*6f60*/  LDSM.16.M88.4 R32, [R151+0x7800] ;  /* 0x007800009720783b */ /* 0x000ee40000000200 */
[----:B------:R-:W-:Y:S01]  /*6f70*/  FMUL.FTZ R20, R20, UR8 ;  /* 0x0000000814147c20 */ /* 0x000fe20008410000 */
[----:B------:R-:W-:Y:S01]  /*6f80*/  FMUL.FTZ R21, R21, UR8 ;  /* 0x0000000815157c20 */ /* 0x000fe20008410000 */
[----:B------:R-:W-:Y:S01]  /*6f90*/  FMUL.FTZ R23, R23, UR8 ;  /* 0x0000000817177c20 */ /* 0x000fe20008410000 */
[----:B------:R-:W-:Y:S01]  /*6fa0*/  FMUL.FTZ R22, R22, UR8 ;  /* 0x0000000816167c20 */ /* 0x000fe20008410000 */
[----:B------:R-:W4:Y:S01]  /*6fb0*/  MUFU.TANH R3, R3 ;  /* 0x0000000300037308 */ /* 0x000f220000002400 */
[----:B--2---:R-:W-:Y:S01]  /*6fc0*/  HMMA.16816.F32 R120, R104, R30, R120 ;  /* 0x0000001e6878723c */ /* 0x004fe20000001878 */
[----:B------:R-:W-:-:S06]  /*6fd0*/  FMUL.FTZ R31, R26, UR8 ;  /* 0x000000081a1f7c20 */ /* 0x000fcc0008410000 */
[----:B------:R-:W2:Y:S01]  /*6fe0*/  MUFU.TANH R31, R31 ;  /* 0x0000001f001f7308 */ /* 0x000ea20000002400 */
[----:B-1----:R-:W1:Y:S01]  /*6ff0*/  LDSM.16.M88.4 R24, [R151+0x7000] ;  /* 0x007000009718783b */ /* 0x002e620000000200 */
[----:B------:R-:W-:Y:S01]  /*7000*/  HMMA.16816.F32 R12, R112, R126, R12 ;  /* 0x0000007e700c723c */ /* 0x000fe2000000180c */
[----:B------:R-:W-:-:S05]  /*7010*/  DEPBAR.LE SB0, 0x0 ;  /* 0x000080000000791a */ /* 0x000fca0000000000 */
[----:B------:R-:W-:Y:S02]  /*7020*/  MUFU.TANH R111, R111 ;  /* 0x0000006f006f7308 */ /* 0x000fe40000002400 */
[----:B------:R-:W-:Y:S06]  /*7030*/  HMMA.16816.F32 R16, R112, R124, R16 ;  /* 0x0000007c7010723c */ /* 0x000fec0000001810 */
[----:B------:R5:W-:Y:S02]  /*7040*/  MUFU.TANH R125, R20 ;  /* 0x00000014007d7308 */ /* 0x000be40000002400 */
[----:B------:R-:W-:Y:S03]  /*7050*/  HMMA.16816.F32 R116, R104, R28, R116 ;  /* 0x0000001c6874723c */ /* 0x000fe60000001874 */
[----:B------:R-:W-:Y:S01]  /*7060*/  FMUL.FTZ R105, R14, UR8 ;  /* 0x000000080e697c20 */ /* 0x000fe20008410000 */
[----:B------:R-:W-:-:S02]  /*7070*/  FMUL.FTZ R15, R15, UR8 ;  /* 0x000000080f0f7c20 */ /* 0x000fc40008410000 */
[----:B------:R-:W-:Y:S02]  /*7080*/  MUFU.TANH R21, R21 ;  /* 0x0000001500157308 */ /* 0x000fe40000002400 */
[----:B---3--:R-:W-:Y:S03]  /*7090*/  HMMA.16816.F32 R120, R112, R34, R120 ;  /* 0x000000227078723c */ /* 0x008fe60000001878 */
[----:B------:R-:W-:Y:S01]  /*70a0*/  FMUL.FTZ R18, R18, UR8 ;  /* 0x0000000812127c20 */ /* 0x000fe20008410000 */
[----:B------:R-:W-:Y:S01]  /*70b0*/  FMUL.FTZ R16, R16, UR8 ;  /* 0x0000000810107c20 */ /* 0x000fe20008410000 */
[----:B------:R-:W-:Y:S01]  /*70c0*/  FMUL.FTZ R19, R19, UR8 ;  /* 0x0000000813137c20 */ /* 0x000fe20008410000 */
[----:B------:R-:W-:Y:S01]  /*70d0*/  MUFU.TANH R127, R22 ;  /* 0x00000016007f7308 */ /* 0x000fe20000002400 */
[----:B-----5:R-:W-:Y:S02]  /*70e0*/  VIADD R20, R131, 0xffffffc9 ;  /* 0xffffffc983147836 */ /* 0x020fe40000000000 */
[----:B------:R-:W-:-:S03]  /*70f0*/  FMUL.FTZ R17, R17, UR8 ;  /* 0x0000000811117c20 */ /* 0x000fc60008410000 */
[C---:B------:R-:W-:Y:S01]  /*7100*/  HMMA.16816.F32 R116, R112.reuse, R32, R116 ;  /* 0x000000207074723c */ /* 0x040fe20000001874 */
[----:B------:R-:W-:Y:S01]  /*7110*/  FMUL.FTZ R33, R13, UR8 ;  /* 0x000000080d217c20 */ /* 0x000fe20008410000 */
[----:B------:R3:W-:Y:S05]  /*7120*/  MUFU.TANH R35, R18 ;  /* 0x0000001200237308 */ /* 0x0007ea0000002400 */
[----:B------:R-:W-:Y:S01]  /*7130*/  FMUL.FTZ R29, R122, UR8 ;  /* 0x000000087a1d7c20 */ /* 0x000fe20008410000 */
[C---:B-1----:R-:W-:Y:S01]  /*7140*/  HMMA.16816.F32 R8, R112.reuse, R24, R8 ;  /* 0x000000187008723c */ /* 0x042fe20000001808 */
[----:B------:R-:W-:Y:S01]  /*7150*/  FMUL.FTZ R25, R12, UR8 ;  /* 0x000000080c197c20 */ /* 0x000fe20008410000 */
[C---:B------:R-:W-:Y:S01]  /*7160*/  VIADD R12, R131.reuse, 0xffffffc0 ;  /* 0xffffffc0830c7836 */ /* 0x040fe20000000000 */
[----:B------:R1:W-:Y:S04]  /*7170*/  MUFU.TANH R133, R16 ;  /* 0x0000001000857308 */ /* 0x0003e80000002400 */
[----:B------:R-:W-:Y:S01]  /*7180*/  ISETP.GE.AND P4, PT, R12, R130, PT ;  /* 0x000000820c00720c */ /* 0x000fe20003f86270 */
[----:B------:R-:W-:Y:S01]  /*7190*/  HMMA.16816.F32 R4, R112, R26, R4 ;  /* 0x0000001a7004723c */ /* 0x000fe20000001804 */
[----:B------:R-:W-:Y:S01]  /*71a0*/  FMUL.FTZ R27, R120, UR8 ;  /* 0x00000008781b7c20 */ /* 0x000fe20008410000 */
[----:B------:R-:W-:Y:S01]  /*71b0*/  ISETP.GE.AND P3, PT, R12, R129, PT ;  /* 0x000000810c00720c */ /* 0x000fe20003f66270 */
[----:B------:R-:W5:Y:S01]  /*71c0*/  MUFU.TANH R29, R29 ;  /* 0x0000001d001d7308 */ /* 0x000f620000002400 */
[----:B------:R-:W-:Y:S01]  /*71d0*/  I2FP.F32.S32 R12, R12 ;  /* 0x0000000c000c7245 */ /* 0x000fe20000201400 */
[----:B---3--:R-:W-:-:S02]  /*71e0*/  VIADD R18, R131, 0xfffffff8 ;  /* 0xfffffff883127836 */ /* 0x008fc40000000000 */
[----:B------:R-:W-:Y:S02]  /*71f0*/  FMUL.FTZ R119, R119, UR8 ;  /* 0x0000000877777c20 */ /* 0x000fe40008410000 */
[----:B----4-:R-:W-:Y:S01]  /*7200*/  FFMA.FTZ R3, R0, R12, R3 ;  /* 0x0000000c00037223 */ /* 0x010fe20000010003 */
[C---:B------:R-:W-:Y:S01]  /*7210*/  ISETP.GE.AND P6, PT, R18.reuse, R130, PT ;  /* 0x000000821200720c */ /* 0x040fe20003fc6270 */
[----:B------:R-:W3:Y:S01]  /*7220*/  MUFU.TANH R27, R27 ;  /* 0x0000001b001b7308 */ /* 0x000ee20000002400 */
[----:B-1----:R-:W-:Y:S01]  /*7230*/  VIADD R16, R131, 0xffffffc1 ;  /* 0xffffffc183107836 */ /* 0x002fe20000000000 */
[-C--:B------:R-:W-:Y:S01]  /*7240*/  ISETP.GE.AND P5, PT, R18, R129.reuse, PT ;  /* 0x000000811200720c */ /* 0x080fe20003fa6270 */
[----:B------:R-:W-:Y:S01]  /*7250*/  FMUL.FTZ R13, R8, UR8 ;  /* 0x00000008080d7c20 */ /* 0x000fe20008410000 */
[----:B------:R-:W-:Y:S01]  /*7260*/  FSEL R3, R3, -INF , !P4 ;  /* 0xff80000003037808 */ /* 0x000fe20006000000 */
[----:B------:R-:W-:Y:S01]  /*7270*/  FMUL.FTZ R14, R9, UR8 ;  /* 0x00000008090e7c20 */ /* 0x000fe20008410000 */
[----:B------:R-:W-:Y:S01]  /*7280*/  I2FP.F32.S32 R18, R18 ;  /* 0x0000001200127245 */ /* 0x000fe20000201400 */
[----:B------:R-:W-:Y:S01]  /*7290*/  FMUL.FTZ R8, R11, UR8 ;  /* 0x000000080b087c20 */ /* 0x000fe20008410000 */
[----:B------:R-:W-:Y:S01]  /*72a0*/  ISETP.GE.AND P2, PT, R16, R130, PT ;  /* 0x000000821000720c */ /* 0x000fe20003f46270 */
[----:B--2---:R-:W-:Y:S01]  /*72b0*/  FFMA.FTZ R11, R0, R12, R31 ;  /* 0x0000000c000b7223 */ /* 0x004fe2000001001f */
[----:B------:R-:W-:Y:S01]  /*72c0*/  ISETP.GE.AND P4, PT, R16, R129, PT ;  /* 0x000000811000720c */ /* 0x000fe20003f86270 */
[----:B-----5:R-:W-:Y:S01]  /*72d0*/  FFMA.FTZ R24, R0, R18, R29 ;  /* 0x0000001200187223 */ /* 0x020fe2000001001d */
[----:B------:R-:W-:Y:S01]  /*72e0*/  I2FP.F32.S32 R16, R16 ;  /* 0x0000001000107245 */ /* 0x000fe20000201400 */
[----:B------:R-:W-:Y:S01]  /*72f0*/  MUFU.TANH R23, R23 ;  /* 0x0000001700177308 */ /* 0x000fe20000002400 */
[----:B------:R-:W-:Y:S01]  /*7300*/  FSEL R11, R11, -INF , !P3 ;  /* 0xff8000000b0b7808 */ /* 0x000fe20005800000 */
[C---:B------:R-:W-:Y:S01]  /*7310*/  VIADD R12, R131.reuse, 0xffffffd0 ;  /* 0xffffffd0830c7836 */ /* 0x040fe20000000000 */
[----:B------:R-:W-:Y:S01]  /*7320*/  FSEL R24, R24, -INF , !P5 ;  /* 0xff80000018187808 */ /* 0x000fe20006800000 */
[C---:B---3--:R-:W-:Y:S01]  /*7330*/  FFMA.FTZ R27, R0.reuse, R18, R27 ;  /* 0x00000012001b7223 */ /* 0x048fe2000001001b */
[CC--:B------:R-:W-:Y:S01]  /*7340*/  FFMA.FTZ R18, R0.reuse, R16.reuse, R109 ;  /* 0x0000001000127223 */ /* 0x0c0fe2000001006d */
[----:B------:R-:W-:Y:S01]  /*7350*/  FFMA.FTZ R9, R0, R16, R111 ;  /* 0x0000001000097223 */ /* 0x000fe2000001006f */
[----:B------:R-:W-:Y:S01]  /*7360*/  VIADD R16, R131, 0xffffffc8 ;  /* 0xffffffc883107836 */ /* 0x000fe20000000000 */
[----:B------:R1:W-:Y:S01]  /*7370*/  MUFU.TANH R109, R15 ;  /* 0x0000000f006d7308 */ /* 0x0003e20000002400 */
[----:B------:R-:W-:Y:S01]  /*7380*/  FSEL R104, R27, -INF , !P6 ;  /* 0xff8000001b687808 */ /* 0x000fe20007000000 */
[----:B------:R-:W-:Y:S01]  /*7390*/  FMUL.FTZ R10, R10, UR8 ;  /* 0x000000080a0a7c20 */ /* 0x000fe20008410000 */
[-C--:B------:R-:W-:Y:S01]  /*73a0*/  ISETP.GE.AND P5, PT, R20, R130.reuse, PT ;  /* 0x000000821400720c */ /* 0x080fe20003fa6270 */
[----:B------:R-:W-:Y:S01]  /*73b0*/  FMUL.FTZ R6, R6, UR8 ;  /* 0x0000000806067c20 */ /* 0x000fe20008410000 */
[----:B------:R-:W-:-:S02]  /*73c0*/  ISETP.GE.AND P3, PT, R16, R130, PT ;  /* 0x000000821000720c */ /* 0x000fc40003f66270 */
[----:B------:R-:W-:Y:S01]  /*73d0*/  ISETP.GE.AND P6, PT, R16, R129, PT ;  /* 0x000000811000720c */ /* 0x000fe20003fc6270 */
[----:B------:R-:W2:Y:S01]  /*73e0*/  MUFU.TANH R19, R19 ;  /* 0x0000001300137308 */ /* 0x000ea20000002400 */
[----:B------:R-:W-:Y:S02]  /*73f0*/  I2FP.F32.S32 R16, R16 ;  /* 0x0000001000107245 */ /* 0x000fe40000201400 */
[----:B------:R-:W-:Y:S02]  /*7400*/  FSEL R9, R9, -INF , !P4 ;  /* 0xff80000009097808 */ /* 0x000fe40006000000 */
[----:B------:R-:W-:Y:S01]  /*7410*/  ISETP.GE.AND P4, PT, R12, R130, PT ;  /* 0x000000820c00720c */ /* 0x000fe20003f86270 */
[----:B------:R-:W-:Y:S01]  /*7420*/  FFMA.FTZ R125, R0, R16, R125 ;  /* 0x00000010007d7223 */ /* 0x000fe2000001007d */
[----:B------:R-:W-:Y:S01]  /*7430*/  I2FP.F32.S32 R22, R12 ;  /* 0x0000000c00167245 */ /* 0x000fe20000201400 */
[----:B------:R-:W-:Y:S01]  /*7440*/  MUFU.TANH R25, R25 ;  /* 0x0000001900197308 */ /* 0x000fe20000002400 */
[----:B-1----:R-:W-:-:S02]  /*7450*/  FSEL R15, R18, -INF , !P2 ;  /* 0xff800000120f7808 */ /* 0x002fc40005000000 */
[----:B------:R-:W-:Y:S01]  /*7460*/  I2FP.F32.S32 R18, R20 ;  /* 0x0000001400127245 */ /* 0x000fe20000201400 */
[----:B------:R-:W-:Y:S01]  /*7470*/  FFMA.FTZ R137, R0, R22, R35 ;  /* 0x0000001600897223 */ /* 0x000fe20000010023 */
[----:B------:R-:W-:Y:S01]  /*7480*/  ISETP.GE.AND P2, PT, R20, R129, PT ;  /* 0x000000811400720c */ /* 0x000fe20003f46270 */
[----:B------:R-:W-:Y:S01]  /*7490*/  FMUL.FTZ R20, R4, UR8 ;  /* 0x0000000804147c20 */ /* 0x000fe20008410000 */
[----:B------:R-:W-:Y:S01]  /*74a0*/  FMUL.FTZ R4, R7, UR8 ;  /* 0x0000000807047c20 */ /* 0x000fe20008410000 */
[----:B------:R-:W-:Y:S01]  /*74b0*/  MUFU.TANH R33, R33 ;  /* 0x0000002100217308 */ /* 0x000fe20000002400 */
[C---:B------:R-:W-:Y:S01]  /*74c0*/  FFMA.FTZ R7, R0.reuse, R16, R127 ;  /* 0x0000001000077223 */ /* 0x040fe2000001007f */
[C---:B------:R-:W-:Y:S01]  /*74d0*/  FFMA.FTZ R21, R0.reuse, R18, R21 ;  /* 0x0000001200157223 */ /* 0x040fe20000010015 */
[----:B------:R-:W-:Y:S02]  /*74e0*/  VIADD R16, R131, 0xffffffd1 ;  /* 0xffffffd183107836 */ /* 0x000fe40000000000 */
[----:B------:R-:W-:Y:S01]  /*74f0*/  FFMA.FTZ R133, R0, R22, R133 ;  /* 0x0000001600857223 */ /* 0x000fe20000010085 */
[----:B------:R-:W-:-:S02]  /*7500*/  FSEL R7, R7, -INF , !P6 ;  /* 0xff80000007077808 */ /* 0x000fc40007000000 */
[----:B------:R1:W-:Y:S01]  /*7510*/  MUFU.TANH R31, R13 ;  /* 0x0000000d001f7308 */ /* 0x0003e20000002400 */
[----:B------:R-:W-:Y:S02]  /*7520*/  FSEL R29, R21, -INF , !P5 ;  /* 0xff800000151d7808 */ /* 0x000fe40006800000 */
[C---:B------:R-:W-:Y:S02]  /*7530*/  ISETP.GE.AND P6, PT, R16.reuse, R130, PT ;  /* 0x000000821000720c */ /* 0x040fe40003fc6270 */
[----:B------:R-:W-:Y:S02]  /*7540*/  ISETP.GE.AND P5, PT, R16, R129, PT ;  /* 0x000000811000720c */ /* 0x000fe40003fa6270 */
[----:B------:R-:W-:Y:S01]  /*7550*/  I2FP.F32.S32 R16, R16 ;  /* 0x0000001000107245 */ /* 0x000fe20000201400 */
[----:B------:R-:W3:Y:S01]  /*7560*/  MUFU.TANH R17, R17 ;  /* 0x0000001100117308 */ /* 0x000ee20000002400 */
[----:B------:R-:W-:-:S03]  /*7570*/  FSEL R143, R133, -INF , !P4 ;  /* 0xff800000858f7808 */ /* 0x000fc60006000000 */
[----:B--2---:R-:W-:-:S04]  /*7580*/  FFMA.FTZ R19, R0, R16, R19 ;  /* 0x0000001000137223 */ /* 0x004fc80000010013 */
[----:B------:R2:W-:Y:S01]  /*7590*/  MUFU.TANH R27, R14 ;  /* 0x0000000e001b7308 */ /* 0x0005e20000002400 */
[----:B-1----:R-:W-:Y:S02]  /*75a0*/  FSEL R13, R125, -INF , !P3 ;  /* 0xff8000007d0d7808 */ /* 0x002fe40005800000 */
[----:B------:R-:W-:Y:S01]  /*75b0*/  ISETP.GE.AND P3, PT, R12, R129, PT ;  /* 0x000000810c00720c */ /* 0x000fe20003f66270 */
[----:B------:R-:W-:Y:S01]  /*75c0*/  FMUL.FTZ R12, R5, UR8 ;  /* 0x00000008050c7c20 */ /* 0x000fe20008410000 */
[C---:B------:R-:W-:Y:S01]  /*75d0*/  FFMA.FTZ R5, R0.reuse, R18, R23 ;  /* 0x0000001200057223 */ /* 0x040fe20000010017 */
[----:B------:R-:W-:Y:S01]  /*75e0*/  VIADD R18, R131, 0xffffffd8 ;  /* 0xffffffd883127836 */ /* 0x000fe20000000000 */
[----:B------:R-:W-:Y:S01]  /*75f0*/  FSEL R115, R19, -INF , !P5 ;  /* 0xff80000013737808 */ /* 0x000fe20006800000 */
[----:B------:R-:W1:Y:S01]  /*7600*/  MUFU.TANH R105, R105 ;  /* 0x0000006900697308 */ /* 0x000e620000002400 */
[----:B---3--:R-:W-:Y:S01]  /*7610*/  FFMA.FTZ R141, R0, R16, R17 ;  /* 0x00000010008d7223 */ /* 0x008fe20000010011 */
[----:B------:R-:W-:Y:S01]  /*7620*/  FSEL R5, R5, -INF , !P2 ;  /* 0xff80000005057808 */ /* 0x000fe20005000000 */
[----:B------:R-:W-:Y:S01]  /*7630*/  FMUL.FTZ R19, R117, UR8 ;  /* 0x0000000875137c20 */ /* 0x000fe20008410000 */
[----:B------:R-:W-:-:S02]  /*7640*/  ISETP.GE.AND P2, PT, R18, R130, PT ;  /* 0x000000821200720c */ /* 0x000fc40003f46270 */
[----:B------:R-:W-:Y:S02]  /*7650*/  FSEL R141, R141, -INF , !P6 ;  /* 0xff8000008d8d7808 */ /* 0x000fe40007000000 */
[----:B------:R3:W4:Y:S01]  /*7660*/  MUFU.TANH R107, R10 ;  /* 0x0000000a006b7308 */ /* 0x0007220000002400 */
[----:B--2---:R-:W-:Y:S01]  /*7670*/  VIADD R14, R131, 0xffffffd9 ;  /* 0xffffffd9830e7836 */ /* 0x004fe20000000000 */
[-C--:B------:R-:W-:Y:S02]  /*7680*/  ISETP.GE.AND P4, PT, R18, R129.reuse, PT ;  /* 0x000000811200720c */ /* 0x080fe40003f86270 */
[----:B------:R-:W-:Y:S01]  /*7690*/  FSEL R137, R137, -INF , !P3 ;  /* 0xff80000089897808 */ /* 0x000fe20005800000 */
[----:B------:R-:W-:Y:S01]  /*76a0*/  BAR.SYNC.DEFER_BLOCKING 0x0 ;  /* 0x0000000000007b1d */ /* 0x000fe20000010000 */
[C---:B------:R-:W-:Y:S02]  /*76b0*/  ISETP.GE.AND P6, PT, R14.reuse, R129, PT ;  /* 0x000000810e00720c */ /* 0x040fe40003fc6270 */
[----:B------:R-:W-:-:S03]  /*76c0*/  ISETP.GE.AND P3, PT, R14, R130, PT ;  /* 0x000000820e00720c */ /* 0x000fc60003f66270 */
[----:B------:R2:W5:Y:S01]  /*76d0*/  MUFU.TANH R35, R8 ;  /* 0x0000000800237308 */ /* 0x0005620000002400 */
[----:B---3--:R-:W-:-:S07]  /*76e0*/  I2FP.F32.S32 R10, R18 ;  /* 0x00000012000a7245 */ /* 0x008fce0000201400 */
[----:B------:R3:W-:Y:S01]  /*76f0*/  MUFU.TANH R17, R12 ;  /* 0x0000000c00117308 */ /* 0x0007e20000002400 */
[CC--:B------:R-:W-:Y:S01]  /*7700*/  FFMA.FTZ R25, R0.reuse, R10.reuse, R25 ;  /* 0x0000000a00197223 */ /* 0x0c0fe20000010019 */
[----:B-1----:R-:W-:Y:S01]  /*7710*/  FFMA.FTZ R23, R0, R10, R105 ;  /* 0x0000000a00177223 */ /* 0x002fe20000010069 */
[----:B------:R-:W-:-:S05]  /*7720*/  VIADD R10, R131, 0xffffffe8 ;  /* 0xffffffe8830a7836 */ /* 0x000fca0000000000 */
[----:B------:R1:W-:Y:S01]  /*7730*/  MUFU.TANH R105, R6 ;  /* 0x0000000600697308 */ /* 0x0003e20000002400 */
[----:B--2---:R-:W-:Y:S01]  /*7740*/  I2FP.F32.S32 R8, R14 ;  /* 0x0000000e00087245 */ /* 0x004fe20000201400 */
[----:B------:R-:W-:Y:S01]  /*7750*/  FMUL.FTZ R14, R123, UR8 ;  /* 0x000000087b0e7c20 */ /* 0x000fe20008410000 */
[----:B------:R-:W-:-:S03]  /*7760*/  FSEL R23, R23, -INF , !P4 ;  /* 0xff80000017177808 */ /* 0x000fc60006000000 */
[CC--:B------:R-:W-:Y:S01]  /*7770*/  FFMA.FTZ R139, R0.reuse, R8.reuse, R33 ;  /* 0x00000008008b7223 */ /* 0x0c0fe20000010021 */
[----:B------:R-:W-:Y:S01]  /*7780*/  FFMA.FTZ R21, R0, R8, R109 ;  /* 0x0000000800157223 */ /* 0x000fe2000001006d */
[----:B------:R-:W-:Y:S01]  /*7790*/  VIADD R8, R131, 0xffffffe0 ;  /* 0xffffffe083087836 */ /* 0x000fe20000000000 */
[----:B------:R-:W-:Y:S01]  /*77a0*/  FSEL R109, R25, -INF , !P2 ;  /* 0xff800000196d7808 */ /* 0x000fe20005000000 */
[----:B---3--:R-:W-:Y:S01]  /*77b0*/  VIADD R12, R131, 0xffffffe1 ;  /* 0xffffffe1830c7836 */ /* 0x008fe20000000000 */
[----:B------:R-:W2:Y:S01]  /*77c0*/  MUFU.TANH R111, R20 ;  /* 0x00000014006f7308 */ /* 0x000ea20000002400 */
[----:B------:R-:W-:Y:S01]  /*77d0*/  FSEL R21, R21, -INF , !P6 ;  /* 0xff80000015157808 */ /* 0x000fe20007000000 */
[----:B------:R-:W-:Y:S01]  /*77e0*/  FMUL.FTZ R25, R116, UR8 ;  /* 0x0000000874197c20 */ /* 0x000fe20008410000 */
[C---:B------:R-:W-:Y:S02]  /*77f0*/  ISETP.GE.AND P5, PT, R8.reuse, R130, PT ;  /* 0x000000820800720c */ /* 0x040fe40003fa6270 */
[----:B------:R-:W-:-:S02]  /*7800*/  ISETP.GE.AND P2, PT, R8, R129, PT ;  /* 0x000000810800720c */ /* 0x000fc40003f46270 */
[----:B------:R-:W-:Y:S01]  /*7810*/  I2FP.F32.S32 R8, R8 ;  /* 0x0000000800087245 */ /* 0x000fe20000201400 */
[----:B------:R3:W2:Y:S01]  /*7820*/  MUFU.TANH R33, R4 ;  /* 0x0000000400217308 */ /* 0x0006a20000002400 */
[----:B-1----:R-:W-:Y:S02]  /*7830*/  I2FP.F32.S32 R6, R12 ;  /* 0x0000000c00067245 */ /* 0x002fe40000201400 */
[----:B------:R-:W-:Y:S01]  /*7840*/  ISETP.GE.AND P6, PT, R10, R130, PT ;  /* 0x000000820a00720c */ /* 0x000fe20003fc6270 */
[CC--:B------:R-:W-:Y:S01]  /*7850*/  FFMA.FTZ R31, R0.reuse, R8.reuse, R31 ;  /* 0x00000008001f7223 */ /* 0x0c0fe2000001001f */
[C---:B----4-:R-:W-:Y:S01]  /*7860*/  FFMA.FTZ R107, R0.reuse, R8, R107 ;  /* 0x00000008006b7223 */ /* 0x050fe2000001006b */
[----:B------:R-:W-:Y:S01]  /*7870*/  FFMA.FTZ R127, R0, R6, R27 ;  /* 0x00000006007f7223 */ /* 0x000fe2000001001b */
[----:B------:R-:W-:Y:S01]  /*7880*/  ISETP.GE.AND P4, PT, R12, R130, PT ;  /* 0x000000820c00720c */ /* 0x000fe20003f86270 */
[----:B------:R-:W-:Y:S01]  /*7890*/  MUFU.TANH R25, R25 ;  /* 0x0000001900197308 */ /* 0x000fe20000002400 */
[----:B------:R-:W-:Y:S01]  /*78a0*/  FSEL R135, R31, -INF , !P5 ;  /* 0xff8000001f877808 */ /* 0x000fe20006800000 */
[----:B------:R-:W-:Y:S01]  /*78b0*/  FMUL.FTZ R31, R118, UR8 ;  /* 0x00000008761f7c20 */ /* 0x000fe20008410000 */
[-C--:B------:R-:W-:Y:S01]  /*78c0*/  ISETP.GE.AND P5, PT, R10, R129.reuse, PT ;  /* 0x000000810a00720c */ /* 0x080fe20003fa6270 */
[----:B-----5:R-:W-:Y:S01]  /*78d0*/  FFMA.FTZ R35, R0, R6, R35 ;  /* 0x0000000600237223 */ /* 0x020fe20000010023 */
[----:B------:R-:W-:Y:S01]  /*78e0*/  FSEL R125, R107, -INF , !P2 ;  /* 0xff8000006b7d7808 */ /* 0x000fe20005000000 */
[----:B------:R-:W-:Y:S01]  /*78f0*/  VIADD R8, R131, 0xfffffff0 ;  /* 0xfffffff083087836 */ /* 0x000fe20000000000 */
[----:B------:R-:W-:Y:S01]  /*7900*/  FSEL R127, R127, -INF , !P4 ;  /* 0xff8000007f7f7808 */ /* 0x000fe20006000000 */
[----:B------:R-:W1:Y:S01]  /*7910*/  MUFU.TANH R31, R31 ;  /* 0x0000001f001f7308 */ /* 0x000e620000002400 */
[----:B---3--:R-:W-:Y:S01]  /*7920*/  I2FP.F32.S32 R4, R10 ;  /* 0x0000000a00047245 */ /* 0x008fe20000201400 */
[----:B------:R-:W-:Y:S01]  /*7930*/  VIADD R10, R131, 0xffffffe9 ;  /* 0xffffffe9830a7836 */ /* 0x000fe20000000000 */
[----:B------:R-:W-:Y:S01]  /*7940*/  FSEL R139, R139, -INF , !P3 ;  /* 0xff8000008b8b7808 */ /* 0x000fe20005800000 */
[C---:B------:R-:W-:Y:S01]  /*7950*/  VIADD R6, R131.reuse, 0xfffffff1 ;  /* 0xfffffff183067836 */ /* 0x040fe20000000000 */
[-C--:B------:R-:W-:Y:S01]  /*7960*/  ISETP.GE.AND P3, PT, R12, R129.reuse, PT ;  /* 0x000000810c00720c */ /* 0x080fe20003f66270 */
[----:B--2---:R-:W-:Y:S01]  /*7970*/  FFMA.FTZ R111, R0, R4, R111 ;  /* 0x00000004006f7223 */ /* 0x004fe2000001006f */
[----:B------:R-:W-:Y:S01]  /*7980*/  ISETP.GE.AND P2, PT, R10, R130, PT ;  /* 0x000000820a00720c */ /* 0x000fe20003f46270 */
[----:B------:R-:W-:Y:S01]  /*7990*/  FFMA.FTZ R105, R0, R4, R105 ;  /* 0x0000000400697223 */ /* 0x000fe20000010069 */
[----:B------:R-:W-:Y:S01]  /*79a0*/  ISETP.GE.AND P4, PT, R10, R129, PT ;  /* 0x000000810a00720c */ /* 0x000fe20003f86270 */
[----:B------:R-:W-:Y:S01]  /*79b0*/  VIADD R4, R131, 0xfffffff9 ;  /* 0xfffffff983047836 */ /* 0x000fe20000000000 */
[----:B------:R-:W-:Y:S01]  /*79c0*/  I2FP.F32.S32 R10, R10 ;  /* 0x0000000a000a7245 */ /* 0x000fe20000201400 */
[----:B------:R-:W-:Y:S01]  /*79d0*/  FMUL.FTZ R12, R121, UR8 ;  /* 0x00000008790c7c20 */ /* 0x000fe20008410000 */
[----:B------:R-:W-:Y:S01]  /*79e0*/  FSEL R121, R35, -INF , !P3 ;  /* 0xff80000023797808 */ /* 0x000fe20005800000 */
[----:B------:R-:W2:Y:S01]  /*79f0*/  MUFU.TANH R19, R19 ;  /* 0x0000001300137308 */ /* 0x000ea20000002400 */
[----:B------:R-:W-:Y:S01]  /*7a00*/  ISETP.GE.AND P3, PT, R8, R130, PT ;  /* 0x000000820800720c */ /* 0x000fe20003f66270 */
[CC--:B------:R-:W-:Y:S01]  /*7a10*/  FFMA.FTZ R17, R0.reuse, R10.reuse, R17 ;  /* 0x0000000a00117223 */ /* 0x0c0fe20000010011 */
[----:B------:R-:W-:Y:S01]  /*7a20*/  FFMA.FTZ R33, R0, R10, R33 ;  /* 0x0000000a00217223 */ /* 0x000fe20000010021 */
[----:B------:R-:W-:-:S02]  /*7a30*/  FSEL R133, R111, -INF , !P6 ;  /* 0xff8000006f857808 */ /* 0x000fc40007000000 */
[----:B------:R-:W-:Y:S02]  /*7a40*/  ISETP.GE.AND P6, PT, R6, R130, PT ;  /* 0x000000820600720c */ /* 0x000fe40003fc6270 */
[----:B------:R-:W-:Y:S01]  /*7a50*/  FSEL R131, R17, -INF , !P2 ;  /* 0xff80000011837808 */ /* 0x000fe20005000000 */
[----:B------:R3:W4:Y:S01]  /*7a60*/  MUFU.TANH R27, R119 ;  /* 0x00000077001b7308 */ /* 0x0007220000002400 */
[-C--:B------:R-:W-:Y:S02]  /*7a70*/  ISETP.GE.AND P2, PT, R8, R129.reuse, PT ;  /* 0x000000810800720c */ /* 0x080fe40003f46270 */
[----:B------:R-:W-:Y:S02]  /*7a80*/  I2FP.F32.S32 R8, R8 ;  /* 0x0000000800087245 */ /* 0x000fe40000201400 */
[----:B------:R-:W-:Y:S02]  /*7a90*/  FSEL R123, R33, -INF , !P4 ;  /* 0xff800000217b7808 */ /* 0x000fe40006000000 */
[----:B------:R-:W-:Y:S01]  /*7aa0*/  ISETP.GE.AND P4, PT, R6, R129, PT ;  /* 0x000000810600720c */ /* 0x000fe20003f86270 */
[----:B------:R-:W5:Y:S01]  /*7ab0*/  MUFU.TANH R35, R12 ;  /* 0x0000000c00237308 */ /* 0x000f620000002400 */
[CC--:B-1----:R-:W-:Y:S01]  /*7ac0*/  FFMA.FTZ R31, R0.reuse, R8.reuse, R31 ;  /* 0x00000008001f7223 */ /* 0x0c2fe2000001001f */
[----:B------:R-:W-:Y:S01]  /*7ad0*/  FFMA.FTZ R25, R0, R8, R25 ;  /* 0x0000000800197223 */ /* 0x000fe20000010019 */
[----:B------:R-:W-:-:S04]  /*7ae0*/  I2FP.F32.S32 R6, R6 ;  /* 0x0000000600067245 */ /* 0x000fc80000201400 */
[----:B------:R-:W-:Y:S01]  /*7af0*/  FSEL R113, R25, -INF , !P3 ;  /* 0xff80000019717808 */ /* 0x000fe20005800000 */
[----:B------:R-:W1:Y:S01]  /*7b00*/  MUFU.TANH R17, R14 ;  /* 0x0000000e00117308 */ /* 0x000e620000002400 */
[----:B---3--:R-:W-:Y:S01]  /*7b10*/  FSEL R119, R105, -INF , !P5 ;  /* 0xff80000069777808 */ /* 0x008fe20006800000 */
[CC--:B--2---:R-:W-:Y:S01]  /*7b20*/  FFMA.FTZ R19, R0.reuse, R6.reuse, R19 ;  /* 0x0000000600137223 */ /* 0x0c4fe20000010013 */
[----:B------:R-:W-:Y:S01]  /*7b30*/  FSEL R105, R31, -INF , !P2 ;  /* 0xff8000001f697808 */ /* 0x000fe20005000000 */
[----:B----4-:R-:W-:Y:S01]  /*7b40*/  FFMA.FTZ R27, R0, R6, R27 ;  /* 0x00000006001b7223 */ /* 0x010fe2000001001b */
[----:B------:R-:W-:Y:S02]  /*7b50*/  ISETP.GT.AND P2, PT, R2, R161, PT ;  /* 0x000000a10200720c */ /* 0x000fe40003f44270 */
[C---:B------:R-:W-:Y:S02]  /*7b60*/  ISETP.GE.AND P5, PT, R4.reuse, R130, PT ;  /* 0x000000820400720c */ /* 0x040fe40003fa6270 */
[----:B------:R-:W-:-:S02]  /*7b70*/  ISETP.GE.AND P3, PT, R4, R129, PT ;  /* 0x000000810400720c */ /* 0x000fc40003f66270 */
[----:B------:R-:W-:Y:S02]  /*7b80*/  I2FP.F32.S32 R4, R4 ;  /* 0x0000000400047245 */ /* 0x000fe40000201400 */
[----:B------:R-:W-:Y:S02]  /*7b90*/  FSEL R111, R19, -INF , !P6 ;  /* 0xff800000136f7808 */ /* 0x000fe40007000000 */
[----:B------:R-:W-:Y:S01]  /*7ba0*/  FSEL R27, R27, -INF , !P4 ;  /* 0xff8000001b1b7808 */ /* 0x000fe20006000000 */
[CC--:B-----5:R-:W-:Y:S01]  /*7bb0*/  FFMA.FTZ R35, R0.reuse, R4.reuse, R35 ;  /* 0x0000000400237223 */ /* 0x0e0fe20000010023 */
[----:B-1----:R-:W-:-:S04]  /*7bc0*/  FFMA.FTZ R17, R0, R4, R17 ;  /* 0x0000000400117223 */ /* 0x002fc80000010011 */
[----:B------:R-:W-:Y:S02]  /*7bd0*/  FSEL R107, R35, -INF , !P5 ;  /* 0xff800000236b7808 */ /* 0x000fe40006800000 */
[----:B------:R-:W-:Y:S01]  /*7be0*/  FSEL R25, R17, -INF , !P3 ;  /* 0xff80000011197808 */ /* 0x000fe20005800000 */
[----:B------:R-:W-:Y:S06]  /*7bf0*/  @!P2 BRA `(.L_x_6548) ;  /* 0x0000000400e4a947 */ /* 0x000fec0003800000 */
[----:B------:R-:W-:Y:S05]  /*7c00*/  BRA.U !UP1, `(.L_x_6549) ;  /* 0x0000000509007547 */ /* 0x000fea000b800000 */
[----:B------:R-:W1:Y:S01]  /*7c10*/  LDC R6, c[0x0][0x4f0] ;  /* 0x00013c00ff067b82 */ /* 0x000e620000000800 */
[----:B------:R-:W-:Y:S01]  /*7c20*/  VIADD R31, R128, 0xffffffff ;  /* 0xffffffff801f7836 */ /* 0x000fe20000000000 */
[----:B------:R-:W-:Y:S01]  /*7c30*/  SHF.L.U32 R33, R2, 0x6, RZ ;  /* 0x0000000602217819 */ /* 0x000fe200000006ff */
[----:B------:R-:W2:Y:S02]  /*7c40*/  LDCU.64 UR6, c[0x0][0x3a0] ;  /* 0x00007400ff0677ac */ /* 0x000ea40008000a00 */
[----:B------:R-:W-:-:S04]  /*7c50*/  IMAD.SHL.U32 R31, R31, 0x40, RZ ;  /* 0x000000401f1f7824 */ /* 0x000fc800078e00ff */
[----:B------:R-:W-:-:S05]  /*7c60*/  VIADD R31, R31, 0xffffff80 ;  /* 0xffffff801f1f7836 */ /* 0x000fca0000000000 */
        /* <DEDUP_REMOVED lines=8> */
[----:B------:R-:W1:Y:S01]  /*7cf0*/  F2I.FTZ.U32.TRUNC.NTZ R19, R18 ;  /* 0x0000001200137305 */ /* 0x000e62000021f000 */
[----:B------:R-:W-:Y:S02]  /*7d00*/  ISETP.GE.AND P4, PT, R33, RZ, PT ;  /* 0x000000ff2100720c */ /* 0x000fe40003f86270 */
[----:B-1----:R-:W-:Y:S01]  /*7d10*/  IADD3 R17, PT, PT, RZ, -R19, RZ ;  /* 0x80000013ff117210 */ /* 0x002fe20007ffe0ff */
[----:B------:R-:W-:-:S04]  /*7d20*/  IMAD.MOV.U32 R18, RZ, RZ, RZ ;  /* 0x000000ffff127224 */ /* 0x000fc800078e00ff */
        /* <DEDUP_REMOVED lines=17> */
[----:B------:R-:W-:-:S02]  /*7e40*/  ISETP.NE.AND P3, PT, R6, RZ, PT ;  /* 0x000000ff0600720c */ /* 0x000fc40003f65270 */
[----:B------:R-:W-:-:S05]  /*7e50*/  LOP3.LUT R17, RZ, R6, RZ, 0x33, !PT ;  /* 0x00000006ff117212 */ /* 0x000fca00078e33ff */
        /* <DEDUP_REMOVED lines=27> */
.L_x_6549:
[----:B------:R-:W-:Y:S01]  /*8010*/  UMOV UR6, URZ ;  /* 0x000000ff00067c82 */ /* 0x000fe20008000000 */
[----:B------:R-:W-:Y:S01]  /*8020*/  IMAD.SHL.U32 R4, R102, 0x40, RZ ;  /* 0x0000004066047824 */ /* 0x000fe200078e00ff */
[----:B------:R-:W-:-:S05]  /*8030*/  IADD3 R6, P2, PT, RZ, -UR6, RZ ;  /* 0x80000006ff067c10 */ /* 0x000fca000ff5e0ff */
[----:B------:R-:W-:-:S05]  /*8040*/  IMAD.X R4, RZ, RZ, ~R4, P2 ;  /* 0x000000ffff047224 */ /* 0x000fca00010e0e04 */
[----:B------:R-:W-:-:S04]  /*8050*/  SHF.R.S64 R17, R6, 0x1f, R4 ;  /* 0x0000001f06117819 */ /* 0x000fc80000001004 */
[----:B------:R-:W-:-:S04]  /*8060*/  IADD3 R162, P2, PT, R17, R162, RZ ;  /* 0x000000a211a27210 */ /* 0x000fc80007f5e0ff */
[----:B------:R-:W-:-:S09]  /*8070*/  LEA.HI.X.SX32 R163, R4, R163, 0x1, P2 ;  /* 0x000000a304a37211 */ /* 0x000fd200010f0eff */
.L_x_6550:
        /* <DEDUP_REMOVED lines=49> */
.L_x_6548:
        /* <DEDUP_REMOVED lines=16> */
[----:B-1----:R-:W1:Y:S04]  /*8490*/  SHFL.BFLY PT, R19, R8, 0x2, 0x1f ;  /* 0x0c401f0008137f89 */ /* 0x002e6800000e0000 */
[----:B------:R-:W2:Y:S01]  /*84a0*/  SHFL.BFLY PT, R17, R6, 0x2, 0x1f ;  /* 0x0c401f0006117f89 */ /* 0x000ea200000e0000 */
[----:B-1----:R-:W-:Y:S02]  /*84b0*/  FMNMX.FTZ R19, R8, R19, !PT ;  /* 0x0000001308137209 */ /* 0x002fe40007810000 */
        /* <DEDUP_REMOVED lines=10> */
[--C-:B------:R-:W-:Y:S01]  /*8560*/  FFMA.FTZ R32, R13, UR4, -R106.reuse ;  /* 0x000000040d207c23 */ /* 0x100fe2000801086a */
[----:B------:R-:W-:Y:S01]  /*8570*/  FSEL R4, R28, RZ, P1 ;  /* 0x000000ff1c047208 */ /* 0x000fe20000800000 */
[----:B------:R-:W-:Y:S01]  /*8580*/  LDSM.16.MT88.4 R12, [R150+0x8000] ;  /* 0x00800000960c783b */ /* 0x000fe20000004200 */
[C---:B------:R-:W-:Y:S01]  /*8590*/  FMUL.FTZ R26, R3.reuse, UR4 ;  /* 0x00000004031a7c20 */ /* 0x040fe20008410000 */
[----:B------:R-:W-:Y:S01]  /*85a0*/  FSETP.NEU.FTZ.AND P0, PT, R3, -INF , PT ;  /* 0xff8000000300780b */ /* 0x000fe20003f1d000 */
[----:B------:R-:W-:Y:S01]  /*85b0*/  FFMA.FTZ R31, R29, UR4, -R106 ;  /* 0x000000041d1f7c23 */ /* 0x000fe2000801086a */
[----:B------:R-:W-:Y:S01]  /*85c0*/  FADD.FTZ R4, R101, -R4 ;  /* 0x8000000465047221 */ /* 0x000fe20000010000 */
[----:B------:R-:W-:Y:S01]  /*85d0*/  MUFU.EX2 R35, R35 ;  /* 0x0000002300237308 */ /* 0x000fe20000000800 */
[----:B------:R-:W-:Y:S01]  /*85e0*/  FSEL R26, R26, RZ, P0 ;  /* 0x000000ff1a1a7208 */ /* 0x000fe20000000000 */
[----:B------:R-:W-:Y:S01]  /*85f0*/  LDSM.16.MT88.4 R16, [R149+0x8000] ;  /* 0x008000009510783b */ /* 0x000fe20000004200 */
[----:B------:R-:W-:Y:S01]  /*8600*/  FMUL.FTZ R101, R4, UR4 ;  /* 0x0000000404657c20 */ /* 0x000fe20008410000 */
[--C-:B------:R-:W-:Y:S01]  /*8610*/  FFMA.FTZ R103, R143, UR4, -R106.reuse ;  /* 0x000000048f677c23 */ /* 0x100fe2000801086a */
[----:B------:R-:W-:Y:S01]  /*8620*/  FFMA.FTZ R108, R141, UR4, -R106 ;  /* 0x000000048d6c7c23 */ /* 0x000fe2000801086a */
[--C-:B------:R-:W-:Y:S01]  /*8630*/  FFMA.FTZ R102, R11, UR4, -R26.reuse ;  /* 0x000000040b667c23 */ /* 0x100fe2000801081a */
[--C-:B------:R-:W-:Y:S01]  /*8640*/  FFMA.FTZ R30, R9, UR4, -R26.reuse ;  /* 0x00000004091e7c23 */ /* 0x100fe2000801081a */
[--C-:B------:R-:W-:Y:S01]  /*8650*/  FFMA.FTZ R34, R5, UR4, -R26.reuse ;  /* 0x0000000405227c23 */ /* 0x100fe2000801081a */
[----:B------:R-:W1:Y:S01]  /*8660*/  LDSM.16.MT88.4 R8, [R154+0x8000] ;  /* 0x008000009a08783b */ /* 0x000e620000004200 */
[----:B------:R-:W-:Y:S01]  /*8670*/  FSEL R5, R3, RZ, P0 ;  /* 0x000000ff03057208 */ /* 0x000fe20000000000 */
[----:B------:R-:W-:Y:S01]  /*8680*/  FFMA.FTZ R29, R7, UR4, -R26 ;  /* 0x00000004071d7c23 */ /* 0x000fe2000801081a */
[----:B------:R-:W2:Y:S01]  /*8690*/  MUFU.EX2 R33, R33 ;  /* 0x0000002100217308 */ /* 0x000ea20000000800 */
[--C-:B------:R-:W-:Y:S01]  /*86a0*/  FFMA.FTZ R109, R109, UR4, -R106.reuse ;  /* 0x000000046d6d7c23 */ /* 0x100fe2000801086a */
[----:B------:R-:W-:Y:S01]  /*86b0*/  FFMA.FTZ R110, R139, UR4, -R106 ;  /* 0x000000048b6e7c23 */ /* 0x000fe2000801086a */
[----:B------:R-:W-:Y:S01]  /*86c0*/  FADD.FTZ R5, R100, -R5 ;  /* 0x8000000564057221 */ /* 0x000fe20000010000 */
[--C-:B------:R-:W-:Y:S01]  /*86d0*/  FFMA.FTZ R112, R137, UR4, -R26.reuse ;  /* 0x0000000489707c23 */ /* 0x100fe2000801081a */
[--C-:B------:R-:W-:Y:S01]  /*86e0*/  FFMA.FTZ R115, R115, UR4, -R26.reuse ;  /* 0x0000000473737c23 */ /* 0x100fe2000801081a */
[--C-:B------:R-:W-:Y:S01]  /*86f0*/  FFMA.FTZ R114, R23, UR4, -R26.reuse ;  /* 0x0000000417727c23 */ /* 0x100fe2000801081a */
[----:B------:R-:W-:Y:S01]  /*8700*/  FMUL.FTZ R100, R5, UR4 ;  /* 0x0000000405647c20 */ /* 0x000fe20008410000 */
[----:B------:R-:W-:Y:S01]  /*8710*/  MUFU.EX2 R32, R32 ;  /* 0x0000002000207308 */ /* 0x000fe20000000800 */
[----:B------:R-:W-:Y:S01]  /*8720*/  FFMA.FTZ R117, R21, UR4, -R26 ;  /* 0x0000000415757c23 */ /* 0x000fe2000801081a */
[--C-:B------:R-:W-:Y:S01]  /*8730*/  FFMA.FTZ R116, R135, UR4, -R106.reuse ;  /* 0x0000000487747c23 */ /* 0x100fe2000801086a */
[----:B------:R-:W-:Y:S01]  /*8740*/  LDSM.16.MT88.4 R20, [R150+0x8800] ;  /* 0x008800009614783b */ /* 0x000fe20000004200 */
[--C-:B------:R-:W-:Y:S01]  /*8750*/  FFMA.FTZ R127, R127, UR4, -R106.reuse ;  /* 0x000000047f7f7c23 */ /* 0x100fe2000801086a */
[--C-:B------:R-:W-:Y:S01]  /*8760*/  FFMA.FTZ R118, R133, UR4, -R106.reuse ;  /* 0x0000000485767c23 */ /* 0x100fe2000801086a */
[----:B------:R-:W-:Y:S01]  /*8770*/  FFMA.FTZ R129, R131, UR4, -R106 ;  /* 0x0000000483817c23 */ /* 0x000fe2000801086a */
[--C-:B------:R-:W-:Y:S01]  /*8780*/  FFMA.FTZ R120, R125, UR4, -R26.reuse ;  /* 0x000000047d787c23 */ /* 0x100fe2000801081a */
[----:B------:R-:W3:Y:S01]  /*8790*/  MUFU.EX2 R31, R31 ;  /* 0x0000001f001f7308 */ /* 0x000ee20000000800 */
        /* <DEDUP_REMOVED lines=13> */
[----:B------:R-:W-:Y:S01]  /*8870*/  ISETP.GT.AND P0, PT, R2, R161, PT ;  /* 0x000000a10200720c */ /* 0x000fe20003f04270 */
[----:B------:R-:W-:Y:S01]  /*8880*/  LDSM.16.MT88.4 R24, [R149+0x9800] ;  /* 0x009800009518783b */ /* 0x000fe20000004200 */
[----:B------:R-:W2:Y:S01]  /*8890*/  MUFU.EX2 R30, R30 ;  /* 0x0000001e001e7308 */ /* 0x000ea20000000800 */
[----:B---3--:R-:W-:-:S07]  /*88a0*/  F2FP.F16.F32.PACK_AB R6, R31, R32 ;  /* 0x000000201f06723e */ /* 0x008fce00000000ff */
[----:B------:R-:W-:Y:S03]  /*88b0*/  MUFU.EX2 R29, R29 ;  /* 0x0000001d001d7308 */ /* 0x000fe60000000800 */
[----:B------:R-:W-:-:S05]  /*88c0*/  @P0 IADD3 R128, PT, PT, R128, -0x3, RZ ;  /* 0xfffffffd80800810 */ /* 0x000fca0007ffe0ff */
        /* <DEDUP_REMOVED lines=235> */
.L_x_6545:
[----:B------:R-:W-:-:S07]  /*9780*/  IADD3 R128, PT, PT, R26, -0x1, RZ ;  /* 0xffffffff1a807810 */ /* 0x000fce0007ffe0ff */
.L_x_6551:
        /* <DEDUP_REMOVED lines=12> */
[----:B------:R-:W4:Y:S08]  /*9850*/  LDCU UR4, c[0x0][0x45c] ;  /* 0x00008b80ff0477ac */ /* 0x000f300008000800 */
[----:B------:R-:W-:Y:S01]  /*9860*/  @!P3 IADD3 R171, P4, PT, RZ, -R171, RZ ;  /* 0x800000abffabb210 */ /* 0x000fe20007f9e0ff */
[----:B------:R-:W2:Y:S01]  /*9870*/  LDCU.64 UR6, c[0x0][0x3a0] ;  /* 0x00007400ff0677ac */ /* 0x000ea20008000a00 */
[----:B------:R-:W2:Y:S01]  /*9880*/  LDCU.64 UR8, c[0x0][0x3a8] ;  /* 0x00007500ff0877ac */ /* 0x000ea20008000a00 */
[----:B-1----:R-:W-:-:S05]  /*9890*/  IMAD.SHL.U32 R174, R174, 0x2, RZ ;  /* 0x00000002aeae7824 */ /* 0x002fca00078e00ff */
[----:B------:R-:W-:-:S04]  /*98a0*/  LOP3.LUT R174, R174, 0x6, RZ, 0xc0, !PT ;  /* 0x00000006aeae7812 */ /* 0x000fc800078ec0ff */
[C---:B------:R-:W-:Y:S02]  /*98b0*/  LOP3.LUT R174, R175.reuse, 0x20, R174, 0xfe, !PT ;  /* 0x00000020afae7812 */ /* 0x040fe400078efeae */
[----:B--234-:R-:W-:-:S07]  /*98c0*/  IADD3 R175, PT, PT, R175, 0x40, RZ ;  /* 0x00000040afaf7810 */ /* 0x01cfce0007ffe0ff */
.L_x_6556:
        /* <DEDUP_REMOVED lines=75> */
.L_x_6553:
        /* <DEDUP_REMOVED lines=51> */
[----:B------:R-:W2:Y:S05]  /*a0b0*/  LDSM.16.M88.4 R112, [R158+UR5+0x4000] ;  /* 0x004000059e70783b */ /* 0x000eaa0008000200 */
[----:B------:R-:W3:Y:S05]  /*a0c0*/  LDSM.16.M88.4 R116, [R158+UR5+0x4800] ;  /* 0x004800059e74783b */ /* 0x000eea0008000200 */
[----:B------:R-:W4:Y:S05]  /*a0d0*/  LDSM.16.M88.4 R120, [R158+UR5+0x5000] ;  /* 0x005000059e78783b */ /* 0x000f2a0008000200 */
[----:B------:R-:W0:Y:S05]  /*a0e0*/  LDGDEPBAR ;  /* 0x00000000000079af */ /* 0x000e2a0000000000 */
[----:B------:R-:W5:Y:S05]  /*a0f0*/  LDSM.16.M88.4 R124, [R158+UR5+0x5800] ;  /* 0x005800059e7c783b */ /* 0x000f6a0008000200 */
[----:B------:R-:W-:Y:S05]  /*a100*/  LDSM.16.M88.4 R128, [R157] ;  /* 0x000000009d80783b */ /* 0x000fea0000000200 */
[----:B------:R-:W5:Y:S05]  /*a110*/  LDSM.16.M88.4 R132, [R153+0x4000] ;  /* 0x004000009984783b */ /* 0x000f6a0000000200 */
[----:B------:R-:W5:Y:S05]  /*a120*/  LDSM.16.M88.4 R136, [R153+0x4800] ;  /* 0x004800009988783b */ /* 0x000f6a0000000200 */
[----:B------:R-:W5:Y:S01]  /*a130*/  LDSM.16.M88.4 R140, [R153+0x5000] ;  /* 0x00500000998c783b */ /* 0x000f620000000200 */
[C---:B--2---:R-:W-:Y:S04]  /*a140*/  HMMA.16816.F32 R4, R108.reuse, R112, RZ ;  /* 0x000000706c04723c */ /* 0x044fe800000018ff */
[----:B------:R-:W-:Y:S04]  /*a150*/  LDSM.16.M88.4 R144, [R152+0x4000] ;  /* 0x004000009890783b */ /* 0x000fe80000000200 */
[C---:B------:R-:W-:Y:S01]  /*a160*/  HMMA.16816.F32 R8, R108.reuse, R114, RZ ;  /* 0x000000726c08723c */ /* 0x040fe200000018ff */
[----:B------:R-:W2:Y:S05]  /*a170*/  LDSM.16.M88.4 R112, [R153+0x5800] ;  /* 0x005800009970783b */ /* 0x000eaa0000000200 */
[----:B-1----:R-:W-:Y:S02]  /*a180*/  LDSM.16.M88.4 R100, [R158+UR5+0x6800] ;  /* 0x006800059e64783b */ /* 0x002fe40008000200 */
[C---:B---3--:R-:W-:Y:S03]  /*a190*/  HMMA.16816.F32 R12, R108.reuse, R116, RZ ;  /* 0x000000746c0c723c */ /* 0x048fe600000018ff */
[----:B------:R-:W-:Y:S05]  /*a1a0*/  LDSM.16.M88.4 R104, [R158+UR5+0x7000] ;  /* 0x007000059e68783b */ /* 0x000fea0008000200 */
[C---:B------:R-:W-:Y:S01]  /*a1b0*/  HMMA.16816.F32 R16, R108.reuse, R118, RZ ;  /* 0x000000766c10723c */ /* 0x040fe200000018ff */
[----:B------:R-:W1:Y:S07]  /*a1c0*/  LDSM.16.M88.4 R116, [R156] ;  /* 0x000000009c74783b */ /* 0x000e6e0000000200 */
[C---:B----4-:R-:W-:Y:S08]  /*a1d0*/  HMMA.16816.F32 R20, R108.reuse, R120, RZ ;  /* 0x000000786c14723c */ /* 0x050ff000000018ff */
[C---:B------:R-:W-:Y:S01]  /*a1e0*/  HMMA.16816.F32 R24, R108.reuse, R122, RZ ;  /* 0x0000007a6c18723c */ /* 0x040fe200000018ff */
[----:B------:R-:W-:Y:S07]  /*a1f0*/  LDSM.16.M88.4 R120, [R152+0x5000] ;  /* 0x005000009878783b */ /* 0x000fee0000000200 */
[C---:B-----5:R-:W-:Y:S08]  /*a200*/  HMMA.16816.F32 R28, R108.reuse, R124, RZ ;  /* 0x0000007c6c1c723c */ /* 0x060ff000000018ff */
[----:B------:R-:W-:Y:S01]  /*a210*/  HMMA.16816.F32 R32, R108, R126, RZ ;  /* 0x0000007e6c20723c */ /* 0x000fe200000018ff */
[----:B------:R-:W3:Y:S05]  /*a220*/  LDSM.16.M88.4 R108, [R152+0x4800] ;  /* 0x00480000986c783b */ /* 0x000eea0000000200 */
[----:B------:R-:W4:Y:S02]  /*a230*/  LDSM.16.M88.4 R124, [R152+0x5800] ;  /* 0x00580000987c783b */ /* 0x000f240000000200 */
[C---:B------:R-:W-:Y:S08]  /*a240*/  HMMA.16816.F32 R4, R128.reuse, R132, R4 ;  /* 0x000000848004723c */ /* 0x040ff00000001804 */
[C---:B------:R-:W-:Y:S01]  /*a250*/  HMMA.16816.F32 R8, R128.reuse, R134, R8 ;  /* 0x000000868008723c */ /* 0x040fe20000001808 */
[----:B------:R-:W-:Y:S07]  /*a260*/  LDSM.16.M88.4 R132, [R151+0x4800] ;  /* 0x004800009784783b */ /* 0x000fee0000000200 */
        /* <DEDUP_REMOVED lines=9> */
[C---:B------:R-:W-:Y:S08]  /*a300*/  HMMA.16816.F32 R8, R116.reuse, R146, R8 ;  /* 0x000000927408723c */ /* 0x040ff00000001808 */
[C---:B---3--:R-:W-:Y:S08]  /*a310*/  HMMA.16816.F32 R12, R116.reuse, R108, R12 ;  /* 0x0000006c740c723c */ /* 0x048ff0000000180c */
[C---:B------:R-:W-:Y:S01]  /*a320*/  HMMA.16816.F32 R16, R116.reuse, R110, R16 ;  /* 0x0000006e7410723c */ /* 0x040fe20000001810 */
[----:B------:R-:W1:Y:S07]  /*a330*/  LDSM.16.M88.4 R108, [R151+0x5000] ;  /* 0x00500000976c783b */ /* 0x000e6e0000000200 */
[C---:B------:R-:W-:Y:S08]  /*a340*/  HMMA.16816.F32 R20, R116.reuse, R120, R20 ;  /* 0x000000787414723c */ /* 0x040ff00000001814 */
[C---:B------:R-:W-:Y:S01]  /*a350*/  HMMA.16816.F32 R24, R116.reuse, R122, R24 ;  /* 0x0000007a7418723c */ /* 0x040fe20000001818 */
[----:B------:R-:W3:Y:S07]  /*a360*/  LDSM.16.M88.4 R120, [R151+0x5800] ;  /* 0x005800009778783b */ /* 0x000eee0000000200 */
[C---:B----4-:R-:W-:Y:S08]  /*a370*/  HMMA.16816.F32 R28, R116.reuse, R124, R28 ;  /* 0x0000007c741c723c */ /* 0x050ff0000000181c */
[----:B------:R-:W-:Y:S01]  /*a380*/  HMMA.16816.F32 R32, R116, R126, R32 ;  /* 0x0000007e7420723c */ /* 0x000fe20000001820 */
[----:B------:R-:W-:Y:S05]  /*a390*/  LDSM.16.M88.4 R116, [R159+0x2000] ;  /* 0x002000009f74783b */ /* 0x000fea0000000200 */
[----:B------:R-:W4:Y:S02]  /*a3a0*/  LDSM.16.M88.4 R124, [R158+UR5+0x6000] ;  /* 0x006000059e7c783b */ /* 0x000f240008000200 */
[C---:B--2---:R-:W-:Y:S08]  /*a3b0*/  HMMA.16816.F32 R4, R112.reuse, R128, R4 ;  /* 0x000000807004723c */ /* 0x044ff00000001804 */
[C---:B------:R-:W-:Y:S01]  /*a3c0*/  HMMA.16816.F32 R8, R112.reuse, R130, R8 ;  /* 0x000000827008723c */ /* 0x040fe20000001808 */
[----:B------:R-:W-:Y:S07]  /*a3d0*/  LDSM.16.M88.4 R128, [R153+0x7800] ;  /* 0x007800009980783b */ /* 0x000fee0000000200 */
[C---:B------:R-:W-:Y:S08]  /*a3e0*/  HMMA.16816.F32 R12, R112.reuse, R132, R12 ;  /* 0x00000084700c723c */ /* 0x040ff0000000180c */
[C---:B------:R-:W-:Y:S08]  /*a3f0*/  HMMA.16816.F32 R16, R112.reuse, R134, R16 ;  /* 0x000000867010723c */ /* 0x040ff00000001810 */
[C---:B-1----:R-:W-:Y:S08]  /*a400*/  HMMA.16816.F32 R20, R112.reuse, R108, R20 ;  /* 0x0000006c7014723c */ /* 0x042ff00000001814 */
[C---:B------:R-:W-:Y:S01]  /*a410*/  HMMA.16816.F32 R24, R112.reuse, R110, R24 ;  /* 0x0000006e7018723c */ /* 0x040fe20000001818 */
[----:B------:R-:W1:Y:S07]  /*a420*/  LDSM.16.M88.4 R108, [R158+UR5+0x7800] ;  /* 0x007800059e6c783b */ /* 0x000e6e0008000200 */
[C---:B---3--:R-:W-:Y:S08]  /*a430*/  HMMA.16816.F32 R28, R112.reuse, R120, R28 ;  /* 0x00000078701c723c */ /* 0x048ff0000000181c */
[----:B------:R-:W-:Y:S01]  /*a440*/  HMMA.16816.F32 R32, R112, R122, R32 ;  /* 0x0000007a7020723c */ /* 0x000fe20000001820 */
[----:B------:R-:W-:Y:S05]  /*a450*/  LDSM.16.M88.4 R112, [R157+0x2000] ;  /* 0x002000009d70783b */ /* 0x000fea0000000200 */
[----:B------:R-:W2:Y:S02]  /*a460*/  LDSM.16.M88.4 R120, [R153+0x6000] ;  /* 0x006000009978783b */ /* 0x000ea40000000200 */
[C---:B----4-:R-:W-:Y:S08]  /*a470*/  HMMA.16816.F32 R4, R116.reuse, R124, R4 ;  /* 0x0000007c7404723c */ /* 0x050ff00000001804 */
        /* <DEDUP_REMOVED lines=182> */
.L_x_6555:
        /* <DEDUP_REMOVED lines=49> */
.L_x_6554:
[C---:B------:R-:W-:Y:S01]  /*b2f0*/  IADD3 R6, PT, PT, R174.reuse, -0x20, RZ ;  /* 0xffffffe0ae067810 */ /* 0x040fe20007ffe0ff */
[----:B------:R-:W-:Y:S01]  /*b300*/  LDSM.16.MT88.4 R12, [R154+0x8000] ;  /* 0x008000009a0c783b */ /* 0x000fe20000004200 */
[----:B--2---:R-:W-:Y:S02]  /*b310*/  I2FP.F32.S32 R4, R174 ;  /* 0x000000ae00047245 */ /* 0x004fe40000201400 */
[----:B------:R-:W-:Y:S02]  /*b320*/  I2FP.F32.S32 R6, R6 ;  /* 0x0000000600067245 */ /* 0x000fe40000201400 */
[----:B------:R-:W-:Y:S01]  /*b330*/  IADD3 R8, PT, PT, R174, -0x1f, RZ ;  /* 0xffffffe1ae087810 */ /* 0x000fe20007ffe0ff */
[CC--:B-1----:R-:W-:Y:S01]  /*b340*/  FFMA.FTZ R119, R0.reuse, R4.reuse, R119 ;  /* 0x0000000400777223 */ /* 0x0c2fe20000010077 */
        /* <DEDUP_REMOVED lines=15> */
[C---:B------:R-:W-:Y:S01]  /*b440*/  FFMA.FTZ R183, R0.reuse, R8, R183 ;  /* 0x0000000800b77223 */ /* 0x040fe200000100b7 */
[----:B------:R-:W-:Y:S01]  /*b450*/  I2FP.F32.S32 R4, R4 ;  /* 0x0000000400047245 */ /* 0x000fe20000201400 */
[----:B------:R-:W-:Y:S01]  /*b460*/  FFMA.FTZ R187, R0, R8, R187 ;  /* 0x0000000800bb7223 */ /* 0x000fe200000100bb */
[----:B------:R-:W-:Y:S01]  /*b470*/  I2FP.F32.S32 R6, R6 ;  /* 0x0000000600067245 */ /* 0x000fe20000201400 */
[----:B------:R-:W-:Y:S01]  /*b480*/  LDSM.16.MT88.4 R28, [R149+0x8000] ;  /* 0x00800000951c783b */ /* 0x000fe20000004200 */
[----:B------:R-:W-:Y:S01]  /*b490*/  IADD3 R5, PT, PT, R174, -0x7, RZ ;  /* 0xfffffff9ae057810 */ /* 0x000fe20007ffe0ff */
[-C--:B------:R-:W-:Y:S01]  /*b4a0*/  FFMA.FTZ R145, R0, R4.reuse, R145 ;  /* 0x0000000400917223 */ /* 0x080fe20000010091 */
[----:B------:R-:W-:Y:S01]  /*b4b0*/  IADD3 R8, PT, PT, R174, -0x10, RZ ;  /* 0xfffffff0ae087810 */ /* 0x000fe20007ffe0ff */
[----:B------:R-:W-:Y:S01]  /*b4c0*/  FFMA.FTZ R179, R0, R4, R179 ;  /* 0x0000000400b37223 */ /* 0x000fe200000100b3 */
[----:B------:R-:W-:Y:S01]  /*b4d0*/  IADD3 R4, PT, PT, R174, 0x1, RZ ;  /* 0x00000001ae047810 */ /* 0x000fe20007ffe0ff */
[CC--:B------:R-:W-:Y:S01]  /*b4e0*/  FFMA.FTZ R133, R0.reuse, R6.reuse, R133 ;  /* 0x0000000600857223 */ /* 0x0c0fe20000010085 */
[----:B------:R-:W-:Y:S01]  /*b4f0*/  I2FP.F32.S32 R5, R5 ;  /* 0x0000000500057245 */ /* 0x000fe20000201400 */
[----:B------:R-:W-:Y:S01]  /*b500*/  FFMA.FTZ R129, R0, R6, R129 ;  /* 0x0000000600817223 */ /* 0x000fe20000010081 */
[----:B------:R-:W-:Y:S02]  /*b510*/  I2FP.F32.S32 R8, R8 ;  /* 0x0000000800087245 */ /* 0x000fe40000201400 */
[----:B------:R-:W-:Y:S01]  /*b520*/  IADD3 R6, PT, PT, R174, 0x9, RZ ;  /* 0x00000009ae067810 */ /* 0x000fe20007ffe0ff */
[CC--:B------:R-:W-:Y:S01]  /*b530*/  FFMA.FTZ R147, R0.reuse, R5.reuse, R147 ;  /* 0x0000000500937223 */ /* 0x0c0fe20000010093 */
[----:B------:R-:W-:Y:S01]  /*b540*/  I2FP.F32.S32 R4, R4 ;  /* 0x0000000400047245 */ /* 0x000fe20000201400 */
[C---:B------:R-:W-:Y:S01]  /*b550*/  FFMA.FTZ R143, R0.reuse, R5, R143 ;  /* 0x00000005008f7223 */ /* 0x040fe2000001008f */
[C---:B------:R-:W-:Y:S01]  /*b560*/  FFMA.FTZ R131, R0.reuse, R8, R131 ;  /* 0x0000000800837223 */ /* 0x040fe20000010083 */
[----:B------:R-:W-:Y:S01]  /*b570*/  I2FP.F32.S32 R6, R6 ;  /* 0x0000000600067245 */ /* 0x000fe20000201400 */
[----:B------:R-:W-:Y:S01]  /*b580*/  FFMA.FTZ R127, R0, R8, R127 ;  /* 0x00000008007f7223 */ /* 0x000fe2000001007f */
[----:B------:R-:W-:Y:S01]  /*b590*/  IADD3 R5, PT, PT, R174, 0x10, RZ ;  /* 0x00000010ae057810 */ /* 0x000fe20007ffe0ff */
[-C--:B------:R-:W-:Y:S01]  /*b5a0*/  FFMA.FTZ R117, R0, R4.reuse, R117 ;  /* 0x0000000400757223 */ /* 0x080fe20000010075 */
[----:B------:R-:W-:Y:S01]  /*b5b0*/  IADD3 R8, PT, PT, R174, 0x8, RZ ;  /* 0x00000008ae087810 */ /* 0x000fe20007ffe0ff */
[C---:B------:R-:W-:Y:S01]  /*b5c0*/  FFMA.FTZ R141, R0.reuse, R4, R141 ;  /* 0x00000004008d7223 */ /* 0x040fe2000001008d */
[----:B------:R-:W-:Y:S01]  /*b5d0*/  I2FP.F32.S32 R4, R5 ;  /* 0x0000000500047245 */ /* 0x000fe20000201400 */
[C---:B------:R-:W-:Y:S01]  /*b5e0*/  FFMA.FTZ R113, R0.reuse, R6, R113 ;  /* 0x0000000600717223 */ /* 0x040fe20000010071 */
[----:B------:R-:W-:Y:S01]  /*b5f0*/  I2FP.F32.S32 R8, R8 ;  /* 0x0000000800087245 */ /* 0x000fe20000201400 */
        /* <DEDUP_REMOVED lines=10> */
[----:B------:R-:W-:Y:S02]  /*b6a0*/  IADD3 R7, PT, PT, R174, 0x11, RZ ;  /* 0x00000011ae077810 */ /* 0x000fe40007ffe0ff */
[----:B------:R-:W-:Y:S02]  /*b6b0*/  FMNMX3.FTZ R4, R4, R129, R147, !PT ;  /* 0x0000008104047276 */ /* 0x000fe40007810093 */
[----:B------:R-:W-:Y:S02]  /*b6c0*/  FMNMX3.FTZ R8, R8, R131, R145, !PT ;  /* 0x0000008308087276 */ /* 0x000fe40007810091 */
[----:B------:R-:W-:Y:S02]  /*b6d0*/  I2FP.F32.S32 R7, R7 ;  /* 0x0000000700077245 */ /* 0x000fe40000201400 */
[C---:B------:R-:W-:Y:S02]  /*b6e0*/  IADD3 R5, PT, PT, R174.reuse, 0x19, RZ ;  /* 0x00000019ae057810 */ /* 0x040fe40007ffe0ff */
[----:B------:R-:W-:Y:S01]  /*b6f0*/  IADD3 R6, PT, PT, R174, 0x18, RZ ;  /* 0x00000018ae067810 */ /* 0x000fe20007ffe0ff */
[----:B------:R-:W-:Y:S01]  /*b700*/  FFMA.FTZ R104, R0, R7, R104 ;  /* 0x0000000700687223 */ /* 0x000fe20000010068 */
        /* <DEDUP_REMOVED lines=155> */
[----:B------:R-:W-:Y:S01]  /*c0c0*/  ISETP.GT.AND P0, PT, R176, R161, PT ;  /* 0x000000a1b000720c */ /* 0x000fe20003f04270 */
        /* <DEDUP_REMOVED lines=156> */
.L_x_6552:
        /* <DEDUP_REMOVED lines=149> */
[----:B------:R3:W-:Y:S01]  /*d3e0*/  STS.64 [R16], R72 ;  /* 0x0000004810007388 */ /* 0x0007e20000000a00 */
[----:B--2---:R-:W-:-:S03]  /*d3f0*/  IMAD R8, R8, UR6, R169 ;  /* 0x0000000608087c24 */ /* 0x004fc6000f8e02a9 */
[----:B------:R2:W-:Y:S04]  /*d400*/  STS.64 [R16+0x800], R74 ;  /* 0x0008004a10007388 */ /* 0x0005e80000000a00 */
[----:B------:R4:W-:Y:S04]  /*d410*/  STS.64 [R17], R68 ;  /* 0x0000004411007388 */ /* 0x0009e80000000a00 */
[----:B------:R-:W-:Y:S04]  /*d420*/  STS.64 [R17+0x800], R70 ;  /* 0x0008004611007388 */ /* 0x000fe80000000a00 */
[----:B------:R-:W-:Y:S04]  /*d430*/  STS.64 [R10+0x4000], R36 ;  /* 0x004000240a007388 */ /* 0x000fe80000000a00 */
[----:B------:R5:W-:Y:S04]  /*d440*/  STS.64 [R10+0x4800], R38 ;  /* 0x004800260a007388 */ /* 0x000be80000000a00 */
[----:B------:R5:W-:Y:S01]  /*d450*/  STS.64 [R11+0x4000], R40 ;  /* 0x004000280b007388 */ /* 0x000be20000000a00 */
[----:B---3--:R-:W-:-:S03]  /*d460*/  IADD3 R73, PT, PT, R3, 0x28, RZ ;  /* 0x0000002803497810 */ /* 0x008fc60007ffe0ff */
[----:B------:R3:W-:Y:S01]  /*d470*/  STS.64 [R11+0x4800], R42 ;  /* 0x0048002a0b007388 */ /* 0x0007e20000000a00 */
[----:B--2---:R-:W-:-:S03]  /*d480*/  SHF.L.U32 R75, R4, 0x3, RZ ;  /* 0x00000003044b7819 */ /* 0x004fc600000006ff */
[----:B------:R3:W-:Y:S01]  /*d490*/  STS.64 [R12+0x4000], R44 ;  /* 0x0040002c0c007388 */ /* 0x0007e20000000a00 */
[----:B----4-:R-:W-:-:S03]  /*d4a0*/  MOV R69, 0xff800000 ;  /* 0xff80000000457802 */ /* 0x010fc60000000f00 */
[----:B------:R3:W-:Y:S01]  /*d4b0*/  STS.64 [R12+0x4800], R46 ;  /* 0x0048002e0c007388 */ /* 0x0007e20000000a00 */
[----:B------:R-:W-:Y:S01]  /*d4c0*/  MOV R68, 0xff800000 ;  /* 0xff80000000447802 */ /* 0x000fe20000000f00 */
[----:B------:R-:W-:Y:S01]  /*d4d0*/  @P6 FFMA.FTZ R69, R101, R18, R6 ;  /* 0x0000001265456223 */ /* 0x000fe20000010006 */
[----:B-1----:R-:W-:Y:S01]  /*d4e0*/  @P3 FFMA.FTZ R68, R100, R19, R5 ;  /* 0x0000001364443223 */ /* 0x002fe20000010005 */
[----:B------:R3:W-:Y:S01]  /*d4f0*/  STS.64 [R14+0x4000], R48 ;  /* 0x004000300e007388 */ /* 0x0007e20000000a00 */
[----:B------:R-:W-:-:S03]  /*d500*/  LOP3.LUT R75, R75, 0x1f80, RZ, 0xc0, !PT ;  /* 0x00001f804b4b7812 */ /* 0x000fc600078ec0ff */
[----:B------:R3:W-:Y:S01]  /*d510*/  STS.64 [R14+0x4800], R50 ;  /* 0x004800320e007388 */ /* 0x0007e20000000a00 */
[----:B-----5:R-:W-:-:S03]  /*d520*/  IADD3 R10, PT, PT, -R169, RZ, RZ ;  /* 0x000000ffa90a7210 */ /* 0x020fc60007ffe1ff */
        /* <DEDUP_REMOVED lines=31> */
[C---:B------:R-:W-:Y:S01]  /*d720*/  VIADD R77, R103.reuse, 0x8 ;  /* 0x00000008674d7836 */ /* 0x040fe20000000000 */
[C---:B---3--:R-:W-:Y:S02]  /*d730*/  IADD3 R2, P3, PT, R170.reuse, R103, RZ ;  /* 0x00000067aa027210 */ /* 0x048fe40007f7e0ff */
[-C--:B------:R-:W-:Y:S02]  /*d740*/  ISETP.GE.AND P6, PT, R103, R160.reuse, PT ;  /* 0x000000a06700720c */ /* 0x080fe40003fc6270 */
[----:B------:R-:W-:Y:S02]  /*d750*/  ISETP.GE.AND P4, PT, R77, R160, PT ;  /* 0x000000a04d00720c */ /* 0x000fe40003f86270 */
[----:B------:R-:W-:Y:S02]  /*d760*/  LEA.HI.X.SX32 R77, R170, RZ, 0x1, P3 ;  /* 0x000000ffaa4d7211 */ /* 0x000fe400018f0eff */
[----:B--2---:R-:W-:-:S04]  /*d770*/  LEA R76, P3, R2, UR4, 0x2 ;  /* 0x00000004024c7c11 */ /* 0x004fc8000f8610ff */
[----:B------:R-:W-:-:S05]  /*d780*/  LEA.HI.X R77, R2, UR5, R77, 0x2, P3 ;  /* 0x00000005024d7c11 */ /* 0x000fca00098f144d */
[----:B------:R2:W-:Y:S04]  /*d790*/  @!P6 STG.E desc[UR16][R76.64], R69 ;  /* 0x000000454c00e986 */ /* 0x0005e8000c101910 */
[----:B------:R2:W-:Y:S02]  /*d7a0*/  @!P4 STG.E desc[UR16][R76.64+0x20], R68 ;  /* 0x000020444c00c986 */ /* 0x0005e4000c101910 */
.L_x_6558:
[----:B------:R-:W-:Y:S05]  /*d7b0*/  BSYNC.RECONVERGENT B0 ;  /* 0x0000000000007941 */ /* 0x000fea0003800200 */
.L_x_6557:
[----:B------:R-:W-:Y:S01]  /*d7c0*/  ISETP.GE.AND P6, PT, R3, R160, PT ;  /* 0x000000a00300720c */ /* 0x000fe20003fc6270 */
[----:B------:R-:W-:Y:S01]  /*d7d0*/  BSSY.RECONVERGENT B0, `(.L_x_6559) ;  /* 0x0000011000007945 */ /* 0x000fe20003800200 */
[----:B---3--:R-:W-:Y:S02]  /*d7e0*/  LOP3.LUT R2, R75, 0x3c, R0, 0xf8, !PT ;  /* 0x0000003c4b027812 */ /* 0x008fe400078ef800 */
[----:B------:R-:W-:Y:S02]  /*d7f0*/  LOP3.LUT R70, R0, 0x3c, RZ, 0xc0, !PT ;  /* 0x0000003c00467812 */ /* 0x000fe400078ec0ff */
[----:B--2---:R-:W-:Y:S02]  /*d800*/  IADD3 R69, P3, PT, R71, R2, RZ ;  /* 0x0000000247457210 */ /* 0x004fe40007f7e0ff */
        /* <DEDUP_REMOVED lines=13> */
.L_x_6560:
[----:B------:R-:W-:Y:S05]  /*d8e0*/  BSYNC.RECONVERGENT B0 ;  /* 0x0000000000007941 */ /* 0x000fea0003800200 */
.L_x_6559:
        /* <DEDUP_REMOVED lines=17> */
.L_x_6562:
[----:B------:R-:W-:Y:S05]  /*da00*/  BSYNC.RECONVERGENT B0 ;  /* 0x0000000000007941 */ /* 0x000fea0003800200 */
.L_x_6561:
        /* <DEDUP_REMOVED lines=16> */
.L_x_6564:
[----:B------:R-:W-:Y:S05]  /*db10*/  BSYNC.RECONVERGENT B0 ;  /* 0x0000000000007941 */ /* 0x000fea0003800200 */
.L_x_6563:
        /* <DEDUP_REMOVED lines=13> */
.L_x_6566:
[----:B------:R-:W-:Y:S05]  /*dbf0*/  BSYNC.RECONVERGENT B0 ;  /* 0x0000000000007941 */ /* 0x000fea0003800200 */
.L_x_6565:
        /* <DEDUP_REMOVED lines=13> */
.L_x_6568:
[----:B------:R-:W-:Y:S05]  /*dcd0*/  BSYNC.RECONVERGENT B0 ;  /* 0x0000000000007941 */ /* 0x000fea0003800200 */
.L_x_6567:
        /* <DEDUP_REMOVED lines=13> */
.L_x_6570:
[----:B------:R-:W-:Y:S05]  /*ddb0*/  BSYNC.RECONVERGENT B0 ;  /* 0x0000000000007941 */ /* 0x000fea0003800200 */
.L_x_6569:
        /* <DEDUP_REMOVED lines=13> */
.L_x_6572:
[----:B------:R-:W-:Y:S05]  /*de90*/  BSYNC.RECONVERGENT B0 ;  /* 0x0000000000007941 */ /* 0x000fea0003800200 */
.L_x_6571:
        /* <DEDUP_REMOVED lines=14> */
.L_x_6573:
        /* <DEDUP_REMOVED lines=16> */
.L_x_7275:


//--------------------- .text._ZN5flash24flash_fwd_splitkv_kernelI23Flash_fwd_kernel_traitsILi128ELi64ELi64ELi4ELb0ELb0EN7cutlass6half_tE19Flash_kernel_traitsILi128ELi64ELi64ELi4ES3_EELb1ELb0ELb0ELb0ELb1ELb0ELb1ELb1EEEvNS_16Flash_fwd_paramsE --------------------------
	.section	.text._ZN5flash24flash_fwd_splitkv_kernelI23Flash_fwd_kernel_traitsILi128ELi64ELi64ELi4ELb0ELb0EN7cutlass6half_tE19Flash_kernel_traitsILi128ELi64ELi64ELi4ES3_EELb1ELb0ELb0ELb0ELb1ELb0ELb1ELb1EEEvNS_16Flash_fwd_paramsE,"ax",@progbits
	.align	128
        .global         _ZN5flash24flash_fwd_splitkv_kernelI23Flash_fwd_kernel_traitsILi128ELi64ELi64ELi4ELb0ELb0EN7cutlass6half_tE19Flash_kernel_traitsILi128ELi64ELi64ELi4ES3_EELb1ELb0ELb0ELb0ELb1ELb0ELb1ELb1EEEvNS_16Flash_fwd_paramsE
        .type           _ZN5flash24flash_fwd_splitkv_kernelI23Flash_fwd_kernel_traitsILi128ELi64ELi64ELi4ELb0ELb0EN7cutlass6half_tE19Flash_kernel_traitsILi128ELi64ELi64ELi4ES3_EELb1ELb0ELb0ELb0ELb1ELb0ELb1ELb1EEEvNS_16Flash_fwd_paramsE,@function
        .size           _ZN5flash24flash_fwd_splitkv_kernelI23Flash_fwd_kernel_traitsILi128ELi64ELi64ELi4ELb0ELb0EN7cutlass6half_tE19Flash_kernel_traitsILi128ELi64ELi64ELi4ES3_EELb1ELb0ELb0ELb0ELb1ELb0ELb1ELb1EEEvNS_16Flash_fwd_paramsE,(.L_x_7276 - _ZN5flash24flash_fwd_splitkv_kernelI23Flash_fwd_kernel_traitsILi128ELi64ELi64ELi4ELb0ELb0EN7cutlass6half_tE19Flash_kernel_traitsILi128ELi64ELi64ELi4ES3_EELb1ELb0ELb0ELb0ELb1ELb0ELb1ELb1EEEvNS_16Flash_fwd_paramsE)
        .other          _ZN5flash24flash_fwd_splitkv_kernelI23Flash_fwd_kernel_traitsILi128ELi64ELi64ELi4ELb0ELb0EN7cutlass6half_tE19Flash_kernel_traitsILi128ELi64ELi64ELi4ES3_EELb1ELb0ELb0ELb0ELb1ELb0ELb1ELb1EEEvNS_16Flash_fwd_paramsE,@"STO_CUDA_ENTRY STV_DEFAULT"
_ZN5flash24flash_fwd_splitkv_kernelI23Flash_fwd_kernel_traitsILi128ELi64ELi64ELi4ELb0ELb0EN7cutlass6half_tE19Flash_kernel_traitsILi128ELi64ELi64ELi4ES3_EELb1ELb0ELb0ELb0ELb1ELb0ELb1ELb1EEEvNS_16Flash_fwd_paramsE:
.text._ZN5flash24flash_fwd_splitkv_kernelI23Flash_fwd_kernel_traitsILi128ELi64ELi64ELi4ELb0ELb0EN7cutlass6half_tE19Flash_kernel_traitsILi128ELi64ELi64ELi4ES3_EELb1ELb0ELb0ELb0ELb1ELb0ELb1ELb1EEEvNS_16Flash_fwd_paramsE:
        /* <DEDUP_REMOVED lines=52> */
[----:B-1----:R-:W-:-:S02]  /*0340*/  IADD3 R16, P0, PT, R9, R2, RZ ;  /* 0x0000000209107210 */ /* 0x002fc40007f1e0ff */
[----:B------:R-:W-:-:S03]  /*0350*/  ISETP.EQ.OR.EX P5, PT, R3, RZ, !P4, P5 ;  /* 0x000000ff0300720c */ /* 0x000fc600067a2750 */
[----:B------:R-:W-:-:S10]  /*0360*/  IMAD.X R17, R4, 0x1, R3, P0 ;  /* 0x0000000104117824 */ /* 0x000fd400000e0603 */
[----:B------:R1:W5:Y:S01]  /*0370*/  @!P5 LDG.E R7, desc[UR6][R16.64] ;  /* 0x000000061007d981 */ /* 0x000362000c1e1900 */
[----:B------:R-:W-:Y:S01]  /*0380*/  ISETP.NE.U32.AND P0, PT, R2, RZ, PT ;  /* 0x000000ff0200720c */ /* 0x000fe20003f05070 */
[----:B------:R-:W3:Y:S01]  /*0390*/  @!P3 LDC R155, c[0x0][0x434] ;  /* 0x00010d00ff9bbb82 */ /* 0x000ee20000000800 */
[----:B------:R-:W4:Y:S02]  /*03a0*/  S2R R13, SR_CTAID.X ;  /* 0x00000000000d7919 */ /* 0x000f240000002500 */
[----:B------:R-:W-:-:S13]  /*03b0*/  ISETP.NE.AND.EX P0, PT, R3, RZ, PT, P0 ;  /* 0x000000ff0300720c */ /* 0x000fda0003f05300 */
[----:B------:R-:W1:Y:S01]  /*03c0*/  @!P0 LDC R81, c[0x0][0x438] ;  /* 0x00010e00ff518b82 */ /* 0x000e620000000800 */
[----:B----4-:R-:W-:Y:S02]  /*03d0*/  IMAD.SHL.U32 R156, R13, 0x40, RZ ;  /* 0x000000400d9c7824 */ /* 0x010fe400078e00ff */
[----:B--2---:R-:W-:-:S05]  /*03e0*/  @P3 IMAD.IADD R155, R15, 0x1, -R0 ;  /* 0x000000010f9b3824 */ /* 0x004fca00078e0a00 */
[----:B---3--:R-:W-:Y:S01]  /*03f0*/  ISETP.GT.AND P3, PT, R155, R156, PT ;  /* 0x0000009c9b00720c */ /* 0x008fe20003f64270 */
[----:B-1----:R-:W-:-:S12]  /*0400*/  @!P0 BRA `(.L_x_6574) ;  /* 0x00000000000c8947 */ /* 0x002fd80003800000 */
[----:B------:R-:W2:Y:S02]  /*0410*/  @P4 LDG.E R2, desc[UR6][R16.64+0x4] ;  /* 0x0000040610024981 */ /* 0x000ea4000c1e1900 */
[----:B--2--5:R-:W-:-:S06]  /*0420*/  @P4 IADD3 R81, PT, PT, R2, -R7, RZ ;  /* 0x8000000702514210 */ /* 0x024fcc0007ffe0ff */
[----:B------:R1:W5:Y:S02]  /*0430*/  @!P4 LDG.E R81, desc[UR6][R16.64] ;  /* 0x000000061051c981 */ /* 0x000364000c1e1900 */
.L_x_6574:
[----:B------:R-:W-:Y:S05]  /*0440*/  @!P3 EXIT ;  /* 0x000000000000b94d */ /* 0x000fea0003800000 */
[----:B------:R-:W2:Y:S01]  /*0450*/  LDC R8, c[0x0][0x374] ;  /* 0x0000dd00ff087b82 */ /* 0x000ea20000000800 */
[--C-:B-----5:R-:W-:Y:S01]  /*0460*/  IMAD.IADD R81, R81, 0x1, -R6.reuse ;  /* 0x0000000151517824 */ /* 0x120fe200078e0a06 */
[----:B------:R-:W3:Y:S01]  /*0470*/  S2R R154, SR_TID.X ;  /* 0x00000000009a7919 */ /* 0x000ee20000002100 */
[----:B------:R-:W-:-:S05]  /*0480*/  @P1 IMAD.IADD R74, R11, 0x1, -R6 ;  /* 0x000000010b4a1824 */ /* 0x000fca00078e0a06 */
[----:B------:R-:W4:Y:S08]  /*0490*/  LDC R2, c[0x0][0x438] ;  /* 0x00010e00ff027b82 */ /* 0x000f300000000800 */
[----:B-1----:R-:W1:Y:S01]  /*04a0*/  @!P1 LDC R16, c[0x0][0x43c] ;  /* 0x00010f00ff109b82 */ /* 0x002e620000000800 */
[----:B--2---:R-:W-:-:S07]  /*04b0*/  IABS R15, R8 ;  /* 0x00000008000f7213 */ /* 0x004fce0000000000 */
[----:B------:R-:W2:Y:S01]  /*04c0*/  LDC R14, c[0x0][0x508] ;  /* 0x00014200ff0e7b82 */ /* 0x000ea20000000800 */
[----:B------:R-:W-:Y:S01]  /*04d0*/  IABS R19, R8 ;  /* 0x0000000800137213 */ /* 0x000fe20000000000 */
[----:B------:R-:W3:Y:S04]  /*04e0*/  I2F.RP R10, R15 ;  /* 0x0000000f000a7306 */ /* 0x000ee80000209400 */
[----:B------:R-:W-:Y:S02]  /*04f0*/  IMAD.MOV R19, RZ, RZ, -R19 ;  /* 0x000000ffff137224 */ /* 0x000fe400078e0a13 */
[----:B----4-:R-:W-:-:S05]  /*0500*/  VIADD R2, R2, 0x3f ;  /* 0x0000003f02027836 */ /* 0x010fca0000000000 */
[----:B------:R-:W-:-:S04]  /*0510*/  SHF.R.S32.HI R17, RZ, 0x1f, R2 ;  /* 0x0000001fff117819 */ /* 0x000fc80000011402 */
[----:B------:R-:W-:Y:S01]  /*0520*/  LEA.HI R17, R17, R2, RZ, 0x6 ;  /* 0x0000000211117211 */ /* 0x000fe200078f30ff */
[----:B---3--:R-:W3:Y:S03]  /*0530*/  MUFU.RCP R3, R10 ;  /* 0x0000000a00037308 */ /* 0x008ee60000001000 */
[----:B------:R-:W-:-:S05]  /*0540*/  LEA.HI.SX32 R17, R17, R8, 0x1a ;  /* 0x0000000811117211 */ /* 0x000fca00078fd2ff */
[----:B------:R-:W-:-:S05]  /*0550*/  VIADD R17, R17, 0xffffffff ;  /* 0xffffffff11117836 */ /* 0x000fca0000000000 */
[----:B------:R-:W-:Y:S02]  /*0560*/  IABS R18, R17 ;  /* 0x0000001100127213 */ /* 0x000fe40000000000 */
[----:B------:R-:W-:Y:S01]  /*0570*/  LOP3.LUT R17, R17, R8, RZ, 0x3c, !PT ;  /* 0x0000000811117212 */ /* 0x000fe200078e3cff */
[----:B---3--:R-:W-:-:S06]  /*0580*/  VIADD R3, R3, 0xffffffe ;  /* 0x0ffffffe03037836 */ /* 0x008fcc0000000000 */
[----:B------:R-:W3:Y:S02]  /*0590*/  F2I.FTZ.U32.TRUNC.NTZ R3, R3 ;  /* 0x0000000300037305 */ /* 0x000ee4000021f000 */
[----:B---3--:R-:W-:-:S04]  /*05a0*/  IMAD.MOV R2, RZ, RZ, -R3 ;  /* 0x000000ffff027224 */ /* 0x008fc800078e0a03 */
[----:B------:R-:W-:Y:S02]  /*05b0*/  IMAD R21, R2, R15, RZ ;  /* 0x0000000f02157224 */ /* 0x000fe400078e02ff */
[----:B------:R-:W-:-:S04]  /*05c0*/  IMAD.MOV.U32 R2, RZ, RZ, RZ ;  /* 0x000000ffff027224 */ /* 0x000fc800078e00ff */
[----:B------:R-:W-:Y:S02]  /*05d0*/  IMAD.HI.U32 R21, R3, R21, R2 ;  /* 0x0000001503157227 */ /* 0x000fe400078e0002 */
[----:B------:R-:W3:Y:S04]  /*05e0*/  @!P1 LDC.64 R2, c[0x0][0x488] ;  /* 0x00012200ff029b82 */ /* 0x000ee80000000a00 */
[----:B------:R-:W-:-:S04]  /*05f0*/  IMAD.HI.U32 R10, R21, R18, RZ ;  /* 0x00000012150a7227 */ /* 0x000fc800078e00ff */
[----:B------:R-:W-:-:S05]  /*0600*/  IMAD R18, R10, R19, R18 ;  /* 0x000000130a127224 */ /* 0x000fca00078e0212 */
[----:B------:R-:W-:Y:S02]  /*0610*/  ISETP.GT.U32.AND P3, PT, R15, R18, PT ;  /* 0x000000120f00720c */ /* 0x000fe40003f64070 */
[----:B---3--:R-:W-:Y:S02]  /*0620*/  @!P1 ISETP.NE.U32.AND P0, PT, R2, RZ, PT ;  /* 0x000000ff0200920c */ /* 0x008fe40003f05070 */
[----:B------:R-:W3:Y:S09]  /*0630*/  S2R R2, SR_CTAID.Y ;  /* 0x0000000000027919 */ /* 0x000ef20000002600 */
[----:B------:R-:W-:Y:S01]  /*0640*/  @!P3 IMAD.IADD R18, R18, 0x1, -R15 ;  /* 0x000000011212b824 */ /* 0x000fe200078e0a0f */
[----:B------:R-:W-:Y:S01]  /*0650*/  @!P1 ISETP.NE.AND.EX P0, PT, R3, RZ, PT, P0 ;  /* 0x000000ff0300920c */ /* 0x000fe20003f05300 */
[----:B------:R-:W-:-:S03]  /*0660*/  @!P3 VIADD R10, R10, 0x1 ;  /* 0x000000010a0ab836 */ /* 0x000fc60000000000 */
[----:B-1----:R-:W-:Y:S02]  /*0670*/  @!P1 SEL R16, R16, RZ, P0 ;  /* 0x000000ff10109207 */ /* 0x002fe40000000000 */
[----:B------:R-:W-:Y:S02]  /*0680*/  ISETP.GE.U32.AND P4, PT, R18, R15, PT ;  /* 0x0000000f1200720c */ /* 0x000fe40003f86070 */
[----:B------:R-:W-:Y:S01]  /*0690*/  ISETP.GE.AND P0, PT, R17, RZ, PT ;  /* 0x000000ff1100720c */ /* 0x000fe20003f06270 */
[----:B------:R-:W-:Y:S01]  /*06a0*/  @!P1 IMAD.IADD R74, R81, 0x1, R16 ;  /* 0x00000001514a9824 */ /* 0x000fe200078e0210 */
[----:B------:R-:W-:Y:S01]  /*06b0*/  ISETP.NE.AND P1, PT, R8, RZ, PT ;  /* 0x000000ff0800720c */ /* 0x000fe20003f25270 */
[----:B------:R-:W-:Y:S02]  /*06c0*/  VIADD R16, R13, 0x1 ;  /* 0x000000010d107836 */ /* 0x000fe40000000000 */
[----:B------:R-:W-:Y:S02]  /*06d0*/  VIADD R3, R74, 0x3f ;  /* 0x0000003f4a037836 */ /* 0x000fe40000000000 */
[----:B------:R-:W-:-:S04]  /*06e0*/  IMAD R16, R16, 0x40, -R155 ;  /* 0x0000004010107824 */ /* 0x000fc800078e0a9b */
[----:B------:R-:W-:Y:S01]  /*06f0*/  @P4 VIADD R10, R10, 0x1 ;  /* 0x000000010a0a4836 */ /* 0x000fe20000000000 */
[----:B--2---:R-:W-:Y:S02]  /*0700*/  IADD3 R14, PT, PT, R3, R14, R16 ;  /* 0x0000000e030e7210 */ /* 0x004fe40007ffe010 */
[----:B------:R-:W-:Y:S01]  /*0710*/  SHF.R.S32.HI R16, RZ, 0x1f, R3 ;  /* 0x0000001fff107819 */ /* 0x000fe20000011403 */
[----:B------:R-:W-:Y:S01]  /*0720*/  @!P0 IMAD.MOV R10, RZ, RZ, -R10 ;  /* 0x000000ffff0a8224 */ /* 0x000fe200078e0a0a */
[----:B------:R-:W-:Y:S02]  /*0730*/  @!P1 LOP3.LUT R10, RZ, R8, RZ, 0x33, !PT ;  /* 0x00000008ff0a9212 */ /* 0x000fe400078e33ff */
[----:B------:R-:W-:Y:S02]  /*0740*/  SHF.R.S32.HI R11, RZ, 0x1f, R14 ;  /* 0x0000001fff0b7819 */ /* 0x000fe4000001140e */
[----:B------:R-:W-:Y:S01]  /*0750*/  LEA.HI R16, R16, R3, RZ, 0x6 ;  /* 0x0000000310107211 */ /* 0x000fe200078f30ff */
[----:B---3--:R-:W-:Y:S01]  /*0760*/  IMAD R148, R10, R2, RZ ;  /* 0x000000020a947224 */ /* 0x008fe200078e02ff */
        /* <DEDUP_REMOVED lines=8> */
[----:B------:R-:W-:Y:S05]  /*07f0*/  @!P0 BRA `(.L_x_6575) ;  /* 0x0000000400488947 */ /* 0x000fea0003800000 */
[----:B------:R-:W1:Y:S01]  /*0800*/  LDC.64 R6, c[0x0][0x430] ;  /* 0x00010c00ff067b82 */ /* 0x000e620000000a00 */
[----:B------:R-:W2:Y:S01]  /*0810*/  LDCU UR4, c[0x0][0x44c] ;  /* 0x00008980ff0477ac */ /* 0x000ea20008000800 */
[C---:B------:R-:W-:Y:S01]  /*0820*/  IMAD.SHL.U32 R3, R154.reuse, 0x8, RZ ;  /* 0x000000089a037824 */ /* 0x040fe200078e00ff */
[----:B------:R-:W-:Y:S01]  /*0830*/  SHF.R.U32.HI R0, RZ, 0x4, R154 ;  /* 0x00000004ff007819 */ /* 0x000fe2000001169a */
[----:B------:R-:W-:Y:S01]  /*0840*/  IMAD.SHL.U32 R4, R154, 0x4, RZ ;  /* 0x000000049a047824 */ /* 0x000fe200078e00ff */
[----:B------:R-:W3:Y:S01]  /*0850*/  LDCU.64 UR8, c[0x0][0x3f8] ;  /* 0x00007f00ff0877ac */ /* 0x000ee20008000a00 */
[----:B------:R-:W-:Y:S01]  /*0860*/  IMAD.IADD R155, R155, 0x1, -R156 ;  /* 0x000000019b9b7824 */ /* 0x000fe200078e0a9c */
[----:B------:R-:W-:Y:S01]  /*0870*/  LOP3.LUT R3, R3, 0x1f80, RZ, 0xc0, !PT ;  /* 0x00001f8003037812 */ /* 0x000fe200078ec0ff */
[----:B------:R-:W-:Y:S01]  /*0880*/  VIADD R8, R0, 0x10 ;  /* 0x0000001000087836 */ /* 0x000fe20000000000 */
[----:B------:R-:W-:Y:S02]  /*0890*/  LOP3.LUT P6, R154, R154, 0xf, RZ, 0xc0, !PT ;  /* 0x0000000f9a9a7812 */ /* 0x000fe400078cc0ff */
[----:B------:R-:W-:Y:S01]  /*08a0*/  LOP3.LUT R3, R3, 0x3c, R4, 0xf8, !PT ;  /* 0x0000003c03037812 */ /* 0x000fe200078ef804 */
[C---:B------:R-:W-:Y:S01]  /*08b0*/  VIADD R4, R0.reuse, 0x20 ;  /* 0x0000002000047836 */ /* 0x040fe20000000000 */
[----:B------:R-:W-:-:S02]  /*08c0*/  ISETP.GE.AND P2, PT, R0, R155, PT ;  /* 0x0000009b0000720c */ /* 0x000fc40003f46270 */
[-C--:B------:R-:W-:Y:S02]  /*08d0*/  ISETP.GE.AND P5, PT, R8, R155.reuse, PT ;  /* 0x0000009b0800720c */ /* 0x080fe40003fa6270 */
[----:B------:R-:W-:Y:S01]  /*08e0*/  ISETP.GE.AND P3, PT, R4, R155, PT ;  /* 0x0000009b0400720c */ /* 0x000fe20003f66270 */
[----:B------:R-:W-:Y:S02]  /*08f0*/  VIADD R4, R0, 0x28 ;  /* 0x0000002800047836 */ /* 0x000fe40000000000 */
[----:B-1----:R-:W-:-:S04]  /*0900*/  IMAD R6, R2, R6, R157 ;  /* 0x0000000602067224 */ /* 0x002fc800078e029d */
[----:B------:R-:W-:-:S04]  /*0910*/  IMAD R6, R6, R5, R12 ;  /* 0x0000000506067224 */ /* 0x000fc800078e020c */
[----:B------:R-:W-:Y:S02]  /*0920*/  IMAD R7, R6, R7, R156 ;  /* 0x0000000706077224 */ /* 0x000fe400078e029c */
[----:B------:R-:W-:Y:S02]  /*0930*/  VIADD R6, R0, 0x8 ;  /* 0x0000000800067836 */ /* 0x000fe40000000000 */
[----:B--2---:R-:W-:Y:S01]  /*0940*/  IMAD R2, R7, UR4, RZ ;  /* 0x0000000407027c24 */ /* 0x004fe2000f8e02ff */
[----:B------:R-:W1:Y:S02]  /*0950*/  LDCU.64 UR4, c[0x0][0x428] ;  /* 0x00008500ff0477ac */ /* 0x000e640008000a00 */
[----:B------:R-:W-:Y:S01]  /*0960*/  ISETP.GE.AND P1, PT, R6, R155, PT ;  /* 0x0000009b0600720c */ /* 0x000fe20003f26270 */
[----:B------:R-:W-:Y:S01]  /*0970*/  VIADD R6, R0, 0x18 ;  /* 0x0000001800067836 */ /* 0x000fe20000000000 */
[----:B------:R-:W-:-:S04]  /*0980*/  IADD3 R3, P0, PT, R2, R3, RZ ;  /* 0x0000000302037210 */ /* 0x000fc80007f1e0ff */
[----:B------:R-:W-:Y:S02]  /*0990*/  LEA.HI.X.SX32 R2, R2, RZ, 0x1, P0 ;  /* 0x000000ff02027211 */ /* 0x000fe400000f0eff */
[C---:B---3--:R-:W-:Y:S02]  /*09a0*/  LEA R10, P0, R3.reuse, UR8, 0x2 ;  /* 0x00000008030a7c11 */ /* 0x048fe4000f8010ff */
[----:B------:R-:W-:Y:S01]  /*09b0*/  ISETP.GE.AND P4, PT, R6, R155, PT ;  /* 0x0000009b0600720c */ /* 0x000fe20003f86270 */
[----:B------:R-:W-:Y:S01]  /*09c0*/  VIADD R6, R0, 0x30 ;  /* 0x0000003000067836 */ /* 0x000fe20000000000 */
[----:B------:R-:W-:Y:S02]  /*09d0*/  LEA.HI.X R11, R3, UR9, R2, 0x2, P0 ;  /* 0x00000009030b7c11 */ /* 0x000fe400080f1402 */
[C---:B------:R-:W-:Y:S02]  /*09e0*/  IADD3 R2, P0, PT, R7.reuse, R0, RZ ;  /* 0x0000000007027210 */ /* 0x040fe40007f1e0ff */
[----:B------:R-:W-:Y:S01]  /*09f0*/  P2R R3, PR, RZ, 0x40 ;  /* 0x00000040ff037803 */ /* 0x000fe20000000000 */
[----:B------:R-:W-:Y:S01]  /*0a00*/  @!P2 STG.E.128 desc[UR6][R10.64], RZ ;  /* 0x000000ff0a00a986 */ /* 0x000fe2000c101d06 */
[----:B------:R-:W-:-:S02]  /*0a10*/  LEA.HI.X.SX32 R7, R7, RZ, 0x1, P0 ;  /* 0x000000ff07077211 */ /* 0x000fc400000f0eff */
[----:B-1----:R-:W-:Y:S01]  /*0a20*/  LEA R8, P0, R2, UR4, 0x2 ;  /* 0x0000000402087c11 */ /* 0x002fe2000f8010ff */
[----:B------:R-:W-:Y:S01]  /*0a30*/  @!P2 STG.E.128 desc[UR6][R10.64+0x100], RZ ;  /* 0x000100ff0a00a986 */ /* 0x000fe2000c101d06 */
[----:B------:R-:W-:Y:S02]  /*0a40*/  ISETP.NE.OR P6, PT, R154, RZ, P1 ;  /* 0x000000ff9a00720c */ /* 0x000fe40000fc5670 */
        /* <DEDUP_REMOVED lines=45> */
.L_x_6575:
        /* <DEDUP_REMOVED lines=9> */
.L_x_6576:
[----:B------:R-:W-:-:S04]  /*0db0*/  UISETP.NE.U32.AND UP0, UPT, UR12, URZ, UPT ;  /* 0x000000ff0c00728c */ /* 0x000fc8000bf05070 */
[----:B------:R-:W-:-:S09]  /*0dc0*/  UISETP.NE.AND.EX UP0, UPT, UR13, URZ, UPT, UP0 ;  /* 0x000000ff0d00728c */ /* 0x000fd2000bf05300 */
        /* <DEDUP_REMOVED lines=38> */
[----:B------:R-:W-:-:S03]  /*1030*/  IMAD.MOV R5, RZ, RZ, -R5 ;  /* 0x000000ffff057224 */ /* 0x000fc600078e0a05 */
[----:B------:R-:W2:Y:S01]  /*1040*/  I2F.RP R14, R2 ;  /* 0x00000002000e7306 */ /* 0x000ea20000209400 */
        /* <DEDUP_REMOVED lines=13> */
[----:B------:R-:W-:-:S04]  /*1120*/  IMAD.MOV R9, RZ, RZ, -R11 ;  /* 0x000000ffff097224 */ /* 0x000fc800078e0a0b */
[----:B------:R-:W-:Y:S02]  /*1130*/  IMAD R15, R2, R9, R4 ;  /* 0x00000009020f7224 */ /* 0x000fe400078e0204 */
[----:B------:R-:W-:-:S03]  /*1140*/  IMAD.U32 R4, RZ, RZ, UR14 ;  /* 0x0000000eff047e24 */ /* 0x000fc6000f8e00ff */
[----:B------:R-:W-:-:S13]  /*1150*/  ISETP.GT.U32.AND P0, PT, R2, R15, PT ;  /* 0x0000000f0200720c */ /* 0x000fda0003f04070 */
[-C--:B------:R-:W-:Y:S02]  /*1160*/  @!P0 IADD3 R15, PT, PT, R15, -R2.reuse, RZ ;  /* 0x800000020f0f8210 */ /* 0x080fe40007ffe0ff */
[----:B------:R-:W-:Y:S02]  /*1170*/  @!P0 IADD3 R11, PT, PT, R11, 0x1, RZ ;  /* 0x000000010b0b8810 */ /* 0x000fe40007ffe0ff */
[----:B------:R-:W-:Y:S02]  /*1180*/  ISETP.GE.U32.AND P1, PT, R15, R2, PT ;  /* 0x000000020f00720c */ /* 0x000fe40003f26070 */
[----:B------:R-:W-:-:S04]  /*1190*/  LOP3.LUT R2, R12, R3, RZ, 0x3c, !PT ;  /* 0x000000030c027212 */ /* 0x000fc800078e3cff */
[----:B------:R-:W-:-:S07]  /*11a0*/  ISETP.GE.AND P0, PT, R2, RZ, PT ;  /* 0x000000ff0200720c */ /* 0x000fce0003f06270 */
[----:B------:R-:W-:Y:S01]  /*11b0*/  @P1 VIADD R11, R11, 0x1 ;  /* 0x000000010b0b1836 */ /* 0x000fe20000000000 */
        /* <DEDUP_REMOVED lines=15> */
[----:B------:R-:W-:Y:S02]  /*12b0*/  MOV R14, R8 ;  /* 0x00000008000e7202 */ /* 0x000fe40000000f00 */
[----:B------:R-:W-:Y:S01]  /*12c0*/  @!P0 IADD3 R9, PT, PT, -R9, RZ, RZ ;  /* 0x000000ff09098210 */ /* 0x000fe20007ffe1ff */
[----:B------:R-:W-:-:S03]  /*12d0*/  IMAD R8, R7, R4, RZ ;  /* 0x0000000407087224 */ /* 0x000fc600078e02ff */
[----:B------:R-:W-:Y:S01]  /*12e0*/  SEL R9, R10, R9, !P1 ;  /* 0x000000090a097207 */ /* 0x000fe20004800000 */
[C---:B------:R-:W-:Y:S02]  /*12f0*/  IMAD R8, R6.reuse, R5, R8 ;  /* 0x0000000506087224 */ /* 0x040fe400078e0208 */
[----:B--2---:R-:W-:Y:S01]  /*1300*/  IMAD.U32 R2, RZ, RZ, UR4 ;  /* 0x00000004ff027e24 */ /* 0x004fe2000f8e00ff */
[----:B------:R-:W-:Y:S01]  /*1310*/  MOV R3, UR5 ;  /* 0x0000000500037c02 */ /* 0x000fe20008000f00 */
[----:B------:R-:W-:Y:S02]  /*1320*/  IMAD.IADD R17, R17, 0x1, R8 ;  /* 0x0000000111117824 */ /* 0x000fe400078e0208 */
[-C--:B------:R-:W-:Y:S02]  /*1330*/  IMAD R7, R7, R2.reuse, RZ ;  /* 0x0000000207077224 */ /* 0x080fe400078e02ff */
[----:B------:R-:W-:-:S04]  /*1340*/  IMAD.WIDE.U32 R14, R6, R2, R14 ;  /* 0x00000002060e7225 */ /* 0x000fc800078e000e */
[----:B------:R-:W-:Y:S01]  /*1350*/  IMAD R7, R6, R3, R7 ;  /* 0x0000000306077224 */ /* 0x000fe200078e0207 */
[----:B------:R-:W-:Y:S01]  /*1360*/  SHF.R.S32.HI R6, RZ, 0x1f, R9 ;  /* 0x0000001fff067819 */ /* 0x000fe20000011409 */
[----:B-1----:R-:W-:-:S03]  /*1370*/  IMAD.WIDE.U32 R16, R9, UR8, R16 ;  /* 0x0000000809107c25 */ /* 0x002fc6000f8e0010 */
        /* <DEDUP_REMOVED lines=11> */
.L_x_6577:
        /* <DEDUP_REMOVED lines=15> */
.L_x_6579:
[----:B------:R-:W2:Y:S01]  /*1520*/  LDC.64 R4, c[0x0][0x3b8] ;  /* 0x0000ee00ff047b82 */ /* 0x000ea20000000a00 */
[----:B------:R-:W-:-:S05]  /*1530*/  IADD3 R2, PT, PT, R6, R7, RZ ;  /* 0x0000000706027210 */ /* 0x000fca0007ffe0ff */
[C---:B--2---:R-:W-:Y:S02]  /*1540*/  IMAD R19, R2.reuse, R5, RZ ;  /* 0x0000000502137224 */ /* 0x044fe400078e02ff */
[----:B------:R-:W-:-:S05]  /*1550*/  IMAD.WIDE.U32 R2, R2, R4, RZ ;  /* 0x0000000402027225 */ /* 0x000fca00078e00ff */
[----:B------:R-:W-:Y:S02]  /*1560*/  IADD3 R19, PT, PT, R3, R19, RZ ;  /* 0x0000001303137210 */ /* 0x000fe40007ffe0ff */
[----:B------:R-:W-:Y:S02]  /*1570*/  MOV R18, R2 ;  /* 0x0000000200127202 */ /* 0x000fe40000000f00 */
.L_x_6580:
        /* <DEDUP_REMOVED lines=14> */
.L_x_6581:
[----:B------:R-:W2:Y:S01]  /*1660*/  LDC.64 R2, c[0x0][0x3c0] ;  /* 0x0000f000ff027b82 */ /* 0x000ea20000000a00 */
[----:B------:R-:W-:-:S05]  /*1670*/  IADD3 R6, PT, PT, R6, R7, RZ ;  /* 0x0000000706067210 */ /* 0x000fca0007ffe0ff */
[C---:B--2---:R-:W-:Y:S02]  /*1680*/  IMAD R23, R6.reuse, R3, RZ ;  /* 0x0000000306177224 */ /* 0x044fe400078e02ff */
[----:B------:R-:W-:-:S05]  /*1690*/  IMAD.WIDE.U32 R6, R6, R2, RZ ;  /* 0x0000000206067225 */ /* 0x000fca00078e00ff */
[----:B------:R-:W-:Y:S02]  /*16a0*/  IADD3 R23, PT, PT, R7, R23, RZ ;  /* 0x0000001707177210 */ /* 0x000fe40007ffe0ff */
[----:B------:R-:W-:-:S07]  /*16b0*/  MOV R22, R6 ;  /* 0x0000000600167202 */ /* 0x000fce0000000f00 */
.L_x_6582:
[----:B------:R-:W2:Y:S01]  /*16c0*/  LDC R21, c[0x0][0x3e8] ;  /* 0x0000fa00ff157b82 */ /* 0x000ea20000000800 */
[----:B------:R-:W-:Y:S02]  /*16d0*/  LEA R14, R101, 0xffffffc0, 0x6 ;  /* 0xffffffc0650e7811 */ /* 0x000fe400078e30ff */
[----:B------:R-:W-:Y:S02]  /*16e0*/  CS2R R158, SRZ ;  /* 0x00000000009e7805 */ /* 0x000fe4000001ff00 */
[----:B------:R-:W-:Y:S01]  /*16f0*/  SHF.R.S32.HI R15, RZ, 0x1f, R14 ;  /* 0x0000001fff0f7819 */ /* 0x000fe2000001140e */
[----:B------:R-:W-:-:S04]  /*1700*/  IMAD.WIDE.U32 R22, R14, R2, R22 ;  /* 0x000000020e167225 */ /* 0x000fc800078e0016 */
[C---:B------:R-:W-:Y:S02]  /*1710*/  IMAD R16, R15.reuse, R2, RZ ;  /* 0x000000020f107224 */ /* 0x040fe400078e02ff */
[----:B------:R-:W-:-:S04]  /*1720*/  IMAD R15, R15, R4, RZ ;  /* 0x000000040f0f7224 */ /* 0x000fc800078e02ff */
[----:B------:R-:W-:Y:S01]  /*1730*/  IMAD R15, R14, R5, R15 ;  /* 0x000000050e0f7224 */ /* 0x000fe200078e020f */
[----:B--2---:R-:W-:-:S04]  /*1740*/  IABS R6, R21 ;  /* 0x0000001500067213 */ /* 0x004fc80000000000 */
[----:B-1----:R-:W1:Y:S08]  /*1750*/  I2F.RP R9, R6 ;  /* 0x0000000600097306 */ /* 0x002e700000209400 */
[----:B-1----:R-:W1:Y:S02]  /*1760*/  MUFU.RCP R10, R9 ;  /* 0x00000009000a7308 */ /* 0x002e640000001000 */
[----:B-1----:R-:W-:-:S06]  /*1770*/  IADD3 R10, PT, PT, R10, 0xffffffe, RZ ;  /* 0x0ffffffe0a0a7810 */ /* 0x002fcc0007ffe0ff */
[----:B------:R-:W1:Y:S02]  /*1780*/  F2I.FTZ.U32.TRUNC.NTZ R11, R10 ;  /* 0x0000000a000b7305 */ /* 0x000e64000021f000 */
[----:B-1----:R-:W-:Y:S01]  /*1790*/  IMAD.MOV R7, RZ, RZ, -R11 ;  /* 0x000000ffff077224 */ /* 0x002fe200078e0a0b */
[----:B------:R-:W-:-:S03]  /*17a0*/  MOV R10, RZ ;  /* 0x000000ff000a7202 */ /* 0x000fc60000000f00 */
[----:B-----5:R-:W-:Y:S01]  /*17b0*/  IMAD R8, R7, R6, RZ ;  /* 0x0000000607087224 */ /* 0x020fe200078e02ff */
[----:B------:R-:W-:-:S03]  /*17c0*/  IABS R7, R12 ;  /* 0x0000000c00077213 */ /* 0x000fc60000000000 */
[----:B------:R-:W-:Y:S01]  /*17d0*/  IMAD.HI.U32 R11, R11, R8, R10 ;  /* 0x000000080b0b7227 */ /* 0x000fe200078e000a */
[----:B------:R-:W-:-:S03]  /*17e0*/  LOP3.LUT R10, RZ, R21, RZ, 0x33, !PT ;  /* 0x00000015ff0a7212 */ /* 0x000fc600078e33ff */
        /* <DEDUP_REMOVED lines=32> */
.L_x_6578:
        /* <DEDUP_REMOVED lines=9> */
[--C-:B------:R-:W-:Y:S01]  /*1a80*/  SHF.R.U32.HI R124, RZ, 0x3, R154.reuse ;  /* 0x00000003ff7c7819 */ /* 0x100fe2000001169a */
[----:B------:R-:W3:Y:S01]  /*1a90*/  LDCU.64 UR8, c[0x0][0x388] ;  /* 0x00007100ff0877ac */ /* 0x000ee20008000a00 */
[----:B------:R-:W-:Y:S01]  /*1aa0*/  SHF.L.U64.HI R76, R2, 0x4, R3 ;  /* 0x00000004024c7819 */ /* 0x000fe20000010203 */
[----:B------:R-:W-:Y:S01]  /*1ab0*/  IMAD.SHL.U32 R115, R154, 0x4, RZ ;  /* 0x000000049a737824 */ /* 0x000fe200078e00ff */
[----:B------:R-:W-:Y:S01]  /*1ac0*/  SHF.L.U32 R75, R2, 0x4, RZ ;  /* 0x00000004024b7819 */ /* 0x000fe200000006ff */
[----:B------:R-:W-:Y:S01]  /*1ad0*/  IMAD.SHL.U32 R69, R154, 0x40, RZ ;  /* 0x000000409a457824 */ /* 0x000fe200078e00ff */
[C---:B------:R-:W-:Y:S01]  /*1ae0*/  SHF.L.U64.HI R72, R4.reuse, 0x4, R5 ;  /* 0x0000000404487819 */ /* 0x040fe20000010205 */
[----:B------:R-:W-:Y:S01]  /*1af0*/  VIADD R103, R101, 0xffffffff ;  /* 0xffffffff65677836 */ /* 0x000fe20000000000 */
[----:B------:R-:W-:Y:S01]  /*1b00*/  LOP3.LUT R115, R115, 0x1c, RZ, 0xc0, !PT ;  /* 0x0000001c73737812 */ /* 0x000fe200078ec0ff */
[----:B------:R-:W2:Y:S01]  /*1b10*/  @!P2 LDC.64 R6, c[0x0][0x398] ;  /* 0x0000e600ff06ab82 */ /* 0x000ea20000000a00 */
[--C-:B------:R-:W-:Y:S01]  /*1b20*/  SHF.R.U32.HI R73, RZ, 0x1, R154.reuse ;  /* 0x00000001ff497819 */ /* 0x100fe2000001169a */
[----:B------:R-:W-:Y:S01]  /*1b30*/  IMAD.SHL.U32 R71, R4, 0x10, RZ ;  /* 0x0000001004477824 */ /* 0x000fe200078e00ff */
[----:B------:R-:W-:Y:S01]  /*1b40*/  LOP3.LUT R118, R69, 0x1c0, RZ, 0xc0, !PT ;  /* 0x000001c045767812 */ /* 0x000fe200078ec0ff */
[----:B-1----:R-:W-:Y:S01]  /*1b50*/  @P2 IMAD.WIDE.U32 R22, R0, R122, RZ ;  /* 0x0000007a00162225 */ /* 0x002fe200078e00ff */
[----:B------:R-:W-:-:S02]  /*1b60*/  SHF.R.U32.HI R77, RZ, 0x4, R154 ;  /* 0x00000004ff4d7819 */ /* 0x000fc4000001169a */
[----:B------:R-:W-:Y:S02]  /*1b70*/  LOP3.LUT R69, R69, 0x200, RZ, 0xc0, !PT ;  /* 0x0000020045457812 */ /* 0x000fe400078ec0ff */
[----:B------:R-:W-:Y:S01]  /*1b80*/  SHF.L.U32 R70, R103, 0x6, RZ ;  /* 0x0000000667467819 */ /* 0x000fe200000006ff */
[----:B--2---:R-:W-:-:S04]  /*1b90*/  @!P2 IMAD.WIDE.U32 R18, R157, R6, RZ ;  /* 0x000000069d12a225 */ /* 0x004fc800078e00ff */
[----:B------:R-:W-:Y:S02]  /*1ba0*/  @!P2 IMAD R7, R157, R7, R19 ;  /* 0x000000079d07a224 */ /* 0x000fe400078e0213 */
[----:B------:R-:W-:Y:S01]  /*1bb0*/  @!P2 IMAD.MOV.U32 R6, RZ, RZ, R18 ;  /* 0x000000ffff06a224 */ /* 0x000fe200078e0012 */
[----:B------:R-:W-:Y:S01]  /*1bc0*/  @P2 MOV R6, R22 ;  /* 0x0000001600062202 */ /* 0x000fe20000000f00 */
[----:B------:R-:W-:Y:S01]  /*1bd0*/  @P2 IMAD R7, R0, R123, R23 ;  /* 0x0000007b00072224 */ /* 0x000fe200078e0217 */
[C---:B------:R-:W-:Y:S01]  /*1be0*/  IADD3 R22, P3, PT, R20.reuse, R14, RZ ;  /* 0x0000000e14167210 */ /* 0x040fe20007f7e0ff */
[----:B------:R-:W1:Y:S01]  /*1bf0*/  LDC R0, c[0x0][0x450] ;  /* 0x00011400ff007b82 */ /* 0x000e620000000800 */
[----:B------:R-:W-:Y:S01]  /*1c00*/  IADD3 R14, P2, PT, R20, R16, RZ ;  /* 0x00000010140e7210 */ /* 0x000fe20007f5e0ff */
[----:B------:R-:W-:Y:S01]  /*1c10*/  IMAD.WIDE.U32 R18, R13, 0x40, R124 ;  /* 0x000000400d127825 */ /* 0x000fe200078e007c */
[----:B------:R-:W-:-:S03]  /*1c20*/  SHF.R.S32.HI R13, RZ, 0x1f, R12 ;  /* 0x0000001fff0d7819 */ /* 0x000fc6000001140c */
[----:B------:R-:W-:Y:S01]  /*1c30*/  IMAD.X R23, RZ, RZ, R8, P3 ;  /* 0x000000ffff177224 */ /* 0x000fe200018e0608 */
[----:B------:R-:W-:Y:S01]  /*1c40*/  IADD3 R16, P3, PT, R20, R6, RZ ;  /* 0x0000000614107210 */ /* 0x000fe20007f7e0ff */
[----:B------:R-:W-:Y:S02]  /*1c50*/  IMAD.X R15, RZ, RZ, R15, P2 ;  /* 0x000000ffff0f7224 */ /* 0x000fe400010e060f */
[----:B------:R-:W-:-:S04]  /*1c60*/  IMAD.WIDE.U32 R22, R124, R4, R22 ;  /* 0x000000047c167225 */ /* 0x000fc800078e0016 */
[----:B------:R-:W-:Y:S01]  /*1c70*/  IMAD.WIDE.U32 R14, R124, R2, R14 ;  /* 0x000000027c0e7225 */ /* 0x000fe200078e000e */
[----:B------:R-:W-:Y:S02]  /*1c80*/  SHF.R.S32.HI R2, RZ, 0x1f, R81 ;  /* 0x0000001fff027819 */ /* 0x000fe40000011451 */
[----:B------:R-:W-:Y:S01]  /*1c90*/  SHF.L.U32 R84, R22, 0x1, RZ ;  /* 0x0000000116547819 */ /* 0x000fe200000006ff */
[----:B------:R-:W-:Y:S01]  /*1ca0*/  IMAD R85, R124, R5, R23 ;  /* 0x000000057c557224 */ /* 0x000fe200078e0217 */
[----:B------:R-:W-:Y:S01]  /*1cb0*/  LEA.HI R5, R2, R81, RZ, 0x6 ;  /* 0x0000005102057211 */ /* 0x000fe200078f30ff */
[----:B------:R-:W-:Y:S01]  /*1cc0*/  IMAD R83, R124, R3, R15 ;  /* 0x000000037c537224 */ /* 0x000fe200078e020f */
[----:B------:R-:W-:Y:S01]  /*1cd0*/  LOP3.LUT R3, R118, 0x8, R73, 0xf8, !PT ;  /* 0x0000000876037812 */ /* 0x000fe200078ef849 */
[C---:B------:R-:W-:Y:S01]  /*1ce0*/  IMAD.SHL.U32 R82, R14.reuse, 0x2, RZ ;  /* 0x000000020e527824 */ /* 0x040fe200078e00ff */
[----:B------:R-:W-:Y:S01]  /*1cf0*/  SHF.R.S32.HI R5, RZ, 0x6, R5 ;  /* 0x00000006ff057819 */ /* 0x000fe20000011405 */
[----:B----4-:R-:W-:Y:S01]  /*1d00*/  IMAD R13, R13, UR10, RZ ;  /* 0x0000000a0d0d7c24 */ /* 0x010fe2000f8e02ff */
[----:B------:R-:W-:Y:S01]  /*1d10*/  SHF.L.U64.HI R83, R14, 0x1, R83 ;  /* 0x000000010e537819 */ /* 0x000fe20000010253 */
[----:B------:R-:W-:Y:S01]  /*1d20*/  IMAD.X R17, RZ, RZ, R7, P3 ;  /* 0x000000ffff117224 */ /* 0x000fe200018e0607 */
[----:B------:R-:W-:Y:S01]  /*1d30*/  IADD3 R82, P2, PT, R82, UR4, RZ ;  /* 0x0000000452527c10 */ /* 0x000fe2000ff5e0ff */
[----:B------:R-:W-:Y:S01]  /*1d40*/  IMAD R6, R12, UR11, R13 ;  /* 0x0000000b0c067c24 */ /* 0x000fe2000f8e020d */
[----:B------:R-:W-:Y:S01]  /*1d50*/  VIMNMX R80, PT, PT, R148, R5, !PT ;  /* 0x0000000594507248 */ /* 0x000fe20007fe0100 */
[----:B------:R-:W-:Y:S01]  /*1d60*/  IMAD.WIDE.U32 R12, R12, UR10, R16 ;  /* 0x0000000a0c0c7c25 */ /* 0x000fe2000f8e0010 */
[----:B-1----:R-:W-:-:S02]  /*1d70*/  LEA.HI R117, R0, R0, RZ, 0x1 ;  /* 0x0000000000757211 */ /* 0x002fc400078f08ff */
[----:B------:R-:W-:Y:S01]  /*1d80*/  IADD3.X R83, PT, PT, R83, UR5, RZ, P2, !PT ;  /* 0x0000000553537c10 */ /* 0x000fe200097fe4ff */
[----:B------:R-:W-:Y:S01]  /*1d90*/  IMAD R79, R19, R122, RZ ;  /* 0x0000007a134f7224 */ /* 0x000fe200078e02ff */
[----:B------:R-:W-:Y:S01]  /*1da0*/  ISETP.GT.AND P2, PT, R101, R80, PT ;  /* 0x000000506500720c */ /* 0x000fe20003f44270 */
[----:B------:R-:W-:Y:S01]  /*1db0*/  IMAD.IADD R13, R13, 0x1, R6 ;  /* 0x000000010d0d7824 */ /* 0x000fe200078e0206 */
[----:B------:R-:W-:Y:S01]  /*1dc0*/  SHF.R.S32.HI R117, RZ, 0x1, R117 ;  /* 0x00000001ff757819 */ /* 0x000fe20000011475 */
[----:B------:R-:W-:Y:S01]  /*1dd0*/  IMAD R79, R18, R123, R79 ;  /* 0x0000007b124f7224 */ /* 0x000fe200078e024f */
[----:B------:R-:W-:Y:S01]  /*1de0*/  SHF.L.U64.HI R85, R22, 0x1, R85 ;  /* 0x0000000116557819 */ /* 0x000fe20000010255 */
[----:B------:R-:W-:Y:S01]  /*1df0*/  IMAD.WIDE.U32 R122, R18, R122, R12 ;  /* 0x0000007a127a7225 */ /* 0x000fe200078e000c */
[----:B---3--:R-:W-:Y:S02]  /*1e00*/  IADD3 R84, P3, PT, R84, UR8, RZ ;  /* 0x0000000854547c10 */ /* 0x008fe4000ff7e0ff */
[----:B------:R-:W-:Y:S01]  /*1e10*/  LOP3.LUT R68, R3, 0x38, R78, 0x78, !PT ;  /* 0x0000003803447812 */ /* 0x000fe200078e784e */
[----:B------:R-:W-:Y:S01]  /*1e20*/  IMAD R116, R124, R117, R115 ;  /* 0x000000757c747224 */ /* 0x000fe200078e0273 */
[----:B------:R-:W-:Y:S01]  /*1e30*/  IADD3.X R85, PT, PT, R85, UR9, RZ, P3, !PT ;  /* 0x0000000955557c10 */ /* 0x000fe20009ffe4ff */
[----:B------:R-:W-:-:S02]  /*1e40*/  IMAD.MOV.U32 R150, RZ, RZ, R84 ;  /* 0x000000ffff967224 */ /* 0x000fc400078e0054 */
[--C-:B------:R-:W-:Y:S01]  /*1e50*/  IMAD.IADD R115, R115, 0x1, R116.reuse ;  /* 0x0000000173737824 */ /* 0x100fe200078e0274 */
[----:B------:R-:W-:Y:S01]  /*1e60*/  SHF.R.S32.HI R104, RZ, 0x1f, R116 ;  /* 0x0000001fff687819 */ /* 0x000fe20000011474 */
[----:B------:R-:W-:Y:S01]  /*1e70*/  IMAD.MOV.U32 R152, RZ, RZ, R82 ;  /* 0x000000ffff987224 */ /* 0x000fe200078e0052 */
[----:B------:R-:W-:Y:S01]  /*1e80*/  MOV R149, R85 ;  /* 0x0000005500957202 */ /* 0x000fe20000000f00 */
[----:B------:R-:W-:Y:S01]  /*1e90*/  IMAD.MOV.U32 R153, RZ, RZ, R83 ;  /* 0x000000ffff997224 */ /* 0x000fe200078e0053 */
[----:B------:R-:W-:Y:S01]  /*1ea0*/  SHF.R.S32.HI R102, RZ, 0x1f, R115 ;  /* 0x0000001fff667819 */ /* 0x000fe20000011473 */
[----:B------:R-:W-:Y:S01]  /*1eb0*/  IMAD.IADD R79, R123, 0x1, R79 ;  /* 0x000000017b4f7824 */ /* 0x000fe200078e024f */
[----:B------:R-:W-:Y:S06]  /*1ec0*/  @!P2 BRA `(.L_x_6583) ;  /* 0x0000005c0030a947 */ /* 0x000fec0003800000 */
[----:B------:R-:W1:Y:S01]  /*1ed0*/  LDC.64 R4, c[0x0][0x4a0] ;  /* 0x00012800ff047b82 */ /* 0x000e620000000a00 */
[----:B------:R-:W2:Y:S01]  /*1ee0*/  LDCU.128 UR16, c[0x0][0x4b0] ;  /* 0x00009600ff1077ac */ /* 0x000ea20008000c00 */
[----:B------:R-:W-:Y:S01]  /*1ef0*/  IMAD.MOV.U32 R114, RZ, RZ, R70 ;  /* 0x000000ffff727224 */ /* 0x000fe200078e0046 */
[----:B------:R-:W-:Y:S01]  /*1f00*/  @!P0 IADD3 R11, PT, PT, -R11, RZ, RZ ;  /* 0x000000ff0b0b8210 */ /* 0x000fe20007ffe1ff */
[----:B------:R-:W-:Y:S01]  /*1f10*/  IMAD.MOV.U32 R21, RZ, RZ, RZ ;  /* 0x000000ffff157224 */ /* 0x000fe200078e00ff */
[----:B------:R-:W3:Y:S01]  /*1f20*/  LDCU.128 UR12, c[0x0][0x4c0] ;  /* 0x00009800ff0c77ac */ /* 0x000ee20008000c00 */
[----:B-----5:R-:W-:Y:S01]  /*1f30*/  IADD3 R56, PT, PT, R70, R9, RZ ;  /* 0x0000000946387210 */ /* 0x020fe20007ffe0ff */
[C---:B------:R-:W-:Y:S01]  /*1f40*/  IMAD R109, R117.reuse, 0x30, RZ ;  /* 0x00000030756d7824 */ /* 0x040fe200078e02ff */
[----:B------:R-:W4:Y:S01]  /*1f50*/  LDC.64 R2, c[0x0][0x4a8] ;  /* 0x00012a00ff027b82 */ /* 0x000f220000000a00 */
[----:B------:R-:W-:Y:S01]  /*1f60*/  SHF.R.S32.HI R7, RZ, 0x1f, R114 ;  /* 0x0000001fff077819 */ /* 0x000fe20000011472 */
[----:B------:R-:W3:Y:S01]  /*1f70*/  LDCU.128 UR8, c[0x0][0x490] ;  /* 0x00009200ff0877ac */ /* 0x000ee20008000c00 */
[----:B------:R-:W-:Y:S01]  /*1f80*/  SEL R10, R10, R11, !P1 ;  /* 0x0000000b0a0a7207 */ /* 0x000fe20004800000 */
[----:B------:R-:W-:Y:S01]  /*1f90*/  IMAD R56, R56, R117, RZ ;  /* 0x0000007538387224 */ /* 0x000fe200078e02ff */
[--C-:B------:R-:W-:Y:S01]  /*1fa0*/  SHF.R.S32.HI R17, RZ, 0x1f, R81.reuse ;  /* 0x0000001fff117819 */ /* 0x100fe20000011451 */
[----:B------:R-:W3:Y:S01]  /*1fb0*/  LDCU.64 UR4, c[0x0][0x488] ;  /* 0x00009100ff0477ac */ /* 0x000ee20008000a00 */
[C---:B------:R-:W-:Y:S01]  /*1fc0*/  SHF.L.U32 R113, R117.reuse, 0x4, RZ ;  /* 0x0000000475717819 */ /* 0x040fe200000006ff */
[C---:B------:R-:W-:Y:S01]  /*1fd0*/  VIADD R112, R124.reuse, 0x10 ;  /* 0x000000107c707836 */ /* 0x040fe20000000000 */
[----:B------:R-:W-:Y:S01]  /*1fe0*/  SHF.L.U32 R108, R117, 0x5, RZ ;  /* 0x00000005756c7819 */ /* 0x000fe200000006ff */
[C---:B------:R-:W-:Y:S01]  /*1ff0*/  VIADD R110, R124.reuse, 0x30 ;  /* 0x000000307c6e7836 */ /* 0x040fe20000000000 */
[----:B------:R-:W-:Y:S01]  /*2000*/  IADD3 R111, PT, PT, R124, 0x20, RZ ;  /* 0x000000207c6f7810 */ /* 0x000fe20007ffe0ff */
[C---:B------:R-:W-:Y:S01]  /*2010*/  IMAD R107, R101.reuse, -0x40, R81 ;  /* 0xffffffc0656b7824 */ /* 0x040fe200078e0251 */
[----:B------:R-:W-:Y:S01]  /*2020*/  LOP3.LUT R19, R20, 0x40, RZ, 0xfc, !PT ;  /* 0x0000004014137812 */ /* 0x000fe200078efcff */
[----:B------:R-:W-:Y:S01]  /*2030*/  IMAD R106, R101, -0x40, R74 ;  /* 0xffffffc0656a7824 */ /* 0x000fe200078e024a */
[----:B------:R-:W-:Y:S01]  /*2040*/  SHF.R.S32.HI R100, RZ, 0x1f, R113 ;  /* 0x0000001fff647819 */ /* 0x000fe20000011471 */
[----:B-1----:R-:W-:Y:S01]  /*2050*/  IMAD.WIDE.U32 R14, R157, R4, R20 ;  /* 0x000000049d0e7225 */ /* 0x002fe200078e0014 */
[----:B------:R-:W-:-:S02]  /*2060*/  IADD3 R4, P0, PT, -R81, R124, RZ ;  /* 0x0000007c51047210 */ /* 0x000fc40007f1e1ff */
[----:B------:R-:W-:Y:S01]  /*2070*/  SHF.R.S32.HI R99, RZ, 0x1f, R108 ;  /* 0x0000001fff637819 */ /* 0x000fe2000001146c */
[----:B------:R-:W-:Y:S01]  /*2080*/  IMAD R15, R157, R5, R15 ;  /* 0x000000059d0f7224 */ /* 0x000fe200078e020f */
[----:B------:R-:W-:Y:S01]  /*2090*/  IADD3.X R17, PT, PT, RZ, ~R17, RZ, P0, !PT ;  /* 0x80000011ff117210 */ /* 0x000fe200007fe4ff */
[----:B--2---:R-:W-:Y:S01]  /*20a0*/  IMAD R5, R7, UR16, RZ ;  /* 0x0000001007057c24 */ /* 0x004fe2000f8e02ff */
[----:B------:R-:W-:Y:S01]  /*20b0*/  IADD3 R88, P0, PT, R56, R115, RZ ;  /* 0x0000007338587210 */ /* 0x000fe20007f1e0ff */
[----:B------:R-:W-:Y:S01]  /*20c0*/  IMAD.WIDE.U32 R14, R114, UR16, R14 ;  /* 0x00000010720e7c25 */ /* 0x000fe2000f8e000e */
[C---:B----4-:R-:W-:Y:S02]  /*20d0*/  SHF.L.U64.HI R96, R2.reuse, 0x4, R3 ;  /* 0x0000000402607819 */ /* 0x050fe40000010203 */
[----:B------:R-:W-:Y:S01]  /*20e0*/  SHF.L.U32 R97, R2, 0x4, RZ ;  /* 0x0000000402617819 */ /* 0x000fe200000006ff */
[----:B------:R-:W-:Y:S01]  /*20f0*/  IMAD R0, R114, UR17, R5 ;  /* 0x0000001172007c24 */ /* 0x000fe2000f8e0205 */
[----:B------:R-:W-:Y:S01]  /*2100*/  SHF.R.S32.HI R5, RZ, 0x1f, R10 ;  /* 0x0000001fff057819 */ /* 0x000fe2000001140a */
[----:B---3--:R-:W-:Y:S01]  /*2110*/  IMAD.WIDE.U32 R12, R157, UR10, R20 ;  /* 0x0000000a9d0c7c25 */ /* 0x008fe2000f8e0014 */
[----:B------:R-:W-:-:S03]  /*2120*/  SHF.R.S32.HI R98, RZ, 0x1f, R109 ;  /* 0x0000001fff627819 */ /* 0x000fc6000001146d */
[C---:B------:R-:W-:Y:S02]  /*2130*/  IMAD R11, R5.reuse, UR12, RZ ;  /* 0x0000000c050b7c24 */ /* 0x040fe4000f8e02ff */
[----:B------:R-:W-:Y:S02]  /*2140*/  IMAD R5, R5, UR18, RZ ;  /* 0x0000001205057c24 */ /* 0x000fe4000f8e02ff */
[----:B------:R-:W-:Y:S02]  /*2150*/  IMAD.IADD R15, R15, 0x1, R0 ;  /* 0x000000010f0f7824 */ /* 0x000fe400078e0200 */
[----:B------:R-:W-:Y:S01]  /*2160*/  IMAD R8, R10, UR19, R5 ;  /* 0x000000130a087c24 */ /* 0x000fe2000f8e0205 */
[----:B------:R-:W-:Y:S01]  /*2170*/  SHF.R.S32.HI R5, RZ, 0x1f, R56 ;  /* 0x0000001fff057819 */ /* 0x000fe20000011438 */
[----:B------:R-:W-:Y:S01]  /*2180*/  IMAD R13, R157, UR11, R13 ;  /* 0x0000000b9d0d7c24 */ /* 0x000fe2000f8e020d */
[----:B------:R-:W-:Y:S01]  /*2190*/  IADD3 R56, P1, PT, R56, R116, RZ ;  /* 0x0000007438387210 */ /* 0x000fe20007f3e0ff */
[----:B------:R-:W-:Y:S01]  /*21a0*/  IMAD R0, R7, R2, RZ ;  /* 0x0000000207007224 */ /* 0x000fe200078e02ff */
[----:B------:R-:W1:Y:S01]  /*21b0*/  LDCU.64 UR10, c[0x0][0x4d0] ;  /* 0x00009a00ff0a77ac */ /* 0x000e620008000a00 */
[----:B------:R-:W-:-:S02]  /*21c0*/  IMAD.X R89, R5, 0x1, R102, P0 ;  /* 0x0000000105597824 */ /* 0x000fc400000e0666 */
[C---:B------:R-:W-:Y:S01]  /*21d0*/  IMAD R0, R114.reuse, R3, R0 ;  /* 0x0000000372007224 */ /* 0x040fe200078e0200 */
[----:B------:R-:W-:Y:S01]  /*21e0*/  UMOV UR19, URZ ;  /* 0x000000ff00137c82 */ /* 0x000fe20008000000 */
[----:B------:R-:W-:Y:S01]  /*21f0*/  IMAD.WIDE.U32 R12, R114, R2, R12 ;  /* 0x00000002720c7225 */ /* 0x000fe200078e000c */
[----:B------:R-:W-:-:S03]  /*2200*/  SHF.L.U64.HI R89, R88, 0x1, R89 ;  /* 0x0000000158597819 */ /* 0x000fc60000010259 */
[----:B------:R-:W-:Y:S02]  /*2210*/  IMAD.X R5, R5, 0x1, R104, P1 ;  /* 0x0000000105057824 */ /* 0x000fe400008e0668 */
[C---:B------:R-:W-:Y:S02]  /*2220*/  IMAD R6, R10.reuse, UR13, R11 ;  /* 0x0000000d0a067c24 */ /* 0x040fe4000f8e020b */
[----:B------:R-:W-:Y:S01]  /*2230*/  IMAD.WIDE.U32 R14, R10, UR12, R14 ;  /* 0x0000000c0a0e7c25 */ /* 0x000fe2000f8e000e */
[----:B------:R-:W2:Y:S03]  /*2240*/  LDCU.64 UR12, c[0x0][0x4e0] ;  /* 0x00009c00ff0c77ac */ /* 0x000ea60008000a00 */
[----:B------:R-:W-:Y:S01]  /*2250*/  IMAD.IADD R13, R13, 0x1, R0 ;  /* 0x000000010d0d7824 */ /* 0x000fe200078e0200 */
[C---:B------:R-:W-:Y:S01]  /*2260*/  SHF.L.U64.HI R0, R56.reuse, 0x1, R5 ;  /* 0x0000000138007819 */ /* 0x040fe20000010205 */
[----:B------:R-:W-:Y:S01]  /*2270*/  IMAD.IADD R7, R15, 0x1, R6 ;  /* 0x000000010f077824 */ /* 0x000fe200078e0206 */
[----:B------:R-:W-:Y:S01]  /*2280*/  SHF.L.U32 R56, R56, 0x1, RZ ;  /* 0x0000000138387819 */ /* 0x000fe200000006ff */
[----:B------:R-:W-:-:S02]  /*2290*/  IMAD.MOV.U32 R6, RZ, RZ, R14 ;  /* 0x000000ffff067224 */ /* 0x000fc400078e000e */
[----:B------:R-:W-:Y:S01]  /*22a0*/  IMAD.WIDE.U32 R10, R10, UR18, R12 ;  /* 0x000000120a0a7c25 */ /* 0x000fe2000f8e000c */
[----:B------:R-:W-:Y:S01]  /*22b0*/  IADD3 R22, P0, PT, R56, UR14, RZ ;  /* 0x0000000e38167c10 */ /* 0x000fe2000ff1e0ff */
[----:B------:R-:W-:Y:S02]  /*22c0*/  USHF.L.U32 UR18, UR16, 0x6, URZ ;  /* 0x0000000610127899 */ /* 0x000fe400080006ff */
[----:B------:R-:W-:Y:S01]  /*22d0*/  IMAD R87, R17, UR16, RZ ;  /* 0x0000001011577c24 */ /* 0x000fe2000f8e02ff */
[----:B------:R-:W-:Y:S01]  /*22e0*/  IADD3.X R23, PT, PT, R0, UR15, RZ, P0, !PT ;  /* 0x0000000f00177c10 */ /* 0x000fe200087fe4ff */
[----:B------:R-:W-:Y:S01]  /*22f0*/  IMAD.WIDE.U32 R6, R4, UR16, R6 ;  /* 0x0000001004067c25 */ /* 0x000fe2000f8e0006 */
[----:B------:R-:W3:Y:S01]  /*2300*/  LDCU UR16, c[0x0][0x450] ;  /* 0x00008a00ff1077ac */ /* 0x000ee20008000800 */
[----:B-1----:R-:W-:Y:S02]  /*2310*/  IADD3 R56, P0, PT, R56, UR10, RZ ;  /* 0x0000000a38387c10 */ /* 0x002fe4000ff1e0ff */
[----:B------:R-:W-:Y:S01]  /*2320*/  IMAD R87, R4, UR17, R87 ;  /* 0x0000001104577c24 */ /* 0x000fe2000f8e0257 */
[----:B------:R-:W1:Y:S01]  /*2330*/  LDCU.U8 UR17, c[0x0][0x533] ;  /* 0x0000a660ff1177ac */ /* 0x000e620008000000 */
[----:B------:R-:W-:Y:S01]  /*2340*/  IADD3 R9, PT, PT, R11, R8, RZ ;  /* 0x000000080b097210 */ /* 0x000fe20007ffe0ff */
[----:B------:R-:W-:Y:S01]  /*2350*/  IMAD.SHL.U32 R88, R88, 0x2, RZ ;  /* 0x0000000258587824 */ /* 0x000fe200078e00ff */
[----:B------:R-:W-:Y:S01]  /*2360*/  IADD3.X R57, PT, PT, R0, UR11, RZ, P0, !PT ;  /* 0x0000000b00397c10 */ /* 0x000fe200087fe4ff */
[-C--:B------:R-:W-:Y:S01]  /*2370*/  IMAD R17, R17, R2.reuse, RZ ;  /* 0x0000000211117224 */ /* 0x080fe200078e02ff */
[----:B------:R-:W-:Y:S01]  /*2380*/  IADD3 R95, P0, PT, RZ, -UR19, RZ ;  /* 0x80000013ff5f7c10 */ /* 0x000fe2000ff1e0ff */
[----:B------:R-:W-:Y:S01]  /*2390*/  IMAD.MOV.U32 R8, RZ, RZ, R10 ;  /* 0x000000ffff087224 */ /* 0x000fe200078e000a */
[----:B------:R-:W-:Y:S01]  /*23a0*/  IADD3 R90, P1, PT, R88, UR14, RZ ;  /* 0x0000000e585a7c10 */ /* 0x000fe2000ff3e0ff */
[----:B------:R-:W-:Y:S01]  /*23b0*/  IMAD.SHL.U32 R94, R2, 0x40, RZ ;  /* 0x00000040025e7824 */ /* 0x000fe200078e00ff */
[----:B------:R-:W-:Y:S01]  /*23c0*/  IADD3.X R92, PT, PT, RZ, ~UR18, RZ, P0, !PT ;  /* 0x80000012ff5c7c10 */ /* 0x000fe200087fe4ff */
[C---:B------:R-:W-:Y:S01]  /*23d0*/  IMAD R17, R4.reuse, R3, R17 ;  /* 0x0000000304117224 */ /* 0x040fe200078e0211 */
[----:B------:R-:W-:Y:S01]  /*23e0*/  IADD3.X R91, PT, PT, R89, UR15, RZ, P1, !PT ;  /* 0x0000000f595b7c10 */ /* 0x000fe20008ffe4ff */
[----:B------:R-:W-:Y:S01]  /*23f0*/  IMAD.WIDE.U32 R4, R4, R2, R8 ;  /* 0x0000000204047225 */ /* 0x000fe200078e0008 */
[----:B------:R-:W-:Y:S01]  /*2400*/  LEA R86, P3, R6, UR8, 0x1 ;  /* 0x0000000806567c11 */ /* 0x000fe2000f8608ff */
[----:B------:R-:W4:Y:S01]  /*2410*/  LDCU.64 UR14, c[0x0][0x3c0] ;  /* 0x00007800ff0e77ac */ /* 0x000f220008000a00 */
[----:B------:R-:W-:Y:S01]  /*2420*/  IADD3 R87, PT, PT, R7, R87, RZ ;  /* 0x0000005707577210 */ /* 0x000fe20007ffe0ff */
[----:B------:R-:W-:Y:S01]  /*2430*/  IMAD.X R94, RZ, RZ, ~R94, P0 ;  /* 0x000000ffff5e7224 */ /* 0x000fe200000e0e5e */
[----:B------:R-:W-:Y:S01]  /*2440*/  LEA R18, P2, R4, UR4, 0x1 ;  /* 0x0000000404127c11 */ /* 0x000fe2000f8408ff */
[----:B------:R-:W-:Y:S01]  /*2450*/  IMAD.IADD R17, R5, 0x1, R17 ;  /* 0x0000000105117824 */ /* 0x000fe200078e0211 */
[----:B------:R-:W-:Y:S01]  /*2460*/  IADD3 R88, P1, PT, R88, UR10, RZ ;  /* 0x0000000a58587c10 */ /* 0x000fe2000ff3e0ff */
[----:B------:R-:W-:Y:S01]  /*2470*/  IMAD.MOV.U32 R105, RZ, RZ, R101 ;  /* 0x000000ffff697224 */ /* 0x000fe200078e0065 */
[C---:B------:R-:W-:Y:S01]  /*2480*/  SHF.R.S64 R93, R95.reuse, 0x1f, R92 ;  /* 0x0000001f5f5d7819 */ /* 0x040fe2000000105c */
[----:B-1----:R-:W-:Y:S01]  /*2490*/  UISETP.NE.AND UP0, UPT, UR17, URZ, UPT ;  /* 0x000000ff1100728c */ /* 0x002fe2000bf05270 */
[----:B------:R-:W-:-:S02]  /*24a0*/  SHF.R.S64 R95, R95, 0x1f, R94 ;  /* 0x0000001f5f5f7819 */ /* 0x000fc4000000105e */
[----:B---3--:R-:W-:Y:S02]  /*24b0*/  MOV R24, UR16 ;  /* 0x0000001000187c02 */ /* 0x008fe40008000f00 */
[----:B------:R-:W-:Y:S02]  /*24c0*/  SHF.R.S32.HI R92, RZ, 0x1f, R92 ;  /* 0x0000001fff5c7819 */ /* 0x000fe4000001145c */
[----:B------:R-:W-:Y:S02]  /*24d0*/  SHF.R.S32.HI R94, RZ, 0x1f, R94 ;  /* 0x0000001fff5e7819 */ /* 0x000fe4000001145e */
[----:B------:R-:W-:Y:S02]  /*24e0*/  LEA.HI.X R87, R6, UR9, R87, 0x1, P3 ;  /* 0x0000000906577c11 */ /* 0x000fe400098f0c57 */
[----:B------:R-:W-:Y:S01]  /*24f0*/  LEA.HI.X R17, R4, UR5, R17, 0x1, P2 ;  /* 0x0000000504117c11 */ /* 0x000fe200090f0c11 */
[----:B------:R-:W1:Y:S01]  /*2500*/  LDCU.64 UR4, c[0x0][0x3b8] ;  /* 0x00007700ff0477ac */ /* 0x000e620008000a00 */
[----:B------:R-:W-:Y:S01]  /*2510*/  IADD3.X R89, PT, PT, R89, UR11, RZ, P1, !PT ;  /* 0x0000000b59597c10 */ /* 0x000fe20008ffe4ff */
[----:B--2-4-:R-:W3:Y:S06]  /*2520*/  LDCU.128 UR8, c[0x0][0x3a0] ;  /* 0x00007400ff0877ac */ /* 0x014eec0008000c00 */
.L_x_6605:
[----:B------:R-:W-:Y:S01]  /*2530*/  VIADD R106, R106, 0x40 ;  /* 0x000000406a6a7836 */ /* 0x000fe20000000000 */
[----:B------:R-:W-:Y:S01]  /*2540*/  BSSY.RECONVERGENT B1, `(.L_x_6584) ;  /* 0x0000505000017945 */ /* 0x000fe20003800200 */
[----:B------:R-:W-:Y:S02]  /*2550*/  VIADD R107, R107, 0x40 ;  /* 0x000000406b6b7836 */ /* 0x000fe40000000000 */
[----:B------:R-:W-:Y:S01]  /*2560*/  VIADD R105, R105, 0xffffffff ;  /* 0xffffffff69697836 */ /* 0x000fe20000000000 */
[-C--:B------:R-:W-:Y:S01]  /*2570*/  ISETP.GE.AND P0, PT, R124, R106.reuse, PT ;  /* 0x0000006a7c00720c */ /* 0x080fe20003f06270 */
[----:B------:R-:W-:Y:S01]  /*2580*/  IMAD.MOV.U32 R120, RZ, RZ, R114 ;  /* 0x000000ffff787224 */ /* 0x000fe200078e0072 */
[-C--:B------:R-:W-:Y:S01]  /*2590*/  ISETP.GE.AND P6, PT, R112, R106.reuse, PT ;  /* 0x0000006a7000720c */ /* 0x080fe20003fc6270 */
[----:B------:R-:W-:Y:S01]  /*25a0*/  VIADD R114, R114, 0xffffffc0 ;  /* 0xffffffc072727836 */ /* 0x000fe20000000000 */
[-C--:B------:R-:W-:Y:S02]  /*25b0*/  ISETP.GE.AND P0, PT, R124, R107.reuse, !P0 ;  /* 0x0000006b7c00720c */ /* 0x080fe40004706270 */
[-C--:B------:R-:W-:Y:S02]  /*25c0*/  ISETP.GE.AND P6, PT, R112, R107.reuse, !P6 ;  /* 0x0000006b7000720c */ /* 0x080fe400077c6270 */
[CC--:B------:R-:W-:Y:S02]  /*25d0*/  ISETP.GE.AND P5, PT, R111.reuse, R106.reuse, PT ;  /* 0x0000006a6f00720c */ /* 0x0c0fe40003fa6270 */
[C---:B------:R-:W-:Y:S02]  /*25e0*/  ISETP.GE.AND P4, PT, R110.reuse, R106, PT ;  /* 0x0000006a6e00720c */ /* 0x040fe40003f86270 */
[-C--:B------:R-:W-:Y:S02]  /*25f0*/  ISETP.GE.AND P5, PT, R111, R107.reuse, !P5 ;  /* 0x0000006b6f00720c */ /* 0x080fe40006fa6270 */
[----:B------:R-:W-:Y:S02]  /*2600*/  ISETP.GE.AND P4, PT, R110, R107, !P4 ;  /* 0x0000006b6e00720c */ /* 0x000fe40006786270 */
[----:B------:R-:W-:Y:S01]  /*2610*/  ISETP.GT.AND P3, PT, R105, R80, PT ;  /* 0x000000506900720c */ /* 0x000fe20003f64270 */
[----:B------:R-:W2:Y:S02]  /*2620*/  @P0 LDG.E.128 R12, desc[UR6][R86.64] ;  /* 0x00000006560c0981 */ /* 0x000ea4000c1e1d00 */
[----:B------:R-:W4:Y:S02]  /*2630*/  @P6 LDC.64 R2, c[0x0][0x4b0] ;  /* 0x00012c00ff026b82 */ /* 0x000f240000000a00 */
[----:B--2---:R2:W-:Y:S01]  /*2640*/  @P0 STG.E.128 desc[UR6][R82.64], R12 ;  /* 0x0000000c52000986 */ /* 0x0045e2000c101d06 */
[C---:B----4-:R-:W-:Y:S03]  /*2650*/  @P6 LEA R32, P1, R2.reuse, R86, 0x5 ;  /* 0x0000005602206211 */ /* 0x050fe600078228ff */
[----:B------:R-:W4:Y:S01]  /*2660*/  @P0 LDG.E.128 R4, desc[UR6][R86.64+0x80] ;  /* 0x0000800656040981 */ /* 0x000f22000c1e1d00 */
[----:B------:R-:W-:Y:S02]  /*2670*/  @P6 LEA.HI.X R33, R2, R87, R3, 0x5, P1 ;  /* 0x0000005702216211 */ /* 0x000fe400008f2c03 */
[----:B------:R-:W5:Y:S01]  /*2680*/  @P5 LDC.64 R2, c[0x0][0x4b0] ;  /* 0x00012c00ff025b82 */ /* 0x000f620000000a00 */
[C---:B------:R-:W-:Y:S04]  /*2690*/  @P6 LEA R30, P1, R75.reuse, R82, 0x1 ;  /* 0x000000524b1e6211 */ /* 0x040fe800078208ff */
[----:B------:R-:W-:Y:S02]  /*26a0*/  @P6 LEA.HI.X R31, R75, R83, R76, 0x1, P1 ;  /* 0x000000534b1f6211 */ /* 0x000fe400008f0c4c */
[C---:B-----5:R-:W-:Y:S04]  /*26b0*/  @P5 LEA R28, P1, R2.reuse, R86, 0x6 ;  /* 0x00000056021c5211 */ /* 0x060fe800078230ff */
[----:B------:R-:W-:Y:S02]  /*26c0*/  @P5 LEA.HI.X R29, R2, R87, R3, 0x6, P1 ;  /* 0x00000057021d5211 */ /* 0x000fe400008f3403 */
[----:B------:R-:W5:Y:S02]  /*26d0*/  @P5 LDC.64 R2, c[0x0][0x3c0] ;  /* 0x0000f000ff025b82 */ /* 0x000f640000000a00 */
[C---:B-----5:R-:W-:Y:S04]  /*26e0*/  @P5 LEA R26, P1, R2.reuse, R82, 0x6 ;  /* 0x00000052021a5211 */ /* 0x060fe800078230ff */
[----:B------:R-:W-:Y:S02]  /*26f0*/  @P5 LEA.HI.X R27, R2, R83, R3, 0x6, P1 ;  /* 0x00000053021b5211 */ /* 0x000fe400008f3403 */
[----:B------:R-:W5:Y:S01]  /*2700*/  @P4 LDC.64 R2, c[0x0][0x4b0] ;  /* 0x00012c00ff024b82 */ /* 0x000f620000000a00 */
[----:B------:R-:W-:Y:S01]  /*2710*/  ISETP.NE.AND P1, PT, R24, RZ, PT ;  /* 0x000000ff1800720c */ /* 0x000fe20003f25270 */
[----:B-----5:R-:W-:Y:S01]  /*2720*/  @P4 IMAD R3, R3, 0x60, RZ ;  /* 0x0000006003034824 */ /* 0x020fe200078e02ff */
[----:B----4-:R4:W-:Y:S04]  /*2730*/  @P0 STG.E.128 desc[UR6][R82.64+0x80], R4 ;  /* 0x0000800452000986 */ /* 0x0109e8000c101d06 */
[----:B------:R-:W5:Y:S04]  /*2740*/  @P6 LDG.E.128 R8, desc[UR6][R32.64] ;  /* 0x0000000620086981 */ /* 0x000f68000c1e1d00 */
[----:B-----5:R-:W-:Y:S04]  /*2750*/  @P6 STG.E.128 desc[UR6][R30.64], R8 ;  /* 0x000000081e006986 */ /* 0x020fe8000c101d06 */
[----:B--2---:R-:W2:Y:S04]  /*2760*/  @P6 LDG.E.128 R12, desc[UR6][R32.64+0x80] ;  /* 0x00008006200c6981 */ /* 0x004ea8000c1e1d00 */
[----:B--2---:R2:W-:Y:S04]  /*2770*/  @P6 STG.E.128 desc[UR6][R30.64+0x80], R12 ;  /* 0x0000800c1e006986 */ /* 0x0045e8000c101d06 */
[----:B----4-:R-:W4:Y:S01]  /*2780*/  @P5 LDG.E.128 R4, desc[UR6][R28.64] ;  /* 0x000000061c045981 */ /* 0x010f22000c1e1d00 */
[----:B--2---:R-:W-:Y:S04]  /*2790*/  @P4 IMAD.WIDE.U32 R30, R2, 0x60, R86 ;  /* 0x00000060021e4825 */ /* 0x004fe800078e0056 */
[----:B------:R-:W-:Y:S02]  /*27a0*/  @P4 IMAD.IADD R31, R31, 0x1, R3 ;  /* 0x000000011f1f4824 */ /* 0x000fe400078e0203 */
[----:B------:R-:W2:Y:S02]  /*27b0*/  @P4 LDC.64 R2, c[0x0][0x3c0] ;  /* 0x0000f000ff024b82 */ /* 0x000ea40000000a00 */
[----:B--2---:R-:W-:Y:S01]  /*27c0*/  @P4 IMAD R3, R3, 0x60, RZ ;  /* 0x0000006003034824 */ /* 0x004fe200078e02ff */
[----:B----4-:R2:W-:Y:S04]  /*27d0*/  @P5 STG.E.128 desc[UR6][R26.64], R4 ;  /* 0x000000041a005986 */ /* 0x0105e8000c101d06 */
[----:B------:R4:W5:Y:S02]  /*27e0*/  @P5 LDG.E.128 R8, desc[UR6][R28.64+0x80] ;  /* 0x000080061c085981 */ /* 0x000964000c1e1d00 */
[----:B----4-:R-:W-:Y:S04]  /*27f0*/  @P4 IMAD.WIDE.U32 R28, R2, 0x60, R82 ;  /* 0x00000060021c4825 */ /* 0x010fe800078e0052 */
[----:B------:R-:W-:Y:S01]  /*2800*/  @P4 IMAD.IADD R29, R29, 0x1, R3 ;  /* 0x000000011d1d4824 */ /* 0x000fe200078e0203 */
[----:B-----5:R4:W-:Y:S04]  /*2810*/  @P5 STG.E.128 desc[UR6][R26.64+0x80], R8 ;  /* 0x000080081a005986 */ /* 0x0209e8000c101d06 */
[----:B--2---:R-:W2:Y:S04]  /*2820*/  @P4 LDG.E.128 R4, desc[UR6][R30.64] ;  /* 0x000000061e044981 */ /* 0x004ea8000c1e1d00 */
[----:B--2---:R4:W-:Y:S04]  /*2830*/  @P4 STG.E.128 desc[UR6][R28.64], R4 ;  /* 0x000000041c004986 */ /* 0x0049e8000c101d06 */
[----:B------:R-:W2:Y:S04]  /*2840*/  @P4 LDG.E.128 R12, desc[UR6][R30.64+0x80] ;  /* 0x000080061e0c4981 */ /* 0x000ea8000c1e1d00 */
[----:B--2---:R4:W-:Y:S01]  /*2850*/  @P4 STG.E.128 desc[UR6][R28.64+0x80], R12 ;  /* 0x0000800c1c004986 */ /* 0x0049e2000c101d06 */
[----:B------:R-:W-:Y:S05]  /*2860*/  @P1 BRA `(.L_x_6585) ;  /* 0x00000000009c1947 */ /* 0x000fea0003800000 */
[----:B------:R-:W-:Y:S01]  /*2870*/  @P0 IMAD.MOV.U32 R16, RZ, RZ, R18 ;  /* 0x000000ffff100224 */ /* 0x000fe200078e0012 */
[----:B------:R-:W2:Y:S01]  /*2880*/  @P5 LDC.64 R2, c[0x0][0x4a8] ;  /* 0x00012a00ff025b82 */ /* 0x000ea20000000a00 */
        /* <DEDUP_REMOVED lines=10> */
[C---:B--2---:R-:W-:Y:S04]  /*2930*/  @P5 LEA R26, P0, R2.reuse, R18, 0x6 ;  /* 0x00000012021a5211 */ /* 0x044fe800078030ff */
        /* <DEDUP_REMOVED lines=9> */
[----:B--2---:R-:W2:Y:S04]  /*29d0*/  @P5 LDG.E.128 R12, desc[UR6][R26.64+0x80] ;  /* 0x000080061a0c5981 */ /* 0x004ea8000c1e1d00 */
[----:B--2---:R4:W-:Y:S01]  /*29e0*/  @P5 STG.E.128 desc[UR6][R28.64+0x80], R12 ;  /* 0x0000800c1c005986 */ /* 0x0049e2000c101d06 */
[----:B------:R-:W-:Y:S05]  /*29f0*/  @!P4 BRA `(.L_x_6586) ;  /* 0x0000004800e4c947 */ /* 0x000fea0003800000 */
[----:B------:R-:W4:Y:S01]  /*2a00*/  LDC.64 R2, c[0x0][0x4a8] ;  /* 0x00012a00ff027b82 */ /* 0x000f220000000a00 */
[----:B------:R-:W-:Y:S05]  /*2a10*/  MOV R16, R18 ;  /* 0x0000001200107202 */ /* 0x000fea0000000f00 */
[----:B----4-:R-:W-:Y:S04]  /*2a20*/  IMAD.WIDE.U32 R12, R2, 0x60, R16 ;  /* 0x00000060020c7825 */ /* 0x010fe800078e0010 */
[----:B------:R-:W-:Y:S05]  /*2a30*/  IMAD R3, R3, 0x60, RZ ;  /* 0x0000006003037824 */ /* 0x000fea00078e02ff */
[----:B------:R-:W-:Y:S02]  /*2a40*/  IADD3 R13, PT, PT, R13, R3, RZ ;  /* 0x000000030d0d7210 */ /* 0x000fe40007ffe0ff */
[----:B------:R-:W2:Y:S03]  /*2a50*/  LDC.64 R2, c[0x0][0x3b8] ;  /* 0x0000ee00ff027b82 */ /* 0x000ea60000000a00 */
[----:B------:R-:W4:Y:S01]  /*2a60*/  LDG.E.128 R4, desc[UR6][R12.64] ;  /* 0x000000060c047981 */ /* 0x000f22000c1e1d00 */
[----:B--2---:R-:W-:Y:S04]  /*2a70*/  IMAD.WIDE.U32 R14, R2, 0x60, R84 ;  /* 0x00000060020e7825 */ /* 0x004fe800078e0054 */
[----:B------:R-:W-:Y:S05]  /*2a80*/  IMAD R3, R3, 0x60, RZ ;  /* 0x0000006003037824 */ /* 0x000fea00078e02ff */
[----:B------:R-:W-:Y:S05]  /*2a90*/  IADD3 R15, PT, PT, R15, R3, RZ ;  /* 0x000000030f0f7210 */ /* 0x000fea0007ffe0ff */
[----:B----4-:R2:W-:Y:S04]  /*2aa0*/  STG.E.128 desc[UR6][R14.64], R4 ;  /* 0x000000040e007986 */ /* 0x0105e8000c101d06 */
[----:B------:R-:W4:Y:S04]  /*2ab0*/  LDG.E.128 R8, desc[UR6][R12.64+0x80] ;  /* 0x000080060c087981 */ /* 0x000f28000c1e1d00 */
[----:B----4-:R2:W-:Y:S01]  /*2ac0*/  STG.E.128 desc[UR6][R14.64+0x80], R8 ;  /* 0x000080080e007986 */ /* 0x0105e2000c101d06 */
[----:B------:R-:W-:Y:S05]  /*2ad0*/  BRA `(.L_x_6586) ;  /* 0x0000004800ac7947 */ /* 0x000fea0003800000 */
.L_x_6585:
[----:B------:R-:W-:Y:S05]  /*2ae0*/  BRA.U !UP0, `(.L_x_6587) ;  /* 0x0000001908fc7547 */ /* 0x000fea000b800000 */
[C---:B------:R-:W-:Y:S01]  /*2af0*/  SHF.L.U64.HI R3, R113.reuse, 0x1, R100 ;  /* 0x0000000171037819 */ /* 0x040fe20000010264 */
[----:B----4-:R-:W-:Y:S01]  /*2b00*/  IMAD.SHL.U32 R5, R113, 0x2, RZ ;  /* 0x0000000271057824 */ /* 0x010fe200078e00ff */
[----:B------:R-:W2:Y:S01]  /*2b10*/  LDC R46, c[0x0][0x450] ;  /* 0x00011400ff2e7b82 */ /* 0x000ea20000000800 */
        /* <DEDUP_REMOVED lines=11> */
[----:B------:R-:W3:Y:S01]  /*2bd0*/  @!P0 LDG.E.64 R12, desc[UR6][R22.64] ;  /* 0x00000006160c8981 */ /* 0x000ee2000c1e1b00 */
[--C-:B-----5:R-:W-:Y:S01]  /*2be0*/  @!P0 HADD2.F32 R37, -RZ, R40.reuse.H0_H0 ;  /* 0x20000028ff258230 */ /* 0x120fe20000004100 */
[----:B----4-:R-:W-:Y:S01]  /*2bf0*/  @!P0 MOV R25, R32 ;  /* 0x0000002000198202 */ /* 0x010fe20000000f00 */
[----:B------:R-:W-:Y:S01]  /*2c00*/  @!P0 HADD2.F32 R38, -RZ, R41.H0_H0 ;  /* 0x20000029ff268230 */ /* 0x000fe20000004100 */
[----:B------:R-:W-:Y:S01]  /*2c10*/  @!P0 MOV R14, R33 ;  /* 0x00000021000e8202 */ /* 0x000fe20000000f00 */
[----:B------:R-:W-:Y:S02]  /*2c20*/  @!P0 HADD2.F32 R39, -RZ, R40.H1_H1 ;  /* 0x30000028ff278230 */ /* 0x000fe40000004100 */
[--C-:B------:R-:W-:Y:S02]  /*2c30*/  @!P0 HADD2.F32 R26, -RZ, R25.reuse.H1_H1 ;  /* 0x30000019ff1a8230 */ /* 0x100fe40000004100 */
[--C-:B---3--:R-:W-:Y:S02]  /*2c40*/  @!P0 HADD2.F32 R15, -RZ, R12.reuse.H0_H0 ;  /* 0x2000000cff0f8230 */ /* 0x108fe40000004100 */
        /* <DEDUP_REMOVED lines=39> */
[----:B------:R-:W5:Y:S06]  /*2ec0*/  @!P1 LDG.E.64 R40, desc[UR6][R56.64+0x40] ;  /* 0x0000400638289981 */ /* 0x000f6c000c1e1b00 */
[----:B------:R-:W2:Y:S01]  /*2ed0*/  @!P1 LDG.E.64 R12, desc[UR6][R22.64+0x40] ;  /* 0x00004006160c9981 */ /* 0x000ea2000c1e1b00 */
[----:B---3--:R-:W-:Y:S02]  /*2ee0*/  @!P1 MOV R25, R28 ;  /* 0x0000001c00199202 */ /* 0x008fe40000000f00 */
        /* <DEDUP_REMOVED lines=8> */
[--C-:B--2---:R-:W-:Y:S02]  /*2f70*/  @!P1 HADD2.F32 R15, -RZ, R12.reuse.H0_H0 ;  /* 0x2000000cff0f9230 */ /* 0x104fe40000004100 */
        /* <DEDUP_REMOVED lines=35> */
.L_x_6589:
[----:B-1-3--:R-:W-:Y:S05]  /*31b0*/  BSYNC.RECONVERGENT B0 ;  /* 0x0000000000007941 */ /* 0x00afea0003800200 */
.L_x_6588:
[----:B------:R-:W-:Y:S04]  /*31c0*/  BSSY.RECONVERGENT B0, `(.L_x_6590) ;  /* 0x0000068000007945 */ /* 0x000fe80003800200 */
[----:B------:R-:W-:Y:S05]  /*31d0*/  @!P6 BRA `(.L_x_6591) ;  /* 0x000000040098e947 */ /* 0x000fea0003800000 */
[C---:B------:R-:W-:Y:S02]  /*31e0*/  LEA R48, P1, R97.reuse, R18, 0x1 ;  /* 0x0000001261307211 */ /* 0x040fe400078208ff */
[----:B------:R-:W-:Y:S02]  /*31f0*/  ISETP.GE.AND P0, PT, R20, R24, PT ;  /* 0x000000181400720c */ /* 0x000fe40003f06270 */
[----:B------:R-:W-:Y:S02]  /*3200*/  LEA.HI.X R49, R97, R17, R96, 0x1, P1 ;  /* 0x0000001161317211 */ /* 0x000fe400008f0c60 */
[----:B------:R-:W-:Y:S02]  /*3210*/  LEA R44, P2, R71, R84, 0x1 ;  /* 0x00000054472c7211 */ /* 0x000fe400078408ff */
[----:B------:R-:W-:Y:S01]  /*3220*/  ISETP.GE.AND P1, PT, R19, R24, PT ;  /* 0x000000181300720c */ /* 0x000fe20003f26270 */
[----:B----4-:R-:W3:Y:S08]  /*3230*/  LDG.E.128 R32, desc[UR6][R48.64] ;  /* 0x0000000630207981 */ /* 0x010ef0000c1e1d00 */
        /* <DEDUP_REMOVED lines=96> */
.L_x_6591:
[----:B------:R-:W-:Y:S05]  /*3840*/  BSYNC.RECONVERGENT B0 ;  /* 0x0000000000007941 */ /* 0x000fea0003800200 */
.L_x_6590:
[----:B------:R-:W-:Y:S04]  /*3850*/  BSSY.RECONVERGENT B0, `(.L_x_6592) ;  /* 0x000006e000007945 */ /* 0x000fe80003800200 */
[----:B------:R-:W-:Y:S05]  /*3860*/  @!P5 BRA `(.L_x_6593) ;  /* 0x0000000400b0d947 */ /* 0x000fea0003800000 */
[----:B------:R-:W-:Y:S01]  /*3870*/  ISETP.GE.AND P0, PT, R20, R24, PT ;  /* 0x000000181400720c */ /* 0x000fe20003f06270 */
[----:B------:R-:W3:Y:S01]  /*3880*/  LDC.64 R48, c[0x0][0x4a8] ;  /* 0x00012a00ff307b82 */ /* 0x000ee20000000a00 */
[C---:B-1----:R-:W-:Y:S02]  /*3890*/  LEA R44, P1, R117.reuse, R42, 0x5 ;  /* 0x0000002a752c7211 */ /* 0x042fe400078228ff */
[C---:B------:R-:W-:Y:S02]  /*38a0*/  LEA R14, P2, R117.reuse, R10, 0x5 ;  /* 0x0000000a750e7211 */ /* 0x040fe400078428ff */
[C---:B------:R-:W-:Y:S02]  /*38b0*/  LEA.HI.X.SX32 R45, R117.reuse, R43, 0x5, P1 ;  /* 0x0000002b752d7211 */ /* 0x040fe400008f2eff */
[----:B------:R-:W-:Y:S02]  /*38c0*/  LEA.HI.X.SX32 R15, R117, R11, 0x5, P2 ;  /* 0x0000000b750f7211 */ /* 0x000fe400010f2eff */
[----:B------:R-:W-:Y:S03]  /*38d0*/  ISETP.GE.AND P1, PT, R19, R24, PT ;  /* 0x000000181300720c */ /* 0x000fe60003f26270 */
[----:B------:R-:W5:Y:S06]  /*38e0*/  @!P0 LDG.E.64 R40, desc[UR6][R44.64] ;  /* 0x000000062c288981 */ /* 0x000f6c000c1e1b00 */
[----:B------:R-:W2:Y:S01]  /*38f0*/  @!P0 LDG.E.64 R12, desc[UR6][R14.64] ;  /* 0x000000060e0c8981 */ /* 0x000ea2000c1e1b00 */
[--C-:B-----5:R-:W-:Y:S01]  /*3900*/  @!P0 HADD2.F32 R37, -RZ, R40.reuse.H0_H0 ;  /* 0x20000028ff258230 */ /* 0x120fe20000004100 */
[C---:B---3--:R-:W-:Y:S01]  /*3910*/  LEA R52, P5, R48.reuse, R18, 0x6 ;  /* 0x0000001230347211 */ /* 0x048fe200078a30ff */
[----:B------:R-:W-:Y:S02]  /*3920*/  @!P0 HADD2.F32 R38, -RZ, R41.H0_H0 ;  /* 0x20000029ff268230 */ /* 0x000fe40000004100 */
[----:B------:R-:W-:Y:S01]  /*3930*/  @!P0 HADD2.F32 R39, -RZ, R40.H1_H1 ;  /* 0x30000028ff278230 */ /* 0x000fe20000004100 */
[----:B------:R-:W-:Y:S01]  /*3940*/  LEA.HI.X R53, R48, R17, R49, 0x6, P5 ;  /* 0x0000001130357211 */ /* 0x000fe200028f3431 */
[--C-:B--2---:R-:W-:Y:S01]  /*3950*/  @!P0 HADD2.F32 R25, -RZ, R12.reuse.H0_H0 ;  /* 0x2000000cff198230 */ /* 0x104fe20000004100 */
[----:B------:R-:W1:Y:S01]  /*3960*/  LDC.64 R48, c[0x0][0x3b8] ;  /* 0x0000ee00ff307b82 */ /* 0x000e620000000a00 */
[----:B------:R-:W-:Y:S02]  /*3970*/  @!P0 HADD2.F32 R12, -RZ, R12.H1_H1 ;  /* 0x3000000cff0c8230 */ /* 0x000fe40000004100 */
        /* <DEDUP_REMOVED lines=45> */
[----:B------:R1:W5:Y:S01]  /*3c50*/  @!P1 LDG.E.64 R12, desc[UR6][R14.64+0x40] ;  /* 0x000040060e0c9981 */ /* 0x000362000c1e1b00 */
[----:B--2---:R-:W-:Y:S02]  /*3c60*/  @!P1 MOV R25, R28 ;  /* 0x0000001c00199202 */ /* 0x004fe40000000f00 */
[----:B------:R-:W-:Y:S02]  /*3c70*/  @!P1 MOV R26, R29 ;  /* 0x0000001d001a9202 */ /* 0x000fe40000000f00 */
[----:B-1----:R-:W-:Y:S01]  /*3c80*/  @!P1 MOV R15, R31 ;  /* 0x0000001f000f9202 */ /* 0x002fe20000000f00 */
[--C-:B------:R-:W-:Y:S02]  /*3c90*/  @!P1 HADD2.F32 R27, -RZ, R25.reuse.H1_H1 ;  /* 0x30000019ff1b9230 */ /* 0x100fe40000004100 */
[----:B------:R-:W-:Y:S02]  /*3ca0*/  @!P1 HADD2.F32 R37, -RZ, R25.H0_H0 ;  /* 0x20000019ff259230 */ /* 0x000fe40000004100 */
[----:B----4-:R-:W-:Y:S02]  /*3cb0*/  @!P1 HADD2.F32 R36, -RZ, R40.H0_H0 ;  /* 0x20000028ff249230 */ /* 0x010fe40000004100 */
        /* <DEDUP_REMOVED lines=39> */
.L_x_6593:
[----:B------:R-:W-:Y:S05]  /*3f30*/  BSYNC.RECONVERGENT B0 ;  /* 0x0000000000007941 */ /* 0x000fea0003800200 */
.L_x_6592:
[----:B------:R-:W-:Y:S04]  /*3f40*/  BSSY.RECONVERGENT B0, `(.L_x_6594) ;  /* 0x0000072000007945 */ /* 0x000fe80003800200 */
[----:B------:R-:W-:Y:S05]  /*3f50*/  @!P4 BRA `(.L_x_6595) ;  /* 0x0000000400c0c947 */ /* 0x000fea0003800000 */
[----:B-1----:R-:W1:Y:S01]  /*3f60*/  LDC.64 R44, c[0x0][0x4a8] ;  /* 0x00012a00ff2c7b82 */ /* 0x002e620000000a00 */
        /* <DEDUP_REMOVED lines=9> */
[----:B-1----:R-:W-:Y:S04]  /*4000*/  IMAD.WIDE.U32 R48, R44, 0x60, R16 ;  /* 0x000000602c307825 */ /* 0x002fe800078e0010 */
[----:B------:R-:W-:Y:S05]  /*4010*/  IMAD R45, R45, 0x60, RZ ;  /* 0x000000602d2d7824 */ /* 0x000fea00078e02ff */
[----:B------:R-:W-:Y:S02]  /*4020*/  IADD3 R49, PT, PT, R49, R45, RZ ;  /* 0x0000002d31317210 */ /* 0x000fe40007ffe0ff */
[----:B------:R-:W1:Y:S03]  /*4030*/  LDC.64 R44, c[0x0][0x3b8] ;  /* 0x0000ee00ff2c7b82 */ /* 0x000e660000000a00 */
[----:B------:R-:W5:Y:S01]  /*4040*/  LDG.E.128 R12, desc[UR6][R48.64] ;  /* 0x00000006300c7981 */ /* 0x000f62000c1e1d00 */
[----:B-1----:R-:W-:Y:S04]  /*4050*/  IMAD.WIDE.U32 R54, R44, 0x60, R84 ;  /* 0x000000602c367825 */ /* 0x002fe800078e0054 */
        /* <DEDUP_REMOVED lines=52> */
[----:B-1----:R-:W-:Y:S02]  /*43a0*/  @!P1 MOV R12, R25 ;  /* 0x00000019000c9202 */ /* 0x002fe40000000f00 */
        /* <DEDUP_REMOVED lines=43> */
.L_x_6595:
[----:B------:R-:W-:Y:S05]  /*4660*/  BSYNC.RECONVERGENT B0 ;  /* 0x0000000000007941 */ /* 0x000fea0003800200 */
.L_x_6594:
[----:B-1----:R-:W1:Y:S01]  /*4670*/  LDC R24, c[0x0][0x450] ;  /* 0x00011400ff187b82 */ /* 0x002e620000000800 */
[----:B--2---:R-:W-:Y:S05]  /*4680*/  IMAD.U32 R3, R46, -0x20, RZ ;  /* 0xffffffe02e037824 */ /* 0x004fea00078e00ff */
[C---:B------:R-:W-:Y:S02]  /*4690*/  LEA R22, P1, R3.reuse, R22, 0x1 ;  /* 0x0000001603167211 */ /* 0x040fe400078208ff */
[C---:B------:R-:W-:Y:S02]  /*46a0*/  LEA R56, P0, R3.reuse, R56, 0x1 ;  /* 0x0000003803387211 */ /* 0x040fe400078008ff */
[C---:B------:R-:W-:Y:S02]  /*46b0*/  LEA.HI.X.SX32 R23, R3.reuse, R23, 0x1, P1 ;  /* 0x0000001703177211 */ /* 0x040fe400008f0eff */
[----:B------:R-:W-:Y:S01]  /*46c0*/  LEA.HI.X.SX32 R57, R3, R57, 0x1, P0 ;  /* 0x0000003903397211 */ /* 0x000fe200000f0eff */
[----:B------:R-:W-:Y:S05]  /*46d0*/  BRA `(.L_x_6586) ;  /* 0x0000002c00ac7947 */ /* 0x000fea0003800000 */
.L_x_6587:
[----:B----4-:R-:W-:Y:S01]  /*46e0*/  LEA.HI R26, R24, R24, RZ, 0x1 ;  /* 0x00000018181a7211 */ /* 0x010fe200078f08ff */
        /* <DEDUP_REMOVED lines=24> */
[----:B------:R1:W2:Y:S01]  /*4870*/  @!P0 LDG.E.128 R48, desc[UR6][R44.64] ;  /* 0x000000062c308981 */ /* 0x0002a2000c1e1d00 */
[--C-:B-----5:R-:W-:Y:S01]  /*4880*/  @!P0 HADD2.F32 R38, -RZ, R28.reuse.H0_H0 ;  /* 0x2000001cff268230 */ /* 0x120fe20000004100 */
[----:B----4-:R-:W-:Y:S01]  /*4890*/  @!P0 MOV R52, R62 ;  /* 0x0000003e00348202 */ /* 0x010fe20000000f00 */
[----:B------:R-:W-:Y:S01]  /*48a0*/  @!P0 HADD2.F32 R37, -RZ, R28.H1_H1 ;  /* 0x3000001cff258230 */ /* 0x000fe20000004100 */
[----:B-1----:R-:W-:Y:S01]  /*48b0*/  @!P0 MOV R44, R60 ;  /* 0x0000003c002c8202 */ /* 0x002fe20000000f00 */
[--C-:B------:R-:W-:Y:S01]  /*48c0*/  @!P0 HADD2.F32 R35, -RZ, R29.reuse.H0_H0 ;  /* 0x2000001dff238230 */ /* 0x100fe20000004100 */
[----:B------:R-:W-:Y:S01]  /*48d0*/  @!P0 MOV R47, R61 ;  /* 0x0000003d002f8202 */ /* 0x000fe20000000f00 */
        /* <DEDUP_REMOVED lines=25> */
[--C-:B--2---:R-:W-:Y:S02]  /*4a70*/  @!P0 HADD2.F32 R44, -RZ, R48.reuse.H0_H0 ;  /* 0x20000030ff2c8230 */ /* 0x104fe40000004100 */
        /* <DEDUP_REMOVED lines=34> */
[----:B------:R-:W-:Y:S02]  /*4ca0*/  @!P1 SEL R129, R129, 0x40, P2 ;  /* 0x0000004081819807 */ /* 0x000fe40001000000 */
[----:B------:R-:W-:Y:S02]  /*4cb0*/  @!P1 SEL R132, R130, RZ, P2 ;  /* 0x000000ff82849207 */ /* 0x000fe40001000000 */
[----:B------:R-:W-:Y:S02]  /*4cc0*/  @!P0 F2FP.F16.F32.PACK_AB R130, R8, R7 ;  /* 0x000000070882823e */ /* 0x000fe400000000ff */
[----:B------:R-:W-:Y:S02]  /*4cd0*/  @!P0 F2FP.F16.F32.PACK_AB R128, R4, R3 ;  /* 0x000000030480823e */ /* 0x000fe400000000ff */
[----:B------:R-:W-:Y:S02]  /*4ce0*/  @!P0 MOV R60, R59 ;  /* 0x0000003b003c8202 */ /* 0x000fe40000000f00 */
[----:B------:R-:W-:Y:S02]  /*4cf0*/  @!P1 SHF.L.U32 R59, R129, 0x1, RZ ;  /* 0x00000001813b9819 */ /* 0x000fe400000006ff */
[----:B------:R-:W-:Y:S02]  /*4d00*/  @!P0 MOV R61, R128 ;  /* 0x00000080003d8202 */ /* 0x000fe40000000f00 */
[----:B------:R-:W-:Y:S02]  /*4d10*/  @!P0 MOV R62, R131 ;  /* 0x00000083003e8202 */ /* 0x000fe40000000f00 */
[----:B------:R-:W-:Y:S02]  /*4d20*/  @!P0 MOV R63, R130 ;  /* 0x00000082003f8202 */ /* 0x000fe40000000f00 */
[----:B------:R-:W-:Y:S02]  /*4d30*/  @!P1 IADD3 R128, P0, PT, R59, R88, RZ ;  /* 0x000000583b809210 */ /* 0x000fe40007f1e0ff */
[----:B------:R-:W-:Y:S01]  /*4d40*/  @!P1 SHF.L.U64.HI R132, R129, 0x1, R132 ;  /* 0x0000000181849819 */ /* 0x000fe20000010284 */
        /* <DEDUP_REMOVED lines=80> */
.L_x_6597:
[----:B-1-3--:R-:W-:Y:S05]  /*5250*/  BSYNC.RECONVERGENT B0 ;  /* 0x0000000000007941 */ /* 0x00afea0003800200 */
.L_x_6596:
[----:B------:R-:W-:Y:S04]  /*5260*/  BSSY.RECONVERGENT B0, `(.L_x_6598) ;  /* 0x00000b6000007945 */ /* 0x000fe80003800200 */
[----:B------:R-:W-:Y:S05]  /*5270*/  @!P6 BRA `(.L_x_6599) ;  /* 0x0000000800d0e947 */ /* 0x000fea0003800000 */
[C---:B------:R-:W-:Y:S02]  /*5280*/  ISETP.GE.AND P0, PT, R20.reuse, R24, PT ;  /* 0x000000181400720c */ /* 0x040fe40003f06270 */
[C---:B------:R-:W-:Y:S04]  /*5290*/  LEA R32, P2, R97.reuse, R18, 0x1 ;  /* 0x0000001261207211 */ /* 0x040fe800078408ff */
[----:B------:R-:W-:Y:S05]  /*52a0*/  LEA.HI.X R33, R97, R17, R96, 0x1, P2 ;  /* 0x0000001161217211 */ /* 0x000fea00010f0c60 */
[----:B------:R-:W3:Y:S02]  /*52b0*/  LDG.E.128 R60, desc[UR6][R32.64] ;  /* 0x00000006203c7981 */ /* 0x000ee4000c1e1d00 */
        /* <DEDUP_REMOVED lines=16> */
[----:B------:R3:W4:Y:S01]  /*53c0*/  @!P0 LDG.E.128 R52, desc[UR6][R46.64] ;  /* 0x000000062e348981 */ /* 0x000722000c1e1d00 */
[--C-:B-----5:R-:W-:Y:S01]  /*53d0*/  @!P0 HADD2.F32 R40, -RZ, R28.reuse.H0_H0 ;  /* 0x2000001cff288230 */ /* 0x120fe20000004100 */
[----:B---3--:R-:W-:Y:S01]  /*53e0*/  @!P0 MOV R46, R60 ;  /* 0x0000003c002e8202 */ /* 0x008fe20000000f00 */
[----:B------:R-:W-:Y:S01]  /*53f0*/  @!P0 HADD2.F32 R39, -RZ, R28.H1_H1 ;  /* 0x3000001cff278230 */ /* 0x000fe20000004100 */
[----:B------:R-:W-:Y:S01]  /*5400*/  @!P0 MOV R49, R61 ;  /* 0x0000003d00318202 */ /* 0x000fe20000000f00 */
[--C-:B------:R-:W-:Y:S01]  /*5410*/  @!P0 HADD2.F32 R37, -RZ, R29.reuse.H0_H0 ;  /* 0x2000001dff258230 */ /* 0x100fe20000004100 */
[----:B------:R-:W-:Y:S01]  /*5420*/  @!P0 MOV R58, R62 ;  /* 0x0000003e003a8202 */ /* 0x000fe20000000f00 */
[----:B------:R-:W-:Y:S02]  /*5430*/  @!P0 HADD2.F32 R36, -RZ, R29.H1_H1 ;  /* 0x3000001dff248230 */ /* 0x000fe40000004100 */
[--C-:B--2---:R-:W-:Y:S02]  /*5440*/  @!P0 HADD2.F32 R43, -RZ, R128.reuse.H0_H0 ;  /* 0x20000080ff2b8230 */ /* 0x104fe40000004100 */
        /* <DEDUP_REMOVED lines=55> */
[----:B------:R-:W-:Y:S01]  /*57c0*/  @!P1 IADD3 R129, P6, PT, R113, R130, RZ ;  /* 0x0000008271819210 */ /* 0x000fe20007fde0ff */
[----:B------:R-:W-:Y:S01]  /*57d0*/  @!P0 FFMA.FTZ R8, R47, R52, R8 ;  /* 0x000000342f088223 */ /* 0x000fe20000010008 */
[----:B------:R-:W-:Y:S02]  /*57e0*/  @!P0 F2FP.F16.F32.PACK_AB R131, R4, R3 ;  /* 0x000000030483823e */ /* 0x000fe400000000ff */
[----:B------:R-:W-:Y:S02]  /*57f0*/  @!P1 SEL R133, R121, RZ, P2 ;  /* 0x000000ff79859207 */ /* 0x000fe40001000000 */
[----:B------:R-:W-:Y:S02]  /*5800*/  @!P0 MOV R60, R128 ;  /* 0x00000080003c8202 */ /* 0x000fe40000000f00 */
[----:B------:R-:W-:Y:S02]  /*5810*/  @!P0 MOV R61, R131 ;  /* 0x00000083003d8202 */ /* 0x000fe40000000f00 */
[----:B------:R-:W-:Y:S02]  /*5820*/  @!P1 IADD3.X R134, PT, PT, R100, R133, RZ, P6, !PT ;  /* 0x0000008564869210 */ /* 0x000fe400037fe4ff */
[----:B------:R-:W-:Y:S02]  /*5830*/  @!P0 F2FP.F16.F32.PACK_AB R131, R8, R7 ;  /* 0x000000070883823e */ /* 0x000fe400000000ff */
[----:B------:R-:W-:Y:S02]  /*5840*/  LEA R132, P6, R71, R84, 0x1 ;  /* 0x0000005447847211 */ /* 0x000fe400078c08ff */
[----:B------:R-:W-:Y:S02]  /*5850*/  @!P0 F2FP.F16.F32.PACK_AB R128, R6, R5 ;  /* 0x000000050680823e */ /* 0x000fe400000000ff */
[----:B------:R-:W-:Y:S02]  /*5860*/  @!P1 SHF.L.U32 R135, R129, 0x1, RZ ;  /* 0x0000000181879819 */ /* 0x000fe400000006ff */
[----:B------:R-:W-:Y:S02]  /*5870*/  @!P0 MOV R62, R128 ;  /* 0x00000080003e8202 */ /* 0x000fe40000000f00 */
[----:B------:R-:W-:Y:S02]  /*5880*/  @!P0 MOV R63, R131 ;  /* 0x00000083003f8202 */ /* 0x000fe40000000f00 */
[----:B------:R-:W-:Y:S02]  /*5890*/  LEA.HI.X R133, R71, R85, R72, 0x1, P6 ;  /* 0x0000005547857211 */ /* 0x000fe400030f0c48 */
        /* <DEDUP_REMOVED lines=82> */
.L_x_6599:
[----:B------:R-:W-:Y:S05]  /*5dc0*/  BSYNC.RECONVERGENT B0 ;  /* 0x0000000000007941 */ /* 0x000fea0003800200 */
.L_x_6598:
[----:B------:R-:W-:Y:S04]  /*5dd0*/  BSSY.RECONVERGENT B0, `(.L_x_6600) ;  /* 0x00000b9000007945 */ /* 0x000fe80003800200 */
[----:B------:R-:W-:Y:S05]  /*5de0*/  @!P5 BRA `(.L_x_6601) ;  /* 0x0000000800dcd947 */ /* 0x000fea0003800000 */
[----:B------:R-:W3:Y:S01]  /*5df0*/  LDC.64 R128, c[0x0][0x4a8] ;  /* 0x00012a00ff807b82 */ /* 0x000ee20000000a00 */
[C---:B------:R-:W-:Y:S11]  /*5e00*/  ISETP.GE.AND P0, PT, R20.reuse, R24, PT ;  /* 0x000000181400720c */ /* 0x040ff60003f06270 */
[----:B------:R-:W-:Y:S02]  /*5e10*/  @!UPT UIADD3 URZ, UPT, UPT, URZ, URZ, URZ ;  /* 0x000000fffffff290 */ /* 0x000fe4000fffe0ff */
[----:B------:R-:W-:Y:S04]  /*5e20*/  @!P0 ISETP.GE.U32.AND P1, PT, R20, R25, PT ;  /* 0x000000191400820c */ /* 0x000fe80003f26070 */
[----:B------:R-:W-:Y:S02]  /*5e30*/  @!P0 SEL R131, R26, RZ, P1 ;  /* 0x000000ff1a838207 */ /* 0x000fe40000800000 */
[----:B-1----:R-:W-:Y:S02]  /*5e40*/  @!P0 SEL R132, R121, RZ, P1 ;  /* 0x000000ff79848207 */ /* 0x002fe40000800000 */
[----:B------:R-:W-:Y:S02]  /*5e50*/  @!P0 SEL R27, R25, R26, !P1 ;  /* 0x0000001a191b8207 */ /* 0x000fe40004800000 */
[C---:B---3--:R-:W-:Y:S04]  /*5e60*/  LEA R32, P2, R128.reuse, R18, 0x6 ;  /* 0x0000001280207211 */ /* 0x048fe800078430ff */
[----:B------:R-:W-:Y:S02]  /*5e70*/  LEA.HI.X R33, R128, R17, R129, 0x6, P2 ;  /* 0x0000001180217211 */ /* 0x000fe400010f3481 */
[----:B------:R-:W-:Y:S01]  /*5e80*/  @!P0 IADD3 R129, P2, PT, R108, R131, RZ ;  /* 0x000000836c818210 */ /* 0x000fe20007f5e0ff */
[----:B------:R-:W-:Y:S03]  /*5e90*/  @!P0 IMAD.WIDE R28, R27, 0x2, R32 ;  /* 0x000000021b1c8825 */ /* 0x000fe600078e0220 */
[----:B------:R-:W-:Y:S01]  /*5ea0*/  @!P0 SHF.L.U32 R133, R129, 0x1, RZ ;  /* 0x0000000181858819 */ /* 0x000fe200000006ff */
[----:B------:R-:W3:Y:S01]  /*5eb0*/  LDG.E.128 R60, desc[UR6][R32.64] ;  /* 0x00000006203c7981 */ /* 0x000ee2000c1e1d00 */
[----:B------:R-:W-:Y:S02]  /*5ec0*/  @!P0 IADD3.X R132, PT, PT, R99, R132, RZ, P2, !PT ;  /* 0x0000008463848210 */ /* 0x000fe400017fe4ff */
[----:B------:R-:W-:Y:S02]  /*5ed0*/  @!P0 IADD3 R130, P1, PT, R133, R88, RZ ;  /* 0x0000005885828210 */ /* 0x000fe40007f3e0ff */
[----:B------:R-:W-:Y:S03]  /*5ee0*/  @!P0 SHF.L.U64.HI R132, R129, 0x1, R132 ;  /* 0x0000000181848819 */ /* 0x000fe60000010284 */
[----:B------:R-:W5:Y:S01]  /*5ef0*/  @!P0 LDG.E.128 R28, desc[UR6][R28.64] ;  /* 0x000000061c1c8981 */ /* 0x000f62000c1e1d00 */
[C---:B------:R-:W-:Y:S02]  /*5f00*/  @!P0 IADD3.X R131, PT, PT, R132.reuse, R89, RZ, P1, !PT ;  /* 0x0000005984838210 */ /* 0x040fe40000ffe4ff */
[----:B------:R-:W-:Y:S04]  /*5f10*/  @!P0 IADD3 R46, P1, PT, R133, R90, RZ ;  /* 0x0000005a852e8210 */ /* 0x000fe80007f3e0ff */
[----:B------:R-:W-:Y:S01]  /*5f20*/  @!P0 IADD3.X R47, PT, PT, R132, R91, RZ, P1, !PT ;  /* 0x0000005b842f8210 */ /* 0x000fe20000ffe4ff */
[----:B------:R-:W2:Y:S01]  /*5f30*/  @!P0 LDG.E.128 R128, desc[UR6][R130.64] ;  /* 0x0000000682808981 */ /* 0x000ea2000c1e1d00 */
[----:B------:R-:W-:Y:S07]  /*5f40*/  ISETP.GE.U32.OR P1, PT, R20, R25, P0 ;  /* 0x000000191400720c */ /* 0x000fee0000726470 */
[----:B------:R3:W4:Y:S02]  /*5f50*/  @!P0 LDG.E.128 R52, desc[UR6][R46.64] ;  /* 0x000000062e348981 */ /* 0x000724000c1e1d00 */
[----:B---3--:R-:W-:Y:S02]  /*5f60*/  @!P0 MOV R47, R60 ;  /* 0x0000003c002f8202 */ /* 0x008fe40000000f00 */
[----:B------:R-:W-:Y:S03]  /*5f70*/  @!P0 MOV R58, R62 ;  /* 0x0000003e003a8202 */ /* 0x000fe60000000f00 */
[--C-:B------:R-:W-:Y:S02]  /*5f80*/  @!P0 HADD2.F32 R45, -RZ, R47.reuse.H0_H0 ;  /* 0x2000002fff2d8230 */ /* 0x100fe40000004100 */
[----:B------:R-:W-:Y:S02]  /*5f90*/  @!P0 HADD2.F32 R47, -RZ, R47.H1_H1 ;  /* 0x3000002fff2f8230 */ /* 0x000fe40000004100 */
[--C-:B-----5:R-:W-:Y:S02]  /*5fa0*/  @!P0 HADD2.F32 R40, -RZ, R28.reuse.H0_H0 ;  /* 0x2000001cff288230 */ /* 0x120fe40000004100 */
[----:B------:R-:W-:Y:S02]  /*5fb0*/  @!P0 HADD2.F32 R39, -RZ, R28.H1_H1 ;  /* 0x3000001cff278230 */ /* 0x000fe40000004100 */
[--C-:B------:R-:W-:Y:S02]  /*5fc0*/  @!P0 HADD2.F32 R37, -RZ, R29.reuse.H0_H0 ;  /* 0x2000001dff258230 */ /* 0x100fe40000004100 */
[----:B------:R-:W-:Y:S02]  /*5fd0*/  @!P0 HADD2.F32 R36, -RZ, R29.H1_H1 ;  /* 0x3000001dff248230 */ /* 0x000fe40000004100 */
[--C-:B--2---:R-:W-:Y:S02]  /*5fe0*/  @!P0 HADD2.F32 R43, -RZ, R128.reuse.H0_H0 ;  /* 0x20000080ff2b8230 */ /* 0x104fe40000004100 */
[----:B------:R-:W-:Y:S02]  /*5ff0*/  @!P0 HADD2.F32 R44, -RZ, R128.H1_H1 ;  /* 0x30000080ff2c8230 */ /* 0x000fe40000004100 */
        /* <DEDUP_REMOVED lines=8> */
[----:B------:R-:W-:Y:S02]  /*6080*/  @!P0 HADD2.F32 R28, -RZ, R31.H1_H1 ;  /* 0x3000001fff1c8230 */ /* 0x000fe40000004100 */
[----:B------:R-:W-:Y:S01]  /*6090*/  @!P0 FFMA.FTZ R0, R45, R46, R0 ;  /* 0x0000002e2d008223 */ /* 0x000fe20000010000 */
[--C-:B------:R-:W-:Y:S01]  /*60a0*/  @!P0 HADD2.F32 R42, -RZ, R129.reuse.H0_H0 ;  /* 0x20000081ff2a8230 */ /* 0x100fe20000004100 */
[----:B------:R-:W-:Y:S01]  /*60b0*/  @!P0 MOV R45, R61 ;  /* 0x0000003d002d8202 */ /* 0x000fe20000000f00 */
[----:B------:R-:W-:Y:S02]  /*60c0*/  @!P0 HADD2.F32 R41, -RZ, R129.H1_H1 ;  /* 0x30000081ff298230 */ /* 0x000fe40000004100 */
[--C-:B------:R-:W-:Y:S01]  /*60d0*/  @!P0 HADD2.F32 R38, -RZ, R130.reuse.H0_H0 ;  /* 0x20000082ff268230 */ /* 0x100fe20000004100 */
[----:B------:R-:W1:Y:S01]  /*60e0*/  LDC.64 R128, c[0x0][0x3b8] ;  /* 0x0000ee00ff807b82 */ /* 0x000e620000000a00 */
[----:B------:R-:W-:Y:S02]  /*60f0*/  @!P0 HADD2.F32 R31, -RZ, R130.H1_H1 ;  /* 0x30000082ff1f8230 */ /* 0x000fe40000004100 */
        /* <DEDUP_REMOVED lines=9> */
[--C-:B------:R-:W-:Y:S02]  /*6190*/  @!P0 HADD2.F32 R49, -RZ, R54.reuse.H0_H0 ;  /* 0x20000036ff318230 */ /* 0x100fe40000004100 */
[----:B------:R-:W-:Y:S01]  /*61a0*/  @!P1 FADD.FTZ R27, -R27, -RZ ;  /* 0x800000ff1b1b9221 */ /* 0x000fe20000010100 */
[----:B------:R-:W-:Y:S01]  /*61b0*/  @!P0 HADD2.F32 R50, -RZ, R54.H1_H1 ;  /* 0x30000036ff328230 */ /* 0x000fe20000004100 */
[----:B------:R-:W-:Y:S01]  /*61c0*/  ISETP.GE.AND P1, PT, R19, R24, PT ;  /* 0x000000181300720c */ /* 0x000fe20003f26270 */
[----:B------:R-:W-:Y:S02]  /*61d0*/  @!P0 HADD2.F32 R51, -RZ, R55.H0_H0 ;  /* 0x20000037ff338230 */ /* 0x000fe40000004100 */
[----:B------:R-:W-:Y:S01]  /*61e0*/  @!P0 FFMA.FTZ R2, R47, R48, R2 ;  /* 0x000000302f028223 */ /* 0x000fe20000010002 */
[----:B------:R-:W-:Y:S02]  /*61f0*/  @!P0 HADD2.F32 R47, -RZ, R45.H1_H1 ;  /* 0x3000002dff2f8230 */ /* 0x000fe40000004100 */
[----:B------:R-:W-:Y:S01]  /*6200*/  @!P0 FMUL.FTZ R6, R34, R31 ;  /* 0x0000001f22068220 */ /* 0x000fe20000410000 */
[--C-:B------:R-:W-:Y:S02]  /*6210*/  @!P0 HADD2.F32 R45, -RZ, R53.reuse.H0_H0 ;  /* 0x20000035ff2d8230 */ /* 0x100fe40000004100 */
[----:B------:R-:W-:Y:S01]  /*6220*/  @!P0 FMUL.FTZ R7, R29, R30 ;  /* 0x0000001e1d078220 */ /* 0x000fe20000410000 */
[----:B------:R-:W-:Y:S02]  /*6230*/  @!P0 HADD2.F32 R48, -RZ, R53.H1_H1 ;  /* 0x30000035ff308230 */ /* 0x000fe40000004100 */
[----:B------:R-:W-:Y:S01]  /*6240*/  @!P0 FMUL.FTZ R3, R37, R42 ;  /* 0x0000002a25038220 */ /* 0x000fe20000410000 */
[----:B------:R-:W-:Y:S02]  /*6250*/  @!P0 HADD2.F32 R52, -RZ, R55.H1_H1 ;  /* 0x30000037ff348230 */ /* 0x000fe40000004100 */
[----:B------:R-:W-:Y:S01]  /*6260*/  @!P0 FMUL.FTZ R4, R36, R41 ;  /* 0x0000002924048220 */ /* 0x000fe20000410000 */
[----:B------:R-:W-:Y:S01]  /*6270*/  @!P0 FMUL.FTZ R5, R35, R38 ;  /* 0x0000002623058220 */ /* 0x000fe20000410000 */
[----:B------:R-:W-:Y:S01]  /*6280*/  @!P0 FFMA.FTZ R3, R46, R45, R3 ;  /* 0x0000002d2e038223 */ /* 0x000fe20000010003 */
[--C-:B------:R-:W-:Y:S02]  /*6290*/  @!P0 HADD2.F32 R46, -RZ, R58.reuse.H0_H0 ;  /* 0x2000003aff2e8230 */ /* 0x100fe40000004100 */
[----:B------:R-:W-:Y:S01]  /*62a0*/  @!P0 FFMA.FTZ R4, R47, R48, R4 ;  /* 0x000000302f048223 */ /* 0x000fe20000010004 */
[----:B------:R-:W-:Y:S01]  /*62b0*/  @!P0 HADD2.F32 R45, -RZ, R58.H1_H1 ;  /* 0x3000003aff2d8230 */ /* 0x000fe20000004100 */
[----:B------:R-:W-:Y:S01]  /*62c0*/  @!P0 MOV R47, R63 ;  /* 0x0000003f002f8202 */ /* 0x000fe20000000f00 */
[----:B------:R-:W-:Y:S01]  /*62d0*/  @!P0 FMUL.FTZ R8, R28, R27 ;  /* 0x0000001b1c088220 */ /* 0x000fe20000410000 */
[----:B------:R-:W-:Y:S01]  /*62e0*/  @!P1 ISETP.GE.U32.AND P2, PT, R19, R25, PT ;  /* 0x000000191300920c */ /* 0x000fe20003f46070 */
[----:B------:R-:W-:Y:S01]  /*62f0*/  @!P0 FFMA.FTZ R5, R46, R49, R5 ;  /* 0x000000312e058223 */ /* 0x000fe20000010005 */
[----:B-1----:R-:W-:Y:S01]  /*6300*/  LEA R132, P5, R128, R84, 0x6 ;  /* 0x0000005480847211 */ /* 0x002fe200078a30ff */
[--C-:B------:R-:W-:Y:S01]  /*6310*/  @!P0 HADD2.F32 R46, -RZ, R47.reuse.H0_H0 ;  /* 0x2000002fff2e8230 */ /* 0x100fe20000004100 */
[----:B------:R-:W-:Y:S01]  /*6320*/  @!P0 F2FP.F16.F32.PACK_AB R130, R2, R0 ;  /* 0x000000000282823e */ /* 0x000fe200000000ff */
[----:B------:R-:W-:Y:S01]  /*6330*/  @!P0 FFMA.FTZ R6, R45, R50, R6 ;  /* 0x000000322d068223 */ /* 0x000fe20000010006 */
[----:B------:R-:W-:Y:S01]  /*6340*/  @!P0 HADD2.F32 R45, -RZ, R47.H1_H1 ;  /* 0x3000002fff2d8230 */ /* 0x000fe20000004100 */
[----:B------:R-:W-:Y:S01]  /*6350*/  @!P1 SEL R133, R26, RZ, P2 ;  /* 0x000000ff1a859207 */ /* 0x000fe20001000000 */
[----:B------:R-:W-:Y:S01]  /*6360*/  @!P0 FFMA.FTZ R7, R46, R51, R7 ;  /* 0x000000332e078223 */ /* 0x000fe20000010007 */
[----:B------:R-:W-:Y:S02]  /*6370*/  @!P0 MOV R60, R130 ;  /* 0x00000082003c8202 */ /* 0x000fe40000000f00 */
[----:B------:R-:W-:Y:S01]  /*6380*/  @!P1 SEL R130, R121, RZ, P2 ;  /* 0x000000ff79829207 */ /* 0x000fe20001000000 */
[----:B------:R-:W-:Y:S01]  /*6390*/  @!P0 FFMA.FTZ R8, R45, R52, R8 ;  /* 0x000000342d088223 */ /* 0x000fe20000010008 */
[----:B------:R-:W-:Y:S02]  /*63a0*/  @!P1 IADD3 R135, P6, PT, R108, R133, RZ ;  /* 0x000000856c879210 */ /* 0x000fe40007fde0ff */
[----:B------:R-:W-:Y:S02]  /*63b0*/  @!P0 F2FP.F16.F32.PACK_AB R131, R4, R3 ;  /* 0x000000030483823e */ /* 0x000fe400000000ff */
[----:B------:R-:W-:Y:S02]  /*63c0*/  @!P1 IADD3.X R134, PT, PT, R99, R130, RZ, P6, !PT ;  /* 0x0000008263869210 */ /* 0x000fe400037fe4ff */
[----:B------:R-:W-:Y:S02]  /*63d0*/  @!P0 MOV R61, R131 ;  /* 0x00000083003d8202 */ /* 0x000fe40000000f00 */
[----:B------:R-:W-:Y:S02]  /*63e0*/  @!P0 F2FP.F16.F32.PACK_AB R131, R6, R5 ;  /* 0x000000050683823e */ /* 0x000fe400000000ff */
[----:B------:R-:W-:Y:S02]  /*63f0*/  @!P0 F2FP.F16.F32.PACK_AB R130, R8, R7 ;  /* 0x000000070882823e */ /* 0x000fe400000000ff */
[C---:B------:R-:W-:Y:S02]  /*6400*/  @!P1 SHF.L.U64.HI R134, R135.reuse, 0x1, R134 ;  /* 0x0000000187869819 */ /* 0x040fe40000010286 */
[----:B------:R-:W-:Y:S02]  /*6410*/  @!P1 SHF.L.U32 R135, R135, 0x1, RZ ;  /* 0x0000000187879819 */ /* 0x000fe400000006ff */
[----:B------:R-:W-:Y:S02]  /*6420*/  LEA.HI.X R133, R128, R85, R129, 0x6, P5 ;  /* 0x0000005580857211 */ /* 0x000fe400028f3481 */
[----:B------:R-:W-:Y:S02]  /*6430*/  @!P0 MOV R62, R131 ;  /* 0x00000083003e8202 */ /* 0x000fe40000000f00 */
[----:B------:R-:W-:Y:S02]  /*6440*/  @!P0 MOV R63, R130 ;  /* 0x00000082003f8202 */ /* 0x000fe40000000f00 */
[----:B------:R-:W-:Y:S02]  /*6450*/  @!P1 IADD3 R128, P0, PT, R135, R88, RZ ;  /* 0x0000005887809210 */ /* 0x000fe40007f1e0ff */
        /* <DEDUP_REMOVED lines=8> */
[----:B------:R3:W4:Y:S08]  /*64e0*/  LDG.E.128 R64, desc[UR6][R32.64+0x80] ;  /* 0x0000800620407981 */ /* 0x000730000c1e1d00 */
[----:B------:R-:W5:Y:S08]  /*64f0*/  @!P1 LDG.E.128 R28, desc[UR6][R28.64+0x80] ;  /* 0x000080061c1c9981 */ /* 0x000f70000c1e1d00 */
[----:B------:R4:W5:Y:S01]  /*6500*/  @!P1 LDG.E.128 R52, desc[UR6][R46.64+0x80] ;  /* 0x000080062e349981 */ /* 0x000962000c1e1d00 */
[--C-:B--2---:R-:W-:Y:S02]  /*6510*/  @!P1 HADD2.F32 R42, -RZ, R128.reuse.H0_H0 ;  /* 0x20000080ff2a9230 */ /* 0x104fe40000004100 */
[----:B------:R-:W-:Y:S02]  /*6520*/  @!P1 HADD2.F32 R41, -RZ, R128.H1_H1 ;  /* 0x30000080ff299230 */ /* 0x000fe40000004100 */
[--C-:B------:R-:W-:Y:S02]  /*6530*/  @!P1 HADD2.F32 R40, -RZ, R129.reuse.H0_H0 ;  /* 0x20000081ff289230 */ /* 0x100fe40000004100 */
[----:B------:R-:W-:Y:S01]  /*6540*/  @!P0 FADD.FTZ R42, -R42, -RZ ;  /* 0x800000ff2a2a8221 */ /* 0x000fe20000010100 */
[----:B---3--:R-:W-:Y:S02]  /*6550*/  @!P1 HADD2.F32 R33, -RZ, R129.H1_H1 ;  /* 0x30000081ff219230 */ /* 0x008fe40000004100 */
[----:B------:R-:W-:Y:S01]  /*6560*/  @!P0 FADD.FTZ R41, -R41, -RZ ;  /* 0x800000ff29298221 */ /* 0x000fe20000010100 */
[----:B------:R-:W-:Y:S01]  /*6570*/  @!P1 HADD2.F32 R32, -RZ, R130.H0_H0 ;  /* 0x20000082ff209230 */ /* 0x000fe20000004100 */
[----:B----4-:R-:W-:Y:S01]  /*6580*/  @!P1 MOV R47, R64 ;  /* 0x00000040002f9202 */ /* 0x010fe20000000f00 */
[----:B------:R-:W-:Y:S01]  /*6590*/  @!P1 HADD2.F32 R27, -RZ, R131.H1_H1 ;  /* 0x30000083ff1b9230 */ /* 0x000fe20000004100 */
[----:B------:R-:W-:Y:S01]  /*65a0*/  @!P1 MOV R58, R65 ;  /* 0x00000041003a9202 */ /* 0x000fe20000000f00 */
[----:B------:R-:W-:Y:S01]  /*65b0*/  @!P0 FADD.FTZ R40, -R40, -RZ ;  /* 0x800000ff28288221 */ /* 0x000fe20000010100 */
[----:B------:R-:W-:Y:S01]  /*65c0*/  @!P1 MOV R59, R66 ;  /* 0x00000042003b9202 */ /* 0x000fe20000000f00 */
[----:B------:R-:W-:Y:S01]  /*65d0*/  @!P1 HADD2.F32 R46, -RZ, R47.H0_H0 ;  /* 0x2000002fff2e9230 */ /* 0x000fe20000004100 */
[----:B-1----:R-:W-:Y:S01]  /*65e0*/  @!P1 MOV R60, R67 ;  /* 0x00000043003c9202 */ /* 0x002fe20000000f00 */
        /* <DEDUP_REMOVED lines=13> */
[----:B------:R-:W-:Y:S01]  /*66c0*/  @!P0 FADD.FTZ R27, -R27, -RZ ;  /* 0x800000ff1b1b8221 */ /* 0x000fe20000010100 */
[----:B------:R-:W-:Y:S02]  /*66d0*/  @!P1 HADD2.F32 R34, -RZ, R30.H1_H1 ;  /* 0x3000001eff229230 */ /* 0x000fe40000004100 */
[----:B------:R-:W-:Y:S02]  /*66e0*/  @!P1 HADD2.F32 R31, -RZ, R130.H1_H1 ;  /* 0x30000082ff1f9230 */ /* 0x000fe40000004100 */
[----:B------:R-:W-:Y:S01]  /*66f0*/  @!P1 FMUL.FTZ R13, R35, R32 ;  /* 0x00000020230d9220 */ /* 0x000fe20000410000 */
[--C-:B------:R-:W-:Y:S02]  /*6700*/  @!P1 HADD2.F32 R45, -RZ, R52.reuse.H0_H0 ;  /* 0x20000034ff2d9230 */ /* 0x100fe40000004100 */
[----:B------:R-:W-:Y:S01]  /*6710*/  @!P1 FMUL.FTZ R16, R28, R27 ;  /* 0x0000001b1c109220 */ /* 0x000fe20000410000 */
[----:B------:R-:W-:Y:S02]  /*6720*/  @!P1 HADD2.F32 R30, -RZ, R131.H0_H0 ;  /* 0x20000083ff1e9230 */ /* 0x000fe40000004100 */
        /* <DEDUP_REMOVED lines=12> */
[----:B------:R-:W-:Y:S01]  /*67f0*/  @!P1 FFMA.FTZ R11, R50, R49, R11 ;  /* 0x00000031320b9223 */ /* 0x000fe2000001000b */
[----:B------:R-:W-:Y:S01]  /*6800*/  @!P1 F2FP.F16.F32.PACK_AB R128, R10, R9 ;  /* 0x000000090a80923e */ /* 0x000fe200000000ff */
[--C-:B------:R-:W-:Y:S02]  /*6810*/  @!P1 HADD2.F32 R52, -RZ, R54.reuse.H0_H0 ;  /* 0x20000036ff349230 */ /* 0x100fe40000004100 */
[--C-:B------:R-:W-:Y:S01]  /*6820*/  @!P1 HADD2.F32 R46, -RZ, R59.reuse.H0_H0 ;  /* 0x2000003bff2e9230 */ /* 0x100fe20000004100 */
[----:B------:R-:W-:Y:S01]  /*6830*/  @!P1 MOV R64, R128 ;  /* 0x0000008000409202 */ /* 0x000fe20000000f00 */
[----:B------:R-:W-:Y:S02]  /*6840*/  @!P1 HADD2.F32 R53, -RZ, R54.H1_H1 ;  /* 0x30000036ff359230 */ /* 0x000fe40000004100 */
[----:B------:R-:W-:Y:S01]  /*6850*/  @!P1 FFMA.FTZ R12, R45, R51, R12 ;  /* 0x000000332d0c9223 */ /* 0x000fe2000001000c */
[----:B------:R-:W-:Y:S02]  /*6860*/  @!P1 HADD2.F32 R47, -RZ, R59.H1_H1 ;  /* 0x3000003bff2f9230 */ /* 0x000fe40000004100 */
[----:B------:R-:W-:Y:S01]  /*6870*/  @!P1 FFMA.FTZ R13, R46, R52, R13 ;  /* 0x000000342e0d9223 */ /* 0x000fe2000001000d */
[--C-:B------:R-:W-:Y:S01]  /*6880*/  @!P1 HADD2.F32 R54, -RZ, R55.reuse.H0_H0 ;  /* 0x20000037ff369230 */ /* 0x100fe20000004100 */
        /* <DEDUP_REMOVED lines=13> */
.L_x_6601:
[----:B------:R-:W-:Y:S05]  /*6960*/  BSYNC.RECONVERGENT B0 ;  /* 0x0000000000007941 */ /* 0x000fea0003800200 */
.L_x_6600:
        /* <DEDUP_REMOVED lines=22> */
[----:B------:R-:W2:Y:S01]  /*6ad0*/  @!P0 LDG.E.128 R4, desc[UR6][R4.64] ;  /* 0x0000000604048981 */ /* 0x000ea2000c1e1d00 */
[----:B------:R-:W-:Y:S02]  /*6ae0*/  @!P0 IADD3.X R15, PT, PT, R0, R91, RZ, P1, !PT ;  /* 0x0000005b000f8210 */ /* 0x000fe40000ffe4ff */
[----:B------:R-:W-:Y:S05]  /*6af0*/  ISETP.GE.AND P1, PT, R19, R24, PT ;  /* 0x000000181300720c */ /* 0x000fea0003f26270 */
[----:B------:R-:W4:Y:S08]  /*6b00*/  @!P0 LDG.E.128 R40, desc[UR6][R40.64] ;  /* 0x0000000628288981 */ /* 0x000f30000c1e1d00 */
[----:B------:R1:W3:Y:S01]  /*6b10*/  @!P0 LDG.E.128 R32, desc[UR6][R14.64] ;  /* 0x000000060e208981 */ /* 0x0002e2000c1e1d00 */
[--C-:B--2---:R-:W-:Y:S02]  /*6b20*/  @!P0 HADD2.F32 R0, -RZ, R4.reuse.H0_H0 ;  /* 0x20000004ff008230 */ /* 0x104fe40000004100 */
[----:B------:R-:W-:Y:S02]  /*6b30*/  @!P0 HADD2.F32 R2, -RZ, R4.H1_H1 ;  /* 0x30000004ff028230 */ /* 0x000fe40000004100 */
[--C-:B------:R-:W-:Y:S02]  /*6b40*/  @!P0 HADD2.F32 R3, -RZ, R5.reuse.H0_H0 ;  /* 0x20000005ff038230 */ /* 0x100fe40000004100 */
[----:B------:R-:W-:Y:S02]  /*6b50*/  @!P0 HADD2.F32 R4, -RZ, R5.H1_H1 ;  /* 0x30000005ff048230 */ /* 0x000fe40000004100 */
[----:B----4-:R-:W-:Y:S02]  /*6b60*/  @!P0 HADD2.F32 R13, -RZ, R42.H1_H1 ;  /* 0x3000002aff0d8230 */ /* 0x010fe40000004100 */
[--C-:B------:R-:W-:Y:S02]  /*6b70*/  @!P0 HADD2.F32 R5, -RZ, R6.reuse.H0_H0 ;  /* 0x20000006ff058230 */ /* 0x100fe40000004100 */
[----:B------:R-:W-:Y:S02]  /*6b80*/  @!P0 HADD2.F32 R6, -RZ, R6.H1_H1 ;  /* 0x30000006ff068230 */ /* 0x000fe40000004100 */
[----:B------:R-:W-:Y:S01]  /*6b90*/  @!P2 FADD.FTZ R13, -R13, -RZ ;  /* 0x800000ff0d0da221 */ /* 0x000fe20000010100 */
[--C-:B------:R-:W-:Y:S02]  /*6ba0*/  @!P0 HADD2.F32 R12, -RZ, R7.reuse.H0_H0 ;  /* 0x20000007ff0c8230 */ /* 0x100fe40000004100 */
[----:B------:R-:W-:Y:S02]  /*6bb0*/  @!P0 HADD2.F32 R9, -RZ, R7.H1_H1 ;  /* 0x30000007ff098230 */ /* 0x000fe40000004100 */
[----:B------:R-:W-:Y:S01]  /*6bc0*/  @!P0 FMUL.FTZ R6, R6, R13 ;  /* 0x0000000d06068220 */ /* 0x000fe20000410000 */
[----:B-1----:R-:W-:Y:S01]  /*6bd0*/  @!P0 HADD2.F32 R14, -RZ, R42.H0_H0 ;  /* 0x2000002aff0e8230 */ /* 0x002fe20000004100 */
[----:B-----5:R-:W-:Y:S01]  /*6be0*/  @!P0 MOV R13, R36 ;  /* 0x00000024000d8202 */ /* 0x020fe20000000f00 */
        /* <DEDUP_REMOVED lines=147> */
.L_x_6603:
[----:B------:R-:W-:Y:S05]  /*7520*/  BSYNC.RECONVERGENT B0 ;  /* 0x0000000000007941 */ /* 0x000fea0003800200 */
.L_x_6602:
[----:B------:R-:W1:Y:S01]  /*7530*/  LDC R24, c[0x0][0x450] ;  /* 0x00011400ff187b82 */ /* 0x000e620000000800 */
[----:B--2---:R-:W-:Y:S05]  /*7540*/  IMAD.U32 R119, R119, -0x20, RZ ;  /* 0xffffffe077777824 */ /* 0x004fea00078e00ff */
[C---:B------:R-:W-:Y:S02]  /*7550*/  LEA R90, P1, R119.reuse, R90, 0x1 ;  /* 0x0000005a775a7211 */ /* 0x040fe400078208ff */
[C---:B------:R-:W-:Y:S02]  /*7560*/  LEA R88, P0, R119.reuse, R88, 0x1 ;  /* 0x0000005877587211 */ /* 0x040fe400078008ff */
[C---:B------:R-:W-:Y:S02]  /*7570*/  LEA.HI.X.SX32 R91, R119.reuse, R91, 0x1, P1 ;  /* 0x0000005b775b7211 */ /* 0x040fe400008f0eff */
[----:B------:R-:W-:Y:S09]  /*7580*/  LEA.HI.X.SX32 R89, R119, R89, 0x1, P0 ;  /* 0x0000005977597211 */ /* 0x000ff200000f0eff */
.L_x_6586:
[----:B-1-3--:R-:W-:Y:S05]  /*7590*/  BSYNC.RECONVERGENT B1 ;  /* 0x0000000000017941 */ /* 0x00afea0003800200 */
.L_x_6584:
[----:B------:R-:W-:Y:S04]  /*75a0*/  ISETP.NE.U32.AND P2, PT, RZ, UR12, PT ;  /* 0x0000000cff007c0c */ /* 0x000fe8000bf45070 */
[----:B------:R-:W-:Y:S11]  /*75b0*/  ISETP.NE.AND.EX P2, PT, RZ, UR13, PT, P2 ;  /* 0x0000000dff007c0c */ /* 0x000ff6000bf45320 */
[----:B------:R-:W-:Y:S02]  /*75c0*/  @!UPT UIADD3 URZ, UPT, UPT, URZ, URZ, URZ ;  /* 0x000000fffffff290 */ /* 0x000fe4000fffe0ff */
[----:B------:R-:W1:Y:S01]  /*75d0*/  @!P2 LDC R2, c[0x0][0x3c0] ;  /* 0x0000f000ff02ab82 */ /* 0x000e620000000800 */
[----:B------:R-:W-:Y:S07]  /*75e0*/  @!P2 IMAD.MOV.U32 R3, RZ, RZ, RZ ;  /* 0x000000ffff03a224 */ /* 0x000fee00078e00ff */
[----:B------:R-:W3:Y:S01]  /*75f0*/  @!P2 LDC R0, c[0x0][0x3b8] ;  /* 0x0000ee00ff00ab82 */ /* 0x000ee20000000800 */
[----:B------:R-:W-:Y:S01]  /*7600*/  @!P2 IADD3 R3, P0, PT, RZ, -R3, RZ ;  /* 0x80000003ff03a210 */ /* 0x000fe20007f1e0ff */
[----:B---3--:R-:W-:Y:S02]  /*7610*/  @!P2 IMAD.SHL.U32 R0, R0, 0x40, RZ ;  /* 0x000000400000a824 */ /* 0x008fe400078e00ff */
[----:B-1----:R-:W-:Y:S02]  /*7620*/  @!P2 IMAD.SHL.U32 R2, R2, 0x40, RZ ;  /* 0x000000400202a824 */ /* 0x002fe400078e00ff */
[----:B------:R-:W-:Y:S02]  /*7630*/  @!P2 IMAD.X R0, RZ, RZ, ~R0, P0 ;  /* 0x000000ffff00a224 */ /* 0x000fe400000e0e00 */
[----:B------:R-:W-:Y:S05]  /*7640*/  @!P2 IMAD.X R2, RZ, RZ, ~R2, P0 ;  /* 0x000000ffff02a224 */ /* 0x000fea00000e0e02 */
[C---:B--2-4-:R-:W-:Y:S02]  /*7650*/  @!P2 SHF.R.S64 R5, R3.reuse, 0x1f, R2 ;  /* 0x0000001f0305a819 */ /* 0x054fe40000001002 */
        /* <DEDUP_REMOVED lines=78> */
.L_x_6604:
[----:B------:R-:W-:Y:S02]  /*7b40*/  IADD3 R86, P1, PT, R86, R93, RZ ;  /* 0x0000005d56567210 */ /* 0x000fe40007f3e0ff */
[----:B------:R-:W-:Y:S03]  /*7b50*/  IADD3 R18, P0, PT, R18, R95, RZ ;  /* 0x0000005f12127210 */ /* 0x000fe60007f1e0ff */
[----:B------:R-:W-:Y:S02]  /*7b60*/  IMAD.X R87, R87, 0x1, R92, P1 ;  /* 0x0000000157577824 */ /* 0x000fe400008e065c */
[----:B------:R-:W-:Y:S01]  /*7b70*/  IMAD.X R17, R17, 0x1, R94, P0 ;  /* 0x0000000111117824 */ /* 0x000fe200000e065e */
[----:B------:R-:W-:Y:S07]  /*7b80*/  @P3 BRA `(.L_x_6605) ;  /* 0xffffffa800683947 */ /* 0x000fee000383ffff */
.L_x_6583:
        /* <DEDUP_REMOVED lines=37> */
[----:B-1----:R-:W-:-:S04]  /*7de0*/  LEA R6, P0, R16, R4, 0x6 ;  /* 0x0000000410067211 */ /* 0x002fc800078030ff */
[----:B------:R-:W-:-:S05]  /*7df0*/  LEA.HI.X R7, R16, R5, R17, 0x6, P0 ;  /* 0x0000000510077211 */ /* 0x000fca00000f3411 */
[----:B------:R-:W-:Y:S01]  /*7e00*/  @!PT LDS RZ, [RZ] ;  /* 0x00000000fffff984 */ /* 0x000fe20000000800 */
[----:B------:R-:W-:Y:S01]  /*7e10*/  @!PT LDS RZ, [RZ] ;  /* 0x00000000fffff984 */ /* 0x000fe20000000800 */
[----:B------:R-:W-:Y:S01]  /*7e20*/  @!PT LDS RZ, [RZ] ;  /* 0x00000000fffff984 */ /* 0x000fe20000000800 */
[----:B------:R2:W-:Y:S04]  /*7e30*/  LDGSTS.E.BYPASS.LTC128B.128 [R2+0x1000], desc[UR6][R6.64] ;  /* 0x0100000006027fae */ /* 0x0005e8000b981a06 */
[----:B------:R2:W-:Y:S02]  /*7e40*/  LDGSTS.E.BYPASS.LTC128B.128 [R2+0x3000], desc[UR6][R6.64+0x80] ;  /* 0x0300008006027fae */ /* 0x0005e4000b981a06 */
.L_x_6609:
[----:B------:R-:W-:Y:S05]  /*7e50*/  BSYNC.RECONVERGENT B0 ;  /* 0x0000000000007941 */ /* 0x000fea0003800200 */
.L_x_6608:
        /* <DEDUP_REMOVED lines=10> */
.L_x_6607:
        /* <DEDUP_REMOVED lines=23> */
[----:B-----5:R1:W5:Y:S01]  /*8070*/  LDG.E.128 R8, desc[UR6][R32.64+0x80] ;  /* 0x0000800620087981 */ /* 0x020362000c1e1d00 */
        /* <DEDUP_REMOVED lines=50> */
.L_x_6615:
[----:B------:R-:W-:Y:S05]  /*83a0*/  BSYNC.RECONVERGENT B0 ;  /* 0x0000000000007941 */ /* 0x000fea0003800200 */
.L_x_6614:
        /* <DEDUP_REMOVED lines=45> */
.L_x_6617:
[----:B------:R-:W-:Y:S05]  /*8680*/  BSYNC.RECONVERGENT B0 ;  /* 0x0000000000007941 */ /* 0x000fea0003800200 */
.L_x_6616:
[----:B------:R3:W-:Y:S02]  /*8690*/  STS.128 [R2+0x2000], R8 ;  /* 0x0020000802007388 */ /* 0x0007e40000000c00 */
.L_x_6613:
[----:B------:R-:W-:Y:S05]  /*86a0*/  BSYNC.RECONVERGENT B1 ;  /* 0x0000000000017941 */ /* 0x000fea0003800200 */
.L_x_6612:
[----:B------:R-:W-:Y:S01]  /*86b0*/  IADD3 R26, PT, PT, R124, 0x10, RZ ;  /* 0x000000107c1a7810 */ /* 0x000fe20007ffe0ff */
[----:B------:R-:W-:Y:S03]  /*86c0*/  BSSY.RECONVERGENT B1, `(.L_x_6618) ;  /* 0x0000074000017945 */ /* 0x000fe60003800200 */
[----:B------:R-:W-:-:S13]  /*86d0*/  ISETP.GE.AND P0, PT, R26, R13, PT ;  /* 0x0000000d1a00720c */ /* 0x000fda0003f06270 */
[----:B------:R-:W-:Y:S05]  /*86e0*/  @P0 BRA `(.L_x_6619) ;  /* 0x0000000400c40947 */ /* 0x000fea0003800000 */
[----:B------:R-:W-:-:S04]  /*86f0*/  LEA R4, P0, R41, R32, 0x1 ;  /* 0x0000002029047211 */ /* 0x000fc800078008ff */
[----:B------:R-:W-:-:S05]  /*8700*/  LEA.HI.X R5, R41, R33, R35, 0x1, P0 ;  /* 0x0000002129057211 */ /* 0x000fca00000f0c23 */
[----:B---3-5:R3:W5:Y:S04]  /*8710*/  LDG.E.128 R8, desc[UR6][R4.64+0x80] ;  /* 0x0000800604087981 */ /* 0x028768000c1e1d00 */
        /* <DEDUP_REMOVED lines=52> */
.L_x_6621:
[----:B------:R-:W-:Y:S05]  /*8a60*/  BSYNC.RECONVERGENT B0 ;  /* 0x0000000000007941 */ /* 0x000fea0003800200 */
.L_x_6620:
        /* <DEDUP_REMOVED lines=55> */
.L_x_6623:
[----:B------:R-:W-:Y:S05]  /*8de0*/  BSYNC.RECONVERGENT B0 ;  /* 0x0000000000007941 */ /* 0x000fea0003800200 */
.L_x_6622:
[----:B------:R4:W-:Y:S02]  /*8df0*/  STS.128 [R2+0x2800], R8 ;  /* 0x0028000802007388 */ /* 0x0009e40000000c00 */
.L_x_6619:
[----:B------:R-:W-:Y:S05]  /*8e00*/  BSYNC.RECONVERGENT B1 ;  /* 0x0000000000017941 */ /* 0x000fea0003800200 */
.L_x_6618:
[----:B------:R-:W-:Y:S01]  /*8e10*/  IADD3 R34, PT, PT, R124, 0x20, RZ ;  /* 0x000000207c227810 */ /* 0x000fe20007ffe0ff */
[----:B------:R-:W-:Y:S03]  /*8e20*/  BSSY.RECONVERGENT B1, `(.L_x_6624) ;  /* 0x0000076000017945 */ /* 0x000fe60003800200 */
[----:B------:R-:W-:-:S13]  /*8e30*/  ISETP.GE.AND P0, PT, R34, R13, PT ;  /* 0x0000000d2200720c */ /* 0x000fda0003f06270 */
[----:B------:R-:W-:Y:S05]  /*8e40*/  @P0 BRA `(.L_x_6625) ;  /* 0x0000000400cc0947 */ /* 0x000fea0003800000 */
[----:B---3--:R-:W-:-:S04]  /*8e50*/  LEA R4, P0, R16, R32, 0x6 ;  /* 0x0000002010047211 */ /* 0x008fc800078030ff */
[----:B------:R-:W-:-:S05]  /*8e60*/  LEA.HI.X R5, R16, R33, R17, 0x6, P0 ;  /* 0x0000002110057211 */ /* 0x000fca00000f3411 */
[----:B----45:R3:W5:Y:S04]  /*8e70*/  LDG.E.128 R8, desc[UR6][R4.64+0x80] ;  /* 0x0000800604087981 */ /* 0x030768000c1e1d00 */
        /* <DEDUP_REMOVED lines=54> */
.L_x_6627:
[----:B------:R-:W-:Y:S05]  /*91e0*/  BSYNC.RECONVERGENT B0 ;  /* 0x0000000000007941 */ /* 0x000fea0003800200 */
.L_x_6626:
        /* <DEDUP_REMOVED lines=55> */
.L_x_6629:
[----:B------:R-:W-:Y:S05]  /*9560*/  BSYNC.RECONVERGENT B0 ;  /* 0x0000000000007941 */ /* 0x000fea0003800200 */
.L_x_6628:
[----:B------:R4:W-:Y:S02]  /*9570*/  STS.128 [R2+0x3000], R8 ;  /* 0x0030000802007388 */ /* 0x0009e40000000c00 */
.L_x_6625:
[----:B------:R-:W-:Y:S05]  /*9580*/  BSYNC.RECONVERGENT B1 ;  /* 0x0000000000017941 */ /* 0x000fea0003800200 */
.L_x_6624:
[----:B------:R-:W-:-:S04]  /*9590*/  IADD3 R40, PT, PT, R124, 0x30, RZ ;  /* 0x000000307c287810 */ /* 0x000fc80007ffe0ff */
[----:B------:R-:W-:-:S13]  /*95a0*/  ISETP.GE.AND P0, PT, R40, R13, PT ;  /* 0x0000000d2800720c */ /* 0x000fda0003f06270 */
[----:B------:R-:W-:Y:S05]  /*95b0*/  @P0 BRA `(.L_x_6610) ;  /* 0x0000003000fc0947 */ /* 0x000fea0003800000 */
[----:B------:R-:W-:Y:S02]  /*95c0*/  IMAD R17, R17, 0x60, RZ ;  /* 0x0000006011117824 */ /* 0x000fe400078e02ff */
[----:B---3--:R-:W-:-:S05]  /*95d0*/  IMAD.WIDE.U32 R4, R16, 0x60, R32 ;  /* 0x0000006010047825 */ /* 0x008fca00078e0020 */
[----:B------:R-:W-:-:S05]  /*95e0*/  IADD3 R5, PT, PT, R17, R5, RZ ;  /* 0x0000000511057210 */ /* 0x000fca0007ffe0ff */
[----:B----45:R3:W5:Y:S04]  /*95f0*/  LDG.E.128 R8, desc[UR6][R4.64+0x80] ;  /* 0x0000800604087981 */ /* 0x030768000c1e1d00 */
[----:B------:R3:W5:Y:S01]  /*9600*/  LDG.E.128 R16, desc[UR6][R4.64] ;  /* 0x0000000604107981 */ /* 0x000762000c1e1d00 */
[----:B------:R-:W-:Y:S01]  /*9610*/  ISETP.GE.AND P0, PT, R20, R3, PT ;  /* 0x000000031400720c */ /* 0x000fe20003f06270 */
[----:B------:R-:W-:Y:S01]  /*9620*/  BSSY.RECONVERGENT B0, `(.L_x_6630) ;  /* 0x0000035000007945 */ /* 0x000fe20003800200 */
[----:B------:R-:W-:-:S11]  /*9630*/  IMAD R117, R117, 0x30, RZ ;  /* 0x0000003075757824 */ /* 0x000fd600078e02ff */
[----:B------:R-:W-:Y:S05]  /*9640*/  @P0 BRA `(.L_x_6631) ;  /* 0x0000000000c80947 */ /* 0x000fea0003800000 */
[----:B------:R-:W4:Y:S01]  /*9650*/  LDCU.64 UR10, c[0x0][0x4c8] ;  /* 0x00009900ff0a77ac */ /* 0x000f220008000a00 */
[----:B---3--:R-:W-:Y:S01]  /*9660*/  IADD3 R5, P0, PT, R117, R12, RZ ;  /* 0x0000000c75057210 */ /* 0x008fe20007f1e0ff */
[----:B------:R-:W3:Y:S03]  /*9670*/  LDCU.64 UR8, c[0x0][0x4d0] ;  /* 0x00009a00ff0877ac */ /* 0x000ee60008000a00 */
[----:B------:R-:W-:Y:S02]  /*9680*/  SHF.L.U32 R4, R5, 0x1, RZ ;  /* 0x0000000105047819 */ /* 0x000fe400000006ff */
[----:B------:R-:W-:-:S04]  /*9690*/  LEA.HI.X.SX32 R0, R117, R14, 0x1, P0 ;  /* 0x0000000e75007211 */ /* 0x000fc800000f0eff */
[----:B------:R-:W-:Y:S02]  /*96a0*/  SHF.L.U64.HI R0, R5, 0x1, R0 ;  /* 0x0000000105007819 */ /* 0x000fe40000010200 */
[C---:B----4-:R-:W-:Y:S02]  /*96b0*/  IADD3 R6, P1, PT, R4.reuse, UR10, RZ ;  /* 0x0000000a04067c10 */ /* 0x050fe4000ff3e0ff */
[----:B---3--:R-:W-:Y:S02]  /*96c0*/  IADD3 R4, P0, PT, R4, UR8, RZ ;  /* 0x0000000804047c10 */ /* 0x008fe4000ff1e0ff */
[C---:B------:R-:W-:Y:S02]  /*96d0*/  IADD3.X R7, PT, PT, R0.reuse, UR11, RZ, P1, !PT ;  /* 0x0000000b00077c10 */ /* 0x040fe40008ffe4ff */
[----:B------:R-:W-:-:S04]  /*96e0*/  IADD3.X R5, PT, PT, R0, UR9, RZ, P0, !PT ;  /* 0x0000000900057c10 */ /* 0x000fc800087fe4ff */
[----:B------:R-:W3:Y:S04]  /*96f0*/  LDG.E.64 R6, desc[UR6][R6.64] ;  /* 0x0000000606067981 */ /* 0x000ee8000c1e1b00 */
[----:B------:R-:W4:Y:S01]  /*9700*/  LDG.E.64 R4, desc[UR6][R4.64] ;  /* 0x0000000604047981 */ /* 0x000f22000c1e1b00 */
[--C-:B-----5:R-:W-:Y:S01]  /*9710*/  HADD2.F32 R24, -RZ, R17.reuse.H0_H0 ;  /* 0x20000011ff187230 */ /* 0x120fe20000004100 */
[----:B------:R-:W-:Y:S01]  /*9720*/  MOV R22, R18 ;  /* 0x0000001200167202 */ /* 0x000fe20000000f00 */
[----:B--2---:R-:W-:Y:S02]  /*9730*/  HADD2.F32 R30, -RZ, R17.H1_H1 ;  /* 0x30000011ff1e7230 */ /* 0x004fe40000004100 */
[--C-:B------:R-:W-:Y:S02]  /*9740*/  HADD2.F32 R18, -RZ, R19.reuse.H1_H1 ;  /* 0x30000013ff127230 */ /* 0x100fe40000004100 */
[----:B------:R-:W-:-:S02]  /*9750*/  HADD2.F32 R23, -RZ, R19.H0_H0 ;  /* 0x20000013ff177230 */ /* 0x000fc40000004100 */
[----:B---3--:R-:W-:Y:S02]  /*9760*/  HADD2.F32 R17, -RZ, R6.H1_H1 ;  /* 0x30000006ff117230 */ /* 0x008fe40000004100 */
[----:B------:R-:W-:Y:S02]  /*9770*/  HADD2.F32 R15, -RZ, R7.H1_H1 ;  /* 0x30000007ff0f7230 */ /* 0x000fe40000004100 */
[----:B----4-:R-:W-:Y:S02]  /*9780*/  HADD2.F32 R13, -RZ, R4.H1_H1 ;  /* 0x30000004ff0d7230 */ /* 0x010fe40000004100 */
[----:B------:R-:W-:Y:S02]  /*9790*/  HADD2.F32 R0, -RZ, R5.H1_H1 ;  /* 0x30000005ff007230 */ /* 0x000fe40000004100 */
[----:B------:R-:W-:Y:S01]  /*97a0*/  FMUL.FTZ R25, R18, R15 ;  /* 0x0000000f12197220 */ /* 0x000fe20000410000 */
[C---:B------:R-:W-:Y:S01]  /*97b0*/  FMUL.FTZ R19, R30.reuse, R13 ;  /* 0x0000000d1e137220 */ /* 0x040fe20000410000 */
[----:B------:R-:W-:Y:S01]  /*97c0*/  FMUL.FTZ R30, R30, R17 ;  /* 0x000000111e1e7220 */ /* 0x000fe20000410000 */
[-C--:B------:R-:W-:Y:S01]  /*97d0*/  FMUL.FTZ R28, R18, R0.reuse ;  /* 0x00000000121c7220 */ /* 0x080fe20000410000 */
[----:B------:R-:W-:Y:S01]  /*97e0*/  FFMA.FTZ R25, R23, R0, R25 ;  /* 0x0000000017197223 */ /* 0x000fe20000010019 */
[----:B------:R-:W-:-:S02]  /*97f0*/  HADD2.F32 R6, -RZ, R6.H0_H0 ;  /* 0x20000006ff067230 */ /* 0x000fc40000004100 */
[----:B------:R-:W-:Y:S01]  /*9800*/  FFMA.FTZ R30, R24, R13, R30 ;  /* 0x0000000d181e7223 */ /* 0x000fe2000001001e */
[----:B------:R-:W-:Y:S02]  /*9810*/  HADD2.F32 R13, -RZ, R16.H1_H1 ;  /* 0x30000010ff0d7230 */ /* 0x000fe40000004100 */
[----:B------:R-:W-:Y:S02]  /*9820*/  HADD2.F32 R4, -RZ, R4.H0_H0 ;  /* 0x20000004ff047230 */ /* 0x000fe40000004100 */
[----:B------:R-:W-:Y:S02]  /*9830*/  HADD2.F32 R5, -RZ, R5.H0_H0 ;  /* 0x20000005ff057230 */ /* 0x000fe40000004100 */
[----:B------:R-:W-:Y:S02]  /*9840*/  HADD2.F32 R0, -RZ, R22.H1_H1 ;  /* 0x30000016ff007230 */ /* 0x000fe40000004100 */
[----:B------:R-:W-:Y:S01]  /*9850*/  FFMA.FTZ R28, R23, R15, -R28 ;  /* 0x0000000f171c7223 */ /* 0x000fe2000001081c */
[----:B------:R-:W-:-:S02]  /*9860*/  HADD2.F32 R7, -RZ, R7.H0_H0 ;  /* 0x20000007ff077230 */ /* 0x000fc40000004100 */
        /* <DEDUP_REMOVED lines=16> */
.L_x_6631:
[----:B------:R-:W-:Y:S05]  /*9970*/  BSYNC.RECONVERGENT B0 ;  /* 0x0000000000007941 */ /* 0x000fea0003800200 */
.L_x_6630:
[----:B-----5:R4:W-:Y:S01]  /*9980*/  STS.128 [R2+0x1800], R16 ;  /* 0x0018001002007388 */ /* 0x0209e20000000c00 */
[----:B------:R-:W-:Y:S01]  /*9990*/  LOP3.LUT R20, R20, 0x40, RZ, 0xfc, !PT ;  /* 0x0000004014147812 */ /* 0x000fe200078efcff */
[----:B------:R-:W-:Y:S03]  /*99a0*/  BSSY.RECONVERGENT B0, `(.L_x_6632) ;  /* 0x0000034000007945 */ /* 0x000fe60003800200 */
[----:B------:R-:W-:-:S13]  /*99b0*/  ISETP.GE.AND P0, PT, R20, R3, PT ;  /* 0x000000031400720c */ /* 0x000fda0003f06270 */
[----:B------:R-:W-:Y:S05]  /*99c0*/  @P0 BRA `(.L_x_6633) ;  /* 0x0000000000c40947 */ /* 0x000fea0003800000 */
[----:B------:R-:W3:Y:S01]  /*99d0*/  LDCU.64 UR8, c[0x0][0x4d0] ;  /* 0x00009a00ff0877ac */ /* 0x000ee20008000a00 */
[C---:B------:R-:W-:Y:S01]  /*99e0*/  IADD3 R12, P0, PT, R117.reuse, R12, RZ ;  /* 0x0000000c750c7210 */ /* 0x040fe20007f1e0ff */
[----:B------:R-:W5:Y:S03]  /*99f0*/  LDCU.64 UR10, c[0x0][0x4c8] ;  /* 0x00009900ff0a77ac */ /* 0x000f660008000a00 */
[----:B------:R-:W-:Y:S02]  /*9a00*/  LEA.HI.X.SX32 R117, R117, R14, 0x1, P0 ;  /* 0x0000000e75757211 */ /* 0x000fe400000f0eff */
[C---:B------:R-:W-:Y:S02]  /*9a10*/  SHF.L.U32 R0, R12.reuse, 0x1, RZ ;  /* 0x000000010c007819 */ /* 0x040fe400000006ff */
[----:B------:R-:W-:Y:S02]  /*9a20*/  SHF.L.U64.HI R117, R12, 0x1, R117 ;  /* 0x000000010c757819 */ /* 0x000fe40000010275 */
[----:B---3--:R-:W-:-:S02]  /*9a30*/  IADD3 R4, P0, PT, R0, UR8, RZ ;  /* 0x0000000800047c10 */ /* 0x008fc4000ff1e0ff */
[----:B-----5:R-:W-:Y:S02]  /*9a40*/  IADD3 R6, P1, PT, R0, UR10, RZ ;  /* 0x0000000a00067c10 */ /* 0x020fe4000ff3e0ff */
[C---:B------:R-:W-:Y:S02]  /*9a50*/  IADD3.X R5, PT, PT, R117.reuse, UR9, RZ, P0, !PT ;  /* 0x0000000975057c10 */ /* 0x040fe400087fe4ff */
[----:B------:R-:W-:-:S04]  /*9a60*/  IADD3.X R7, PT, PT, R117, UR11, RZ, P1, !PT ;  /* 0x0000000b75077c10 */ /* 0x000fc80008ffe4ff */
[----:B------:R-:W3:Y:S04]  /*9a70*/  LDG.E.64 R4, desc[UR6][R4.64+0x40] ;  /* 0x0000400604047981 */ /* 0x000ee8000c1e1b00 */
[----:B------:R-:W5:Y:S01]  /*9a80*/  LDG.E.64 R6, desc[UR6][R6.64+0x40] ;  /* 0x0000400606067981 */ /* 0x000f62000c1e1b00 */
[----:B------:R-:W-:Y:S01]  /*9a90*/  MOV R13, R10 ;  /* 0x0000000a000d7202 */ /* 0x000fe20000000f00 */
[--C-:B----4-:R-:W-:Y:S02]  /*9aa0*/  HADD2.F32 R18, -RZ, R9.reuse.H1_H1 ;  /* 0x30000009ff127230 */ /* 0x110fe40000004100 */
[----:B------:R-:W-:Y:S02]  /*9ab0*/  HADD2.F32 R14, -RZ, R9.H0_H0 ;  /* 0x20000009ff0e7230 */ /* 0x000fe40000004100 */
[----:B------:R-:W-:-:S02]  /*9ac0*/  HADD2.F32 R12, -RZ, R11.H1_H1 ;  /* 0x3000000bff0c7230 */ /* 0x000fc40000004100 */
[----:B------:R-:W-:Y:S02]  /*9ad0*/  HADD2.F32 R15, -RZ, R11.H0_H0 ;  /* 0x2000000bff0f7230 */ /* 0x000fe40000004100 */
[----:B---3--:R-:W-:Y:S02]  /*9ae0*/  HADD2.F32 R3, -RZ, R4.H1_H1 ;  /* 0x30000004ff037230 */ /* 0x008fe40000004100 */
[----:B------:R-:W-:Y:S02]  /*9af0*/  HADD2.F32 R0, -RZ, R5.H1_H1 ;  /* 0x30000005ff007230 */ /* 0x000fe40000004100 */
[--C-:B-----5:R-:W-:Y:S02]  /*9b00*/  HADD2.F32 R10, -RZ, R6.reuse.H1_H1 ;  /* 0x30000006ff0a7230 */ /* 0x120fe40000004100 */
        /* <DEDUP_REMOVED lines=29> */
.L_x_6633:
[----:B------:R-:W-:Y:S05]  /*9ce0*/  BSYNC.RECONVERGENT B0 ;  /* 0x0000000000007941 */ /* 0x000fea0003800200 */
.L_x_6632:
[----:B------:R1:W-:Y:S01]  /*9cf0*/  STS.128 [R2+0x3800], R8 ;  /* 0x0038000802007388 */ /* 0x0003e20000000c00 */
[----:B------:R-:W-:Y:S05]  /*9d00*/  BRA `(.L_x_6610) ;  /* 0x0000002c00287947 */ /* 0x000fea0003800000 */
.L_x_6611:
        /* <DEDUP_REMOVED lines=17> */
[----:B-----5:R-:W-:Y:S02]  /*9e20*/  SEL R9, R22, RZ, P1 ;  /* 0x000000ff16097207 */ /* 0x020fe40000800000 */
        /* <DEDUP_REMOVED lines=40> */
[--C-:B------:R-:W-:Y:S02]  /*a0b0*/  HADD2.F32 R5, -RZ, R36.reuse.H0_H0 ;  /* 0x20000024ff057230 */ /* 0x100fe40000004100 */
        /* <DEDUP_REMOVED lines=33> */
.L_x_6637:
[----:B------:R-:W-:Y:S05]  /*a2d0*/  BSYNC.RECONVERGENT B0 ;  /* 0x0000000000007941 */ /* 0x000fea0003800200 */
.L_x_6636:
        /* <DEDUP_REMOVED lines=26> */
[----:B--2---:R-:W-:Y:S02]  /*a480*/  HADD2.F32 R36, -RZ, R13.H1_H1 ;  /* 0x3000000dff247230 */ /* 0x004fe40000004100 */
[--C-:B------:R-:W-:Y:S02]  /*a490*/  HADD2.F32 R13, -RZ, R14.reuse.H0_H0 ;  /* 0x2000000eff0d7230 */ /* 0x100fe40000004100 */
[----:B------:R-:W-:-:S02]  /*a4a0*/  HADD2.F32 R37, -RZ, R14.H1_H1 ;  /* 0x3000000eff257230 */ /* 0x000fc40000004100 */
[--C-:B------:R-:W-:Y:S02]  /*a4b0*/  HADD2.F32 R14, -RZ, R15.reuse.H0_H0 ;  /* 0x2000000fff0e7230 */ /* 0x100fe40000004100 */
[----:B------:R-:W-:Y:S02]  /*a4c0*/  HADD2.F32 R38, -RZ, R15.H1_H1 ;  /* 0x3000000fff267230 */ /* 0x000fe40000004100 */
[--C-:B-----5:R-:W-:Y:S02]  /*a4d0*/  HADD2.F32 R15, -RZ, R4.reuse.H0_H0 ;  /* 0x20000004ff0f7230 */ /* 0x120fe40000004100 */
        /* <DEDUP_REMOVED lines=15> */
[--C-:B------:R-:W-:Y:S02]  /*a5d0*/  HADD2.F32 R5, -RZ, R28.reuse.H0_H0 ;  /* 0x2000001cff057230 */ /* 0x100fe40000004100 */
        /* <DEDUP_REMOVED lines=35> */
.L_x_6639:
[----:B------:R-:W-:Y:S05]  /*a810*/  BSYNC.RECONVERGENT B0 ;  /* 0x0000000000007941 */ /* 0x000fea0003800200 */
.L_x_6638:
[----:B------:R3:W-:Y:S02]  /*a820*/  STS.128 [R2+0x2000], R28 ;  /* 0x0020001c02007388 */ /* 0x0007e40000000c00 */
.L_x_6635:
[----:B------:R-:W-:Y:S05]  /*a830*/  BSYNC.RECONVERGENT B1 ;  /* 0x0000000000017941 */ /* 0x000fea0003800200 */
.L_x_6634:
        /* <DEDUP_REMOVED lines=19> */
[C---:B-----5:R-:W-:Y:S01]  /*a970*/  SHF.L.U32 R9, R8.reuse, 0x1, RZ ;  /* 0x0000000108097819 */ /* 0x060fe200000006ff */
        /* <DEDUP_REMOVED lines=70> */
.L_x_6643:
[----:B------:R-:W-:Y:S05]  /*ade0*/  BSYNC.RECONVERGENT B0 ;  /* 0x0000000000007941 */ /* 0x000fea0003800200 */
.L_x_6642:
        /* <DEDUP_REMOVED lines=52> */
[----:B-----5:R-:W-:Y:S02]  /*b130*/  HADD2.F32 R5, -RZ, R8.H0_H0 ;  /* 0x20000008ff057230 */ /* 0x020fe40000004100 */
        /* <DEDUP_REMOVED lines=31> */
.L_x_6645:
[----:B------:R-:W-:Y:S05]  /*b330*/  BSYNC.RECONVERGENT B0 ;  /* 0x0000000000007941 */ /* 0x000fea0003800200 */
.L_x_6644:
[----:B------:R4:W-:Y:S02]  /*b340*/  STS.128 [R2+0x2800], R28 ;  /* 0x0028001c02007388 */ /* 0x0009e40000000c00 */
.L_x_6641:
[----:B------:R-:W-:Y:S05]  /*b350*/  BSYNC.RECONVERGENT B1 ;  /* 0x0000000000017941 */ /* 0x000fea0003800200 */
.L_x_6640:
        /* <DEDUP_REMOVED lines=59> */
[----:B----4-:R-:W-:Y:S02]  /*b710*/  HADD2.F32 R5, -RZ, R8.H0_H0 ;  /* 0x20000008ff057230 */ /* 0x010fe40000004100 */
        /* <DEDUP_REMOVED lines=31> */
.L_x_6649:
[----:B------:R-:W-:Y:S05]  /*b910*/  BSYNC.RECONVERGENT B0 ;  /* 0x0000000000007941 */ /* 0x000fea0003800200 */
.L_x_6648:
        /* <DEDUP_REMOVED lines=24> */
[----:B----4-:R-:W-:Y:S02]  /*baa0*/  HADD2.F32 R35, -RZ, R12.H1_H1 ;  /* 0x3000000cff237230 */ /* 0x010fe40000004100 */
[----:B--2---:R-:W-:Y:S02]  /*bab0*/  HADD2.F32 R36, -RZ, R13.H1_H1 ;  /* 0x3000000dff247230 */ /* 0x004fe40000004100 */
[----:B------:R-:W-:Y:S02]  /*bac0*/  HADD2.F32 R37, -RZ, R14.H1_H1 ;  /* 0x3000000eff257230 */ /* 0x000fe40000004100 */
[----:B------:R-:W-:Y:S02]  /*bad0*/  HADD2.F32 R27, -RZ, R12.H0_H0 ;  /* 0x2000000cff1b7230 */ /* 0x000fe40000004100 */
[----:B---3--:R-:W-:Y:S02]  /*bae0*/  HADD2.F32 R38, -RZ, R4.H0_H0 ;  /* 0x20000004ff267230 */ /* 0x008fe40000004100 */
[----:B------:R-:W-:-:S02]  /*baf0*/  HADD2.F32 R39, -RZ, R5.H0_H0 ;  /* 0x20000005ff277230 */ /* 0x000fc40000004100 */
[----:B------:R-:W-:Y:S02]  /*bb00*/  HADD2.F32 R4, -RZ, R4.H1_H1 ;  /* 0x30000004ff047230 */ /* 0x000fe40000004100 */
        /* <DEDUP_REMOVED lines=9> */
[--C-:B------:R-:W-:Y:S02]  /*bba0*/  HADD2.F32 R41, -RZ, R7.reuse.H0_H0 ;  /* 0x20000007ff297230 */ /* 0x100fe40000004100 */
[----:B------:R-:W-:Y:S01]  /*bbb0*/  @!P0 FADD.FTZ R6, -R6, -RZ ;  /* 0x800000ff06068221 */ /* 0x000fe20000010100 */
[----:B------:R-:W-:Y:S01]  /*bbc0*/  FMUL.FTZ R36, R36, R5 ;  /* 0x0000000524247220 */ /* 0x000fe20000410000 */
[----:B------:R-:W-:Y:S02]  /*bbd0*/  HADD2.F32 R42, -RZ, R7.H1_H1 ;  /* 0x30000007ff2a7230 */ /* 0x000fe40000004100 */
[----:B------:R-:W-:Y:S01]  /*bbe0*/  FMUL.FTZ R27, R27, R38 ;  /* 0x000000261b1b7220 */ /* 0x000fe20000410000 */
[--C-:B------:R-:W-:Y:S02]  /*bbf0*/  HADD2.F32 R4, -RZ, R28.reuse.H0_H0 ;  /* 0x2000001cff047230 */ /* 0x100fe40000004100 */
[----:B------:R-:W-:Y:S01]  /*bc00*/  FMUL.FTZ R37, R37, R6 ;  /* 0x0000000625257220 */ /* 0x000fe20000410000 */
[----:B------:R-:W-:-:S02]  /*bc10*/  HADD2.F32 R28, -RZ, R28.H1_H1 ;  /* 0x3000001cff1c7230 */ /* 0x000fc40000004100 */
[----:B------:R-:W-:Y:S01]  /*bc20*/  FMUL.FTZ R12, R12, R39 ;  /* 0x000000270c0c7220 */ /* 0x000fe20000410000 */
[--C-:B-----5:R-:W-:Y:S02]  /*bc30*/  HADD2.F32 R5, -RZ, R8.reuse.H0_H0 ;  /* 0x20000008ff057230 */ /* 0x120fe40000004100 */
[----:B------:R-:W-:Y:S01]  /*bc40*/  @!P0 FADD.FTZ R40, -R40, -RZ ;  /* 0x800000ff28288221 */ /* 0x000fe20000010100 */
[----:B------:R-:W-:Y:S02]  /*bc50*/  HADD2.F32 R8, -RZ, R8.H1_H1 ;  /* 0x30000008ff087230 */ /* 0x000fe40000004100 */
[----:B------:R-:W-:Y:S01]  /*bc60*/  @!P0 FADD.FTZ R41, -R41, -RZ ;  /* 0x800000ff29298221 */ /* 0x000fe20000010100 */
[----:B------:R-:W-:Y:S02]  /*bc70*/  HADD2.F32 R13, -RZ, R14.H0_H0 ;  /* 0x2000000eff0d7230 */ /* 0x000fe40000004100 */
[----:B------:R-:W-:Y:S01]  /*bc80*/  @!P0 FADD.FTZ R42, -R42, -RZ ;  /* 0x800000ff2a2a8221 */ /* 0x000fe20000010100 */
[----:B------:R-:W-:-:S02]  /*bc90*/  HADD2.F32 R7, -RZ, R29.H0_H0 ;  /* 0x2000001dff077230 */ /* 0x000fc40000004100 */
[----:B------:R-:W-:Y:S01]  /*bca0*/  FFMA.FTZ R35, R28, R8, R35 ;  /* 0x000000081c237223 */ /* 0x000fe20000010023 */
[----:B------:R-:W-:Y:S02]  /*bcb0*/  HADD2.F32 R6, -RZ, R9.H0_H0 ;  /* 0x20000009ff067230 */ /* 0x000fe40000004100 */
[----:B------:R-:W-:Y:S01]  /*bcc0*/  FMUL.FTZ R13, R13, R40 ;  /* 0x000000280d0d7220 */ /* 0x000fe20000410000 */
[--C-:B------:R-:W-:Y:S02]  /*bcd0*/  HADD2.F32 R14, -RZ, R15.reuse.H0_H0 ;  /* 0x2000000fff0e7230 */ /* 0x100fe40000004100 */
[----:B------:R-:W-:Y:S01]  /*bce0*/  FFMA.FTZ R4, R4, R5, R27 ;  /* 0x0000000504047223 */ /* 0x000fe2000001001b */
[----:B------:R-:W-:Y:S02]  /*bcf0*/  HADD2.F32 R15, -RZ, R15.H1_H1 ;  /* 0x3000000fff0f7230 */ /* 0x000fe40000004100 */
[----:B------:R-:W-:Y:S01]  /*bd00*/  FFMA.FTZ R6, R7, R6, R12 ;  /* 0x0000000607067223 */ /* 0x000fe2000001000c */
[----:B------:R-:W-:-:S02]  /*bd10*/  HADD2.F32 R38, -RZ, R10.H0_H0 ;  /* 0x2000000aff267230 */ /* 0x000fc40000004100 */
[----:B------:R-:W-:Y:S01]  /*bd20*/  FMUL.FTZ R14, R14, R41 ;  /* 0x000000290e0e7220 */ /* 0x000fe20000410000 */
[----:B------:R-:W-:Y:S02]  /*bd30*/  HADD2.F32 R8, -RZ, R30.H0_H0 ;  /* 0x2000001eff087230 */ /* 0x000fe40000004100 */
[----:B------:R-:W-:Y:S01]  /*bd40*/  FMUL.FTZ R15, R15, R42 ;  /* 0x0000002a0f0f7220 */ /* 0x000fe20000410000 */
[----:B------:R-:W-:Y:S01]  /*bd50*/  HADD2.F32 R9, -RZ, R9.H1_H1 ;  /* 0x30000009ff097230 */ /* 0x000fe20000004100 */
[----:B------:R-:W-:Y:S01]  /*bd60*/  F2FP.F16.F32.PACK_AB R28, R35, R4 ;  /* 0x00000004231c723e */ /* 0x000fe200000000ff */
[----:B------:R-:W-:Y:S02]  /*bd70*/  HADD2.F32 R10, -RZ, R10.H1_H1 ;  /* 0x3000000aff0a7230 */ /* 0x000fe40000004100 */
[----:B------:R-:W-:Y:S01]  /*bd80*/  FFMA.FTZ R8, R8, R38, R13 ;  /* 0x0000002608087223 */ /* 0x000fe2000001000d */
[--C-:B------:R-:W-:Y:S02]  /*bd90*/  HADD2.F32 R39, -RZ, R11.reuse.H0_H0 ;  /* 0x2000000bff277230 */ /* 0x100fe40000004100 */
[----:B------:R-:W-:-:S02]  /*bda0*/  HADD2.F32 R40, -RZ, R11.H1_H1 ;  /* 0x3000000bff287230 */ /* 0x000fc40000004100 */
[----:B------:R-:W-:Y:S02]  /*bdb0*/  HADD2.F32 R29, -RZ, R29.H1_H1 ;  /* 0x3000001dff1d7230 */ /* 0x000fe40000004100 */
        /* <DEDUP_REMOVED lines=10> */
.L_x_6651:
[----:B------:R-:W-:Y:S05]  /*be60*/  BSYNC.RECONVERGENT B0 ;  /* 0x0000000000007941 */ /* 0x000fea0003800200 */
.L_x_6650:
[----:B------:R4:W-:Y:S02]  /*be70*/  STS.128 [R2+0x3000], R28 ;  /* 0x0030001c02007388 */ /* 0x0009e40000000c00 */
.L_x_6647:
[----:B------:R-:W-:Y:S05]  /*be80*/  BSYNC.RECONVERGENT B1 ;  /* 0x0000000000017941 */ /* 0x000fea0003800200 */
.L_x_6646:
[----:B------:R-:W-:-:S04]  /*be90*/  IADD3 R40, PT, PT, R124, 0x30, RZ ;  /* 0x000000307c287810 */ /* 0x000fc80007ffe0ff */
[----:B------:R-:W-:-:S13]  /*bea0*/  ISETP.GE.AND P0, PT, R40, R25, PT ;  /* 0x000000192800720c */ /* 0x000fda0003f06270 */
[----:B------:R-:W-:Y:S05]  /*beb0*/  @P0 BRA `(.L_x_6610) ;  /* 0x0000000800bc0947 */ /* 0x000fea0003800000 */
[----:B------:R-:W-:Y:S02]  /*bec0*/  IMAD R17, R17, 0x60, RZ ;  /* 0x0000006011117824 */ /* 0x000fe400078e02ff */
[----:B-1----:R-:W-:-:S05]  /*bed0*/  IMAD.WIDE.U32 R32, R16, 0x60, R32 ;  /* 0x0000006010207825 */ /* 0x002fca00078e0020 */
[----:B------:R-:W-:-:S05]  /*bee0*/  IADD3 R33, PT, PT, R17, R33, RZ ;  /* 0x0000002111217210 */ /* 0x000fca0007ffe0ff */
[----:B---34-:R1:W5:Y:S04]  /*bef0*/  LDG.E.128 R28, desc[UR6][R32.64+0x80] ;  /* 0x00008006201c7981 */ /* 0x018368000c1e1d00 */
[----:B--2---:R1:W5:Y:S01]  /*bf00*/  LDG.E.128 R36, desc[UR6][R32.64] ;  /* 0x0000000620247981 */ /* 0x004362000c1e1d00 */
[----:B------:R-:W-:Y:S01]  /*bf10*/  ISETP.GE.AND P0, PT, R20, R3, PT ;  /* 0x000000031400720c */ /* 0x000fe20003f06270 */
[----:B------:R-:W-:Y:S01]  /*bf20*/  BSSY.RECONVERGENT B0, `(.L_x_6652) ;  /* 0x0000052000007945 */ /* 0x000fe20003800200 */
[----:B------:R-:W-:-:S11]  /*bf30*/  IMAD R23, R23, 0x30, RZ ;  /* 0x0000003017177824 */ /* 0x000fd600078e02ff */
        /* <DEDUP_REMOVED lines=42> */
[----:B---3--:R-:W-:Y:S02]  /*c1e0*/  HADD2.F32 R4, -RZ, R8.H0_H0 ;  /* 0x20000008ff047230 */ /* 0x008fe40000004100 */
[----:B------:R-:W-:Y:S01]  /*c1f0*/  @!P0 FADD.FTZ R6, -R6, -RZ ;  /* 0x800000ff06068221 */ /* 0x000fe20000010100 */
[----:B------:R-:W-:Y:S01]  /*c200*/  FMUL.FTZ R14, R14, R5 ;  /* 0x000000050e0e7220 */ /* 0x000fe20000410000 */
[--C-:B------:R-:W-:Y:S02]  /*c210*/  HADD2.F32 R5, -RZ, R36.reuse.H0_H0 ;  /* 0x20000024ff057230 */ /* 0x100fe40000004100 */
[----:B------:R-:W-:Y:S01]  /*c220*/  @!P0 FADD.FTZ R42, -R42, -RZ ;  /* 0x800000ff2a2a8221 */ /* 0x000fe20000010100 */
[----:B------:R-:W-:Y:S01]  /*c230*/  FMUL.FTZ R27, R27, R6 ;  /* 0x000000061b1b7220 */ /* 0x000fe20000410000 */
[----:B------:R-:W-:Y:S02]  /*c240*/  HADD2.F32 R36, -RZ, R36.H1_H1 ;  /* 0x30000024ff247230 */ /* 0x000fe40000004100 */
[----:B------:R-:W-:Y:S01]  /*c250*/  FMUL.FTZ R16, R16, R15 ;  /* 0x0000000f10107220 */ /* 0x000fe20000410000 */
[----:B------:R-:W-:-:S02]  /*c260*/  HADD2.F32 R8, -RZ, R8.H1_H1 ;  /* 0x30000008ff087230 */ /* 0x000fc40000004100 */
[----:B------:R-:W-:Y:S01]  /*c270*/  FMUL.FTZ R12, R12, R41 ;  /* 0x000000290c0c7220 */ /* 0x000fe20000410000 */
[----:B------:R-:W-:Y:S02]  /*c280*/  HADD2.F32 R7, -RZ, R37.H0_H0 ;  /* 0x20000025ff077230 */ /* 0x000fe40000004100 */
[----:B------:R-:W-:Y:S01]  /*c290*/  @!P0 FADD.FTZ R46, -R46, -RZ ;  /* 0x800000ff2e2e8221 */ /* 0x000fe20000010100 */
[--C-:B------:R-:W-:Y:S02]  /*c2a0*/  HADD2.F32 R6, -RZ, R9.reuse.H0_H0 ;  /* 0x20000009ff067230 */ /* 0x100fe40000004100 */
[----:B------:R-:W-:Y:S01]  /*c2b0*/  FMUL.FTZ R25, R25, R44 ;  /* 0x0000002c19197220 */ /* 0x000fe20000410000 */
[----:B------:R-:W-:Y:S01]  /*c2c0*/  FMUL.FTZ R13, R13, R42 ;  /* 0x0000002a0d0d7220 */ /* 0x000fe20000410000 */
[----:B------:R-:W-:Y:S01]  /*c2d0*/  FFMA.FTZ R17, R36, R8, R17 ;  /* 0x0000000824117223 */ /* 0x000fe20000010011 */
[----:B------:R-:W-:Y:S01]  /*c2e0*/  FMUL.FTZ R35, R35, R46 ;  /* 0x0000002e23237220 */ /* 0x000fe20000410000 */
[----:B------:R-:W-:-:S02]  /*c2f0*/  HADD2.F32 R44, -RZ, R9.H1_H1 ;  /* 0x30000009ff2c7230 */ /* 0x000fc40000004100 */
[----:B------:R-:W-:Y:S01]  /*c300*/  FFMA.FTZ R4, R5, R4, R16 ;  /* 0x0000000405047223 */ /* 0x000fe20000010010 */
[----:B------:R-:W-:Y:S02]  /*c310*/  HADD2.F32 R42, -RZ, R10.H0_H0 ;  /* 0x2000000aff2a7230 */ /* 0x000fe40000004100 */
[----:B------:R-:W-:Y:S01]  /*c320*/  FFMA.FTZ R6, R7, R6, R12 ;  /* 0x0000000607067223 */ /* 0x000fe2000001000c */
[----:B------:R-:W-:Y:S02]  /*c330*/  HADD2.F32 R8, -RZ, R38.H0_H0 ;  /* 0x20000026ff087230 */ /* 0x000fe40000004100 */
[----:B------:R-:W-:Y:S01]  /*c340*/  HADD2.F32 R10, -RZ, R10.H1_H1 ;  /* 0x3000000aff0a7230 */ /* 0x000fe20000004100 */
[----:B------:R-:W-:Y:S01]  /*c350*/  F2FP.F16.F32.PACK_AB R36, R17, R4 ;  /* 0x000000041124723e */ /* 0x000fe200000000ff */
[--C-:B------:R-:W-:Y:S02]  /*c360*/  HADD2.F32 R9, -RZ, R11.reuse.H0_H0 ;  /* 0x2000000bff097230 */ /* 0x100fe40000004100 */
[----:B------:R-:W-:Y:S01]  /*c370*/  FFMA.FTZ R8, R8, R42, R13 ;  /* 0x0000002a08087223 */ /* 0x000fe2000001000d */
        /* <DEDUP_REMOVED lines=12> */
.L_x_6653:
[----:B------:R-:W-:Y:S05]  /*c440*/  BSYNC.RECONVERGENT B0 ;  /* 0x0000000000007941 */ /* 0x000fea0003800200 */
.L_x_6652:
        /* <DEDUP_REMOVED lines=38> */
[----:B------:R-:W-:Y:S02]  /*c6b0*/  HADD2.F32 R0, -RZ, R12.H0_H0 ;  /* 0x2000000cff007230 */ /* 0x000fe40000004100 */
[----:B------:R-:W-:Y:S01]  /*c6c0*/  @!P0 FADD.FTZ R5, -R5, -RZ ;  /* 0x800000ff05058221 */ /* 0x000fe20000010100 */
[----:B------:R-:W-:Y:S02]  /*c6d0*/  HADD2.F32 R6, -RZ, R6.H1_H1 ;  /* 0x30000006ff067230 */ /* 0x000fe40000004100 */
[----:B------:R-:W-:Y:S01]  /*c6e0*/  FMUL.FTZ R3, R3, R4 ;  /* 0x0000000403037220 */ /* 0x000fe20000410000 */
[--C-:B------:R-:W-:Y:S02]  /*c6f0*/  HADD2.F32 R21, -RZ, R7.reuse.H0_H0 ;  /* 0x20000007ff157230 */ /* 0x100fe40000004100 */
[----:B------:R-:W-:Y:S01]  /*c700*/  FMUL.FTZ R16, R16, R5 ;  /* 0x0000000510107220 */ /* 0x000fe20000410000 */
[----:B------:R-:W-:-:S02]  /*c710*/  HADD2.F32 R7, -RZ, R7.H1_H1 ;  /* 0x30000007ff077230 */ /* 0x000fc40000004100 */
[----:B------:R-:W-:Y:S01]  /*c720*/  FMUL.FTZ R0, R0, R15 ;  /* 0x0000000f00007220 */ /* 0x000fe20000410000 */
[----:B------:R-:W-:Y:S02]  /*c730*/  HADD2.F32 R12, -RZ, R12.H1_H1 ;  /* 0x3000000cff0c7230 */ /* 0x000fe40000004100 */
[----:B------:R-:W-:Y:S01]  /*c740*/  @!P0 FADD.FTZ R20, -R20, -RZ ;  /* 0x800000ff14148221 */ /* 0x000fe20000010100 */
[----:B------:R-:W-:Y:S02]  /*c750*/  HADD2.F32 R5, -RZ, R28.H0_H0 ;  /* 0x2000001cff057230 */ /* 0x000fe40000004100 */
[----:B------:R-:W-:Y:S01]  /*c760*/  @!P0 FADD.FTZ R6, -R6, -RZ ;  /* 0x800000ff06068221 */ /* 0x000fe20000010100 */
[--C-:B----4-:R-:W-:Y:S02]  /*c770*/  HADD2.F32 R4, -RZ, R8.reuse.H0_H0 ;  /* 0x20000008ff047230 */ /* 0x110fe40000004100 */
[----:B------:R-:W-:Y:S01]  /*c780*/  @!P0 FADD.FTZ R7, -R7, -RZ ;  /* 0x800000ff07078221 */ /* 0x000fe20000010100 */
[----:B------:R-:W-:Y:S01]  /*c790*/  @!P0 FADD.FTZ R21, -R21, -RZ ;  /* 0x800000ff15158221 */ /* 0x000fe20000010100 */
[----:B------:R-:W-:Y:S01]  /*c7a0*/  FMUL.FTZ R12, R12, R19 ;  /* 0x000000130c0c7220 */ /* 0x000fe20000410000 */
[----:B------:R-:W-:Y:S01]  /*c7b0*/  FMUL.FTZ R13, R13, R20 ;  /* 0x000000140d0d7220 */ /* 0x000fe20000410000 */
[----:B------:R-:W-:Y:S01]  /*c7c0*/  FMUL.FTZ R17, R17, R6 ;  /* 0x0000000611117220 */ /* 0x000fe20000410000 */
[----:B------:R-:W-:-:S02]  /*c7d0*/  HADD2.F32 R15, -RZ, R8.H1_H1 ;  /* 0x30000008ff0f7230 */ /* 0x000fc40000004100 */
[----:B------:R-:W-:Y:S01]  /*c7e0*/  FFMA.FTZ R0, R5, R4, R0 ;  /* 0x0000000405007223 */ /* 0x000fe20000010000 */
[----:B------:R-:W-:Y:S01]  /*c7f0*/  FMUL.FTZ R18, R18, R7 ;  /* 0x0000000712127220 */ /* 0x000fe20000410000 */
[----:B------:R-:W-:Y:S02]  /*c800*/  HADD2.F32 R6, -RZ, R29.H0_H0 ;  /* 0x2000001dff067230 */ /* 0x000fe40000004100 */
[----:B------:R-:W-:Y:S01]  /*c810*/  FMUL.FTZ R14, R14, R21 ;  /* 0x000000150e0e7220 */ /* 0x000fe20000410000 */
[----:B------:R-:W-:Y:S02]  /*c820*/  HADD2.F32 R8, -RZ, R9.H0_H0 ;  /* 0x20000009ff087230 */ /* 0x000fe40000004100 */
        /* <DEDUP_REMOVED lines=22> */
.L_x_6655:
[----:B------:R-:W-:Y:S05]  /*c990*/  BSYNC.RECONVERGENT B0 ;  /* 0x0000000000007941 */ /* 0x000fea0003800200 */
.L_x_6654:
[----:B------:R3:W-:Y:S02]  /*c9a0*/  STS.128 [R2+0x3800], R28 ;  /* 0x0038001c02007388 */ /* 0x0007e40000000c00 */
.L_x_6610:
[----:B------:R-:W-:Y:S05]  /*c9b0*/  BSYNC.RECONVERGENT B2 ;  /* 0x0000000000027941 */ /* 0x000fea0003800200 */
.L_x_6606:
[----:B------:R-:W-:Y:S01]  /*c9c0*/  IMAD.IADD R3, R74, 0x1, -R70 ;  /* 0x000000014a037824 */ /* 0x000fe200078e0a46 */
[----:B------:R-:W4:Y:S01]  /*c9d0*/  LDCU UR4, c[0x0][0x508] ;  /* 0x0000a100ff0477ac */ /* 0x000f220008000800 */
[----:B------:R-:W-:Y:S01]  /*c9e0*/  IMAD.SHL.U32 R77, R77, 0x400, RZ ;  /* 0x000004004d4d7824 */ /* 0x000fe200078e00ff */
[----:B------:R-:W-:Y:S02]  /*c9f0*/  LOP3.LUT R73, R73, 0x1f0, RZ, 0xc0, !PT ;  /* 0x000001f049497812 */ /* 0x000fe400078ec0ff */
[-C--:B------:R-:W-:Y:S02]  /*ca00*/  ISETP.GE.AND P4, PT, R34, R3.reuse, PT ;  /* 0x000000032200720c */ /* 0x080fe40003f86270 */
[-C--:B------:R-:W-:Y:S02]  /*ca10*/  ISETP.GE.AND P3, PT, R40, R3.reuse, PT ;  /* 0x000000032800720c */ /* 0x080fe40003f66270 */
[-C--:B------:R-:W-:Y:S02]  /*ca20*/  ISETP.GE.AND P6, PT, R124, R3.reuse, PT ;  /* 0x000000037c00720c */ /* 0x080fe40003fc6270 */
[----:B------:R-:W-:-:S02]  /*ca30*/  ISETP.GE.AND P5, PT, R26, R3, PT ;  /* 0x000000031a00720c */ /* 0x000fc40003fa6270 */
[-C--:B------:R-:W-:Y:S02]  /*ca40*/  ISETP.GE.AND P2, PT, R34, R3.reuse, PT ;  /* 0x000000032200720c */ /* 0x080fe40003f46270 */
[----:B------:R-:W-:Y:S02]  /*ca50*/  ISETP.GE.AND P1, PT, R40, R3, PT ;  /* 0x000000032800720c */ /* 0x000fe40003f26270 */
[----:B------:R-:W-:Y:S01]  /*ca60*/  LOP3.LUT R77, R77, 0x400, RZ, 0xc0, !PT ;  /* 0x000004004d4d7812 */ /* 0x000fe200078ec0ff */
[----:B-12---:R-:W4:Y:S04]  /*ca70*/  @!P4 LDC.64 R6, c[0x0][0x3b8] ;  /* 0x0000ee00ff06cb82 */ /* 0x006f280000000a00 */
[----:B------:R-:W-:Y:S02]  /*ca80*/  @!P6 IMAD.MOV.U32 R151, RZ, RZ, R149 ;  /* 0x000000ffff97e224 */ /* 0x000fe400078e0095 */
[----:B------:R-:W-:-:S02]  /*ca90*/  @!P5 LEA R12, P0, R71, R150, 0x1 ;  /* 0x00000096470cd211 */ /* 0x000fc400078008ff */
[----:B---3--:R-:W1:Y:S01]  /*caa0*/  @!P3 LDC.64 R4, c[0x0][0x3b8] ;  /* 0x0000ee00ff04bb82 */ /* 0x008e620000000a00 */
[----:B------:R-:W-:Y:S01]  /*cab0*/  @!PT LDS RZ, [RZ] ;  /* 0x00000000fffff984 */ /* 0x000fe20000000800 */
[----:B------:R-:W-:Y:S01]  /*cac0*/  @!PT LDS RZ, [RZ] ;  /* 0x00000000fffff984 */ /* 0x000fe20000000800 */
[----:B------:R-:W-:Y:S01]  /*cad0*/  @!PT LDS RZ, [RZ] ;  /* 0x00000000fffff984 */ /* 0x000fe20000000800 */
[----:B------:R-:W-:Y:S01]  /*cae0*/  @!P6 LDGSTS.E.BYPASS.LTC128B.128 [R2+0x4000], desc[UR6][R150.64] ;  /* 0x040000009602efae */ /* 0x000fe2000b981a06 */
[----:B------:R-:W-:-:S03]  /*caf0*/  @!P5 LEA.HI.X R13, R71, R149, R72, 0x1, P0 ;  /* 0x00000095470dd211 */ /* 0x000fc600000f0c48 */
[----:B------:R2:W-:Y:S04]  /*cb00*/  @!P6 LDGSTS.E.BYPASS.LTC128B.128 [R2+0x6000], desc[UR6][R150.64+0x80] ;  /* 0x060000809602efae */ /* 0x0005e8000b981a06 */
[----:B------:R-:W-:Y:S04]  /*cb10*/  @!P5 LDGSTS.E.BYPASS.LTC128B.128 [R2+0x4800], desc[UR6][R12.64] ;  /* 0x048000000c02dfae */ /* 0x000fe8000b981a06 */
[----:B------:R3:W-:Y:S01]  /*cb20*/  @!P5 LDGSTS.E.BYPASS.LTC128B.128 [R2+0x6800], desc[UR6][R12.64+0x80] ;  /* 0x068000800c02dfae */ /* 0x0007e2000b981a06 */
[----:B----4-:R-:W-:-:S04]  /*cb30*/  @!P4 LEA R10, P0, R6, R150, 0x6 ;  /* 0x00000096060ac211 */ /* 0x010fc800078030ff */
[----:B------:R-:W-:Y:S02]  /*cb40*/  @!P4 LEA.HI.X R11, R6, R149, R7, 0x6, P0 ;  /* 0x00000095060bc211 */ /* 0x000fe400000f3407 */
[----:B------:R-:W3:Y:S01]  /*cb50*/  @!P1 LDC.64 R6, c[0x0][0x3c0] ;  /* 0x0000f000ff069b82 */ /* 0x000ee20000000a00 */
[----:B-1----:R-:W-:Y:S02]  /*cb60*/  @!P3 IMAD R5, R5, 0x60, RZ ;  /* 0x000000600505b824 */ /* 0x002fe400078e02ff */
[----:B------:R-:W-:Y:S04]  /*cb70*/  @!P4 LDGSTS.E.BYPASS.LTC128B.128 [R2+0x5000], desc[UR6][R10.64] ;  /* 0x050000000a02cfae */ /* 0x000fe8000b981a06 */
[----:B------:R1:W-:Y:S01]  /*cb80*/  @!P4 LDGSTS.E.BYPASS.LTC128B.128 [R2+0x7000], desc[UR6][R10.64+0x80] ;  /* 0x070000800a02cfae */ /* 0x0003e2000b981a06 */
[----:B--2---:R-:W-:-:S02]  /*cb90*/  @!P3 IMAD.MOV.U32 R151, RZ, RZ, R149 ;  /* 0x000000ffff97b224 */ /* 0x004fc400078e0095 */
[----:B-----5:R-:W-:-:S04]  /*cba0*/  @!P3 IMAD.WIDE.U32 R8, R4, 0x60, R150 ;  /* 0x000000600408b825 */ /* 0x020fc800078e0096 */
[----:B------:R-:W-:Y:S02]  /*cbb0*/  @!P3 IMAD.IADD R9, R5, 0x1, R9 ;  /* 0x000000010509b824 */ /* 0x000fe400078e0209 */
[----:B------:R-:W2:Y:S03]  /*cbc0*/  @!P2 LDC.64 R4, c[0x0][0x3c0] ;  /* 0x0000f000ff04ab82 */ /* 0x000ea60000000a00 */
[----:B------:R-:W-:Y:S01]  /*cbd0*/  @!P3 LDGSTS.E.BYPASS.LTC128B.128 [R2+0x5800], desc[UR6][R8.64] ;  /* 0x058000000802bfae */ /* 0x000fe2000b981a06 */
[----:B---3--:R-:W-:-:S03]  /*cbe0*/  @!P1 IMAD.WIDE.U32 R12, R6, 0x60, R152 ;  /* 0x00000060060c9825 */ /* 0x008fc600078e0098 */
[----:B------:R2:W-:Y:S01]  /*cbf0*/  @!P3 LDGSTS.E.BYPASS.LTC128B.128 [R2+0x7800], desc[UR6][R8.64+0x80] ;  /* 0x078000800802bfae */ /* 0x0005e2000b981a06 */
[----:B------:R-:W-:Y:S01]  /*cc00*/  ISETP.GE.AND P3, PT, R26, R3, PT ;  /* 0x000000031a00720c */ /* 0x000fe20003f66270 */
[----:B------:R-:W-:Y:S01]  /*cc10*/  @!P1 IMAD R7, R7, 0x60, RZ ;  /* 0x0000006007079824 */ /* 0x000fe200078e02ff */
[----:B------:R-:W-:Y:S01]  /*cc20*/  LOP3.LUT R3, R118, 0x8, R154, 0x78, !PT ;  /* 0x0000000876037812 */ /* 0x000fe200078e789a */
[----:B------:R-:W0:Y:S01]  /*cc30*/  LDGDEPBAR ;  /* 0x00000000000079af */ /* 0x000e220000000000 */
[----:B------:R-:W-:Y:S02]  /*cc40*/  @!P1 IMAD.MOV.U32 R6, RZ, RZ, R12 ;  /* 0x000000ffff069224 */ /* 0x000fe400078e000c */
[----:B------:R-:W-:Y:S01]  /*cc50*/  LOP3.LUT R0, R3, 0x38, R78, 0x78, !PT ;  /* 0x0000003803007812 */ /* 0x000fe200078e784e */
[----:B------:R-:W-:-:S04]  /*cc60*/  @!P1 IMAD.IADD R7, R7, 0x1, R13 ;  /* 0x0000000107079824 */ /* 0x000fc800078e020d */
[----:B------:R-:W-:Y:S02]  /*cc70*/  IMAD R0, R0, 0x2, R77 ;  /* 0x0000000200007824 */ /* 0x000fe400078e024d */
[CC--:B-1----:R-:W-:Y:S02]  /*cc80*/  @!P3 LEA R10, P0, R75.reuse, R152.reuse, 0x1 ;  /* 0x000000984b0ab211 */ /* 0x0c2fe400078008ff */
[----:B------:R-:W-:Y:S02]  /*cc90*/  VIADD R146, R0, UR5 ;  /* 0x0000000500927c36 */ /* 0x000fe40008000000 */
[----:B------:R-:W-:Y:S02]  /*cca0*/  @!P3 LEA.HI.X R11, R75, R153, R76, 0x1, P0 ;  /* 0x000000994b0bb211 */ /* 0x000fe400000f0c4c */
[----:B--2---:R-:W-:Y:S01]  /*ccb0*/  @!P2 LEA R8, P0, R4, R152, 0x6 ;  /* 0x000000980408a211 */ /* 0x004fe200078030ff */
[----:B------:R-:W-:-:S04]  /*ccc0*/  DEPBAR.LE SB0, 0x0 ;  /* 0x000080000000791a */ /* 0x000fc80000000000 */
[----:B------:R-:W-:Y:S01]  /*ccd0*/  BAR.SYNC.DEFER_BLOCKING 0x0 ;  /* 0x0000000000007b1d */ /* 0x000fe20000010000 */
[----:B------:R-:W-:Y:S01]  /*cce0*/  @!P2 LEA.HI.X R9, R4, R153, R5, 0x6, P0 ;  /* 0x000000990409a211 */ /* 0x000fe200000f3405 */
[----:B------:R-:W-:Y:S02]  /*ccf0*/  IMAD.SHL.U32 R4, R154, 0x20, RZ ;  /* 0x000000209a047824 */ /* 0x000fe400078e00ff */
[----:B------:R-:W-:-:S03]  /*cd00*/  IMAD.MOV.U32 R5, RZ, RZ, 0x20 ;  /* 0x00000020ff057424 */ /* 0x000fc600078e00ff */
[----:B------:R-:W-:Y:S02]  /*cd10*/  LOP3.LUT R147, R69, 0x7c00, R4, 0xf8, !PT ;  /* 0x00007c0045937812 */ /* 0x000fe400078ef804 */
[----:B------:R-:W-:-:S03]  /*cd20*/  IADD3 R4, PT, PT, R73, 0x1, R156 ;  /* 0x0000000149047810 */ /* 0x000fc60007ffe09c */
        /* <DEDUP_REMOVED lines=31> */
[----:B------:R-:W-:Y:S01]  /*cf20*/  ISETP.GT.AND P0, PT, R103, R148, PT ;  /* 0x000000946700720c */ /* 0x000fe20003f04270 */
[----:B------:R-:W-:Y:S02]  /*cf30*/  LDSM.16.M88.4 R20, [R147] ;  /* 0x000000009314783b */ /* 0x000fe40000000200 */
[----:B------:R-:W-:Y:S02]  /*cf40*/  SEL R5, R5, 0xffffffe0, !P1 ;  /* 0xffffffe005057807 */ /* 0x000fe40004800000 */
[----:B------:R-:W2:Y:S03]  /*cf50*/  LDSM.16.M88.4 R48, [R0+UR5+0x4000] ;  /* 0x004000050030783b */ /* 0x000ea60008000200 */
[--C-:B------:R-:W-:Y:S01]  /*cf60*/  IMAD.IADD R145, R147, 0x1, R5.reuse ;  /* 0x0000000193917824 */ /* 0x100fe200078e0205 */
[----:B------:R-:W3:Y:S01]  /*cf70*/  LDSM.16.M88.4 R40, [R0+UR5+0x4800] ;  /* 0x004800050028783b */ /* 0x000ee20008000200 */
[----:B------:R-:W-:-:S03]  /*cf80*/  IMAD.IADD R141, R146, 0x1, R5 ;  /* 0x00000001928d7824 */ /* 0x000fc600078e0205 */
[----:B------:R-:W4:Y:S04]  /*cf90*/  LDSM.16.M88.4 R32, [R0+UR5+0x5000] ;  /* 0x005000050020783b */ /* 0x000f280008000200 */
[----:B------:R-:W4:Y:S04]  /*cfa0*/  LDSM.16.M88.4 R12, [R0+UR5+0x5800] ;  /* 0x00580005000c783b */ /* 0x000f280008000200 */
[----:B------:R-:W-:Y:S01]  /*cfb0*/  LDSM.16.M88.4 R84, [R145] ;  /* 0x000000009154783b */ /* 0x000fe20000000200 */
[----:B-1----:R-:W-:-:S03]  /*cfc0*/  IMAD.MOV.U32 R7, RZ, RZ, 0x40 ;  /* 0x00000040ff077424 */ /* 0x002fc600078e00ff */
[----:B------:R-:W1:Y:S04]  /*cfd0*/  LDSM.16.M88.4 R8, [R141+0x4800] ;  /* 0x004800008d08783b */ /* 0x000e680000000200 */
[----:B------:R-:W1:Y:S01]  /*cfe0*/  LDSM.16.M88.4 R16, [R141+0x4000] ;  /* 0x004000008d10783b */ /* 0x000e620000000200 */
[----:B------:R-:W-:-:S03]  /*cff0*/  SEL R7, R7, 0xffffffc0, !P2 ;  /* 0xffffffc007077807 */ /* 0x000fc60005000000 */
[----:B------:R-:W1:Y:S02]  /*d000*/  LDSM.16.M88.4 R92, [R141+0x5000] ;  /* 0x005000008d5c783b */ /* 0x000e640000000200 */
[--C-:B------:R-:W-:Y:S02]  /*d010*/  IMAD.IADD R144, R147, 0x1, R7.reuse ;  /* 0x0000000193907824 */ /* 0x100fe400078e0207 */
[----:B------:R-:W-:Y:S01]  /*d020*/  IMAD.IADD R140, R146, 0x1, R7 ;  /* 0x00000001928c7824 */ /* 0x000fe200078e0207 */
[----:B------:R-:W-:Y:S01]  /*d030*/  LDSM.16.M88.4 R88, [R141+0x5800] ;  /* 0x005800008d58783b */ /* 0x000fe20000000200 */
[C---:B------:R-:W-:Y:S02]  /*d040*/  IMAD.IADD R143, R5.reuse, 0x1, R144 ;  /* 0x00000001058f7824 */ /* 0x040fe400078e0290 */
[----:B------:R-:W-:Y:S01]  /*d050*/  IMAD.IADD R139, R5, 0x1, R140 ;  /* 0x00000001058b7824 */ /* 0x000fe200078e028c */
[----:B------:R-:W-:Y:S01]  /*d060*/  LDSM.16.M88.4 R60, [R144] ;  /* 0x00000000903c783b */ /* 0x000fe20000000200 */
[C---:B--2---:R-:W-:Y:S03]  /*d070*/  HMMA.16816.F32 R52, R20.reuse, R48, RZ ;  /* 0x000000301434723c */ /* 0x044fe600000018ff */
        /* <DEDUP_REMOVED lines=16> */
[----:B------:R-:W1:Y:S07]  /*d180*/  LDSM.16.M88.4 R8, [R143] ;  /* 0x000000008f08783b */ /* 0x000e6e0000000200 */
[C---:B------:R-:W-:Y:S08]  /*d190*/  HMMA.16816.F32 R52, R84.reuse, R16, R52 ;  /* 0x000000105434723c */ /* 0x040ff00000001834 */
[C---:B------:R-:W-:Y:S01]  /*d1a0*/  HMMA.16816.F32 R48, R84.reuse, R18, R48 ;  /* 0x000000125430723c */ /* 0x040fe20000001830 */
[----:B------:R-:W-:Y:S07]  /*d1b0*/  LDSM.16.M88.4 R16, [R139+0x5000] ;  /* 0x005000008b10783b */ /* 0x000fee0000000200 */
[----:B------:R-:W-:Y:S08]  /*d1c0*/  HMMA.16816.F32 R36, R84, R92, R36 ;  /* 0x0000005c5424723c */ /* 0x000ff00000001824 */
[C---:B--2---:R-:W-:Y:S08]  /*d1d0*/  HMMA.16816.F32 R44, R60.reuse, R12, R44 ;  /* 0x0000000c3c2c723c */ /* 0x044ff0000000182c */
[----:B------:R-:W-:Y:S01]  /*d1e0*/  HMMA.16816.F32 R40, R60, R14, R40 ;  /* 0x0000000e3c28723c */ /* 0x000fe20000001828 */
[----:B------:R-:W2:Y:S07]  /*d1f0*/  LDSM.16.M88.4 R12, [R139+0x5800] ;  /* 0x005800008b0c783b */ /* 0x000eae0000000200 */
        /* <DEDUP_REMOVED lines=14> */
[----:B------:R-:W3:Y:S04]  /*d2e0*/  LDSM.16.M88.4 R60, [R0+UR5+0x6800] ;  /* 0x00680005003c783b */ /* 0x000ee80008000200 */
[----:B------:R-:W-:Y:S03]  /*d2f0*/  LDSM.16.M88.4 R76, [R140+0x6000] ;  /* 0x006000008c4c783b */ /* 0x000fe60000000200 */
[C---:B-1----:R-:W-:Y:S08]  /*d300*/  HMMA.16816.F32 R52, R8.reuse, R56, R52 ;  /* 0x000000380834723c */ /* 0x042ff00000001834 */
[C---:B------:R-:W-:Y:S01]  /*d310*/  HMMA.16816.F32 R48, R8.reuse, R58, R48 ;  /* 0x0000003a0830723c */ /* 0x040fe20000001830 */
[----:B------:R-:W1:Y:S07]  /*d320*/  LDSM.16.M88.4 R56, [R0+UR5+0x7000] ;  /* 0x007000050038783b */ /* 0x000e6e0008000200 */
[C---:B------:R-:W-:Y:S08]  /*d330*/  HMMA.16816.F32 R44, R8.reuse, R24, R44 ;  /* 0x00000018082c723c */ /* 0x040ff0000000182c */
[C---:B------:R-:W-:Y:S01]  /*d340*/  HMMA.16816.F32 R40, R8.reuse, R26, R40 ;  /* 0x0000001a0828723c */ /* 0x040fe20000001828 */
[----:B------:R4:W1:Y:S07]  /*d350*/  LDSM.16.M88.4 R24, [R0+UR5+0x7800] ;  /* 0x007800050018783b */ /* 0x00086e0008000200 */
[C---:B--2---:R-:W-:Y:S08]  /*d360*/  HMMA.16816.F32 R28, R8.reuse, R12, R28 ;  /* 0x0000000c081c723c */ /* 0x044ff0000000181c */
[C---:B------:R-:W-:Y:S01]  /*d370*/  HMMA.16816.F32 R20, R8.reuse, R14, R20 ;  /* 0x0000000e0814723c */ /* 0x040fe20000001814 */
[----:B------:R-:W2:Y:S07]  /*d380*/  LDSM.16.M88.4 R12, [R141+0x6800] ;  /* 0x006800008d0c783b */ /* 0x000eae0000000200 */
[----:B------:R-:W-:Y:S01]  /*d390*/  HMMA.16816.F32 R36, R8, R16, R36 ;  /* 0x000000100824723c */ /* 0x000fe20000001824 */
[----:B----4-:R-:W-:-:S04]  /*d3a0*/  SHF.R.U32.HI R0, RZ, 0x2, R154 ;  /* 0x00000002ff007819 */ /* 0x010fc8000001169a */
[----:B------:R-:W-:-:S03]  /*d3b0*/  LOP3.LUT R0, R0, 0x7, RZ, 0xc0, !PT ;  /* 0x0000000700007812 */ /* 0x000fc600078ec0ff */
[----:B------:R-:W-:Y:S01]  /*d3c0*/  HMMA.16816.F32 R32, R8, R18, R32 ;  /* 0x000000120820723c */ /* 0x000fe20000001820 */
[----:B------:R-:W4:Y:S01]  /*d3d0*/  LDSM.16.M88.4 R16, [R141+0x6000] ;  /* 0x006000008d10783b */ /* 0x000f220000000200 */
[----:B------:R-:W-:-:S03]  /*d3e0*/  IADD3 R3, PT, PT, -R155, R4, R0 ;  /* 0x000000049b037210 */ /* 0x000fc60007ffe100 */
[----:B------:R-:W4:Y:S01]  /*d3f0*/  LDSM.16.M88.4 R8, [R141+0x7000] ;  /* 0x007000008d08783b */ /* 0x000f220000000200 */
[--C-:B------:R-:W-:Y:S02]  /*d400*/  IADD3 R3, PT, PT, R3, UR4, R74.reuse ;  /* 0x0000000403037c10 */ /* 0x100fe4000fffe04a */
[----:B---3--:R-:W-:Y:S02]  /*d410*/  HMMA.16816.F32 R44, R84, R60, R44 ;  /* 0x0000003c542c723c */ /* 0x008fe4000000182c */
[C---:B------:R-:W-:Y:S02]  /*d420*/  VIMNMX R0, PT, PT, R3.reuse, R74, PT ;  /* 0x0000004a03007248 */ /* 0x040fe40003fe0100 */
[----:B------:R-:W-:-:S04]  /*d430*/  VIADDMNMX R102, R3, 0x8, R74, PT ;  /* 0x0000000803667846 */ /* 0x000fc8000380014a */
        /* <DEDUP_REMOVED lines=8> */
[C---:B------:R-:W-:Y:S08]  /*d4c0*/  HMMA.16816.F32 R28, R84.reuse, R24, R28 ;  /* 0x00000018541c723c */ /* 0x040ff0000000181c */
[----:B------:R-:W-:Y:S01]  /*d4d0*/  HMMA.16816.F32 R84, R84, R26, R20 ;  /* 0x0000001a5454723c */ /* 0x000fe20000001814 */
[----:B------:R-:W-:Y:S04]  /*d4e0*/  LDSM.16.M88.4 R24, [R143+0x2000] ;  /* 0x002000008f18783b */ /* 0x000fe80000000200 */
[----:B------:R-:W-:Y:S03]  /*d4f0*/  LDSM.16.M88.4 R20, [R139+0x6000] ;  /* 0x006000008b14783b */ /* 0x000fe60000000200 */
[C---:B--2---:R-:W-:Y:S08]  /*d500*/  HMMA.16816.F32 R44, R88.reuse, R12, R44 ;  /* 0x0000000c582c723c */ /* 0x044ff0000000182c */
[C---:B------:R-:W-:Y:S01]  /*d510*/  HMMA.16816.F32 R40, R88.reuse, R14, R40 ;  /* 0x0000000e5828723c */ /* 0x040fe20000001828 */
[----:B------:R-:W2:Y:S07]  /*d520*/  LDSM.16.M88.4 R12, [R139+0x7000] ;  /* 0x007000008b0c783b */ /* 0x000eae0000000200 */
[C---:B----4-:R-:W-:Y:S08]  /*d530*/  HMMA.16816.F32 R52, R88.reuse, R16, R52 ;  /* 0x000000105834723c */ /* 0x050ff00000001834 */
[C---:B------:R-:W-:Y:S01]  /*d540*/  HMMA.16816.F32 R48, R88.reuse, R18, R48 ;  /* 0x000000125830723c */ /* 0x040fe20000001830 */
[----:B------:R-:W4:Y:S07]  /*d550*/  LDSM.16.M88.4 R16, [R139+0x6800] ;  /* 0x006800008b10783b */ /* 0x000f2e0000000200 */
[C---:B------:R-:W-:Y:S08]  /*d560*/  HMMA.16816.F32 R36, R88.reuse, R8, R36 ;  /* 0x000000085824723c */ /* 0x040ff00000001824 */
[----:B------:R-:W-:Y:S01]  /*d570*/  HMMA.16816.F32 R32, R88, R10, R32 ;  /* 0x0000000a5820723c */ /* 0x000fe20000001820 */
[----:B------:R-:W4:Y:S01]  /*d580*/  LDSM.16.M88.4 R8, [R139+0x7800] ;  /* 0x007800008b08783b */ /* 0x000f220000000200 */
[----:B------:R-:W-:-:S06]  /*d590*/  DEPBAR.LE SB0, 0x0 ;  /* 0x000080000000791a */ /* 0x000fcc0000000000 */
[C---:B------:R-:W-:Y:S08]  /*d5a0*/  HMMA.16816.F32 R28, R88.reuse, R92, R28 ;  /* 0x0000005c581c723c */ /* 0x040ff0000000181c */
[----:B------:R-:W-:Y:S08]  /*d5b0*/  HMMA.16816.F32 R84, R88, R94, R84 ;  /* 0x0000005e5854723c */ /* 0x000ff00000001854 */
[C---:B---3--:R-:W-:Y:S08]  /*d5c0*/  HMMA.16816.F32 R36, R80.reuse, R60, R36 ;  /* 0x0000003c5024723c */ /* 0x048ff00000001824 */
[C---:B------:R-:W-:Y:S08]  /*d5d0*/  HMMA.16816.F32 R32, R80.reuse, R62, R32 ;  /* 0x0000003e5020723c */ /* 0x040ff00000001820 */
[C---:B------:R-:W-:Y:S08]  /*d5e0*/  HMMA.16816.F32 R52, R80.reuse, R76, R52 ;  /* 0x0000004c5034723c */ /* 0x040ff00000001834 */
[C---:B------:R-:W-:Y:S08]  /*d5f0*/  HMMA.16816.F32 R48, R80.reuse, R78, R48 ;  /* 0x0000004e5030723c */ /* 0x040ff00000001830 */
[C---:B------:R-:W-:Y:S08]  /*d600*/  HMMA.16816.F32 R44, R80.reuse, R64, R44 ;  /* 0x00000040502c723c */ /* 0x040ff0000000182c */
[C---:B------:R-:W-:Y:S08]  /*d610*/  HMMA.16816.F32 R40, R80.reuse, R66, R40 ;  /* 0x000000425028723c */ /* 0x040ff00000001828 */
[C---:B-1----:R-:W-:Y:S08]  /*d620*/  HMMA.16816.F32 R28, R80.reuse, R56, R28 ;  /* 0x00000038501c723c */ /* 0x042ff0000000181c */
[----:B------:R-:W-:Y:S08]  /*d630*/  HMMA.16816.F32 R84, R80, R58, R84 ;  /* 0x0000003a5054723c */ /* 0x000ff00000001854 */
[C---:B--2---:R-:W-:Y:S08]  /*d640*/  HMMA.16816.F32 R36, R24.reuse, R12, R36 ;  /* 0x0000000c1824723c */ /* 0x044ff00000001824 */
[C---:B------:R-:W-:Y:S08]  /*d650*/  HMMA.16816.F32 R32, R24.reuse, R14, R32 ;  /* 0x0000000e1820723c */ /* 0x040ff00000001820 */
[C---:B------:R-:W-:Y:S08]  /*d660*/  HMMA.16816.F32 R52, R24.reuse, R20, R52 ;  /* 0x000000141834723c */ /* 0x040ff00000001834 */
[C---:B------:R-:W-:Y:S08]  /*d670*/  HMMA.16816.F32 R48, R24.reuse, R22, R48 ;  /* 0x000000161830723c */ /* 0x040ff00000001830 */
[C---:B----4-:R-:W-:Y:S08]  /*d680*/  HMMA.16816.F32 R44, R24.reuse, R16, R44 ;  /* 0x00000010182c723c */ /* 0x050ff0000000182c */
        /* <DEDUP_REMOVED lines=17> */
.L_x_6657:
        /* <DEDUP_REMOVED lines=60> */
.L_x_6658:
[----:B------:R-:W1:Y:S01]  /*db60*/  LDCU UR4, c[0x0][0x3bc] ;  /* 0x00007780ff0477ac */ /* 0x000e620008000800 */
[C---:B------:R-:W-:Y:S01]  /*db70*/  LEA R8, P0, R71.reuse, R150, 0x1 ;  /* 0x0000009647087211 */ /* 0x040fe200078008ff */
[----:B------:R-:W-:Y:S01]  /*db80*/  IMAD.MOV.U32 R151, RZ, RZ, R149 ;  /* 0x000000ffff977224 */ /* 0x000fe200078e0095 */
[----:B------:R-:W-:Y:S02]  /*db90*/  USHF.L.U32 UR8, UR10, 0x5, URZ ;  /* 0x000000050a087899 */ /* 0x000fe400080006ff */
[----:B------:R-:W-:Y:S02]  /*dba0*/  LEA.HI.X R9, R71, R149, R72, 0x1, P0 ;  /* 0x0000009547097211 */ /* 0x000fe400000f0c48 */
[----:B------:R-:W-:Y:S01]  /*dbb0*/  @!PT LDS RZ, [RZ] ;  /* 0x00000000fffff984 */ /* 0x000fe20000000800 */
[----:B------:R-:W-:Y:S01]  /*dbc0*/  @!PT LDS RZ, [RZ] ;  /* 0x00000000fffff984 */ /* 0x000fe20000000800 */
[----:B------:R-:W-:Y:S01]  /*dbd0*/  @!PT LDS RZ, [RZ] ;  /* 0x00000000fffff984 */ /* 0x000fe20000000800 */
[----:B------:R2:W-:Y:S02]  /*dbe0*/  LDGSTS.E.BYPASS.LTC128B.128 [R2+0x4000], desc[UR6][R150.64] ;  /* 0x0400000096027fae */ /* 0x0005e4000b981a06 */
[----:B------:R-:W-:Y:S02]  /*dbf0*/  IADD3 R10, P0, PT, R8, UR8, RZ ;  /* 0x00000008080a7c10 */ /* 0x000fe4000ff1e0ff */
[----:B------:R2:W-:Y:S04]  /*dc00*/  LDGSTS.E.BYPASS.LTC128B.128 [R2+0x6000], desc[UR6][R150.64+0x80] ;  /* 0x0600008096027fae */ /* 0x0005e8000b981a06 */
[----:B------:R2:W-:Y:S01]  /*dc10*/  LDGSTS.E.BYPASS.LTC128B.128 [R2+0x4800], desc[UR6][R8.64] ;  /* 0x0480000008027fae */ /* 0x0005e2000b981a06 */
[----:B-1----:R-:W-:-:S03]  /*dc20*/  USHF.L.U64.HI UR4, UR10, 0x5, UR4 ;  /* 0x000000050a047899 */ /* 0x002fc60008010204 */
[----:B------:R2:W-:Y:S03]  /*dc30*/  LDGSTS.E.BYPASS.LTC128B.128 [R2+0x6800], desc[UR6][R8.64+0x80] ;  /* 0x0680008008027fae */ /* 0x0005e6000b981a06 */
        /* <DEDUP_REMOVED lines=8> */
.L_x_6656:
[----:B------:R-:W-:Y:S01]  /*dcc0*/  IMAD.SHL.U32 R4, R154, 0x2, RZ ;  /* 0x000000029a047824 */ /* 0x000fe200078e00ff */
[----:B------:R-:W1:Y:S01]  /*dcd0*/  LDCU UR4, c[0x0][0x45c] ;  /* 0x00008b80ff0477ac */ /* 0x000e620008000800 */
[----:B------:R-:W-:-:S03]  /*dce0*/  IMAD.IADD R142, R69, 0x1, R68 ;  /* 0x00000001458e7824 */ /* 0x000fc600078e0244 */
        /* <DEDUP_REMOVED lines=8> */
[----:B------:R-:W-:Y:S01]  /*dd70*/  VIADD R17, R3, 0x30 ;  /* 0x0000003003117836 */ /* 0x000fe20000000000 */
[----:B------:R-:W-:Y:S01]  /*dd80*/  ISETP.GE.AND P6, PT, R9, R0, PT ;  /* 0x000000000900720c */ /* 0x000fe20003fc6270 */
[----:B------:R-:W-:Y:S01]  /*dd90*/  IMAD.IADD R138, R5, 0x1, R142 ;  /* 0x00000001058a7824 */ /* 0x000fe200078e028e */
[----:B------:R-:W-:Y:S01]  /*dda0*/  ISETP.GE.AND P2, PT, R9, R102, PT ;  /* 0x000000660900720c */ /* 0x000fe20003f46270 */
[----:B------:R-:W-:Y:S01]  /*ddb0*/  VIADD R9, R3, 0x9 ;  /* 0x0000000903097836 */ /* 0x000fe20000000000 */
[----:B------:R-:W-:Y:S01]  /*ddc0*/  ISETP.GE.AND P5, PT, R11, R0, PT ;  /* 0x000000000b00720c */ /* 0x000fe20003fa6270 */
[----:B------:R-:W-:Y:S01]  /*ddd0*/  IMAD.IADD R136, R5, 0x1, R137 ;  /* 0x0000000105887824 */ /* 0x000fe200078e0289 */
[----:B------:R-:W-:Y:S01]  /*dde0*/  ISETP.GE.AND P1, PT, R11, R102, PT ;  /* 0x000000660b00720c */ /* 0x000fe20003f26270 */
[----:B------:R-:W-:Y:S01]  /*ddf0*/  VIADD R11, R3, 0x10 ;  /* 0x00000010030b7836 */ /* 0x000fe20000000000 */
[C---:B------:R-:W-:Y:S01]  /*de00*/  ISETP.GE.AND P4, PT, R9.reuse, R0, PT ;  /* 0x000000000900720c */ /* 0x040fe20003f86270 */
[----:B------:R-:W-:Y:S01]  /*de10*/  LDSM.16.MT88.4 R76, [R138+0xa000] ;  /* 0x00a000008a4c783b */ /* 0x000fe20000004200 */
[----:B------:R-:W-:Y:S01]  /*de20*/  ISETP.GE.AND P0, PT, R9, R102, PT ;  /* 0x000000660900720c */ /* 0x000fe20003f06270 */
[----:B------:R-:W-:Y:S01]  /*de30*/  VIADD R9, R3, 0x11 ;  /* 0x0000001103097836 */ /* 0x000fe20000000000 */
[----:B------:R-:W-:Y:S01]  /*de40*/  FSEL R56, R53, -INF , !P6 ;  /* 0xff80000035387808 */ /* 0x000fe20007000000 */
[----:B------:R-:W-:Y:S01]  /*de50*/  LDSM.16.MT88.4 R60, [R136+0x8000] ;  /* 0x00800000883c783b */ /* 0x000fe20000004200 */
        /* <DEDUP_REMOVED lines=26> */
[C---:B------:R-:W-:Y:S02]  /*e000*/  ISETP.GE.AND P5, PT, R9.reuse, R0, PT ;  /* 0x000000000900720c */ /* 0x040fe40003fa6270 */
        /* <DEDUP_REMOVED lines=10> */
[----:B------:R-:W-:Y:S02]  /*e0b0*/  ISETP.GE.AND P5, PT, R9, R0, PT ;  /* 0x000000000900720c */ /* 0x000fe40003fa6270 */
[----:B------:R-:W-:-:S02]  /*e0c0*/  FSEL R116, R36, -INF , !P6 ;  /* 0xff80000024747808 */ /* 0x000fc40007000000 */
[----:B------:R-:W-:Y:S02]  /*e0d0*/  FSEL R52, R52, -INF , !P3 ;  /* 0xff80000034347808 */ /* 0x000fe40005800000 */
[----:B------:R-:W-:Y:S02]  /*e0e0*/  ISETP.GE.AND P6, PT, R3, R102, PT ;  /* 0x000000660300720c */ /* 0x000fe40003fc6270 */
[----:B------:R-:W-:Y:S02]  /*e0f0*/  FSEL R164, R33, -INF , !P5 ;  /* 0xff80000021a47808 */ /* 0x000fe40006800000 */
[----:B------:R-:W-:Y:S02]  /*e100*/  FMNMX3.FTZ R19, R52, R56, R58, !PT ;  /* 0x0000003834137276 */ /* 0x000fe4000781003a */
[----:B------:R-:W-:Y:S02]  /*e110*/  ISETP.GE.AND P5, PT, R11, R0, PT ;  /* 0x000000000b00720c */ /* 0x000fe40003fa6270 */
[----:B------:R-:W-:-:S02]  /*e120*/  FSEL R54, R54, -INF , !P6 ;  /* 0xff80000036367808 */ /* 0x000fc40007000000 */
[----:B------:R-:W-:Y:S02]  /*e130*/  FMNMX3.FTZ R19, R19, R48, R6, !PT ;  /* 0x0000003013137276 */ /* 0x000fe40007810006 */
[----:B------:R-:W-:Y:S02]  /*e140*/  FSEL R132, R13, -INF , !P5 ;  /* 0xff8000000d847808 */ /* 0x000fe40006800000 */
[----:B------:R-:W-:Y:S02]  /*e150*/  FMNMX3.FTZ R13, R54, R26, R50, !PT ;  /* 0x0000001a360d7276 */ /* 0x000fe40007810032 */
[----:B------:R-:W-:Y:S01]  /*e160*/  ISETP.GE.AND P3, PT, R9, R102, PT ;  /* 0x000000660900720c */ /* 0x000fe20003f66270 */
[C---:B------:R-:W-:Y:S01]  /*e170*/  VIADD R9, R3.reuse, 0x38 ;  /* 0x0000003803097836 */ /* 0x040fe20000000000 */
[----:B------:R-:W-:Y:S01]  /*e180*/  FSEL R118, R32, -INF , !P4 ;  /* 0xff80000020767808 */ /* 0x000fe20006000000 */
[----:B------:R-:W-:Y:S01]  /*e190*/  VIADD R3, R3, 0x39 ;  /* 0x0000003903037836 */ /* 0x000fe20000000000 */
[----:B------:R-:W-:-:S02]  /*e1a0*/  ISETP.GE.AND P4, PT, R17, R0, PT ;  /* 0x000000001100720c */ /* 0x000fc40003f86270 */
[----:B------:R-:W-:Y:S02]  /*e1b0*/  FMNMX3.FTZ R19, R19, R4, R22, !PT ;  /* 0x0000000413137276 */ /* 0x000fe40007810016 */
[----:B------:R-:W-:Y:S02]  /*e1c0*/  FMNMX3.FTZ R13, R13, R24, R18, !PT ;  /* 0x000000180d0d7276 */ /* 0x000fe40007810012 */
[----:B------:R-:W-:Y:S02]  /*e1d0*/  FSEL R134, R12, -INF , !P4 ;  /* 0xff8000000c867808 */ /* 0x000fe40006000000 */
[----:B------:R-:W-:Y:S02]  /*e1e0*/  FMNMX3.FTZ R19, R19, R20, R116, !PT ;  /* 0x0000001413137276 */ /* 0x000fe40007810074 */
[----:B------:R-:W-:Y:S02]  /*e1f0*/  ISETP.GE.AND P4, PT, R9, R0, PT ;  /* 0x000000000900720c */ /* 0x000fe40003f86270 */
[----:B------:R-:W-:-:S02]  /*e200*/  FSEL R120, R38, -INF , !P2 ;  /* 0xff80000026787808 */ /* 0x000fc40005000000 */
[----:B------:R-:W-:Y:S02]  /*e210*/  FMNMX3.FTZ R13, R13, R16, R10, !PT ;  /* 0x000000100d0d7276 */ /* 0x000fe4000781000a */
[----:B------:R-:W-:Y:S02]  /*e220*/  FMNMX3.FTZ R19, R19, R166, R118, !PT ;  /* 0x000000a613137276 */ /* 0x000fe40007810076 */
[----:B------:R-:W-:Y:S02]  /*e230*/  ISETP.GE.AND P5, PT, R3, R0, PT ;  /* 0x000000000300720c */ /* 0x000fe40003fa6270 */
[----:B------:R-:W-:Y:S02]  /*e240*/  FSEL R130, R84, -INF , !P4 ;  /* 0xff80000054827808 */ /* 0x000fe40006000000 */
[-C--:B------:R-:W-:Y:S02]  /*e250*/  ISETP.GE.AND P2, PT, R9, R102.reuse, PT ;  /* 0x000000660900720c */ /* 0x080fe40003f46270 */
        /* <DEDUP_REMOVED lines=20> */
[----:B------:R-:W-:-:S05]  /*e3a0*/  FMNMX.FTZ R14, R124, R9, !PT ;  /* 0x000000097c0e7209 */ /* 0x000fca0007810000 */
[----:B------:R-:W3:Y:S01]  /*e3b0*/  SHFL.BFLY PT, R3, R14, 0x2, 0x1f ;  /* 0x0c401f000e037f89 */ /* 0x000ee200000e0000 */
        /* <DEDUP_REMOVED lines=24> */
[----:B------:R-:W1:Y:S01]  /*e540*/  LDSM.16.MT88.4 R52, [R137+0x8000] ;  /* 0x008000008934783b */ /* 0x000e620000004200 */
[--C-:B------:R-:W-:Y:S01]  /*e550*/  FFMA.FTZ R33, R22, UR4, -R29.reuse ;  /* 0x0000000416217c23 */ /* 0x100fe2000801081d */
[----:B------:R-:W-:Y:S01]  /*e560*/  FFMA.FTZ R32, R20, UR4, -R29 ;  /* 0x0000000414207c23 */ /* 0x000fe2000801081d */
[----:B------:R-:W2:Y:S01]  /*e570*/  MUFU.EX2 R111, R111 ;  /* 0x0000006f006f7308 */ /* 0x000ea20000000800 */
[----:B------:R-:W3:Y:S01]  /*e580*/  LDSM.16.MT88.4 R4, [R136+0xa000] ;  /* 0x00a000008804783b */ /* 0x000ee20000004200 */
[--C-:B------:R-:W-:Y:S01]  /*e590*/  FFMA.FTZ R107, R18, UR4, -R123.reuse ;  /* 0x00000004126b7c23 */ /* 0x100fe2000801087b */
[--C-:B------:R-:W-:Y:S01]  /*e5a0*/  FFMA.FTZ R106, R16, UR4, -R123.reuse ;  /* 0x00000004106a7c23 */ /* 0x100fe2000801087b */
[--C-:B------:R-:W-:Y:S01]  /*e5b0*/  FFMA.FTZ R34, R10, UR4, -R123.reuse ;  /* 0x000000040a227c23 */ /* 0x100fe2000801087b */
[----:B------:R-:W-:Y:S01]  /*e5c0*/  FFMA.FTZ R105, R8, UR4, -R123 ;  /* 0x0000000408697c23 */ /* 0x000fe2000801087b */
[----:B------:R-:W-:Y:S01]  /*e5d0*/  LDSM.16.MT88.4 R20, [R136+0x8800] ;  /* 0x008800008814783b */ /* 0x000fe20000004200 */
[--C-:B------:R-:W-:Y:S01]  /*e5e0*/  FFMA.FTZ R116, R116, UR4, -R29.reuse ;  /* 0x0000000474747c23 */ /* 0x100fe2000801081d */
[----:B------:R-:W-:Y:S01]  /*e5f0*/  MUFU.EX2 R104, R104 ;  /* 0x0000006800687308 */ /* 0x000fe20000000800 */
[--C-:B------:R-:W-:Y:S01]  /*e600*/  FFMA.FTZ R117, R166, UR4, -R29.reuse ;  /* 0x00000004a6757c23 */ /* 0x100fe2000801081d */
[----:B------:R-:W4:Y:S01]  /*e610*/  LDSM.16.MT88.4 R8, [R137+0x8800] ;  /* 0x008800008908783b */ /* 0x000f220000004200 */
[--C-:B------:R-:W-:Y:S01]  /*e620*/  FFMA.FTZ R118, R118, UR4, -R29.reuse ;  /* 0x0000000476767c23 */ /* 0x100fe2000801081d */
[----:B------:R-:W-:Y:S01]  /*e630*/  FFMA.FTZ R119, R164, UR4, -R29 ;  /* 0x00000004a4777c23 */ /* 0x000fe2000801081d */
[--C-:B------:R-:W-:Y:S01]  /*e640*/  FFMA.FTZ R120, R120, UR4, -R123.reuse ;  /* 0x0000000478787c23 */ /* 0x100fe2000801087b */
[----:B------:R-:W5:Y:S01]  /*e650*/  LDSM.16.MT88.4 R16, [R142+0xa800] ;  /* 0x00a800008e10783b */ /* 0x000f620000004200 */
[--C-:B------:R-:W-:Y:S01]  /*e660*/  FFMA.FTZ R121, R162, UR4, -R123.reuse ;  /* 0x00000004a2797c23 */ /* 0x100fe2000801087b */
[----:B------:R-:W1:Y:S01]  /*e670*/  MUFU.EX2 R35, R35 ;  /* 0x0000002300237308 */ /* 0x000e620000000800 */
[----:B--2---:R-:W-:Y:S01]  /*e680*/  F2FP.F16.F32.PACK_AB R84, R111, R112 ;  /* 0x000000706f54723e */ /* 0x004fe200000000ff */
[----:B------:R-:W-:Y:S01]  /*e690*/  LDSM.16.MT88.4 R24, [R138+0x8800] ;  /* 0x008800008a18783b */ /* 0x000fe20000004200 */
        /* <DEDUP_REMOVED lines=14> */
[----:B-1----:R-:W-:-:S02]  /*e780*/  F2FP.F16.F32.PACK_AB R86, R35, R104 ;  /* 0x000000682356723e */ /* 0x002fc400000000ff */
[----:B------:R-:W-:-:S05]  /*e790*/  ISETP.GT.AND P0, PT, R103, R148, PT ;  /* 0x000000946700720c */ /* 0x000fca0003f04270 */
[----:B------:R-:W-:Y:S08]  /*e7a0*/  MUFU.EX2 R110, R110 ;  /* 0x0000006e006e7308 */ /* 0x000ff00000000800 */
[----:B------:R-:W1:Y:S01]  /*e7b0*/  MUFU.EX2 R113, R113 ;  /* 0x0000007100717308 */ /* 0x000e620000000800 */
[----:B--2---:R-:W-:Y:S01]  /*e7c0*/  F2FP.F16.F32.PACK_AB R85, R115, R114 ;  /* 0x000000727355723e */ /* 0x004fe200000000ff */
[----:B------:R-:W-:-:S06]  /*e7d0*/  FADD.FTZ R115, R114, R115 ;  /* 0x0000007372737221 */ /* 0x000fcc0000010000 */
        /* <DEDUP_REMOVED lines=32> */
[----:B---3--:R-:W-:Y:S01]  /*e9e0*/  HMMA.16816.F32 R88, R84, R4, RZ ;  /* 0x000000045458723c */ /* 0x008fe200000018ff */
[----:B--2---:R-:W-:-:S02]  /*e9f0*/  F2FP.F16.F32.PACK_AB R4, R108, R109 ;  /* 0x0000006d6c04723e */ /* 0x004fc400000000ff */
[----:B-1----:R-:W-:-:S04]  /*ea00*/  F2FP.F16.F32.PACK_AB R5, R106, R107 ;  /* 0x0000006b6a05723e */ /* 0x002fc800000000ff */
        /* <DEDUP_REMOVED lines=8> */
[----:B------:R-:W3:Y:S04]  /*ea90*/  LDSM.16.MT88.4 R12, [R138+0xa800] ;  /* 0x00a800008a0c783b */ /* 0x000ee80000004200 */
[----:B------:R-:W-:Y:S03]  /*eaa0*/  MUFU.EX2 R131, R131 ;  /* 0x0000008300837308 */ /* 0x000fe60000000800 */
[C---:B------:R-:W-:Y:S05]  /*eab0*/  HMMA.16816.F32 R48, R4.reuse, R8, R48 ;  /* 0x000000080430723c */ /* 0x040fea0000001830 */
        /* <DEDUP_REMOVED lines=9> */
[C---:B---3--:R-:W-:Y:S08]  /*eb50*/  HMMA.16816.F32 R72, R4.reuse, R12, R72 ;  /* 0x0000000c0448723c */ /* 0x048ff00000001848 */
[C---:B------:R-:W-:Y:S01]  /*eb60*/  HMMA.16816.F32 R76, R4.reuse, R14, R76 ;  /* 0x0000000e044c723c */ /* 0x040fe2000000184c */
[----:B------:R-:W3:Y:S07]  /*eb70*/  LDSM.16.MT88.4 R12, [R137+0x9000] ;  /* 0x00900000890c783b */ /* 0x000eee0000004200 */
[C---:B-1----:R-:W-:Y:S08]  /*eb80*/  HMMA.16816.F32 R92, R4.reuse, R8, R92 ;  /* 0x00000008045c723c */ /* 0x042ff0000000185c */
[C---:B------:R-:W-:Y:S01]  /*eb90*/  HMMA.16816.F32 R80, R4.reuse, R10, R80 ;  /* 0x0000000a0450723c */ /* 0x040fe20000001850 */
[----:B------:R-:W1:Y:S07]  /*eba0*/  LDSM.16.MT88.4 R8, [R136+0x9000] ;  /* 0x009000008808783b */ /* 0x000e6e0000004200 */
        /* <DEDUP_REMOVED lines=21> */
[C---:B--2---:R-:W-:Y:S08]  /*ed00*/  HMMA.16816.F32 R64, R4.reuse, R20, R64 ;  /* 0x000000140440723c */ /* 0x044ff00000001840 */
[C---:B---3--:R-:W-:Y:S08]  /*ed10*/  HMMA.16816.F32 R72, R4.reuse, R12, R72 ;  /* 0x0000000c0448723c */ /* 0x048ff00000001848 */
[C---:B------:R-:W-:Y:S01]  /*ed20*/  HMMA.16816.F32 R76, R4.reuse, R14, R76 ;  /* 0x0000000e044c723c */ /* 0x040fe2000000184c */
[----:B------:R-:W2:Y:S07]  /*ed30*/  LDSM.16.MT88.4 R12, [R138+0x9800] ;  /* 0x009800008a0c783b */ /* 0x000eae0000004200 */
[C---:B-1----:R-:W-:Y:S08]  /*ed40*/  HMMA.16816.F32 R88, R4.reuse, R8, R88 ;  /* 0x000000080458723c */ /* 0x042ff00000001858 */
[C---:B------:R-:W-:Y:S01]  /*ed50*/  HMMA.16816.F32 R84, R4.reuse, R10, R84 ;  /* 0x0000000a0454723c */ /* 0x040fe20000001854 */
[----:B------:R-:W1:Y:S07]  /*ed60*/  LDSM.16.MT88.4 R8, [R142+0xb800] ;  /* 0x00b800008e08783b */ /* 0x000e6e0000004200 */
[C---:B------:R-:W-:Y:S01]  /*ed70*/  HMMA.16816.F32 R68, R4.reuse, R22, R68 ;  /* 0x000000160444723c */ /* 0x040fe20000001844 */
[----:B------:R-:W3:Y:S07]  /*ed80*/  LDSM.16.MT88.4 R20, [R136+0x9800] ;  /* 0x009800008814783b */ /* 0x000eee0000004200 */
[C---:B-----5:R-:W-:Y:S08]  /*ed90*/  HMMA.16816.F32 R92, R4.reuse, R16, R92 ;  /* 0x00000010045c723c */ /* 0x060ff0000000185c */
[C---:B------:R-:W-:Y:S01]  /*eda0*/  HMMA.16816.F32 R80, R4.reuse, R18, R80 ;  /* 0x000000120450723c */ /* 0x040fe20000001850 */
[----:B------:R-:W5:Y:S07]  /*edb0*/  LDSM.16.MT88.4 R16, [R138+0xb800] ;  /* 0x00b800008a10783b */ /* 0x000f6e0000004200 */
[C---:B------:R-:W-:Y:S08]  /*edc0*/  HMMA.16816.F32 R96, R4.reuse, R24, R96 ;  /* 0x000000180460723c */ /* 0x040ff00000001860 */
[----:B------:R-:W-:Y:S01]  /*edd0*/  HMMA.16816.F32 R36, R4, R26, R36 ;  /* 0x0000001a0424723c */ /* 0x000fe20000001824 */
[----:B------:R-:W-:Y:S01]  /*ede0*/  F2FP.F16.F32.PACK_AB R4, R132, R127 ;  /* 0x0000007f8404723e */ /* 0x000fe200000000ff */
[----:B------:R-:W-:Y:S01]  /*edf0*/  LDSM.16.MT88.4 R24, [R137+0x9800] ;  /* 0x009800008918783b */ /* 0x000fe20000004200 */
[----:B------:R-:W-:-:S02]  /*ee00*/  F2FP.F16.F32.PACK_AB R6, R130, R129 ;  /* 0x000000818206723e */ /* 0x000fc400000000ff */
[----:B----4-:R-:W-:Y:S02]  /*ee10*/  F2FP.F16.F32.PACK_AB R5, R128, R131 ;  /* 0x000000838005723e */ /* 0x010fe400000000ff */
[----:B------:R-:W-:-:S07]  /*ee20*/  F2FP.F16.F32.PACK_AB R7, R163, R126 ;  /* 0x0000007ea307723e */ /* 0x000fce00000000ff */
[C---:B--2---:R-:W-:Y:S08]  /*ee30*/  HMMA.16816.F32 R40, R4.reuse, R12, R40 ;  /* 0x0000000c0428723c */ /* 0x044ff00000001828 */
[C---:B------:R-:W-:Y:S01]  /*ee40*/  HMMA.16816.F32 R44, R4.reuse, R14, R44 ;  /* 0x0000000e042c723c */ /* 0x040fe2000000182c */
[----:B------:R-:W2:Y:S07]  /*ee50*/  LDSM.16.MT88.4 R12, [R137+0xb800] ;  /* 0x00b80000890c783b */ /* 0x000eae0000004200 */
[C---:B-1----:R-:W-:Y:S08]  /*ee60*/  HMMA.16816.F32 R64, R4.reuse, R8, R64 ;  /* 0x000000080440723c */ /* 0x042ff00000001840 */
[C---:B------:R-:W-:Y:S01]  /*ee70*/  HMMA.16816.F32 R68, R4.reuse, R10, R68 ;  /* 0x0000000a0444723c */ /* 0x040fe20000001844 */
[----:B------:R-:W1:Y:S07]  /*ee80*/  LDSM.16.MT88.4 R8, [R136+0xb800] ;  /* 0x00b800008808783b */ /* 0x000e6e0000004200 */
[----:B---3--:R-:W-:Y:S01]  /*ee90*/  HMMA.16816.F32 R56, R4, R20, R56 ;  /* 0x000000140438723c */ /* 0x008fe20000001838 */
[----:B------:R-:W-:-:S04]  /*eea0*/  FADD.FTZ R20, R110, R115 ;  /* 0x000000736e147221 */ /* 0x000fc80000010000 */
[----:B------:R-:W-:-:S03]  /*eeb0*/  FADD.FTZ R20, R113, R20 ;  /* 0x0000001471147221 */ /* 0x000fc60000010000 */
[----:B-----5:R-:W-:Y:S01]  /*eec0*/  HMMA.16816.F32 R72, R4, R16, R72 ;  /* 0x000000100448723c */ /* 0x020fe20000001848 */
        /* <DEDUP_REMOVED lines=32> */
[C---:B------:R-:W-:Y:S08]  /*f0d0*/  HMMA.16816.F32 R60, R4.reuse, R22, R60 ;  /* 0x00000016043c723c */ /* 0x040ff0000000183c */
[C---:B------:R-:W-:Y:S08]  /*f0e0*/  HMMA.16816.F32 R76, R4.reuse, R18, R76 ;  /* 0x00000012044c723c */ /* 0x040ff0000000184c */
[C---:B------:R-:W-:Y:S08]  /*f0f0*/  HMMA.16816.F32 R80, R4.reuse, R14, R80 ;  /* 0x0000000e0450723c */ /* 0x040ff00000001850 */
[----:B------:R-:W-:Y:S01]  /*f100*/  HMMA.16816.F32 R84, R4, R10, R84 ;  /* 0x0000000a0454723c */ /* 0x000fe20000001854 */
[----:B------:R-:W-:-:S04]  /*f110*/  NOP ;  /* 0x0000000000007918 */ /* 0x000fc80000000000 */
[----:B------:R-:W-:-:S15]  /*f120*/  @!P0 BRA `(.L_x_6659) ;  /* 0x0000002800f88947 */ /* 0x000fde0003800000 */
        /* <DEDUP_REMOVED lines=11> */
[----:B------:R-:W-:Y:S01]  /*f1e0*/  IABS R9, R6 ;  /* 0x0000000600097213 */ /* 0x000fe20000000000 */
[----:B------:R-:W3:Y:S03]  /*f1f0*/  LDCU.64 UR8, c[0x0][0x3a8] ;  /* 0x00007500ff0877ac */ /* 0x000ee60008000a00 */
[----:B------:R-:W-:-:S02]  /*f200*/  IABS R11, R4 ;  /* 0x00000004000b7213 */ /* 0x000fc40000000000 */
        /* <DEDUP_REMOVED lines=55> */
.L_x_6660:
        /* <DEDUP_REMOVED lines=8> */
.L_x_6661:
[----:B------:R-:W1:Y:S01]  /*f600*/  LDCU UR8, c[0x0][0x3c4] ;  /* 0x00007880ff0877ac */ /* 0x000e620008000800 */
[----:B------:R-:W-:Y:S01]  /*f610*/  @!PT LDS RZ, [RZ] ;  /* 0x00000000fffff984 */ /* 0x000fe20000000800 */
[----:B------:R-:W-:Y:S01]  /*f620*/  @!PT LDS RZ, [RZ] ;  /* 0x00000000fffff984 */ /* 0x000fe20000000800 */
[----:B------:R-:W-:Y:S01]  /*f630*/  @!PT LDS RZ, [RZ] ;  /* 0x00000000fffff984 */ /* 0x000fe20000000800 */
[----:B------:R-:W-:Y:S01]  /*f640*/  LDGSTS.E.BYPASS.LTC128B.128 [R2+0x8000], desc[UR6][R152.64] ;  /* 0x0800000098027fae */ /* 0x000fe2000b981a06 */
[----:B------:R-:W-:Y:S01]  /*f650*/  IMAD.SHL.U32 R103, R154, 0x2, RZ ;  /* 0x000000029a677824 */ /* 0x000fe200078e00ff */
[----:B------:R-:W-:Y:S02]  /*f660*/  USHF.L.U32 UR9, UR10, 0x5, URZ ;  /* 0x000000050a097899 */ /* 0x000fe400080006ff */
[----:B------:R-:W-:Y:S04]  /*f670*/  LDGSTS.E.BYPASS.LTC128B.128 [R2+0xa000], desc[UR6][R152.64+0x80] ;  /* 0x0a00008098027fae */ /* 0x000fe8000b981a06 */
        /* <DEDUP_REMOVED lines=59> */
[----:B------:R-:W4:Y:S03]  /*fa30*/  LDSM.16.M88.4 R112, [R146+0x6000] ;  /* 0x006000009270783b */ /* 0x000f260000000200 */
[C---:B-----5:R-:W-:Y:S08]  /*fa40*/  HMMA.16816.F32 R108, R116.reuse, R8, R108 ;  /* 0x00000008746c723c */ /* 0x060ff0000000186c */
        /* <DEDUP_REMOVED lines=45> */
[----:B------:R-:W-:-:S05]  /*fd20*/  LOP3.LUT R4, R103, 0x6, RZ, 0xc0, !PT ;  /* 0x0000000667047812 */ /* 0x000fca00078ec0ff */
[----:B------:R-:W-:Y:S02]  /*fd30*/  IMAD R103, R101, 0x40, R4 ;  /* 0x0000004065677824 */ /* 0x000fe400078e0204 */
[----:B------:R-:W-:Y:S01]  /*fd40*/  HMMA.16816.F32 R12, R128, R114, R12 ;  /* 0x00000072800c723c */ /* 0x000fe2000000180c */
[----:B------:R-:W2:Y:S01]  /*fd50*/  LDSM.16.M88.4 R112, [R139+0x7000] ;  /* 0x007000008b70783b */ /* 0x000ea20000000200 */
[----:B------:R-:W-:-:S05]  /*fd60*/  VIADD R5, R103, 0xffffff80 ;  /* 0xffffff8067057836 */ /* 0x000fca0000000000 */
[C---:B------:R-:W-:Y:S01]  /*fd70*/  ISETP.GE.AND P6, PT, R5.reuse, R0, PT ;  /* 0x000000000500720c */ /* 0x040fe20003fc6270 */
[----:B------:R-:W-:Y:S01]  /*fd80*/  HMMA.16816.F32 R104, R8, R6, R104 ;  /* 0x000000060868723c */ /* 0x000fe20000001868 */
[----:B------:R-:W-:Y:S01]  /*fd90*/  ISETP.GE.AND P5, PT, R5, R102, PT ;  /* 0x000000660500720c */ /* 0x000fe20003fa6270 */
[C---:B------:R-:W-:Y:S02]  /*fda0*/  VIADD R5, R103.reuse, 0xffffff81 ;  /* 0xffffff8167057836 */ /* 0x040fe40000000000 */
[----:B------:R-:W-:-:S03]  /*fdb0*/  VIADD R7, R103, 0xffffff89 ;  /* 0xffffff8967077836 */ /* 0x000fc60000000000 */
[C---:B------:R-:W-:Y:S01]  /*fdc0*/  ISETP.GE.AND P2, PT, R5.reuse, R0, PT ;  /* 0x000000000500720c */ /* 0x040fe20003f46270 */
[----:B------:R-:W-:Y:S01]  /*fdd0*/  HMMA.16816.F32 R24, R128, R116, R24 ;  /* 0x000000748018723c */ /* 0x000fe20000001818 */
[----:B------:R-:W-:Y:S01]  /*fde0*/  ISETP.GE.AND P1, PT, R5, R102, PT ;  /* 0x000000660500720c */ /* 0x000fe20003f26270 */
[----:B------:R-:W-:Y:S01]  /*fdf0*/  VIADD R5, R103, 0xffffff90 ;  /* 0xffffff9067057836 */ /* 0x000fe20000000000 */
[----:B------:R-:W-:Y:S01]  /*fe00*/  ISETP.GE.AND P3, PT, R7, R0, PT ;  /* 0x000000000700720c */ /* 0x000fe20003f66270 */
[----:B------:R-:W-:-:S04]  /*fe10*/  VIADD R117, R103, 0xffffff88 ;  /* 0xffffff8867757836 */ /* 0x000fc80000000000 */
[----:B------:R-:W-:Y:S01]  /*fe20*/  HMMA.16816.F32 R20, R128, R118, R20 ;  /* 0x000000768014723c */ /* 0x000fe20000001814 */
[----:B------:R-:W-:Y:S02]  /*fe30*/  FSEL R128, R108, -INF , !P6 ;  /* 0xff8000006c807808 */ /* 0x000fe40007000000 */
[----:B------:R-:W-:Y:S02]  /*fe40*/  FSEL R129, R110, -INF , !P5 ;  /* 0xff8000006e817808 */ /* 0x000fe40006800000 */
[----:B------:R-:W-:Y:S02]  /*fe50*/  FSEL R130, R109, -INF , !P2 ;  /* 0xff8000006d827808 */ /* 0x000fe40005000000 */
[----:B------:R-:W-:Y:S01]  /*fe60*/  ISETP.GE.AND P6, PT, R7, R102, PT ;  /* 0x000000660700720c */ /* 0x000fe20003fc6270 */
[----:B-1----:R-:W-:Y:S01]  /*fe70*/  HMMA.16816.F32 R32, R8, R120, R32 ;  /* 0x000000780820723c */ /* 0x002fe20000001820 */
[C---:B------:R-:W-:Y:S02]  /*fe80*/  ISETP.GE.AND P5, PT, R5.reuse, R0, PT ;  /* 0x000000000500720c */ /* 0x040fe40003fa6270 */
[----:B------:R-:W-:-:S02]  /*fe90*/  ISETP.GE.AND P2, PT, R5, R102, PT ;  /* 0x000000660500720c */ /* 0x000fc40003f46270 */
[----:B------:R-:W1:Y:S01]  /*fea0*/  LDSM.16.M88.4 R4, [R139+0x7800] ;  /* 0x007800008b04783b */ /* 0x000e620000000200 */
[----:B------:R-:W-:Y:S01]  /*feb0*/  ISETP.GE.AND P4, PT, R117, R0, PT ;  /* 0x000000007500720c */ /* 0x000fe20003f86270 */
[----:B------:R-:W-:-:S04]  /*fec0*/  DEPBAR.LE SB0, 0x0 ;  /* 0x000080000000791a */ /* 0x000fc80000000000 */
[C---:B------:R-:W-:Y:S01]  /*fed0*/  HMMA.16816.F32 R28, R8.reuse, R122, R28 ;  /* 0x0000007a081c723c */ /* 0x040fe2000000181c */
[----:B------:R-:W-:Y:S01]  /*fee0*/  ISETP.GE.AND P0, PT, R117, R102, PT ;  /* 0x000000667500720c */ /* 0x000fe20003f06270 */
[----:B------:R-:W-:Y:S01]  /*fef0*/  VIADD R117, R103, 0xffffff91 ;  /* 0xffffff9167757836 */ /* 0x000fe20000000000 */
[----:B------:R-:W-:Y:S01]  /*ff00*/  FSEL R109, R111, -INF , !P1 ;  /* 0xff8000006f6d7808 */ /* 0x000fe20004800000 */
[----:B------:R-:W-:Y:S01]  /*ff10*/  VIADD R111, R103, 0xffffff98 ;  /* 0xffffff98676f7836 */ /* 0x000fe20000000000 */
[----:B------:R-:W-:Y:S01]  /*ff20*/  FSEL R134, R105, -INF , !P3 ;  /* 0xff80000069867808 */ /* 0x000fe20005800000 */
[----:B------:R-:W-:Y:S01]  /*ff30*/  VIADD R105, R103, 0xffffffa0 ;  /* 0xffffffa067697836 */ /* 0x000fe20000000000 */
[----:B------:R-:W-:Y:S01]  /*ff40*/  ISETP.GE.AND P1, PT, R117, R0, PT ;  /* 0x000000007500720c */ /* 0x000fe20003f26270 */
[----:B--2---:R-:W-:Y:S01]  /*ff50*/  HMMA.16816.F32 R24, R8, R112, R24 ;  /* 0x000000700818723c */ /* 0x004fe20000001818 */
[----:B------:R-:W-:Y:S02]  /*ff60*/  FSEL R132, R104, -INF , !P4 ;  /* 0xff80000068847808 */ /* 0x000fe40006000000 */
[----:B------:R-:W-:-:S02]  /*ff70*/  FSEL R133, R106, -INF , !P0 ;  /* 0xff8000006a857808 */ /* 0x000fc40004000000 */
[----:B------:R-:W-:Y:S01]  /*ff80*/  FSEL R131, R107, -INF , !P6 ;  /* 0xff8000006b837808 */ /* 0x000fe20007000000 */
[----:B------:R-:W-:Y:S01]  /*ff90*/  VIADD R107, R103, 0xffffffa1 ;  /* 0xffffffa1676b7836 */ /* 0x000fe20000000000 */
[----:B------:R-:W-:Y:S01]  /*ffa0*/  FSEL R118, R33, -INF , !P1 ;  /* 0xff80000021767808 */ /* 0x000fe20004800000 */
[----:B------:R-:W-:Y:S01]  /*ffb0*/  HMMA.16816.F32 R20, R8, R114, R20 ;  /* 0x000000720814723c */ /* 0x000fe20000001814 */
[----:B------:R-:W-:Y:S01]  /*ffc0*/  ISETP.GE.AND P4, PT, R117, R102, PT ;  /* 0x000000667500720c */ /* 0x000fe20003f86270 */
[----:B------:R-:W-:Y:S01]  /*ffd0*/  VIADD R33, R103, 0xffffffa8 ;  /* 0xffffffa867217836 */ /* 0x000fe20000000000 */
[----:B------:R-:W-:Y:S01]  /*ffe0*/  ISETP.GE.AND P0, PT, R111, R0, PT ;  /* 0x000000006f00720c */ /* 0x000fe20003f06270 */
[----:B------:R-:W-:Y:S01]  /*fff0*/  VIADD R117, R103, 0xffffff99 ;  /* 0xffffff9967757836 */ /* 0x000fe20000000000 */
[-C--:B------:R-:W-:Y:S02]  /*10000*/  ISETP.GE.AND P3, PT, R111, R102.reuse, PT ;  /* 0x000000666f00720c */ /* 0x080fe40003f66270 */
[----:B------:R-:W-:-:S02]  /*10010*/  ISETP.GE.AND P1, PT, R105, R102, PT ;  /* 0x000000666900720c */ /* 0x000fc40003f26270 */
[----:B------:R-:W-:Y:S02]  /*10020*/  FSEL R108, R28, -INF , !P0 ;  /* 0xff8000001c6c7808 */ /* 0x000fe40004000000 */
[----:B------:R-:W-:Y:S02]  /*10030*/  FSEL R125, R30, -INF , !P3 ;  /* 0xff8000001e7d7808 */ /* 0x000fe40005800000 */
[----:B------:R-:W-:Y:S02]  /*10040*/  ISETP.GE.AND P0, PT, R107, R102, PT ;  /* 0x000000666b00720c */ /* 0x000fe40003f06270 */
[-C--:B------:R-:W-:Y:S01]  /*10050*/  ISETP.GE.AND P3, PT, R33, R0.reuse, PT ;  /* 0x000000002100720c */ /* 0x080fe20003f66270 */
[----:B------:R-:W-:Y:S01]  /*10060*/  BAR.SYNC.DEFER_BLOCKING 0x0 ;  /* 0x0000000000007b1d */ /* 0x000fe20000010000 */
[----:B------:R-:W-:Y:S01]  /*10070*/  ISETP.GE.AND P6, PT, R117, R0, PT ;  /* 0x000000007500720c */ /* 0x000fe20003fc6270 */
[----:B-1----:R-:W-:Y:S01]  /*10080*/  HMMA.16816.F32 R16, R8, R4, R16 ;  /* 0x000000040810723c */ /* 0x002fe20000001810 */
[----:B------:R-:W-:Y:S01]  /*10090*/  VIADD R5, R103, 0xffffffb1 ;  /* 0xffffffb167057836 */ /* 0x000fe20000000000 */
[----:B------:R-:W-:-:S02]  /*100a0*/  FSEL R126, R32, -INF , !P5 ;  /* 0xff800000207e7808 */ /* 0x000fc40006800000 */
[----:B------:R-:W-:Y:S02]  /*100b0*/  FSEL R121, R26, -INF , !P1 ;  /* 0xff8000001a797808 */ /* 0x000fe40004800000 */
[----:B------:R-:W-:Y:S02]  /*100c0*/  ISETP.GE.AND P5, PT, R117, R102, PT ;  /* 0x000000667500720c */ /* 0x000fe40003fa6270 */
[----:B------:R-:W-:Y:S01]  /*100d0*/  FSEL R27, R27, -INF , !P0 ;  /* 0xff8000001b1b7808 */ /* 0x000fe20004000000 */
[----:B------:R-:W-:Y:S01]  /*100e0*/  HMMA.16816.F32 R12, R8, R6, R12 ;  /* 0x00000006080c723c */ /* 0x000fe2000000180c */
[----:B------:R-:W-:Y:S01]  /*100f0*/  FSEL R26, R20, -INF , !P3 ;  /* 0xff800000141a7808 */ /* 0x000fe20005800000 */
        /* <DEDUP_REMOVED lines=8> */
[----:B------:R-:W-:Y:S01]  /*10180*/  FSEL R114, R17, -INF , !P0 ;  /* 0xff80000011727808 */ /* 0x000fe20004000000 */
[----:B------:R-:W-:Y:S01]  /*10190*/  VIADD R103, R101, 0xfffffffe ;  /* 0xfffffffe65677836 */ /* 0x000fe20000000000 */
[----:B------:R-:W-:Y:S02]  /*101a0*/  FSEL R127, R34, -INF , !P2 ;  /* 0xff800000227f7808 */ /* 0x000fe40005000000 */
[----:B------:R-:W-:Y:S02]  /*101b0*/  ISETP.GE.AND P2, PT, R105, R0, PT ;  /* 0x000000006900720c */ /* 0x000fe40003f46270 */
[----:B------:R-:W-:Y:S02]  /*101c0*/  ISETP.GT.AND P0, PT, R103, R148, PT ;  /* 0x000000946700720c */ /* 0x000fe40003f04270 */
[----:B------:R-:W-:-:S02]  /*101d0*/  ISETP.GE.AND P4, PT, R107, R0, PT ;  /* 0x000000006b00720c */ /* 0x000fc40003f86270 */
[----:B------:R-:W-:Y:S02]  /*101e0*/  FSEL R119, R31, -INF , !P5 ;  /* 0xff8000001f777808 */ /* 0x000fe40006800000 */
[----:B------:R-:W-:Y:S02]  /*101f0*/  FSEL R120, R24, -INF , !P2 ;  /* 0xff80000018787808 */ /* 0x000fe40005000000 */
        /* <DEDUP_REMOVED lines=11> */
[----:B------:R-:W-:Y:S02]  /*102b0*/  ISETP.GE.AND P5, PT, R5, R0, PT ;  /* 0x000000000500720c */ /* 0x000fe40003fa6270 */
[-C--:B------:R-:W-:Y:S02]  /*102c0*/  ISETP.GE.AND P2, PT, R7, R102.reuse, PT ;  /* 0x000000660700720c */ /* 0x080fe40003f46270 */
[----:B------:R-:W-:Y:S02]  /*102d0*/  ISETP.GE.AND P1, PT, R5, R102, PT ;  /* 0x000000660500720c */ /* 0x000fe40003f26270 */
[----:B------:R-:W-:Y:S02]  /*102e0*/  FSEL R111, R18, -INF , !P4 ;  /* 0xff800000126f7808 */ /* 0x000fe40006000000 */
[----:B------:R-:W-:-:S02]  /*102f0*/  FSEL R107, R19, -INF , !P3 ;  /* 0xff800000136b7808 */ /* 0x000fc40005800000 */
        /* <DEDUP_REMOVED lines=10> */
[----:B------:R-:W-:Y:S01]  /*103a0*/  IMAD.SHL.U32 R11, R11, 0x40, RZ ;  /* 0x000000400b0b7824 */ /* 0x000fe200078e00ff */
[----:B------:R-:W3:Y:S04]  /*103b0*/  LDCU.64 UR8, c[0x0][0x3a0] ;  /* 0x00007400ff0877ac */ /* 0x000ee80008000a00 */
[----:B------:R-:W-:-:S04]  /*103c0*/  IADD3 R11, PT, PT, R11, -0x80, RZ ;  /* 0xffffff800b0b7810 */ /* 0x000fc80007ffe0ff */
[----:B------:R-:W-:Y:S02]  /*103d0*/  IABS R6, R11 ;  /* 0x0000000b00067213 */ /* 0x000fe40000000000 */
[-C--:B-1----:R-:W-:Y:S02]  /*103e0*/  IABS R0, R4.reuse ;  /* 0x0000000400007213 */ /* 0x082fe40000000000 */
[----:B------:R-:W-:Y:S02]  /*103f0*/  LOP3.LUT R11, R11, R4, RZ, 0x3c, !PT ;  /* 0x000000040b0b7212 */ /* 0x000fe400078e3cff */
[----:B------:R-:W1:Y:S02]  /*10400*/  I2F.RP R8, R0 ;  /* 0x0000000000087306 */ /* 0x000e640000209400 */
[----:B------:R-:W-:-:S06]  /*10410*/  ISETP.GE.AND P1, PT, R11, RZ, PT ;  /* 0x000000ff0b00720c */ /* 0x000fcc0003f26270 */
[----:B-1----:R-:W1:Y:S02]  /*10420*/  MUFU.RCP R12, R8 ;  /* 0x00000008000c7308 */ /* 0x002e640000001000 */
[----:B-1----:R-:W-:Y:S01]  /*10430*/  VIADD R12, R12, 0xffffffe ;  /* 0x0ffffffe0c0c7836 */ /* 0x002fe20000000000 */
[----:B------:R-:W-:Y:S02]  /*10440*/  IABS R8, R5 ;  /* 0x0000000500087213 */ /* 0x000fe40000000000 */
[----:B------:R-:W-:-:S03]  /*10450*/  LOP3.LUT R5, R5, R4, RZ, 0x3c, !PT ;  /* 0x0000000405057212 */ /* 0x000fc600078e3cff */
[----:B------:R-:W1:Y:S01]  /*10460*/  F2I.FTZ.U32.TRUNC.NTZ R13, R12 ;  /* 0x0000000c000d7305 */ /* 0x000e62000021f000 */
[----:B------:R-:W-:Y:S02]  /*10470*/  ISETP.GE.AND P3, PT, R5, RZ, PT ;  /* 0x000000ff0500720c */ /* 0x000fe40003f66270 */
[----:B------:R-:W-:Y:S02]  /*10480*/  LOP3.LUT R5, RZ, R4, RZ, 0x33, !PT ;  /* 0x00000004ff057212 */ /* 0x000fe400078e33ff */
        /* <DEDUP_REMOVED lines=45> */
.L_x_6663:
        /* <DEDUP_REMOVED lines=8> */
.L_x_6664:
[----:B------:R-:W1:Y:S01]  /*107e0*/  LDCU UR9, c[0x0][0x3bc] ;  /* 0x00007780ff0977ac */ /* 0x000e620008000800 */
[----:B------:R-:W-:Y:S01]  /*107f0*/  IMAD.MOV.U32 R151, RZ, RZ, R149 ;  /* 0x000000ffff977224 */ /* 0x000fe200078e0095 */
[----:B------:R-:W-:-:S04]  /*10800*/  USHF.L.U32 UR8, UR10, 0x5, URZ ;  /* 0x000000050a087899 */ /* 0x000fc800080006ff */
[----:B------:R-:W-:Y:S01]  /*10810*/  @!PT LDS RZ, [RZ] ;  /* 0x00000000fffff984 */ /* 0x000fe20000000800 */
[----:B------:R-:W-:Y:S01]  /*10820*/  @!PT LDS RZ, [RZ] ;  /* 0x00000000fffff984 */ /* 0x000fe20000000800 */
[----:B------:R-:W-:Y:S01]  /*10830*/  @!PT LDS RZ, [RZ] ;  /* 0x00000000fffff984 */ /* 0x000fe20000000800 */
[----:B------:R2:W-:Y:S02]  /*10840*/  LDGSTS.E.BYPASS.LTC128B.128 [R2+0x4000], desc[UR6][R150.64] ;  /* 0x0400000096027fae */ /* 0x0005e4000b981a06 */
[----:B------:R-:W-:Y:S02]  /*10850*/  IADD3 R6, P1, PT, R150, UR8, RZ ;  /* 0x0000000896067c10 */ /* 0x000fe4000ff3e0ff */
[----:B------:R2:W-:Y:S01]  /*10860*/  LDGSTS.E.BYPASS.LTC128B.128 [R2+0x6000], desc[UR6][R150.64+0x80] ;  /* 0x0600008096027fae */ /* 0x0005e2000b981a06 */
        /* <DEDUP_REMOVED lines=13> */
.L_x_6662:
        /* <DEDUP_REMOVED lines=172> */
[-C--:B------:R-:W-:Y:S01]  /*11400*/  MOV R3, R0.reuse ;  /* 0x0000000000037202 */ /* 0x080fe20000000f00 */
[----:B------:R-:W-:Y:S01]  /*11410*/  FADD.FTZ R32, R32, R35 ;  /* 0x0000002320207221 */ /* 0x000fe20000010000 */
[----:B------:R-:W-:Y:S01]  /*11420*/  @P0 MOV R3, R0 ;  /* 0x0000000000030202 */ /* 0x000fe20000000f00 */
        /* <DEDUP_REMOVED lines=55> */
[C---:B----4-:R-:W-:Y:S02]  /*117a0*/  HMMA.16816.F32 R64, R4.reuse, R12, R64 ;  /* 0x0000000c0440723c */ /* 0x050fe40000001840 */
[----:B------:R-:W-:Y:S06]  /*117b0*/  MUFU.EX2 R110, R110 ;  /* 0x0000006e006e7308 */ /* 0x000fec0000000800 */
[C---:B------:R-:W-:Y:S01]  /*117c0*/  HMMA.16816.F32 R68, R4.reuse, R14, R68 ;  /* 0x0000000e0444723c */ /* 0x040fe20000001844 */
[----:B------:R-:W3:Y:S01]  /*117d0*/  LDSM.16.MT88.4 R12, [R136+0xa800] ;  /* 0x00a80000880c783b */ /* 0x000ee20000004200 */
[----:B------:R-:W4:Y:S06]  /*117e0*/  MUFU.EX2 R107, R107 ;  /* 0x0000006b006b7308 */ /* 0x000f2c0000000800 */
[C---:B-----5:R-:W-:Y:S02]  /*117f0*/  HMMA.16816.F32 R72, R4.reuse, R8, R72 ;  /* 0x000000080448723c */ /* 0x060fe40000001848 */
[----:B------:R-:W-:Y:S06]  /*11800*/  MUFU.EX2 R105, R105 ;  /* 0x0000006900697308 */ /* 0x000fec0000000800 */
[C---:B------:R-:W-:Y:S01]  /*11810*/  HMMA.16816.F32 R76, R4.reuse, R10, R76 ;  /* 0x0000000a044c723c */ /* 0x040fe2000000184c */
[----:B------:R-:W5:Y:S01]  /*11820*/  LDSM.16.MT88.4 R8, [R142+0x9000] ;  /* 0x009000008e08783b */ /* 0x000f620000004200 */
[----:B------:R-:W4:Y:S06]  /*11830*/  MUFU.EX2 R104, R104 ;  /* 0x0000006800687308 */ /* 0x000f2c0000000800 */
[C---:B------:R-:W-:Y:S01]  /*11840*/  HMMA.16816.F32 R60, R4.reuse, R18, R60 ;  /* 0x00000012043c723c */ /* 0x040fe2000000183c */
[----:B------:R-:W4:Y:S07]  /*11850*/  LDSM.16.MT88.4 R16, [R138+0x9000] ;  /* 0x009000008a10783b */ /* 0x000f2e0000004200 */
[C---:B--2---:R-:W-:Y:S08]  /*11860*/  HMMA.16816.F32 R92, R4.reuse, R20, R92 ;  /* 0x00000014045c723c */ /* 0x044ff0000000185c */
[C---:B------:R-:W-:Y:S01]  /*11870*/  HMMA.16816.F32 R80, R4.reuse, R22, R80 ;  /* 0x000000160450723c */ /* 0x040fe20000001850 */
[----:B------:R-:W-:Y:S07]  /*11880*/  LDSM.16.MT88.4 R20, [R137+0x9000] ;  /* 0x009000008914783b */ /* 0x000fee0000004200 */
[C---:B---3--:R-:W-:Y:S08]  /*11890*/  HMMA.16816.F32 R88, R4.reuse, R12, R88 ;  /* 0x0000000c0458723c */ /* 0x048ff00000001858 */
[----:B------:R-:W-:Y:S01]  /*118a0*/  HMMA.16816.F32 R84, R4, R14, R84 ;  /* 0x0000000e0454723c */ /* 0x000fe20000001854 */
[----:B------:R-:W2:Y:S01]  /*118b0*/  LDSM.16.MT88.4 R12, [R136+0x9000] ;  /* 0x00900000880c783b */ /* 0x000ea20000004200 */
[----:B------:R-:W-:Y:S01]  /*118c0*/  F2FP.F16.F32.PACK_AB R4, R125, R120 ;  /* 0x000000787d04723e */ /* 0x000fe200000000ff */
[----:B------:R-:W-:Y:S01]  /*118d0*/  FADD.FTZ R120, R120, R115 ;  /* 0x0000007378787221 */ /* 0x000fe20000010000 */
[C---:B------:R-:W-:Y:S01]  /*118e0*/  F2FP.F16.F32.PACK_AB R5, R124.reuse, R121 ;  /* 0x000000797c05723e */ /* 0x040fe200000000ff */
        /* <DEDUP_REMOVED lines=30> */
[C---:B------:R-:W-:Y:S08]  /*11ad0*/  HMMA.16816.F32 R92, R4.reuse, R24, R92 ;  /* 0x00000018045c723c */ /* 0x040ff0000000185c */
        /* <DEDUP_REMOVED lines=20> */
[C---:B--2---:R-:W-:Y:S08]  /*11c20*/  HMMA.16816.F32 R64, R4.reuse, R12, R64 ;  /* 0x0000000c0440723c */ /* 0x044ff00000001840 */
[C---:B------:R-:W-:Y:S01]  /*11c30*/  HMMA.16816.F32 R68, R4.reuse, R14, R68 ;  /* 0x0000000e0444723c */ /* 0x040fe20000001844 */
[----:B------:R-:W2:Y:S07]  /*11c40*/  LDSM.16.MT88.4 R12, [R136+0xb800] ;  /* 0x00b80000880c783b */ /* 0x000eae0000004200 */
[C---:B---3--:R-:W-:Y:S08]  /*11c50*/  HMMA.16816.F32 R48, R4.reuse, R16, R48 ;  /* 0x000000100430723c */ /* 0x048ff00000001830 */
[C---:B------:R-:W-:Y:S08]  /*11c60*/  HMMA.16816.F32 R52, R4.reuse, R18, R52 ;  /* 0x000000120434723c */ /* 0x040ff00000001834 */
[C---:B----4-:R-:W-:Y:S08]  /*11c70*/  HMMA.16816.F32 R56, R4.reuse, R24, R56 ;  /* 0x000000180438723c */ /* 0x050ff00000001838 */
[C---:B------:R-:W-:Y:S08]  /*11c80*/  HMMA.16816.F32 R60, R4.reuse, R26, R60 ;  /* 0x0000001a043c723c */ /* 0x040ff0000000183c */
[C---:B-1----:R-:W-:Y:S08]  /*11c90*/  HMMA.16816.F32 R72, R4.reuse, R8, R72 ;  /* 0x000000080448723c */ /* 0x042ff00000001848 */
[C---:B------:R-:W-:Y:S08]  /*11ca0*/  HMMA.16816.F32 R76, R4.reuse, R10, R76 ;  /* 0x0000000a044c723c */ /* 0x040ff0000000184c */
[C---:B-----5:R-:W-:Y:S08]  /*11cb0*/  HMMA.16816.F32 R92, R4.reuse, R20, R92 ;  /* 0x00000014045c723c */ /* 0x060ff0000000185c */
[C---:B------:R-:W-:Y:S08]  /*11cc0*/  HMMA.16816.F32 R80, R4.reuse, R22, R80 ;  /* 0x000000160450723c */ /* 0x040ff00000001850 */
[C---:B--2---:R-:W-:Y:S08]  /*11cd0*/  HMMA.16816.F32 R88, R4.reuse, R12, R88 ;  /* 0x0000000c0458723c */ /* 0x044ff00000001858 */
[----:B------:R-:W-:Y:S01]  /*11ce0*/  HMMA.16816.F32 R84, R4, R14, R84 ;  /* 0x0000000e0454723c */ /* 0x000fe20000001854 */
[----:B------:R-:W-:-:S04]  /*11cf0*/  NOP ;  /* 0x0000000000007918 */ /* 0x000fc80000000000 */
[----:B------:R-:W-:-:S15]  /*11d00*/  @P0 BRA `(.L_x_6665) ;  /* 0x0000000000040947 */ /* 0x000fde0003800000 */
.L_x_6659:
[----:B------:R-:W-:-:S07]  /*11d10*/  IADD3 R161, PT, PT, R103, -0x1, RZ ;  /* 0xffffffff67a17810 */ /* 0x000fce0007ffe0ff */
.L_x_6665:
        /* <DEDUP_REMOVED lines=16> */
.L_x_6670:
[----:B------:R-:W-:Y:S01]  /*11e20*/  MOV R8, R152 ;  /* 0x0000009800087202 */ /* 0x000fe20000000f00 */
[----:B------:R-:W1:Y:S01]  /*11e30*/  @!P0 LDC R2, c[0x0][0x3c0] ;  /* 0x0000f000ff028b82 */ /* 0x000e620000000800 */
[----:B------:R-:W-:Y:S01]  /*11e40*/  MOV R6, R153 ;  /* 0x0000009900067202 */ /* 0x000fe20000000f00 */
[----:B------:R-:W-:Y:S06]  /*11e50*/  DEPBAR.LE SB0, 0x0 ;  /* 0x000080000000791a */ /* 0x000fec0000000000 */
[----:B------:R-:W-:Y:S01]  /*11e60*/  BAR.SYNC.DEFER_BLOCKING 0x0 ;  /* 0x0000000000007b1d */ /* 0x000fe20000010000 */
[----:B------:R-:W-:Y:S02]  /*11e70*/  IMAD.SHL.U32 R4, R154, 0x8, RZ ;  /* 0x000000089a047824 */ /* 0x000fe400078e00ff */
[----:B-1----:R-:W-:Y:S04]  /*11e80*/  @!P0 IMAD.SHL.U32 R3, R2, 0x40, RZ ;  /* 0x0000004002038824 */ /* 0x002fe800078e00ff */
[----:B------:R-:W-:Y:S05]  /*11e90*/  @!P0 IMAD.X R3, RZ, RZ, ~R3, P1 ;  /* 0x000000ffff038224 */ /* 0x000fea00008e0e03 */
[----:B------:R-:W-:Y:S01]  /*11ea0*/  @!P0 SHF.R.S64 R7, R160, 0x1f, R3 ;  /* 0x0000001fa0078819 */ /* 0x000fe20000001003 */
[----:B------:R-:W1:Y:S03]  /*11eb0*/  LDC R5, c[0x0][0x3c4] ;  /* 0x0000f100ff057b82 */ /* 0x000e660000000800 */
[----:B------:R-:W-:Y:S02]  /*11ec0*/  @!P0 IADD3 R152, P2, PT, R152, R7, RZ ;  /* 0x0000000798988210 */ /* 0x000fe40007f5e0ff */
[----:B------:R-:W-:Y:S02]  /*11ed0*/  LOP3.LUT R7, R4, 0x1f8, RZ, 0xc0, !PT ;  /* 0x000001f804077812 */ /* 0x000fe400078ec0ff */
        /* <DEDUP_REMOVED lines=63> */
.L_x_6667:
[----:B------:R-:W-:Y:S01]  /*122d0*/  LOP3.LUT R7, R7, 0x38, R154, 0x78, !PT ;  /* 0x0000003807077812 */ /* 0x000fe200078e789a */
[C---:B------:R-:W-:Y:S01]  /*122e0*/  IMAD.SHL.U32 R9, R2.reuse, 0x20, RZ ;  /* 0x0000002002097824 */ /* 0x040fe200078e00ff */
[----:B-1----:R-:W-:Y:S01]  /*122f0*/  SHF.L.U64.HI R5, R2, 0x5, R5 ;  /* 0x0000000502057819 */ /* 0x002fe20000010205 */
[----:B------:R-:W-:Y:S01]  /*12300*/  VIADD R161, R161, 0xffffffff ;  /* 0xffffffffa1a17836 */ /* 0x000fe20000000000 */
[----:B------:R-:W-:Y:S02]  /*12310*/  LOP3.LUT R4, R7, 0x1e00, R4, 0xf8, !PT ;  /* 0x00001e0007047812 */ /* 0x000fe400078ef804 */
[----:B------:R-:W-:Y:S02]  /*12320*/  IADD3 R6, P2, PT, R9, R152, RZ ;  /* 0x0000009809067210 */ /* 0x000fe40007f5e0ff */
[----:B------:R-:W-:Y:S02]  /*12330*/  LEA R3, R4, UR5, 0x1 ;  /* 0x0000000504037c11 */ /* 0x000fe4000f8e08ff */
[-C--:B------:R-:W-:Y:S01]  /*12340*/  IADD3 R12, P3, PT, R6, R9.reuse, RZ ;  /* 0x00000009060c7210 */ /* 0x080fe20007f7e0ff */
[----:B------:R-:W-:Y:S02]  /*12350*/  IMAD.X R7, R5, 0x1, R153, P2 ;  /* 0x0000000105077824 */ /* 0x000fe400010e0699 */
[----:B------:R-:W-:Y:S01]  /*12360*/  @!PT LDS RZ, [RZ] ;  /* 0x00000000fffff984 */ /* 0x000fe20000000800 */
[----:B------:R-:W-:Y:S01]  /*12370*/  @!PT LDS RZ, [RZ] ;  /* 0x00000000fffff984 */ /* 0x000fe20000000800 */
[----:B------:R-:W-:Y:S01]  /*12380*/  @!PT LDS RZ, [RZ] ;  /* 0x00000000fffff984 */ /* 0x000fe20000000800 */
[----:B------:R-:W-:Y:S01]  /*12390*/  LDGSTS.E.BYPASS.LTC128B.128 [R3+0x8000], desc[UR6][R152.64] ;  /* 0x0800000098037fae */ /* 0x000fe2000b981a06 */
[----:B------:R-:W-:Y:S01]  /*123a0*/  IADD3 R4, P2, PT, R12, R9, RZ ;  /* 0x000000090c047210 */ /* 0x000fe20007f5e0ff */
[--C-:B------:R-:W-:Y:S02]  /*123b0*/  IMAD.X R13, R7, 0x1, R5.reuse, P3 ;  /* 0x00000001070d7824 */ /* 0x100fe400018e0605 */
[----:B------:R-:W-:Y:S02]  /*123c0*/  LDGSTS.E.BYPASS.LTC128B.128 [R3+0xa000], desc[UR6][R152.64+0x80] ;  /* 0x0a00008098037fae */ /* 0x000fe4000b981a06 */
[----:B------:R-:W-:Y:S01]  /*123d0*/  IMAD.X R5, R13, 0x1, R5, P2 ;  /* 0x000000010d057824 */ /* 0x000fe200010e0605 */
[----:B------:R-:W-:Y:S01]  /*123e0*/  ISETP.GT.AND P2, PT, R161, R148, PT ;  /* 0x00000094a100720c */ /* 0x000fe20003f44270 */
[----:B------:R-:W-:Y:S04]  /*123f0*/  LDGSTS.E.BYPASS.LTC128B.128 [R3+0x8800], desc[UR6][R6.64] ;  /* 0x0880000006037fae */ /* 0x000fe8000b981a06 */
[----:B------:R-:W-:Y:S04]  /*12400*/  LDGSTS.E.BYPASS.LTC128B.128 [R3+0xa800], desc[UR6][R6.64+0x80] ;  /* 0x0a80008006037fae */ /* 0x000fe8000b981a06 */
[----:B------:R-:W-:Y:S04]  /*12410*/  LDGSTS.E.BYPASS.LTC128B.128 [R3+0x9000], desc[UR6][R12.64] ;  /* 0x090000000c037fae */ /* 0x000fe8000b981a06 */
[----:B------:R-:W-:Y:S04]  /*12420*/  LDGSTS.E.BYPASS.LTC128B.128 [R3+0xb000], desc[UR6][R12.64+0x80] ;  /* 0x0b0000800c037fae */ /* 0x000fe8000b981a06 */
[----:B------:R-:W-:Y:S04]  /*12430*/  LDGSTS.E.BYPASS.LTC128B.128 [R3+0x9800], desc[UR6][R4.64] ;  /* 0x0980000004037fae */ /* 0x000fe8000b981a06 */
[----:B------:R1:W-:Y:S04]  /*12440*/  LDGSTS.E.BYPASS.LTC128B.128 [R3+0xb800], desc[UR6][R4.64+0x80] ;  /* 0x0b80008004037fae */ /* 0x0003e8000b981a06 */
[----:B------:R-:W-:Y:S04]  /*12450*/  LDSM.16.M88.4 R32, [R147] ;  /* 0x000000009320783b */ /* 0x000fe80000000200 */
[----:B------:R-:W1:Y:S04]  /*12460*/  LDSM.16.M88.4 R8, [R146+0x4000] ;  /* 0x004000009208783b */ /* 0x000e680000000200 */
[----:B------:R-:W5:Y:S04]  /*12470*/  LDSM.16.M88.4 R16, [R146+0x4800] ;  /* 0x004800009210783b */ /* 0x000f680000000200 */
[----:B------:R-:W2:Y:S04]  /*12480*/  LDSM.16.M88.4 R24, [R146+0x5000] ;  /* 0x005000009218783b */ /* 0x000ea80000000200 */
[----:B------:R-:W0:Y:S04]  /*12490*/  LDGDEPBAR ;  /* 0x00000000000079af */ /* 0x000e280000000000 */
[----:B------:R-:W3:Y:S04]  /*124a0*/  LDSM.16.M88.4 R104, [R146+0x5800] ;  /* 0x005800009268783b */ /* 0x000ee80000000200 */
[----:B------:R-:W-:Y:S04]  /*124b0*/  LDSM.16.M88.4 R108, [R145] ;  /* 0x00000000916c783b */ /* 0x000fe80000000200 */
[----:B------:R-:W4:Y:S04]  /*124c0*/  LDSM.16.M88.4 R112, [R141+0x4000] ;  /* 0x004000008d70783b */ /* 0x000f280000000200 */
[----:B------:R-:W4:Y:S04]  /*124d0*/  LDSM.16.M88.4 R116, [R141+0x4800] ;  /* 0x004800008d74783b */ /* 0x000f280000000200 */
[----:B------:R-:W4:Y:S04]  /*124e0*/  LDSM.16.M88.4 R120, [R141+0x5000] ;  /* 0x005000008d78783b */ /* 0x000f280000000200 */
[----:B------:R-:W4:Y:S01]  /*124f0*/  LDSM.16.M88.4 R124, [R141+0x5800] ;  /* 0x005800008d7c783b */ /* 0x000f220000000200 */
[C---:B-1----:R-:W-:Y:S03]  /*12500*/  HMMA.16816.F32 R4, R32.reuse, R8, RZ ;  /* 0x000000082004723c */ /* 0x042fe600000018ff */
[----:B------:R-:W-:Y:S04]  /*12510*/  LDSM.16.M88.4 R128, [R140+0x4000] ;  /* 0x004000008c80783b */ /* 0x000fe80000000200 */
[----:B------:R-:W-:Y:S01]  /*12520*/  LDSM.16.M88.4 R132, [R140+0x4800] ;  /* 0x004800008c84783b */ /* 0x000fe20000000200 */
[C---:B------:R-:W-:Y:S08]  /*12530*/  HMMA.16816.F32 R8, R32.reuse, R10, RZ ;  /* 0x0000000a2008723c */ /* 0x040ff000000018ff */
[C---:B-----5:R-:W-:Y:S08]  /*12540*/  HMMA.16816.F32 R12, R32.reuse, R16, RZ ;  /* 0x00000010200c723c */ /* 0x060ff000000018ff */
[C---:B------:R-:W-:Y:S08]  /*12550*/  HMMA.16816.F32 R16, R32.reuse, R18, RZ ;  /* 0x000000122010723c */ /* 0x040ff000000018ff */
[C---:B--2---:R-:W-:Y:S08]  /*12560*/  HMMA.16816.F32 R20, R32.reuse, R24, RZ ;  /* 0x000000182014723c */ /* 0x044ff000000018ff */
[C---:B------:R-:W-:Y:S08]  /*12570*/  HMMA.16816.F32 R24, R32.reuse, R26, RZ ;  /* 0x0000001a2018723c */ /* 0x040ff000000018ff */
[C---:B---3--:R-:W-:Y:S08]  /*12580*/  HMMA.16816.F32 R28, R32.reuse, R104, RZ ;  /* 0x00000068201c723c */ /* 0x048ff000000018ff */
[----:B------:R-:W-:Y:S01]  /*12590*/  HMMA.16816.F32 R32, R32, R106, RZ ;  /* 0x0000006a2020723c */ /* 0x000fe200000018ff */
[----:B------:R-:W1:Y:S07]  /*125a0*/  LDSM.16.M88.4 R104, [R144] ;  /* 0x000000009068783b */ /* 0x000e6e0000000200 */
[C---:B----4-:R-:W-:Y:S08]  /*125b0*/  HMMA.16816.F32 R4, R108.reuse, R112, R4 ;  /* 0x000000706c04723c */ /* 0x050ff00000001804 */
[C---:B------:R-:W-:Y:S01]  /*125c0*/  HMMA.16816.F32 R8, R108.reuse, R114, R8 ;  /* 0x000000726c08723c */ /* 0x040fe20000001808 */
[----:B------:R-:W2:Y:S07]  /*125d0*/  LDSM.16.M88.4 R112, [R140+0x5000] ;  /* 0x005000008c70783b */ /* 0x000eae0000000200 */
        /* <DEDUP_REMOVED lines=9> */
[----:B------:R-:W4:Y:S03]  /*12670*/  LDSM.16.M88.4 R124, [R139+0x4800] ;  /* 0x004800008b7c783b */ /* 0x000f260000000200 */
        /* <DEDUP_REMOVED lines=8> */
[----:B------:R-:W-:Y:S07]  /*12700*/  LDSM.16.M88.4 R112, [R146+0x6000] ;  /* 0x006000009270783b */ /* 0x000fee0000000200 */
[C---:B---3--:R-:W-:Y:S08]  /*12710*/  HMMA.16816.F32 R28, R104.reuse, R108, R28 ;  /* 0x0000006c681c723c */ /* 0x048ff0000000181c */
[----:B------:R-:W-:Y:S01]  /*12720*/  HMMA.16816.F32 R32, R104, R110, R32 ;  /* 0x0000006e6820723c */ /* 0x000fe20000001820 */
[----:B------:R-:W2:Y:S04]  /*12730*/  LDSM.16.M88.4 R104, [R139+0x5800] ;  /* 0x005800008b68783b */ /* 0x000ea80000000200 */
[----:B------:R-:W3:Y:S03]  /*12740*/  LDSM.16.M88.4 R108, [R147+0x2000] ;  /* 0x00200000936c783b */ /* 0x000ee60000000200 */
        /* <DEDUP_REMOVED lines=8> */
[----:B------:R-:W-:Y:S07]  /*127d0*/  LDSM.16.M88.4 R128, [R140+0x6000] ;  /* 0x006000008c80783b */ /* 0x000fee0000000200 */
[C---:B--2---:R-:W-:Y:S08]  /*127e0*/  HMMA.16816.F32 R28, R116.reuse, R104, R28 ;  /* 0x00000068741c723c */ /* 0x044ff0000000181c */
[----:B------:R-:W-:Y:S01]  /*127f0*/  HMMA.16816.F32 R32, R116, R106, R32 ;  /* 0x0000006a7420723c */ /* 0x000fe20000001820 */
[----:B------:R-:W-:Y:S04]  /*12800*/  LDSM.16.M88.4 R104, [R145+0x2000] ;  /* 0x002000009168783b */ /* 0x000fe80000000200 */
[----:B------:R-:W-:Y:S03]  /*12810*/  LDSM.16.M88.4 R116, [R141+0x6800] ;  /* 0x006800008d74783b */ /* 0x000fe60000000200 */
[C---:B---3--:R-:W-:Y:S08]  /*12820*/  HMMA.16816.F32 R4, R108.reuse, R112, R4 ;  /* 0x000000706c04723c */ /* 0x048ff00000001804 */
[C---:B------:R-:W-:Y:S01]  /*12830*/  HMMA.16816.F32 R8, R108.reuse, R114, R8 ;  /* 0x000000726c08723c */ /* 0x040fe20000001808 */
[----:B------:R-:W1:Y:S07]  /*12840*/  LDSM.16.M88.4 R112, [R141+0x6000] ;  /* 0x006000008d70783b */ /* 0x000e6e0000000200 */
[C---:B------:R-:W-:Y:S08]  /*12850*/  HMMA.16816.F32 R12, R108.reuse, R132, R12 ;  /* 0x000000846c0c723c */ /* 0x040ff0000000180c */
[C---:B------:R-:W-:Y:S01]  /*12860*/  HMMA.16816.F32 R16, R108.reuse, R134, R16 ;  /* 0x000000866c10723c */ /* 0x040fe20000001810 */
[----:B------:R-:W-:Y:S07]  /*12870*/  LDSM.16.M88.4 R132, [R140+0x6800] ;  /* 0x006800008c84783b */ /* 0x000fee0000000200 */
[C---:B-----5:R-:W-:Y:S08]  /*12880*/  HMMA.16816.F32 R20, R108.reuse, R120, R20 ;  /* 0x000000786c14723c */ /* 0x060ff00000001814 */
        /* <DEDUP_REMOVED lines=14> */
[----:B------:R-:W-:Y:S07]  /*12970*/  LDSM.16.M88.4 R120, [R139+0x6800] ;  /* 0x006800008b78783b */ /* 0x000fee0000000200 */
[C---:B---3--:R-:W-:Y:S08]  /*12980*/  HMMA.16816.F32 R28, R104.reuse, R108, R28 ;  /* 0x0000006c681c723c */ /* 0x048ff0000000181c */
[----:B------:R-:W-:Y:S01]  /*12990*/  HMMA.16816.F32 R32, R104, R110, R32 ;  /* 0x0000006e6820723c */ /* 0x000fe20000001820 */
[----:B------:R-:W-:Y:S04]  /*129a0*/  LDSM.16.M88.4 R104, [R143+0x2000] ;  /* 0x002000008f68783b */ /* 0x000fe80000000200 */
[----:B------:R-:W2:Y:S03]  /*129b0*/  LDSM.16.M88.4 R108, [R139+0x6000] ;  /* 0x006000008b6c783b */ /* 0x000ea60000000200 */
[C---:B----4-:R-:W-:Y:S08]  /*129c0*/  HMMA.16816.F32 R4, R124.reuse, R128, R4 ;  /* 0x000000807c04723c */ /* 0x050ff00000001804 */
[C---:B------:R-:W-:Y:S01]  /*129d0*/  HMMA.16816.F32 R8, R124.reuse, R130, R8 ;  /* 0x000000827c08723c */ /* 0x040fe20000001808 */
[----:B------:R-:W3:Y:S07]  /*129e0*/  LDSM.16.M88.4 R128, [R139+0x7000] ;  /* 0x007000008b80783b */ /* 0x000eee0000000200 */
[C---:B------:R-:W-:Y:S08]  /*129f0*/  HMMA.16816.F32 R12, R124.reuse, R132, R12 ;  /* 0x000000847c0c723c */ /* 0x040ff0000000180c */
[C---:B------:R-:W-:Y:S01]  /*12a00*/  HMMA.16816.F32 R16, R124.reuse, R134, R16 ;  /* 0x000000867c10723c */ /* 0x040fe20000001810 */
[----:B------:R-:W4:Y:S01]  /*12a10*/  LDSM.16.M88.4 R132, [R139+0x7800] ;  /* 0x007800008b84783b */ /* 0x000f220000000200 */
[----:B------:R-:W-:Y:S04]  /*12a20*/  DEPBAR.LE SB0, 0x0 ;  /* 0x000080000000791a */ /* 0x000fe80000000000 */
[----:B------:R-:W-:Y:S02]  /*12a30*/  BAR.SYNC.DEFER_BLOCKING 0x0 ;  /* 0x0000000000007b1d */ /* 0x000fe40000010000 */
        /* <DEDUP_REMOVED lines=86> */
.L_x_6669:
        /* <DEDUP_REMOVED lines=21> */
.L_x_6668:
        /* <DEDUP_REMOVED lines=155> */
[----:B------:R-:W-:Y:S01]  /*13aa0*/  FADD.FTZ R120, R120, R121 ;  /* 0x0000007978787221 */ /* 0x000fe20000010000 */
[----:B------:R-:W-:Y:S03]  /*13ab0*/  FADD.FTZ R6, R6, R123 ;  /* 0x0000007b06067221 */ /* 0x000fe60000010000 */
[----:B------:R-:W-:Y:S01]  /*13ac0*/  MUFU.EX2 R130, R130 ;  /* 0x0000008200827308 */ /* 0x000fe20000000800 */
[----:B------:R-:W-:Y:S01]  /*13ad0*/  FADD.FTZ R7, R7, R120 ;  /* 0x0000007807077221 */ /* 0x000fe20000010000 */
[C---:B------:R-:W-:Y:S03]  /*13ae0*/  HMMA.16816.F32 R48, R96.reuse, R112, R48 ;  /* 0x000000706030723c */ /* 0x040fe60000001830 */
[----:B------:R-:W-:Y:S01]  /*13af0*/  FADD.FTZ R103, R103, R6 ;  /* 0x0000000667677221 */ /* 0x000fe20000010000 */
[----:B------:R-:W-:Y:S04]  /*13b00*/  FADD.FTZ R7, R102, R7 ;  /* 0x0000000766077221 */ /* 0x000fe80000010000 */
        /* <DEDUP_REMOVED lines=10> */
[C---:B--2---:R-:W-:Y:S07]  /*13bb0*/  HMMA.16816.F32 R56, R96.reuse, R104, R56 ;  /* 0x000000686038723c */ /* 0x044fee0000001838 */
        /* <DEDUP_REMOVED lines=25> */
[C---:B-1----:R-:W-:Y:S03]  /*13d50*/  HMMA.16816.F32 R16, R96.reuse, R108, R16 ;  /* 0x0000006c6010723c */ /* 0x042fe60000001810 */
[--C-:B------:R-:W-:Y:S05]  /*13d60*/  FFMA.FTZ R108, R21, UR4, -R125.reuse ;  /* 0x00000004156c7c23 */ /* 0x100fea000801087d */
[----:B------:R-:W-:Y:S01]  /*13d70*/  HMMA.16816.F32 R84, R96, R110, R84 ;  /* 0x0000006e6054723c */ /* 0x000fe20000001854 */
        /* <DEDUP_REMOVED lines=15> */
[----:B------:R-:W-:Y:S01]  /*13e70*/  FFMA.FTZ R119, R23, UR4, -R124 ;  /* 0x0000000417777c23 */ /* 0x000fe2000801087c */
[----:B------:R-:W-:Y:S01]  /*13e80*/  FFMA.FTZ R118, R24, UR4, -R125 ;  /* 0x0000000418767c23 */ /* 0x000fe2000801087d */
[----:B------:R-:W5:Y:S02]  /*13e90*/  LDSM.16.MT88.4 R20, [R136+0xa800] ;  /* 0x00a800008814783b */ /* 0x000f640000004200 */
[C---:B-1----:R-:W-:Y:S05]  /*13ea0*/  HMMA.16816.F32 R64, R88.reuse, R96, R64 ;  /* 0x000000605840723c */ /* 0x042fea0000001840 */
[----:B------:R-:W1:Y:S01]  /*13eb0*/  MUFU.EX2 R119, R119 ;  /* 0x0000007700777308 */ /* 0x000e620000000800 */
[----:B----4-:R-:W-:Y:S02]  /*13ec0*/  LDSM.16.MT88.4 R108, [R138+0x9000] ;  /* 0x009000008a6c783b */ /* 0x010fe40000004200 */
[C---:B------:R-:W-:Y:S07]  /*13ed0*/  HMMA.16816.F32 R68, R88.reuse, R98, R68 ;  /* 0x000000625844723c */ /* 0x040fee0000001844 */
[----:B------:R-:W4:Y:S01]  /*13ee0*/  MUFU.EX2 R118, R118 ;  /* 0x0000007600767308 */ /* 0x000f220000000800 */
[----:B------:R-:W4:Y:S01]  /*13ef0*/  LDSM.16.MT88.4 R96, [R142+0x9000] ;  /* 0x009000008e60783b */ /* 0x000f220000004200 */
[C---:B---3--:R-:W-:Y:S07]  /*13f00*/  HMMA.16816.F32 R72, R88.reuse, R92, R72 ;  /* 0x0000005c5848723c */ /* 0x048fee0000001848 */
[----:B------:R-:W3:Y:S01]  /*13f10*/  LDSM.16.MT88.4 R24, [R136+0x9000] ;  /* 0x009000008818783b */ /* 0x000ee20000004200 */
[C---:B------:R-:W-:Y:S07]  /*13f20*/  HMMA.16816.F32 R76, R88.reuse, R94, R76 ;  /* 0x0000005e584c723c */ /* 0x040fee000000184c */
[----:B------:R-:W-:Y:S01]  /*13f30*/  LDSM.16.MT88.4 R92, [R138+0xb000] ;  /* 0x00b000008a5c783b */ /* 0x000fe20000004200 */
[C---:B--2---:R-:W-:Y:S08]  /*13f40*/  HMMA.16816.F32 R12, R88.reuse, R104, R12 ;  /* 0x00000068580c723c */ /* 0x044ff0000000180c */
[C---:B------:R-:W-:Y:S01]  /*13f50*/  HMMA.16816.F32 R80, R88.reuse, R106, R80 ;  /* 0x0000006a5850723c */ /* 0x040fe20000001850 */
[----:B------:R-:W-:Y:S07]  /*13f60*/  LDSM.16.MT88.4 R104, [R138+0x9800] ;  /* 0x009800008a68783b */ /* 0x000fee0000004200 */
[C---:B-----5:R-:W-:Y:S03]  /*13f70*/  HMMA.16816.F32 R16, R88.reuse, R20, R16 ;  /* 0x000000145810723c */ /* 0x060fe60000001810 */
[----:B------:R-:W-:Y:S01]  /*13f80*/  F2FP.F16.F32.PACK_AB R20, R117, R134 ;  /* 0x000000867514723e */ /* 0x000fe200000000ff */
[----:B------:R-:W-:Y:S01]  /*13f90*/  FADD.FTZ R134, R134, R131 ;  /* 0x0000008386867221 */ /* 0x000fe20000010000 */
[----:B-1----:R-:W-:Y:S01]  /*13fa0*/  F2FP.F16.F32.PACK_AB R21, R119, R116 ;  /* 0x000000747715723e */ /* 0x002fe200000000ff */
        /* <DEDUP_REMOVED lines=10> */
[--C-:B------:R-:W-:Y:S01]  /*14050*/  FFMA.FTZ R96, R28, UR4, -R125.reuse ;  /* 0x000000041c607c23 */ /* 0x100fe2000801087d */
[--C-:B------:R-:W-:Y:S01]  /*14060*/  FFMA.FTZ R97, R29, UR4, -R125.reuse ;  /* 0x000000041d617c23 */ /* 0x100fe2000801087d */
[----:B------:R-:W-:Y:S01]  /*14070*/  FFMA.FTZ R125, R33, UR4, -R125 ;  /* 0x00000004217d7c23 */ /* 0x000fe2000801087d */
[C---:B------:R-:W-:Y:S01]  /*14080*/  HMMA.16816.F32 R36, R20.reuse, R98, R36 ;  /* 0x000000621424723c */ /* 0x040fe20000001824 */
[----:B------:R-:W-:Y:S02]  /*14090*/  MUFU.EX2 R5, R96 ;  /* 0x0000006000057308 */ /* 0x000fe40000000800 */
[--C-:B------:R-:W-:Y:S01]  /*140a0*/  FFMA.FTZ R98, R30, UR4, -R124.reuse ;  /* 0x000000041e627c23 */ /* 0x100fe2000801087c */
[----:B------:R-:W-:Y:S01]  /*140b0*/  FFMA.FTZ R124, R35, UR4, -R124 ;  /* 0x00000004237c7c23 */ /* 0x000fe2000801087c */
[----:B------:R-:W-:Y:S01]  /*140c0*/  LDSM.16.MT88.4 R28, [R136+0xb000] ;  /* 0x00b00000881c783b */ /* 0x000fe20000004200 */
[----:B------:R-:W-:Y:S01]  /*140d0*/  FADD.FTZ R0, R135, R0 ;  /* 0x0000000087007221 */ /* 0x000fe20000010000 */
[----:B------:R-:W-:Y:S01]  /*140e0*/  FADD.FTZ R164, R164, R151 ;  /* 0x00000097a4a47221 */ /* 0x000fe20000010000 */
[C---:B------:R-:W-:Y:S03]  /*140f0*/  HMMA.16816.F32 R40, R20.reuse, R108, R40 ;  /* 0x0000006c1428723c */ /* 0x040fe60000001828 */
[----:B------:R-:W-:Y:S02]  /*14100*/  MUFU.EX2 R4, R97 ;  /* 0x0000006100047308 */ /* 0x000fe40000000800 */
[----:B------:R-:W-:Y:S03]  /*14110*/  LDSM.16.MT88.4 R32, [R142+0xb800] ;  /* 0x00b800008e20783b */ /* 0x000fe60000004200 */
[C---:B------:R-:W-:Y:S05]  /*14120*/  HMMA.16816.F32 R44, R20.reuse, R110, R44 ;  /* 0x0000006e142c723c */ /* 0x040fea000000182c */
[----:B------:R-:W2:Y:S01]  /*14130*/  MUFU.EX2 R101, R98 ;  /* 0x0000006200657308 */ /* 0x000ea20000000800 */
[----:B------:R-:W-:Y:S02]  /*14140*/  LDSM.16.MT88.4 R108, [R137+0x9800] ;  /* 0x00980000896c783b */ /* 0x000fe40000004200 */
[C---:B------:R-:W-:Y:S07]  /*14150*/  HMMA.16816.F32 R48, R20.reuse, R112, R48 ;  /* 0x000000701430723c */ /* 0x040fee0000001830 */
[----:B------:R-:W4:Y:S01]  /*14160*/  MUFU.EX2 R168, R125 ;  /* 0x0000007d00a87308 */ /* 0x000f220000000800 */
[C---:B------:R-:W-:Y:S01]  /*14170*/  HMMA.16816.F32 R52, R20.reuse, R114, R52 ;  /* 0x000000721434723c */ /* 0x040fe20000001834 */
[----:B------:R-:W-:Y:S08]  /*14180*/  LDSM.16.MT88.4 R112, [R136+0x9800] ;  /* 0x009800008870783b */ /* 0x000ff00000004200 */
[----:B------:R-:W5:Y:S01]  /*14190*/  MUFU.EX2 R124, R124 ;  /* 0x0000007c007c7308 */ /* 0x000f620000000800 */
[----:B--2---:R-:W-:Y:S01]  /*141a0*/  FADD.FTZ R7, R101, R164 ;  /* 0x000000a465077221 */ /* 0x004fe20000010000 */
        /* <DEDUP_REMOVED lines=15> */
[C---:B------:R-:W-:Y:S01]  /*142a0*/  F2FP.F16.F32.PACK_AB R21, R166.reuse, R101 ;  /* 0x00000065a615723e */ /* 0x040fe200000000ff */
[----:B------:R-:W-:Y:S01]  /*142b0*/  FADD.FTZ R166, R166, R7 ;  /* 0x00000007a6a67221 */ /* 0x000fe20000010000 */
[----:B----4-:R-:W-:Y:S02]  /*142c0*/  F2FP.F16.F32.PACK_AB R22, R168, R167 ;  /* 0x000000a7a816723e */ /* 0x010fe400000000ff */
[C---:B-----5:R-:W-:Y:S01]  /*142d0*/  F2FP.F16.F32.PACK_AB R23, R124.reuse, R169 ;  /* 0x000000a97c17723e */ /* 0x060fe200000000ff */
[----:B------:R-:W-:Y:S01]  /*142e0*/  FADD.FTZ R163, R169, R166 ;  /* 0x000000a6a9a37221 */ /* 0x000fe20000010000 */
[----:B------:R-:W-:Y:S03]  /*142f0*/  MOV R101, R100 ;  /* 0x0000006400657202 */ /* 0x000fe60000000f00 */
[----:B------:R-:W-:Y:S02]  /*14300*/  FADD.FTZ R163, R124, R163 ;  /* 0x000000a37ca37221 */ /* 0x000fe40000010000 */
[C---:B-1----:R-:W-:Y:S01]  /*14310*/  HMMA.16816.F32 R96, R20.reuse, R88, R8 ;  /* 0x000000581460723c */ /* 0x042fe20000001808 */
[----:B------:R-:W1:Y:S07]  /*14320*/  LDSM.16.MT88.4 R8, [R137+0xb800] ;  /* 0x00b800008908783b */ /* 0x000e6e0000004200 */
        /* <DEDUP_REMOVED lines=11> */
[C---:B-1----:R-:W-:Y:S03]  /*143e0*/  HMMA.16816.F32 R92, R20.reuse, R8, R12 ;  /* 0x00000008145c723c */ /* 0x042fe6000000180c */
[----:B------:R-:W-:Y:S04]  /*143f0*/  FADD.FTZ R9, R5, R0 ;  /* 0x0000000005097221 */ /* 0x000fe80000010000 */
[----:B------:R-:W-:Y:S01]  /*14400*/  FADD.FTZ R0, R4, R9 ;  /* 0x0000000904007221 */ /* 0x000fe20000010000 */
[C---:B------:R-:W-:Y:S03]  /*14410*/  HMMA.16816.F32 R80, R20.reuse, R10, R80 ;  /* 0x0000000a1450723c */ /* 0x040fe60000001850 */
[----:B------:R-:W-:Y:S01]  /*14420*/  FADD.FTZ R165, R167, R0 ;  /* 0x00000000a7a57221 */ /* 0x000fe20000010000 */
[----:B------:R-:W-:Y:S03]  /*14430*/  MOV R0, R3 ;  /* 0x0000000300007202 */ /* 0x000fe60000000f00 */
[----:B------:R-:W-:Y:S01]  /*14440*/  FADD.FTZ R165, R168, R165 ;  /* 0x000000a5a8a57221 */ /* 0x000fe20000010000 */
[C---:B------:R-:W-:Y:S08]  /*14450*/  HMMA.16816.F32 R88, R20.reuse, R28, R16 ;  /* 0x0000001c1458723c */ /* 0x040ff00000001810 */
[----:B------:R-:W-:Y:S01]  /*14460*/  HMMA.16816.F32 R84, R20, R30, R84 ;  /* 0x0000001e1454723c */ /* 0x000fe20000001854 */
[----:B------:R-:W-:Y:S08]  /*14470*/  @!UPT UIADD3 URZ, UPT, UPT, URZ, URZ, URZ ;  /* 0x000000fffffff290 */ /* 0x000ff0000fffe0ff */
[----:B------:R-:W-:Y:S11]  /*14480*/  @P2 BRA `(.L_x_6670) ;  /* 0xffffffd800642947 */ /* 0x000ff6000383ffff */
.L_x_6666:
[----:B------:R-:W1:Y:S01]  /*14490*/  SHFL.BFLY PT, R2, R165, 0x2, 0x1f ;  /* 0x0c401f00a5027f89 */ /* 0x000e6200000e0000 */
[C---:B------:R-:W-:Y:S01]  /*144a0*/  SHF.L.U32 R101, R154.reuse, 0x4, RZ ;  /* 0x000000049a657819 */ /* 0x040fe200000006ff */
[----:B------:R-:W2:Y:S01]  /*144b0*/  S2UR UR9, SR_CTAID.Y ;  /* 0x00000000000979c3 */ /* 0x000ea20000002600 */
[C---:B------:R-:W-:Y:S01]  /*144c0*/  SHF.L.U32 R7, R154.reuse, 0x1, RZ ;  /* 0x000000019a077819 */ /* 0x040fe200000006ff */
[----:B------:R-:W3:Y:S01]  /*144d0*/  SHFL.BFLY PT, R0, R163, 0x2, 0x1f ;  /* 0x0c401f00a3007f89 */ /* 0x000ee200000e0000 */
[----:B------:R-:W-:Y:S01]  /*144e0*/  SHF.L.U32 R12, R154, 0x5, RZ ;  /* 0x000000059a0c7819 */ /* 0x000fe200000006ff */
[----:B------:R-:W4:Y:S01]  /*144f0*/  LDCU UR4, c[0x0][0x44c] ;  /* 0x00008980ff0477ac */ /* 0x000f220008000800 */
[----:B------:R-:W-:Y:S01]  /*14500*/  LOP3.LUT R11, R7, 0x6, RZ, 0xc0, !PT ;  /* 0x00000006070b7812 */ /* 0x000fe200078ec0ff */
[----:B------:R-:W-:Y:S02]  /*14510*/  BSSY.RECONVERGENT B0, `(.L_x_6671) ;  /* 0x00000bb000007945 */ /* 0x000fe40003800200 */
[----:B------:R-:W5:Y:S01]  /*14520*/  S2UR UR8, SR_CTAID.Z ;  /* 0x00000000000879c3 */ /* 0x000f620000002700 */
[----:B------:R-:W-:-:S02]  /*14530*/  LOP3.LUT R12, R11, 0x7c00, R12, 0xf8, !PT ;  /* 0x00007c000b0c7812 */ /* 0x000fc400078ef80c */
[----:B------:R-:W-:-:S05]  /*14540*/  MOV R11, 0x20 ;  /* 0x00000020000b7802 */ /* 0x000fca0000000f00 */
[----:B------:R-:W5:Y:S01]  /*14550*/  LDC R15, c[0x0][0x3e0] ;  /* 0x0000f800ff0f7b82 */ /* 0x000f620000000800 */
[----:B-1----:R-:W-:Y:S01]  /*14560*/  FADD.FTZ R2, R2, R165 ;  /* 0x000000a502027221 */ /* 0x002fe20000010000 */
[----:B---3--:R-:W-:-:S04]  /*14570*/  FADD.FTZ R9, R0, R163 ;  /* 0x000000a300097221 */ /* 0x008fc80000010000 */
[----:B------:R-:W1:Y:S01]  /*14580*/  SHFL.BFLY PT, R5, R2, 0x1, 0x1f ;  /* 0x0c201f0002057f89 */ /* 0x000e6200000e0000 */
[----:B------:R-:W-:-:S03]  /*14590*/  SHF.L.U32 R0, R154, 0x2, RZ ;  /* 0x000000029a007819 */ /* 0x000fc600000006ff */
[----:B------:R-:W3:Y:S01]  /*145a0*/  SHFL.BFLY PT, R4, R9, 0x1, 0x1f ;  /* 0x0c201f0009047f89 */ /* 0x000ee200000e0000 */
[----:B------:R-:W-:Y:S01]  /*145b0*/  LOP3.LUT R10, R0, 0x1f8, RZ, 0xc0, !PT ;  /* 0x000001f8000a7812 */ /* 0x000fe200078ec0ff */
[----:B-1----:R-:W-:Y:S01]  /*145c0*/  FADD.FTZ R5, R2, R5 ;  /* 0x0000000502057221 */ /* 0x002fe20000010000 */
[C---:B------:R-:W-:Y:S02]  /*145d0*/  LOP3.LUT R2, R101.reuse, 0x1c0, RZ, 0xc0, !PT ;  /* 0x000001c065027812 */ /* 0x040fe400078ec0ff */
[----:B------:R-:W-:Y:S01]  /*145e0*/  LOP3.LUT R101, R101, 0x10, RZ, 0xc0, !PT ;  /* 0x0000001065657812 */ /* 0x000fe200078ec0ff */
[----:B------:R-:W1:Y:S01]  /*145f0*/  MUFU.RCP R8, R5 ;  /* 0x0000000500087308 */ /* 0x000e620000001000 */
[----:B---3--:R-:W-:Y:S01]  /*14600*/  FADD.FTZ R4, R9, R4 ;  /* 0x0000000409047221 */ /* 0x008fe20000010000 */
[----:B------:R-:W-:Y:S01]  /*14610*/  SHF.R.U32.HI R9, RZ, 0x1, R154 ;  /* 0x00000001ff097819 */ /* 0x000fe2000001169a */
[----:B------:R-:W-:Y:S01]  /*14620*/  BAR.SYNC.DEFER_BLOCKING 0x0 ;  /* 0x0000000000007b1d */ /* 0x000fe20000010000 */
[----:B------:R-:W-:-:S02]  /*14630*/  FSETP.NE.FTZ.AND P1, PT, R5, RZ, PT ;  /* 0x000000ff0500720b */ /* 0x000fc40003f35000 */
[----:B------:R-:W-:Y:S02]  /*14640*/  FSETP.NE.FTZ.AND P0, PT, R4, RZ, PT ;  /* 0x000000ff0400720b */ /* 0x000fe40003f15000 */
[----:B------:R-:W-:Y:S01]  /*14650*/  LOP3.LUT R7, R2, 0x38, R7, 0xf8, !PT ;  /* 0x0000003802077812 */ /* 0x000fe200078ef807 */
[----:B------:R-:W3:Y:S01]  /*14660*/  MUFU.RCP R6, R4 ;  /* 0x0000000400067308 */ /* 0x000ee20000001000 */
[----:B------:R-:W-:Y:S02]  /*14670*/  LOP3.LUT R10, R10, 0x38, R9, 0x78, !PT ;  /* 0x000000380a0a7812 */ /* 0x000fe400078e7809 */
[----:B------:R-:W-:Y:S02]  /*14680*/  SHF.R.U32.HI R2, RZ, 0x2, R154 ;  /* 0x00000002ff027819 */ /* 0x000fe4000001169a */
[----:B------:R-:W-:Y:S02]  /*14690*/  LOP3.LUT R9, R9, 0x30, RZ, 0xc0, !PT ;  /* 0x0000003009097812 */ /* 0x000fe400078ec0ff */
[----:B------:R-:W-:Y:S01]  /*146a0*/  R2P PR, R154, 0x1c ;  /* 0x0000001c9a007804 */ /* 0x000fe20000000000 */
[----:B------:R-:W4:Y:S01]  /*146b0*/  @P1 LDC R17, c[0x0][0x458] ;  /* 0x00011600ff111b82 */ /* 0x000f220000000800 */
[----:B-1----:R-:W-:Y:S01]  /*146c0*/  FSEL R8, R8, 1, P1 ;  /* 0x3f80000008087808 */ /* 0x002fe20000800000 */
[----:B------:R-:W1:Y:S01]  /*146d0*/  @P1 MUFU.LG2 R5, R5 ;  /* 0x0000000500051308 */ /* 0x000e620000000c00 */
[----:B------:R-:W-:-:S02]  /*146e0*/  LOP3.LUT R2, R9, 0x7, R2, 0xf8, !PT ;  /* 0x0000000709027812 */ /* 0x000fc400078ef802 */
[----:B------:R-:W-:Y:S01]  /*146f0*/  LOP3.LUT R7, R12, R7, RZ, 0xfc, !PT ;  /* 0x000000070c077212 */ /* 0x000fe200078efcff */
        /* <DEDUP_REMOVED lines=34> */
[----:B------:R-:W4:Y:S01]  /*14920*/  @P0 LDC R18, c[0x0][0x458] ;  /* 0x00011600ff120b82 */ /* 0x000f220000000800 */
[----:B---3--:R-:W-:Y:S01]  /*14930*/  FSEL R6, R6, 1, P0 ;  /* 0x3f80000006067808 */ /* 0x008fe20000000000 */
[----:B------:R-:W3:Y:S01]  /*14940*/  @P0 MUFU.LG2 R4, R4 ;  /* 0x0000000400040308 */ /* 0x000ee20000000c00 */
[----:B------:R-:W-:Y:S01]  /*14950*/  SEL R7, R9, 0xffffffc0, !P3 ;  /* 0xffffffc009077807 */ /* 0x000fe20005800000 */
[----:B------:R-:W-:Y:S01]  /*14960*/  STS.64 [R8], R96 ;  /* 0x0000006008007388 */ /* 0x000fe20000000a00 */
[----:B------:R-:W-:Y:S01]  /*14970*/  LEA R101, R10, R101, 0x2 ;  /* 0x000000650a657211 */ /* 0x000fe200078e10ff */
[C---:B------:R-:W-:Y:S01]  /*14980*/  FMUL.FTZ R98, R6.reuse, R98 ;  /* 0x0000006206627220 */ /* 0x040fe20000410000 */
[----:B------:R-:W-:Y:S01]  /*14990*/  SEL R11, R11, 0xffffffe0, !P2 ;  /* 0xffffffe00b0b7807 */ /* 0x000fe20005000000 */
        /* <DEDUP_REMOVED lines=48> */
[----:B------:R-:W2:Y:S01]  /*14ca0*/  LDC.64 R6, c[0x0][0x430] ;  /* 0x00010c00ff067b82 */ /* 0x000ea20000000a00 */
[----:B------:R-:W-:Y:S01]  /*14cb0*/  STS.64 [R10+0x800], R50 ;  /* 0x000800320a007388 */ /* 0x000fe20000000a00 */
[----:B---3--:R-:W-:-:S03]  /*14cc0*/  @P0 FMUL.FTZ R4, R4, 0.69314718246459960938 ;  /* 0x3f31721804040820 */ /* 0x008fc60000410000 */
[----:B------:R-:W-:Y:S04]  /*14cd0*/  STS.64 [R14], R52 ;  /* 0x000000340e007388 */ /* 0x000fe80000000a00 */
[----:B------:R-:W-:Y:S04]  /*14ce0*/  STS.64 [R14+0x800], R54 ;  /* 0x000800360e007388 */ /* 0x000fe80000000a00 */
[----:B------:R-:W-:Y:S04]  /*14cf0*/  STS.64 [R16], R56 ;  /* 0x0000003810007388 */ /* 0x000fe80000000a00 */
[----:B------:R-:W-:Y:S04]  /*14d00*/  STS.64 [R16+0x800], R58 ;  /* 0x0008003a10007388 */ /* 0x000fe80000000a00 */
[----:B------:R-:W-:Y:S01]  /*14d10*/  STS.64 [R11], R60 ;  /* 0x0000003c0b007388 */ /* 0x000fe20000000a00 */
[----:B--2---:R-:W-:-:S03]  /*14d20*/  IMAD R6, R6, UR9, R157 ;  /* 0x0000000906067c24 */ /* 0x004fc6000f8e029d */
        /* <DEDUP_REMOVED lines=10> */
[----:B------:R1:W-:Y:S01]  /*14dd0*/  STS.64 [R10+0x4000], R92 ;  /* 0x0040005c0a007388 */ /* 0x0003e20000000a00 */
[----:B--2---:R-:W-:-:S03]  /*14de0*/  MOV R69, 0xff800000 ;  /* 0xff80000000457802 */ /* 0x004fc60000000f00 */
[----:B------:R1:W-:Y:S01]  /*14df0*/  STS.64 [R10+0x4800], R94 ;  /* 0x0048005e0a007388 */ /* 0x0003e20000000a00 */
[----:B-----5:R-:W-:Y:S02]  /*14e00*/  IMAD R8, R15, R8, UR8 ;  /* 0x000000080f087e24 */ /* 0x020fe4000f8e0208 */
[----:B----4-:R-:W-:Y:S01]  /*14e10*/  @P0 FFMA.FTZ R69, R3, R18, R4 ;  /* 0x0000001203450223 */ /* 0x010fe20000010004 */
[----:B---3--:R-:W-:Y:S01]  /*14e20*/  MOV R70, 0xff800000 ;  /* 0xff80000000467802 */ /* 0x008fe20000000f00 */
[----:B------:R1:W-:Y:S01]  /*14e30*/  STS.64 [R14+0x4000], R80 ;  /* 0x004000500e007388 */ /* 0x0003e20000000a00 */
[----:B------:R-:W-:Y:S02]  /*14e40*/  IMAD R6, R6, R15, R8 ;  /* 0x0000000f06067224 */ /* 0x000fe400078e0208 */
[----:B------:R-:W-:Y:S01]  /*14e50*/  @P1 FFMA.FTZ R70, R100, R17, R5 ;  /* 0x0000001164461223 */ /* 0x000fe20000010005 */
[----:B------:R-:W-:Y:S01]  /*14e60*/  LOP3.LUT P0, RZ, R154, 0x3, RZ, 0xc0, !PT ;  /* 0x000000039aff7812 */ /* 0x000fe2000780c0ff */
        /* <DEDUP_REMOVED lines=8> */
[----:B------:R-:W2:Y:S01]  /*14ef0*/  S2R R68, SR_TID.X ;  /* 0x0000000000447919 */ /* 0x000ea20000002100 */
[----:B------:R1:W3:Y:S04]  /*14f00*/  LDS.128 R64, [R101+UR5] ;  /* 0x0000000565407984 */ /* 0x0002e80008000c00 */
        /* <DEDUP_REMOVED lines=27> */
.L_x_6672:
[----:B------:R-:W-:Y:S05]  /*150c0*/  BSYNC.RECONVERGENT B0 ;  /* 0x0000000000007941 */ /* 0x000fea0003800200 */
.L_x_6671:
[----:B------:R-:W3:Y:S01]  /*150d0*/  LDCU.64 UR4, c[0x0][0x3f8] ;  /* 0x00007f00ff0477ac */ /* 0x000ee20008000a00 */
[----:B--2---:R-:W-:Y:S01]  /*150e0*/  IMAD.SHL.U32 R69, R154, 0x8, RZ ;  /* 0x000000089a457824 */ /* 0x004fe200078e00ff */
[----:B------:R-:W-:Y:S01]  /*150f0*/  SHF.R.U32.HI R68, RZ, 0x4, R68 ;  /* 0x00000004ff447819 */ /* 0x000fe20000011644 */
[----:B------:R-:W-:-:S03]  /*15100*/  IMAD.IADD R155, R155, 0x1, -R156 ;  /* 0x000000019b9b7824 */ /* 0x000fc600078e0a9c */
[----:B------:R-:W-:Y:S01]  /*15110*/  LOP3.LUT R69, R69, 0x1f80, RZ, 0xc0, !PT ;  /* 0x00001f8045457812 */ /* 0x000fe200078ec0ff */
[C---:B------:R-:W-:Y:S01]  /*15120*/  VIADD R2, R68.reuse, 0x8 ;  /* 0x0000000844027836 */ /* 0x040fe20000000000 */
[CC--:B------:R-:W-:Y:S01]  /*15130*/  ISETP.GE.AND P0, PT, R68.reuse, R155.reuse, PT ;  /* 0x0000009b4400720c */ /* 0x0c0fe20003f06270 */
[C---:B------:R-:W-:Y:S01]  /*15140*/  VIADD R70, R68.reuse, 0x10 ;  /* 0x0000001044467836 */ /* 0x040fe20000000000 */
[----:B------:R-:W-:Y:S01]  /*15150*/  LOP3.LUT R0, R69, 0x3c, R0, 0xf8, !PT ;  /* 0x0000003c45007812 */ /* 0x000fe200078ef800 */
[----:B------:R-:W-:Y:S01]  /*15160*/  VIADD R72, R68, 0x20 ;  /* 0x0000002044487836 */ /* 0x000fe20000000000 */
[-C--:B------:R-:W-:Y:S01]  /*15170*/  ISETP.GE.AND P6, PT, R2, R155.reuse, PT ;  /* 0x0000009b0200720c */ /* 0x080fe20003fc6270 */
[----:B------:R-:W-:Y:S01]  /*15180*/  VIADD R2, R68, 0x18 ;  /* 0x0000001844027836 */ /* 0x000fe20000000000 */
[C---:B------:R-:W-:Y:S02]  /*15190*/  IADD3 R0, P1, PT, R3.reuse, R0, RZ ;  /* 0x0000000003007210 */ /* 0x040fe40007f3e0ff */
[----:B------:R-:W-:Y:S01]  /*151a0*/  ISETP.GE.AND P5, PT, R70, R155, PT ;  /* 0x0000009b4600720c */ /* 0x000fe20003fa6270 */
[----:B------:R-:W-:Y:S01]  /*151b0*/  VIADD R70, R68, 0x28 ;  /* 0x0000002844467836 */ /* 0x000fe20000000000 */
[----:B------:R-:W-:-:S02]  /*151c0*/  LEA.HI.X.SX32 R3, R3, RZ, 0x1, P1 ;  /* 0x000000ff03037211 */ /* 0x000fc400008f0eff */
[----:B---3--:R-:W-:Y:S02]  /*151d0*/  LEA R74, P1, R0, UR4, 0x2 ;  /* 0x00000004004a7c11 */ /* 0x008fe4000f8210ff */
[-C--:B------:R-:W-:Y:S01]  /*151e0*/  ISETP.GE.AND P4, PT, R2, R155.reuse, PT ;  /* 0x0000009b0200720c */ /* 0x080fe20003f86270 */
[----:B------:R-:W-:Y:S01]  /*151f0*/  VIADD R2, R68, 0x30 ;  /* 0x0000003044027836 */ /* 0x000fe20000000000 */
[----:B------:R-:W-:Y:S01]  /*15200*/  LEA.HI.X R75, R0, UR5, R3, 0x2, P1 ;  /* 0x00000005004b7c11 */ /* 0x000fe200088f1403 */
[----:B------:R-:W-:Y:S01]  /*15210*/  VIADD R68, R68, 0x38 ;  /* 0x0000003844447836 */ /* 0x000fe20000000000 */
[-C--:B------:R-:W-:Y:S02]  /*15220*/  ISETP.GE.AND P3, PT, R72, R155.reuse, PT ;  /* 0x0000009b4800720c */ /* 0x080fe40003f66270 */
[-C--:B------:R-:W-:Y:S01]  /*15230*/  ISETP.GE.AND P2, PT, R70, R155.reuse, PT ;  /* 0x0000009b4600720c */ /* 0x080fe20003f46270 */
[----:B------:R2:W-:Y:S01]  /*15240*/  @!P0 STG.E.128 desc[UR6][R74.64], R64 ;  /* 0x000000404a008986 */ /* 0x0005e2000c101d06 */
[----:B------:R-:W-:-:S03]  /*15250*/  ISETP.GE.AND P1, PT, R2, R155, PT ;  /* 0x0000009b0200720c */ /* 0x000fc60003f26270 */
        /* <DEDUP_REMOVED lines=18> */
.L_x_6673:
        /* <DEDUP_REMOVED lines=16> */
.L_x_7276:


//--------------------- .text._ZN5flash24flash_fwd_splitkv_kernelI23Flash_fwd_kernel_traitsILi128ELi64ELi64ELi4ELb0ELb0EN7cutlass6half_tE19Flash_kernel_traitsILi128ELi64ELi64ELi4ES3_EELb1ELb0ELb0ELb0ELb1ELb1ELb1ELb1EEEvNS_16Flash_fwd_paramsE --------------------------
	.section	.text._ZN5flash24flash_fwd_splitkv_kernelI23Flash_fwd_kernel_traitsILi128ELi64ELi64ELi4ELb0ELb0EN7cutlass6half_tE19Flash_kernel_traitsILi128ELi64ELi64ELi4ES3_EELb1ELb0ELb0ELb0ELb1ELb1ELb1ELb1EEEvNS_16Flash_fwd_paramsE,"ax",@progbits
	.align	128
        .global         _ZN5flash24flash_fwd_splitkv_kernelI23Flash_fwd_kernel_traitsILi128ELi64ELi64ELi4ELb0ELb0EN7cutlass6half_tE19Flash_kernel_traitsILi128ELi64ELi64ELi4ES3_EELb1ELb0ELb0ELb0ELb1ELb1ELb1ELb1EEEvNS_16Flash_fwd_paramsE
        .type           _ZN5flash24flash_fwd_splitkv_kernelI23Flash_fwd_kernel_traitsILi128ELi64ELi64ELi4ELb0ELb0EN7cutlass6half_tE19Flash_kernel_traitsILi128ELi64ELi64ELi4ES3_EELb1ELb0ELb0ELb0ELb1ELb1ELb1ELb1EEEvNS_16Flash_fwd_paramsE,@function
        .size           _ZN5flash24flash_fwd_splitkv_kernelI23Flash_fwd_kernel_traitsILi128ELi64ELi64ELi4ELb0ELb0EN7cutlass6half_tE19Flash_kernel_traitsILi128ELi64ELi64ELi4ES3_EELb1ELb0ELb0ELb0ELb1ELb1ELb1ELb1EEEvNS_16Flash_fwd_paramsE,(.L_x_7277 - _ZN5flash24flash_fwd_splitkv_kernelI23Flash_fwd_kernel_traitsILi128ELi64ELi64ELi4ELb0ELb0EN7cutlass6half_tE19Flash_kernel_traitsILi128ELi64ELi64ELi4ES3_EELb1ELb0ELb0ELb0ELb1ELb1ELb1ELb1EEEvNS_16Flash_fwd_paramsE)
        .other          _ZN5flash24flash_fwd_splitkv_kernelI23Flash_fwd_kernel_traitsILi128ELi64ELi64ELi4ELb0ELb0EN7cutlass6half_tE19Flash_kernel_traitsILi128ELi64ELi64ELi4ES3_EELb1ELb0ELb0ELb0ELb1ELb1ELb1ELb1EEEvNS_16Flash_fwd_paramsE,@"STO_CUDA_ENTRY STV_DEFAULT"
_ZN5flash24flash_fwd_splitkv_kernelI23Flash_fwd_kernel_traitsILi128ELi64ELi64ELi4ELb0ELb0EN7cutlass6half_tE19Flash_kernel_traitsILi128ELi64ELi64ELi4ES3_EELb1ELb0ELb0ELb0ELb1ELb1ELb1ELb1EEEvNS_16Flash_fwd_paramsE:
.text._ZN5flash24flash_fwd_splitkv_kernelI23Flash_fwd_kernel_traitsILi128ELi64ELi64ELi4ELb0ELb0EN7cutlass6half_tE19Flash_kernel_traitsILi128ELi64ELi64ELi4ES3_EELb1ELb0ELb0ELb0ELb1ELb1ELb1ELb1EEEvNS_16Flash_fwd_paramsE:
        /* <DEDUP_REMOVED lines=68> */
.L_x_6674:
        /* <DEDUP_REMOVED lines=142> */
.L_x_6675:
        /* <DEDUP_REMOVED lines=9> */
.L_x_6676:
        /* <DEDUP_REMOVED lines=104> */
.L_x_6677:
        /* <DEDUP_REMOVED lines=15> */
.L_x_6679:
[----:B------:R-:W2:Y:S01]  /*1520*/  LDC.64 R4, c[0x0][0x3b8] ;  /* 0x0000ee00ff047b82 */ /* 0x000ea20000000a00 */
[----:B------:R-:W-:-:S05]  /*1530*/  IADD3 R2, PT, PT, R6, R7, RZ ;  /* 0x0000000706027210 */ /* 0x000fca0007ffe0ff */
[C---:B--2---:R-:W-:Y:S02]  /*1540*/  IMAD R19, R2.reuse, R5, RZ ;  /* 0x0000000502137224 */ /* 0x044fe400078e02ff */
[----:B------:R-:W-:-:S05]  /*1550*/  IMAD.WIDE.U32 R2, R2, R4, RZ ;  /* 0x0000000402027225 */ /* 0x000fca00078e00ff */
[----:B------:R-:W-:Y:S02]  /*1560*/  IADD3 R19, PT, PT, R3, R19, RZ ;  /* 0x0000001303137210 */ /* 0x000fe40007ffe0ff */
[----:B------:R-:W-:Y:S02]  /*1570*/  MOV R18, R2 ;  /* 0x0000000200127202 */ /* 0x000fe40000000f00 */
.L_x_6680:
        /* <DEDUP_REMOVED lines=14> */
.L_x_6681:
[----:B------:R-:W2:Y:S01]  /*1660*/  LDC.64 R2, c[0x0][0x3c0] ;  /* 0x0000f000ff027b82 */ /* 0x000ea20000000a00 */
[----:B------:R-:W-:-:S05]  /*1670*/  IADD3 R6, PT, PT, R6, R7, RZ ;  /* 0x0000000706067210 */ /* 0x000fca0007ffe0ff */
[C---:B--2---:R-:W-:Y:S02]  /*1680*/  IMAD R23, R6.reuse, R3, RZ ;  /* 0x0000000306177224 */ /* 0x044fe400078e02ff */
[----:B------:R-:W-:-:S05]  /*1690*/  IMAD.WIDE.U32 R6, R6, R2, RZ ;  /* 0x0000000206067225 */ /* 0x000fca00078e00ff */
[----:B------:R-:W-:Y:S02]  /*16a0*/  IADD3 R23, PT, PT, R7, R23, RZ ;  /* 0x0000001707177210 */ /* 0x000fe40007ffe0ff */
[----:B------:R-:W-:-:S07]  /*16b0*/  MOV R22, R6 ;  /* 0x0000000600167202 */ /* 0x000fce0000000f00 */
.L_x_6682:
        /* <DEDUP_REMOVED lines=51> */
.L_x_6678:
        /* <DEDUP_REMOVED lines=180> */
.L_x_6705:
        /* <DEDUP_REMOVED lines=91> */
.L_x_6685:
        /* <DEDUP_REMOVED lines=109> */
.L_x_6689:
[----:B-1-3--:R-:W-:Y:S05]  /*31b0*/  BSYNC.RECONVERGENT B0 ;  /* 0x0000000000007941 */ /* 0x00afea0003800200 */
.L_x_6688:
        /* <DEDUP_REMOVED lines=104> */
.L_x_6691:
[----:B------:R-:W-:Y:S05]  /*3840*/  BSYNC.RECONVERGENT B0 ;  /* 0x0000000000007941 */ /* 0x000fea0003800200 */
.L_x_6690:
        /* <DEDUP_REMOVED lines=110> */
.L_x_6693:
[----:B------:R-:W-:Y:S05]  /*3f30*/  BSYNC.RECONVERGENT B0 ;  /* 0x0000000000007941 */ /* 0x000fea0003800200 */
.L_x_6692:
        /* <DEDUP_REMOVED lines=114> */
.L_x_6695:
[----:B------:R-:W-:Y:S05]  /*4660*/  BSYNC.RECONVERGENT B0 ;  /* 0x0000000000007941 */ /* 0x000fea0003800200 */
.L_x_6694:
[----:B-1----:R-:W1:Y:S01]  /*4670*/  LDC R24, c[0x0][0x450] ;  /* 0x00011400ff187b82 */ /* 0x002e620000000800 */
[----:B--2---:R-:W-:Y:S05]  /*4680*/  IMAD.U32 R3, R46, -0x20, RZ ;  /* 0xffffffe02e037824 */ /* 0x004fea00078e00ff */
[C---:B------:R-:W-:Y:S02]  /*4690*/  LEA R22, P1, R3.reuse, R22, 0x1 ;  /* 0x0000001603167211 */ /* 0x040fe400078208ff */
[C---:B------:R-:W-:Y:S02]  /*46a0*/  LEA R56, P0, R3.reuse, R56, 0x1 ;  /* 0x0000003803387211 */ /* 0x040fe400078008ff */
[C---:B------:R-:W-:Y:S02]  /*46b0*/  LEA.HI.X.SX32 R23, R3.reuse, R23, 0x1, P1 ;  /* 0x0000001703177211 */ /* 0x040fe400008f0eff */
[----:B------:R-:W-:Y:S01]  /*46c0*/  LEA.HI.X.SX32 R57, R3, R57, 0x1, P0 ;  /* 0x0000003903397211 */ /* 0x000fe200000f0eff */
[----:B------:R-:W-:Y:S05]  /*46d0*/  BRA `(.L_x_6686) ;  /* 0x0000002c00ac7947 */ /* 0x000fea0003800000 */
.L_x_6687:
        /* <DEDUP_REMOVED lines=183> */
.L_x_6697:
[----:B-1-3--:R-:W-:Y:S05]  /*5250*/  BSYNC.RECONVERGENT B0 ;  /* 0x0000000000007941 */ /* 0x00afea0003800200 */
.L_x_6696:
        /* <DEDUP_REMOVED lines=182> */
.L_x_6699:
[----:B------:R-:W-:Y:S05]  /*5dc0*/  BSYNC.RECONVERGENT B0 ;  /* 0x0000000000007941 */ /* 0x000fea0003800200 */
.L_x_6698:
        /* <DEDUP_REMOVED lines=185> */
.L_x_6701:
[----:B------:R-:W-:Y:S05]  /*6960*/  BSYNC.RECONVERGENT B0 ;  /* 0x0000000000007941 */ /* 0x000fea0003800200 */
.L_x_6700:
        /* <DEDUP_REMOVED lines=187> */
.L_x_6703:
[----:B------:R-:W-:Y:S05]  /*7520*/  BSYNC.RECONVERGENT B0 ;  /* 0x0000000000007941 */ /* 0x000fea0003800200 */
.L_x_6702:
[----:B------:R-:W1:Y:S01]  /*7530*/  LDC R24, c[0x0][0x450] ;  /* 0x00011400ff187b82 */ /* 0x000e620000000800 */
[----:B--2---:R-:W-:Y:S05]  /*7540*/  IMAD.U32 R119, R119, -0x20, RZ ;  /* 0xffffffe077777824 */ /* 0x004fea00078e00ff */
[C---:B------:R-:W-:Y:S02]  /*7550*/  LEA R90, P1, R119.reuse, R90, 0x1 ;  /* 0x0000005a775a7211 */ /* 0x040fe400078208ff */
[C---:B------:R-:W-:Y:S02]  /*7560*/  LEA R88, P0, R119.reuse, R88, 0x1 ;  /* 0x0000005877587211 */ /* 0x040fe400078008ff */
[C---:B------:R-:W-:Y:S02]  /*7570*/  LEA.HI.X.SX32 R91, R119.reuse, R91, 0x1, P1 ;  /* 0x0000005b775b7211 */ /* 0x040fe400008f0eff */
[----:B------:R-:W-:Y:S09]  /*7580*/  LEA.HI.X.SX32 R89, R119, R89, 0x1, P0 ;  /* 0x0000005977597211 */ /* 0x000ff200000f0eff */
.L_x_6686:
[----:B-1-3--:R-:W-:Y:S05]  /*7590*/  BSYNC.RECONVERGENT B1 ;  /* 0x0000000000017941 */ /* 0x00afea0003800200 */
.L_x_6684:
        /* <DEDUP_REMOVED lines=90> */
.L_x_6704:
[----:B------:R-:W-:Y:S02]  /*7b40*/  IADD3 R86, P1, PT, R86, R93, RZ ;  /* 0x0000005d56567210 */ /* 0x000fe40007f3e0ff */
[----:B------:R-:W-:Y:S03]  /*7b50*/  IADD3 R18, P0, PT, R18, R95, RZ ;  /* 0x0000005f12127210 */ /* 0x000fe60007f1e0ff */
[----:B------:R-:W-:Y:S02]  /*7b60*/  IMAD.X R87, R87, 0x1, R92, P1 ;  /* 0x0000000157577824 */ /* 0x000fe400008e065c */
[----:B------:R-:W-:Y:S01]  /*7b70*/  IMAD.X R17, R17, 0x1, R94, P0 ;  /* 0x0000000111117824 */ /* 0x000fe200000e065e */
[----:B------:R-:W-:Y:S07]  /*7b80*/  @P3 BRA `(.L_x_6705) ;  /* 0xffffffa800683947 */ /* 0x000fee000383ffff */
.L_x_6683:
        /* <DEDUP_REMOVED lines=44> */
.L_x_6709:
[----:B------:R-:W-:Y:S05]  /*7e50*/  BSYNC.RECONVERGENT B0 ;  /* 0x0000000000007941 */ /* 0x000fea0003800200 */
.L_x_6708:
        /* <DEDUP_REMOVED lines=10> */
.L_x_6707:
        /* <DEDUP_REMOVED lines=74> */
.L_x_6715:
[----:B------:R-:W-:Y:S05]  /*83a0*/  BSYNC.RECONVERGENT B0 ;  /* 0x0000000000007941 */ /* 0x000fea0003800200 */
.L_x_6714:
        /* <DEDUP_REMOVED lines=45> */
.L_x_6717:
[----:B------:R-:W-:Y:S05]  /*8680*/  BSYNC.RECONVERGENT B0 ;  /* 0x0000000000007941 */ /* 0x000fea0003800200 */
.L_x_6716:
[----:B------:R3:W-:Y:S02]  /*8690*/  STS.128 [R2+0x2000], R8 ;  /* 0x0020000802007388 */ /* 0x0007e40000000c00 */
.L_x_6713:
[----:B------:R-:W-:Y:S05]  /*86a0*/  BSYNC.RECONVERGENT B1 ;  /* 0x0000000000017941 */ /* 0x000fea0003800200 */
.L_x_6712:
        /* <DEDUP_REMOVED lines=59> */
.L_x_6721:
[----:B------:R-:W-:Y:S05]  /*8a60*/  BSYNC.RECONVERGENT B0 ;  /* 0x0000000000007941 */ /* 0x000fea0003800200 */
.L_x_6720:
        /* <DEDUP_REMOVED lines=55> */
.L_x_6723:
[----:B------:R-:W-:Y:S05]  /*8de0*/  BSYNC.RECONVERGENT B0 ;  /* 0x0000000000007941 */ /* 0x000fea0003800200 */
.L_x_6722:
[----:B------:R4:W-:Y:S02]  /*8df0*/  STS.128 [R2+0x2800], R8 ;  /* 0x0028000802007388 */ /* 0x0009e40000000c00 */
.L_x_6719:
[----:B------:R-:W-:Y:S05]  /*8e00*/  BSYNC.RECONVERGENT B1 ;  /* 0x0000000000017941 */ /* 0x000fea0003800200 */
.L_x_6718:
        /* <DEDUP_REMOVED lines=61> */
.L_x_6727:
[----:B------:R-:W-:Y:S05]  /*91e0*/  BSYNC.RECONVERGENT B0 ;  /* 0x0000000000007941 */ /* 0x000fea0003800200 */
.L_x_6726:
        /* <DEDUP_REMOVED lines=55> */
.L_x_6729:
[----:B------:R-:W-:Y:S05]  /*9560*/  BSYNC.RECONVERGENT B0 ;  /* 0x0000000000007941 */ /* 0x000fea0003800200 */
.L_x_6728:
[----:B------:R4:W-:Y:S02]  /*9570*/  STS.128 [R2+0x3000], R8 ;  /* 0x0030000802007388 */ /* 0x0009e40000000c00 */
.L_x_6725:
[----:B------:R-:W-:Y:S05]  /*9580*/  BSYNC.RECONVERGENT B1 ;  /* 0x0000000000017941 */ /* 0x000fea0003800200 */
.L_x_6724:
        /* <DEDUP_REMOVED lines=62> */
.L_x_6731:
[----:B------:R-:W-:Y:S05]  /*9970*/  BSYNC.RECONVERGENT B0 ;  /* 0x0000000000007941 */ /* 0x000fea0003800200 */
.L_x_6730:
        /* <DEDUP_REMOVED lines=54> */
.L_x_6733:
[----:B------:R-:W-:Y:S05]  /*9ce0*/  BSYNC.RECONVERGENT B0 ;  /* 0x0000000000007941 */ /* 0x000fea0003800200 */
.L_x_6732:
[----:B------:R1:W-:Y:S01]  /*9cf0*/  STS.128 [R2+0x3800], R8 ;  /* 0x0038000802007388 */ /* 0x0003e20000000c00 */
[----:B------:R-:W-:Y:S05]  /*9d00*/  BRA `(.L_x_6710) ;  /* 0x0000002c00287947 */ /* 0x000fea0003800000 */
.L_x_6711:
        /* <DEDUP_REMOVED lines=92> */
.L_x_6737:
[----:B------:R-:W-:Y:S05]  /*a2d0*/  BSYNC.RECONVERGENT B0 ;  /* 0x0000000000007941 */ /* 0x000fea0003800200 */
.L_x_6736:
        /* <DEDUP_REMOVED lines=83> */
.L_x_6739:
[----:B------:R-:W-:Y:S05]  /*a810*/  BSYNC.RECONVERGENT B0 ;  /* 0x0000000000007941 */ /* 0x000fea0003800200 */
.L_x_6738:
[----:B------:R3:W-:Y:S02]  /*a820*/  STS.128 [R2+0x2000], R28 ;  /* 0x0020001c02007388 */ /* 0x0007e40000000c00 */
.L_x_6735:
[----:B------:R-:W-:Y:S05]  /*a830*/  BSYNC.RECONVERGENT B1 ;  /* 0x0000000000017941 */ /* 0x000fea0003800200 */
.L_x_6734:
        /* <DEDUP_REMOVED lines=90> */
.L_x_6743:
[----:B------:R-:W-:Y:S05]  /*ade0*/  BSYNC.RECONVERGENT B0 ;  /* 0x0000000000007941 */ /* 0x000fea0003800200 */
.L_x_6742:
        /* <DEDUP_REMOVED lines=84> */
.L_x_6745:
[----:B------:R-:W-:Y:S05]  /*b330*/  BSYNC.RECONVERGENT B0 ;  /* 0x0000000000007941 */ /* 0x000fea0003800200 */
.L_x_6744:
[----:B------:R4:W-:Y:S02]  /*b340*/  STS.128 [R2+0x2800], R28 ;  /* 0x0028001c02007388 */ /* 0x0009e40000000c00 */
.L_x_6741:
[----:B------:R-:W-:Y:S05]  /*b350*/  BSYNC.RECONVERGENT B1 ;  /* 0x0000000000017941 */ /* 0x000fea0003800200 */
.L_x_6740:
        /* <DEDUP_REMOVED lines=91> */
.L_x_6749:
[----:B------:R-:W-:Y:S05]  /*b910*/  BSYNC.RECONVERGENT B0 ;  /* 0x0000000000007941 */ /* 0x000fea0003800200 */
.L_x_6748:
        /* <DEDUP_REMOVED lines=84> */
.L_x_6751:
[----:B------:R-:W-:Y:S05]  /*be60*/  BSYNC.RECONVERGENT B0 ;  /* 0x0000000000007941 */ /* 0x000fea0003800200 */
.L_x_6750:
[----:B------:R4:W-:Y:S02]  /*be70*/  STS.128 [R2+0x3000], R28 ;  /* 0x0030001c02007388 */ /* 0x0009e40000000c00 */
.L_x_6747:
[----:B------:R-:W-:Y:S05]  /*be80*/  BSYNC.RECONVERGENT B1 ;  /* 0x0000000000017941 */ /* 0x000fea0003800200 */
.L_x_6746:
        /* <DEDUP_REMOVED lines=91> */
.L_x_6753:
[----:B------:R-:W-:Y:S05]  /*c440*/  BSYNC.RECONVERGENT B0 ;  /* 0x0000000000007941 */ /* 0x000fea0003800200 */
.L_x_6752:
        /* <DEDUP_REMOVED lines=84> */
.L_x_6755:
[----:B------:R-:W-:Y:S05]  /*c990*/  BSYNC.RECONVERGENT B0 ;  /* 0x0000000000007941 */ /* 0x000fea0003800200 */
.L_x_6754:
[----:B------:R3:W-:Y:S02]  /*c9a0*/  STS.128 [R2+0x3800], R28 ;  /* 0x0038001c02007388 */ /* 0x0007e40000000c00 */
.L_x_6710:
[----:B------:R-:W-:Y:S05]  /*c9b0*/  BSYNC.RECONVERGENT B2 ;  /* 0x0000000000027941 */ /* 0x000fea0003800200 */
.L_x_6706:
[----:B------:R-:W-:Y:S01]  /*c9c0*/  IADD3 R3, PT, PT, -R70, R74, RZ ;  /* 0x0000004a46037210 */ /* 0x000fe20007ffe1ff */
[----:B------:R-:W4:Y:S01]  /*c9d0*/  LDCU UR14, c[0x0][0x50c] ;  /* 0x0000a180ff0e77ac */ /* 0x000f220008000800 */
[----:B------:R-:W-:Y:S02]  /*c9e0*/  SHF.L.U32 R77, R77, 0xa, RZ ;  /* 0x0000000a4d4d7819 */ /* 0x000fe400000006ff */
[-C--:B------:R-:W-:Y:S01]  /*c9f0*/  ISETP.GE.AND P4, PT, R34, R3.reuse, PT ;  /* 0x000000032200720c */ /* 0x080fe20003f86270 */
[----:B------:R-:W4:Y:S01]  /*ca00*/  LDCU UR4, c[0x0][0x508] ;  /* 0x0000a100ff0477ac */ /* 0x000f220008000800 */
[-C--:B------:R-:W-:Y:S02]  /*ca10*/  ISETP.GE.AND P3, PT, R40, R3.reuse, PT ;  /* 0x000000032800720c */ /* 0x080fe40003f66270 */
[-C--:B------:R-:W-:Y:S02]  /*ca20*/  ISETP.GE.AND P6, PT, R124, R3.reuse, PT ;  /* 0x000000037c00720c */ /* 0x080fe40003fc6270 */
[----:B------:R-:W-:-:S02]  /*ca30*/  ISETP.GE.AND P5, PT, R26, R3, PT ;  /* 0x000000031a00720c */ /* 0x000fc40003fa6270 */
[-C--:B------:R-:W-:Y:S02]  /*ca40*/  ISETP.GE.AND P2, PT, R34, R3.reuse, PT ;  /* 0x000000032200720c */ /* 0x080fe40003f46270 */
[----:B------:R-:W-:Y:S02]  /*ca50*/  ISETP.GE.AND P1, PT, R40, R3, PT ;  /* 0x000000032800720c */ /* 0x000fe40003f26270 */
[----:B------:R-:W-:Y:S01]  /*ca60*/  LOP3.LUT R77, R77, 0x400, RZ, 0xc0, !PT ;  /* 0x000004004d4d7812 */ /* 0x000fe200078ec0ff */
[----:B-12---:R-:W4:Y:S01]  /*ca70*/  @!P4 LDC.64 R6, c[0x0][0x3b8] ;  /* 0x0000ee00ff06cb82 */ /* 0x006f220000000a00 */
[----:B------:R-:W-:-:S03]  /*ca80*/  LOP3.LUT R73, R73, 0x1f0, RZ, 0xc0, !PT ;  /* 0x000001f049497812 */ /* 0x000fc600078ec0ff */
[----:B------:R-:W-:Y:S02]  /*ca90*/  @!P6 IMAD.MOV.U32 R149, RZ, RZ, R147 ;  /* 0x000000ffff95e224 */ /* 0x000fe400078e0093 */
[C---:B------:R-:W-:Y:S02]  /*caa0*/  @!P5 LEA R12, P0, R71.reuse, R148, 0x1 ;  /* 0x00000094470cd211 */ /* 0x040fe400078008ff */
        /* <DEDUP_REMOVED lines=10> */
[-C--:B------:R-:W-:Y:S02]  /*cb50*/  @!P4 LEA.HI.X R11, R6, R147.reuse, R7, 0x6, P0 ;  /* 0x00000093060bc211 */ /* 0x080fe400000f3407 */
[----:B------:R-:W3:Y:S01]  /*cb60*/  @!P1 LDC.64 R6, c[0x0][0x3c0] ;  /* 0x0000f000ff069b82 */ /* 0x000ee20000000a00 */
[----:B-1----:R-:W-:Y:S02]  /*cb70*/  @!P3 IMAD R5, R5, 0x60, RZ ;  /* 0x000000600505b824 */ /* 0x002fe400078e02ff */
[----:B------:R-:W-:Y:S04]  /*cb80*/  @!P4 LDGSTS.E.BYPASS.LTC128B.128 [R2+0x5000], desc[UR6][R10.64] ;  /* 0x050000000a02cfae */ /* 0x000fe8000b981a06 */
[----:B------:R1:W-:Y:S01]  /*cb90*/  @!P4 LDGSTS.E.BYPASS.LTC128B.128 [R2+0x7000], desc[UR6][R10.64+0x80] ;  /* 0x070000800a02cfae */ /* 0x0003e2000b981a06 */
[----:B--2---:R-:W-:-:S03]  /*cba0*/  @!P3 MOV R149, R147 ;  /* 0x000000930095b202 */ /* 0x004fc60000000f00 */
        /* <DEDUP_REMOVED lines=10> */
[----:B------:R-:W-:Y:S02]  /*cc50*/  @!P1 MOV R6, R12 ;  /* 0x0000000c00069202 */ /* 0x000fe40000000f00 */
[----:B------:R-:W-:Y:S02]  /*cc60*/  LOP3.LUT R0, R3, 0x38, R78, 0x78, !PT ;  /* 0x0000003803007812 */ /* 0x000fe400078e784e */
[----:B------:R-:W-:-:S03]  /*cc70*/  @!P1 IADD3 R7, PT, PT, R7, R13, RZ ;  /* 0x0000000d07079210 */ /* 0x000fc60007ffe0ff */
[----:B------:R-:W-:Y:S02]  /*cc80*/  IMAD R0, R0, 0x2, R77 ;  /* 0x0000000200007824 */ /* 0x000fe400078e024d */
[----:B-1----:R-:W-:-:S03]  /*cc90*/  @!P3 LEA R10, P0, R75, R150, 0x1 ;  /* 0x000000964b0ab211 */ /* 0x002fc600078008ff */
[----:B------:R-:W-:Y:S02]  /*cca0*/  IADD3 R144, PT, PT, R0, UR5, RZ ;  /* 0x0000000500907c10 */ /* 0x000fe4000fffe0ff */
[----:B------:R-:W-:Y:S02]  /*ccb0*/  @!P3 LEA.HI.X R11, R75, R151, R76, 0x1, P0 ;  /* 0x000000974b0bb211 */ /* 0x000fe400000f0c4c */
[----:B--2---:R-:W-:Y:S01]  /*ccc0*/  @!P2 LEA R8, P0, R4, R150, 0x6 ;  /* 0x000000960408a211 */ /* 0x004fe200078030ff */
[----:B------:R-:W-:-:S04]  /*ccd0*/  DEPBAR.LE SB0, 0x0 ;  /* 0x000080000000791a */ /* 0x000fc80000000000 */
[----:B------:R-:W-:Y:S01]  /*cce0*/  BAR.SYNC.DEFER_BLOCKING 0x0 ;  /* 0x0000000000007b1d */ /* 0x000fe20000010000 */
[----:B------:R-:W-:Y:S01]  /*ccf0*/  @!P2 LEA.HI.X R9, R4, R151, R5, 0x6, P0 ;  /* 0x000000970409a211 */ /* 0x000fe200000f3405 */
[----:B------:R-:W-:Y:S01]  /*cd00*/  IMAD.MOV.U32 R5, RZ, RZ, 0x20 ;  /* 0x00000020ff057424 */ /* 0x000fe200078e00ff */
[----:B------:R-:W-:-:S04]  /*cd10*/  SHF.L.U32 R4, R152, 0x5, RZ ;  /* 0x0000000598047819 */ /* 0x000fc800000006ff */
[----:B------:R-:W-:-:S05]  /*cd20*/  LOP3.LUT R145, R69, 0x7c00, R4, 0xf8, !PT ;  /* 0x00007c0045917812 */ /* 0x000fca00078ef804 */
        /* <DEDUP_REMOVED lines=34> */
[----:B------:R-:W3:Y:S02]  /*cf50*/  LDSM.16.M88.4 R32, [R0+UR5+0x4000] ;  /* 0x004000050020783b */ /* 0x000ee40008000200 */
[----:B------:R-:W-:Y:S01]  /*cf60*/  IADD3 R143, PT, PT, R145, R5, RZ ;  /* 0x00000005918f7210 */ /* 0x000fe20007ffe0ff */
[----:B------:R-:W-:Y:S01]  /*cf70*/  IMAD.IADD R139, R144, 0x1, R5 ;  /* 0x00000001908b7824 */ /* 0x000fe200078e0205 */
[----:B------:R-:W4:Y:S04]  /*cf80*/  LDSM.16.M88.4 R60, [R0+UR5+0x4800] ;  /* 0x00480005003c783b */ /* 0x000f280008000200 */
[----:B------:R-:W4:Y:S04]  /*cf90*/  LDSM.16.M88.4 R52, [R0+UR5+0x5000] ;  /* 0x005000050034783b */ /* 0x000f280008000200 */
[----:B------:R-:W4:Y:S04]  /*cfa0*/  LDSM.16.M88.4 R12, [R0+UR5+0x5800] ;  /* 0x00580005000c783b */ /* 0x000f280008000200 */
[----:B-1----:R-:W-:Y:S01]  /*cfb0*/  LDSM.16.M88.4 R8, [R143] ;  /* 0x000000008f08783b */ /* 0x002fe20000000200 */
[----:B--2---:R-:W-:-:S03]  /*cfc0*/  MOV R7, 0x40 ;  /* 0x0000004000077802 */ /* 0x004fc60000000f00 */
[----:B------:R-:W1:Y:S01]  /*cfd0*/  LDSM.16.M88.4 R36, [R139+0x4000] ;  /* 0x004000008b24783b */ /* 0x000e620000000200 */
[----:B------:R-:W-:-:S03]  /*cfe0*/  SEL R7, R7, 0xffffffc0, !P2 ;  /* 0xffffffc007077807 */ /* 0x000fc60005000000 */
[----:B------:R-:W2:Y:S01]  /*cff0*/  LDSM.16.M88.4 R40, [R139+0x5000] ;  /* 0x005000008b28783b */ /* 0x000ea20000000200 */
[----:B------:R-:W-:-:S03]  /*d000*/  IADD3 R142, PT, PT, R145, R7, RZ ;  /* 0x00000007918e7210 */ /* 0x000fc60007ffe0ff */
[----:B------:R-:W2:Y:S01]  /*d010*/  LDSM.16.M88.4 R64, [R139+0x4800] ;  /* 0x004800008b40783b */ /* 0x000ea20000000200 */
[----:B------:R-:W-:Y:S01]  /*d020*/  IMAD.IADD R138, R144, 0x1, R7 ;  /* 0x00000001908a7824 */ /* 0x000fe200078e0207 */
[C---:B------:R-:W-:Y:S02]  /*d030*/  IADD3 R141, PT, PT, R5.reuse, R142, RZ ;  /* 0x0000008e058d7210 */ /* 0x040fe40007ffe0ff */
[----:B------:R-:W2:Y:S02]  /*d040*/  LDSM.16.M88.4 R24, [R139+0x5800] ;  /* 0x005800008b18783b */ /* 0x000ea40000000200 */
[----:B------:R-:W-:Y:S02]  /*d050*/  IADD3 R137, PT, PT, R5, R138, RZ ;  /* 0x0000008a05897210 */ /* 0x000fe40007ffe0ff */
        /* <DEDUP_REMOVED lines=65> */
[----:B------:R-:W1:Y:S01]  /*d470*/  LDSM.16.M88.4 R8, [R139+0x7000] ;  /* 0x007000008b08783b */ /* 0x000e620000000200 */
[----:B--2---:R-:W-:-:S04]  /*d480*/  SHF.R.U32.HI R0, RZ, 0x2, R152 ;  /* 0x00000002ff007819 */ /* 0x004fc80000011698 */
[----:B------:R-:W-:Y:S02]  /*d490*/  LOP3.LUT R0, R0, 0x7, RZ, 0xc0, !PT ;  /* 0x0000000700007812 */ /* 0x000fe400078ec0ff */
[----:B------:R-:W-:Y:S01]  /*d4a0*/  HMMA.16816.F32 R80, R76, R64, R56 ;  /* 0x000000404c50723c */ /* 0x000fe20000001838 */
[----:B------:R-:W-:Y:S02]  /*d4b0*/  LDSM.16.M88.4 R56, [R138+0x6800] ;  /* 0x006800008a38783b */ /* 0x000fe40000000200 */
[----:B------:R-:W-:Y:S01]  /*d4c0*/  FMUL.FTZ R3, R16, UR14 ;  /* 0x0000000e10037c20 */ /* 0x000fe20008410000 */
[----:B------:R-:W-:Y:S01]  /*d4d0*/  FMUL.FTZ R4, R17, UR14 ;  /* 0x0000000e11047c20 */ /* 0x000fe20008410000 */
[----:B------:R-:W-:Y:S01]  /*d4e0*/  FMUL.FTZ R6, R18, UR14 ;  /* 0x0000000e12067c20 */ /* 0x000fe20008410000 */
[----:B------:R-:W-:Y:S02]  /*d4f0*/  FMUL.FTZ R64, R19, UR14 ;  /* 0x0000000e13407c20 */ /* 0x000fe40008410000 */
[----:B------:R-:W-:Y:S01]  /*d500*/  HMMA.16816.F32 R84, R40, R36, R28 ;  /* 0x000000242854723c */ /* 0x000fe2000000181c */
[----:B------:R-:W2:Y:S01]  /*d510*/  LDSM.16.M88.4 R16, [R138+0x7000] ;  /* 0x007000008a10783b */ /* 0x000ea20000000200 */
[----:B------:R-:W4:Y:S03]  /*d520*/  MUFU.TANH R3, R3 ;  /* 0x0000000300037308 */ /* 0x000f260000002400 */
[----:B------:R-:W-:Y:S03]  /*d530*/  LDSM.16.M88.4 R28, [R137+0x6800] ;  /* 0x00680000891c783b */ /* 0x000fe60000000200 */
[----:B------:R-:W-:Y:S02]  /*d540*/  HMMA.16816.F32 R52, R76, R66, R52 ;  /* 0x000000424c34723c */ /* 0x000fe40000001834 */
[----:B------:R-:W1:Y:S06]  /*d550*/  MUFU.TANH R4, R4 ;  /* 0x0000000400047308 */ /* 0x000e6c0000002400 */
[----:B------:R-:W-:Y:S01]  /*d560*/  HMMA.16816.F32 R60, R40, R38, R60 ;  /* 0x00000026283c723c */ /* 0x000fe2000000183c */
[----:B------:R-:W4:Y:S01]  /*d570*/  LDSM.16.M88.4 R36, [R139+0x7800] ;  /* 0x007800008b24783b */ /* 0x000f220000000200 */
[----:B------:R-:W2:Y:S06]  /*d580*/  MUFU.TANH R6, R6 ;  /* 0x0000000600067308 */ /* 0x000eac0000002400 */
[----:B---3--:R-:W-:Y:S01]  /*d590*/  HMMA.16816.F32 R48, R76, R20, R48 ;  /* 0x000000144c30723c */ /* 0x008fe20000001830 */
[----:B------:R-:W-:Y:S01]  /*d5a0*/  FMUL.FTZ R20, R32, UR14 ;  /* 0x0000000e20147c20 */ /* 0x000fe20008410000 */
[----:B------:R-:W-:Y:S01]  /*d5b0*/  FMUL.FTZ R21, R33, UR14 ;  /* 0x0000000e21157c20 */ /* 0x000fe20008410000 */
[----:B------:R-:W3:Y:S05]  /*d5c0*/  MUFU.TANH R64, R64 ;  /* 0x0000004000407308 */ /* 0x000eea0000002400 */
[C---:B-1----:R-:W-:Y:S03]  /*d5d0*/  HMMA.16816.F32 R80, R40.reuse, R8, R80 ;  /* 0x000000082850723c */ /* 0x042fe60000001850 */
[----:B------:R-:W1:Y:S05]  /*d5e0*/  MUFU.TANH R20, R20 ;  /* 0x0000001400147308 */ /* 0x000e6a0000002400 */
[----:B------:R-:W-:Y:S01]  /*d5f0*/  HMMA.16816.F32 R52, R40, R10, R52 ;  /* 0x0000000a2834723c */ /* 0x000fe20000001834 */
[----:B------:R-:W3:Y:S02]  /*d600*/  LDSM.16.M88.4 R8, [R138+0x7800] ;  /* 0x007800008a08783b */ /* 0x000ee40000000200 */
[----:B------:R-:W1:Y:S05]  /*d610*/  MUFU.TANH R21, R21 ;  /* 0x0000001500157308 */ /* 0x000e6a0000002400 */
[----:B------:R-:W-:Y:S08]  /*d620*/  HMMA.16816.F32 R44, R76, R22, R44 ;  /* 0x000000164c2c723c */ /* 0x000ff0000000182c */
[C---:B--2---:R-:W-:Y:S08]  /*d630*/  HMMA.16816.F32 R80, R24.reuse, R16, R80 ;  /* 0x000000101850723c */ /* 0x044ff00000001850 */
[----:B------:R-:W-:Y:S01]  /*d640*/  HMMA.16816.F32 R52, R24, R18, R52 ;  /* 0x000000121834723c */ /* 0x000fe20000001834 */
[----:B------:R-:W2:Y:S07]  /*d650*/  LDSM.16.M88.4 R16, [R137+0x7800] ;  /* 0x007800008910783b */ /* 0x000eae0000000200 */
[C---:B----4-:R-:W-:Y:S08]  /*d660*/  HMMA.16816.F32 R48, R40.reuse, R36, R48 ;  /* 0x000000242830723c */ /* 0x050ff00000001830 */
[----:B------:R-:W-:Y:S08]  /*d670*/  HMMA.16816.F32 R44, R40, R38, R44 ;  /* 0x00000026282c723c */ /* 0x000ff0000000182c */
[C---:B------:R-:W-:Y:S08]  /*d680*/  HMMA.16816.F32 R84, R24.reuse, R56, R84 ;  /* 0x000000381854723c */ /* 0x040ff00000001854 */
[----:B------:R-:W-:Y:S01]  /*d690*/  HMMA.16816.F32 R60, R24, R58, R60 ;  /* 0x0000003a183c723c */ /* 0x000fe2000000183c */
[----:B------:R-:W4:Y:S01]  /*d6a0*/  LDSM.16.M88.4 R56, [R137+0x7000] ;  /* 0x007000008938783b */ /* 0x000f220000000200 */
[----:B------:R-:W-:-:S06]  /*d6b0*/  DEPBAR.LE SB0, 0x0 ;  /* 0x000080000000791a */ /* 0x000fcc0000000000 */
[C---:B---3--:R-:W-:Y:S08]  /*d6c0*/  HMMA.16816.F32 R48, R24.reuse, R8, R48 ;  /* 0x000000081830723c */ /* 0x048ff00000001830 */
[----:B------:R-:W-:Y:S01]  /*d6d0*/  HMMA.16816.F32 R44, R24, R10, R44 ;  /* 0x0000000a182c723c */ /* 0x000fe2000000182c */
[----:B------:R-:W-:-:S07]  /*d6e0*/  IADD3 R10, PT, PT, R73, 0x1, R154 ;  /* 0x00000001490a7810 */ /* 0x000fce0007ffe09a */
[----:B------:R-:W-:Y:S01]  /*d6f0*/  HMMA.16816.F32 R84, R12, R28, R84 ;  /* 0x0000001c0c54723c */ /* 0x000fe20000001854 */
[----:B------:R-:W-:Y:S01]  /*d700*/  FMUL.FTZ R28, R34, UR14 ;  /* 0x0000000e221c7c20 */ /* 0x000fe20008410000 */
[----:B------:R-:W-:-:S05]  /*d710*/  FMUL.FTZ R29, R35, UR14 ;  /* 0x0000000e231d7c20 */ /* 0x000fca0008410000 */
[----:B------:R-:W3:Y:S01]  /*d720*/  MUFU.TANH R28, R28 ;  /* 0x0000001c001c7308 */ /* 0x000ee20000002400 */
[C---:B------:R-:W-:Y:S07]  /*d730*/  HMMA.16816.F32 R60, R12.reuse, R30, R60 ;  /* 0x0000001e0c3c723c */ /* 0x040fee000000183c */
[----:B------:R-:W1:Y:S01]  /*d740*/  MUFU.TANH R29, R29 ;  /* 0x0000001d001d7308 */ /* 0x000e620000002400 */
[----:B--2---:R-:W-:Y:S03]  /*d750*/  HMMA.16816.F32 R48, R12, R16, R48 ;  /* 0x000000100c30723c */ /* 0x004fe60000001830 */
[----:B------:R-:W-:Y:S01]  /*d760*/  FMUL.FTZ R32, R84, UR14 ;  /* 0x0000000e54207c20 */ /* 0x000fe20008410000 */
[----:B------:R-:W-:Y:S01]  /*d770*/  FMUL.FTZ R30, R85, UR14 ;  /* 0x0000000e551e7c20 */ /* 0x000fe20008410000 */
[----:B------:R-:W-:Y:S01]  /*d780*/  FMUL.FTZ R31, R86, UR14 ;  /* 0x0000000e561f7c20 */ /* 0x000fe20008410000 */
[----:B------:R-:W-:-:S02]  /*d790*/  FMUL.FTZ R33, R87, UR14 ;  /* 0x0000000e57217c20 */ /* 0x000fc40008410000 */
[C---:B------:R-:W-:Y:S01]  /*d7a0*/  HMMA.16816.F32 R44, R12.reuse, R18, R44 ;  /* 0x000000120c2c723c */ /* 0x040fe2000000182c */
[----:B------:R-:W2:Y:S02]  /*d7b0*/  MUFU.TANH R32, R32 ;  /* 0x0000002000207308 */ /* 0x000ea40000002400 */
[----:B------:R-:W-:Y:S01]  /*d7c0*/  FMUL.FTZ R34, R60, UR14 ;  /* 0x0000000e3c227c20 */ /* 0x000fe20008410000 */
[----:B------:R-:W-:Y:S01]  /*d7d0*/  FMUL.FTZ R35, R61, UR14 ;  /* 0x0000000e3d237c20 */ /* 0x000fe20008410000 */
[----:B------:R-:W-:Y:S01]  /*d7e0*/  FMUL.FTZ R22, R62, UR14 ;  /* 0x0000000e3e167c20 */ /* 0x000fe20008410000 */
[----:B------:R-:W-:Y:S02]  /*d7f0*/  FMUL.FTZ R8, R63, UR14 ;  /* 0x0000000e3f087c20 */ /* 0x000fe40008410000 */
[----:B----4-:R-:W-:Y:S01]  /*d800*/  HMMA.16816.F32 R80, R12, R56, R80 ;  /* 0x000000380c50723c */ /* 0x010fe20000001850 */
[----:B------:R-:W4:Y:S02]  /*d810*/  MUFU.TANH R30, R30 ;  /* 0x0000001e001e7308 */ /* 0x000f240000002400 */
[----:B------:R-:W-:Y:S01]  /*d820*/  FMUL.FTZ R9, R50, UR14 ;  /* 0x0000000e32097c20 */ /* 0x000fe20008410000 */
[----:B------:R-:W-:Y:S01]  /*d830*/  FMUL.FTZ R48, R48, UR14 ;  /* 0x0000000e30307c20 */ /* 0x000fe20008410000 */
[----:B------:R-:W-:Y:S01]  /*d840*/  FMUL.FTZ R49, R49, UR14 ;  /* 0x0000000e31317c20 */ /* 0x000fe20008410000 */
[----:B------:R-:W-:-:S02]  /*d850*/  FMUL.FTZ R51, R51, UR14 ;  /* 0x0000000e33337c20 */ /* 0x000fc40008410000 */
[----:B------:R-:W-:Y:S01]  /*d860*/  HMMA.16816.F32 R52, R12, R58, R52 ;  /* 0x0000003a0c34723c */ /* 0x000fe20000001834 */
[----:B------:R-:W1:Y:S01]  /*d870*/  MUFU.TANH R31, R31 ;  /* 0x0000001f001f7308 */ /* 0x000e620000002400 */
[----:B------:R-:W-:Y:S01]  /*d880*/  IADD3 R13, PT, PT, -R153, R10, R0 ;  /* 0x0000000a990d7210 */ /* 0x000fe20007ffe100 */
[----:B------:R-:W-:Y:S01]  /*d890*/  FMUL.FTZ R11, R45, UR14 ;  /* 0x0000000e2d0b7c20 */ /* 0x000fe20008410000 */
[----:B------:R-:W-:Y:S01]  /*d8a0*/  FMUL.FTZ R44, R44, UR14 ;  /* 0x0000000e2c2c7c20 */ /* 0x000fe20008410000 */
[----:B------:R-:W-:Y:S01]  /*d8b0*/  FMUL.FTZ R46, R46, UR14 ;  /* 0x0000000e2e2e7c20 */ /* 0x000fe20008410000 */
[----:B------:R-:W-:Y:S01]  /*d8c0*/  FMUL.FTZ R47, R47, UR14 ;  /* 0x0000000e2f2f7c20 */ /* 0x000fe20008410000 */
[----:B------:R-:W-:Y:S02]  /*d8d0*/  IADD3 R13, PT, PT, R13, UR4, R74 ;  /* 0x000000040d0d7c10 */ /* 0x000fe4000fffe04a */
[----:B------:R-:W1:Y:S02]  /*d8e0*/  MUFU.TANH R33, R33 ;  /* 0x0000002100217308 */ /* 0x000e640000002400 */
[----:B------:R-:W-:Y:S01]  /*d8f0*/  FMUL.FTZ R80, R80, UR14 ;  /* 0x0000000e50507c20 */ /* 0x000fe20008410000 */
[----:B------:R-:W-:Y:S01]  /*d900*/  FMUL.FTZ R81, R81, UR14 ;  /* 0x0000000e51517c20 */ /* 0x000fe20008410000 */
[----:B------:R-:W-:Y:S01]  /*d910*/  FMUL.FTZ R82, R82, UR14 ;  /* 0x0000000e52527c20 */ /* 0x000fe20008410000 */
[----:B------:R-:W-:Y:S01]  /*d920*/  FMUL.FTZ R83, R83, UR14 ;  /* 0x0000000e53537c20 */ /* 0x000fe20008410000 */
[----:B------:R-:W-:-:S02]  /*d930*/  VIMNMX R0, PT, PT, R13, R74, PT ;  /* 0x0000004a0d007248 */ /* 0x000fc40003fe0100 */
[----:B------:R-:W1:Y:S01]  /*d940*/  MUFU.TANH R34, R34 ;  /* 0x0000002200227308 */ /* 0x000e620000002400 */
[----:B------:R-:W-:Y:S01]  /*d950*/  VIADDMNMX R102, R13, 0x8, R74, PT ;  /* 0x000000080d667846 */ /* 0x000fe2000380014a */
[----:B------:R-:W-:Y:S01]  /*d960*/  FMUL.FTZ R52, R52, UR14 ;  /* 0x0000000e34347c20 */ /* 0x000fe20008410000 */
[----:B------:R-:W-:Y:S01]  /*d970*/  FMUL.FTZ R53, R53, UR14 ;  /* 0x0000000e35357c20 */ /* 0x000fe20008410000 */
[----:B------:R-:W-:Y:S01]  /*d980*/  FMUL.FTZ R54, R54, UR14 ;  /* 0x0000000e36367c20 */ /* 0x000fe20008410000 */
[----:B------:R-:W-:-:S03]  /*d990*/  FMUL.FTZ R55, R55, UR14 ;  /* 0x0000000e37377c20 */ /* 0x000fc60008410000 */
[----:B------:R-:W1:Y:S08]  /*d9a0*/  MUFU.TANH R35, R35 ;  /* 0x0000002300237308 */ /* 0x000e700000002400 */
        /* <DEDUP_REMOVED lines=13> */
[----:B------:R1:W1:Y:S08]  /*da80*/  MUFU.TANH R130, R51 ;  /* 0x0000003300827308 */ /* 0x0002700000002400 */
[----:B------:R1:W1:Y:S08]  /*da90*/  MUFU.TANH R132, R44 ;  /* 0x0000002c00847308 */ /* 0x0002700000002400 */
[----:B------:R-:W1:Y:S08]  /*daa0*/  MUFU.TANH R11, R11 ;  /* 0x0000000b000b7308 */ /* 0x000e700000002400 */
[----:B------:R1:W1:Y:S08]  /*dab0*/  MUFU.TANH R128, R46 ;  /* 0x0000002e00807308 */ /* 0x0002700000002400 */
[----:B------:R1:W1:Y:S01]  /*dac0*/  MUFU.TANH R126, R47 ;  /* 0x0000002f007e7308 */ /* 0x0002620000002400 */
        /* <DEDUP_REMOVED lines=14> */
.L_x_6757:
        /* <DEDUP_REMOVED lines=54> */
[----:B----4-:R-:W-:-:S04]  /*df10*/  IMAD.WIDE.U32 R14, R10, UR8, R14 ;  /* 0x000000080a0e7c25 */ /* 0x010fc8000f8e000e */
[----:B------:R-:W-:Y:S01]  /*df20*/  IMAD R13, R13, UR8, RZ ;  /* 0x000000080d0d7c24 */ /* 0x000fe2000f8e02ff */
[----:B------:R-:W-:-:S03]  /*df30*/  LEA R148, P0, R14, R148, 0x1 ;  /* 0x000000940e947211 */ /* 0x000fc600078008ff */
[----:B------:R-:W-:-:S05]  /*df40*/  IMAD R13, R10, UR9, R13 ;  /* 0x000000090a0d7c24 */ /* 0x000fca000f8e020d */
[----:B------:R-:W-:-:S04]  /*df50*/  IADD3 R13, PT, PT, R15, R13, RZ ;  /* 0x0000000d0f0d7210 */ /* 0x000fc80007ffe0ff */
[----:B------:R-:W-:-:S07]  /*df60*/  LEA.HI.X R147, R14, R147, R13, 0x1, P0 ;  /* 0x000000930e937211 */ /* 0x000fce00000f0c0d */
.L_x_6758:
[----:B------:R-:W2:Y:S01]  /*df70*/  LDCU UR4, c[0x0][0x3bc] ;  /* 0x00007780ff0477ac */ /* 0x000ea20008000800 */
        /* <DEDUP_REMOVED lines=11> */
[----:B--2---:R-:W-:-:S03]  /*e030*/  USHF.L.U64.HI UR4, UR10, 0x5, UR4 ;  /* 0x000000050a047899 */ /* 0x004fc60008010204 */
        /* <DEDUP_REMOVED lines=9> */
.L_x_6756:
[----:B------:R-:W-:Y:S01]  /*e0d0*/  IMAD.SHL.U32 R10, R152, 0x2, RZ ;  /* 0x00000002980a7824 */ /* 0x000fe200078e00ff */
[----:B------:R-:W2:Y:S01]  /*e0e0*/  LDCU UR4, c[0x0][0x45c] ;  /* 0x00008b80ff0477ac */ /* 0x000ea20008000800 */
[----:B------:R-:W-:-:S03]  /*e0f0*/  IMAD.IADD R140, R69, 0x1, R68 ;  /* 0x00000001458c7824 */ /* 0x000fc600078e0244 */
[----:B------:R-:W-:Y:S02]  /*e100*/  LOP3.LUT R10, R10, 0x6, RZ, 0xc0, !PT ;  /* 0x000000060a0a7812 */ /* 0x000fe400078ec0ff */
[----:B------:R-:W-:-:S03]  /*e110*/  LEA R140, R140, UR5, 0x1 ;  /* 0x000000058c8c7c11 */ /* 0x000fc6000f8e08ff */
[----:B---3--:R-:W-:Y:S02]  /*e120*/  IMAD R13, R103, 0x40, R10 ;  /* 0x00000040670d7824 */ /* 0x008fe400078e020a */
[----:B------:R-:W-:Y:S01]  /*e130*/  LDSM.16.MT88.4 R92, [R140+0x8000] ;  /* 0x008000008c5c783b */ /* 0x000fe20000004200 */
[--C-:B------:R-:W-:Y:S02]  /*e140*/  IMAD.IADD R107, R7, 0x1, R140.reuse ;  /* 0x00000001076b7824 */ /* 0x100fe400078e028c */
[C---:B------:R-:W-:Y:S02]  /*e150*/  VIADD R15, R13.reuse, 0x1 ;  /* 0x000000010d0f7836 */ /* 0x040fe40000000000 */
[----:B------:R-:W-:Y:S01]  /*e160*/  VIADD R17, R13, 0x8 ;  /* 0x000000080d117836 */ /* 0x000fe20000000000 */
[----:B------:R-:W-:Y:S01]  /*e170*/  LDSM.16.MT88.4 R76, [R107+0x8000] ;  /* 0x008000006b4c783b */ /* 0x000fe20000004200 */
[----:B------:R-:W-:Y:S01]  /*e180*/  IMAD.IADD R136, R5, 0x1, R140 ;  /* 0x0000000105887824 */ /* 0x000fe200078e028c */
        /* <DEDUP_REMOVED lines=8> */
[C---:B------:R-:W-:Y:S01]  /*e210*/  ISETP.GE.AND P6, PT, R15.reuse, R0, PT ;  /* 0x000000000f00720c */ /* 0x040fe20003fc6270 */
[----:B------:R-:W-:Y:S01]  /*e220*/  LDSM.16.MT88.4 R68, [R106+0x8000] ;  /* 0x008000006a44783b */ /* 0x000fe20000004200 */
[----:B------:R-:W-:Y:S01]  /*e230*/  ISETP.GE.AND P3, PT, R15, R102, PT ;  /* 0x000000660f00720c */ /* 0x000fe20003f66270 */
[----:B------:R-:W-:Y:S01]  /*e240*/  VIADD R15, R13, 0x11 ;  /* 0x000000110d0f7836 */ /* 0x000fe20000000000 */
[----:B------:R-:W-:Y:S01]  /*e250*/  FSEL R64, R64, -INF , !P2 ;  /* 0xff80000040407808 */ /* 0x000fe20005000000 */
[----:B-1----:R-:W-:Y:S01]  /*e260*/  LDSM.16.MT88.4 R48, [R136+0xa000] ;  /* 0x00a000008830783b */ /* 0x002fe20000004200 */
[----:B------:R-:W-:-:S02]  /*e270*/  FSEL R38, R20, -INF , !P4 ;  /* 0xff80000014267808 */ /* 0x000fc40006000000 */
[----:B------:R-:W-:Y:S01]  /*e280*/  FSEL R26, R4, -INF , !P5 ;  /* 0xff800000041a7808 */ /* 0x000fe20006800000 */
[----:B------:R-:W-:Y:S01]  /*e290*/  LDSM.16.MT88.4 R56, [R107+0xa000] ;  /* 0x00a000006b38783b */ /* 0x000fe20000004200 */
        /* <DEDUP_REMOVED lines=24> */
[----:B------:R-:W-:Y:S02]  /*e420*/  ISETP.GE.AND P6, PT, R13, R0, PT ;  /* 0x000000000d00720c */ /* 0x000fe40003fc6270 */
[----:B------:R-:W-:Y:S02]  /*e430*/  FSEL R4, R30, -INF , !P2 ;  /* 0xff8000001e047808 */ /* 0x000fe40005000000 */
[----:B------:R-:W-:Y:S01]  /*e440*/  ISETP.GE.AND P2, PT, R17, R102, PT ;  /* 0x000000661100720c */ /* 0x000fe20003f46270 */
[----:B------:R-:W-:Y:S01]  /*e450*/  VIADD R17, R13, 0x28 ;  /* 0x000000280d117836 */ /* 0x000fe20000000000 */
[----:B------:R-:W-:Y:S02]  /*e460*/  FSEL R118, R118, -INF , !P5 ;  /* 0xff80000076767808 */ /* 0x000fe40006800000 */
[----:B------:R-:W-:-:S02]  /*e470*/  FSEL R166, R166, -INF , !P4 ;  /* 0xff800000a6a67808 */ /* 0x000fc40006000000 */
[----:B------:R-:W-:Y:S02]  /*e480*/  ISETP.GE.AND P5, PT, R15, R0, PT ;  /* 0x000000000f00720c */ /* 0x000fe40003fa6270 */
[----:B------:R-:W-:Y:S01]  /*e490*/  FSEL R22, R3, -INF , !P6 ;  /* 0xff80000003167808 */ /* 0x000fe20007000000 */
[----:B------:R-:W-:Y:S01]  /*e4a0*/  VIADD R3, R13, 0x38 ;  /* 0x000000380d037836 */ /* 0x000fe20000000000 */
[-C--:B------:R-:W-:Y:S01]  /*e4b0*/  ISETP.GE.AND P4, PT, R15, R102.reuse, PT ;  /* 0x000000660f00720c */ /* 0x080fe20003f86270 */
[C---:B------:R-:W-:Y:S01]  /*e4c0*/  VIADD R15, R13.reuse, 0x31 ;  /* 0x000000310d0f7836 */ /* 0x040fe20000000000 */
[----:B------:R-:W-:Y:S02]  /*e4d0*/  ISETP.GE.AND P6, PT, R13, R102, PT ;  /* 0x000000660d00720c */ /* 0x000fe40003fc6270 */
[----:B------:R-:W-:Y:S02]  /*e4e0*/  FSEL R14, R35, -INF , !P3 ;  /* 0xff800000230e7808 */ /* 0x000fe40005800000 */
[----:B------:R-:W-:-:S02]  /*e4f0*/  FSEL R8, R8, -INF , !P0 ;  /* 0xff80000008087808 */ /* 0x000fc40004000000 */
[C---:B------:R-:W-:Y:S02]  /*e500*/  ISETP.GE.AND P3, PT, R17.reuse, R0, PT ;  /* 0x000000001100720c */ /* 0x040fe40003f66270 */
[----:B------:R-:W-:Y:S01]  /*e510*/  ISETP.GE.AND P0, PT, R17, R102, PT ;  /* 0x000000661100720c */ /* 0x000fe20003f06270 */
[C---:B------:R-:W-:Y:S01]  /*e520*/  VIADD R17, R13.reuse, 0x30 ;  /* 0x000000300d117836 */ /* 0x040fe20000000000 */
[----:B------:R-:W-:Y:S01]  /*e530*/  FMNMX3.FTZ R21, R22, R26, R38, !PT ;  /* 0x0000001a16157276 */ /* 0x000fe20007810026 */
[----:B------:R-:W-:Y:S01]  /*e540*/  VIADD R13, R13, 0x39 ;  /* 0x000000390d0d7836 */ /* 0x000fe20000000000 */
[----:B------:R-:W-:Y:S02]  /*e550*/  FSEL R164, R164, -INF , !P5 ;  /* 0xff800000a4a47808 */ /* 0x000fe40006800000 */
[----:B------:R-:W-:Y:S02]  /*e560*/  FSEL R6, R6, -INF , !P6 ;  /* 0xff80000006067808 */ /* 0x000fe40007000000 */
[----:B------:R-:W-:-:S02]  /*e570*/  ISETP.GE.AND P5, PT, R15, R0, PT ;  /* 0x000000000f00720c */ /* 0x000fc40003fa6270 */
[----:B------:R-:W-:Y:S02]  /*e580*/  FMNMX3.FTZ R21, R21, R36, R32, !PT ;  /* 0x0000002415157276 */ /* 0x000fe40007810020 */
[----:B------:R-:W-:Y:S02]  /*e590*/  FMNMX3.FTZ R19, R6, R64, R24, !PT ;  /* 0x0000004006137276 */ /* 0x000fe40007810018 */
[----:B------:R-:W-:Y:S02]  /*e5a0*/  FSEL R120, R120, -INF , !P3 ;  /* 0xff80000078787808 */ /* 0x000fe40005800000 */
[----:B------:R-:W-:Y:S02]  /*e5b0*/  FSEL R134, R134, -INF , !P5 ;  /* 0xff80000086867808 */ /* 0x000fe40006800000 */
[-C--:B------:R-:W-:Y:S02]  /*e5c0*/  ISETP.GE.AND P3, PT, R17, R0.reuse, PT ;  /* 0x000000001100720c */ /* 0x080fe40003f66270 */
[----:B------:R-:W-:-:S02]  /*e5d0*/  ISETP.GE.AND P5, PT, R13, R0, PT ;  /* 0x000000000d00720c */ /* 0x000fc40003fa6270 */
[----:B------:R-:W-:Y:S02]  /*e5e0*/  FMNMX3.FTZ R21, R21, R4, R18, !PT ;  /* 0x0000000415157276 */ /* 0x000fe40007810012 */
[----:B------:R-:W-:Y:S02]  /*e5f0*/  FMNMX3.FTZ R19, R19, R20, R12, !PT ;  /* 0x0000001413137276 */ /* 0x000fe4000781000c */
[----:B------:R-:W-:Y:S02]  /*e600*/  FSEL R158, R158, -INF , !P3 ;  /* 0xff8000009e9e7808 */ /* 0x000fe40005800000 */
[----:B------:R-:W-:Y:S02]  /*e610*/  FSEL R30, R11, -INF , !P5 ;  /* 0xff8000000b1e7808 */ /* 0x000fe40006800000 */
[----:B------:R-:W-:Y:S02]  /*e620*/  FMNMX3.FTZ R21, R21, R14, R118, !PT ;  /* 0x0000000e15157276 */ /* 0x000fe40007810076 */
[----:B------:R-:W-:-:S02]  /*e630*/  ISETP.GE.AND P3, PT, R3, R0, PT ;  /* 0x000000000300720c */ /* 0x000fc40003f66270 */
        /* <DEDUP_REMOVED lines=11> */
[----:B------:R-:W-:-:S02]  /*e6f0*/  FSEL R160, R160, -INF , !P4 ;  /* 0xff800000a0a07808 */ /* 0x000fc40006000000 */
[----:B------:R-:W-:Y:S02]  /*e700*/  FSEL R28, R9, -INF , !P3 ;  /* 0xff800000091c7808 */ /* 0x000fe40005800000 */
[----:B------:R-:W-:Y:S02]  /*e710*/  FMNMX3.FTZ R3, R3, R162, R124, !PT ;  /* 0x000000a203037276 */ /* 0x000fe4000781007c */
[----:B------:R-:W-:Y:S02]  /*e720*/  FMNMX3.FTZ R11, R21, R134, R132, !PT ;  /* 0x00000086150b7276 */ /* 0x000fe40007810084 */
[----:B------:R-:W-:Y:S02]  /*e730*/  ISETP.GE.AND P0, PT, R13, R102, PT ;  /* 0x000000660d00720c */ /* 0x000fe40003f06270 */
[----:B------:R-:W-:Y:S02]  /*e740*/  FSEL R130, R130, -INF , !P5 ;  /* 0xff80000082827808 */ /* 0x000fe40006800000 */
[----:B------:R-:W-:-:S02]  /*e750*/  FSEL R128, R128, -INF , !P2 ;  /* 0xff80000080807808 */ /* 0x000fc40005000000 */
        /* <DEDUP_REMOVED lines=9> */
[----:B---3--:R-:W-:-:S03]  /*e7f0*/  FMNMX.FTZ R34, R40, R3, !PT ;  /* 0x0000000328227209 */ /* 0x008fc60007810000 */
[----:B------:R-:W-:Y:S04]  /*e800*/  LDSM.16.MT88.4 R40, [R140+0xa000] ;  /* 0x00a000008c28783b */ /* 0x000fe80000004200 */
        /* <DEDUP_REMOVED lines=20> */
[----:B------:R-:W1:Y:S01]  /*e950*/  LDSM.16.MT88.4 R4, [R106+0xa000] ;  /* 0x00a000006a04783b */ /* 0x000e620000004200 */
[----:B------:R-:W-:Y:S01]  /*e960*/  FFMA.FTZ R32, R14, UR4, -R29 ;  /* 0x000000040e207c23 */ /* 0x000fe2000801081d */
[----:B------:R-:W2:Y:S01]  /*e970*/  MUFU.EX2 R113, R113 ;  /* 0x0000007100717308 */ /* 0x000ea20000000800 */
[----:B------:R-:W-:Y:S01]  /*e980*/  FFMA.FTZ R109, R12, UR4, -R125 ;  /* 0x000000040c6d7c23 */ /* 0x000fe2000801087d */
[----:B------:R-:W-:Y:S01]  /*e990*/  FFMA.FTZ R33, R18, UR4, -R29 ;  /* 0x0000000412217c23 */ /* 0x000fe2000801081d */
[----:B------:R-:W3:Y:S01]  /*e9a0*/  LDSM.16.MT88.4 R12, [R140+0x8800] ;  /* 0x008800008c0c783b */ /* 0x000ee20000004200 */
[--C-:B------:R-:W-:Y:S01]  /*e9b0*/  FFMA.FTZ R108, R16, UR4, -R125.reuse ;  /* 0x00000004106c7c23 */ /* 0x100fe2000801087d */
[--C-:B------:R-:W-:Y:S01]  /*e9c0*/  FFMA.FTZ R34, R10, UR4, -R125.reuse ;  /* 0x000000040a227c23 */ /* 0x100fe2000801087d */
[----:B------:R-:W-:Y:S01]  /*e9d0*/  FFMA.FTZ R105, R8, UR4, -R125 ;  /* 0x0000000408697c23 */ /* 0x000fe2000801087d */
[----:B------:R-:W-:Y:S01]  /*e9e0*/  LDSM.16.MT88.4 R20, [R106+0x8800] ;  /* 0x008800006a14783b */ /* 0x000fe20000004200 */
[----:B------:R-:W-:Y:S01]  /*e9f0*/  MUFU.EX2 R104, R104 ;  /* 0x0000006800687308 */ /* 0x000fe20000000800 */
[--C-:B------:R-:W-:Y:S01]  /*ea00*/  FFMA.FTZ R118, R118, UR4, -R29.reuse ;  /* 0x0000000476767c23 */ /* 0x100fe2000801081d */
[--C-:B------:R-:W-:Y:S01]  /*ea10*/  FFMA.FTZ R119, R166, UR4, -R29.reuse ;  /* 0x00000004a6777c23 */ /* 0x100fe2000801081d */
[----:B------:R-:W4:Y:S01]  /*ea20*/  LDSM.16.MT88.4 R8, [R107+0x8800] ;  /* 0x008800006b08783b */ /* 0x000f220000004200 */
[--C-:B------:R-:W-:Y:S01]  /*ea30*/  FFMA.FTZ R120, R120, UR4, -R29.reuse ;  /* 0x0000000478787c23 */ /* 0x100fe2000801081d */
[----:B------:R-:W-:Y:S01]  /*ea40*/  FFMA.FTZ R121, R164, UR4, -R29 ;  /* 0x00000004a4797c23 */ /* 0x000fe2000801081d */
[--C-:B------:R-:W-:Y:S01]  /*ea50*/  FFMA.FTZ R122, R122, UR4, -R125.reuse ;  /* 0x000000047a7a7c23 */ /* 0x100fe2000801087d */
[----:B------:R-:W5:Y:S01]  /*ea60*/  LDSM.16.MT88.4 R16, [R140+0xa800] ;  /* 0x00a800008c10783b */ /* 0x000f620000004200 */
[----:B------:R-:W1:Y:S01]  /*ea70*/  MUFU.EX2 R35, R35 ;  /* 0x0000002300237308 */ /* 0x000e620000000800 */
[----:B--2---:R-:W-:Y:S01]  /*ea80*/  F2FP.F16.F32.PACK_AB R64, R113, R114 ;  /* 0x000000727140723e */ /* 0x004fe200000000ff */
[--C-:B------:R-:W-:Y:S01]  /*ea90*/  FFMA.FTZ R123, R162, UR4, -R125.reuse ;  /* 0x00000004a27b7c23 */ /* 0x100fe2000801087d */
[----:B------:R-:W-:Y:S01]  /*eaa0*/  LDSM.16.MT88.4 R24, [R136+0x8800] ;  /* 0x008800008818783b */ /* 0x000fe20000004200 */
        /* <DEDUP_REMOVED lines=11> */
[----:B------:R-:W-:Y:S01]  /*eb60*/  FADD.FTZ R113, R114, R113 ;  /* 0x0000007172717221 */ /* 0x000fe20000010000 */
[----:B------:R-:W2:Y:S01]  /*eb70*/  MUFU.EX2 R117, R117 ;  /* 0x0000007500757308 */ /* 0x000ea20000000800 */
[----:B-1----:R-:W-:Y:S01]  /*eb80*/  F2FP.F16.F32.PACK_AB R66, R35, R104 ;  /* 0x000000682342723e */ /* 0x002fe200000000ff */
[----:B------:R-:W-:Y:S01]  /*eb90*/  LDSM.16.MT88.4 R28, [R140+0x9800] ;  /* 0x009800008c1c783b */ /* 0x000fe20000004200 */
        /* <DEDUP_REMOVED lines=223> */
.L_x_6760:
        /* <DEDUP_REMOVED lines=8> */
.L_x_6761:
        /* <DEDUP_REMOVED lines=14> */
[----:B------:R1:W-:Y:S03]  /*faf0*/  LDGSTS.E.BYPASS.LTC128B.128 [R2+0xa800], desc[UR6][R4.64+0x80] ;  /* 0x0a80008004027fae */ /* 0x0003e6000b981a06 */
[----:B------:R-:W-:Y:S01]  /*fb00*/  IADD3.X R19, PT, PT, R17, UR8, RZ, P0, !PT ;  /* 0x0000000811137c10 */ /* 0x000fe200087fe4ff */
        /* <DEDUP_REMOVED lines=10> */
[----:B-1----:R-:W1:Y:S04]  /*fbb0*/  LDSM.16.M88.4 R4, [R139+0x4800] ;  /* 0x004800008b04783b */ /* 0x002e680000000200 */
[----:B------:R-:W1:Y:S04]  /*fbc0*/  LDSM.16.M88.4 R116, [R139+0x5000] ;  /* 0x005000008b74783b */ /* 0x000e680000000200 */
[----:B------:R-:W1:Y:S04]  /*fbd0*/  LDSM.16.M88.4 R132, [R139+0x4000] ;  /* 0x004000008b84783b */ /* 0x000e680000000200 */
[----:B------:R-:W1:Y:S04]  /*fbe0*/  LDSM.16.M88.4 R112, [R139+0x5800] ;  /* 0x005800008b70783b */ /* 0x000e680000000200 */
[----:B------:R-:W-:Y:S01]  /*fbf0*/  LDSM.16.M88.4 R128, [R138+0x4000] ;  /* 0x004000008a80783b */ /* 0x000fe20000000200 */
[C---:B---3--:R-:W-:Y:S03]  /*fc00*/  HMMA.16816.F32 R24, R120.reuse, R20, RZ ;  /* 0x000000147818723c */ /* 0x048fe600000018ff */
[----:B------:R-:W0:Y:S05]  /*fc10*/  LDGDEPBAR ;  /* 0x00000000000079af */ /* 0x000e2a0000000000 */
[C---:B------:R-:W-:Y:S08]  /*fc20*/  HMMA.16816.F32 R20, R120.reuse, R22, RZ ;  /* 0x000000167814723c */ /* 0x040ff000000018ff */
[C---:B----4-:R-:W-:Y:S08]  /*fc30*/  HMMA.16816.F32 R32, R120.reuse, R28, RZ ;  /* 0x0000001c7820723c */ /* 0x050ff000000018ff */
[C---:B--2---:R-:W-:Y:S08]  /*fc40*/  HMMA.16816.F32 R16, R120.reuse, R12, RZ ;  /* 0x0000000c7810723c */ /* 0x044ff000000018ff */
[C---:B------:R-:W-:Y:S08]  /*fc50*/  HMMA.16816.F32 R28, R120.reuse, R30, RZ ;  /* 0x0000001e781c723c */ /* 0x040ff000000018ff */
[C---:B------:R-:W-:Y:S08]  /*fc60*/  HMMA.16816.F32 R12, R120.reuse, R14, RZ ;  /* 0x0000000e780c723c */ /* 0x040ff000000018ff */
[C---:B-----5:R-:W-:Y:S08]  /*fc70*/  HMMA.16816.F32 R124, R120.reuse, R108, RZ ;  /* 0x0000006c787c723c */ /* 0x060ff000000018ff */
[----:B------:R-:W-:Y:S01]  /*fc80*/  HMMA.16816.F32 R120, R120, R110, RZ ;  /* 0x0000006e7878723c */ /* 0x000fe200000018ff */
[----:B------:R-:W-:Y:S07]  /*fc90*/  LDSM.16.M88.4 R108, [R142] ;  /* 0x000000008e6c783b */ /* 0x000fee0000000200 */
[C---:B-1----:R-:W-:Y:S08]  /*fca0*/  HMMA.16816.F32 R24, R8.reuse, R4, R24 ;  /* 0x000000040818723c */ /* 0x042ff00000001818 */
        /* <DEDUP_REMOVED lines=24> */
[----:B------:R-:W3:Y:S03]  /*fe30*/  LDSM.16.M88.4 R108, [R144+0x6000] ;  /* 0x00600000906c783b */ /* 0x000ee60000000200 */
[C---:B----4-:R-:W-:Y:S08]  /*fe40*/  HMMA.16816.F32 R32, R112.reuse, R8, R32 ;  /* 0x000000087020723c */ /* 0x050ff00000001820 */
[C---:B------:R-:W-:Y:S01]  /*fe50*/  HMMA.16816.F32 R28, R112.reuse, R10, R28 ;  /* 0x0000000a701c723c */ /* 0x040fe2000000181c */
[----:B------:R-:W4:Y:S07]  /*fe60*/  LDSM.16.M88.4 R8, [R144+0x6800] ;  /* 0x006800009008783b */ /* 0x000f2e0000000200 */
[C---:B-1----:R-:W-:Y:S08]  /*fe70*/  HMMA.16816.F32 R24, R112.reuse, R4, R24 ;  /* 0x000000047018723c */ /* 0x042ff00000001818 */
[C---:B------:R-:W-:Y:S01]  /*fe80*/  HMMA.16816.F32 R20, R112.reuse, R6, R20 ;  /* 0x000000067014723c */ /* 0x040fe20000001814 */
[----:B------:R-:W1:Y:S07]  /*fe90*/  LDSM.16.M88.4 R4, [R144+0x7000] ;  /* 0x007000009004783b */ /* 0x000e6e0000000200 */
[C---:B-----5:R-:W-:Y:S08]  /*fea0*/  HMMA.16816.F32 R16, R112.reuse, R128, R16 ;  /* 0x000000807010723c */ /* 0x060ff00000001810 */
[C---:B------:R-:W-:Y:S01]  /*feb0*/  HMMA.16816.F32 R12, R112.reuse, R130, R12 ;  /* 0x00000082700c723c */ /* 0x040fe2000000180c */
[----:B------:R-:W5:Y:S07]  /*fec0*/  LDSM.16.M88.4 R128, [R144+0x7800] ;  /* 0x007800009080783b */ /* 0x000f6e0000000200 */
        /* <DEDUP_REMOVED lines=12> */
[----:B------:R-:W1:Y:S07]  /*ff90*/  LDSM.16.M88.4 R4, [R138+0x6000] ;  /* 0x006000008a04783b */ /* 0x000e6e0000000200 */
[C---:B-----5:R-:W-:Y:S08]  /*ffa0*/  HMMA.16816.F32 R124, R132.reuse, R128, R124 ;  /* 0x00000080847c723c */ /* 0x060ff0000000187c */
[----:B------:R-:W-:Y:S08]  /*ffb0*/  HMMA.16816.F32 R120, R132, R130, R120 ;  /* 0x000000828478723c */ /* 0x000ff00000001878 */
[C---:B--2---:R-:W-:Y:S08]  /*ffc0*/  HMMA.16816.F32 R32, R116.reuse, R112, R32 ;  /* 0x000000707420723c */ /* 0x044ff00000001820 */
[C---:B------:R-:W-:Y:S01]  /*ffd0*/  HMMA.16816.F32 R128, R116.reuse, R114, R28 ;  /* 0x000000727480723c */ /* 0x040fe2000000181c */
[----:B------:R-:W-:Y:S04]  /*ffe0*/  LDSM.16.M88.4 R112, [R141+0x2000] ;  /* 0x002000008d70783b */ /* 0x000fe80000000200 */
[----:B------:R-:W2:Y:S03]  /*fff0*/  LDSM.16.M88.4 R28, [R137+0x6000] ;  /* 0x00600000891c783b */ /* 0x000ea60000000200 */
[----:B---3--:R-:W-:Y:S08]  /*10000*/  HMMA.16816.F32 R24, R116, R108, R24 ;  /* 0x0000006c7418723c */ /* 0x008ff00000001818 */
[C---:B-1----:R-:W-:Y:S08]  /*10010*/  HMMA.16816.F32 R32, R8.reuse, R4, R32 ;  /* 0x000000040820723c */ /* 0x042ff00000001820 */
[----:B------:R-:W-:Y:S01]  /*10020*/  HMMA.16816.F32 R128, R8, R6, R128 ;  /* 0x000000060880723c */ /* 0x000fe20000001880 */
[----:B------:R-:W1:Y:S07]  /*10030*/  LDSM.16.M88.4 R4, [R138+0x6800] ;  /* 0x006800008a04783b */ /* 0x000e6e0000000200 */
[----:B------:R-:W-:Y:S01]  /*10040*/  HMMA.16816.F32 R20, R116, R110, R20 ;  /* 0x0000006e7414723c */ /* 0x000fe20000001814 */
[----:B------:R-:W3:Y:S07]  /*10050*/  LDSM.16.M88.4 R108, [R139+0x7000] ;  /* 0x007000008b6c783b */ /* 0x000eee0000000200 */
[C---:B--2---:R-:W-:Y:S08]  /*10060*/  HMMA.16816.F32 R32, R112.reuse, R28, R32 ;  /* 0x0000001c7020723c */ /* 0x044ff00000001820 */
[----:B------:R-:W-:Y:S01]  /*10070*/  HMMA.16816.F32 R128, R112, R30, R128 ;  /* 0x0000001e7080723c */ /* 0x000fe20000001880 */
[----:B------:R-:W2:Y:S10]  /*10080*/  LDSM.16.M88.4 R28, [R137+0x6800] ;  /* 0x00680000891c783b */ /* 0x000eb40000000200 */
[----:B------:R-:W-:Y:S01]  /*10090*/  FMUL.FTZ R32, R32, UR14 ;  /* 0x0000000e20207c20 */ /* 0x000fe20008410000 */
[----:B-1----:R-:W-:Y:S01]  /*100a0*/  HMMA.16816.F32 R24, R8, R4, R24 ;  /* 0x000000040818723c */ /* 0x002fe20000001818 */
[----:B------:R-:W-:Y:S01]  /*100b0*/  FMUL.FTZ R33, R33, UR14 ;  /* 0x0000000e21217c20 */ /* 0x000fe20008410000 */
[----:B------:R-:W-:Y:S01]  /*100c0*/  FMUL.FTZ R34, R34, UR14 ;  /* 0x0000000e22227c20 */ /* 0x000fe20008410000 */
[----:B------:R-:W-:-:S02]  /*100d0*/  FMUL.FTZ R35, R35, UR14 ;  /* 0x0000000e23237c20 */ /* 0x000fc40008410000 */
[----:B------:R-:W1:Y:S02]  /*100e0*/  MUFU.TANH R32, R32 ;  /* 0x0000002000207308 */ /* 0x000e640000002400 */
[----:B------:R-:W-:Y:S01]  /*100f0*/  FMUL.FTZ R104, R129, UR14 ;  /* 0x0000000e81687c20 */ /* 0x000fe20008410000 */
[----:B------:R-:W-:Y:S01]  /*10100*/  HMMA.16816.F32 R20, R8, R6, R20 ;  /* 0x000000060814723c */ /* 0x000fe20000001814 */
[----:B------:R-:W4:Y:S01]  /*10110*/  LDSM.16.M88.4 R4, [R138+0x7000] ;  /* 0x007000008a04783b */ /* 0x000f220000000200 */
[----:B------:R-:W-:Y:S01]  /*10120*/  FMUL.FTZ R105, R130, UR14 ;  /* 0x0000000e82697c20 */ /* 0x000fe20008410000 */
[----:B------:R-:W-:Y:S01]  /*10130*/  FMUL.FTZ R103, R128, UR14 ;  /* 0x0000000e80677c20 */ /* 0x000fe20008410000 */
[----:B------:R-:W-:Y:S01]  /*10140*/  FMUL.FTZ R128, R131, UR14 ;  /* 0x0000000e83807c20 */ /* 0x000fe20008410000 */
[----:B------:R-:W-:Y:S03]  /*10150*/  MUFU.TANH R33, R33 ;  /* 0x0000002100217308 */ /* 0x000fe60000002400 */
[C---:B---3--:R-:W-:Y:S05]  /*10160*/  HMMA.16816.F32 R16, R116.reuse, R108, R16 ;  /* 0x0000006c7410723c */ /* 0x048fea0000001810 */
[----:B------:R-:W3:Y:S03]  /*10170*/  MUFU.TANH R34, R34 ;  /* 0x0000002200227308 */ /* 0x000ee60000002400 */
[----:B------:R-:W-:Y:S01]  /*10180*/  HMMA.16816.F32 R108, R116, R110, R12 ;  /* 0x0000006e746c723c */ /* 0x000fe2000000180c */
[----:B------:R-:W5:Y:S04]  /*10190*/  LDSM.16.M88.4 R12, [R137+0x7000] ;  /* 0x00700000890c783b */ /* 0x000f680000000200 */
[----:B------:R-:W3:Y:S03]  /*101a0*/  MUFU.TANH R35, R35 ;  /* 0x0000002300237308 */ /* 0x000ee60000002400 */
[C---:B--2---:R-:W-:Y:S05]  /*101b0*/  HMMA.16816.F32 R24, R112.reuse, R28, R24 ;  /* 0x0000001c7018723c */ /* 0x044fea0000001818 */
[----:B------:R-:W2:Y:S03]  /*101c0*/  MUFU.TANH R103, R103 ;  /* 0x0000006700677308 */ /* 0x000ea60000002400 */
[----:B------:R-:W-:Y:S01]  /*101d0*/  HMMA.16816.F32 R20, R112, R30, R20 ;  /* 0x0000001e7014723c */ /* 0x000fe20000001814 */
[----:B------:R-:W1:Y:S04]  /*101e0*/  LDSM.16.M88.4 R28, [R139+0x7800] ;  /* 0x007800008b1c783b */ /* 0x000e680000000200 */
[----:B------:R-:W-:Y:S03]  /*101f0*/  MUFU.TANH R104, R104 ;  /* 0x0000006800687308 */ /* 0x000fe60000002400 */
[C---:B----4-:R-:W-:Y:S03]  /*10200*/  HMMA.16816.F32 R16, R8.reuse, R4, R16 ;  /* 0x000000040810723c */ /* 0x050fe60000001810 */
[----:B------:R-:W-:Y:S01]  /*10210*/  FMUL.FTZ R129, R26, UR14 ;  /* 0x0000000e1a817c20 */ /* 0x000fe20008410000 */
[----:B------:R-:W-:Y:S01]  /*10220*/  FMUL.FTZ R26, R27, UR14 ;  /* 0x0000000e1b1a7c20 */ /* 0x000fe20008410000 */
[----:B------:R-:W-:Y:S01]  /*10230*/  FMUL.FTZ R24, R24, UR14 ;  /* 0x0000000e18187c20 */ /* 0x000fe20008410000 */
[----:B------:R-:W4:Y:S01]  /*10240*/  MUFU.TANH R105, R105 ;  /* 0x0000006900697308 */ /* 0x000f220000002400 */
[----:B------:R-:W-:Y:S01]  /*10250*/  FMUL.FTZ R25, R25, UR14 ;  /* 0x0000000e19197c20 */ /* 0x000fe20008410000 */
[----:B------:R-:W-:Y:S01]  /*10260*/  HMMA.16816.F32 R108, R8, R6, R108 ;  /* 0x00000006086c723c */ /* 0x000fe2000000186c */
[----:B------:R-:W3:Y:S02]  /*10270*/  LDSM.16.M88.4 R4, [R138+0x7800] ;  /* 0x007800008a04783b */ /* 0x000ee40000000200 */
[----:B------:R-:W-:Y:S01]  /*10280*/  FMUL.FTZ R130, R20, UR14 ;  /* 0x0000000e14827c20 */ /* 0x000fe20008410000 */
[----:B------:R-:W-:-:S02]  /*10290*/  FMUL.FTZ R27, R22, UR14 ;  /* 0x0000000e161b7c20 */ /* 0x000fc40008410000 */
[----:B------:R-:W4:Y:S06]  /*102a0*/  MUFU.TANH R128, R128 ;  /* 0x0000008000807308 */ /* 0x000f2c0000002400 */
[C---:B-----5:R-:W-:Y:S01]  /*102b0*/  HMMA.16816.F32 R16, R112.reuse, R12, R16 ;  /* 0x0000000c7010723c */ /* 0x060fe20000001810 */
[----:B------:R-:W-:Y:S01]  /*102c0*/  FMUL.FTZ R12, R21, UR14 ;  /* 0x0000000e150c7c20 */ /* 0x000fe20008410000 */
[----:B------:R-:W5:Y:S06]  /*102d0*/  MUFU.TANH R24, R24 ;  /* 0x0000001800187308 */ /* 0x000f6c0000002400 */
[----:B------:R-:W-:Y:S01]  /*102e0*/  HMMA.16816.F32 R108, R112, R14, R108 ;  /* 0x0000000e706c723c */ /* 0x000fe2000000186c */
[----:B------:R-:W-:Y:S01]  /*102f0*/  IMAD.SHL.U32 R14, R152, 0x2, RZ ;  /* 0x00000002980e7824 */ /* 0x000fe200078e00ff */
[----:B------:R-:W5:Y:S04]  /*10300*/  MUFU.TANH R26, R26 ;  /* 0x0000001a001a7308 */ /* 0x000f680000002400 */
[----:B------:R-:W-:-:S02]  /*10310*/  LOP3.LUT R14, R14, 0x6, RZ, 0xc0, !PT ;  /* 0x000000060e0e7812 */ /* 0x000fc400078ec0ff */
[C---:B-1----:R-:W-:Y:S01]  /*10320*/  HMMA.16816.F32 R124, R116.reuse, R28, R124 ;  /* 0x0000001c747c723c */ /* 0x042fe2000000187c */
[----:B------:R-:W-:Y:S01]  /*10330*/  FMUL.FTZ R28, R23, UR14 ;  /* 0x0000000e171c7c20 */ /* 0x000fe20008410000 */
[----:B------:R-:W1:Y:S01]  /*10340*/  MUFU.TANH R13, R130 ;  /* 0x00000082000d7308 */ /* 0x000e620000002400 */
[----:B------:R-:W2:Y:S01]  /*10350*/  LDSM.16.M88.4 R20, [R137+0x7800] ;  /* 0x007800008914783b */ /* 0x000ea20000000200 */
[----:B------:R-:W-:Y:S02]  /*10360*/  IMAD R14, R101, 0x40, R14 ;  /* 0x00000040650e7824 */ /* 0x000fe400078e020e */
[----:B------:R-:W-:Y:S01]  /*10370*/  FMUL.FTZ R16, R16, UR14 ;  /* 0x0000000e10107c20 */ /* 0x000fe20008410000 */
[----:B------:R-:W-:Y:S01]  /*10380*/  FMUL.FTZ R29, R17, UR14 ;  /* 0x0000000e111d7c20 */ /* 0x000fe20008410000 */
[----:B------:R-:W-:Y:S01]  /*10390*/  FMUL.FTZ R17, R18, UR14 ;  /* 0x0000000e12117c20 */ /* 0x000fe20008410000 */
[----:B------:R-:W-:Y:S01]  /*103a0*/  HMMA.16816.F32 R120, R116, R30, R120 ;  /* 0x0000001e7478723c */ /* 0x000fe20000001878 */
[----:B------:R-:W-:-:S04]  /*103b0*/  DEPBAR.LE SB0, 0x0 ;  /* 0x000080000000791a */ /* 0x000fc80000000000 */
[----:B------:R-:W1:Y:S01]  /*103c0*/  MUFU.TANH R129, R129 ;  /* 0x0000008100817308 */ /* 0x000e620000002400 */
[----:B------:R-:W-:-:S05]  /*103d0*/  FMUL.FTZ R108, R108, UR14 ;  /* 0x0000000e6c6c7c20 */ /* 0x000fca0008410000 */
[C---:B---3--:R-:W-:Y:S01]  /*103e0*/  HMMA.16816.F32 R124, R8.reuse, R4, R124 ;  /* 0x00000004087c723c */ /* 0x048fe2000000187c */
[C---:B------:R-:W-:Y:S01]  /*103f0*/  VIADD R5, R14.reuse, 0xffffff80 ;  /* 0xffffff800e057836 */ /* 0x040fe20000000000 */
[----:B------:R-:W3:Y:S01]  /*10400*/  MUFU.TANH R25, R25 ;  /* 0x0000001900197308 */ /* 0x000ee20000002400 */
[----:B------:R-:W-:Y:S01]  /*10410*/  FMUL.FTZ R4, R19, UR14 ;  /* 0x0000000e13047c20 */ /* 0x000fe20008410000 */
[C---:B------:R-:W-:Y:S02]  /*10420*/  VIADD R19, R14.reuse, 0xffffff98 ;  /* 0xffffff980e137836 */ /* 0x040fe40000000000 */
[C---:B------:R-:W-:Y:S02]  /*10430*/  ISETP.GE.AND P6, PT, R5.reuse, R0, PT ;  /* 0x000000000500720c */ /* 0x040fe40003fc6270 */
[----:B------:R-:W-:Y:S01]  /*10440*/  ISETP.GE.AND P5, PT, R5, R102, PT ;  /* 0x000000660500720c */ /* 0x000fe20003fa6270 */
[C---:B------:R-:W-:Y:S01]  /*10450*/  VIADD R5, R14.reuse, 0xffffff81 ;  /* 0xffffff810e057836 */ /* 0x040fe20000000000 */
[----:B------:R-:W-:Y:S01]  /*10460*/  HMMA.16816.F32 R120, R8, R6, R120 ;  /* 0x000000060878723c */ /* 0x000fe20000001878 */
[----:B------:R-:W-:Y:S01]  /*10470*/  VIADD R9, R14, 0xffffff88 ;  /* 0xffffff880e097836 */ /* 0x000fe20000000000 */
[----:B------:R-:W-:Y:S01]  /*10480*/  FSEL R32, R32, -INF , !P6 ;  /* 0xff80000020207808 */ /* 0x000fe20007000000 */
[----:B------:R-:W-:Y:S01]  /*10490*/  MUFU.TANH R12, R12 ;  /* 0x0000000c000c7308 */ /* 0x000fe20000002400 */
[C---:B------:R-:W-:Y:S01]  /*104a0*/  ISETP.GE.AND P2, PT, R5.reuse, R0, PT ;  /* 0x000000000500720c */ /* 0x040fe20003f46270 */
[----:B------:R-:W-:Y:S01]  /*104b0*/  FMUL.FTZ R11, R110, UR14 ;  /* 0x0000000e6e0b7c20 */ /* 0x000fe20008410000 */
[----:B------:R-:W-:Y:S01]  /*104c0*/  ISETP.GE.AND P1, PT, R5, R102, PT ;  /* 0x000000660500720c */ /* 0x000fe20003f26270 */
[C---:B------:R-:W-:Y:S01]  /*104d0*/  VIADD R5, R14.reuse, 0xffffff89 ;  /* 0xffffff890e057836 */ /* 0x040fe20000000000 */
[----:B------:R-:W-:Y:S01]  /*104e0*/  ISETP.GE.AND P4, PT, R9, R0, PT ;  /* 0x000000000900720c */ /* 0x000fe20003f86270 */
[----:B------:R-:W-:Y:S01]  /*104f0*/  FMUL.FTZ R8, R109, UR14 ;  /* 0x0000000e6d087c20 */ /* 0x000fe20008410000 */
[----:B------:R-:W-:Y:S01]  /*10500*/  ISETP.GE.AND P0, PT, R9, R102, PT ;  /* 0x000000660900720c */ /* 0x000fe20003f06270 */
[----:B------:R-:W-:Y:S01]  /*10510*/  VIADD R9, R14, 0xffffff90 ;  /* 0xffffff900e097836 */ /* 0x000fe20000000000 */
[C---:B------:R-:W-:Y:S01]  /*10520*/  ISETP.GE.AND P3, PT, R5.reuse, R0, PT ;  /* 0x000000000500720c */ /* 0x040fe20003f66270 */
[----:B--2---:R-:W-:Y:S01]  /*10530*/  HMMA.16816.F32 R124, R112, R20, R124 ;  /* 0x00000014707c723c */ /* 0x004fe2000000187c */
[----:B------:R-:W-:Y:S01]  /*10540*/  ISETP.GE.AND P6, PT, R5, R102, PT ;  /* 0x000000660500720c */ /* 0x000fe20003fc6270 */
[----:B------:R-:W2:Y:S01]  /*10550*/  MUFU.TANH R27, R27 ;  /* 0x0000001b001b7308 */ /* 0x000ea20000002400 */
[----:B------:R-:W-:Y:S01]  /*10560*/  FSEL R5, R34, -INF , !P5 ;  /* 0xff80000022057808 */ /* 0x000fe20006800000 */
[----:B------:R-:W-:Y:S01]  /*10570*/  VIADD R21, R14, 0xffffff99 ;  /* 0xffffff990e157836 */ /* 0x000fe20000000000 */
[----:B------:R-:W-:-:S02]  /*10580*/  FSEL R6, R33, -INF , !P2 ;  /* 0xff80000021067808 */ /* 0x000fc40005000000 */
[C---:B------:R-:W-:Y:S01]  /*10590*/  ISETP.GE.AND P5, PT, R9.reuse, R0, PT ;  /* 0x000000000900720c */ /* 0x040fe20003fa6270 */
[----:B------:R-:W-:Y:S01]  /*105a0*/  HMMA.16816.F32 R120, R112, R22, R120 ;  /* 0x000000167078723c */ /* 0x000fe20000001878 */
[----:B------:R-:W-:Y:S01]  /*105b0*/  ISETP.GE.AND P2, PT, R9, R102, PT ;  /* 0x000000660900720c */ /* 0x000fe20003f46270 */
[C---:B------:R-:W-:Y:S01]  /*105c0*/  VIADD R9, R14.reuse, 0xffffff91 ;  /* 0xffffff910e097836 */ /* 0x040fe20000000000 */
[----:B------:R-:W-:Y:S01]  /*105d0*/  FSEL R35, R35, -INF , !P1 ;  /* 0xff80000023237808 */ /* 0x000fe20004800000 */
[----:B------:R-:W2:Y:S01]  /*105e0*/  MUFU.TANH R28, R28 ;  /* 0x0000001c001c7308 */ /* 0x000ea20000002400 */
[----:B------:R-:W-:Y:S01]  /*105f0*/  FSEL R10, R103, -INF , !P4 ;  /* 0xff800000670a7808 */ /* 0x000fe20006000000 */
[----:B------:R-:W-:Y:S01]  /*10600*/  VIADD R23, R14, 0xffffffa0 ;  /* 0xffffffa00e177836 */ /* 0x000fe20000000000 */
[----:B------:R-:W-:Y:S01]  /*10610*/  ISETP.GE.AND P1, PT, R9, R0, PT ;  /* 0x000000000900720c */ /* 0x000fe20003f26270 */
[----:B------:R-:W-:Y:S01]  /*10620*/  VIADD R103, R101, 0xfffffffe ;  /* 0xfffffffe65677836 */ /* 0x000fe20000000000 */
[----:B------:R-:W-:-:S02]  /*10630*/  ISETP.GE.AND P4, PT, R9, R102, PT ;  /* 0x000000660900720c */ /* 0x000fc40003f86270 */
[----:B----4-:R-:W-:Y:S01]  /*10640*/  FSEL R9, R105, -INF , !P0 ;  /* 0xff80000069097808 */ /* 0x010fe20004000000 */
[----:B------:R-:W4:Y:S01]  /*10650*/  MUFU.TANH R16, R16 ;  /* 0x0000001000107308 */ /* 0x000f220000002400 */
[----:B------:R-:W-:Y:S01]  /*10660*/  FSEL R18, R104, -INF , !P3 ;  /* 0xff80000068127808 */ /* 0x000fe20005800000 */
[----:B------:R-:W-:Y:S01]  /*10670*/  FMUL.FTZ R116, R125, UR14 ;  /* 0x0000000e7d747c20 */ /* 0x000fe20008410000 */
[C---:B------:R-:W-:Y:S01]  /*10680*/  ISETP.GE.AND P0, PT, R19.reuse, R0, PT ;  /* 0x000000001300720c */ /* 0x040fe20003f06270 */
[----:B------:R-:W-:Y:S01]  /*10690*/  FMUL.FTZ R30, R124, UR14 ;  /* 0x0000000e7c1e7c20 */ /* 0x000fe20008410000 */
[----:B------:R-:W-:Y:S01]  /*106a0*/  ISETP.GE.AND P3, PT, R19, R102, PT ;  /* 0x000000661300720c */ /* 0x000fe20003f66270 */
[----:B------:R-:W-:Y:S01]  /*106b0*/  FMUL.FTZ R113, R126, UR14 ;  /* 0x0000000e7e717c20 */ /* 0x000fe20008410000 */
[----:B------:R-:W-:Y:S01]  /*106c0*/  FSEL R19, R128, -INF , !P6 ;  /* 0xff80000080137808 */ /* 0x000fe20007000000 */
[----:B------:R-:W4:Y:S01]  /*106d0*/  MUFU.TANH R4, R4 ;  /* 0x0000000400047308 */ /* 0x000f220000002400 */
[----:B-----5:R-:W-:Y:S01]  /*106e0*/  FSEL R118, R24, -INF , !P5 ;  /* 0xff80000018767808 */ /* 0x020fe20006800000 */
[----:B------:R-:W-:Y:S01]  /*106f0*/  FMUL.FTZ R114, R120, UR14 ;  /* 0x0000000e78727c20 */ /* 0x000fe20008410000 */
[----:B------:R-:W-:Y:S01]  /*10700*/  ISETP.GE.AND P6, PT, R21, R0, PT ;  /* 0x000000001500720c */ /* 0x000fe20003fc6270 */
[----:B------:R-:W-:Y:S01]  /*10710*/  FMUL.FTZ R112, R121, UR14 ;  /* 0x0000000e79707c20 */ /* 0x000fe20008410000 */
[----:B------:R-:W-:Y:S01]  /*10720*/  ISETP.GE.AND P5, PT, R21, R102, PT ;  /* 0x000000661500720c */ /* 0x000fe20003fa6270 */
[----:B------:R-:W-:Y:S01]  /*10730*/  VIADD R21, R14, 0xffffffa1 ;  /* 0xffffffa10e157836 */ /* 0x000fe20000000000 */
[----:B------:R-:W-:Y:S01]  /*10740*/  FSEL R119, R26, -INF , !P4 ;  /* 0xff8000001a777808 */ /* 0x000fe20006000000 */
[----:B------:R-:W-:Y:S01]  /*10750*/  MUFU.TANH R116, R116 ;  /* 0x0000007400747308 */ /* 0x000fe20000002400 */
        /* <DEDUP_REMOVED lines=8> */
[----:B------:R-:W-:Y:S01]  /*107e0*/  ISETP.GE.AND P2, PT, R23, R0, PT ;  /* 0x000000001700720c */ /* 0x000fe20003f46270 */
[----:B------:R-:W-:Y:S01]  /*107f0*/  FMUL.FTZ R105, R122, UR14 ;  /* 0x0000000e7a697c20 */ /* 0x000fe20008410000 */
[----:B---3--:R-:W-:Y:S01]  /*10800*/  FSEL R110, R25, -INF , !P1 ;  /* 0xff800000196e7808 */ /* 0x008fe20004800000 */
[----:B------:R-:W-:Y:S01]  /*10810*/  FMUL.FTZ R104, R123, UR14 ;  /* 0x0000000e7b687c20 */ /* 0x000fe20008410000 */
[----:B------:R-:W-:Y:S01]  /*10820*/  ISETP.GE.AND P1, PT, R23, R102, PT ;  /* 0x000000661700720c */ /* 0x000fe20003f26270 */
[----:B------:R-:W-:Y:S01]  /*10830*/  VIADD R25, R14, 0xffffffb0 ;  /* 0xffffffb00e197836 */ /* 0x000fe20000000000 */
[----:B--2---:R-:W-:Y:S01]  /*10840*/  FSEL R23, R27, -INF , !P3 ;  /* 0xff8000001b177808 */ /* 0x004fe20005800000 */
[----:B------:R-:W2:Y:S01]  /*10850*/  MUFU.TANH R7, R108 ;  /* 0x0000006c00077308 */ /* 0x000ea20000002400 */
[----:B------:R-:W-:-:S02]  /*10860*/  FSEL R20, R12, -INF , !P6 ;  /* 0xff8000000c147808 */ /* 0x000fc40007000000 */
[C---:B------:R-:W-:Y:S02]  /*10870*/  ISETP.GE.AND P3, PT, R21.reuse, R0, PT ;  /* 0x000000001500720c */ /* 0x040fe40003f66270 */
[----:B------:R-:W-:Y:S02]  /*10880*/  ISETP.GE.AND P6, PT, R21, R102, PT ;  /* 0x000000661500720c */ /* 0x000fe40003fc6270 */
[----:B------:R-:W-:Y:S01]  /*10890*/  FSEL R21, R28, -INF , !P5 ;  /* 0xff8000001c157808 */ /* 0x000fe20006800000 */
[----:B------:R-:W3:Y:S01]  /*108a0*/  MUFU.TANH R17, R17 ;  /* 0x0000001100117308 */ /* 0x000ee20000002400 */
[----:B-1----:R-:W-:Y:S01]  /*108b0*/  FMUL.FTZ R29, R111, UR14 ;  /* 0x0000000e6f1d7c20 */ /* 0x002fe20008410000 */
[----:B----4-:R-:W-:Y:S02]  /*108c0*/  FSEL R128, R16, -INF , !P2 ;  /* 0xff80000010807808 */ /* 0x010fe40005000000 */
[C---:B------:R-:W-:Y:S02]  /*108d0*/  ISETP.GE.AND P5, PT, R13.reuse, R0, PT ;  /* 0x000000000d00720c */ /* 0x040fe40003fa6270 */
[----:B------:R-:W-:Y:S01]  /*108e0*/  ISETP.GE.AND P2, PT, R13, R102, PT ;  /* 0x000000660d00720c */ /* 0x000fe20003f46270 */
[----:B------:R-:W-:Y:S01]  /*108f0*/  VIADD R13, R14, 0xffffffb1 ;  /* 0xffffffb10e0d7836 */ /* 0x000fe20000000000 */
[----:B------:R-:W1:Y:S01]  /*10900*/  MUFU.TANH R8, R8 ;  /* 0x0000000800087308 */ /* 0x000e620000002400 */
[----:B------:R-:W-:-:S02]  /*10910*/  FSEL R125, R4, -INF , !P0 ;  /* 0xff800000047d7808 */ /* 0x000fc40004000000 */
[----:B--2---:R-:W-:Y:S01]  /*10920*/  FSEL R124, R7, -INF , !P3 ;  /* 0xff800000077c7808 */ /* 0x004fe20005800000 */
[----:B------:R-:W-:Y:S01]  /*10930*/  VIADD R7, R14, 0xffffffb9 ;  /* 0xffffffb90e077836 */ /* 0x000fe20000000000 */
[C---:B------:R-:W-:Y:S02]  /*10940*/  ISETP.GE.AND P0, PT, R13.reuse, R0, PT ;  /* 0x000000000d00720c */ /* 0x040fe40003f06270 */
[----:B------:R-:W-:Y:S01]  /*10950*/  ISETP.GE.AND P3, PT, R13, R102, PT ;  /* 0x000000660d00720c */ /* 0x000fe20003f66270 */
[----:B------:R-:W2:Y:S01]  /*10960*/  MUFU.TANH R11, R11 ;  /* 0x0000000b000b7308 */ /* 0x000ea20000002400 */
[----:B------:R-:W-:Y:S01]  /*10970*/  FSEL R116, R116, -INF , !P0 ;  /* 0xff80000074747808 */ /* 0x000fe20004000000 */
[----:B------:R-:W-:Y:S01]  /*10980*/  VIADD R13, R14, 0xffffffb8 ;  /* 0xffffffb80e0d7836 */ /* 0x000fe20000000000 */
[----:B------:R-:W-:Y:S02]  /*10990*/  ISETP.GT.AND P0, PT, R103, R146, PT ;  /* 0x000000926700720c */ /* 0x000fe40003f04270 */
[----:B---3--:R-:W-:-:S02]  /*109a0*/  FSEL R127, R17, -INF , !P1 ;  /* 0xff800000117f7808 */ /* 0x008fc40004800000 */
[----:B------:R-:W-:Y:S01]  /*109b0*/  ISETP.GE.AND P1, PT, R25, R0, PT ;  /* 0x000000001900720c */ /* 0x000fe20003f26270 */
[----:B------:R-:W3:Y:S01]  /*109c0*/  MUFU.TANH R29, R29 ;  /* 0x0000001d001d7308 */ /* 0x000ee20000002400 */
[----:B------:R-:W-:Y:S02]  /*109d0*/  FSEL R126, R15, -INF , !P4 ;  /* 0xff8000000f7e7808 */ /* 0x000fe40006000000 */
[----:B------:R-:W-:Y:S02]  /*109e0*/  ISETP.GE.AND P4, PT, R25, R102, PT ;  /* 0x000000661900720c */ /* 0x000fe40003f86270 */
[----:B-1----:R-:W-:Y:S02]  /*109f0*/  FSEL R26, R8, -INF , !P5 ;  /* 0xff800000081a7808 */ /* 0x002fe40006800000 */
[----:B------:R-:W-:Y:S01]  /*10a00*/  ISETP.GE.AND P5, PT, R7, R0, PT ;  /* 0x000000000700720c */ /* 0x000fe20003fa6270 */
[----:B------:R-:W1:Y:S01]  /*10a10*/  MUFU.TANH R30, R30 ;  /* 0x0000001e001e7308 */ /* 0x000e620000002400 */
[----:B--2---:R-:W-:-:S02]  /*10a20*/  FSEL R25, R11, -INF , !P6 ;  /* 0xff8000000b197808 */ /* 0x004fc40007000000 */
[----:B------:R-:W-:-:S05]  /*10a30*/  ISETP.GE.AND P6, PT, R13, R0, PT ;  /* 0x000000000d00720c */ /* 0x000fca0003fc6270 */
        /* <DEDUP_REMOVED lines=8> */
[----:B--2---:R-:W-:-:S07]  /*10ac0*/  FSEL R114, R114, -INF , !P6 ;  /* 0xff80000072727808 */ /* 0x004fce0007000000 */
[----:B------:R-:W2:Y:S01]  /*10ad0*/  MUFU.TANH R109, R109 ;  /* 0x0000006d006d7308 */ /* 0x000ea20000002400 */
[----:B---3--:R-:W-:-:S07]  /*10ae0*/  FSEL R112, R112, -INF , !P5 ;  /* 0xff80000070707808 */ /* 0x008fce0006800000 */
        /* <DEDUP_REMOVED lines=72> */
.L_x_6763:
        /* <DEDUP_REMOVED lines=8> */
.L_x_6764:
        /* <DEDUP_REMOVED lines=22> */
.L_x_6762:
        /* <DEDUP_REMOVED lines=42> */
[----:B------:R-:W-:Y:S01]  /*113f0*/  FSEL R6, R0, RZ, P1 ;  /* 0x000000ff00067208 */ /* 0x000fe20000800000 */
[----:B------:R-:W2:Y:S01]  /*11400*/  LDSM.16.MT88.4 R16, [R136+0x8000] ;  /* 0x008000008810783b */ /* 0x000ea20000004200 */
[----:B------:R-:W-:Y:S01]  /*11410*/  MUFU.EX2 R102, R102 ;  /* 0x0000006600667308 */ /* 0x000fe20000000800 */
[----:B------:R-:W-:Y:S01]  /*11420*/  FADD.FTZ R4, R100, -R5 ;  /* 0x8000000564047221 */ /* 0x000fe20000010000 */
[--C-:B------:R-:W-:Y:S01]  /*11430*/  FFMA.FTZ R100, R118, UR4, -R115.reuse ;  /* 0x0000000476647c23 */ /* 0x100fe20008010873 */
[----:B------:R-:W-:Y:S01]  /*11440*/  FADD.FTZ R6, R3, -R6 ;  /* 0x8000000603067221 */ /* 0x000fe20000010000 */
[--C-:B------:R-:W-:Y:S01]  /*11450*/  FFMA.FTZ R111, R110, UR4, -R115.reuse ;  /* 0x000000046e6f7c23 */ /* 0x100fe20008010873 */
[----:B------:R-:W-:Y:S01]  /*11460*/  FMUL.FTZ R35, R4, UR4 ;  /* 0x0000000404237c20 */ /* 0x000fe20008410000 */
[--C-:B------:R-:W-:Y:S01]  /*11470*/  FFMA.FTZ R110, R22, UR4, -R115.reuse ;  /* 0x00000004166e7c23 */ /* 0x100fe20008010873 */
[----:B------:R-:W-:Y:S01]  /*11480*/  FMUL.FTZ R3, R6, UR4 ;  /* 0x0000000406037c20 */ /* 0x000fe20008410000 */
[----:B------:R-:W3:Y:S01]  /*11490*/  MUFU.EX2 R32, R32 ;  /* 0x0000002000207308 */ /* 0x000ee20000000800 */
[--C-:B------:R-:W-:Y:S01]  /*114a0*/  FFMA.FTZ R117, R20, UR4, -R115.reuse ;  /* 0x0000000414757c23 */ /* 0x100fe20008010873 */
        /* <DEDUP_REMOVED lines=18> */
[----:B------:R-:W-:Y:S01]  /*115d0*/  LDSM.16.MT88.4 R24, [R107+0xb000] ;  /* 0x00b000006b18783b */ /* 0x000fe20000004200 */
[--C-:B------:R-:W-:Y:S01]  /*115e0*/  FFMA.FTZ R114, R114, UR4, -R115.reuse ;  /* 0x0000000472727c23 */ /* 0x100fe20008010873 */
[----:B------:R-:W-:Y:S01]  /*115f0*/  FFMA.FTZ R115, R112, UR4, -R115 ;  /* 0x0000000470737c23 */ /* 0x000fe20008010873 */
[--C-:B------:R-:W-:Y:S01]  /*11600*/  FFMA.FTZ R112, R113, UR4, -R108.reuse ;  /* 0x0000000471707c23 */ /* 0x100fe2000801086c */
[----:B------:R-:W-:Y:S01]  /*11610*/  MUFU.EX2 R34, R34 ;  /* 0x0000002200227308 */ /* 0x000fe20000000800 */
[--C-:B------:R-:W-:Y:S01]  /*11620*/  FFMA.FTZ R109, R109, UR4, -R108.reuse ;  /* 0x000000046d6d7c23 */ /* 0x100fe2000801086c */
[--C-:B------:R-:W-:Y:S01]  /*11630*/  FFMA.FTZ R105, R105, UR4, -R108.reuse ;  /* 0x0000000469697c23 */ /* 0x100fe2000801086c */
[----:B------:R-:W-:-:S05]  /*11640*/  FFMA.FTZ R104, R104, UR4, -R108 ;  /* 0x0000000468687c23 */ /* 0x000fca000801086c */
        /* <DEDUP_REMOVED lines=237> */
.L_x_6759:
[----:B------:R-:W-:-:S07]  /*12520*/  IADD3 R101, PT, PT, R103, -0x1, RZ ;  /* 0xffffffff67657810 */ /* 0x000fce0007ffe0ff */
.L_x_6765:
        /* <DEDUP_REMOVED lines=17> */
.L_x_6770:
        /* <DEDUP_REMOVED lines=75> */
.L_x_6767:
[----:B------:R-:W-:Y:S02]  /*12af0*/  LOP3.LUT R7, R7, 0x38, R152, 0x78, !PT ;  /* 0x0000003807077812 */ /* 0x000fe400078e7898 */
[----:B------:R-:W-:Y:S02]  /*12b00*/  SHF.L.U32 R9, R2, 0x5, RZ ;  /* 0x0000000502097819 */ /* 0x000fe400000006ff */
[----:B------:R-:W-:Y:S02]  /*12b10*/  LOP3.LUT R4, R7, 0x1e00, R4, 0xf8, !PT ;  /* 0x00001e0007047812 */ /* 0x000fe400078ef804 */
        /* <DEDUP_REMOVED lines=16> */
[----:B------:R1:W-:Y:S06]  /*12c20*/  LDGSTS.E.BYPASS.LTC128B.128 [R3+0xa800], desc[UR6][R6.64+0x80] ;  /* 0x0a80008006037fae */ /* 0x0003ec000b981a06 */
[----:B------:R-:W-:Y:S06]  /*12c30*/  LDGSTS.E.BYPASS.LTC128B.128 [R3+0x9000], desc[UR6][R12.64] ;  /* 0x090000000c037fae */ /* 0x000fec000b981a06 */
[----:B------:R-:W-:Y:S06]  /*12c40*/  LDGSTS.E.BYPASS.LTC128B.128 [R3+0xb000], desc[UR6][R12.64+0x80] ;  /* 0x0b0000800c037fae */ /* 0x000fec000b981a06 */
[----:B------:R-:W-:Y:S06]  /*12c50*/  LDGSTS.E.BYPASS.LTC128B.128 [R3+0x9800], desc[UR6][R14.64] ;  /* 0x098000000e037fae */ /* 0x000fec000b981a06 */
[----:B------:R5:W-:Y:S06]  /*12c60*/  LDGSTS.E.BYPASS.LTC128B.128 [R3+0xb800], desc[UR6][R14.64+0x80] ;  /* 0x0b8000800e037fae */ /* 0x000bec000b981a06 */
[----:B------:R-:W-:Y:S06]  /*12c70*/  LDSM.16.M88.4 R32, [R145] ;  /* 0x000000009120783b */ /* 0x000fec0000000200 */
[----:B------:R-:W1:Y:S06]  /*12c80*/  LDSM.16.M88.4 R8, [R144+0x4000] ;  /* 0x004000009008783b */ /* 0x000e6c0000000200 */
[----:B------:R-:W5:Y:S06]  /*12c90*/  LDSM.16.M88.4 R16, [R144+0x4800] ;  /* 0x004800009010783b */ /* 0x000f6c0000000200 */
[----:B------:R-:W2:Y:S06]  /*12ca0*/  LDSM.16.M88.4 R24, [R144+0x5000] ;  /* 0x005000009018783b */ /* 0x000eac0000000200 */
[----:B------:R-:W0:Y:S06]  /*12cb0*/  LDGDEPBAR ;  /* 0x00000000000079af */ /* 0x000e2c0000000000 */
[----:B------:R-:W3:Y:S06]  /*12cc0*/  LDSM.16.M88.4 R100, [R144+0x5800] ;  /* 0x005800009064783b */ /* 0x000eec0000000200 */
        /* <DEDUP_REMOVED lines=38> */
[C---:B-1----:R-:W-:Y:S08]  /*12f30*/  HMMA.16816.F32 R28, R128.reuse, R116, R28 ;  /* 0x00000074801c723c */ /* 0x042ff0000000181c */
[----:B------:R-:W-:Y:S01]  /*12f40*/  HMMA.16816.F32 R32, R128, R118, R32 ;  /* 0x000000768020723c */ /* 0x000fe20000001820 */
[----:B------:R-:W1:Y:S06]  /*12f50*/  LDSM.16.M88.4 R116, [R144+0x6000] ;  /* 0x006000009074783b */ /* 0x000e6c0000000200 */
[----:B------:R-:W3:Y:S01]  /*12f60*/  LDSM.16.M88.4 R128, [R144+0x6800] ;  /* 0x006800009080783b */ /* 0x000ee20000000200 */
[C---:B----4-:R-:W-:Y:S08]  /*12f70*/  HMMA.16816.F32 R4, R108.reuse, R120, R4 ;  /* 0x000000786c04723c */ /* 0x050ff00000001804 */
[C---:B------:R-:W-:Y:S01]  /*12f80*/  HMMA.16816.F32 R8, R108.reuse, R122, R8 ;  /* 0x0000007a6c08723c */ /* 0x040fe20000001808 */
[----:B------:R-:W4:Y:S07]  /*12f90*/  LDSM.16.M88.4 R120, [R144+0x7000] ;  /* 0x007000009078783b */ /* 0x000f2e0000000200 */
[C---:B------:R-:W-:Y:S08]  /*12fa0*/  HMMA.16816.F32 R12, R108.reuse, R124, R12 ;  /* 0x0000007c6c0c723c */ /* 0x040ff0000000180c */
[C---:B------:R-:W-:Y:S01]  /*12fb0*/  HMMA.16816.F32 R16, R108.reuse, R126, R16 ;  /* 0x0000007e6c10723c */ /* 0x040fe20000001810 */
[----:B------:R-:W4:Y:S07]  /*12fc0*/  LDSM.16.M88.4 R124, [R144+0x7800] ;  /* 0x00780000907c783b */ /* 0x000f2e0000000200 */
[C---:B-----5:R-:W-:Y:S08]  /*12fd0*/  HMMA.16816.F32 R20, R108.reuse, R132, R20 ;  /* 0x000000846c14723c */ /* 0x060ff00000001814 */
[C---:B------:R-:W-:Y:S01]  /*12fe0*/  HMMA.16816.F32 R24, R108.reuse, R134, R24 ;  /* 0x000000866c18723c */ /* 0x040fe20000001818 */
[----:B------:R-:W-:Y:S07]  /*12ff0*/  LDSM.16.M88.4 R132, [R139+0x7000] ;  /* 0x007000008b84783b */ /* 0x000fee0000000200 */
[C---:B--2---:R-:W-:Y:S08]  /*13000*/  HMMA.16816.F32 R28, R108.reuse, R100, R28 ;  /* 0x000000646c1c723c */ /* 0x044ff0000000181c */
[----:B------:R-:W-:Y:S01]  /*13010*/  HMMA.16816.F32 R32, R108, R102, R32 ;  /* 0x000000666c20723c */ /* 0x000fe20000001820 */
[----:B------:R-:W-:Y:S06]  /*13020*/  LDSM.16.M88.4 R100, [R143+0x2000] ;  /* 0x002000008f64783b */ /* 0x000fec0000000200 */
[----:B------:R-:W2:Y:S01]  /*13030*/  LDSM.16.M88.4 R108, [R139+0x6000] ;  /* 0x006000008b6c783b */ /* 0x000ea20000000200 */
        /* <DEDUP_REMOVED lines=10> */
[----:B------:R-:W-:Y:S01]  /*130e0*/  HMMA.16816.F32 R32, R112, R126, R32 ;  /* 0x0000007e7020723c */ /* 0x000fe20000001820 */
[----:B------:R-:W4:Y:S06]  /*130f0*/  LDSM.16.M88.4 R112, [R142+0x2000] ;  /* 0x002000008e70783b */ /* 0x000f2c0000000200 */
[----:B------:R-:W-:Y:S01]  /*13100*/  LDSM.16.M88.4 R124, [R141+0x2000] ;  /* 0x002000008d7c783b */ /* 0x000fe20000000200 */
        /* <DEDUP_REMOVED lines=10> */
[----:B------:R-:W3:Y:S06]  /*131b0*/  LDSM.16.M88.4 R100, [R138+0x7800] ;  /* 0x007800008a64783b */ /* 0x000eec0000000200 */
[----:B------:R-:W5:Y:S01]  /*131c0*/  LDSM.16.M88.4 R128, [R137+0x6000] ;  /* 0x006000008980783b */ /* 0x000f620000000200 */
[C---:B----4-:R-:W-:Y:S08]  /*131d0*/  HMMA.16816.F32 R4, R112.reuse, R120, R4 ;  /* 0x000000787004723c */ /* 0x050ff00000001804 */
[C---:B------:R-:W-:Y:S08]  /*131e0*/  HMMA.16816.F32 R8, R112.reuse, R122, R8 ;  /* 0x0000007a7008723c */ /* 0x040ff00000001808 */
[C---:B--2---:R-:W-:Y:S08]  /*131f0*/  HMMA.16816.F32 R12, R112.reuse, R108, R12 ;  /* 0x0000006c700c723c */ /* 0x044ff0000000180c */
[C---:B------:R-:W-:Y:S08]  /*13200*/  HMMA.16816.F32 R16, R112.reuse, R110, R16 ;  /* 0x0000006e7010723c */ /* 0x040ff00000001810 */
[C---:B-1----:R-:W-:Y:S08]  /*13210*/  HMMA.16816.F32 R20, R112.reuse, R116, R20 ;  /* 0x000000747014723c */ /* 0x042ff00000001814 */
[C---:B------:R-:W-:Y:S08]  /*13220*/  HMMA.16816.F32 R24, R112.reuse, R118, R24 ;  /* 0x000000767018723c */ /* 0x040ff00000001818 */
[C---:B---3--:R-:W-:Y:S08]  /*13230*/  HMMA.16816.F32 R28, R112.reuse, R100, R28 ;  /* 0x00000064701c723c */ /* 0x048ff0000000181c */
[----:B------:R-:W-:Y:S01]  /*13240*/  HMMA.16816.F32 R32, R112, R102, R32 ;  /* 0x000000667020723c */ /* 0x000fe20000001820 */
[----:B------:R-:W1:Y:S07]  /*13250*/  LDSM.16.M88.4 R100, [R137+0x6800] ;  /* 0x006800008964783b */ /* 0x000e6e0000000200 */
[C---:B-----5:R-:W-:Y:S08]  /*13260*/  HMMA.16816.F32 R4, R124.reuse, R128, R4 ;  /* 0x000000807c04723c */ /* 0x060ff00000001804 */
[C---:B------:R-:W-:Y:S11]  /*13270*/  HMMA.16816.F32 R8, R124.reuse, R130, R8 ;  /* 0x000000827c08723c */ /* 0x040ff60000001808 */
[----:B------:R-:W-:Y:S01]  /*13280*/  FMUL.FTZ R135, R4, UR12 ;  /* 0x0000000c04877c20 */ /* 0x000fe20008410000 */
[----:B------:R-:W-:Y:S01]  /*13290*/  FMUL.FTZ R133, R5, UR12 ;  /* 0x0000000c05857c20 */ /* 0x000fe20008410000 */
[----:B------:R-:W-:Y:S01]  /*132a0*/  FMUL.FTZ R131, R6, UR12 ;  /* 0x0000000c06837c20 */ /* 0x000fe20008410000 */
[----:B------:R-:W-:Y:S02]  /*132b0*/  FMUL.FTZ R129, R7, UR12 ;  /* 0x0000000c07817c20 */ /* 0x000fe40008410000 */
[----:B------:R-:W2:Y:S01]  /*132c0*/  LDSM.16.M88.4 R4, [R137+0x7000] ;  /* 0x007000008904783b */ /* 0x000ea20000000200 */
        /* <DEDUP_REMOVED lines=8> */
[C---:B------:R-:W-:Y:S09]  /*13350*/  HMMA.16816.F32 R16, R124.reuse, R102, R16 ;  /* 0x000000667c10723c */ /* 0x040ff20000001810 */
        /* <DEDUP_REMOVED lines=9> */
[C---:B--2---:R-:W-:Y:S06]  /*133f0*/  HMMA.16816.F32 R20, R124.reuse, R4, R20 ;  /* 0x000000047c14723c */ /* 0x044fec0000001814 */
[----:B------:R-:W2:Y:S01]  /*13400*/  MUFU.TANH R131, R131 ;  /* 0x0000008300837308 */ /* 0x000ea20000002400 */
[----:B-----5:R-:W5:Y:S01]  /*13410*/  LDSM.16.M88.4 R8, [R137+0x7800] ;  /* 0x007800008908783b */ /* 0x020f620000000200 */
[----:B------:R-:W-:Y:S04]  /*13420*/  DEPBAR.LE SB0, 0x0 ;  /* 0x000080000000791a */ /* 0x000fe80000000000 */
[----:B------:R-:W-:Y:S01]  /*13430*/  FMUL.FTZ R19, R19, UR12 ;  /* 0x0000000c13137c20 */ /* 0x000fe20008410000 */
[C---:B------:R-:W-:Y:S03]  /*13440*/  HMMA.16816.F32 R24, R124.reuse, R6, R24 ;  /* 0x000000067c18723c */ /* 0x040fe60000001818 */
[----:B------:R-:W1:Y:S01]  /*13450*/  MUFU.TANH R129, R129 ;  /* 0x0000008100817308 */ /* 0x000e620000002400 */
[----:B------:R-:W-:Y:S09]  /*13460*/  BAR.SYNC.DEFER_BLOCKING 0x0 ;  /* 0x0000000000007b1d */ /* 0x000ff20000010000 */
        /* <DEDUP_REMOVED lines=116> */
.L_x_6769:
        /* <DEDUP_REMOVED lines=21> */
.L_x_6768:
        /* <DEDUP_REMOVED lines=15> */
[----:B--2---:R-:W-:Y:S01]  /*13df0*/  FMNMX3.FTZ R3, R4, R111, R113, !PT ;  /* 0x0000006f04037276 */ /* 0x004fe20007810071 */
[----:B------:R-:W-:Y:S01]  /*13e00*/  LDSM.16.MT88.4 R124, [R136+0xb800] ;  /* 0x00b80000887c783b */ /* 0x000fe20000004200 */
[----:B------:R-:W-:Y:S02]  /*13e10*/  FMNMX3.FTZ R2, R2, R104, R103, !PT ;  /* 0x0000006802027276 */ /* 0x000fe40007810067 */
[----:B------:R-:W-:Y:S02]  /*13e20*/  FMNMX3.FTZ R6, R3, R110, R109, !PT ;  /* 0x0000006e03067276 */ /* 0x000fe4000781006d */
[----:B------:R-:W-:Y:S02]  /*13e30*/  FMNMX3.FTZ R7, R2, R102, R101, !PT ;  /* 0x0000006602077276 */ /* 0x000fe40007810065 */
[----:B------:R-:W-:Y:S01]  /*13e40*/  IADD3 R160, PT, PT, R160, -0x40, RZ ;  /* 0xffffffc0a0a07810 */ /* 0x000fe20007ffe0ff */
[----:B------:R-:W1:Y:S08]  /*13e50*/  SHFL.BFLY PT, R3, R6, 0x2, 0x1f ;  /* 0x0c401f0006037f89 */ /* 0x000e7000000e0000 */
[----:B------:R-:W2:Y:S01]  /*13e60*/  SHFL.BFLY PT, R2, R7, 0x2, 0x1f ;  /* 0x0c401f0007027f89 */ /* 0x000ea200000e0000 */
        /* <DEDUP_REMOVED lines=21> */
[----:B------:R-:W-:Y:S01]  /*13fc0*/  FFMA.FTZ R130, R129, UR4, -R108 ;  /* 0x0000000481827c23 */ /* 0x000fe2000801086c */
[----:B------:R-:W-:Y:S01]  /*13fd0*/  FFMA.FTZ R131, R191, UR4, -R112 ;  /* 0x00000004bf837c23 */ /* 0x000fe20008010870 */
[--C-:B------:R-:W-:Y:S01]  /*13fe0*/  FFMA.FTZ R129, R189, UR4, -R108.reuse ;  /* 0x00000004bd817c23 */ /* 0x100fe2000801086c */
[--C-:B------:R-:W-:Y:S01]  /*13ff0*/  FFMA.FTZ R128, R187, UR4, -R108.reuse ;  /* 0x00000004bb807c23 */ /* 0x100fe2000801086c */
[----:B------:R-:W-:Y:S01]  /*14000*/  FFMA.FTZ R172, R123, UR4, -R108 ;  /* 0x000000047bac7c23 */ /* 0x000fe2000801086c */
[----:B------:R-:W-:Y:S03]  /*14010*/  FFMA.FTZ R174, R119, UR4, -R112 ;  /* 0x0000000477ae7c23 */ /* 0x000fe60008010870 */
[----:B------:R-:W2:Y:S01]  /*14020*/  MUFU.EX2 R0, R6 ;  /* 0x0000000600007308 */ /* 0x000ea20000000800 */
[----:B------:R-:W-:Y:S01]  /*14030*/  FFMA.FTZ R176, R115, UR4, -R108 ;  /* 0x0000000473b07c23 */ /* 0x000fe2000801086c */
[--C-:B------:R-:W-:Y:S01]  /*14040*/  FFMA.FTZ R178, R113, UR4, -R112.reuse ;  /* 0x0000000471b27c23 */ /* 0x100fe20008010870 */
[--C-:B------:R-:W-:Y:S01]  /*14050*/  FFMA.FTZ R149, R183, UR4, -R112.reuse ;  /* 0x00000004b7957c23 */ /* 0x100fe20008010870 */
[--C-:B------:R-:W-:Y:S01]  /*14060*/  FFMA.FTZ R162, R185, UR4, -R112.reuse ;  /* 0x00000004b9a27c23 */ /* 0x100fe20008010870 */
        /* <DEDUP_REMOVED lines=9> */
[----:B------:R-:W-:Y:S01]  /*14100*/  FMUL.FTZ R17, R2, R85 ;  /* 0x0000005502117220 */ /* 0x000fe20000410000 */
[----:B------:R-:W-:Y:S03]  /*14110*/  LDSM.16.MT88.4 R116, [R106+0x9800] ;  /* 0x009800006a74783b */ /* 0x000fe60000004200 */
        /* <DEDUP_REMOVED lines=16> */
[----:B------:R-:W2:Y:S01]  /*14220*/  MUFU.EX2 R130, R130 ;  /* 0x0000008200827308 */ /* 0x000ea20000000800 */
[----:B-1----:R-:W-:Y:S01]  /*14230*/  F2FP.F16.F32.PACK_AB R96, R134, R135 ;  /* 0x000000878660723e */ /* 0x002fe200000000ff */
[C---:B------:R-:W-:Y:S01]  /*14240*/  FMUL.FTZ R34, R0.reuse, R70 ;  /* 0x0000004600227220 */ /* 0x040fe20000410000 */
[----:B------:R-:W-:Y:S01]  /*14250*/  FMUL.FTZ R35, R0, R71 ;  /* 0x0000004700237220 */ /* 0x000fe20000410000 */
[C---:B------:R-:W-:Y:S01]  /*14260*/  FMUL.FTZ R36, R2.reuse, R36 ;  /* 0x0000002402247220 */ /* 0x040fe20000410000 */
[----:B------:R-:W-:Y:S01]  /*14270*/  FMUL.FTZ R37, R2, R37 ;  /* 0x0000002502257220 */ /* 0x000fe20000410000 */
[C---:B------:R-:W-:Y:S01]  /*14280*/  FMUL.FTZ R38, R0.reuse, R38 ;  /* 0x0000002600267220 */ /* 0x040fe20000410000 */
        /* <DEDUP_REMOVED lines=9> */
[----:B------:R-:W1:Y:S01]  /*14320*/  MUFU.EX2 R131, R131 ;  /* 0x0000008300837308 */ /* 0x000e620000000800 */
        /* <DEDUP_REMOVED lines=9> */
[--C-:B------:R-:W-:Y:S01]  /*143c0*/  FFMA.FTZ R181, R181, UR4, -R112.reuse ;  /* 0x00000004b5b57c23 */ /* 0x100fe20008010870 */
        /* <DEDUP_REMOVED lines=10> */
[--C-:B------:R-:W-:Y:S01]  /*14470*/  FFMA.FTZ R170, R171, UR4, -R112.reuse ;  /* 0x00000004abaa7c23 */ /* 0x100fe20008010870 */
[--C-:B------:R-:W-:Y:S01]  /*14480*/  FFMA.FTZ R171, R173, UR4, -R112.reuse ;  /* 0x00000004adab7c23 */ /* 0x100fe20008010870 */
[--C-:B------:R-:W-:Y:S01]  /*14490*/  FFMA.FTZ R173, R121, UR4, -R112.reuse ;  /* 0x0000000479ad7c23 */ /* 0x100fe20008010870 */
[----:B------:R-:W-:Y:S01]  /*144a0*/  FFMA.FTZ R177, R111, UR4, -R112 ;  /* 0x000000046fb17c23 */ /* 0x000fe20008010870 */
[----:B------:R-:W-:Y:S01]  /*144b0*/  LDSM.16.MT88.4 R120, [R140+0xb800] ;  /* 0x00b800008c78783b */ /* 0x000fe20000004200 */
[C---:B------:R-:W-:Y:S01]  /*144c0*/  FMUL.FTZ R52, R2.reuse, R52 ;  /* 0x0000003402347220 */ /* 0x040fe20000410000 */
[----:B------:R-:W-:Y:S01]  /*144d0*/  FMUL.FTZ R53, R2, R53 ;  /* 0x0000003502357220 */ /* 0x000fe20000410000 */
[C---:B------:R-:W-:Y:S01]  /*144e0*/  FMUL.FTZ R54, R0.reuse, R54 ;  /* 0x0000003600367220 */ /* 0x040fe20000410000 */
[----:B------:R-:W-:Y:S01]  /*144f0*/  FMUL.FTZ R55, R0, R55 ;  /* 0x0000003700377220 */ /* 0x000fe20000410000 */
[C---:B------:R-:W-:Y:S01]  /*14500*/  FMUL.FTZ R56, R2.reuse, R56 ;  /* 0x0000003802387220 */ /* 0x040fe20000410000 */
[----:B------:R-:W-:Y:S01]  /*14510*/  FMUL.FTZ R57, R2, R57 ;  /* 0x0000003902397220 */ /* 0x000fe20000410000 */
[----:B------:R-:W-:Y:S01]  /*14520*/  FMUL.FTZ R58, R0, R58 ;  /* 0x0000003a003a7220 */ /* 0x000fe20000410000 */
[----:B--2---:R-:W-:Y:S01]  /*14530*/  F2FP.F16.F32.PACK_AB R99, R128, R129 ;  /* 0x000000818063723e */ /* 0x004fe200000000ff */
[----:B------:R-:W-:Y:S01]  /*14540*/  FMUL.FTZ R59, R0, R59 ;  /* 0x0000003b003b7220 */ /* 0x000fe20000410000 */
[----:B------:R-:W-:Y:S01]  /*14550*/  FFMA.FTZ R164, R179, UR4, -R108 ;  /* 0x00000004b3a47c23 */ /* 0x000fe2000801086c */
[--C-:B------:R-:W-:Y:S01]  /*14560*/  FFMA.FTZ R179, R110, UR4, -R112.reuse ;  /* 0x000000046eb37c23 */ /* 0x100fe20008010870 */
[----:B------:R-:W-:Y:S01]  /*14570*/  FFMA.FTZ R112, R109, UR4, -R112 ;  /* 0x000000046d707c23 */ /* 0x000fe20008010870 */
[----:B------:R-:W-:Y:S01]  /*14580*/  MUFU.EX2 R149, R149 ;  /* 0x0000009500957308 */ /* 0x000fe20000000800 */
[--C-:B------:R-:W-:Y:S01]  /*14590*/  FFMA.FTZ R165, R165, UR4, -R108.reuse ;  /* 0x00000004a5a57c23 */ /* 0x100fe2000801086c */
[C---:B------:R-:W-:Y:S05]  /*145a0*/  HMMA.16816.F32 R4, R96.reuse, R12, R4 ;  /* 0x0000000c6004723c */ /* 0x040fea0000001804 */
[C---:B------:R-:W-:Y:S01]  /*145b0*/  FMUL.FTZ R12, R2.reuse, R88 ;  /* 0x00000058020c7220 */ /* 0x040fe20000410000 */
[----:B------:R-:W-:Y:S02]  /*145c0*/  FMUL.FTZ R13, R2, R89 ;  /* 0x00000059020d7220 */ /* 0x000fe40000410000 */
[----:B------:R1:W-:Y:S01]  /*145d0*/  MUFU.EX2 R180, R112 ;  /* 0x0000007000b47308 */ /* 0x0003e20000000800 */
[C---:B------:R-:W-:Y:S03]  /*145e0*/  HMMA.16816.F32 R8, R96.reuse, R14, R8 ;  /* 0x0000000e6008723c */ /* 0x040fe60000001808 */
[C---:B------:R-:W-:Y:S01]  /*145f0*/  FMUL.FTZ R14, R0.reuse, R90 ;  /* 0x0000005a000e7220 */ /* 0x040fe20000410000 */
[----:B------:R-:W-:Y:S01]  /*14600*/  FMUL.FTZ R15, R0, R91 ;  /* 0x0000005b000f7220 */ /* 0x000fe20000410000 */
[--C-:B------:R-:W-:Y:S01]  /*14610*/  FFMA.FTZ R167, R167, UR4, -R108.reuse ;  /* 0x00000004a7a77c23 */ /* 0x100fe2000801086c */
[----:B------:R-:W2:Y:S03]  /*14620*/  LDSM.16.MT88.4 R88, [R106+0x8000] ;  /* 0x008000006a58783b */ /* 0x000ea60000004200 */
[----:B------:R-:W3:Y:S01]  /*14630*/  MUFU.EX2 R162, R162 ;  /* 0x000000a200a27308 */ /* 0x000ee20000000800 */
[--C-:B------:R-:W-:Y:S01]  /*14640*/  FFMA.FTZ R169, R169, UR4, -R108.reuse ;  /* 0x00000004a9a97c23 */ /* 0x100fe2000801086c */
[--C-:B------:R-:W-:Y:S01]  /*14650*/  FFMA.FTZ R104, R104, UR4, -R108.reuse ;  /* 0x0000000468687c23 */ /* 0x100fe2000801086c */
[--C-:B------:R-:W-:Y:S01]  /*14660*/  FFMA.FTZ R103, R103, UR4, -R108.reuse ;  /* 0x0000000467677c23 */ /* 0x100fe2000801086c */
[C---:B------:R-:W-:Y:S03]  /*14670*/  HMMA.16816.F32 R12, R96.reuse, R20, R12 ;  /* 0x00000014600c723c */ /* 0x040fe6000000180c */
[C---:B------:R-:W-:Y:S01]  /*14680*/  FMUL.FTZ R20, R2.reuse, R80 ;  /* 0x0000005002147220 */ /* 0x040fe20000410000 */
[----:B------:R-:W-:Y:S01]  /*14690*/  FMUL.FTZ R21, R2, R81 ;  /* 0x0000005102157220 */ /* 0x000fe20000410000 */
[----:B-1----:R-:W-:Y:S01]  /*146a0*/  LDSM.16.MT88.4 R112, [R107+0x9800] ;  /* 0x009800006b70783b */ /* 0x002fe20000004200 */
[----:B------:R-:W-:Y:S01]  /*146b0*/  MUFU.EX2 R165, R165 ;  /* 0x000000a500a57308 */ /* 0x000fe20000000800 */
[--C-:B------:R-:W-:Y:S01]  /*146c0*/  FFMA.FTZ R102, R102, UR4, -R108.reuse ;  /* 0x0000000466667c23 */ /* 0x100fe2000801086c */
[C---:B------:R-:W-:Y:S03]  /*146d0*/  HMMA.16816.F32 R16, R96.reuse, R22, R16 ;  /* 0x000000166010723c */ /* 0x040fe60000001810 */
[C---:B------:R-:W-:Y:S01]  /*146e0*/  FMUL.FTZ R22, R0.reuse, R82 ;  /* 0x0000005200167220 */ /* 0x040fe20000410000 */
[----:B------:R-:W-:Y:S01]  /*146f0*/  FMUL.FTZ R23, R0, R83 ;  /* 0x0000005300177220 */ /* 0x000fe20000410000 */
[----:B------:R-:W-:Y:S01]  /*14700*/  FFMA.FTZ R108, R101, UR4, -R108 ;  /* 0x00000004656c7c23 */ /* 0x000fe2000801086c */
[----:B------:R-:W1:Y:S02]  /*14710*/  LDSM.16.MT88.4 R80, [R140+0xa000] ;  /* 0x00a000008c50783b */ /* 0x000e640000004200 */
[----:B------:R-:W4:Y:S01]  /*14720*/  MUFU.EX2 R164, R164 ;  /* 0x000000a400a47308 */ /* 0x000f220000000800 */
[----:B------:R-:W-:Y:S01]  /*14730*/  FFMA.FTZ R135, R2, R163, R135 ;  /* 0x000000a302877223 */ /* 0x000fe20000010087 */
[----:B------:R-:W-:Y:S01]  /*14740*/  ISETP.GT.AND P2, PT, R159, R146, PT ;  /* 0x000000929f00720c */ /* 0x000fe20003f44270 */
[----:B------:R-:W-:Y:S01]  /*14750*/  FFMA.FTZ R133, R0, R161, R133 ;  /* 0x000000a100857223 */ /* 0x000fe20000010085 */
[C---:B------:R-:W-:Y:S03]  /*14760*/  HMMA.16816.F32 R20, R96.reuse, R28, R20 ;  /* 0x0000001c6014723c */ /* 0x040fe60000001814 */
[C---:B------:R-:W-:Y:S01]  /*14770*/  FMUL.FTZ R28, R2.reuse, R72 ;  /* 0x00000048021c7220 */ /* 0x040fe20000410000 */
[----:B------:R-:W-:Y:S02]  /*14780*/  FMUL.FTZ R29, R2, R73 ;  /* 0x00000049021d7220 */ /* 0x000fe40000410000 */
[----:B------:R-:W-:Y:S01]  /*14790*/  MUFU.EX2 R105, R181 ;  /* 0x000000b500697308 */ /* 0x000fe20000000800 */
[----:B------:R-:W-:Y:S01]  /*147a0*/  FADD.FTZ R135, R134, R135 ;  /* 0x0000008786877221 */ /* 0x000fe20000010000 */
[----:B------:R-:W-:Y:S01]  /*147b0*/  FADD.FTZ R130, R130, R133 ;  /* 0x0000008582827221 */ /* 0x000fe20000010000 */
[C---:B------:R-:W-:Y:S03]  /*147c0*/  HMMA.16816.F32 R24, R96.reuse, R30, R24 ;  /* 0x0000001e6018723c */ /* 0x040fe60000001818 */
[C---:B------:R-:W-:Y:S01]  /*147d0*/  FMUL.FTZ R30, R0.reuse, R74 ;  /* 0x0000004a001e7220 */ /* 0x040fe20000410000 */
[----:B------:R-:W-:Y:S03]  /*147e0*/  FMUL.FTZ R31, R0, R75 ;  /* 0x0000004b001f7220 */ /* 0x000fe60000410000 */
[----:B------:R-:W5:Y:S01]  /*147f0*/  MUFU.EX2 R166, R166 ;  /* 0x000000a600a67308 */ /* 0x000f620000000800 */
[----:B------:R-:W3:Y:S01]  /*14800*/  LDSM.16.MT88.4 R72, [R136+0xa000] ;  /* 0x00a000008848783b */ /* 0x000ee20000004200 */
[----:B------:R-:W-:Y:S01]  /*14810*/  FADD.FTZ R0, R132, R135 ;  /* 0x0000008784007221 */ /* 0x000fe20000010000 */
[----:B------:R-:W-:Y:S01]  /*14820*/  FADD.FTZ R129, R129, R130 ;  /* 0x0000008281817221 */ /* 0x000fe20000010000 */
[C---:B--2---:R-:W-:Y:S06]  /*14830*/  HMMA.16816.F32 R28, R96.reuse, R88, R28 ;  /* 0x00000058601c723c */ /* 0x044fec000000181c */
[----:B------:R-:W-:Y:S01]  /*14840*/  MUFU.EX2 R168, R168 ;  /* 0x000000a800a87308 */ /* 0x000fe20000000800 */
[----:B------:R-:W-:Y:S01]  /*14850*/  FADD.FTZ R0, R131, R0 ;  /* 0x0000000083007221 */ /* 0x000fe20000010000 */
[----:B------:R-:W-:Y:S01]  /*14860*/  FADD.FTZ R128, R128, R129 ;  /* 0x0000008180807221 */ /* 0x000fe20000010000 */
[C---:B------:R-:W-:Y:S01]  /*14870*/  HMMA.16816.F32 R32, R96.reuse, R90, R32 ;  /* 0x0000005a6020723c */ /* 0x040fe20000001820 */
[----:B------:R-:W-:Y:S06]  /*14880*/  LDSM.16.MT88.4 R88, [R106+0x8800] ;  /* 0x008800006a58783b */ /* 0x000fec0000004200 */
[----:B------:R-:W2:Y:S01]  /*14890*/  MUFU.EX2 R167, R167 ;  /* 0x000000a700a77308 */ /* 0x000ea20000000800 */
[C---:B-1----:R-:W-:Y:S09]  /*148a0*/  HMMA.16816.F32 R36, R96.reuse, R80, R36 ;  /* 0x000000506024723c */ /* 0x042ff20000001824 */
[----:B------:R-:W-:Y:S01]  /*148b0*/  MUFU.EX2 R170, R170 ;  /* 0x000000aa00aa7308 */ /* 0x000fe20000000800 */
[C---:B------:R-:W-:Y:S01]  /*148c0*/  HMMA.16816.F32 R40, R96.reuse, R82, R40 ;  /* 0x000000526028723c */ /* 0x040fe20000001828 */
[----:B------:R-:W-:Y:S08]  /*148d0*/  LDSM.16.MT88.4 R80, [R136+0x8800] ;  /* 0x008800008850783b */ /* 0x000ff00000004200 */
[----:B------:R-:W-:Y:S10]  /*148e0*/  MUFU.EX2 R171, R171 ;  /* 0x000000ab00ab7308 */ /* 0x000ff40000000800 */
[----:B------:R-:W-:Y:S01]  /*148f0*/  MUFU.EX2 R169, R169 ;  /* 0x000000a900a97308 */ /* 0x000fe20000000800 */
[C---:B---3--:R-:W-:Y:S09]  /*14900*/  HMMA.16816.F32 R44, R96.reuse, R72, R44 ;  /* 0x00000048602c723c */ /* 0x048ff2000000182c */
[----:B------:R-:W-:Y:S01]  /*14910*/  MUFU.EX2 R172, R172 ;  /* 0x000000ac00ac7308 */ /* 0x000fe20000000800 */
[C---:B------:R-:W-:Y:S01]  /*14920*/  HMMA.16816.F32 R48, R96.reuse, R74, R48 ;  /* 0x0000004a6030723c */ /* 0x040fe20000001830 */
[----:B------:R-:W1:Y:S08]  /*14930*/  LDSM.16.MT88.4 R72, [R140+0x8800] ;  /* 0x008800008c48783b */ /* 0x000e700000004200 */
[----:B------:R-:W-:Y:S01]  /*14940*/  MUFU.EX2 R173, R173 ;  /* 0x000000ad00ad7308 */ /* 0x000fe20000000800 */
[C---:B------:R-:W-:Y:S03]  /*14950*/  HMMA.16816.F32 R52, R96.reuse, R68, R52 ;  /* 0x000000446034723c */ /* 0x040fe60000001834 */
[----:B------:R-:W-:Y:S01]  /*14960*/  F2FP.F16.F32.PACK_AB R68, R162, R149 ;  /* 0x00000095a244723e */ /* 0x000fe200000000ff */
[----:B------:R-:W-:Y:S01]  /*14970*/  FADD.FTZ R149, R149, R0 ;  /* 0x0000000095957221 */ /* 0x000fe20000010000 */
[----:B----4-:R-:W-:Y:S01]  /*14980*/  F2FP.F16.F32.PACK_AB R69, R164, R165 ;  /* 0x000000a5a445723e */ /* 0x010fe200000000ff */
[----:B------:R-:W-:Y:S03]  /*14990*/  FADD.FTZ R165, R165, R128 ;  /* 0x00000080a5a57221 */ /* 0x000fe60000010000 */
[----:B------:R-:W-:Y:S01]  /*149a0*/  MUFU.EX2 R174, R174 ;  /* 0x000000ae00ae7308 */ /* 0x000fe20000000800 */
[C---:B------:R-:W-:Y:S03]  /*149b0*/  HMMA.16816.F32 R56, R96.reuse, R70, R56 ;  /* 0x000000466038723c */ /* 0x040fe60000001838 */
[----:B-----5:R-:W-:Y:S01]  /*149c0*/  F2FP.F16.F32.PACK_AB R70, R166, R105 ;  /* 0x00000069a646723e */ /* 0x020fe200000000ff */
[----:B------:R-:W-:Y:S01]  /*149d0*/  FADD.FTZ R162, R162, R149 ;  /* 0x00000095a2a27221 */ /* 0x000fe20000010000 */
[C---:B--2---:R-:W-:Y:S01]  /*149e0*/  F2FP.F16.F32.PACK_AB R71, R167.reuse, R168 ;  /* 0x000000a8a747723e */ /* 0x044fe200000000ff */
[----:B------:R-:W-:Y:S03]  /*149f0*/  FADD.FTZ R165, R164, R165 ;  /* 0x000000a5a4a57221 */ /* 0x000fe60000010000 */
[----:B------:R-:W-:Y:S01]  /*14a00*/  MUFU.EX2 R175, R175 ;  /* 0x000000af00af7308 */ /* 0x000fe20000000800 */
[C---:B------:R-:W-:Y:S03]  /*14a10*/  HMMA.16816.F32 R60, R96.reuse, R76, R60 ;  /* 0x0000004c603c723c */ /* 0x040fe6000000183c */
[----:B------:R-:W-:Y:S06]  /*14a20*/  FADD.FTZ R168, R168, R165 ;  /* 0x000000a5a8a87221 */ /* 0x000fec0000010000 */
[----:B------:R-:W-:Y:S01]  /*14a30*/  MUFU.EX2 R176, R176 ;  /* 0x000000b000b07308 */ /* 0x000fe20000000800 */
[----:B------:R-:W-:Y:S01]  /*14a40*/  HMMA.16816.F32 R64, R96, R78, R64 ;  /* 0x0000004e6040723c */ /* 0x000fe20000001840 */
[----:B------:R-:W2:Y:S02]  /*14a50*/  LDSM.16.MT88.4 R76, [R140+0xa800] ;  /* 0x00a800008c4c783b */ /* 0x000ea40000004200 */
[----:B------:R-:W-:Y:S06]  /*14a60*/  FADD.FTZ R168, R167, R168 ;  /* 0x000000a8a7a87221 */ /* 0x000fec0000010000 */
[----:B------:R-:W-:Y:S01]  /*14a70*/  MUFU.EX2 R177, R177 ;  /* 0x000000b100b17308 */ /* 0x000fe20000000800 */
[C---:B-1----:R-:W-:Y:S09]  /*14a80*/  HMMA.16816.F32 R4, R68.reuse, R72, R4 ;  /* 0x000000484404723c */ /* 0x042ff20000001804 */
[----:B------:R-:W-:Y:S01]  /*14a90*/  MUFU.EX2 R178, R178 ;  /* 0x000000b200b27308 */ /* 0x000fe20000000800 */
[C---:B------:R-:W-:Y:S01]  /*14aa0*/  HMMA.16816.F32 R8, R68.reuse, R74, R8 ;  /* 0x0000004a4408723c */ /* 0x040fe20000001808 */
[----:B------:R-:W1:Y:S08]  /*14ab0*/  LDSM.16.MT88.4 R72, [R136+0xa800] ;  /* 0x00a800008848783b */ /* 0x000e700000004200 */
[----:B------:R-:W-:Y:S01]  /*14ac0*/  MUFU.EX2 R104, R104 ;  /* 0x0000006800687308 */ /* 0x000fe20000000800 */
[C---:B------:R-:W-:Y:S09]  /*14ad0*/  HMMA.16816.F32 R12, R68.reuse, R80, R12 ;  /* 0x00000050440c723c */ /* 0x040ff2000000180c */
[----:B------:R-:W3:Y:S01]  /*14ae0*/  MUFU.EX2 R103, R103 ;  /* 0x0000006700677308 */ /* 0x000ee20000000800 */
[C---:B------:R-:W-:Y:S01]  /*14af0*/  HMMA.16816.F32 R16, R68.reuse, R82, R16 ;  /* 0x000000524410723c */ /* 0x040fe20000001810 */
[----:B------:R-:W4:Y:S08]  /*14b00*/  LDSM.16.MT88.4 R80, [R107+0xa800] ;  /* 0x00a800006b50783b */ /* 0x000f300000004200 */
[----:B------:R-:W5:Y:S01]  /*14b10*/  MUFU.EX2 R179, R179 ;  /* 0x000000b300b37308 */ /* 0x000f620000000800 */
[C---:B------:R-:W-:Y:S09]  /*14b20*/  HMMA.16816.F32 R20, R68.reuse, R84, R20 ;  /* 0x000000544414723c */ /* 0x040ff20000001814 */
[----:B------:R-:W-:Y:S01]  /*14b30*/  MUFU.EX2 R102, R102 ;  /* 0x0000006600667308 */ /* 0x000fe20000000800 */
[----:B---3--:R-:W-:Y:S01]  /*14b40*/  F2FP.F16.F32.PACK_AB R109, R103, R104 ;  /* 0x00000068676d723e */ /* 0x008fe200000000ff */
[C---:B------:R-:W-:Y:S01]  /*14b50*/  HMMA.16816.F32 R24, R68.reuse, R86, R24 ;  /* 0x000000564418723c */ /* 0x040fe20000001818 */
[----:B------:R-:W3:Y:S07]  /*14b60*/  LDSM.16.MT88.4 R84, [R106+0xa800] ;  /* 0x00a800006a54783b */ /* 0x000eee0000004200 */
[----:B------:R2:W1:Y:S01]  /*14b70*/  MUFU.EX2 R101, R108 ;  /* 0x0000006c00657308 */ /* 0x0004620000000800 */
[----:B-----5:R-:W-:Y:S01]  /*14b80*/  F2FP.F16.F32.PACK_AB R110, R180, R179 ;  /* 0x000000b3b46e723e */ /* 0x020fe200000000ff */
[C---:B------:R-:W-:Y:S08]  /*14b90*/  HMMA.16816.F32 R28, R68.reuse, R88, R28 ;  /* 0x00000058441c723c */ /* 0x040ff0000000181c */
[C---:B------:R-:W-:Y:S01]  /*14ba0*/  HMMA.16816.F32 R32, R68.reuse, R90, R32 ;  /* 0x0000005a4420723c */ /* 0x040fe20000001820 */
[----:B------:R-:W-:Y:S02]  /*14bb0*/  LDSM.16.MT88.4 R88, [R136+0x9000] ;  /* 0x009000008858783b */ /* 0x000fe40000004200 */
[----:B--2---:R-:W-:Y:S05]  /*14bc0*/  F2FP.F16.F32.PACK_AB R108, R178, R177 ;  /* 0x000000b1b26c723e */ /* 0x004fea00000000ff */
[C---:B------:R-:W-:Y:S03]  /*14bd0*/  HMMA.16816.F32 R36, R68.reuse, R76, R36 ;  /* 0x0000004c4424723c */ /* 0x040fe60000001824 */
[----:B-1----:R-:W-:Y:S05]  /*14be0*/  F2FP.F16.F32.PACK_AB R111, R101, R102 ;  /* 0x00000066656f723e */ /* 0x002fea00000000ff */
[C---:B------:R-:W-:Y:S01]  /*14bf0*/  HMMA.16816.F32 R40, R68.reuse, R78, R40 ;  /* 0x0000004e4428723c */ /* 0x040fe20000001828 */
[----:B------:R-:W1:Y:S07]  /*14c00*/  LDSM.16.MT88.4 R76, [R140+0x9000] ;  /* 0x009000008c4c783b */ /* 0x000e6e0000004200 */
[C---:B------:R-:W-:Y:S08]  /*14c10*/  HMMA.16816.F32 R44, R68.reuse, R72, R44 ;  /* 0x00000048442c723c */ /* 0x040ff0000000182c */
[C---:B------:R-:W-:Y:S01]  /*14c20*/  HMMA.16816.F32 R48, R68.reuse, R74, R48 ;  /* 0x0000004a4430723c */ /* 0x040fe20000001830 */
[----:B------:R-:W2:Y:S07]  /*14c30*/  LDSM.16.MT88.4 R72, [R106+0x9000] ;  /* 0x009000006a48783b */ /* 0x000eae0000004200 */
[C---:B----4-:R-:W-:Y:S08]  /*14c40*/  HMMA.16816.F32 R52, R68.reuse, R80, R52 ;  /* 0x000000504434723c */ /* 0x050ff00000001834 */
[C---:B------:R-:W-:Y:S01]  /*14c50*/  HMMA.16816.F32 R56, R68.reuse, R82, R56 ;  /* 0x000000524438723c */ /* 0x040fe20000001838 */
[----:B------:R-:W4:Y:S07]  /*14c60*/  LDSM.16.MT88.4 R80, [R140+0xb000] ;  /* 0x00b000008c50783b */ /* 0x000f2e0000004200 */
[C---:B---3--:R-:W-:Y:S08]  /*14c70*/  HMMA.16816.F32 R60, R68.reuse, R84, R60 ;  /* 0x00000054443c723c */ /* 0x048ff0000000183c */
        /* <DEDUP_REMOVED lines=38> */
[C---:B---3--:R-:W-:Y:S03]  /*14ee0*/  HMMA.16816.F32 R88, R108.reuse, R80, R12 ;  /* 0x000000506c58723c */ /* 0x048fe6000000180c */
[----:B------:R-:W-:Y:S01]  /*14ef0*/  FADD.FTZ R13, R105, R162 ;  /* 0x000000a2690d7221 */ /* 0x000fe20000010000 */
[----:B------:R-:W-:Y:S03]  /*14f00*/  MOV R105, R100 ;  /* 0x0000006400697202 */ /* 0x000fe60000000f00 */
        /* <DEDUP_REMOVED lines=25> */
.L_x_6766:
[----:B------:R-:W1:Y:S01]  /*150a0*/  SHFL.BFLY PT, R2, R163, 0x2, 0x1f ;  /* 0x0c401f00a3027f89 */ /* 0x000e6200000e0000 */
[C---:B------:R-:W-:Y:S01]  /*150b0*/  SHF.L.U32 R4, R152.reuse, 0x1, RZ ;  /* 0x0000000198047819 */ /* 0x040fe200000006ff */
[----:B------:R-:W2:Y:S01]  /*150c0*/  S2UR UR9, SR_CTAID.Y ;  /* 0x00000000000979c3 */ /* 0x000ea20000002600 */
[C---:B------:R-:W-:Y:S01]  /*150d0*/  SHF.L.U32 R101, R152.reuse, 0x4, RZ ;  /* 0x0000000498657819 */ /* 0x040fe200000006ff */
[----:B------:R-:W3:Y:S01]  /*150e0*/  SHFL.BFLY PT, R0, R161, 0x2, 0x1f ;  /* 0x0c401f00a1007f89 */ /* 0x000ee200000e0000 */
[----:B------:R-:W-:Y:S01]  /*150f0*/  SHF.L.U32 R9, R152, 0x5, RZ ;  /* 0x0000000598097819 */ /* 0x000fe200000006ff */
[----:B------:R-:W4:Y:S01]  /*15100*/  LDCU UR4, c[0x0][0x44c] ;  /* 0x00008980ff0477ac */ /* 0x000f220008000800 */
[C---:B------:R-:W-:Y:S01]  /*15110*/  LOP3.LUT R13, R101.reuse, 0x1c0, RZ, 0xc0, !PT ;  /* 0x000001c0650d7812 */ /* 0x040fe200078ec0ff */
[----:B------:R-:W-:Y:S01]  /*15120*/  BSSY.RECONVERGENT B0, `(.L_x_6771) ;  /* 0x00000bb000007945 */ /* 0x000fe20003800200 */
[----:B------:R-:W-:Y:S01]  /*15130*/  LOP3.LUT R101, R101, 0x10, RZ, 0xc0, !PT ;  /* 0x0000001065657812 */ /* 0x000fe200078ec0ff */
[----:B------:R-:W5:Y:S08]  /*15140*/  S2UR UR8, SR_CTAID.Z ;  /* 0x00000000000879c3 */ /* 0x000f700000002700 */
        /* <DEDUP_REMOVED lines=8> */
[----:B------:R-:W-:Y:S02]  /*151d0*/  LOP3.LUT R2, R4, 0x6, RZ, 0xc0, !PT ;  /* 0x0000000604027812 */ /* 0x000fe400078ec0ff */
[----:B------:R-:W-:Y:S01]  /*151e0*/  LOP3.LUT R4, R13, 0x38, R4, 0xf8, !PT ;  /* 0x000000380d047812 */ /* 0x000fe200078ef804 */
[----:B------:R-:W1:Y:S01]  /*151f0*/  MUFU.RCP R8, R7 ;  /* 0x0000000700087308 */ /* 0x000e620000001000 */
[----:B---3--:R-:W-:Y:S01]  /*15200*/  FADD.FTZ R6, R11, R6 ;  /* 0x000000060b067221 */ /* 0x008fe20000010000 */
[----:B------:R-:W-:Y:S01]  /*15210*/  BAR.SYNC.DEFER_BLOCKING 0x0 ;  /* 0x0000000000007b1d */ /* 0x000fe20000010000 */
[----:B------:R-:W-:Y:S02]  /*15220*/  FSETP.NE.FTZ.AND P1, PT, R7, RZ, PT ;  /* 0x000000ff0700720b */ /* 0x000fe40003f35000 */
[----:B------:R-:W-:-:S02]  /*15230*/  SHF.R.U32.HI R11, RZ, 0x1, R152 ;  /* 0x00000001ff0b7819 */ /* 0x000fc40000011698 */
[----:B------:R-:W-:Y:S01]  /*15240*/  FSETP.NE.FTZ.AND P0, PT, R6, RZ, PT ;  /* 0x000000ff0600720b */ /* 0x000fe20003f15000 */
[----:B------:R-:W3:Y:S01]  /*15250*/  MUFU.RCP R5, R6 ;  /* 0x0000000600057308 */ /* 0x000ee20000001000 */
[----:B------:R-:W-:Y:S02]  /*15260*/  LOP3.LUT R9, R2, 0x7c00, R9, 0xf8, !PT ;  /* 0x00007c0002097812 */ /* 0x000fe400078ef809 */
[----:B------:R-:W-:Y:S02]  /*15270*/  R2P PR, R152, 0x1c ;  /* 0x0000001c98007804 */ /* 0x000fe40000000000 */
[----:B------:R-:W-:Y:S02]  /*15280*/  LOP3.LUT R10, R10, 0x38, R11, 0x78, !PT ;  /* 0x000000380a0a7812 */ /* 0x000fe400078e780b */
[----:B------:R-:W-:Y:S01]  /*15290*/  LOP3.LUT R4, R9, R4, RZ, 0xfc, !PT ;  /* 0x0000000409047212 */ /* 0x000fe200078efcff */
[----:B------:R-:W4:Y:S01]  /*152a0*/  @P1 LDC R19, c[0x0][0x458] ;  /* 0x00011600ff131b82 */ /* 0x000f220000000800 */
[----:B-1----:R-:W-:Y:S01]  /*152b0*/  FSEL R8, R8, 1, P1 ;  /* 0x3f80000008087808 */ /* 0x002fe20000800000 */
[----:B------:R-:W1:Y:S01]  /*152c0*/  @P1 MUFU.LG2 R7, R7 ;  /* 0x0000000700071308 */ /* 0x000e620000000c00 */
[----:B------:R-:W-:-:S02]  /*152d0*/  LEA R101, R10, R101, 0x2 ;  /* 0x000000650a657211 */ /* 0x000fc400078e10ff */
        /* <DEDUP_REMOVED lines=34> */
[----:B------:R-:W5:Y:S01]  /*15500*/  @P0 LDC R20, c[0x0][0x458] ;  /* 0x00011600ff140b82 */ /* 0x000f620000000800 */
[----:B------:R-:W-:Y:S01]  /*15510*/  LEA R10, R4, UR5, 0x2 ;  /* 0x00000005040a7c11 */ /* 0x000fe2000f8e10ff */
[----:B------:R-:W2:Y:S01]  /*15520*/  @P0 MUFU.LG2 R6, R6 ;  /* 0x0000000600060308 */ /* 0x000ea20000000c00 */
[----:B---3--:R-:W-:Y:S01]  /*15530*/  FSEL R5, R5, 1, P0 ;  /* 0x3f80000005057808 */ /* 0x008fe20000000000 */
[----:B-1----:R-:W-:Y:S01]  /*15540*/  @P1 FMUL.FTZ R7, R7, 0.69314718246459960938 ;  /* 0x3f31721807071820 */ /* 0x002fe20000410000 */
[----:B------:R-:W-:Y:S01]  /*15550*/  SEL R13, R8, 0xffffffc0, !P3 ;  /* 0xffffffc0080d7807 */ /* 0x000fe20005800000 */
[----:B------:R-:W-:Y:S01]  /*15560*/  STS.64 [R10], R96 ;  /* 0x000000600a007388 */ /* 0x000fe20000000a00 */
[----:B------:R-:W-:Y:S01]  /*15570*/  SHF.R.U32.HI R2, RZ, 0x2, R152 ;  /* 0x00000002ff027819 */ /* 0x000fe20000011698 */
[----:B------:R-:W-:Y:S01]  /*15580*/  FMUL.FTZ R98, R5, R98 ;  /* 0x0000006205627220 */ /* 0x000fe20000410000 */
[----:B------:R-:W-:Y:S01]  /*15590*/  LOP3.LUT R11, R11, 0x30, RZ, 0xc0, !PT ;  /* 0x000000300b0b7812 */ /* 0x000fe200078ec0ff */
[----:B------:R-:W-:Y:S01]  /*155a0*/  FMUL.FTZ R99, R5, R99 ;  /* 0x0000006305637220 */ /* 0x000fe20000410000 */
        /* <DEDUP_REMOVED lines=8> */
[----:B------:R-:W-:Y:S01]  /*15630*/  LOP3.LUT R2, R11, 0x7, R2, 0xf8, !PT ;  /* 0x000000070b027812 */ /* 0x000fe200078ef802 */
[----:B------:R-:W-:Y:S01]  /*15640*/  FMUL.FTZ R86, R5, R86 ;  /* 0x0000005605567220 */ /* 0x000fe20000410000 */
[----:B------:R-:W-:Y:S01]  /*15650*/  IADD3 R11, PT, PT, R9, R10, RZ ;  /* 0x0000000a090b7210 */ /* 0x000fe20007ffe0ff */
        /* <DEDUP_REMOVED lines=26> */
[----:B------:R-:W1:Y:S01]  /*15800*/  LDC.64 R8, c[0x0][0x430] ;  /* 0x00010c00ff087b82 */ /* 0x000e620000000a00 */
        /* <DEDUP_REMOVED lines=11> */
[----:B--2---:R-:W-:Y:S01]  /*158c0*/  @P0 FMUL.FTZ R6, R6, 0.69314718246459960938 ;  /* 0x3f31721806060820 */ /* 0x004fe20000410000 */
[----:B------:R-:W-:Y:S04]  /*158d0*/  STS.64 [R12+0x800], R82 ;  /* 0x000800520c007388 */ /* 0x000fe80000000a00 */
[----:B------:R-:W-:Y:S04]  /*158e0*/  STS.64 [R16], R76 ;  /* 0x0000004c10007388 */ /* 0x000fe80000000a00 */
[----:B------:R-:W-:Y:S01]  /*158f0*/  STS.64 [R16+0x800], R78 ;  /* 0x0008004e10007388 */ /* 0x000fe20000000a00 */
[----:B-1----:R-:W-:-:S03]  /*15900*/  IMAD R8, R8, UR9, R155 ;  /* 0x0000000908087c24 */ /* 0x002fc6000f8e029b */
[----:B------:R-:W-:Y:S04]  /*15910*/  STS.64 [R18], R72 ;  /* 0x0000004812007388 */ /* 0x000fe80000000a00 */
[----:B------:R-:W-:Y:S04]  /*15920*/  STS.64 [R18+0x800], R74 ;  /* 0x0008004a12007388 */ /* 0x000fe80000000a00 */
[----:B------:R1:W-:Y:S04]  /*15930*/  STS.64 [R13], R68 ;  /* 0x000000440d007388 */ /* 0x0003e80000000a00 */
[----:B------:R2:W-:Y:S04]  /*15940*/  STS.64 [R13+0x800], R70 ;  /* 0x000800460d007388 */ /* 0x0005e80000000a00 */
[----:B------:R-:W-:Y:S04]  /*15950*/  STS.64 [R10+0x4000], R36 ;  /* 0x004000240a007388 */ /* 0x000fe80000000a00 */
[----:B------:R3:W-:Y:S04]  /*15960*/  STS.64 [R10+0x4800], R38 ;  /* 0x004800260a007388 */ /* 0x0007e80000000a00 */
[----:B------:R3:W-:Y:S04]  /*15970*/  STS.64 [R11+0x4000], R40 ;  /* 0x004000280b007388 */ /* 0x0007e80000000a00 */
[----:B------:R3:W-:Y:S04]  /*15980*/  STS.64 [R11+0x4800], R42 ;  /* 0x0048002a0b007388 */ /* 0x0007e80000000a00 */
[----:B------:R3:W-:Y:S01]  /*15990*/  STS.64 [R14+0x4000], R44 ;  /* 0x0040002c0e007388 */ /* 0x0007e20000000a00 */
[----:B-1----:R-:W-:-:S03]  /*159a0*/  MOV R69, 0xff800000 ;  /* 0xff80000000457802 */ /* 0x002fc60000000f00 */
[----:B------:R1:W-:Y:S01]  /*159b0*/  STS.64 [R14+0x4800], R46 ;  /* 0x0048002e0e007388 */ /* 0x0003e20000000a00 */
[----:B-----5:R-:W-:Y:S01]  /*159c0*/  @P0 FFMA.FTZ R69, R3, R20, R6 ;  /* 0x0000001403450223 */ /* 0x020fe20000010006 */
[----:B------:R-:W-:Y:S02]  /*159d0*/  LOP3.LUT P0, RZ, R152, 0x3, RZ, 0xc0, !PT ;  /* 0x0000000398ff7812 */ /* 0x000fe4000780c0ff */
[----:B------:R1:W-:Y:S01]  /*159e0*/  STS.64 [R15+0x4000], R48 ;  /* 0x004000300f007388 */ /* 0x0003e20000000a00 */
[----:B--2---:R-:W-:Y:S01]  /*159f0*/  MOV R70, 0xff800000 ;  /* 0xff80000000467802 */ /* 0x004fe20000000f00 */
[----:B----4-:R-:W-:Y:S02]  /*15a00*/  @P1 FFMA.FTZ R70, R100, R19, R7 ;  /* 0x0000001364461223 */ /* 0x010fe40000010007 */
        /* <DEDUP_REMOVED lines=44> */
.L_x_6772:
[----:B------:R-:W-:Y:S05]  /*15cd0*/  BSYNC.RECONVERGENT B0 ;  /* 0x0000000000007941 */ /* 0x000fea0003800200 */
.L_x_6771:
        /* <DEDUP_REMOVED lines=43> */
.L_x_6773:
        /* <DEDUP_REMOVED lines=15> */
.L_x_7277:


//--------------------- .text._ZN5flash24flash_fwd_splitkv_kernelI23Flash_fwd_kernel_traitsILi128ELi64ELi64ELi4ELb0ELb0EN7cutlass6half_tE19Flash_kernel_traitsILi128ELi64ELi64ELi4ES3_EELb1ELb0ELb1ELb0ELb0ELb0ELb1ELb1EEEvNS_16Flash_fwd_paramsE --------------------------
	.section	.text._ZN5flash24flash_fwd_splitkv_kernelI23Flash_fwd_kernel_traitsILi128ELi64ELi64ELi4ELb0ELb0EN7cutlass6half_tE19Flash_kernel_traitsILi128ELi64ELi64ELi4ES3_EELb1ELb0ELb1ELb0ELb0ELb0ELb1ELb1EEEvNS_16Flash_fwd_paramsE,"ax",@progbits
	.align	128
        .global         _ZN5flash24flash_fwd_splitkv_kernelI23Flash_fwd_kernel_traitsILi128ELi64ELi64ELi4ELb0ELb0EN7cutlass6half_tE19Flash_kernel_traitsILi128ELi64ELi64ELi4ES3_EELb1ELb0ELb1ELb0ELb0ELb0ELb1ELb1EEEvNS_16Flash_fwd_paramsE
        .type           _ZN5flash24flash_fwd_splitkv_kernelI23Flash_fwd_kernel_traitsILi128ELi64ELi64ELi4ELb0ELb0EN7cutlass6half_tE19Flash_kernel_traitsILi128ELi64ELi64ELi4ES3_EELb1ELb0ELb1ELb0ELb0ELb0ELb1ELb1EEEvNS_16Flash_fwd_paramsE,@function
        .size           _ZN5flash24flash_fwd_splitkv_kernelI23Flash_fwd_kernel_traitsILi128ELi64ELi64ELi4ELb0ELb0EN7cutlass6half_tE19Flash_kernel_traitsILi128ELi64ELi64ELi4ES3_EELb1ELb0ELb1ELb0ELb0ELb0ELb1ELb1EEEvNS_16Flash_fwd_paramsE,(.L_x_7278 - _ZN5flash24flash_fwd_splitkv_kernelI23Flash_fwd_kernel_traitsILi128ELi64ELi64ELi4ELb0ELb0EN7cutlass6half_tE19Flash_kernel_traitsILi128ELi64ELi64ELi4ES3_EELb1ELb0ELb1ELb0ELb0ELb0ELb1ELb1EEEvNS_16Flash_fwd_paramsE)
        .other          _ZN5flash24flash_fwd_splitkv_kernelI23Flash_fwd_kernel_traitsILi128ELi64ELi64ELi4ELb0ELb0EN7cutlass6half_tE19Flash_kernel_traitsILi128ELi64ELi64ELi4ES3_EELb1ELb0ELb1ELb0ELb0ELb0ELb1ELb1EEEvNS_16Flash_fwd_paramsE,@"STO_CUDA_ENTRY STV_DEFAULT"
_ZN5flash24flash_fwd_splitkv_kernelI23Flash_fwd_kernel_traitsILi128ELi64ELi64ELi4ELb0ELb0EN7cutlass6half_tE19Flash_kernel_traitsILi128ELi64ELi64ELi4ES3_EELb1ELb0ELb1ELb0ELb0ELb0ELb1ELb1EEEvNS_16Flash_fwd_paramsE:
.text._ZN5flash24flash_fwd_splitkv_kernelI23Flash_fwd_kernel_traitsILi128ELi64ELi64ELi4ELb0ELb0EN7cutlass6half_tE19Flash_kernel_traitsILi128ELi64ELi64ELi4ES3_EELb1ELb0ELb1ELb0ELb0ELb0ELb1ELb1EEEvNS_16Flash_fwd_paramsE:
        /* <DEDUP_REMOVED lines=68> */
.L_x_6774:
        /* <DEDUP_REMOVED lines=59> */
[----:B--2---:R-:W-:Y:S05]  /*07f0*/  @!P0 BRA `(.L_x_6775) ;  /* 0x0000000800ac8947 */ /* 0x004fea0003800000 */
        /* <DEDUP_REMOVED lines=35> */
.L_x_6777:
[----:B------:R-:W-:Y:S05]  /*0a30*/  BSYNC.RECONVERGENT B0 ;  /* 0x0000000000007941 */ /* 0x000fea0003800200 */
.L_x_6776:
        /* <DEDUP_REMOVED lines=15> */
.L_x_6779:
[----:B------:R-:W-:Y:S05]  /*0b30*/  BSYNC.RECONVERGENT B0 ;  /* 0x0000000000007941 */ /* 0x000fea0003800200 */
.L_x_6778:
        /* <DEDUP_REMOVED lines=15> */
.L_x_6781:
[----:B------:R-:W-:Y:S05]  /*0c30*/  BSYNC.RECONVERGENT B0 ;  /* 0x0000000000007941 */ /* 0x000fea0003800200 */
.L_x_6780:
        /* <DEDUP_REMOVED lines=14> */
.L_x_6783:
[----:B------:R-:W-:Y:S05]  /*0d20*/  BSYNC.RECONVERGENT B0 ;  /* 0x0000000000007941 */ /* 0x000fea0003800200 */
.L_x_6782:
        /* <DEDUP_REMOVED lines=13> */
.L_x_6785:
[----:B------:R-:W-:Y:S05]  /*0e00*/  BSYNC.RECONVERGENT B0 ;  /* 0x0000000000007941 */ /* 0x000fea0003800200 */
.L_x_6784:
        /* <DEDUP_REMOVED lines=13> */
.L_x_6787:
[----:B------:R-:W-:Y:S05]  /*0ee0*/  BSYNC.RECONVERGENT B0 ;  /* 0x0000000000007941 */ /* 0x000fea0003800200 */
.L_x_6786:
        /* <DEDUP_REMOVED lines=13> */
.L_x_6789:
[----:B------:R-:W-:Y:S05]  /*0fc0*/  BSYNC.RECONVERGENT B0 ;  /* 0x0000000000007941 */ /* 0x000fea0003800200 */
.L_x_6788:
        /* <DEDUP_REMOVED lines=13> */
.L_x_6791:
[----:B------:R-:W-:Y:S05]  /*10a0*/  BSYNC.RECONVERGENT B0 ;  /* 0x0000000000007941 */ /* 0x000fea0003800200 */
.L_x_6790:
        /* <DEDUP_REMOVED lines=32> */
.L_x_6775:
        /* <DEDUP_REMOVED lines=11> */
.L_x_6792:
        /* <DEDUP_REMOVED lines=54> */
[----:B------:R-:W-:Y:S02]  /*16c0*/  IMAD R13, R2, R9, R4 ;  /* 0x00000009020d7224 */ /* 0x000fe400078e0204 */
        /* <DEDUP_REMOVED lines=24> */
[----:B------:R-:W-:Y:S02]  /*1850*/  @!P0 IADD3 R9, PT, PT, -R9, RZ, RZ ;  /* 0x000000ff09098210 */ /* 0x000fe40007ffe1ff */
[----:B------:R-:W-:Y:S01]  /*1860*/  MOV R16, R8 ;  /* 0x0000000800107202 */ /* 0x000fe20000000f00 */
[----:B------:R-:W-:Y:S01]  /*1870*/  IMAD R8, R7, R4, RZ ;  /* 0x0000000407087224 */ /* 0x000fe200078e02ff */
[----:B------:R-:W-:Y:S01]  /*1880*/  SEL R9, R14, R9, !P1 ;  /* 0x000000090e097207 */ /* 0x000fe20004800000 */
[----:B--2---:R-:W-:Y:S01]  /*1890*/  IMAD.U32 R2, RZ, RZ, UR4 ;  /* 0x00000004ff027e24 */ /* 0x004fe2000f8e00ff */
[----:B------:R-:W-:Y:S01]  /*18a0*/  MOV R3, UR5 ;  /* 0x0000000500037c02 */ /* 0x000fe20008000f00 */
[----:B------:R-:W-:-:S02]  /*18b0*/  IMAD R8, R6, R5, R8 ;  /* 0x0000000506087224 */ /* 0x000fc400078e0208 */
[-C--:B------:R-:W-:Y:S02]  /*18c0*/  IMAD R7, R7, R2.reuse, RZ ;  /* 0x0000000207077224 */ /* 0x080fe400078e02ff */
[----:B------:R-:W-:-:S04]  /*18d0*/  IMAD.WIDE.U32 R16, R6, R2, R16 ;  /* 0x0000000206107225 */ /* 0x000fc800078e0010 */
[----:B------:R-:W-:Y:S01]  /*18e0*/  IMAD R7, R6, R3, R7 ;  /* 0x0000000306077224 */ /* 0x000fe200078e0207 */
[----:B------:R-:W-:Y:S01]  /*18f0*/  SHF.R.S32.HI R6, RZ, 0x1f, R9 ;  /* 0x0000001fff067819 */ /* 0x000fe20000011409 */
[----:B------:R-:W-:-:S03]  /*1900*/  IMAD.IADD R19, R19, 0x1, R8 ;  /* 0x0000000113137824 */ /* 0x000fc600078e0208 */
[----:B------:R-:W-:Y:S01]  /*1910*/  IADD3 R17, PT, PT, R17, R7, RZ ;  /* 0x0000000711117210 */ /* 0x000fe20007ffe0ff */
[C---:B-1----:R-:W-:Y:S02]  /*1920*/  IMAD R8, R6.reuse, UR8, RZ ;  /* 0x0000000806087c24 */ /* 0x042fe4000f8e02ff */
[----:B------:R-:W-:Y:S02]  /*1930*/  IMAD R6, R6, UR10, RZ ;  /* 0x0000000a06067c24 */ /* 0x000fe4000f8e02ff */
[C---:B------:R-:W-:Y:S02]  /*1940*/  IMAD R8, R9.reuse, UR9, R8 ;  /* 0x0000000909087c24 */ /* 0x040fe4000f8e0208 */
[----:B------:R-:W-:-:S04]  /*1950*/  IMAD.WIDE.U32 R18, R9, UR8, R18 ;  /* 0x0000000809127c25 */ /* 0x000fc8000f8e0012 */
[----:B------:R-:W-:Y:S01]  /*1960*/  IMAD R6, R9, UR11, R6 ;  /* 0x0000000b09067c24 */ /* 0x000fe2000f8e0206 */
[----:B------:R-:W-:Y:S01]  /*1970*/  IADD3 R8, PT, PT, R19, R8, RZ ;  /* 0x0000000813087210 */ /* 0x000fe20007ffe0ff */
[----:B------:R-:W-:-:S04]  /*1980*/  IMAD.WIDE.U32 R20, R9, UR10, R16 ;  /* 0x0000000a09147c25 */ /* 0x000fc8000f8e0010 */
[----:B------:R-:W-:Y:S01]  /*1990*/  IMAD.MOV.U32 R16, RZ, RZ, R18 ;  /* 0x000000ffff107224 */ /* 0x000fe200078e0012 */
[----:B------:R-:W-:Y:S02]  /*19a0*/  IADD3 R9, PT, PT, R21, R6, RZ ;  /* 0x0000000615097210 */ /* 0x000fe40007ffe0ff */
[----:B------:R-:W-:Y:S01]  /*19b0*/  MOV R18, R20 ;  /* 0x0000001400127202 */ /* 0x000fe20000000f00 */
[----:B------:R-:W-:Y:S06]  /*19c0*/  BRA `(.L_x_6794) ;  /* 0x00000004006c7947 */ /* 0x000fec0003800000 */
.L_x_6793:
        /* <DEDUP_REMOVED lines=15> */
.L_x_6795:
[----:B------:R-:W2:Y:S01]  /*1ac0*/  LDC.64 R4, c[0x0][0x3b8] ;  /* 0x0000ee00ff047b82 */ /* 0x000ea20000000a00 */
[----:B------:R-:W-:-:S05]  /*1ad0*/  IADD3 R0, PT, PT, R8, R9, RZ ;  /* 0x0000000908007210 */ /* 0x000fca0007ffe0ff */
[C---:B--2---:R-:W-:Y:S02]  /*1ae0*/  IMAD R19, R0.reuse, R5, RZ ;  /* 0x0000000500137224 */ /* 0x044fe400078e02ff */
[----:B-1----:R-:W-:-:S05]  /*1af0*/  IMAD.WIDE.U32 R2, R0, R4, RZ ;  /* 0x0000000400027225 */ /* 0x002fca00078e00ff */
[----:B------:R-:W-:Y:S02]  /*1b00*/  IADD3 R19, PT, PT, R3, R19, RZ ;  /* 0x0000001303137210 */ /* 0x000fe40007ffe0ff */
[----:B------:R-:W-:Y:S02]  /*1b10*/  MOV R18, R2 ;  /* 0x0000000200127202 */ /* 0x000fe40000000f00 */
.L_x_6796:
        /* <DEDUP_REMOVED lines=14> */
.L_x_6797:
[----:B------:R-:W1:Y:S01]  /*1c00*/  LDC.64 R2, c[0x0][0x3c0] ;  /* 0x0000f000ff027b82 */ /* 0x000e620000000a00 */
[----:B------:R-:W-:-:S05]  /*1c10*/  IADD3 R8, PT, PT, R8, R9, RZ ;  /* 0x0000000908087210 */ /* 0x000fca0007ffe0ff */
[C---:B-1----:R-:W-:Y:S02]  /*1c20*/  IMAD R21, R8.reuse, R3, RZ ;  /* 0x0000000308157224 */ /* 0x042fe400078e02ff */
[----:B------:R-:W-:-:S05]  /*1c30*/  IMAD.WIDE.U32 R8, R8, R2, RZ ;  /* 0x0000000208087225 */ /* 0x000fca00078e00ff */
[----:B------:R-:W-:Y:S02]  /*1c40*/  IADD3 R21, PT, PT, R9, R21, RZ ;  /* 0x0000001509157210 */ /* 0x000fe40007ffe0ff */
[----:B------:R-:W-:-:S07]  /*1c50*/  MOV R20, R8 ;  /* 0x0000000800147202 */ /* 0x000fce0000000f00 */
.L_x_6798:
        /* <DEDUP_REMOVED lines=12> */
[----:B------:R-:W-:-:S04]  /*1d20*/  IMAD.WIDE.U32 R18, R10, R4, R18 ;  /* 0x000000040a127225 */ /* 0x000fc800078e0012 */
[----:B-1----:R-:W-:-:S04]  /*1d30*/  IMAD.MOV R0, RZ, RZ, -R9 ;  /* 0x000000ffff007224 */ /* 0x002fc800078e0a09 */
[----:B-----5:R-:W-:Y:S01]  /*1d40*/  IMAD R7, R0, R6, RZ ;  /* 0x0000000600077224 */ /* 0x020fe200078e02ff */
        /* <DEDUP_REMOVED lines=16> */
[C---:B------:R-:W-:Y:S02]  /*1e50*/  IMAD R15, R13.reuse, R2, RZ ;  /* 0x000000020d0f7224 */ /* 0x040fe400078e02ff */
[----:B------:R-:W-:Y:S01]  /*1e60*/  IMAD R13, R13, R4, RZ ;  /* 0x000000040d0d7224 */ /* 0x000fe200078e02ff */
[----:B------:R-:W-:Y:S01]  /*1e70*/  MOV R17, R0 ;  /* 0x0000000000117202 */ /* 0x000fe20000000f00 */
[----:B------:R-:W-:-:S02]  /*1e80*/  IMAD R15, R10, R3, R15 ;  /* 0x000000030a0f7224 */ /* 0x000fc400078e020f */
[----:B------:R-:W-:Y:S02]  /*1e90*/  IMAD R13, R10, R5, R13 ;  /* 0x000000050a0d7224 */ /* 0x000fe400078e020d */
[----:B------:R-:W-:Y:S01]  /*1ea0*/  @!P0 IMAD.MOV R17, RZ, RZ, -R17 ;  /* 0x000000ffff118224 */ /* 0x000fe200078e0a11 */
[----:B------:R-:W-:Y:S02]  /*1eb0*/  IADD3 R21, PT, PT, R21, R15, RZ ;  /* 0x0000000f15157210 */ /* 0x000fe40007ffe0ff */
[----:B------:R-:W-:Y:S02]  /*1ec0*/  IADD3 R19, PT, PT, R19, R13, RZ ;  /* 0x0000000d13137210 */ /* 0x000fe40007ffe0ff */
        /* <DEDUP_REMOVED lines=11> */
.L_x_6794:
        /* <DEDUP_REMOVED lines=11> */
[----:B------:R-:W-:Y:S01]  /*2030*/  IMAD.SHL.U32 R101, R158, 0x4, RZ ;  /* 0x000000049e657824 */ /* 0x000fe200078e00ff */
[----:B------:R-:W-:Y:S01]  /*2040*/  IADD3 R16, P3, PT, R10, R16, RZ ;  /* 0x000000100a107210 */ /* 0x000fe20007f7e0ff */
[----:B------:R-:W-:Y:S01]  /*2050*/  IMAD.SHL.U32 R56, R158, 0x40, RZ ;  /* 0x000000409e387824 */ /* 0x000fe200078e00ff */
[----:B------:R-:W-:Y:S01]  /*2060*/  SHF.L.U64.HI R82, R4, 0x4, R5 ;  /* 0x0000000404527819 */ /* 0x000fe20000010205 */
[----:B--2---:R-:W-:Y:S01]  /*2070*/  IMAD R13, R165, UR4, RZ ;  /* 0x00000004a50d7c24 */ /* 0x004fe2000f8e02ff */
[----:B------:R-:W-:Y:S01]  /*2080*/  MOV R115, RZ ;  /* 0x000000ff00737202 */ /* 0x000fe20000000f00 */
[----:B------:R-:W-:Y:S01]  /*2090*/  IMAD.X R17, RZ, RZ, R8, P3 ;  /* 0x000000ffff117224 */ /* 0x000fe200018e0608 */
[----:B------:R-:W-:Y:S01]  /*20a0*/  LOP3.LUT R101, R101, 0x1c, RZ, 0xc0, !PT ;  /* 0x0000001c65657812 */ /* 0x000fe200078ec0ff */
[----:B-1----:R-:W-:Y:S01]  /*20b0*/  @P2 IMAD.WIDE.U32 R22, R12, R112, RZ ;  /* 0x000000700c162225 */ /* 0x002fe200078e00ff */
[----:B------:R-:W-:-:S02]  /*20c0*/  SHF.R.U32.HI R108, RZ, 0x1, R158 ;  /* 0x00000001ff6c7819 */ /* 0x000fc4000001169e */
[----:B------:R-:W-:Y:S01]  /*20d0*/  LOP3.LUT R63, R56, 0x1c0, RZ, 0xc0, !PT ;  /* 0x000001c0383f7812 */ /* 0x000fe200078ec0ff */
[----:B------:R-:W-:Y:S01]  /*20e0*/  IMAD.WIDE.U32 R16, R114, R4, R16 ;  /* 0x0000000472107225 */ /* 0x000fe200078e0010 */
[C---:B------:R-:W-:Y:S02]  /*20f0*/  SHF.L.U64.HI R62, R2.reuse, 0x4, R3 ;  /* 0x00000004023e7819 */ /* 0x040fe40000010203 */
[----:B------:R-:W-:Y:S01]  /*2100*/  SHF.L.U32 R61, R2, 0x4, RZ ;  /* 0x00000004023d7819 */ /* 0x000fe200000006ff */
[----:B------:R-:W-:Y:S01]  /*2110*/  IMAD R71, R114, R5, R17 ;  /* 0x0000000572477224 */ /* 0x000fe200078e0211 */
[----:B------:R-:W-:Y:S01]  /*2120*/  SHF.R.S32.HI R5, RZ, 0x1f, R66 ;  /* 0x0000001fff057819 */ /* 0x000fe20000011442 */
[----:B------:R-:W-:Y:S01]  /*2130*/  VIADD R105, R103, 0xffffffff ;  /* 0xffffffff67697836 */ /* 0x000fe20000000000 */
[----:B------:R-:W-:Y:S01]  /*2140*/  SHF.L.U32 R70, R16, 0x1, RZ ;  /* 0x0000000110467819 */ /* 0x000fe200000006ff */
[----:B----4-:R-:W-:Y:S01]  /*2150*/  @!P2 IMAD.WIDE.U32 R20, R161, R6, RZ ;  /* 0x00000006a114a225 */ /* 0x010fe200078e00ff */
[----:B------:R-:W-:-:S02]  /*2160*/  LEA.HI R5, R5, R66, RZ, 0x6 ;  /* 0x0000004205057211 */ /* 0x000fc400078f30ff */
[----:B------:R-:W-:Y:S01]  /*2170*/  SHF.L.U64.HI R71, R16, 0x1, R71 ;  /* 0x0000000110477819 */ /* 0x000fe20000010247 */
[----:B------:R-:W-:Y:S01]  /*2180*/  @!P2 IMAD.MOV.U32 R6, RZ, RZ, R20 ;  /* 0x000000ffff06a224 */ /* 0x000fe200078e0014 */
[----:B------:R-:W-:Y:S01]  /*2190*/  SHF.R.S32.HI R5, RZ, 0x6, R5 ;  /* 0x00000006ff057819 */ /* 0x000fe20000011405 */
[----:B------:R-:W-:Y:S01]  /*21a0*/  @P2 IMAD.MOV.U32 R6, RZ, RZ, R22 ;  /* 0x000000ffff062224 */ /* 0x000fe200078e0016 */
[----:B---3--:R-:W-:Y:S01]  /*21b0*/  IADD3 R70, P3, PT, R70, UR8, RZ ;  /* 0x0000000846467c10 */ /* 0x008fe2000ff7e0ff */
[----:B------:R-:W-:Y:S01]  /*21c0*/  @!P2 IMAD R7, R161, R7, R21 ;  /* 0x00000007a107a224 */ /* 0x000fe200078e0215 */
[----:B------:R-:W-:Y:S01]  /*21d0*/  VIMNMX R64, PT, PT, R152, R5, !PT ;  /* 0x0000000598407248 */ /* 0x000fe20007fe0100 */
[----:B------:R-:W-:Y:S01]  /*21e0*/  @P2 IMAD R7, R12, R113, R23 ;  /* 0x000000710c072224 */ /* 0x000fe200078e0217 */
[C---:B------:R-:W-:Y:S01]  /*21f0*/  IADD3 R22, P4, PT, R10.reuse, R6, RZ ;  /* 0x000000060a167210 */ /* 0x040fe20007f9e0ff */
[----:B------:R-:W-:Y:S01]  /*2200*/  IMAD.WIDE.U32 R20, R11, 0x40, R114 ;  /* 0x000000400b147825 */ /* 0x000fe200078e0072 */
[----:B------:R-:W-:Y:S01]  /*2210*/  IADD3 R12, P2, PT, R10, R18, RZ ;  /* 0x000000120a0c7210 */ /* 0x000fe20007f5e0ff */
[----:B------:R-:W1:Y:S01]  /*2220*/  LDC R6, c[0x0][0x450] ;  /* 0x00011400ff067b82 */ /* 0x000e620000000800 */
[----:B------:R-:W-:Y:S01]  /*2230*/  IADD3.X R71, PT, PT, R71, UR9, RZ, P3, !PT ;  /* 0x0000000947477c10 */ /* 0x000fe20009ffe4ff */
[----:B------:R-:W-:Y:S01]  /*2240*/  IMAD.X R23, RZ, RZ, R7, P4 ;  /* 0x000000ffff177224 */ /* 0x000fe200020e0607 */
[----:B------:R-:W-:Y:S01]  /*2250*/  SHF.R.U32.HI R59, RZ, 0x4, R158 ;  /* 0x00000004ff3b7819 */ /* 0x000fe2000001169e */
[----:B------:R-:W-:Y:S01]  /*2260*/  IMAD R7, R164, UR5, R13 ;  /* 0x00000005a4077c24 */ /* 0x000fe2000f8e020d */
[----:B------:R-:W-:Y:S01]  /*2270*/  LOP3.LUT R56, R56, 0x200, RZ, 0xc0, !PT ;  /* 0x0000020038387812 */ /* 0x000fe200078ec0ff */
[----:B------:R-:W-:Y:S01]  /*2280*/  IMAD.X R13, RZ, RZ, R9, P2 ;  /* 0x000000ffff0d7224 */ /* 0x000fe200010e0609 */
[----:B------:R-:W-:Y:S01]  /*2290*/  SHF.L.U32 R57, R105, 0x6, RZ ;  /* 0x0000000669397819 */ /* 0x000fe200000006ff */
[----:B------:R-:W-:Y:S01]  /*22a0*/  IMAD.WIDE.U32 R8, R164, UR4, R22 ;  /* 0x00000004a4087c25 */ /* 0x000fe2000f8e0016 */
[----:B------:R-:W2:Y:S01]  /*22b0*/  LDCU.64 UR4, c[0x0][0x390] ;  /* 0x00007200ff0477ac */ /* 0x000ea20008000a00 */
[----:B------:R-:W-:-:S02]  /*22c0*/  LOP3.LUT R100, R10, 0x40, RZ, 0xfc, !PT ;  /* 0x000000400a647812 */ /* 0x000fc400078efcff */
[----:B------:R-:W-:Y:S01]  /*22d0*/  IMAD.WIDE.U32 R12, R114, R2, R12 ;  /* 0x00000002720c7225 */ /* 0x000fe200078e000c */
[----:B------:R-:W-:-:S03]  /*22e0*/  MOV R153, R71 ;  /* 0x0000004700997202 */ /* 0x000fc60000000f00 */
[----:B------:R-:W-:Y:S01]  /*22f0*/  IMAD R67, R114, R3, R13 ;  /* 0x0000000372437224 */ /* 0x000fe200078e020d */
[----:B------:R-:W-:Y:S01]  /*2300*/  LOP3.LUT R3, R63, 0x8, R108, 0xf8, !PT ;  /* 0x000000083f037812 */ /* 0x000fe200078ef86c */
[C---:B------:R-:W-:Y:S02]  /*2310*/  IMAD.SHL.U32 R68, R12.reuse, 0x2, RZ ;  /* 0x000000020c447824 */ /* 0x040fe400078e00ff */
[----:B------:R-:W-:Y:S01]  /*2320*/  IMAD R65, R21, R112, RZ ;  /* 0x0000007015417224 */ /* 0x000fe200078e02ff */
[----:B------:R-:W-:Y:S01]  /*2330*/  SHF.L.U64.HI R67, R12, 0x1, R67 ;  /* 0x000000010c437819 */ /* 0x000fe20000010243 */
[----:B------:R-:W-:Y:S01]  /*2340*/  IMAD.IADD R9, R9, 0x1, R7 ;  /* 0x0000000109097824 */ /* 0x000fe200078e0207 */
[----:B------:R-:W-:Y:S01]  /*2350*/  LOP3.LUT R106, R3, 0x38, R60, 0x78, !PT ;  /* 0x00000038036a7812 */ /* 0x000fe200078e783c */
[----:B------:R-:W-:Y:S01]  /*2360*/  IMAD R65, R20, R113, R65 ;  /* 0x0000007114417224 */ /* 0x000fe200078e0241 */
[----:B-1----:R-:W-:Y:S01]  /*2370*/  LEA.HI R107, R6, R6, RZ, 0x1 ;  /* 0x00000006066b7211 */ /* 0x002fe200078f08ff */
[----:B------:R-:W-:Y:S01]  /*2380*/  IMAD.WIDE.U32 R112, R20, R112, R8 ;  /* 0x0000007014707225 */ /* 0x000fe200078e0008 */
[----:B--2---:R-:W-:-:S02]  /*2390*/  IADD3 R68, P2, PT, R68, UR4, RZ ;  /* 0x0000000444447c10 */ /* 0x004fc4000ff5e0ff */
[----:B------:R-:W-:Y:S01]  /*23a0*/  SHF.R.S32.HI R107, RZ, 0x1, R107 ;  /* 0x00000001ff6b7819 */ /* 0x000fe2000001146b */
[----:B------:R-:W-:Y:S01]  /*23b0*/  IMAD.SHL.U32 R83, R4, 0x10, RZ ;  /* 0x0000001004537824 */ /* 0x000fe200078e00ff */
[----:B------:R-:W-:Y:S01]  /*23c0*/  IADD3.X R67, PT, PT, R67, UR5, RZ, P2, !PT ;  /* 0x0000000543437c10 */ /* 0x000fe200097fe4ff */
[----:B------:R-:W-:Y:S01]  /*23d0*/  IMAD.MOV.U32 R154, RZ, RZ, R70 ;  /* 0x000000ffff9a7224 */ /* 0x000fe200078e0046 */
[----:B------:R-:W-:Y:S01]  /*23e0*/  ISETP.GT.AND P2, PT, R103, R64, PT ;  /* 0x000000406700720c */ /* 0x000fe20003f44270 */
[----:B------:R-:W-:Y:S02]  /*23f0*/  IMAD R104, R114, R107, R101 ;  /* 0x0000006b72687224 */ /* 0x000fe400078e0265 */
[----:B------:R-:W-:Y:S02]  /*2400*/  IMAD.MOV.U32 R156, RZ, RZ, R68 ;  /* 0x000000ffff9c7224 */ /* 0x000fe400078e0044 */
[--C-:B------:R-:W-:Y:S01]  /*2410*/  IMAD.IADD R101, R101, 0x1, R104.reuse ;  /* 0x0000000165657824 */ /* 0x100fe200078e0268 */
[----:B------:R-:W-:Y:S01]  /*2420*/  SHF.R.S32.HI R90, RZ, 0x1f, R104 ;  /* 0x0000001fff5a7819 */ /* 0x000fe20000011468 */
[----:B------:R-:W-:-:S02]  /*2430*/  IMAD.MOV.U32 R157, RZ, RZ, R67 ;  /* 0x000000ffff9d7224 */ /* 0x000fc400078e0043 */
[----:B------:R-:W-:Y:S01]  /*2440*/  IMAD.IADD R65, R113, 0x1, R65 ;  /* 0x0000000171417824 */ /* 0x000fe200078e0241 */
[----:B------:R-:W-:-:S03]  /*2450*/  SHF.R.S32.HI R89, RZ, 0x1f, R101 ;  /* 0x0000001fff597819 */ /* 0x000fc60000011465 */
[----:B------:R-:W-:Y:S05]  /*2460*/  @!P2 BRA `(.L_x_6799) ;  /* 0x000000640008a947 */ /* 0x000fea0003800000 */
        /* <DEDUP_REMOVED lines=103> */
.L_x_6851:
        /* <DEDUP_REMOVED lines=20> */
.L_x_6801:
[----:B-1-3--:R-:W-:Y:S05]  /*2c20*/  BSYNC.RECONVERGENT B0 ;  /* 0x0000000000007941 */ /* 0x00afea0003800200 */
.L_x_6800:
        /* <DEDUP_REMOVED lines=13> */
.L_x_6803:
[----:B------:R-:W-:Y:S05]  /*2d00*/  BSYNC.RECONVERGENT B0 ;  /* 0x0000000000007941 */ /* 0x000fea0003800200 */
.L_x_6802:
        /* <DEDUP_REMOVED lines=14> */
.L_x_6805:
[----:B------:R-:W-:Y:S05]  /*2df0*/  BSYNC.RECONVERGENT B0 ;  /* 0x0000000000007941 */ /* 0x000fea0003800200 */
.L_x_6804:
        /* <DEDUP_REMOVED lines=19> */
.L_x_6807:
[----:B------:R-:W-:Y:S05]  /*2f30*/  BSYNC.RECONVERGENT B0 ;  /* 0x0000000000007941 */ /* 0x000fea0003800200 */
.L_x_6806:
        /* <DEDUP_REMOVED lines=15> */
.L_x_6811:
[----:B------:R-:W-:Y:S05]  /*3030*/  BSYNC.RECONVERGENT B0 ;  /* 0x0000000000007941 */ /* 0x000fea0003800200 */
.L_x_6810:
        /* <DEDUP_REMOVED lines=12> */
.L_x_6813:
[----:B------:R-:W-:Y:S05]  /*3100*/  BSYNC.RECONVERGENT B0 ;  /* 0x0000000000007941 */ /* 0x000fea0003800200 */
.L_x_6812:
        /* <DEDUP_REMOVED lines=14> */
.L_x_6815:
[----:B------:R-:W-:Y:S05]  /*31f0*/  BSYNC.RECONVERGENT B0 ;  /* 0x0000000000007941 */ /* 0x000fea0003800200 */
.L_x_6814:
        /* <DEDUP_REMOVED lines=20> */
.L_x_6809:
        /* <DEDUP_REMOVED lines=58> */
.L_x_6821:
[----:B------:R-:W-:Y:S05]  /*36e0*/  BSYNC.RECONVERGENT B0 ;  /* 0x0000000000007941 */ /* 0x000fea0003800200 */
.L_x_6820:
        /* <DEDUP_REMOVED lines=51> */
.L_x_6819:
[----:B------:R-:W-:Y:S05]  /*3a20*/  BSYNC.RECONVERGENT B1 ;  /* 0x0000000000017941 */ /* 0x000fea0003800200 */
.L_x_6818:
        /* <DEDUP_REMOVED lines=67> */
.L_x_6825:
[----:B------:R-:W-:Y:S05]  /*3e60*/  BSYNC.RECONVERGENT B0 ;  /* 0x0000000000007941 */ /* 0x000fea0003800200 */
.L_x_6824:
        /* <DEDUP_REMOVED lines=51> */
.L_x_6823:
[----:B------:R-:W-:Y:S05]  /*41a0*/  BSYNC.RECONVERGENT B1 ;  /* 0x0000000000017941 */ /* 0x000fea0003800200 */
.L_x_6822:
        /* <DEDUP_REMOVED lines=67> */
.L_x_6829:
[----:B------:R-:W-:Y:S05]  /*45e0*/  BSYNC.RECONVERGENT B0 ;  /* 0x0000000000007941 */ /* 0x000fea0003800200 */
.L_x_6828:
        /* <DEDUP_REMOVED lines=51> */
.L_x_6827:
[----:B------:R-:W-:Y:S05]  /*4920*/  BSYNC.RECONVERGENT B1 ;  /* 0x0000000000017941 */ /* 0x000fea0003800200 */
.L_x_6826:
        /* <DEDUP_REMOVED lines=70> */
.L_x_6833:
[----:B------:R-:W-:Y:S05]  /*4d90*/  BSYNC.RECONVERGENT B0 ;  /* 0x0000000000007941 */ /* 0x000fea0003800200 */
.L_x_6832:
        /* <DEDUP_REMOVED lines=51> */
.L_x_6831:
[----:B------:R-:W-:Y:S05]  /*50d0*/  BSYNC.RECONVERGENT B1 ;  /* 0x0000000000017941 */ /* 0x000fea0003800200 */
.L_x_6830:
        /* <DEDUP_REMOVED lines=8> */
.L_x_6817:
        /* <DEDUP_REMOVED lines=99> */
.L_x_6837:
[----:B------:R-:W-:Y:S05]  /*5790*/  BSYNC.RECONVERGENT B0 ;  /* 0x0000000000007941 */ /* 0x000fea0003800200 */
.L_x_6836:
        /* <DEDUP_REMOVED lines=92> */
.L_x_6835:
[----:B------:R-:W-:Y:S05]  /*5d60*/  BSYNC.RECONVERGENT B1 ;  /* 0x0000000000017941 */ /* 0x000fea0003800200 */
.L_x_6834:
        /* <DEDUP_REMOVED lines=100> */
.L_x_6841:
[----:B------:R-:W-:Y:S05]  /*63b0*/  BSYNC.RECONVERGENT B0 ;  /* 0x0000000000007941 */ /* 0x000fea0003800200 */
.L_x_6840:
        /* <DEDUP_REMOVED lines=92> */
.L_x_6839:
[----:B------:R-:W-:Y:S05]  /*6980*/  BSYNC.RECONVERGENT B1 ;  /* 0x0000000000017941 */ /* 0x000fea0003800200 */
.L_x_6838:
        /* <DEDUP_REMOVED lines=101> */
.L_x_6845:
[----:B------:R-:W-:Y:S05]  /*6fe0*/  BSYNC.RECONVERGENT B0 ;  /* 0x0000000000007941 */ /* 0x000fea0003800200 */
.L_x_6844:
        /* <DEDUP_REMOVED lines=92> */
.L_x_6843:
[----:B------:R-:W-:Y:S05]  /*75b0*/  BSYNC.RECONVERGENT B1 ;  /* 0x0000000000017941 */ /* 0x000fea0003800200 */
.L_x_6842:
        /* <DEDUP_REMOVED lines=105> */
.L_x_6849:
[----:B------:R-:W-:Y:S05]  /*7c50*/  BSYNC.RECONVERGENT B0 ;  /* 0x0000000000007941 */ /* 0x000fea0003800200 */
.L_x_6848:
        /* <DEDUP_REMOVED lines=90> */
.L_x_6847:
[----:B------:R-:W-:Y:S05]  /*8200*/  BSYNC.RECONVERGENT B1 ;  /* 0x0000000000017941 */ /* 0x000fea0003800200 */
.L_x_6846:
[----:B------:R-:W5:Y:S08]  /*8210*/  LDC R3, c[0x0][0x450] ;  /* 0x00011400ff037b82 */ /* 0x000f700000000800 */
[----:B------:R-:W1:Y:S01]  /*8220*/  LDC R13, c[0x0][0x450] ;  /* 0x00011400ff0d7b82 */ /* 0x000e620000000800 */
[----:B-----5:R-:W-:Y:S05]  /*8230*/  IMAD.U32 R3, R3, -0x20, RZ ;  /* 0xffffffe003037824 */ /* 0x020fea00078e00ff */
[C---:B------:R-:W-:Y:S02]  /*8240*/  LEA R76, P1, R3.reuse, R76, 0x1 ;  /* 0x0000004c034c7211 */ /* 0x040fe400078208ff */
[C---:B------:R-:W-:Y:S02]  /*8250*/  LEA R74, P0, R3.reuse, R74, 0x1 ;  /* 0x0000004a034a7211 */ /* 0x040fe400078008ff */
[C---:B------:R-:W-:Y:S02]  /*8260*/  LEA.HI.X.SX32 R77, R3.reuse, R77, 0x1, P1 ;  /* 0x0000004d034d7211 */ /* 0x040fe400008f0eff */
[----:B-1----:R-:W-:Y:S09]  /*8270*/  LEA.HI.X.SX32 R75, R3, R75, 0x1, P0 ;  /* 0x0000004b034b7211 */ /* 0x002ff200000f0eff */
.L_x_6816:
[----:B------:R-:W-:Y:S05]  /*8280*/  BSYNC.RECONVERGENT B2 ;  /* 0x0000000000027941 */ /* 0x000fea0003800200 */
.L_x_6808:
        /* <DEDUP_REMOVED lines=91> */
.L_x_6850:
[----:B------:R-:W-:Y:S02]  /*8840*/  IADD3 R72, P1, PT, R72, R79, RZ ;  /* 0x0000004f48487210 */ /* 0x000fe40007f3e0ff */
[----:B------:R-:W-:Y:S03]  /*8850*/  IADD3 R12, P0, PT, R12, R81, RZ ;  /* 0x000000510c0c7210 */ /* 0x000fe60007f1e0ff */
[----:B------:R-:W-:Y:S02]  /*8860*/  IMAD.X R73, R73, 0x1, R78, P1 ;  /* 0x0000000149497824 */ /* 0x000fe400008e064e */
[----:B------:R-:W-:Y:S01]  /*8870*/  IMAD.X R9, R9, 0x1, R80, P0 ;  /* 0x0000000109097824 */ /* 0x000fe200000e0650 */
[----:B------:R-:W-:Y:S07]  /*8880*/  @P2 BRA `(.L_x_6851) ;  /* 0xffffffa000942947 */ /* 0x000fee000383ffff */
.L_x_6799:
        /* <DEDUP_REMOVED lines=43> */
.L_x_6855:
[----:B------:R-:W-:Y:S05]  /*8b40*/  BSYNC.RECONVERGENT B0 ;  /* 0x0000000000007941 */ /* 0x000fea0003800200 */
.L_x_6854:
        /* <DEDUP_REMOVED lines=17> */
.L_x_6857:
[----:B------:R-:W-:Y:S05]  /*8c60*/  BSYNC.RECONVERGENT B0 ;  /* 0x0000000000007941 */ /* 0x000fea0003800200 */
.L_x_6856:
        /* <DEDUP_REMOVED lines=17> */
.L_x_6859:
[----:B------:R-:W-:Y:S05]  /*8d80*/  BSYNC.RECONVERGENT B0 ;  /* 0x0000000000007941 */ /* 0x000fea0003800200 */
.L_x_6858:
        /* <DEDUP_REMOVED lines=17> */
.L_x_6853:
        /* <DEDUP_REMOVED lines=81> */
.L_x_6867:
[----:B------:R-:W-:Y:S05]  /*93b0*/  BSYNC.RECONVERGENT B0 ;  /* 0x0000000000007941 */ /* 0x000fea0003800200 */
.L_x_6866:
[----:B-----5:R-:W-:Y:S01]  /*93c0*/  IMAD.MOV.U32 R6, RZ, RZ, R14 ;  /* 0x000000ffff067224 */ /* 0x020fe200078e000e */
[----:B------:R-:W-:Y:S01]  /*93d0*/  MOV R4, R12 ;  /* 0x0000000c00047202 */ /* 0x000fe20000000f00 */
[----:B------:R-:W-:Y:S01]  /*93e0*/  IMAD.MOV.U32 R7, RZ, RZ, R15 ;  /* 0x000000ffff077224 */ /* 0x000fe200078e000f */
[----:B------:R-:W-:Y:S02]  /*93f0*/  MOV R5, R13 ;  /* 0x0000000d00057202 */ /* 0x000fe40000000f00 */
.L_x_6865:
[----:B------:R-:W-:Y:S05]  /*9400*/  BSYNC.RECONVERGENT B1 ;  /* 0x0000000000017941 */ /* 0x000fea0003800200 */
.L_x_6864:
        /* <DEDUP_REMOVED lines=50> */
.L_x_6869:
[----:B------:R-:W-:Y:S05]  /*9730*/  BSYNC.RECONVERGENT B0 ;  /* 0x0000000000007941 */ /* 0x000fea0003800200 */
.L_x_6868:
[----:B-----5:R3:W-:Y:S02]  /*9740*/  STS.128 [R130+0x2000], R12 ;  /* 0x0020000c82007388 */ /* 0x0207e40000000c00 */
.L_x_6863:
[----:B------:R-:W-:Y:S05]  /*9750*/  BSYNC.RECONVERGENT B2 ;  /* 0x0000000000027941 */ /* 0x000fea0003800200 */
.L_x_6862:
        /* <DEDUP_REMOVED lines=65> */
.L_x_6875:
[----:B------:R-:W-:Y:S05]  /*9b70*/  BSYNC.RECONVERGENT B0 ;  /* 0x0000000000007941 */ /* 0x000fea0003800200 */
.L_x_6874:
[----:B-----5:R1:W-:Y:S02]  /*9b80*/  STS.128 [R130+0x800], R12 ;  /* 0x0008000c82007388 */ /* 0x0203e40000000c00 */
.L_x_6873:
[----:B------:R-:W-:Y:S05]  /*9b90*/  BSYNC.RECONVERGENT B1 ;  /* 0x0000000000017941 */ /* 0x000fea0003800200 */
.L_x_6872:
        /* <DEDUP_REMOVED lines=57> */
.L_x_6877:
[----:B------:R-:W-:Y:S05]  /*9f30*/  BSYNC.RECONVERGENT B0 ;  /* 0x0000000000007941 */ /* 0x000fea0003800200 */
.L_x_6876:
[----:B-----5:R3:W-:Y:S02]  /*9f40*/  STS.128 [R130+0x2800], R12 ;  /* 0x0028000c82007388 */ /* 0x0207e40000000c00 */
.L_x_6871:
[----:B------:R-:W-:Y:S05]  /*9f50*/  BSYNC.RECONVERGENT B2 ;  /* 0x0000000000027941 */ /* 0x000fea0003800200 */
.L_x_6870:
        /* <DEDUP_REMOVED lines=66> */
.L_x_6883:
[----:B------:R-:W-:Y:S05]  /*a380*/  BSYNC.RECONVERGENT B0 ;  /* 0x0000000000007941 */ /* 0x000fea0003800200 */
.L_x_6882:
[----:B-----5:R1:W-:Y:S02]  /*a390*/  STS.128 [R130+0x1000], R12 ;  /* 0x0010000c82007388 */ /* 0x0203e40000000c00 */
.L_x_6881:
[----:B------:R-:W-:Y:S05]  /*a3a0*/  BSYNC.RECONVERGENT B1 ;  /* 0x0000000000017941 */ /* 0x000fea0003800200 */
.L_x_6880:
        /* <DEDUP_REMOVED lines=57> */
.L_x_6885:
[----:B------:R-:W-:Y:S05]  /*a740*/  BSYNC.RECONVERGENT B0 ;  /* 0x0000000000007941 */ /* 0x000fea0003800200 */
.L_x_6884:
[----:B-----5:R3:W-:Y:S02]  /*a750*/  STS.128 [R130+0x3000], R12 ;  /* 0x0030000c82007388 */ /* 0x0207e40000000c00 */
.L_x_6879:
[----:B------:R-:W-:Y:S05]  /*a760*/  BSYNC.RECONVERGENT B2 ;  /* 0x0000000000027941 */ /* 0x000fea0003800200 */
.L_x_6878:
        /* <DEDUP_REMOVED lines=65> */
.L_x_6889:
[----:B------:R-:W-:Y:S05]  /*ab80*/  BSYNC.RECONVERGENT B0 ;  /* 0x0000000000007941 */ /* 0x000fea0003800200 */
.L_x_6888:
[----:B-----5:R3:W-:Y:S02]  /*ab90*/  STS.128 [R130+0x1800], R12 ;  /* 0x0018000c82007388 */ /* 0x0207e40000000c00 */
.L_x_6887:
[----:B------:R-:W-:Y:S05]  /*aba0*/  BSYNC.RECONVERGENT B1 ;  /* 0x0000000000017941 */ /* 0x000fea0003800200 */
.L_x_6886:
        /* <DEDUP_REMOVED lines=56> */
.L_x_6891:
[----:B------:R-:W-:Y:S05]  /*af30*/  BSYNC.RECONVERGENT B0 ;  /* 0x0000000000007941 */ /* 0x000fea0003800200 */
.L_x_6890:
[----:B-----5:R1:W-:Y:S01]  /*af40*/  STS.128 [R130+0x3800], R12 ;  /* 0x0038000c82007388 */ /* 0x0203e20000000c00 */
[----:B------:R-:W-:Y:S05]  /*af50*/  BRA `(.L_x_6860) ;  /* 0x0000002c00d47947 */ /* 0x000fea0003800000 */
.L_x_6861:
        /* <DEDUP_REMOVED lines=99> */
.L_x_6897:
[----:B------:R-:W-:Y:S05]  /*b590*/  BSYNC.RECONVERGENT B0 ;  /* 0x0000000000007941 */ /* 0x000fea0003800200 */
.L_x_6896:
[----:B-----5:R-:W-:Y:S01]  /*b5a0*/  IMAD.MOV.U32 R6, RZ, RZ, R30 ;  /* 0x000000ffff067224 */ /* 0x020fe200078e001e */
[----:B------:R-:W-:Y:S01]  /*b5b0*/  MOV R4, R28 ;  /* 0x0000001c00047202 */ /* 0x000fe20000000f00 */
[----:B------:R-:W-:Y:S01]  /*b5c0*/  IMAD.MOV.U32 R7, RZ, RZ, R31 ;  /* 0x000000ffff077224 */ /* 0x000fe200078e001f */
[----:B------:R-:W-:Y:S02]  /*b5d0*/  MOV R5, R29 ;  /* 0x0000001d00057202 */ /* 0x000fe40000000f00 */
.L_x_6895:
[----:B------:R-:W-:Y:S05]  /*b5e0*/  BSYNC.RECONVERGENT B1 ;  /* 0x0000000000017941 */ /* 0x000fea0003800200 */
.L_x_6894:
        /* <DEDUP_REMOVED lines=88> */
.L_x_6899:
[----:B------:R-:W-:Y:S05]  /*bb70*/  BSYNC.RECONVERGENT B0 ;  /* 0x0000000000007941 */ /* 0x000fea0003800200 */
.L_x_6898:
[----:B-----5:R3:W-:Y:S02]  /*bb80*/  STS.128 [R130+0x2000], R28 ;  /* 0x0020001c82007388 */ /* 0x0207e40000000c00 */
.L_x_6893:
[----:B------:R-:W-:Y:S05]  /*bb90*/  BSYNC.RECONVERGENT B2 ;  /* 0x0000000000027941 */ /* 0x000fea0003800200 */
.L_x_6892:
        /* <DEDUP_REMOVED lines=95> */
.L_x_6905:
[----:B------:R-:W-:Y:S05]  /*c190*/  BSYNC.RECONVERGENT B0 ;  /* 0x0000000000007941 */ /* 0x000fea0003800200 */
.L_x_6904:
[----:B-----5:R1:W-:Y:S02]  /*c1a0*/  STS.128 [R130+0x800], R28 ;  /* 0x0008001c82007388 */ /* 0x0203e40000000c00 */
.L_x_6903:
[----:B------:R-:W-:Y:S05]  /*c1b0*/  BSYNC.RECONVERGENT B1 ;  /* 0x0000000000017941 */ /* 0x000fea0003800200 */
.L_x_6902:
        /* <DEDUP_REMOVED lines=87> */
.L_x_6907:
[----:B------:R-:W-:Y:S05]  /*c730*/  BSYNC.RECONVERGENT B0 ;  /* 0x0000000000007941 */ /* 0x000fea0003800200 */
.L_x_6906:
[----:B-----5:R3:W-:Y:S02]  /*c740*/  STS.128 [R130+0x2800], R28 ;  /* 0x0028001c82007388 */ /* 0x0207e40000000c00 */
.L_x_6901:
[----:B------:R-:W-:Y:S05]  /*c750*/  BSYNC.RECONVERGENT B2 ;  /* 0x0000000000027941 */ /* 0x000fea0003800200 */
.L_x_6900:
[----:B-1-3--:R-:W-:Y:S01]  /*c760*/  IADD3 R28, PT, PT, R114, 0x20, RZ ;  /* 0x00000020721c7810 */ /* 0x00afe20007ffe0ff */
        /* <DEDUP_REMOVED lines=94> */
.L_x_6913:
[----:B------:R-:W-:Y:S05]  /*cd50*/  BSYNC.RECONVERGENT B0 ;  /* 0x0000000000007941 */ /* 0x000fea0003800200 */
.L_x_6912:
[----:B-----5:R1:W-:Y:S02]  /*cd60*/  STS.128 [R130+0x1000], R32 ;  /* 0x0010002082007388 */ /* 0x0203e40000000c00 */
.L_x_6911:
[----:B------:R-:W-:Y:S05]  /*cd70*/  BSYNC.RECONVERGENT B1 ;  /* 0x0000000000017941 */ /* 0x000fea0003800200 */
.L_x_6910:
        /* <DEDUP_REMOVED lines=22> */
[----:B------:R-:W1:Y:S01]  /*cee0*/  LDG.E.128 R4, desc[UR6][R4.64+0x80] ;  /* 0x0000800604047981 */ /* 0x000e62000c1e1d00 */
[----:B---3--:R-:W-:-:S04]  /*cef0*/  IADD3 R12, P1, PT, R12, UR8, RZ ;  /* 0x000000080c0c7c10 */ /* 0x008fc8000ff3e0ff */
[----:B------:R-:W-:-:S06]  /*cf00*/  IADD3.X R13, PT, PT, R13, UR9, RZ, P1, !PT ;  /* 0x000000090d0d7c10 */ /* 0x000fcc0008ffe4ff */
[----:B------:R-:W3:Y:S01]  /*cf10*/  LDG.E.128 R12, desc[UR6][R12.64+0x80] ;  /* 0x000080060c0c7981 */ /* 0x000ee2000c1e1d00 */
[--C-:B--2---:R-:W-:Y:S02]  /*cf20*/  HADD2.F32 R29, -RZ, R16.reuse.H0_H0 ;  /* 0x20000010ff1d7230 */ /* 0x104fe40000004100 */
        /* <DEDUP_REMOVED lines=59> */
.L_x_6915:
[----:B------:R-:W-:Y:S05]  /*d2e0*/  BSYNC.RECONVERGENT B0 ;  /* 0x0000000000007941 */ /* 0x000fea0003800200 */
.L_x_6914:
[----:B-----5:R1:W-:Y:S02]  /*d2f0*/  STS.128 [R130+0x3000], R32 ;  /* 0x0030002082007388 */ /* 0x0203e40000000c00 */
.L_x_6909:
[----:B------:R-:W-:Y:S05]  /*d300*/  BSYNC.RECONVERGENT B2 ;  /* 0x0000000000027941 */ /* 0x000fea0003800200 */
.L_x_6908:
[----:B------:R-:W-:-:S04]  /*d310*/  IADD3 R30, PT, PT, R114, 0x30, RZ ;  /* 0x00000030721e7810 */ /* 0x000fc80007ffe0ff */
[----:B------:R-:W-:-:S13]  /*d320*/  ISETP.GE.AND P0, PT, R30, R27, PT ;  /* 0x0000001b1e00720c */ /* 0x000fda0003f06270 */
[----:B------:R-:W-:Y:S05]  /*d330*/  @P0 BRA `(.L_x_6860) ;  /* 0x0000000800dc0947 */ /* 0x000fea0003800000 */
[----:B------:R-:W2:Y:S01]  /*d340*/  LDC R29, c[0x0][0x440] ;  /* 0x00011000ff1d7b82 */ /* 0x000ea20000000800 */
[----:B------:R-:W-:Y:S01]  /*d350*/  IMAD R3, R3, 0x60, RZ ;  /* 0x0000006003037824 */ /* 0x000fe200078e02ff */
[----:B------:R-:W-:Y:S01]  /*d360*/  BSSY.RECONVERGENT B1, `(.L_x_6916) ;  /* 0x000005c000017945 */ /* 0x000fe20003800200 */
[----:B-1----:R-:W-:-:S05]  /*d370*/  IMAD.WIDE.U32 R32, R2, 0x60, R24 ;  /* 0x0000006002207825 */ /* 0x002fca00078e0018 */
[----:B------:R-:W-:Y:S01]  /*d380*/  IADD3 R33, PT, PT, R33, R3, RZ ;  /* 0x0000000321217210 */ /* 0x000fe20007ffe0ff */
[----:B------:R-:W-:Y:S01]  /*d390*/  IMAD R3, R26, 0x30, RZ ;  /* 0x000000301a037824 */ /* 0x000fe200078e02ff */
[----:B--2---:R-:W-:-:S13]  /*d3a0*/  ISETP.GE.AND P0, PT, R10, R29, PT ;  /* 0x0000001d0a00720c */ /* 0x004fda0003f06270 */
        /* <DEDUP_REMOVED lines=49> */
[----:B--2---:R-:W-:Y:S02]  /*d6c0*/  HADD2.F32 R4, -RZ, R12.H0_H0 ;  /* 0x2000000cff047230 */ /* 0x004fe40000004100 */
        /* <DEDUP_REMOVED lines=35> */
.L_x_6919:
[----:B------:R-:W-:Y:S05]  /*d900*/  BSYNC.RECONVERGENT B0 ;  /* 0x0000000000007941 */ /* 0x000fea0003800200 */
.L_x_6918:
[----:B-----5:R1:W-:Y:S02]  /*d910*/  STS.128 [R130+0x1800], R24 ;  /* 0x0018001882007388 */ /* 0x0203e40000000c00 */
.L_x_6917:
[----:B------:R-:W-:Y:S05]  /*d920*/  BSYNC.RECONVERGENT B1 ;  /* 0x0000000000017941 */ /* 0x000fea0003800200 */
.L_x_6916:
[----:B------:R-:W-:-:S13]  /*d930*/  ISETP.GE.AND P0, PT, R100, R29, PT ;  /* 0x0000001d6400720c */ /* 0x000fda0003f06270 */
[----:B------:R1:W-:Y:S01]  /*d940*/  @P0 STS.128 [R130+0x3800], RZ ;  /* 0x003800ff82000388 */ /* 0x0003e20000000c00 */
[----:B------:R-:W-:Y:S05]  /*d950*/  @P0 BRA `(.L_x_6860) ;  /* 0x0000000400540947 */ /* 0x000fea0003800000 */
[----:B-1----:R1:W5:Y:S01]  /*d960*/  LDG.E.128 R24, desc[UR6][R32.64+0x80] ;  /* 0x0000800620187981 */ /* 0x002362000c1e1d00 */
        /* <DEDUP_REMOVED lines=82> */
.L_x_6921:
[----:B------:R-:W-:Y:S05]  /*de90*/  BSYNC.RECONVERGENT B0 ;  /* 0x0000000000007941 */ /* 0x000fea0003800200 */
.L_x_6920:
[----:B-----5:R1:W-:Y:S02]  /*dea0*/  STS.128 [R130+0x3800], R24 ;  /* 0x0038001882007388 */ /* 0x0203e40000000c00 */
.L_x_6860:
[----:B------:R-:W-:Y:S05]  /*deb0*/  BSYNC.RECONVERGENT B3 ;  /* 0x0000000000037941 */ /* 0x000fea0003800200 */
.L_x_6852:
[----:B------:R-:W4:Y:S01]  /*dec0*/  LDC.64 R128, c[0x0][0x3b8] ;  /* 0x0000ee00ff807b82 */ /* 0x000f220000000a00 */
[----:B------:R-:W-:Y:S01]  /*ded0*/  IMAD.IADD R9, R58, 0x1, -R57 ;  /* 0x000000013a097824 */ /* 0x000fe200078e0a39 */
[C---:B--2---:R-:W-:Y:S01]  /*dee0*/  SHF.L.U64.HI R6, R83.reuse, 0x1, R82 ;  /* 0x0000000153067819 */ /* 0x044fe20000010252 */
[----:B-1-3--:R-:W-:Y:S01]  /*def0*/  IMAD.SHL.U32 R5, R83, 0x2, RZ ;  /* 0x0000000253057824 */ /* 0x00afe200078e00ff */
        /* <DEDUP_REMOVED lines=25> */
.L_x_6923:
[----:B------:R-:W-:Y:S05]  /*e090*/  BSYNC.RECONVERGENT B0 ;  /* 0x0000000000007941 */ /* 0x000fea0003800200 */
.L_x_6922:
        /* <DEDUP_REMOVED lines=17> */
.L_x_6925:
[----:B------:R-:W-:Y:S05]  /*e1b0*/  BSYNC.RECONVERGENT B0 ;  /* 0x0000000000007941 */ /* 0x000fea0003800200 */
.L_x_6924:
[----:B------:R-:W-:Y:S04]  /*e1c0*/  BSSY.RECONVERGENT B0, `(.L_x_6926) ;  /* 0x0000013000007945 */ /* 0x000fe80003800200 */
[----:B------:R-:W-:Y:S05]  /*e1d0*/  @P3 BRA `(.L_x_6927) ;  /* 0x0000000000443947 */ /* 0x000fea0003800000 */
[----:B------:R-:W1:Y:S01]  /*e1e0*/  LDCU UR4, c[0x0][0x440] ;  /* 0x00008800ff0477ac */ /* 0x000e620008000800 */
[----:B--234-:R-:W-:-:S04]  /*e1f0*/  IMAD.WIDE.U32 R12, R128, 0x20, RZ ;  /* 0x00000020800c7825 */ /* 0x01cfc800078e00ff */
[----:B------:R-:W-:Y:S01]  /*e200*/  IMAD.SHL.U32 R0, R129, 0x20, RZ ;  /* 0x0000002081007824 */ /* 0x000fe200078e00ff */
        /* <DEDUP_REMOVED lines=14> */
.L_x_6927:
[----:B------:R-:W-:Y:S05]  /*e2f0*/  BSYNC.RECONVERGENT B0 ;  /* 0x0000000000007941 */ /* 0x000fea0003800200 */
.L_x_6926:
        /* <DEDUP_REMOVED lines=17> */
.L_x_6929:
[----:B------:R-:W-:Y:S05]  /*e410*/  BSYNC.RECONVERGENT B0 ;  /* 0x0000000000007941 */ /* 0x000fea0003800200 */
.L_x_6928:
[----:B------:R-:W1:Y:S01]  /*e420*/  LDCU.64 UR8, c[0x0][0x540] ;  /* 0x0000a800ff0877ac */ /* 0x000e620008000a00 */
[----:B------:R-:W0:Y:S01]  /*e430*/  LDGDEPBAR ;  /* 0x00000000000079af */ /* 0x000e220000000000 */
[----:B------:R-:W4:Y:S01]  /*e440*/  LDCU UR4, c[0x0][0x508] ;  /* 0x0000a100ff0477ac */ /* 0x000f220008000800 */
[C---:B-123--:R-:W-:Y:S01]  /*e450*/  IMAD.WIDE.U32 R12, R161.reuse, UR8, R164 ;  /* 0x00000008a10c7c25 */ /* 0x04efe2000f8e00a4 */
[----:B------:R-:W1:Y:S03]  /*e460*/  LDCU UR8, c[0x0][0x458] ;  /* 0x00008b00ff0877ac */ /* 0x000e660008000800 */
[----:B------:R-:W-:Y:S01]  /*e470*/  IMAD R0, R161, UR9, R13 ;  /* 0x00000009a1007c24 */ /* 0x000fe2000f8e020d */
[----:B------:R-:W-:Y:S02]  /*e480*/  LEA R14, P0, R12, R2, 0x2 ;  /* 0x000000020c0e7211 */ /* 0x000fe400078010ff */
[----:B------:R-:W-:Y:S01]  /*e490*/  SHF.R.U32.HI R7, RZ, 0x2, R158 ;  /* 0x00000002ff077819 */ /* 0x000fe2000001169e */
[----:B------:R-:W-:Y:S01]  /*e4a0*/  IMAD.SHL.U32 R147, R158, 0x20, RZ ;  /* 0x000000209e937824 */ /* 0x000fe200078e00ff */
[----:B------:R-:W-:Y:S01]  /*e4b0*/  LEA.HI.X R15, R12, R3, R0, 0x2, P0 ;  /* 0x000000030c0f7211 */ /* 0x000fe200000f1400 */
[----:B------:R-:W-:-:S04]  /*e4c0*/  DEPBAR.LE SB0, 0x0 ;  /* 0x000080000000791a */ /* 0x000fc80000000000 */
[----:B------:R-:W2:Y:S01]  /*e4d0*/  LDG.E R3, desc[UR6][R14.64] ;  /* 0x000000060e037981 */ /* 0x000ea2000c1e1900 */
[----:B------:R-:W-:Y:S01]  /*e4e0*/  LOP3.LUT R13, R108, 0x1f0, RZ, 0xc0, !PT ;  /* 0x000001f06c0d7812 */ /* 0x000fe200078ec0ff */
[----:B------:R-:W-:Y:S01]  /*e4f0*/  BSSY.RECONVERGENT B0, `(.L_x_6930) ;  /* 0x000001d000007945 */ /* 0x000fe20003800200 */
[----:B------:R-:W-:Y:S01]  /*e500*/  LOP3.LUT R7, R7, 0x7, RZ, 0xc0, !PT ;  /* 0x0000000707077812 */ /* 0x000fe200078ec0ff */
[----:B-1----:R-:W2:Y:S01]  /*e510*/  MUFU.RCP R0, UR8 ;  /* 0x0000000800007d08 */ /* 0x002ea20008001000 */
[----:B------:R-:W-:Y:S02]  /*e520*/  IADD3 R2, PT, PT, R13, 0x1, R160 ;  /* 0x000000010d027810 */ /* 0x000fe40007ffe0a0 */
[----:B------:R-:W-:Y:S02]  /*e530*/  LOP3.LUT R147, R56, 0x7c00, R147, 0xf8, !PT ;  /* 0x00007c0038937812 */ /* 0x000fe400078ef893 */
[----:B------:R-:W-:-:S03]  /*e540*/  IADD3 R7, PT, PT, -R159, R2, R7 ;  /* 0x000000029f077210 */ /* 0x000fc60007ffe107 */
[----:B------:R-:W-:Y:S01]  /*e550*/  IMAD.IADD R147, R106, 0x1, R147 ;  /* 0x000000016a937824 */ /* 0x000fe200078e0293 */
        /* <DEDUP_REMOVED lines=20> */
.L_x_6931:
[----:B------:R2:W-:Y:S04]  /*e6a0*/  STS.128 [R130+0x8000], RZ ;  /* 0x008000ff82007388 */ /* 0x0005e80000000c00 */
[----:B------:R2:W-:Y:S02]  /*e6b0*/  STS.128 [R130+0xa000], RZ ;  /* 0x00a000ff82007388 */ /* 0x0005e40000000c00 */
.L_x_6932:
[----:B------:R-:W-:Y:S05]  /*e6c0*/  BSYNC.RECONVERGENT B0 ;  /* 0x0000000000007941 */ /* 0x000fea0003800200 */
.L_x_6930:
[-C--:B------:R-:W-:Y:S01]  /*e6d0*/  ISETP.GE.AND P1, PT, R22, R9.reuse, PT ;  /* 0x000000091600720c */ /* 0x080fe20003f26270 */
[----:B------:R-:W3:Y:S01]  /*e6e0*/  LDC.64 R24, c[0x0][0x3c0] ;  /* 0x0000f000ff187b82 */ /* 0x000ee20000000a00 */
[----:B------:R-:W-:Y:S01]  /*e6f0*/  IMAD.SHL.U32 R59, R59, 0x400, RZ ;  /* 0x000004003b3b7824 */ /* 0x000fe200078e00ff */
[----:B------:R-:W-:Y:S01]  /*e700*/  LOP3.LUT R63, R63, 0x8, R158, 0x78, !PT ;  /* 0x000000083f3f7812 */ /* 0x000fe200078e789e */
[----:B------:R-:W-:Y:S01]  /*e710*/  BSSY.RECONVERGENT B0, `(.L_x_6933) ;  /* 0x0000019000007945 */ /* 0x000fe20003800200 */
[----:B------:R-:W-:Y:S02]  /*e720*/  LEA R8, P0, R61, R156, 0x1 ;  /* 0x0000009c3d087211 */ /* 0x000fe400078008ff */
[----:B-1----:R-:W-:Y:S02]  /*e730*/  LOP3.LUT R3, R63, 0x38, R60, 0x78, !PT ;  /* 0x000000383f037812 */ /* 0x002fe400078e783c */
        /* <DEDUP_REMOVED lines=22> */
.L_x_6934:
[----:B------:R-:W-:Y:S05]  /*e8a0*/  BSYNC.RECONVERGENT B0 ;  /* 0x0000000000007941 */ /* 0x000fea0003800200 */
.L_x_6933:
        /* <DEDUP_REMOVED lines=21> */
.L_x_6936:
[----:B------:R-:W-:Y:S05]  /*ea00*/  BSYNC.RECONVERGENT B0 ;  /* 0x0000000000007941 */ /* 0x000fea0003800200 */
.L_x_6935:
[----:B------:R1:W-:Y:S01]  /*ea10*/  @P3 STS.128 [R130+0x9800], RZ ;  /* 0x009800ff82003388 */ /* 0x0003e20000000c00 */
[----:B------:R-:W-:Y:S03]  /*ea20*/  BSSY.RECONVERGENT B0, `(.L_x_6937) ;  /* 0x0000012000007945 */ /* 0x000fe60003800200 */
[----:B------:R1:W-:Y:S01]  /*ea30*/  @P3 STS.128 [R130+0xb800], RZ ;  /* 0x00b800ff82003388 */ /* 0x0003e20000000c00 */
[----:B------:R-:W-:Y:S05]  /*ea40*/  @P3 BRA `(.L_x_6938) ;  /* 0x00000000003c3947 */ /* 0x000fea0003800000 */
[----:B------:R-:W2:Y:S01]  /*ea50*/  LDCU UR4, c[0x0][0x440] ;  /* 0x00008800ff0477ac */ /* 0x000ea20008000800 */
[----:B---34-:R-:W-:-:S04]  /*ea60*/  LEA R8, P2, R24, R8, 0x6 ;  /* 0x0000000818087211 */ /* 0x018fc800078430ff */
        /* <DEDUP_REMOVED lines=13> */
.L_x_6938:
[----:B------:R-:W-:Y:S05]  /*eb40*/  BSYNC.RECONVERGENT B0 ;  /* 0x0000000000007941 */ /* 0x000fea0003800200 */
.L_x_6937:
[----:B------:R-:W-:Y:S01]  /*eb50*/  LDSM.16.M88.4 R20, [R147] ;  /* 0x000000009314783b */ /* 0x000fe20000000200 */
[----:B------:R-:W-:Y:S01]  /*eb60*/  R2P PR, R158, 0x6 ;  /* 0x000000069e007804 */ /* 0x000fe20000000000 */
[----:B------:R-:W-:Y:S01]  /*eb70*/  IMAD.MOV.U32 R2, RZ, RZ, 0x20 ;  /* 0x00000020ff027424 */ /* 0x000fe200078e00ff */
[----:B------:R-:W-:Y:S01]  /*eb80*/  VIADDMNMX R131, R7, 0x8, R58, PT ;  /* 0x0000000807837846 */ /* 0x000fe2000380013a */
[----:B------:R-:W3:Y:S01]  /*eb90*/  LDSM.16.M88.4 R60, [R3+UR5+0x4000] ;  /* 0x00400005033c783b */ /* 0x000ee20008000200 */
[----:B------:R-:W-:Y:S02]  /*eba0*/  VIADD R146, R3, UR5 ;  /* 0x0000000503927c36 */ /* 0x000fe40008000000 */
[----:B------:R-:W-:Y:S01]  /*ebb0*/  SEL R2, R2, 0xffffffe0, !P1 ;  /* 0xffffffe002027807 */ /* 0x000fe20004800000 */
[----:B-----5:R-:W4:Y:S01]  /*ebc0*/  LDSM.16.M88.4 R48, [R3+UR5+0x4800] ;  /* 0x004800050330783b */ /* 0x020f220008000200 */
[----:B------:R-:W-:-:S03]  /*ebd0*/  IMAD.MOV.U32 R4, RZ, RZ, 0x40 ;  /* 0x00000040ff047424 */ /* 0x000fc600078e00ff */
[C-C-:B------:R-:W-:Y:S01]  /*ebe0*/  IMAD.IADD R145, R147.reuse, 0x1, R2.reuse ;  /* 0x0000000193917824 */ /* 0x140fe200078e0202 */
[----:B------:R-:W1:Y:S01]  /*ebf0*/  LDSM.16.M88.4 R40, [R3+UR5+0x5000] ;  /* 0x005000050328783b */ /* 0x000e620008000200 */
[----:B------:R-:W-:Y:S01]  /*ec00*/  IMAD.IADD R142, R146, 0x1, R2 ;  /* 0x00000001928e7824 */ /* 0x000fe200078e0202 */
[----:B------:R-:W-:Y:S02]  /*ec10*/  SEL R4, R4, 0xffffffc0, !P2 ;  /* 0xffffffc004047807 */ /* 0x000fe40005000000 */
[----:B------:R-:W1:Y:S03]  /*ec20*/  LDSM.16.M88.4 R32, [R3+UR5+0x5800] ;  /* 0x005800050320783b */ /* 0x000e660008000200 */
[--C-:B------:R-:W-:Y:S01]  /*ec30*/  IMAD.IADD R144, R147, 0x1, R4.reuse ;  /* 0x0000000193907824 */ /* 0x100fe200078e0204 */
[----:B------:R-:W-:Y:S01]  /*ec40*/  LDSM.16.M88.4 R28, [R145] ;  /* 0x00000000911c783b */ /* 0x000fe20000000200 */
[----:B------:R-:W-:-:S02]  /*ec50*/  IMAD.IADD R141, R146, 0x1, R4 ;  /* 0x00000001928d7824 */ /* 0x000fc400078e0204 */
[C---:B------:R-:W-:Y:S01]  /*ec60*/  IMAD.IADD R143, R2.reuse, 0x1, R144 ;  /* 0x00000001028f7824 */ /* 0x040fe200078e0290 */
[----:B------:R-:W1:Y:S01]  /*ec70*/  LDSM.16.M88.4 R16, [R142+0x4000] ;  /* 0x004000008e10783b */ /* 0x000e620000000200 */
[----:B------:R-:W-:-:S03]  /*ec80*/  IMAD.IADD R140, R2, 0x1, R141 ;  /* 0x00000001028c7824 */ /* 0x000fc600078e028d */
[----:B--2---:R-:W2:Y:S04]  /*ec90*/  LDSM.16.M88.4 R12, [R142+0x4800] ;  /* 0x004800008e0c783b */ /* 0x004ea80000000200 */
[----:B------:R-:W2:Y:S04]  /*eca0*/  LDSM.16.M88.4 R72, [R142+0x5000] ;  /* 0x005000008e48783b */ /* 0x000ea80000000200 */
        /* <DEDUP_REMOVED lines=10> */
[----:B------:R-:W-:Y:S01]  /*ed50*/  LDSM.16.M88.4 R96, [R142+0x7000] ;  /* 0x007000008e60783b */ /* 0x000fe20000000200 */
[C---:B------:R-:W-:Y:S03]  /*ed60*/  HMMA.16816.F32 R48, R20.reuse, R50, RZ ;  /* 0x000000321430723c */ /* 0x040fe600000018ff */
[----:B------:R-:W0:Y:S05]  /*ed70*/  LDGDEPBAR ;  /* 0x00000000000079af */ /* 0x000e2a0000000000 */
[C---:B-1----:R-:W-:Y:S08]  /*ed80*/  HMMA.16816.F32 R44, R20.reuse, R40, RZ ;  /* 0x00000028142c723c */ /* 0x042ff000000018ff */
[C---:B------:R-:W-:Y:S08]  /*ed90*/  HMMA.16816.F32 R40, R20.reuse, R42, RZ ;  /* 0x0000002a1428723c */ /* 0x040ff000000018ff */
[C---:B------:R-:W-:Y:S08]  /*eda0*/  HMMA.16816.F32 R88, R20.reuse, R32, RZ ;  /* 0x000000201458723c */ /* 0x040ff000000018ff */
[----:B------:R-:W-:Y:S01]  /*edb0*/  HMMA.16816.F32 R20, R20, R34, RZ ;  /* 0x000000221414723c */ /* 0x000fe200000018ff */
[----:B------:R-:W-:Y:S07]  /*edc0*/  LDSM.16.M88.4 R32, [R144] ;  /* 0x000000009020783b */ /* 0x000fee0000000200 */
[C---:B------:R-:W-:Y:S08]  /*edd0*/  HMMA.16816.F32 R64, R28.reuse, R16, R64 ;  /* 0x000000101c40723c */ /* 0x040ff00000001840 */
[C---:B------:R-:W-:Y:S01]  /*ede0*/  HMMA.16816.F32 R60, R28.reuse, R18, R60 ;  /* 0x000000121c3c723c */ /* 0x040fe2000000183c */
[----:B------:R-:W1:Y:S07]  /*edf0*/  LDSM.16.M88.4 R16, [R141+0x4000] ;  /* 0x004000008d10783b */ /* 0x000e6e0000000200 */
[C---:B--2---:R-:W-:Y:S08]  /*ee00*/  HMMA.16816.F32 R52, R28.reuse, R12, R52 ;  /* 0x0000000c1c34723c */ /* 0x044ff00000001834 */
        /* <DEDUP_REMOVED lines=17> */
[----:B------:R-:W2:Y:S07]  /*ef20*/  LDSM.16.M88.4 R12, [R3+UR5+0x6000] ;  /* 0x00600005030c783b */ /* 0x000eae0008000200 */
[C---:B------:R-:W-:Y:S08]  /*ef30*/  HMMA.16816.F32 R88, R32.reuse, R84, R88 ;  /* 0x000000542058723c */ /* 0x040ff00000001858 */
[----:B------:R-:W-:Y:S01]  /*ef40*/  HMMA.16816.F32 R20, R32, R86, R20 ;  /* 0x000000562014723c */ /* 0x000fe20000001814 */
[----:B------:R-:W4:Y:S04]  /*ef50*/  LDSM.16.M88.4 R32, [R3+UR5+0x7000] ;  /* 0x007000050320783b */ /* 0x000f280008000200 */
[----:B------:R-:W-:Y:S03]  /*ef60*/  LDSM.16.M88.4 R84, [R144+0x2000] ;  /* 0x002000009054783b */ /* 0x000fe60000000200 */
[C---:B---3--:R-:W-:Y:S08]  /*ef70*/  HMMA.16816.F32 R64, R72.reuse, R28, R64 ;  /* 0x0000001c4840723c */ /* 0x048ff00000001840 */
[C---:B------:R-:W-:Y:S01]  /*ef80*/  HMMA.16816.F32 R60, R72.reuse, R30, R60 ;  /* 0x0000001e483c723c */ /* 0x040fe2000000183c */
[----:B------:R3:W4:Y:S07]  /*ef90*/  LDSM.16.M88.4 R28, [R3+UR5+0x7800] ;  /* 0x00780005031c783b */ /* 0x00072e0008000200 */
[C---:B-1----:R-:W-:Y:S08]  /*efa0*/  HMMA.16816.F32 R52, R72.reuse, R16, R52 ;  /* 0x000000104834723c */ /* 0x042ff00000001834 */
[----:B------:R-:W-:Y:S01]  /*efb0*/  HMMA.16816.F32 R48, R72, R18, R48 ;  /* 0x000000124830723c */ /* 0x000fe20000001830 */
[----:B------:R-:W1:Y:S07]  /*efc0*/  LDSM.16.M88.4 R16, [R142+0x6000] ;  /* 0x006000008e10783b */ /* 0x000e6e0000000200 */
[----:B--2---:R-:W-:Y:S01]  /*efd0*/  HMMA.16816.F32 R64, R36, R12, R64 ;  /* 0x0000000c2440723c */ /* 0x004fe20000001840 */
[----:B---3--:R-:W-:-:S05]  /*efe0*/  IMAD.SHL.U32 R3, R158, 0x2, RZ ;  /* 0x000000029e037824 */ /* 0x008fca00078e00ff */
[----:B------:R-:W-:Y:S02]  /*eff0*/  LOP3.LUT R132, R3, 0x6, RZ, 0xc0, !PT ;  /* 0x0000000603847812 */ /* 0x000fe400078ec0ff */
[----:B------:R-:W-:Y:S01]  /*f000*/  HMMA.16816.F32 R60, R36, R14, R60 ;  /* 0x0000000e243c723c */ /* 0x000fe2000000183c */
[----:B------:R-:W2:Y:S01]  /*f010*/  LDSM.16.M88.4 R12, [R142+0x6800] ;  /* 0x006800008e0c783b */ /* 0x000ea20000000200 */
[----:B------:R-:W-:Y:S01]  /*f020*/  VIMNMX R3, PT, PT, R7, R58, PT ;  /* 0x0000003a07037248 */ /* 0x000fe20003fe0100 */
[----:B------:R-:W-:-:S04]  /*f030*/  IMAD.IADD R132, R57, 0x1, R132 ;  /* 0x0000000139847824 */ /* 0x000fc800078e0284 */
[----:B------:R-:W-:Y:S01]  /*f040*/  VIADD R8, R132, 0x38 ;  /* 0x0000003884087836 */ /* 0x000fe20000000000 */
[C---:B------:R-:W-:Y:S04]  /*f050*/  HMMA.16816.F32 R44, R72.reuse, R80, R44 ;  /* 0x00000050482c723c */ /* 0x040fe8000000182c */
[----:B------:R-:W-:Y:S02]  /*f060*/  I2FP.F32.S32 R7, R8 ;  /* 0x0000000800077245 */ /* 0x000fe40000201400 */
[C---:B------:R-:W-:Y:S02]  /*f070*/  ISETP.GE.AND P4, PT, R8.reuse, R3, PT ;  /* 0x000000030800720c */ /* 0x040fe40003f86270 */
[----:B------:R-:W-:Y:S01]  /*f080*/  HMMA.16816.F32 R40, R72, R82, R40 ;  /* 0x000000524828723c */ /* 0x000fe20000001828 */
[----:B------:R-:W-:Y:S01]  /*f090*/  LDSM.16.M88.4 R80, [R141+0x6000] ;  /* 0x006000008d50783b */ /* 0x000fe20000000200 */
[----:B------:R-:W-:Y:S01]  /*f0a0*/  ISETP.GE.AND P1, PT, R8, R131, PT ;  /* 0x000000830800720c */ /* 0x000fe20003f26270 */
[----:B------:R-:W-:-:S05]  /*f0b0*/  VIADD R8, R132, 0x8 ;  /* 0x0000000884087836 */ /* 0x000fca0000000000 */
[----:B------:R-:W-:Y:S01]  /*f0c0*/  HMMA.16816.F32 R88, R72, R76, R88 ;  /* 0x0000004c4858723c */ /* 0x000fe20000001858 */
[C---:B------:R-:W-:Y:S02]  /*f0d0*/  ISETP.GE.AND P3, PT, R8.reuse, R3, PT ;  /* 0x000000030800720c */ /* 0x040fe40003f66270 */
[----:B------:R-:W-:-:S05]  /*f0e0*/  ISETP.GE.AND P5, PT, R8, R131, PT ;  /* 0x000000830800720c */ /* 0x000fca0003fa6270 */
        /* <DEDUP_REMOVED lines=22> */
[----:B------:R-:W-:Y:S08]  /*f250*/  HMMA.16816.F32 R40, R92, R98, R40 ;  /* 0x000000625c28723c */ /* 0x000ff00000001828 */
[----:B---3--:R-:W-:Y:S08]  /*f260*/  HMMA.16816.F32 R36, R84, R70, R36 ;  /* 0x000000465424723c */ /* 0x008ff00000001824 */
[----:B------:R-:W-:Y:S08]  /*f270*/  HMMA.16816.F32 R88, R92, R108, R88 ;  /* 0x0000006c5c58723c */ /* 0x000ff00000001858 */
[C---:B------:R-:W-:Y:S08]  /*f280*/  HMMA.16816.F32 R64, R84.reuse, R80, R64 ;  /* 0x000000505440723c */ /* 0x040ff00000001840 */
[C---:B------:R-:W-:Y:S08]  /*f290*/  HMMA.16816.F32 R60, R84.reuse, R82, R60 ;  /* 0x00000052543c723c */ /* 0x040ff0000000183c */
[C---:B------:R-:W-:Y:S08]  /*f2a0*/  HMMA.16816.F32 R48, R84.reuse, R78, R48 ;  /* 0x0000004e5430723c */ /* 0x040ff00000001830 */
[----:B------:R-:W-:Y:S08]  /*f2b0*/  HMMA.16816.F32 R52, R84, R76, R52 ;  /* 0x0000004c5434723c */ /* 0x000ff00000001834 */
[----:B-1----:R-:W-:Y:S08]  /*f2c0*/  HMMA.16816.F32 R36, R12, R18, R36 ;  /* 0x000000120c24723c */ /* 0x002ff00000001824 */
[C---:B------:R-:W-:Y:S08]  /*f2d0*/  HMMA.16816.F32 R44, R84.reuse, R72, R44 ;  /* 0x00000048542c723c */ /* 0x040ff0000000182c */
[----:B------:R-:W-:Y:S03]  /*f2e0*/  HMMA.16816.F32 R40, R84, R74, R40 ;  /* 0x0000004a5428723c */ /* 0x000fe60000001828 */
[CC--:B------:R-:W-:Y:S01]  /*f2f0*/  FFMA.FTZ R36, R0.reuse, R7.reuse, R36 ;  /* 0x0000000700247223 */ /* 0x0c0fe20000010024 */
[----:B------:R-:W-:Y:S01]  /*f300*/  FFMA.FTZ R38, R0, R7, R38 ;  /* 0x0000000700267223 */ /* 0x000fe20000010026 */
[----:B------:R-:W-:Y:S01]  /*f310*/  I2FP.F32.S32 R7, R8 ;  /* 0x0000000800077245 */ /* 0x000fe20000201400 */
[----:B------:R-:W-:-:S02]  /*f320*/  VIADD R8, R132, 0x18 ;  /* 0x0000001884087836 */ /* 0x000fc40000000000 */
[----:B------:R-:W-:Y:S01]  /*f330*/  HMMA.16816.F32 R88, R84, R68, R88 ;  /* 0x000000445458723c */ /* 0x000fe20000001858 */
[----:B------:R-:W-:Y:S02]  /*f340*/  FSEL R116, R36, -INF , !P4 ;  /* 0xff80000024747808 */ /* 0x000fe40006000000 */
[----:B------:R-:W-:-:S05]  /*f350*/  FSEL R112, R38, -INF , !P1 ;  /* 0xff80000026707808 */ /* 0x000fca0004800000 */
[C---:B------:R-:W-:Y:S08]  /*f360*/  HMMA.16816.F32 R64, R12.reuse, R32, R64 ;  /* 0x000000200c40723c */ /* 0x040ff00000001840 */
[----:B------:R-:W-:Y:S01]  /*f370*/  HMMA.16816.F32 R60, R12, R34, R60 ;  /* 0x000000220c3c723c */ /* 0x000fe2000000183c */
[----:B------:R-:W-:-:S05]  /*f380*/  VIADD R34, R132, 0x1 ;  /* 0x0000000184227836 */ /* 0x000fca0000000000 */
[C---:B------:R-:W-:Y:S02]  /*f390*/  ISETP.GE.AND P0, PT, R34.reuse, R3, PT ;  /* 0x000000032200720c */ /* 0x040fe40003f06270 */
[----:B------:R-:W-:Y:S01]  /*f3a0*/  HMMA.16816.F32 R48, R12, R30, R48 ;  /* 0x0000001e0c30723c */ /* 0x000fe20000001830 */
[----:B------:R-:W-:Y:S01]  /*f3b0*/  BAR.SYNC.DEFER_BLOCKING 0x0 ;  /* 0x0000000000007b1d */ /* 0x000fe20000010000 */
[----:B------:R-:W-:Y:S02]  /*f3c0*/  ISETP.GE.AND P6, PT, R34, R131, PT ;  /* 0x000000832200720c */ /* 0x000fe40003fc6270 */
[----:B------:R-:W-:-:S04]  /*f3d0*/  I2FP.F32.S32 R34, R34 ;  /* 0x0000002200227245 */ /* 0x000fc80000201400 */
[C---:B------:R-:W-:Y:S01]  /*f3e0*/  HMMA.16816.F32 R52, R12.reuse, R28, R52 ;  /* 0x0000001c0c34723c */ /* 0x040fe20000001834 */
[----:B------:R-:W-:Y:S02]  /*f3f0*/  VIADD R28, R132, 0x9 ;  /* 0x00000009841c7836 */ /* 0x000fe40000000000 */
[CC--:B------:R-:W-:Y:S01]  /*f400*/  FFMA.FTZ R65, R0.reuse, R34.reuse, R65 ;  /* 0x0000002200417223 */ /* 0x0c0fe20000010041 */
[C---:B------:R-:W-:Y:S01]  /*f410*/  FFMA.FTZ R34, R0.reuse, R34, R67 ;  /* 0x0000002200227223 */ /* 0x040fe20000010043 */
[CC--:B------:R-:W-:Y:S01]  /*f420*/  FFMA.FTZ R32, R0.reuse, R7.reuse, R60 ;  /* 0x0000000700207223 */ /* 0x0c0fe2000001003c */
[----:B------:R-:W-:Y:S01]  /*f430*/  FFMA.FTZ R30, R0, R7, R62 ;  /* 0x00000007001e7223 */ /* 0x000fe2000001003e */
[C---:B------:R-:W-:Y:S01]  /*f440*/  ISETP.GE.AND P2, PT, R28.reuse, R3, PT ;  /* 0x000000031c00720c */ /* 0x040fe20003f46270 */
[----:B------:R-:W-:Y:S01]  /*f450*/  HMMA.16816.F32 R44, R12, R20, R44 ;  /* 0x000000140c2c723c */ /* 0x000fe2000000182c */
[----:B------:R-:W-:Y:S01]  /*f460*/  ISETP.GE.AND P4, PT, R28, R131, PT ;  /* 0x000000831c00720c */ /* 0x000fe20003f86270 */
[----:B------:R-:W-:Y:S01]  /*f470*/  VIADD R20, R132, 0x20 ;  /* 0x0000002084147836 */ /* 0x000fe20000000000 */
[----:B------:R-:W-:-:S02]  /*f480*/  I2FP.F32.S32 R28, R28 ;  /* 0x0000001c001c7245 */ /* 0x000fc40000201400 */
[----:B------:R-:W-:Y:S02]  /*f490*/  I2FP.F32.S32 R7, R8 ;  /* 0x0000000800077245 */ /* 0x000fe40000201400 */
[----:B------:R-:W-:Y:S01]  /*f4a0*/  FSEL R34, R34, -INF , !P6 ;  /* 0xff80000022227808 */ /* 0x000fe20007000000 */
[C---:B------:R-:W-:Y:S01]  /*f4b0*/  HMMA.16816.F32 R40, R12.reuse, R22, R40 ;  /* 0x000000160c28723c */ /* 0x040fe20000001828 */
[----:B------:R-:W-:Y:S01]  /*f4c0*/  FSEL R32, R32, -INF , !P3 ;  /* 0xff80000020207808 */ /* 0x000fe20005800000 */
[CC--:B------:R-:W-:Y:S01]  /*f4d0*/  FFMA.FTZ R36, R0.reuse, R28.reuse, R61 ;  /* 0x0000001c00247223 */ /* 0x0c0fe2000001003d */
[----:B------:R-:W-:Y:S01]  /*f4e0*/  FSEL R38, R65, -INF , !P0 ;  /* 0xff80000041267808 */ /* 0x000fe20004000000 */
[----:B------:R-:W-:Y:S01]  /*f4f0*/  FFMA.FTZ R18, R0, R7, R48 ;  /* 0x0000000700127223 */ /* 0x000fe20000010030 */
[----:B------:R-:W-:Y:S01]  /*f500*/  FSEL R30, R30, -INF , !P5 ;  /* 0xff8000001e1e7808 */ /* 0x000fe20006800000 */
[----:B------:R-:W-:Y:S01]  /*f510*/  FFMA.FTZ R28, R0, R28, R63 ;  /* 0x0000001c001c7223 */ /* 0x000fe2000001003f */
[----:B------:R-:W-:Y:S01]  /*f520*/  FSEL R36, R36, -INF , !P2 ;  /* 0xff80000024247808 */ /* 0x000fe20005000000 */
[----:B------:R-:W-:Y:S01]  /*f530*/  HMMA.16816.F32 R88, R12, R16, R88 ;  /* 0x000000100c58723c */ /* 0x000fe20000001858 */
[----:B------:R-:W-:Y:S01]  /*f540*/  VIADD R12, R132, 0x10 ;  /* 0x00000010840c7836 */ /* 0x000fe20000000000 */
[----:B------:R-:W-:Y:S01]  /*f550*/  ISETP.GE.AND P5, PT, R8, R3, PT ;  /* 0x000000030800720c */ /* 0x000fe20003fa6270 */
[----:B------:R-:W-:Y:S01]  /*f560*/  VIADD R14, R132, 0x11 ;  /* 0x00000011840e7836 */ /* 0x000fe20000000000 */
[----:B------:R-:W-:Y:S01]  /*f570*/  ISETP.GE.AND P2, PT, R8, R131, PT ;  /* 0x000000830800720c */ /* 0x000fe20003f46270 */
[C---:B------:R-:W-:Y:S01]  /*f580*/  VIADD R8, R132.reuse, 0x19 ;  /* 0x0000001984087836 */ /* 0x040fe20000000000 */
[----:B------:R-:W-:Y:S01]  /*f590*/  I2FP.F32.S32 R9, R12 ;  /* 0x0000000c00097245 */ /* 0x000fe20000201400 */
[----:B------:R-:W-:Y:S01]  /*f5a0*/  VIADD R48, R132, 0x21 ;  /* 0x0000002184307836 */ /* 0x000fe20000000000 */
[----:B------:R-:W-:-:S02]  /*f5b0*/  ISETP.GE.AND P6, PT, R14, R3, PT ;  /* 0x000000030e00720c */ /* 0x000fc40003fc6270 */
[----:B------:R-:W-:Y:S01]  /*f5c0*/  ISETP.GE.AND P3, PT, R14, R131, PT ;  /* 0x000000830e00720c */ /* 0x000fe20003f66270 */
[CC--:B------:R-:W-:Y:S01]  /*f5d0*/  FFMA.FTZ R16, R0.reuse, R9.reuse, R54 ;  /* 0x0000000900107223 */ /* 0x0c0fe20000010036 */
[----:B------:R-:W-:Y:S01]  /*f5e0*/  I2FP.F32.S32 R14, R14 ;  /* 0x0000000e000e7245 */ /* 0x000fe20000201400 */
[----:B------:R-:W-:Y:S01]  /*f5f0*/  FFMA.FTZ R26, R0, R9, R52 ;  /* 0x00000009001a7223 */ /* 0x000fe20000010034 */
[----:B------:R-:W-:Y:S01]  /*f600*/  ISETP.GE.AND P1, PT, R12, R3, PT ;  /* 0x000000030c00720c */ /* 0x000fe20003f26270 */
[----:B------:R-:W-:Y:S01]  /*f610*/  VIADD R52, R132, 0x28 ;  /* 0x0000002884347836 */ /* 0x000fe20000000000 */
[----:B------:R-:W-:Y:S01]  /*f620*/  ISETP.GE.AND P0, PT, R12, R131, PT ;  /* 0x000000830c00720c */ /* 0x000fe20003f06270 */
[C---:B------:R-:W-:Y:S01]  /*f630*/  FFMA.FTZ R12, R0.reuse, R7, R50 ;  /* 0x00000007000c7223 */ /* 0x040fe20000010032 */
[----:B------:R-:W-:Y:S01]  /*f640*/  I2FP.F32.S32 R7, R20 ;  /* 0x0000001400077245 */ /* 0x000fe20000201400 */
[CC--:B------:R-:W-:Y:S01]  /*f650*/  FFMA.FTZ R22, R0.reuse, R14.reuse, R53 ;  /* 0x0000000e00167223 */ /* 0x0c0fe20000010035 */
[----:B------:R-:W-:Y:S01]  /*f660*/  FFMA.FTZ R14, R0, R14, R55 ;  /* 0x0000000e000e7223 */ /* 0x000fe20000010037 */
[----:B------:R-:W-:Y:S01]  /*f670*/  FSEL R16, R16, -INF , !P0 ;  /* 0xff80000010107808 */ /* 0x000fe20004000000 */
[----:B------:R-:W-:-:S02]  /*f680*/  VIADD R50, R132, 0x29 ;  /* 0x0000002984327836 */ /* 0x000fc40000000000 */
[----:B------:R-:W-:Y:S01]  /*f690*/  FFMA.FTZ R44, R0, R7, R44 ;  /* 0x00000007002c7223 */ /* 0x000fe2000001002c */
[----:B------:R-:W-:Y:S01]  /*f6a0*/  ISETP.GE.AND P0, PT, R20, R3, PT ;  /* 0x000000031400720c */ /* 0x000fe20003f06270 */
[----:B------:R-:W-:Y:S01]  /*f6b0*/  FFMA.FTZ R46, R0, R7, R46 ;  /* 0x00000007002e7223 */ /* 0x000fe2000001002e */
[----:B------:R-:W-:Y:S02]  /*f6c0*/  FSEL R28, R28, -INF , !P4 ;  /* 0xff8000001c1c7808 */ /* 0x000fe40006000000 */
[----:B------:R-:W-:Y:S02]  /*f6d0*/  FSEL R26, R26, -INF , !P1 ;  /* 0xff8000001a1a7808 */ /* 0x000fe40004800000 */
[C---:B------:R-:W-:Y:S02]  /*f6e0*/  ISETP.GE.AND P4, PT, R8.reuse, R3, PT ;  /* 0x000000030800720c */ /* 0x040fe40003f86270 */
[----:B------:R-:W-:Y:S02]  /*f6f0*/  ISETP.GE.AND P1, PT, R8, R131, PT ;  /* 0x000000830800720c */ /* 0x000fe40003f26270 */
[----:B------:R-:W-:-:S02]  /*f700*/  FSEL R14, R14, -INF , !P3 ;  /* 0xff8000000e0e7808 */ /* 0x000fc40005800000 */
[----:B------:R-:W-:Y:S02]  /*f710*/  FSEL R18, R18, -INF , !P5 ;  /* 0xff80000012127808 */ /* 0x000fe40006800000 */
[----:B------:R-:W-:Y:S02]  /*f720*/  I2FP.F32.S32 R8, R8 ;  /* 0x0000000800087245 */ /* 0x000fe40000201400 */
[C---:B------:R-:W-:Y:S02]  /*f730*/  ISETP.GE.AND P3, PT, R48.reuse, R3, PT ;  /* 0x000000033000720c */ /* 0x040fe40003f66270 */
[----:B------:R-:W-:Y:S02]  /*f740*/  ISETP.GE.AND P5, PT, R48, R131, PT ;  /* 0x000000833000720c */ /* 0x000fe40003fa6270 */
[----:B------:R-:W-:Y:S02]  /*f750*/  I2FP.F32.S32 R48, R48 ;  /* 0x0000003000307245 */ /* 0x000fe40000201400 */
[----:B------:R-:W-:-:S02]  /*f760*/  FSEL R172, R44, -INF , !P0 ;  /* 0xff8000002cac7808 */ /* 0x000fc40004000000 */
[----:B------:R-:W-:Y:S01]  /*f770*/  I2FP.F32.S32 R44, R50 ;  /* 0x00000032002c7245 */ /* 0x000fe20000201400 */
[-C--:B------:R-:W-:Y:S01]  /*f780*/  FFMA.FTZ R45, R0, R48.reuse, R45 ;  /* 0x00000030002d7223 */ /* 0x080fe2000001002d */
[----:B------:R-:W-:Y:S01]  /*f790*/  FSEL R22, R22, -INF , !P6 ;  /* 0xff80000016167808 */ /* 0x000fe20007000000 */
[----:B------:R-:W-:Y:S01]  /*f7a0*/  FFMA.FTZ R47, R0, R48, R47 ;  /* 0x00000030002f7223 */ /* 0x000fe2000001002f */
[-C--:B------:R-:W-:Y:S01]  /*f7b0*/  ISETP.GE.AND P6, PT, R20, R131.reuse, PT ;  /* 0x000000831400720c */ /* 0x080fe20003fc6270 */
[CC--:B------:R-:W-:Y:S01]  /*f7c0*/  FFMA.FTZ R20, R0.reuse, R8.reuse, R49 ;  /* 0x0000000800147223 */ /* 0x0c0fe20000010031 */
[----:B------:R-:W-:Y:S01]  /*f7d0*/  FFMA.FTZ R8, R0, R8, R51 ;  /* 0x0000000800087223 */ /* 0x000fe20000010033 */
[----:B------:R-:W-:Y:S01]  /*f7e0*/  I2FP.F32.S32 R9, R52 ;  /* 0x0000003400097245 */ /* 0x000fe20000201400 */
[----:B------:R-:W-:Y:S02]  /*f7f0*/  VIADD R48, R132, 0x30 ;  /* 0x0000003084307836 */ /* 0x000fe40000000000 */
[-C--:B------:R-:W-:Y:S01]  /*f800*/  FFMA.FTZ R43, R0, R44.reuse, R43 ;  /* 0x0000002c002b7223 */ /* 0x080fe2000001002b */
[----:B------:R-:W-:Y:S01]  /*f810*/  ISETP.GE.AND P0, PT, R50, R131, PT ;  /* 0x000000833200720c */ /* 0x000fe20003f06270 */
[----:B------:R-:W-:Y:S01]  /*f820*/  FFMA.FTZ R41, R0, R44, R41 ;  /* 0x0000002c00297223 */ /* 0x000fe20000010029 */
[----:B------:R-:W-:Y:S01]  /*f830*/  FSEL R20, R20, -INF , !P4 ;  /* 0xff80000014147808 */ /* 0x000fe20006000000 */
[----:B------:R-:W-:Y:S01]  /*f840*/  FFMA.FTZ R42, R0, R9, R42 ;  /* 0x00000009002a7223 */ /* 0x000fe2000001002a */
[----:B------:R-:W-:Y:S01]  /*f850*/  FSEL R8, R8, -INF , !P1 ;  /* 0xff80000008087808 */ /* 0x000fe20004800000 */
[----:B------:R-:W-:Y:S01]  /*f860*/  VIADD R44, R132, 0x39 ;  /* 0x00000039842c7836 */ /* 0x000fe20000000000 */
[----:B------:R-:W-:Y:S01]  /*f870*/  ISETP.GE.AND P4, PT, R52, R131, PT ;  /* 0x000000833400720c */ /* 0x000fe20003f86270 */
[----:B------:R-:W-:Y:S01]  /*f880*/  FFMA.FTZ R40, R0, R9, R40 ;  /* 0x0000000900287223 */ /* 0x000fe20000010028 */
[----:B------:R-:W-:-:S02]  /*f890*/  ISETP.GE.AND P1, PT, R50, R3, PT ;  /* 0x000000033200720c */ /* 0x000fc40003f26270 */
[----:B------:R-:W-:Y:S01]  /*f8a0*/  FSEL R124, R46, -INF , !P6 ;  /* 0xff8000002e7c7808 */ /* 0x000fe20007000000 */
[----:B------:R-:W-:Y:S01]  /*f8b0*/  VIADD R46, R132, 0x31 ;  /* 0x00000031842e7836 */ /* 0x000fe20000000000 */
[----:B------:R-:W-:Y:S02]  /*f8c0*/  I2FP.F32.S32 R7, R48 ;  /* 0x0000003000077245 */ /* 0x000fe40000201400 */
[----:B------:R-:W-:Y:S02]  /*f8d0*/  FSEL R136, R43, -INF , !P0 ;  /* 0xff8000002b887808 */ /* 0x000fe40004000000 */
[----:B------:R-:W-:Y:S01]  /*f8e0*/  ISETP.GT.AND P0, PT, R105, R152, PT ;  /* 0x000000986900720c */ /* 0x000fe20003f04270 */
[-C--:B------:R-:W-:Y:S01]  /*f8f0*/  FFMA.FTZ R88, R0, R7.reuse, R88 ;  /* 0x0000000700587223 */ /* 0x080fe20000010058 */
[----:B------:R-:W-:Y:S01]  /*f900*/  FSEL R126, R42, -INF , !P4 ;  /* 0xff8000002a7e7808 */ /* 0x000fe20006000000 */
[----:B------:R-:W-:Y:S01]  /*f910*/  FFMA.FTZ R90, R0, R7, R90 ;  /* 0x00000007005a7223 */ /* 0x000fe2000001005a */
[----:B------:R-:W-:-:S02]  /*f920*/  FSEL R138, R41, -INF , !P1 ;  /* 0xff800000298a7808 */ /* 0x000fc40004800000 */
[----:B------:R-:W-:Y:S02]  /*f930*/  FSEL R12, R12, -INF , !P2 ;  /* 0xff8000000c0c7808 */ /* 0x000fe40005000000 */
[C---:B------:R-:W-:Y:S02]  /*f940*/  ISETP.GE.AND P4, PT, R44.reuse, R3, PT ;  /* 0x000000032c00720c */ /* 0x040fe40003f86270 */
[----:B------:R-:W-:Y:S02]  /*f950*/  ISETP.GE.AND P1, PT, R44, R131, PT ;  /* 0x000000832c00720c */ /* 0x000fe40003f26270 */
[----:B------:R-:W-:Y:S02]  /*f960*/  ISETP.GE.AND P2, PT, R52, R3, PT ;  /* 0x000000033400720c */ /* 0x000fe40003f46270 */
[----:B------:R-:W-:Y:S02]  /*f970*/  FSEL R168, R45, -INF , !P3 ;  /* 0xff8000002da87808 */ /* 0x000fe40005800000 */
[----:B------:R-:W-:-:S02]  /*f980*/  I2FP.F32.S32 R7, R132 ;  /* 0x0000008400077245 */ /* 0x000fc40000201400 */
[----:B------:R-:W-:Y:S02]  /*f990*/  I2FP.F32.S32 R9, R46 ;  /* 0x0000002e00097245 */ /* 0x000fe40000201400 */
[----:B------:R-:W-:Y:S01]  /*f9a0*/  I2FP.F32.S32 R44, R44 ;  /* 0x0000002c002c7245 */ /* 0x000fe20000201400 */
[----:B------:R-:W-:Y:S01]  /*f9b0*/  FFMA.FTZ R42, R0, R7, R64 ;  /* 0x00000007002a7223 */ /* 0x000fe20000010040 */
[----:B------:R-:W-:Y:S01]  /*f9c0*/  ISETP.GE.AND P6, PT, R48, R3, PT ;  /* 0x000000033000720c */ /* 0x000fe20003fc6270 */
[----:B------:R-:W-:Y:S01]  /*f9d0*/  FFMA.FTZ R89, R0, R9, R89 ;  /* 0x0000000900597223 */ /* 0x000fe20000010059 */
[----:B------:R-:W-:Y:S01]  /*f9e0*/  ISETP.GE.AND P3, PT, R48, R131, PT ;  /* 0x000000833000720c */ /* 0x000fe20003f66270 */
[----:B------:R-:W-:Y:S01]  /*f9f0*/  FFMA.FTZ R91, R0, R9, R91 ;  /* 0x00000009005b7223 */ /* 0x000fe2000001005b */
[----:B------:R-:W-:Y:S01]  /*fa00*/  FSEL R170, R40, -INF , !P2 ;  /* 0xff80000028aa7808 */ /* 0x000fe20005000000 */
[CC--:B------:R-:W-:Y:S01]  /*fa10*/  FFMA.FTZ R37, R0.reuse, R44.reuse, R37 ;  /* 0x0000002c00257223 */ /* 0x0c0fe20000010025 */
[----:B------:R-:W-:Y:S01]  /*fa20*/  FSEL R134, R47, -INF , !P5 ;  /* 0xff8000002f867808 */ /* 0x000fe20006800000 */
[C---:B------:R-:W-:Y:S01]  /*fa30*/  FFMA.FTZ R39, R0.reuse, R44, R39 ;  /* 0x0000002c00277223 */ /* 0x040fe20000010027 */
[----:B------:R-:W-:Y:S01]  /*fa40*/  FFMA.FTZ R40, R0, R7, R66 ;  /* 0x0000000700287223 */ /* 0x000fe20000010042 */
[----:B------:R-:W-:-:S02]  /*fa50*/  FSEL R122, R88, -INF , !P6 ;  /* 0xff800000587a7808 */ /* 0x000fc40007000000 */
[----:B------:R-:W-:Y:S02]  /*fa60*/  FSEL R118, R90, -INF , !P3 ;  /* 0xff8000005a767808 */ /* 0x000fe40005800000 */
[C---:B------:R-:W-:Y:S02]  /*fa70*/  ISETP.GE.AND P5, PT, R46.reuse, R3, PT ;  /* 0x000000032e00720c */ /* 0x040fe40003fa6270 */
[----:B------:R-:W-:Y:S02]  /*fa80*/  ISETP.GE.AND P2, PT, R46, R131, PT ;  /* 0x000000832e00720c */ /* 0x000fe40003f46270 */
[C---:B------:R-:W-:Y:S02]  /*fa90*/  ISETP.GE.AND P6, PT, R132.reuse, R3, PT ;  /* 0x000000038400720c */ /* 0x040fe40003fc6270 */
        /* <DEDUP_REMOVED lines=19> */
.L_x_6940:
        /* <DEDUP_REMOVED lines=59> */
.L_x_6941:
        /* <DEDUP_REMOVED lines=10> */
[----:B------:R-:W-:Y:S02]  /*10020*/  @!P2 IMAD.MOV.U32 R155, RZ, RZ, R153 ;  /* 0x000000ffff9ba224 */ /* 0x000fe400078e0099 */
[----:B------:R-:W-:-:S03]  /*10030*/  IMAD.X R7, R11, 0x1, R5, P0 ;  /* 0x000000010b077824 */ /* 0x000fc600000e0605 */
        /* <DEDUP_REMOVED lines=42> */
.L_x_6939:
[----:B------:R-:W-:Y:S01]  /*102e0*/  FMNMX3.FTZ R5, R42, R38, R32, !PT ;  /* 0x000000262a057276 */ /* 0x000fe20007810020 */
[----:B------:R-:W1:Y:S01]  /*102f0*/  LDCU UR4, c[0x0][0x45c] ;  /* 0x00008b80ff0477ac */ /* 0x000e620008000800 */
[----:B--2---:R-:W-:Y:S02]  /*10300*/  FMNMX3.FTZ R7, R40, R34, R30, !PT ;  /* 0x0000002228077276 */ /* 0x004fe4000781001e */
        /* <DEDUP_REMOVED lines=14> */
[----:B------:R-:W-:Y:S01]  /*103f0*/  SHF.L.U32 R167, R158, 0x3, RZ ;  /* 0x000000039ea77819 */ /* 0x000fe200000006ff */
[----:B------:R-:W2:Y:S03]  /*10400*/  SHFL.BFLY PT, R5, R10, 0x2, 0x1f ;  /* 0x0c401f000a057f89 */ /* 0x000ea600000e0000 */
[----:B------:R-:W-:Y:S01]  /*10410*/  LOP3.LUT R166, R167, 0x38, RZ, 0xc0, !PT ;  /* 0x00000038a7a67812 */ /* 0x000fe200078ec0ff */
[----:B------:R-:W3:Y:S01]  /*10420*/  SHFL.BFLY PT, R6, R7, 0x2, 0x1f ;  /* 0x0c401f0007067f89 */ /* 0x000ee200000e0000 */
[----:B--2---:R-:W-:-:S02]  /*10430*/  FMNMX.FTZ R5, R10, R5, !PT ;  /* 0x000000050a057209 */ /* 0x004fc40007810000 */
[----:B------:R-:W-:Y:S02]  /*10440*/  SHF.L.U32 R10, R158, 0x6, RZ ;  /* 0x000000069e0a7819 */ /* 0x000fe400000006ff */
[----:B---3--:R-:W-:Y:S01]  /*10450*/  FMNMX.FTZ R6, R7, R6, !PT ;  /* 0x0000000607067209 */ /* 0x008fe20007810000 */
[----:B------:R-:W2:Y:S01]  /*10460*/  SHFL.BFLY PT, R102, R5, 0x1, 0x1f ;  /* 0x0c201f0005667f89 */ /* 0x000ea200000e0000 */
[----:B------:R-:W-:-:S03]  /*10470*/  LOP3.LUT R10, R10, 0x1c0, RZ, 0xc0, !PT ;  /* 0x000001c00a0a7812 */ /* 0x000fc600078ec0ff */
[----:B------:R-:W3:Y:S01]  /*10480*/  SHFL.BFLY PT, R101, R6, 0x1, 0x1f ;  /* 0x0c201f0006657f89 */ /* 0x000ee200000e0000 */
[----:B--2---:R-:W-:Y:S02]  /*10490*/  FMNMX.FTZ R102, R5, R102, !PT ;  /* 0x0000006605667209 */ /* 0x004fe40007810000 */
[----:B------:R-:W-:Y:S02]  /*104a0*/  SHF.R.U32.HI R5, RZ, 0x1, R158 ;  /* 0x00000001ff057819 */ /* 0x000fe4000001169e */
[----:B---3--:R-:W-:Y:S01]  /*104b0*/  FMNMX.FTZ R101, R6, R101, !PT ;  /* 0x0000006506657209 */ /* 0x008fe20007810000 */
[----:B-1----:R-:W-:Y:S01]  /*104c0*/  FMUL.FTZ R123, R102, UR4 ;  /* 0x00000004667b7c20 */ /* 0x002fe20008410000 */
[----:B------:R-:W-:Y:S02]  /*104d0*/  LOP3.LUT R5, R10, 0x8, R5, 0xf8, !PT ;  /* 0x000000080a057812 */ /* 0x000fe400078ef805 */
[----:B------:R-:W-:Y:S01]  /*104e0*/  FSETP.NEU.FTZ.AND P0, PT, R102, -INF , PT ;  /* 0xff8000006600780b */ /* 0x000fe20003f1d000 */
[----:B------:R-:W-:Y:S01]  /*104f0*/  FMUL.FTZ R119, R101, UR4 ;  /* 0x0000000465777c20 */ /* 0x000fe20008410000 */
[----:B------:R-:W-:-:S02]  /*10500*/  LOP3.LUT R5, R5, R166, RZ, 0x3c, !PT ;  /* 0x000000a605057212 */ /* 0x000fc400078e3cff */
[----:B------:R-:W-:Y:S02]  /*10510*/  FSEL R123, R123, RZ, P0 ;  /* 0x000000ff7b7b7208 */ /* 0x000fe40000000000 */
[----:B------:R-:W-:Y:S02]  /*10520*/  IADD3 R151, PT, PT, R56, R5, RZ ;  /* 0x0000000538977210 */ /* 0x000fe40007ffe0ff */
[----:B------:R-:W-:Y:S01]  /*10530*/  FSETP.NEU.FTZ.AND P0, PT, R101, -INF , PT ;  /* 0xff8000006500780b */ /* 0x000fe20003f1d000 */
[--C-:B------:R-:W-:Y:S01]  /*10540*/  FFMA.FTZ R111, R42, UR4, -R123.reuse ;  /* 0x000000042a6f7c23 */ /* 0x100fe2000801087b */
[----:B------:R-:W-:Y:S01]  /*10550*/  LEA R151, R151, UR5, 0x1 ;  /* 0x0000000597977c11 */ /* 0x000fe2000f8e08ff */
[--C-:B------:R-:W-:Y:S01]  /*10560*/  FFMA.FTZ R108, R38, UR4, -R123.reuse ;  /* 0x00000004266c7c23 */ /* 0x100fe2000801087b */
[----:B------:R-:W-:Y:S01]  /*10570*/  FSEL R119, R119, RZ, P0 ;  /* 0x000000ff77777208 */ /* 0x000fe20000000000 */
[----:B------:R-:W-:Y:S01]  /*10580*/  FFMA.FTZ R32, R32, UR4, -R123 ;  /* 0x0000000420207c23 */ /* 0x000fe2000801087b */
[-C--:B------:R-:W-:Y:S01]  /*10590*/  IADD3 R149, PT, PT, R4, R151.reuse, RZ ;  /* 0x0000009704957210 */ /* 0x080fe20007ffe0ff */
[----:B------:R-:W1:Y:S01]  /*105a0*/  LDSM.16.MT88.4 R64, [R151+0xa000] ;  /* 0x00a000009740783b */ /* 0x000e620000004200 */
[----:B------:R-:W-:Y:S01]  /*105b0*/  IADD3 R150, PT, PT, R2, R151, RZ ;  /* 0x0000009702967210 */ /* 0x000fe20007ffe0ff */
[----:B------:R-:W-:Y:S01]  /*105c0*/  FFMA.FTZ R109, R34, UR4, -R119 ;  /* 0x00000004226d7c23 */ /* 0x000fe20008010877 */
[----:B------:R-:W-:Y:S01]  /*105d0*/  IADD3 R148, PT, PT, R2, R149, RZ ;  /* 0x0000009502947210 */ /* 0x000fe20007ffe0ff */
[----:B------:R-:W-:Y:S01]  /*105e0*/  FFMA.FTZ R27, R36, UR4, -R123 ;  /* 0x00000004241b7c23 */ /* 0x000fe2000801087b */
        /* <DEDUP_REMOVED lines=8> */
[----:B------:R-:W-:Y:S01]  /*10670*/  FFMA.FTZ R115, R12, UR4, -R119 ;  /* 0x000000040c737c23 */ /* 0x000fe20008010877 */
[--C-:B------:R-:W-:Y:S01]  /*10680*/  FFMA.FTZ R26, R26, UR4, -R123.reuse ;  /* 0x000000041a1a7c23 */ /* 0x100fe2000801087b */
[--C-:B------:R-:W-:Y:S01]  /*10690*/  FFMA.FTZ R35, R22, UR4, -R123.reuse ;  /* 0x0000000416237c23 */ /* 0x100fe2000801087b */
[----:B------:R-:W4:Y:S01]  /*106a0*/  LDSM.16.MT88.4 R40, [R150+0x8000] ;  /* 0x008000009628783b */ /* 0x000f220000004200 */
[----:B------:R-:W5:Y:S01]  /*106b0*/  MUFU.EX2 R108, R108 ;  /* 0x0000006c006c7308 */ /* 0x000f620000000800 */
[--C-:B------:R-:W-:Y:S01]  /*106c0*/  FFMA.FTZ R2, R18, UR4, -R123.reuse ;  /* 0x0000000412027c23 */ /* 0x100fe2000801087b */
[----:B------:R-:W-:Y:S01]  /*106d0*/  FFMA.FTZ R33, R20, UR4, -R123 ;  /* 0x0000000414217c23 */ /* 0x000fe2000801087b */
[----:B------:R-:W4:Y:S01]  /*106e0*/  LDSM.16.MT88.4 R48, [R149+0x8000] ;  /* 0x008000009530783b */ /* 0x000f220000004200 */
[--C-:B------:R-:W-:Y:S01]  /*106f0*/  FFMA.FTZ R106, R16, UR4, -R119.reuse ;  /* 0x00000004106a7c23 */ /* 0x100fe20008010877 */
[--C-:B------:R-:W-:Y:S01]  /*10700*/  FFMA.FTZ R124, R124, UR4, -R119.reuse ;  /* 0x000000047c7c7c23 */ /* 0x100fe20008010877 */
[--C-:B------:R-:W-:Y:S01]  /*10710*/  FFMA.FTZ R127, R134, UR4, -R119.reuse ;  /* 0x00000004867f7c23 */ /* 0x100fe20008010877 */
[----:B------:R-:W4:Y:S01]  /*10720*/  LDSM.16.MT88.4 R72, [R150+0xa000] ;  /* 0x00a000009648783b */ /* 0x000f220000004200 */
[----:B------:R-:W-:Y:S01]  /*10730*/  MUFU.EX2 R32, R32 ;  /* 0x0000002000207308 */ /* 0x000fe20000000800 */
[--C-:B------:R-:W-:Y:S01]  /*10740*/  FFMA.FTZ R126, R126, UR4, -R119.reuse ;  /* 0x000000047e7e7c23 */ /* 0x100fe20008010877 */
[----:B------:R-:W-:Y:S01]  /*10750*/  FFMA.FTZ R125, R136, UR4, -R119 ;  /* 0x00000004887d7c23 */ /* 0x000fe20008010877 */
[----:B------:R-:W4:Y:S01]  /*10760*/  LDSM.16.MT88.4 R80, [R149+0xa000] ;  /* 0x00a000009550783b */ /* 0x000f220000004200 */
[--C-:B------:R-:W-:Y:S01]  /*10770*/  FFMA.FTZ R122, R122, UR4, -R123.reuse ;  /* 0x000000047a7a7c23 */ /* 0x100fe2000801087b */
[--C-:B------:R-:W-:Y:S01]  /*10780*/  FFMA.FTZ R121, R121, UR4, -R123.reuse ;  /* 0x0000000479797c23 */ /* 0x100fe2000801087b */
[----:B------:R-:W-:Y:S01]  /*10790*/  FFMA.FTZ R116, R116, UR4, -R123 ;  /* 0x0000000474747c23 */ /* 0x000fe2000801087b */
[----:B------:R-:W4:Y:S01]  /*107a0*/  LDSM.16.MT88.4 R4, [R148+0xa000] ;  /* 0x00a000009404783b */ /* 0x000f220000004200 */
[----:B------:R-:W1:Y:S01]  /*107b0*/  MUFU.EX2 R27, R27 ;  /* 0x0000001b001b7308 */ /* 0x000e620000000800 */
[----:B-----5:R-:W-:Y:S01]  /*107c0*/  F2FP.F16.F32.PACK_AB R84, R108, R111 ;  /* 0x0000006f6c54723e */ /* 0x020fe200000000ff */
[--C-:B------:R-:W-:Y:S01]  /*107d0*/  FFMA.FTZ R118, R118, UR4, -R119.reuse ;  /* 0x0000000476767c23 */ /* 0x100fe20008010877 */
[----:B------:R-:W5:Y:S01]  /*107e0*/  LDSM.16.MT88.4 R8, [R151+0xa800] ;  /* 0x00a800009708783b */ /* 0x000f620000004200 */
[--C-:B------:R-:W-:Y:S01]  /*107f0*/  FFMA.FTZ R117, R117, UR4, -R119.reuse ;  /* 0x0000000475757c23 */ /* 0x100fe20008010877 */
[--C-:B------:R-:W-:Y:S01]  /*10800*/  FFMA.FTZ R112, R112, UR4, -R119.reuse ;  /* 0x0000000470707c23 */ /* 0x100fe20008010877 */
[----:B------:R-:W-:Y:S01]  /*10810*/  FFMA.FTZ R173, R114, UR4, -R119 ;  /* 0x0000000472ad7c23 */ /* 0x000fe20008010877 */
[----:B------:R-:W5:Y:S01]  /*10820*/  LDSM.16.MT88.4 R12, [R148+0x8800] ;  /* 0x00880000940c783b */ /* 0x000f620000004200 */
[----:B------:R-:W-:Y:S01]  /*10830*/  MUFU.EX2 R104, R104 ;  /* 0x0000006800687308 */ /* 0x000fe20000000800 */
[----:B------:R-:W-:Y:S01]  /*10840*/  FADD.FTZ R111, R111, R108 ;  /* 0x0000006c6f6f7221 */ /* 0x000fe20000010000 */
[----:B------:R-:W-:Y:S01]  /*10850*/  ISETP.GT.AND P0, PT, R105, R152, PT ;  /* 0x000000986900720c */ /* 0x000fe20003f04270 */
[----:B------:R-:W5:Y:S04]  /*10860*/  LDSM.16.MT88.4 R16, [R149+0x8800] ;  /* 0x008800009510783b */ /* 0x000f680000004200 */
[----:B------:R-:W5:Y:S01]  /*10870*/  LDSM.16.MT88.4 R28, [R151+0x8800] ;  /* 0x00880000971c783b */ /* 0x000f620000004200 */
[----:B------:R-:W2:Y:S01]  /*10880*/  MUFU.EX2 R109, R109 ;  /* 0x0000006d006d7308 */ /* 0x000ea20000000800 */
[C---:B-1----:R-:W-:Y:S01]  /*10890*/  F2FP.F16.F32.PACK_AB R86, R27.reuse, R32 ;  /* 0x000000201b56723e */ /* 0x042fe200000000ff */
[----:B------:R-:W-:Y:S01]  /*108a0*/  FADD.FTZ R32, R32, R111 ;  /* 0x0000006f20207221 */ /* 0x000fe20000010000 */
[----:B------:R-:W-:Y:S03]  /*108b0*/  LDSM.16.MT88.4 R20, [R150+0x8800] ;  /* 0x008800009614783b */ /* 0x000fe60000004200 */
[----:B------:R-:W-:-:S02]  /*108c0*/  FADD.FTZ R27, R27, R32 ;  /* 0x000000201b1b7221 */ /* 0x000fc40000010000 */
        /* <DEDUP_REMOVED lines=38> */
[----:B------:R-:W-:Y:S01]  /*10b30*/  HMMA.16816.F32 R88, R84, R4, RZ ;  /* 0x000000045458723c */ /* 0x000fe200000018ff */
[----:B--2---:R-:W-:Y:S01]  /*10b40*/  F2FP.F16.F32.PACK_AB R4, R35, R26 ;  /* 0x0000001a2304723e */ /* 0x004fe200000000ff */
[----:B------:R-:W-:Y:S01]  /*10b50*/  FADD.FTZ R26, R26, R27 ;  /* 0x0000001b1a1a7221 */ /* 0x000fe20000010000 */
[----:B-1----:R-:W-:-:S03]  /*10b60*/  F2FP.F16.F32.PACK_AB R5, R113, R106 ;  /* 0x0000006a7105723e */ /* 0x002fc600000000ff */
[----:B------:R-:W-:Y:S01]  /*10b70*/  FADD.FTZ R35, R35, R26 ;  /* 0x0000001a23237221 */ /* 0x000fe20000010000 */
[----:B------:R-:W-:Y:S01]  /*10b80*/  MUFU.EX2 R112, R112 ;  /* 0x0000007000707308 */ /* 0x000fe20000000800 */
[----:B------:R-:W-:Y:S01]  /*10b90*/  HMMA.16816.F32 R84, R84, R6, RZ ;  /* 0x000000065454723c */ /* 0x000fe200000018ff */
[----:B------:R-:W-:Y:S01]  /*10ba0*/  F2FP.F16.F32.PACK_AB R6, R33, R2 ;  /* 0x000000022106723e */ /* 0x000fe200000000ff */
[----:B------:R-:W-:Y:S01]  /*10bb0*/  FADD.FTZ R2, R2, R35 ;  /* 0x0000002302027221 */ /* 0x000fe20000010000 */
[----:B---3--:R-:W-:-:S03]  /*10bc0*/  F2FP.F16.F32.PACK_AB R7, R110, R115 ;  /* 0x000000736e07723e */ /* 0x008fc600000000ff */
[----:B------:R-:W-:Y:S01]  /*10bd0*/  FADD.FTZ R2, R33, R2 ;  /* 0x0000000221027221 */ /* 0x000fe20000010000 */
[----:B------:R-:W-:Y:S03]  /*10be0*/  MUFU.EX2 R173, R173 ;  /* 0x000000ad00ad7308 */ /* 0x000fe60000000800 */
[C---:B-----5:R-:W-:Y:S08]  /*10bf0*/  HMMA.16816.F32 R60, R4.reuse, R8, R60 ;  /* 0x00000008043c723c */ /* 0x060ff0000000183c */
[C---:B------:R-:W-:Y:S01]  /*10c00*/  HMMA.16816.F32 R64, R4.reuse, R10, R64 ;  /* 0x0000000a0440723c */ /* 0x040fe20000001840 */
[----:B------:R-:W1:Y:S07]  /*10c10*/  LDSM.16.MT88.4 R8, [R148+0xa800] ;  /* 0x00a800009408783b */ /* 0x000e6e0000004200 */
[C---:B------:R-:W-:Y:S08]  /*10c20*/  HMMA.16816.F32 R52, R4.reuse, R12, R52 ;  /* 0x0000000c0434723c */ /* 0x040ff00000001834 */
[C---:B------:R-:W-:Y:S01]  /*10c30*/  HMMA.16816.F32 R56, R4.reuse, R14, R56 ;  /* 0x0000000e0438723c */ /* 0x040fe20000001838 */
[----:B------:R-:W2:Y:S07]  /*10c40*/  LDSM.16.MT88.4 R12, [R149+0xa800] ;  /* 0x00a80000950c783b */ /* 0x000eae0000004200 */
[C---:B------:R-:W-:Y:S08]  /*10c50*/  HMMA.16816.F32 R44, R4.reuse, R16, R44 ;  /* 0x00000010042c723c */ /* 0x040ff0000000182c */
        /* <DEDUP_REMOVED lines=14> */
[--C-:B------:R-:W-:Y:S01]  /*10d40*/  FFMA.FTZ R30, R170, UR4, -R123.reuse ;  /* 0x00000004aa1e7c23 */ /* 0x100fe2000801087b */
[--C-:B------:R-:W-:Y:S01]  /*10d50*/  FFMA.FTZ R31, R138, UR4, -R123.reuse ;  /* 0x000000048a1f7c23 */ /* 0x100fe2000801087b */
[----:B------:R-:W-:-:S04]  /*10d60*/  FFMA.FTZ R123, R120, UR4, -R123 ;  /* 0x00000004787b7c23 */ /* 0x000fc8000801087b */
[----:B------:R-:W-:Y:S01]  /*10d70*/  MUFU.EX2 R30, R30 ;  /* 0x0000001e001e7308 */ /* 0x000fe20000000800 */
[C---:B------:R-:W-:Y:S07]  /*10d80*/  HMMA.16816.F32 R36, R4.reuse, R20, R36 ;  /* 0x000000140424723c */ /* 0x040fee0000001824 */
[----:B------:R-:W5:Y:S01]  /*10d90*/  MUFU.EX2 R31, R31 ;  /* 0x0000001f001f7308 */ /* 0x000f620000000800 */
[C---:B------:R-:W-:Y:S01]  /*10da0*/  HMMA.16816.F32 R40, R4.reuse, R22, R40 ;  /* 0x000000160428723c */ /* 0x040fe20000001828 */
[----:B------:R-:W-:Y:S06]  /*10db0*/  LDSM.16.MT88.4 R20, [R148+0xb000] ;  /* 0x00b000009414783b */ /* 0x000fec0000004200 */
[----:B------:R-:W2:Y:S01]  /*10dc0*/  MUFU.EX2 R123, R123 ;  /* 0x0000007b007b7308 */ /* 0x000ea20000000800 */
[C---:B---3--:R-:W-:Y:S08]  /*10dd0*/  HMMA.16816.F32 R68, R4.reuse, R16, R68 ;  /* 0x000000100444723c */ /* 0x048ff00000001844 */
[----:B------:R-:W-:Y:S01]  /*10de0*/  HMMA.16816.F32 R72, R4, R18, R72 ;  /* 0x000000120448723c */ /* 0x000fe20000001848 */
[----:B-1----:R-:W-:Y:S01]  /*10df0*/  F2FP.F16.F32.PACK_AB R4, R28, R29 ;  /* 0x0000001d1c04723e */ /* 0x002fe200000000ff */
[----:B------:R-:W1:Y:S01]  /*10e00*/  LDSM.16.MT88.4 R16, [R151+0x9000] ;  /* 0x009000009710783b */ /* 0x000e620000004200 */
[----:B------:R-:W-:Y:S01]  /*10e10*/  F2FP.F16.F32.PACK_AB R5, R127, R124 ;  /* 0x0000007c7f05723e */ /* 0x000fe200000000ff */
[----:B------:R-:W-:Y:S01]  /*10e20*/  FADD.FTZ R29, R29, R2 ;  /* 0x000000021d1d7221 */ /* 0x000fe20000010000 */
[----:B-----5:R-:W-:-:S02]  /*10e30*/  F2FP.F16.F32.PACK_AB R6, R31, R30 ;  /* 0x0000001e1f06723e */ /* 0x020fc400000000ff */
[----:B------:R-:W-:-:S07]  /*10e40*/  F2FP.F16.F32.PACK_AB R7, R125, R126 ;  /* 0x0000007e7d07723e */ /* 0x000fce00000000ff */
        /* <DEDUP_REMOVED lines=39> */
[----:B-1----:R-:W-:Y:S01]  /*110c0*/  HMMA.16816.F32 R68, R4, R16, R68 ;  /* 0x000000100444723c */ /* 0x002fe20000001844 */
[----:B------:R-:W-:-:S04]  /*110d0*/  FADD.FTZ R16, R106, R107 ;  /* 0x0000006b6a107221 */ /* 0x000fc80000010000 */
[----:B------:R-:W-:-:S03]  /*110e0*/  FADD.FTZ R16, R113, R16 ;  /* 0x0000001071107221 */ /* 0x000fc60000010000 */
[C---:B------:R-:W-:Y:S08]  /*110f0*/  HMMA.16816.F32 R72, R4.reuse, R18, R72 ;  /* 0x000000120448723c */ /* 0x040ff00000001848 */
[C---:B---3--:R-:W-:Y:S08]  /*11100*/  HMMA.16816.F32 R60, R4.reuse, R8, R60 ;  /* 0x00000008043c723c */ /* 0x048ff0000000183c */
        /* <DEDUP_REMOVED lines=93> */
.L_x_6943:
[----:B------:R-:W-:Y:S01]  /*116e0*/  UMOV UR8, URZ ;  /* 0x000000ff00087c82 */ /* 0x000fe20008000000 */
[----:B------:R-:W-:Y:S01]  /*116f0*/  IMAD.SHL.U32 R2, R24, 0x40, RZ ;  /* 0x0000004018027824 */ /* 0x000fe200078e00ff */
[----:B------:R-:W-:-:S05]  /*11700*/  IADD3 R4, P0, PT, RZ, -UR8, RZ ;  /* 0x80000008ff047c10 */ /* 0x000fca000ff1e0ff */
[----:B------:R-:W-:-:S05]  /*11710*/  IMAD.X R2, RZ, RZ, ~R2, P0 ;  /* 0x000000ffff027224 */ /* 0x000fca00000e0e02 */
[----:B------:R-:W-:-:S04]  /*11720*/  SHF.R.S64 R5, R4, 0x1f, R2 ;  /* 0x0000001f04057819 */ /* 0x000fc80000001002 */
[----:B------:R-:W-:-:S04]  /*11730*/  IADD3 R156, P0, PT, R5, R156, RZ ;  /* 0x0000009c059c7210 */ /* 0x000fc80007f1e0ff */
[----:B------:R-:W-:-:S09]  /*11740*/  LEA.HI.X.SX32 R157, R2, R157, 0x1, P0 ;  /* 0x0000009d029d7211 */ /* 0x000fd200000f0eff */
.L_x_6944:
        /* <DEDUP_REMOVED lines=13> */
[----:B------:R-:W-:-:S05]  /*11820*/  ISETP.GE.AND P3, PT, R2, R131, PT ;  /* 0x000000830200720c */ /* 0x000fca0003f66270 */
        /* <DEDUP_REMOVED lines=43> */
[----:B-1----:R-:W1:Y:S04]  /*11ae0*/  LDSM.16.M88.4 R8, [R146+0x5000] ;  /* 0x005000009208783b */ /* 0x002e680000000200 */
[----:B------:R-:W2:Y:S04]  /*11af0*/  LDSM.16.M88.4 R124, [R146+0x5800] ;  /* 0x00580000927c783b */ /* 0x000ea80000000200 */
        /* <DEDUP_REMOVED lines=42> */
[----:B------:R-:W-:Y:S07]  /*11da0*/  LDSM.16.M88.4 R104, [R146+0x6000] ;  /* 0x006000009268783b */ /* 0x000fee0000000200 */
[C---:B--2---:R-:W-:Y:S08]  /*11db0*/  HMMA.16816.F32 R20, R112.reuse, R116, R20 ;  /* 0x000000747014723c */ /* 0x044ff00000001814 */
[C---:B------:R-:W-:Y:S01]  /*11dc0*/  HMMA.16816.F32 R16, R112.reuse, R118, R16 ;  /* 0x000000767010723c */ /* 0x040fe20000001810 */
[----:B------:R-:W-:Y:S07]  /*11dd0*/  LDSM.16.M88.4 R116, [R146+0x6800] ;  /* 0x006800009274783b */ /* 0x000fee0000000200 */
[C---:B---3--:R-:W-:Y:S08]  /*11de0*/  HMMA.16816.F32 R12, R112.reuse, R108, R12 ;  /* 0x0000006c700c723c */ /* 0x048ff0000000180c */
[C---:B------:R-:W-:Y:S01]  /*11df0*/  HMMA.16816.F32 R8, R112.reuse, R110, R8 ;  /* 0x0000006e7008723c */ /* 0x040fe20000001808 */
[----:B------:R-:W1:Y:S07]  /*11e00*/  LDSM.16.M88.4 R108, [R147+0x2000] ;  /* 0x00200000936c783b */ /* 0x000e6e0000000200 */
[C---:B----4-:R-:W-:Y:S08]  /*11e10*/  HMMA.16816.F32 R4, R112.reuse, R32, R4 ;  /* 0x000000207004723c */ /* 0x050ff00000001804 */
        /* <DEDUP_REMOVED lines=39> */
[----:B------:R-:W-:Y:S01]  /*12090*/  HMMA.16816.F32 R16, R108, R118, R16 ;  /* 0x000000766c10723c */ /* 0x000fe20000001810 */
[----:B------:R-:W3:Y:S04]  /*120a0*/  LDSM.16.M88.4 R116, [R140+0x6800] ;  /* 0x006800008c74783b */ /* 0x000ee80000000200 */
[----:B------:R-:W4:Y:S01]  /*120b0*/  LDSM.16.M88.4 R108, [R140+0x7000] ;  /* 0x007000008c6c783b */ /* 0x000f220000000200 */
[----:B------:R-:W-:-:S04]  /*120c0*/  DEPBAR.LE SB0, 0x0 ;  /* 0x000080000000791a */ /* 0x000fc80000000000 */
[----:B-1----:R-:W-:Y:S01]  /*120d0*/  HMMA.16816.F32 R28, R112, R104, R28 ;  /* 0x00000068701c723c */ /* 0x002fe2000000181c */
[----:B------:R-:W-:-:S05]  /*120e0*/  VIADD R104, R132, 0xffffffc1 ;  /* 0xffffffc184687836 */ /* 0x000fca0000000000 */
[----:B------:R-:W-:Y:S02]  /*120f0*/  ISETP.GE.AND P5, PT, R104, R3, PT ;  /* 0x000000036800720c */ /* 0x000fe40003fa6270 */
[----:B------:R-:W-:Y:S01]  /*12100*/  HMMA.16816.F32 R24, R112, R106, R24 ;  /* 0x0000006a7018723c */ /* 0x000fe20000001818 */
[----:B------:R-:W-:-:S07]  /*12110*/  VIADD R106, R132, 0xffffffc9 ;  /* 0xffffffc9846a7836 */ /* 0x000fce0000000000 */
[C---:B--2---:R-:W-:Y:S01]  /*12120*/  HMMA.16816.F32 R120, R112.reuse, R34, R120 ;  /* 0x000000227078723c */ /* 0x044fe20000001878 */
[----:B------:R-:W-:Y:S01]  /*12130*/  I2FP.F32.S32 R35, R2 ;  /* 0x0000000200237245 */ /* 0x000fe20000201400 */
[C---:B------:R-:W-:Y:S02]  /*12140*/  VIADD R34, R132.reuse, 0xfffffff8 ;  /* 0xfffffff884227836 */ /* 0x040fe40000000000 */
[----:B------:R-:W-:Y:S02]  /*12150*/  VIADD R2, R132, 0xffffffc8 ;  /* 0xffffffc884027836 */ /* 0x000fe40000000000 */
[CC--:B------:R-:W-:Y:S01]  /*12160*/  FFMA.FTZ R28, R0.reuse, R35.reuse, R28 ;  /* 0x00000023001c7223 */ /* 0x0c0fe2000001001c */
[----:B------:R-:W-:Y:S01]  /*12170*/  I2FP.F32.S32 R105, R34 ;  /* 0x0000002200697245 */ /* 0x000fe20000201400 */
[----:B------:R-:W-:Y:S01]  /*12180*/  FFMA.FTZ R30, R0, R35, R30 ;  /* 0x00000023001e7223 */ /* 0x000fe2000001001e */
[----:B------:R-:W-:Y:S01]  /*12190*/  ISETP.GE.AND P2, PT, R34, R3, PT ;  /* 0x000000032200720c */ /* 0x000fe20003f46270 */
[----:B------:R-:W-:Y:S01]  /*121a0*/  HMMA.16816.F32 R4, R112, R32, R4 ;  /* 0x000000207004723c */ /* 0x000fe20000001804 */
[----:B------:R-:W-:-:S02]  /*121b0*/  FSEL R28, R28, -INF , !P4 ;  /* 0xff8000001c1c7808 */ /* 0x000fc40006000000 */
[-C--:B------:R-:W-:Y:S02]  /*121c0*/  ISETP.GE.AND P4, PT, R104, R131.reuse, PT ;  /* 0x000000836800720c */ /* 0x080fe40003f86270 */
[----:B------:R-:W-:Y:S02]  /*121d0*/  I2FP.F32.S32 R104, R104 ;  /* 0x0000006800687245 */ /* 0x000fe40000201400 */
[----:B------:R-:W-:Y:S01]  /*121e0*/  ISETP.GE.AND P6, PT, R34, R131, PT ;  /* 0x000000832200720c */ /* 0x000fe20003fc6270 */
[C---:B---3--:R-:W-:Y:S01]  /*121f0*/  HMMA.16816.F32 R20, R112.reuse, R116, R20 ;  /* 0x000000747014723c */ /* 0x048fe20000001814 */
[CC--:B------:R-:W-:Y:S01]  /*12200*/  FFMA.FTZ R35, R0.reuse, R105.reuse, R120 ;  /* 0x0000006900237223 */ /* 0x0c0fe20000010078 */
[C---:B------:R-:W-:Y:S01]  /*12210*/  FFMA.FTZ R122, R0.reuse, R105, R122 ;  /* 0x00000069007a7223 */ /* 0x040fe2000001007a */
[-C--:B------:R-:W-:Y:S01]  /*12220*/  FFMA.FTZ R34, R0, R104.reuse, R29 ;  /* 0x0000006800227223 */ /* 0x080fe2000001001d */
[----:B------:R-:W-:Y:S01]  /*12230*/  FSEL R30, R30, -INF , !P3 ;  /* 0xff8000001e1e7808 */ /* 0x000fe20005800000 */
[----:B------:R-:W-:Y:S01]  /*12240*/  FFMA.FTZ R31, R0, R104, R31 ;  /* 0x00000068001f7223 */ /* 0x000fe2000001001f */
[----:B------:R-:W-:Y:S01]  /*12250*/  FSEL R35, R35, -INF , !P2 ;  /* 0xff80000023237808 */ /* 0x000fe20005000000 */
[----:B------:R-:W-:Y:S01]  /*12260*/  VIADD R104, R132, 0xffffffd8 ;  /* 0xffffffd884687836 */ /* 0x000fe20000000000 */
[C---:B------:R-:W-:Y:S01]  /*12270*/  ISETP.GE.AND P3, PT, R2.reuse, R3, PT ;  /* 0x000000030200720c */ /* 0x040fe20003f66270 */
[----:B----4-:R-:W-:Y:S01]  /*12280*/  HMMA.16816.F32 R12, R112, R108, R12 ;  /* 0x0000006c700c723c */ /* 0x010fe2000000180c */
[----:B------:R-:W-:Y:S01]  /*12290*/  BAR.SYNC.DEFER_BLOCKING 0x0 ;  /* 0x0000000000007b1d */ /* 0x000fe20000010000 */
[----:B------:R-:W-:Y:S01]  /*122a0*/  ISETP.GE.AND P2, PT, R2, R131, PT ;  /* 0x000000830200720c */ /* 0x000fe20003f46270 */
[----:B------:R-:W-:Y:S01]  /*122b0*/  VIADD R108, R132, 0xffffffd0 ;  /* 0xffffffd0846c7836 */ /* 0x000fe20000000000 */
[----:B------:R-:W-:Y:S01]  /*122c0*/  I2FP.F32.S32 R29, R2 ;  /* 0x00000002001d7245 */ /* 0x000fe20000201400 */
[----:B------:R-:W-:Y:S01]  /*122d0*/  VIADD R105, R103, 0xfffffffe ;  /* 0xfffffffe67697836 */ /* 0x000fe20000000000 */
[----:B------:R-:W-:-:S02]  /*122e0*/  FSEL R2, R122, -INF , !P6 ;  /* 0xff8000007a027808 */ /* 0x000fc40007000000 */
[----:B------:R-:W-:Y:S01]  /*122f0*/  FSEL R34, R34, -INF , !P5 ;  /* 0xff80000022227808 */ /* 0x000fe20006800000 */
[----:B------:R-:W-:Y:S01]  /*12300*/  FFMA.FTZ R24, R0, R29, R24 ;  /* 0x0000001d00187223 */ /* 0x000fe20000010018 */
[C---:B------:R-:W-:Y:S01]  /*12310*/  ISETP.GE.AND P6, PT, R106.reuse, R3, PT ;  /* 0x000000036a00720c */ /* 0x040fe20003fc6270 */
[C---:B------:R-:W-:Y:S01]  /*12320*/  HMMA.16816.F32 R16, R112.reuse, R118, R16 ;  /* 0x000000767010723c */ /* 0x040fe20000001810 */
[----:B------:R-:W-:Y:S01]  /*12330*/  ISETP.GE.AND P5, PT, R106, R131, PT ;  /* 0x000000836a00720c */ /* 0x000fe20003fa6270 */
[----:B------:R-:W-:Y:S01]  /*12340*/  FFMA.FTZ R178, R0, R29, R26 ;  /* 0x0000001d00b27223 */ /* 0x000fe2000001001a */
[----:B------:R-:W-:Y:S02]  /*12350*/  I2FP.F32.S32 R106, R106 ;  /* 0x0000006a006a7245 */ /* 0x000fe40000201400 */
[----:B------:R-:W-:Y:S02]  /*12360*/  FSEL R182, R24, -INF , !P3 ;  /* 0xff80000018b67808 */ /* 0x000fe40005800000 */
[----:B------:R-:W-:Y:S01]  /*12370*/  I2FP.F32.S32 R29, R108 ;  /* 0x0000006c001d7245 */ /* 0x000fe20000201400 */
[CC--:B------:R-:W-:Y:S01]  /*12380*/  FFMA.FTZ R25, R0.reuse, R106.reuse, R25 ;  /* 0x0000006a00197223 */ /* 0x0c0fe20000010019 */
[----:B------:R-:W-:Y:S01]  /*12390*/  FFMA.FTZ R27, R0, R106, R27 ;  /* 0x0000006a001b7223 */ /* 0x000fe2000001001b */
[----:B------:R-:W-:Y:S01]  /*123a0*/  VIADD R106, R132, 0xffffffd1 ;  /* 0xffffffd1846a7836 */ /* 0x000fe20000000000 */
[----:B------:R-:W-:Y:S01]  /*123b0*/  HMMA.16816.F32 R8, R112, R110, R8 ;  /* 0x0000006e7008723c */ /* 0x000fe20000001808 */
[----:B------:R-:W-:Y:S01]  /*123c0*/  FSEL R178, R178, -INF , !P2 ;  /* 0xff800000b2b27808 */ /* 0x000fe20005000000 */
[CC--:B------:R-:W-:Y:S01]  /*123d0*/  FFMA.FTZ R174, R0.reuse, R29.reuse, R20 ;  /* 0x0000001d00ae7223 */ /* 0x0c0fe20000010014 */
[----:B------:R-:W-:Y:S01]  /*123e0*/  FFMA.FTZ R22, R0, R29, R22 ;  /* 0x0000001d00167223 */ /* 0x000fe20000010016 */
[----:B------:R-:W-:Y:S01]  /*123f0*/  I2FP.F32.S32 R24, R106 ;  /* 0x0000006a00187245 */ /* 0x000fe20000201400 */
[----:B------:R-:W-:Y:S01]  /*12400*/  VIADD R20, R132, 0xffffffd9 ;  /* 0xffffffd984147836 */ /* 0x000fe20000000000 */
[----:B------:R-:W-:-:S02]  /*12410*/  ISETP.GE.AND P3, PT, R108, R131, PT ;  /* 0x000000836c00720c */ /* 0x000fc40003f66270 */
[-C--:B------:R-:W-:Y:S01]  /*12420*/  ISETP.GE.AND P2, PT, R106, R3.reuse, PT ;  /* 0x000000036a00720c */ /* 0x080fe20003f46270 */
[-C--:B------:R-:W-:Y:S01]  /*12430*/  FFMA.FTZ R110, R0, R24.reuse, R21 ;  /* 0x00000018006e7223 */ /* 0x080fe20000010015 */
[----:B------:R-:W-:Y:S01]  /*12440*/  FSEL R22, R22, -INF , !P3 ;  /* 0xff80000016167808 */ /* 0x000fe20005800000 */
[----:B------:R-:W-:Y:S01]  /*12450*/  FFMA.FTZ R23, R0, R24, R23 ;  /* 0x0000001800177223 */ /* 0x000fe20000010017 */
[----:B------:R-:W-:Y:S01]  /*12460*/  ISETP.GE.AND P3, PT, R20, R3, PT ;  /* 0x000000031400720c */ /* 0x000fe20003f66270 */
[----:B------:R-:W-:Y:S01]  /*12470*/  VIADD R24, R132, 0xffffffe1 ;  /* 0xffffffe184187836 */ /* 0x000fe20000000000 */
[----:B------:R-:W-:Y:S02]  /*12480*/  FSEL R110, R110, -INF , !P2 ;  /* 0xff8000006e6e7808 */ /* 0x000fe40005000000 */
[----:B------:R-:W-:Y:S02]  /*12490*/  ISETP.GE.AND P2, PT, R20, R131, PT ;  /* 0x000000831400720c */ /* 0x000fe40003f46270 */
[----:B------:R-:W-:-:S02]  /*124a0*/  I2FP.F32.S32 R21, R104 ;  /* 0x0000006800157245 */ /* 0x000fc40000201400 */
[----:B------:R-:W-:Y:S02]  /*124b0*/  I2FP.F32.S32 R20, R20 ;  /* 0x0000001400147245 */ /* 0x000fe40000201400 */
[----:B------:R-:W-:Y:S01]  /*124c0*/  FSEL R180, R25, -INF , !P6 ;  /* 0xff80000019b47808 */ /* 0x000fe20007000000 */
[C---:B------:R-:W-:Y:S01]  /*124d0*/  FFMA.FTZ R16, R0.reuse, R21, R16 ;  /* 0x0000001500107223 */ /* 0x040fe20000010010 */
[----:B------:R-:W-:Y:S01]  /*124e0*/  FSEL R176, R27, -INF , !P5 ;  /* 0xff8000001bb07808 */ /* 0x000fe20006800000 */
[CC--:B------:R-:W-:Y:S01]  /*124f0*/  FFMA.FTZ R17, R0.reuse, R20.reuse, R17 ;  /* 0x0000001400117223 */ /* 0x0c0fe20000010011 */
[----:B------:R-:W-:Y:S01]  /*12500*/  FFMA.FTZ R19, R0, R20, R19 ;  /* 0x0000001400137223 */ /* 0x000fe20000010013 */
[----:B------:R-:W-:Y:S01]  /*12510*/  FSEL R26, R31, -INF , !P4 ;  /* 0xff8000001f1a7808 */ /* 0x000fe20006000000 */
[----:B------:R-:W-:Y:S01]  /*12520*/  VIADD R20, R132, 0xffffffe0 ;  /* 0xffffffe084147836 */ /* 0x000fe20000000000 */
[----:B------:R-:W-:Y:S01]  /*12530*/  ISETP.GE.AND P6, PT, R106, R131, PT ;  /* 0x000000836a00720c */ /* 0x000fe20003fc6270 */
[----:B------:R-:W-:Y:S01]  /*12540*/  FFMA.FTZ R21, R0, R21, R18 ;  /* 0x0000001500157223 */ /* 0x000fe20000010012 */
[-C--:B------:R-:W-:Y:S01]  /*12550*/  ISETP.GE.AND P5, PT, R104, R3.reuse, PT ;  /* 0x000000036800720c */ /* 0x080fe20003fa6270 */
[----:B------:R-:W-:Y:S01]  /*12560*/  VIADD R18, R132, 0xffffffe8 ;  /* 0xffffffe884127836 */ /* 0x000fe20000000000 */
[----:B------:R-:W-:-:S02]  /*12570*/  ISETP.GE.AND P4, PT, R108, R3, PT ;  /* 0x000000036c00720c */ /* 0x000fc40003f86270 */
[----:B------:R-:W-:Y:S02]  /*12580*/  FSEL R116, R23, -INF , !P6 ;  /* 0xff80000017747808 */ /* 0x000fe40007000000 */
[----:B------:R-:W-:Y:S02]  /*12590*/  FSEL R170, R16, -INF , !P5 ;  /* 0xff80000010aa7808 */ /* 0x000fe40006800000 */
[----:B------:R-:W-:Y:S02]  /*125a0*/  FSEL R174, R174, -INF , !P4 ;  /* 0xff800000aeae7808 */ /* 0x000fe40006000000 */
[----:B------:R-:W-:Y:S02]  /*125b0*/  I2FP.F32.S32 R23, R20 ;  /* 0x0000001400177245 */ /* 0x000fe40000201400 */
[----:B------:R-:W-:Y:S02]  /*125c0*/  I2FP.F32.S32 R16, R24 ;  /* 0x0000001800107245 */ /* 0x000fe40000201400 */
[----:B------:R-:W-:Y:S01]  /*125d0*/  ISETP.GE.AND P4, PT, R104, R131, PT ;  /* 0x000000836800720c */ /* 0x000fe20003f86270 */
[----:B------:R-:W-:Y:S01]  /*125e0*/  FFMA.FTZ R126, R0, R23, R14 ;  /* 0x00000017007e7223 */ /* 0x000fe2000001000e */
[----:B------:R-:W-:Y:S01]  /*125f0*/  ISETP.GE.AND P6, PT, R20, R3, PT ;  /* 0x000000031400720c */ /* 0x000fe20003fc6270 */
[-C--:B------:R-:W-:Y:S01]  /*12600*/  FFMA.FTZ R134, R0, R16.reuse, R13 ;  /* 0x0000001000867223 */ /* 0x080fe2000001000d */
[----:B------:R-:W-:Y:S01]  /*12610*/  ISETP.GE.AND P5, PT, R20, R131, PT ;  /* 0x000000831400720c */ /* 0x000fe20003fa6270 */
[----:B------:R-:W-:Y:S01]  /*12620*/  VIADD R14, R132, 0xffffffe9 ;  /* 0xffffffe9840e7836 */ /* 0x000fe20000000000 */
[----:B------:R-:W-:Y:S01]  /*12630*/  FSEL R20, R21, -INF , !P4 ;  /* 0xff80000015147808 */ /* 0x000fe20006000000 */
[----:B------:R-:W-:Y:S01]  /*12640*/  FFMA.FTZ R12, R0, R23, R12 ;  /* 0x00000017000c7223 */ /* 0x000fe2000001000c */
[----:B------:R-:W-:Y:S01]  /*12650*/  ISETP.GE.AND P4, PT, R24, R3, PT ;  /* 0x000000031800720c */ /* 0x000fe20003f86270 */
[----:B------:R-:W-:Y:S01]  /*12660*/  FFMA.FTZ R15, R0, R16, R15 ;  /* 0x00000010000f7223 */ /* 0x000fe2000001000f */
[----:B------:R-:W-:-:S02]  /*12670*/  FSEL R126, R126, -INF , !P5 ;  /* 0xff8000007e7e7808 */ /* 0x000fc40006800000 */
[----:B------:R-:W-:Y:S02]  /*12680*/  FSEL R134, R134, -INF , !P4 ;  /* 0xff80000086867808 */ /* 0x000fe40006000000 */
[C---:B------:R-:W-:Y:S02]  /*12690*/  ISETP.GE.AND P5, PT, R14.reuse, R3, PT ;  /* 0x000000030e00720c */ /* 0x040fe40003fa6270 */
[----:B------:R-:W-:Y:S02]  /*126a0*/  ISETP.GE.AND P4, PT, R14, R131, PT ;  /* 0x000000830e00720c */ /* 0x000fe40003f86270 */
[----:B------:R-:W-:Y:S02]  /*126b0*/  I2FP.F32.S32 R14, R14 ;  /* 0x0000000e000e7245 */ /* 0x000fe40000201400 */
[----:B------:R-:W-:Y:S02]  /*126c0*/  FSEL R136, R12, -INF , !P6 ;  /* 0xff8000000c887808 */ /* 0x000fe40007000000 */
[----:B------:R-:W-:Y:S01]  /*126d0*/  I2FP.F32.S32 R13, R18 ;  /* 0x00000012000d7245 */ /* 0x000fe20000201400 */
[CC--:B------:R-:W-:Y:S01]  /*126e0*/  FFMA.FTZ R12, R0.reuse, R14.reuse, R9 ;  /* 0x0000000e000c7223 */ /* 0x0c0fe20000010009 */
[----:B------:R-:W-:Y:S01]  /*126f0*/  FFMA.FTZ R11, R0, R14, R11 ;  /* 0x0000000e000b7223 */ /* 0x000fe2000001000b */
[----:B------:R-:W-:Y:S01]  /*12700*/  VIADD R14, R132, 0xfffffff0 ;  /* 0xfffffff0840e7836 */ /* 0x000fe20000000000 */
[----:B------:R-:W-:Y:S01]  /*12710*/  FSEL R168, R19, -INF , !P2 ;  /* 0xff80000013a87808 */ /* 0x000fe20005000000 */
[----:B------:R-:W-:Y:S01]  /*12720*/  FFMA.FTZ R138, R0, R13, R8 ;  /* 0x0000000d008a7223 */ /* 0x000fe20000010008 */
[----:B------:R-:W-:Y:S01]  /*12730*/  ISETP.GE.AND P2, PT, R18, R3, PT ;  /* 0x000000031200720c */ /* 0x000fe20003f46270 */
[----:B------:R-:W-:Y:S01]  /*12740*/  FFMA.FTZ R120, R0, R13, R10 ;  /* 0x0000000d00787223 */ /* 0x000fe2000001000a */
[----:B------:R-:W-:Y:S01]  /*12750*/  I2FP.F32.S32 R9, R14 ;  /* 0x0000000e00097245 */ /* 0x000fe20000201400 */
[C---:B------:R-:W-:Y:S01]  /*12760*/  VIADD R10, R132.reuse, 0xfffffff1 ;  /* 0xfffffff1840a7836 */ /* 0x040fe20000000000 */
[----:B------:R-:W-:Y:S01]  /*12770*/  FSEL R118, R17, -INF , !P3 ;  /* 0xff80000011767808 */ /* 0x000fe20005800000 */
[----:B------:R-:W-:Y:S01]  /*12780*/  VIADD R8, R132, 0xfffffff9 ;  /* 0xfffffff984087836 */ /* 0x000fe20000000000 */
[----:B------:R-:W-:Y:S01]  /*12790*/  ISETP.GE.AND P3, PT, R24, R131, PT ;  /* 0x000000831800720c */ /* 0x000fe20003f66270 */
[-C--:B------:R-:W-:Y:S01]  /*127a0*/  FFMA.FTZ R6, R0, R9.reuse, R6 ;  /* 0x0000000900067223 */ /* 0x080fe20000010006 */
[----:B------:R-:W-:Y:S01]  /*127b0*/  FSEL R138, R138, -INF , !P2 ;  /* 0xff8000008a8a7808 */ /* 0x000fe20005000000 */
[----:B------:R-:W-:Y:S01]  /*127c0*/  FFMA.FTZ R4, R0, R9, R4 ;  /* 0x0000000900047223 */ /* 0x000fe20000010004 */
[----:B------:R-:W-:-:S02]  /*127d0*/  ISETP.GE.AND P2, PT, R14, R131, PT ;  /* 0x000000830e00720c */ /* 0x000fc40003f46270 */
[----:B------:R-:W-:Y:S02]  /*127e0*/  FSEL R124, R15, -INF , !P3 ;  /* 0xff8000000f7c7808 */ /* 0x000fe40005800000 */
[----:B------:R-:W-:Y:S02]  /*127f0*/  ISETP.GE.AND P6, PT, R18, R131, PT ;  /* 0x000000831200720c */ /* 0x000fe40003fc6270 */
[----:B------:R-:W-:Y:S02]  /*12800*/  ISETP.GE.AND P3, PT, R14, R3, PT ;  /* 0x000000030e00720c */ /* 0x000fe40003f66270 */
[----:B------:R-:W-:Y:S02]  /*12810*/  FSEL R106, R6, -INF , !P2 ;  /* 0xff800000066a7808 */ /* 0x000fe40005000000 */
[----:B------:R-:W-:Y:S02]  /*12820*/  ISETP.GT.AND P2, PT, R105, R152, PT ;  /* 0x000000986900720c */ /* 0x000fe40003f44270 */
        /* <DEDUP_REMOVED lines=83> */
.L_x_6946:
[----:B------:R-:W-:Y:S01]  /*12d60*/  UMOV UR8, URZ ;  /* 0x000000ff00087c82 */ /* 0x000fe20008000000 */
[----:B------:R-:W-:Y:S01]  /*12d70*/  IMAD.SHL.U32 R3, R128, 0x40, RZ ;  /* 0x0000004080037824 */ /* 0x000fe200078e00ff */
[----:B------:R-:W-:-:S05]  /*12d80*/  IADD3 R4, P2, PT, RZ, -UR8, RZ ;  /* 0x80000008ff047c10 */ /* 0x000fca000ff5e0ff */
[----:B------:R-:W-:-:S05]  /*12d90*/  IMAD.X R3, RZ, RZ, ~R3, P2 ;  /* 0x000000ffff037224 */ /* 0x000fca00010e0e03 */
[----:B------:R-:W-:-:S04]  /*12da0*/  SHF.R.S64 R5, R4, 0x1f, R3 ;  /* 0x0000001f04057819 */ /* 0x000fc80000001003 */
[----:B------:R-:W-:-:S04]  /*12db0*/  IADD3 R154, P2, PT, R5, R154, RZ ;  /* 0x0000009a059a7210 */ /* 0x000fc80007f5e0ff */
[----:B------:R-:W-:-:S09]  /*12dc0*/  LEA.HI.X.SX32 R153, R3, R153, 0x1, P2 ;  /* 0x0000009903997211 */ /* 0x000fd200010f0eff */
.L_x_6947:
[C---:B------:R-:W-:Y:S01]  /*12dd0*/  IMAD.SHL.U32 R3, R128.reuse, 0x20, RZ ;  /* 0x0000002080037824 */ /* 0x040fe200078e00ff */
[C---:B------:R-:W-:Y:S01]  /*12de0*/  LEA R8, P2, R128.reuse, R154, 0x5 ;  /* 0x0000009a80087211 */ /* 0x040fe200078428ff */
[----:B------:R-:W-:Y:S01]  /*12df0*/  @!P1 IMAD.MOV.U32 R155, RZ, RZ, R153 ;  /* 0x000000ffff9b9224 */ /* 0x000fe200078e0099 */
[--C-:B------:R-:W-:Y:S02]  /*12e00*/  SHF.L.U64.HI R4, R128, 0x5, R129.reuse ;  /* 0x0000000580047819 */ /* 0x100fe40000010281 */
[----:B------:R-:W-:Y:S02]  /*12e10*/  IADD3 R6, P3, PT, R8, R3, RZ ;  /* 0x0000000308067210 */ /* 0x000fe40007f7e0ff */
[----:B------:R-:W-:Y:S01]  /*12e20*/  LEA.HI.X R9, R128, R153, R129, 0x5, P2 ;  /* 0x0000009980097211 */ /* 0x000fe200010f2c81 */
[----:B------:R-:W-:Y:S01]  /*12e30*/  @!PT LDS RZ, [RZ] ;  /* 0x00000000fffff984 */ /* 0x000fe20000000800 */
[----:B------:R-:W-:Y:S01]  /*12e40*/  @!PT LDS RZ, [RZ] ;  /* 0x00000000fffff984 */ /* 0x000fe20000000800 */
[----:B------:R-:W-:Y:S01]  /*12e50*/  @!PT LDS RZ, [RZ] ;  /* 0x00000000fffff984 */ /* 0x000fe20000000800 */
[----:B------:R1:W-:Y:S01]  /*12e60*/  @!P1 LDGSTS.E.BYPASS.LTC128B.128 [R130+0x4000], desc[UR6][R154.64] ;  /* 0x040000009a829fae */ /* 0x0003e2000b981a06 */
[----:B------:R-:W-:Y:S02]  /*12e70*/  IADD3 R10, P2, PT, R6, R3, RZ ;  /* 0x00000003060a7210 */ /* 0x000fe40007f5e0ff */
[----:B------:R-:W-:Y:S01]  /*12e80*/  IADD3.X R7, PT, PT, R9, R4, RZ, P3, !PT ;  /* 0x0000000409077210 */ /* 0x000fe20001ffe4ff */
[----:B------:R2:W-:Y:S03]  /*12e90*/  @P1 STS.128 [R130+0x4000], RZ ;  /* 0x004000ff82001388 */ /* 0x0005e60000000c00 */
[----:B------:R-:W-:Y:S01]  /*12ea0*/  @!P0 MOV R5, R7 ;  /* 0x0000000700058202 */ /* 0x000fe20000000f00 */
[----:B------:R-:W-:-:S02]  /*12eb0*/  IMAD.X R11, R7, 0x1, R4, P2 ;  /* 0x00000001070b7824 */ /* 0x000fc400010e0604 */
[----:B------:R-:W-:Y:S02]  /*12ec0*/  @!P0 IMAD.MOV.U32 R4, RZ, RZ, R6 ;  /* 0x000000ffff048224 */ /* 0x000fe400078e0006 */
        /* <DEDUP_REMOVED lines=37> */
.L_x_6945:
[----:B------:R-:W-:Y:S01]  /*13120*/  FMNMX3.FTZ R3, R102, R28, R34, !PT ;  /* 0x0000001c66037276 */ /* 0x000fe20007810022 */
[----:B------:R-:W-:Y:S01]  /*13130*/  LDSM.16.MT88.4 R16, [R151+0x8000] ;  /* 0x008000009710783b */ /* 0x000fe20000004200 */
[----:B--2---:R-:W-:Y:S02]  /*13140*/  FMNMX3.FTZ R7, R101, R30, R26, !PT ;  /* 0x0000001e65077276 */ /* 0x004fe4000781001a */
        /* <DEDUP_REMOVED lines=34> */
[----:B------:R-:W-:Y:S01]  /*13370*/  ISETP.GT.AND P0, PT, R105, R152, PT ;  /* 0x000000986900720c */ /* 0x000fe20003f04270 */
        /* <DEDUP_REMOVED lines=40> */
[----:B------:R-:W-:-:S02]  /*13600*/  @P0 IADD3 R103, PT, PT, R103, -0x3, RZ ;  /* 0xfffffffd67670810 */ /* 0x000fc40007ffe0ff */
        /* <DEDUP_REMOVED lines=122> */
[-C--:B------:R-:W-:Y:S01]  /*13db0*/  MOV R102, R24.reuse ;  /* 0x0000001800667202 */ /* 0x080fe20000000f00 */
        /* <DEDUP_REMOVED lines=9> */
[----:B------:R-:W-:Y:S01]  /*13e50*/  FADD.FTZ R118, R117, R118 ;  /* 0x0000007675767221 */ /* 0x000fe20000010000 */
[----:B------:R-:W-:-:S02]  /*13e60*/  @P0 MOV R102, R24 ;  /* 0x0000001800660202 */ /* 0x000fc40000000f00 */
        /* <DEDUP_REMOVED lines=102> */
[----:B------:R-:W-:Y:S01]  /*144d0*/  HMMA.16816.F32 R84, R4, R14, R84 ;  /* 0x0000000e0454723c */ /* 0x000fe20000001854 */
[----:B------:R-:W-:-:S04]  /*144e0*/  NOP ;  /* 0x0000000000007918 */ /* 0x000fc80000000000 */
[----:B------:R-:W-:-:S15]  /*144f0*/  @P0 BRA `(.L_x_6948) ;  /* 0x0000000000040947 */ /* 0x000fde0003800000 */
.L_x_6942:
[----:B------:R-:W-:-:S07]  /*14500*/  IADD3 R103, PT, PT, R105, -0x1, RZ ;  /* 0xffffffff69677810 */ /* 0x000fce0007ffe0ff */
.L_x_6948:
[----:B------:R-:W-:-:S13]  /*14510*/  ISETP.GE.AND P0, PT, R103, R152, PT ;  /* 0x000000986700720c */ /* 0x000fda0003f06270 */
[----:B------:R-:W-:Y:S05]  /*14520*/  @!P0 BRA `(.L_x_6949) ;  /* 0x0000002c00e08947 */ /* 0x000fea0003800000 */
[----:B------:R-:W1:Y:S01]  /*14530*/  S2UR UR5, SR_CgaCtaId ;  /* 0x00000000000579c3 */ /* 0x000e620000008800 */
        /* <DEDUP_REMOVED lines=8> */
[----:B------:R-:W-:Y:S01]  /*145c0*/  UMOV UR13, 0x400 ;  /* 0x00000400000d7882 */ /* 0x000fe20000000000 */
[----:B------:R-:W-:Y:S01]  /*145d0*/  VIADD R171, R103, 0x1 ;  /* 0x0000000167ab7836 */ /* 0x000fe20000000000 */
[C---:B------:R-:W-:Y:S01]  /*145e0*/  LOP3.LUT R169, R170.reuse, 0x20, R169, 0xfe, !PT ;  /* 0x00000020aaa97812 */ /* 0x040fe200078efea9 */
[----:B------:R-:W2:Y:S01]  /*145f0*/  LDCU UR12, c[0x0][0x440] ;  /* 0x00008800ff0c77ac */ /* 0x000ea20008000800 */
[----:B------:R-:W-:Y:S01]  /*14600*/  IADD3 R170, PT, PT, R170, 0x40, RZ ;  /* 0x00000040aaaa7810 */ /* 0x000fe20007ffe0ff */
[----:B------:R-:W3:Y:S04]  /*14610*/  LDCU UR4, c[0x0][0x45c] ;  /* 0x00008b80ff0477ac */ /* 0x000ee80008000800 */
[----:B------:R-:W-:Y:S01]  /*14620*/  @!P3 IADD3 R168, P4, PT, RZ, -R168, RZ ;  /* 0x800000a8ffa8b210 */ /* 0x000fe20007f9e0ff */
[----:B------:R-:W4:Y:S01]  /*14630*/  LDCU.64 UR8, c[0x0][0x3a0] ;  /* 0x00007400ff0877ac */ /* 0x000f220008000a00 */
[----:B------:R-:W2:Y:S01]  /*14640*/  LDCU.64 UR10, c[0x0][0x3a8] ;  /* 0x00007500ff0a77ac */ /* 0x000ea20008000a00 */
[----:B-1----:R-:W-:-:S12]  /*14650*/  ULEA UR5, UR5, UR13, 0x18 ;  /* 0x0000000d05057291 */ /* 0x002fd8000f8ec0ff */
.L_x_6953:
[----:B--2---:R-:W-:Y:S01]  /*14660*/  ISETP.GE.AND P2, PT, R166, UR12, PT ;  /* 0x0000000ca6007c0c */ /* 0x004fe2000bf46270 */
[----:B------:R-:W1:Y:S01]  /*14670*/  @!P3 LDC R102, c[0x0][0x3c0] ;  /* 0x0000f000ff66bb82 */ /* 0x000e620000000800 */
[----:B------:R-:W-:Y:S01]  /*14680*/  ISETP.GE.AND P1, PT, R100, UR12, PT ;  /* 0x0000000c64007c0c */ /* 0x000fe2000bf26270 */
[----:B------:R-:W-:Y:S06]  /*14690*/  DEPBAR.LE SB0, 0x0 ;  /* 0x000080000000791a */ /* 0x000fec0000000000 */
[----:B------:R-:W2:Y:S08]  /*146a0*/  LDC R155, c[0x0][0x3c4] ;  /* 0x0000f100ff9b7b82 */ /* 0x000eb00000000800 */
[----:B------:R-:W-:Y:S01]  /*146b0*/  BAR.SYNC.DEFER_BLOCKING 0x0 ;  /* 0x0000000000007b1d */ /* 0x000fe20000010000 */
[----:B------:R-:W-:Y:S05]  /*146c0*/  IMAD.SHL.U32 R167, R158, 0x8, RZ ;  /* 0x000000089ea77824 */ /* 0x000fea00078e00ff */
[C---:B------:R-:W-:Y:S02]  /*146d0*/  LOP3.LUT R5, R167.reuse, 0x1f8, RZ, 0xc0, !PT ;  /* 0x000001f8a7057812 */ /* 0x040fe400078ec0ff */
[----:B------:R-:W-:Y:S02]  /*146e0*/  LOP3.LUT R101, R167, 0x1e00, RZ, 0xc0, !PT ;  /* 0x00001e00a7657812 */ /* 0x000fe400078ec0ff */
[----:B------:R-:W-:Y:S01]  /*146f0*/  LOP3.LUT R4, R5, 0x38, R158, 0x78, !PT ;  /* 0x0000003805047812 */ /* 0x000fe200078e789e */
[----:B------:R-:W-:Y:S03]  /*14700*/  IMAD.MOV.U32 R5, RZ, RZ, R156 ;  /* 0x000000ffff057224 */ /* 0x000fe600078e009c */
[----:B------:R-:W-:Y:S01]  /*14710*/  LOP3.LUT R101, R4, R101, RZ, 0xfc, !PT ;  /* 0x0000006504657212 */ /* 0x000fe200078efcff */
[----:B------:R-:W-:Y:S02]  /*14720*/  IMAD.MOV.U32 R4, RZ, RZ, R157 ;  /* 0x000000ffff047224 */ /* 0x000fe400078e009d */
        /* <DEDUP_REMOVED lines=67> */
.L_x_6950:
        /* <DEDUP_REMOVED lines=53> */
[----:B------:R-:W5:Y:S04]  /*14eb0*/  LDSM.16.M88.4 R112, [R146+0x4800] ;  /* 0x004800009270783b */ /* 0x000f680000000200 */
[----:B------:R-:W3:Y:S04]  /*14ec0*/  LDSM.16.M88.4 R116, [R146+0x5000] ;  /* 0x005000009274783b */ /* 0x000ee80000000200 */
[----:B------:R-:W0:Y:S04]  /*14ed0*/  LDGDEPBAR ;  /* 0x00000000000079af */ /* 0x000e280000000000 */
[----:B------:R-:W4:Y:S04]  /*14ee0*/  LDSM.16.M88.4 R120, [R146+0x5800] ;  /* 0x005800009278783b */ /* 0x000f280000000200 */
[----:B------:R-:W-:Y:S04]  /*14ef0*/  LDSM.16.M88.4 R124, [R145] ;  /* 0x00000000917c783b */ /* 0x000fe80000000200 */
[----:B------:R-:W1:Y:S04]  /*14f00*/  LDSM.16.M88.4 R128, [R142+0x4000] ;  /* 0x004000008e80783b */ /* 0x000e680000000200 */
[----:B------:R-:W1:Y:S04]  /*14f10*/  LDSM.16.M88.4 R132, [R142+0x4800] ;  /* 0x004800008e84783b */ /* 0x000e680000000200 */
[----:B------:R-:W1:Y:S01]  /*14f20*/  LDSM.16.M88.4 R136, [R142+0x5000] ;  /* 0x005000008e88783b */ /* 0x000e620000000200 */
[C---:B--2---:R-:W-:Y:S08]  /*14f30*/  HMMA.16816.F32 R4, R104.reuse, R108, RZ ;  /* 0x0000006c6804723c */ /* 0x044ff000000018ff */
[C---:B------:R-:W-:Y:S01]  /*14f40*/  HMMA.16816.F32 R8, R104.reuse, R110, RZ ;  /* 0x0000006e6808723c */ /* 0x040fe200000018ff */
[----:B------:R-:W2:Y:S07]  /*14f50*/  LDSM.16.M88.4 R108, [R142+0x5800] ;  /* 0x005800008e6c783b */ /* 0x000eae0000000200 */
[C---:B-----5:R-:W-:Y:S08]  /*14f60*/  HMMA.16816.F32 R12, R104.reuse, R112, RZ ;  /* 0x00000070680c723c */ /* 0x060ff000000018ff */
[C---:B------:R-:W-:Y:S01]  /*14f70*/  HMMA.16816.F32 R16, R104.reuse, R114, RZ ;  /* 0x000000726810723c */ /* 0x040fe200000018ff */
[----:B------:R-:W-:Y:S07]  /*14f80*/  LDSM.16.M88.4 R112, [R141+0x4000] ;  /* 0x004000008d70783b */ /* 0x000fee0000000200 */
[C---:B---3--:R-:W-:Y:S08]  /*14f90*/  HMMA.16816.F32 R20, R104.reuse, R116, RZ ;  /* 0x000000746814723c */ /* 0x048ff000000018ff */
[C---:B------:R-:W-:Y:S01]  /*14fa0*/  HMMA.16816.F32 R24, R104.reuse, R118, RZ ;  /* 0x000000766818723c */ /* 0x040fe200000018ff */
[----:B------:R-:W-:Y:S07]  /*14fb0*/  LDSM.16.M88.4 R116, [R141+0x4800] ;  /* 0x004800008d74783b */ /* 0x000fee0000000200 */
[C---:B----4-:R-:W-:Y:S08]  /*14fc0*/  HMMA.16816.F32 R28, R104.reuse, R120, RZ ;  /* 0x00000078681c723c */ /* 0x050ff000000018ff */
[----:B------:R-:W-:Y:S01]  /*14fd0*/  HMMA.16816.F32 R32, R104, R122, RZ ;  /* 0x0000007a6820723c */ /* 0x000fe200000018ff */
[----:B------:R-:W3:Y:S04]  /*14fe0*/  LDSM.16.M88.4 R104, [R144] ;  /* 0x000000009068783b */ /* 0x000ee80000000200 */
[----:B------:R-:W4:Y:S03]  /*14ff0*/  LDSM.16.M88.4 R120, [R141+0x5000] ;  /* 0x005000008d78783b */ /* 0x000f260000000200 */
        /* <DEDUP_REMOVED lines=8> */
[----:B------:R-:W-:Y:S01]  /*15080*/  HMMA.16816.F32 R32, R124, R110, R32 ;  /* 0x0000006e7c20723c */ /* 0x000fe20000001820 */
[----:B------:R-:W-:Y:S04]  /*15090*/  LDSM.16.M88.4 R108, [R143] ;  /* 0x000000008f6c783b */ /* 0x000fe80000000200 */
[----:B------:R-:W-:Y:S03]  /*150a0*/  LDSM.16.M88.4 R124, [R140+0x4800] ;  /* 0x004800008c7c783b */ /* 0x000fe60000000200 */
[C---:B---3--:R-:W-:Y:S08]  /*150b0*/  HMMA.16816.F32 R4, R104.reuse, R112, R4 ;  /* 0x000000706804723c */ /* 0x048ff00000001804 */
        /* <DEDUP_REMOVED lines=8> */
[C---:B-1----:R-:W-:Y:S08]  /*15140*/  HMMA.16816.F32 R28, R104.reuse, R128, R28 ;  /* 0x00000080681c723c */ /* 0x042ff0000000181c */
[----:B------:R-:W-:Y:S01]  /*15150*/  HMMA.16816.F32 R32, R104, R130, R32 ;  /* 0x000000826820723c */ /* 0x000fe20000001820 */
[----:B------:R-:W-:Y:S04]  /*15160*/  LDSM.16.M88.4 R104, [R147+0x2000] ;  /* 0x002000009368783b */ /* 0x000fe80000000200 */
[----:B------:R-:W-:Y:S03]  /*15170*/  LDSM.16.M88.4 R128, [R146+0x7000] ;  /* 0x007000009280783b */ /* 0x000fe60000000200 */
[C---:B--2---:R-:W-:Y:S08]  /*15180*/  HMMA.16816.F32 R4, R108.reuse, R112, R4 ;  /* 0x000000706c04723c */ /* 0x044ff00000001804 */
[C---:B------:R-:W-:Y:S01]  /*15190*/  HMMA.16816.F32 R8, R108.reuse, R114, R8 ;  /* 0x000000726c08723c */ /* 0x040fe20000001808 */
[----:B------:R-:W1:Y:S07]  /*151a0*/  LDSM.16.M88.4 R112, [R146+0x6000] ;  /* 0x006000009270783b */ /* 0x000e6e0000000200 */
        /* <DEDUP_REMOVED lines=44> */
[----:B------:R-:W3:Y:S01]  /*15470*/  LDSM.16.M88.4 R120, [R140+0x7000] ;  /* 0x007000008c78783b */ /* 0x000ee20000000200 */
[----:B------:R-:W-:Y:S04]  /*15480*/  DEPBAR.LE SB0, 0x0 ;  /* 0x000080000000791a */ /* 0x000fe80000000000 */
[----:B------:R-:W-:Y:S02]  /*15490*/  BAR.SYNC.DEFER_BLOCKING 0x0 ;  /* 0x0000000000007b1d */ /* 0x000fe40000010000 */
[C---:B--2---:R-:W-:Y:S08]  /*154a0*/  HMMA.16816.F32 R28, R104.reuse, R124, R28 ;  /* 0x0000007c681c723c */ /* 0x044ff0000000181c */
[----:B------:R-:W-:Y:S08]  /*154b0*/  HMMA.16816.F32 R32, R104, R126, R32 ;  /* 0x0000007e6820723c */ /* 0x000ff00000001820 */
[C---:B-1----:R-:W-:Y:S08]  /*154c0*/  HMMA.16816.F32 R4, R108.reuse, R112, R4 ;  /* 0x000000706c04723c */ /* 0x042ff00000001804 */
[C---:B------:R-:W-:Y:S08]  /*154d0*/  HMMA.16816.F32 R8, R108.reuse, R114, R8 ;  /* 0x000000726c08723c */ /* 0x040ff00000001808 */
[C---:B----4-:R-:W-:Y:S08]  /*154e0*/  HMMA.16816.F32 R12, R108.reuse, R116, R12 ;  /* 0x000000746c0c723c */ /* 0x050ff0000000180c */
        /* <DEDUP_REMOVED lines=79> */
.L_x_6952:
        /* <DEDUP_REMOVED lines=51> */
.L_x_6951:
[C---:B--2---:R-:W-:Y:S01]  /*15d10*/  IADD3 R101, PT, PT, R169.reuse, -0x20, RZ ;  /* 0xffffffe0a9657810 */ /* 0x044fe20007ffe0ff */
[----:B------:R-:W-:Y:S01]  /*15d20*/  LDSM.16.MT88.4 R108, [R150+0x8000] ;  /* 0x00800000966c783b */ /* 0x000fe20000004200 */
[----:B------:R-:W-:Y:S02]  /*15d30*/  I2FP.F32.S32 R103, R169 ;  /* 0x000000a900677245 */ /* 0x000fe40000201400 */
[C---:B------:R-:W-:Y:S02]  /*15d40*/  IADD3 R102, PT, PT, R169.reuse, -0x1f, RZ ;  /* 0xffffffe1a9667810 */ /* 0x040fe40007ffe0ff */
[----:B------:R-:W-:Y:S01]  /*15d50*/  I2FP.F32.S32 R101, R101 ;  /* 0x0000006500657245 */ /* 0x000fe20000201400 */
[CC--:B------:R-:W-:Y:S01]  /*15d60*/  FFMA.FTZ R22, R0.reuse, R103.reuse, R22 ;  /* 0x0000006700167223 */ /* 0x0c0fe20000010016 */
[C---:B------:R-:W-:Y:S01]  /*15d70*/  FFMA.FTZ R20, R0.reuse, R103, R20 ;  /* 0x0000006700147223 */ /* 0x040fe20000010014 */
[----:B------:R-:W-:Y:S01]  /*15d80*/  I2FP.F32.S32 R102, R102 ;  /* 0x0000006600667245 */ /* 0x000fe20000201400 */
[----:B------:R-:W-:Y:S01]  /*15d90*/  LDSM.16.MT88.4 R112, [R149+0x8000] ;  /* 0x008000009570783b */ /* 0x000fe20000004200 */
[C---:B------:R-:W-:Y:S01]  /*15da0*/  IADD3 R104, PT, PT, R169.reuse, -0x17, RZ ;  /* 0xffffffe9a9687810 */ /* 0x040fe20007ffe0ff */
[CC--:B------:R-:W-:Y:S01]  /*15db0*/  FFMA.FTZ R6, R0.reuse, R101.reuse, R6 ;  /* 0x0000006500067223 */ /* 0x0c0fe20000010006 */
[C---:B------:R-:W-:Y:S01]  /*15dc0*/  IADD3 R103, PT, PT, R169.reuse, -0x18, RZ ;  /* 0xffffffe8a9677810 */ /* 0x040fe20007ffe0ff */
[C---:B------:R-:W-:Y:S01]  /*15dd0*/  FFMA.FTZ R4, R0.reuse, R101, R4 ;  /* 0x0000006500047223 */ /* 0x040fe20000010004 */
[----:B------:R-:W-:Y:S01]  /*15de0*/  I2FP.F32.S32 R104, R104 ;  /* 0x0000006800687245 */ /* 0x000fe20000201400 */
        /* <DEDUP_REMOVED lines=9> */
[C---:B------:R-:W-:Y:S01]  /*15e80*/  FFMA.FTZ R8, R0.reuse, R103, R8 ;  /* 0x0000006700087223 */ /* 0x040fe20000010008 */
[----:B------:R-:W-:Y:S02]  /*15e90*/  I2FP.F32.S32 R102, R102 ;  /* 0x0000006600667245 */ /* 0x000fe40000201400 */
[C---:B------:R-:W-:Y:S01]  /*15ea0*/  IADD3 R104, PT, PT, R169.reuse, -0x7, RZ ;  /* 0xfffffff9a9687810 */ /* 0x040fe20007ffe0ff */
[CC--:B------:R-:W-:Y:S01]  /*15eb0*/  FFMA.FTZ R14, R0.reuse, R101.reuse, R14 ;  /* 0x00000065000e7223 */ /* 0x0c0fe2000001000e */
[C---:B------:R-:W-:Y:S01]  /*15ec0*/  IADD3 R103, PT, PT, R169.reuse, -0x8, RZ ;  /* 0xfffffff8a9677810 */ /* 0x040fe20007ffe0ff */
[C---:B------:R-:W-:Y:S01]  /*15ed0*/  FFMA.FTZ R12, R0.reuse, R101, R12 ;  /* 0x00000065000c7223 */ /* 0x040fe2000001000c */
[C---:B------:R-:W-:Y:S01]  /*15ee0*/  IADD3 R101, PT, PT, R169.reuse, 0x1, RZ ;  /* 0x00000001a9657810 */ /* 0x040fe20007ffe0ff */
[C---:B------:R-:W-:Y:S01]  /*15ef0*/  FFMA.FTZ R15, R0.reuse, R102, R15 ;  /* 0x00000066000f7223 */ /* 0x040fe2000001000f */
[----:B------:R-:W-:Y:S01]  /*15f00*/  I2FP.F32.S32 R104, R104 ;  /* 0x0000006800687245 */ /* 0x000fe20000201400 */
[C---:B------:R-:W-:Y:S01]  /*15f10*/  FFMA.FTZ R13, R0.reuse, R102, R13 ;  /* 0x00000066000d7223 */ /* 0x040fe2000001000d */
[----:B------:R-:W-:Y:S02]  /*15f20*/  I2FP.F32.S32 R103, R103 ;  /* 0x0000006700677245 */ /* 0x000fe40000201400 */
[----:B------:R-:W-:Y:S01]  /*15f30*/  IADD3 R102, PT, PT, R169, 0x9, RZ ;  /* 0x00000009a9667810 */ /* 0x000fe20007ffe0ff */
[C---:B------:R-:W-:Y:S01]  /*15f40*/  FFMA.FTZ R19, R0.reuse, R104, R19 ;  /* 0x0000006800137223 */ /* 0x040fe20000010013 */
[----:B------:R-:W-:Y:S01]  /*15f50*/  FMNMX3.FTZ R105, R3, R4, R5, !PT ;  /* 0x0000000403697276 */ /* 0x000fe20007810005 */
[C---:B------:R-:W-:Y:S01]  /*15f60*/  FFMA.FTZ R17, R0.reuse, R104, R17 ;  /* 0x0000006800117223 */ /* 0x040fe20000010011 */
[----:B------:R-:W-:Y:S01]  /*15f70*/  I2FP.F32.S32 R101, R101 ;  /* 0x0000006500657245 */ /* 0x000fe20000201400 */
[CC--:B------:R-:W-:Y:S01]  /*15f80*/  FFMA.FTZ R18, R0.reuse, R103.reuse, R18 ;  /* 0x0000006700127223 */ /* 0x0c0fe20000010012 */
[----:B------:R-:W-:Y:S01]  /*15f90*/  I2FP.F32.S32 R102, R102 ;  /* 0x0000006600667245 */ /* 0x000fe20000201400 */
[C---:B------:R-:W-:Y:S01]  /*15fa0*/  FFMA.FTZ R16, R0.reuse, R103, R16 ;  /* 0x0000006700107223 */ /* 0x040fe20000010010 */
[----:B------:R-:W-:Y:S01]  /*15fb0*/  IADD3 R104, PT, PT, R169, 0x10, RZ ;  /* 0x00000010a9687810 */ /* 0x000fe20007ffe0ff */
[CC--:B------:R-:W-:Y:S01]  /*15fc0*/  FFMA.FTZ R23, R0.reuse, R101.reuse, R23 ;  /* 0x0000006500177223 */ /* 0x0c0fe20000010017 */
[----:B------:R-:W-:Y:S01]  /*15fd0*/  FMNMX3.FTZ R105, R105, R8, R9, !PT ;  /* 0x0000000869697276 */ /* 0x000fe20007810009 */
[C---:B------:R-:W-:Y:S01]  /*15fe0*/  FFMA.FTZ R21, R0.reuse, R101, R21 ;  /* 0x0000006500157223 */ /* 0x040fe20000010015 */
[----:B------:R-:W-:Y:S01]  /*15ff0*/  IADD3 R103, PT, PT, R169, 0x8, RZ ;  /* 0x00000008a9677810 */ /* 0x000fe20007ffe0ff */
[C---:B------:R-:W-:Y:S01]  /*16000*/  FFMA.FTZ R27, R0.reuse, R102, R27 ;  /* 0x00000066001b7223 */ /* 0x040fe2000001001b */
[----:B------:R-:W-:Y:S01]  /*16010*/  I2FP.F32.S32 R101, R104 ;  /* 0x0000006800657245 */ /* 0x000fe20000201400 */
[C---:B------:R-:W-:Y:S01]  /*16020*/  FFMA.FTZ R25, R0.reuse, R102, R25 ;  /* 0x0000006600197223 */ /* 0x040fe20000010019 */
[----:B------:R-:W-:Y:S02]  /*16030*/  I2FP.F32.S32 R103, R103 ;  /* 0x0000006700677245 */ /* 0x000fe40000201400 */
[----:B------:R-:W-:Y:S01]  /*16040*/  FMNMX3.FTZ R105, R105, R12, R13, !PT ;  /* 0x0000000c69697276 */ /* 0x000fe2000781000d */
[-C--:B------:R-:W-:Y:S01]  /*16050*/  FFMA.FTZ R30, R0, R101.reuse, R30 ;  /* 0x00000065001e7223 */ /* 0x080fe2000001001e */
[----:B------:R-:W-:Y:S01]  /*16060*/  FMNMX3.FTZ R102, R2, R6, R7, !PT ;  /* 0x0000000602667276 */ /* 0x000fe20007810007 */
[C---:B------:R-:W-:Y:S01]  /*16070*/  FFMA.FTZ R28, R0.reuse, R101, R28 ;  /* 0x00000065001c7223 */ /* 0x040fe2000001001c */
        /* <DEDUP_REMOVED lines=28> */
[----:B------:R-:W-:Y:S05]  /*16240*/  FMNMX3.FTZ R104, R101, R34, R35, !PT ;  /* 0x0000002265687276 */ /* 0x000fea0007810023 */
        /* <DEDUP_REMOVED lines=50> */
[----:B------:R-:W-:Y:S01]  /*16570*/  FMUL.FTZ R43, R2, R43 ;  /* 0x0000002b022b7220 */ /* 0x000fe20000410000 */
[C---:B------:R-:W-:Y:S01]  /*16580*/  FMUL.FTZ R40, R3.reuse, R40 ;  /* 0x0000002803287220 */ /* 0x040fe20000410000 */
[----:B------:R-:W-:Y:S01]  /*16590*/  FMUL.FTZ R41, R3, R41 ;  /* 0x0000002903297220 */ /* 0x000fe20000410000 */
[--C-:B------:R-:W-:Y:S01]  /*165a0*/  FFMA.FTZ R155, R28, UR4, -R123.reuse ;  /* 0x000000041c9b7c23 */ /* 0x100fe2000801087b */
[--C-:B------:R-:W-:Y:S03]  /*165b0*/  FFMA.FTZ R174, R29, UR4, -R123.reuse ;  /* 0x000000041dae7c23 */ /* 0x100fe6000801087b */
[----:B------:R-:W4:Y:S01]  /*165c0*/  MUFU.EX2 R103, R103 ;  /* 0x0000006700677308 */ /* 0x000f220000000800 */
[----:B-1----:R-:W-:Y:S01]  /*165d0*/  F2FP.F16.F32.PACK_AB R97, R119, R121 ;  /* 0x000000797761723e */ /* 0x002fe200000000ff */
[----:B------:R-:W-:Y:S01]  /*165e0*/  LDSM.16.MT88.4 R28, [R151+0x9800] ;  /* 0x00980000971c783b */ /* 0x000fe20000004200 */
[--C-:B------:R-:W-:Y:S01]  /*165f0*/  FFMA.FTZ R175, R32, UR4, -R123.reuse ;  /* 0x0000000420af7c23 */ /* 0x100fe2000801087b */
        /* <DEDUP_REMOVED lines=44> */
[----:B------:R-:W-:Y:S01]  /*168c0*/  FMUL.FTZ R80, R3, R80 ;  /* 0x0000005003507220 */ /* 0x000fe20000410000 */
[----:B----4-:R-:W-:Y:S01]  /*168d0*/  F2FP.F16.F32.PACK_AB R98, R117, R118 ;  /* 0x000000767562723e */ /* 0x010fe200000000ff */
[----:B------:R-:W-:Y:S01]  /*168e0*/  FMUL.FTZ R81, R3, R81 ;  /* 0x0000005103517220 */ /* 0x000fe20000410000 */
[--C-:B------:R-:W-:Y:S01]  /*168f0*/  FFMA.FTZ R125, R14, UR4, -R124.reuse ;  /* 0x000000040e7d7c23 */ /* 0x100fe2000801087c */
[C---:B------:R-:W-:Y:S01]  /*16900*/  FMUL.FTZ R14, R2.reuse, R90 ;  /* 0x0000005a020e7220 */ /* 0x040fe20000410000 */
[--C-:B------:R-:W-:Y:S01]  /*16910*/  FFMA.FTZ R126, R15, UR4, -R124.reuse ;  /* 0x000000040f7e7c23 */ /* 0x100fe2000801087c */
[----:B------:R-:W-:Y:S01]  /*16920*/  FMUL.FTZ R15, R2, R91 ;  /* 0x0000005b020f7220 */ /* 0x000fe20000410000 */
[--C-:B------:R-:W-:Y:S01]  /*16930*/  FFMA.FTZ R127, R18, UR4, -R124.reuse ;  /* 0x00000004127f7c23 */ /* 0x100fe2000801087c */
[C---:B--2---:R-:W-:Y:S01]  /*16940*/  HMMA.16816.F32 R4, R96.reuse, R104, R4 ;  /* 0x000000686004723c */ /* 0x044fe20000001804 */
[----:B------:R-:W-:Y:S04]  /*16950*/  MUFU.EX2 R125, R125 ;  /* 0x0000007d007d7308 */ /* 0x000fe80000000800 */
[----:B------:R-:W-:Y:S01]  /*16960*/  FFMA.FTZ R128, R19, UR4, -R124 ;  /* 0x0000000413807c23 */ /* 0x000fe2000801087c */
[--C-:B------:R-:W-:Y:S01]  /*16970*/  FFMA.FTZ R129, R12, UR4, -R123.reuse ;  /* 0x000000040c817c23 */ /* 0x100fe2000801087b */
[----:B------:R-:W-:Y:S01]  /*16980*/  FMUL.FTZ R12, R3, R88 ;  /* 0x00000058030c7220 */ /* 0x000fe20000410000 */
[C---:B------:R-:W-:Y:S01]  /*16990*/  HMMA.16816.F32 R8, R96.reuse, R106, R8 ;  /* 0x0000006a6008723c */ /* 0x040fe20000001808 */
[----:B------:R-:W1:Y:S02]  /*169a0*/  LDSM.16.MT88.4 R104, [R151+0xa000] ;  /* 0x00a000009768783b */ /* 0x000e640000004200 */
[----:B------:R-:W2:Y:S01]  /*169b0*/  MUFU.EX2 R126, R126 ;  /* 0x0000007e007e7308 */ /* 0x000ea20000000800 */
[--C-:B------:R-:W-:Y:S01]  /*169c0*/  FFMA.FTZ R130, R13, UR4, -R123.reuse ;  /* 0x000000040d827c23 */ /* 0x100fe2000801087b */
[----:B------:R-:W-:Y:S01]  /*169d0*/  FMUL.FTZ R13, R3, R89 ;  /* 0x00000059030d7220 */ /* 0x000fe20000410000 */
[--C-:B------:R-:W-:Y:S01]  /*169e0*/  FFMA.FTZ R131, R16, UR4, -R123.reuse ;  /* 0x0000000410837c23 */ /* 0x100fe2000801087b */
[--C-:B------:R-:W-:Y:S01]  /*169f0*/  FFMA.FTZ R132, R17, UR4, -R123.reuse ;  /* 0x0000000411847c23 */ /* 0x100fe2000801087b */
[C---:B------:R-:W-:Y:S01]  /*16a00*/  FMUL.FTZ R18, R2.reuse, R86 ;  /* 0x0000005602127220 */ /* 0x040fe20000410000 */
[C---:B------:R-:W-:Y:S01]  /*16a10*/  HMMA.16816.F32 R36, R96.reuse, R108, R36 ;  /* 0x0000006c6024723c */ /* 0x040fe20000001824 */
[----:B------:R-:W-:Y:S03]  /*16a20*/  LDSM.16.MT88.4 R88, [R150+0x8800] ;  /* 0x008800009658783b */ /* 0x000fe60000004200 */
[----:B------:R-:W-:Y:S01]  /*16a30*/  MUFU.EX2 R127, R127 ;  /* 0x0000007f007f7308 */ /* 0x000fe20000000800 */
[----:B------:R-:W-:Y:S01]  /*16a40*/  FMUL.FTZ R19, R2, R87 ;  /* 0x0000005702137220 */ /* 0x000fe20000410000 */
[C---:B------:R-:W-:Y:S01]  /*16a50*/  FMUL.FTZ R16, R3.reuse, R84 ;  /* 0x0000005403107220 */ /* 0x040fe20000410000 */
[----:B------:R-:W-:Y:S01]  /*16a60*/  FMUL.FTZ R17, R3, R85 ;  /* 0x0000005503117220 */ /* 0x000fe20000410000 */
[--C-:B------:R-:W-:Y:S01]  /*16a70*/  FFMA.FTZ R133, R20, UR4, -R123.reuse ;  /* 0x0000000414857c23 */ /* 0x100fe2000801087b */
[--C-:B------:R-:W-:Y:S01]  /*16a80*/  FFMA.FTZ R134, R21, UR4, -R123.reuse ;  /* 0x0000000415867c23 */ /* 0x100fe2000801087b */
[C---:B------:R-:W-:Y:S01]  /*16a90*/  HMMA.16816.F32 R40, R96.reuse, R110, R40 ;  /* 0x0000006e6028723c */ /* 0x040fe20000001828 */
[----:B------:R-:W4:Y:S03]  /*16aa0*/  LDSM.16.MT88.4 R108, [R150+0xa000] ;  /* 0x00a00000966c783b */ /* 0x000f260000004200 */
[----:B------:R-:W5:Y:S01]  /*16ab0*/  MUFU.EX2 R128, R128 ;  /* 0x0000008000807308 */ /* 0x000f620000000800 */
[----:B--2---:R-:W-:Y:S01]  /*16ac0*/  F2FP.F16.F32.PACK_AB R85, R126, R125 ;  /* 0x0000007d7e55723e */ /* 0x004fe200000000ff */
[----:B------:R-:W-:Y:S01]  /*16ad0*/  FFMA.FTZ R123, R33, UR4, -R123 ;  /* 0x00000004217b7c23 */ /* 0x000fe2000801087b */
[----:B------:R-:W-:Y:S01]  /*16ae0*/  FFMA.FTZ R121, R2, R173, R121 ;  /* 0x000000ad02797223 */ /* 0x000fe20000010079 */
[----:B------:R-:W-:Y:S01]  /*16af0*/  ISETP.GT.AND P0, PT, R171, R152, PT ;  /* 0x00000098ab00720c */ /* 0x000fe20003f04270 */
[----:B------:R-:W-:Y:S01]  /*16b00*/  FFMA.FTZ R122, R3, R172, R122 ;  /* 0x000000ac037a7223 */ /* 0x000fe2000001007a */
[C---:B------:R-:W-:Y:S04]  /*16b10*/  HMMA.16816.F32 R44, R96.reuse, R112, R44 ;  /* 0x00000070602c723c */ /* 0x040fe8000000182c */
        /* <DEDUP_REMOVED lines=16> */
[----:B--2---:R-:W-:Y:S03]  /*16c20*/  F2FP.F16.F32.PACK_AB R84, R130, R129 ;  /* 0x000000818254723e */ /* 0x004fe600000000ff */
        /* <DEDUP_REMOVED lines=9> */
[----:B------:R-:W4:Y:S08]  /*16cc0*/  LDSM.16.MT88.4 R108, [R151+0x8800] ;  /* 0x00880000976c783b */ /* 0x000f300000004200 */
[----:B------:R-:W5:Y:S01]  /*16cd0*/  MUFU.EX2 R136, R136 ;  /* 0x0000008800887308 */ /* 0x000f620000000800 */
        /* <DEDUP_REMOVED lines=11> */
[C---:B----4-:R-:W-:Y:S01]  /*16d90*/  HMMA.16816.F32 R4, R84.reuse, R108, R4 ;  /* 0x0000006c5404723c */ /* 0x050fe20000001804 */
[----:B------:R-:W3:Y:S08]  /*16da0*/  LDSM.16.MT88.4 R104, [R150+0xa800] ;  /* 0x00a800009668783b */ /* 0x000ef00000004200 */
[----:B------:R-:W-:Y:S01]  /*16db0*/  MUFU.EX2 R174, R174 ;  /* 0x000000ae00ae7308 */ /* 0x000fe20000000800 */
[C---:B------:R-:W-:Y:S01]  /*16dc0*/  HMMA.16816.F32 R8, R84.reuse, R110, R8 ;  /* 0x0000006e5408723c */ /* 0x040fe20000001808 */
[----:B------:R-:W-:Y:S08]  /*16dd0*/  LDSM.16.MT88.4 R108, [R149+0x9000] ;  /* 0x00900000956c783b */ /* 0x000ff00000004200 */
[----:B------:R-:W-:Y:S01]  /*16de0*/  MUFU.EX2 R175, R175 ;  /* 0x000000af00af7308 */ /* 0x000fe20000000800 */
[C---:B------:R-:W-:Y:S08]  /*16df0*/  HMMA.16816.F32 R36, R84.reuse, R88, R36 ;  /* 0x000000585424723c */ /* 0x040ff00000001824 */
[C---:B------:R-:W-:Y:S01]  /*16e00*/  HMMA.16816.F32 R40, R84.reuse, R90, R40 ;  /* 0x0000005a5428723c */ /* 0x040fe20000001828 */
[----:B------:R-:W4:Y:S07]  /*16e10*/  LDSM.16.MT88.4 R88, [R149+0xa800] ;  /* 0x00a800009558783b */ /* 0x000f2e0000004200 */
[C---:B--2---:R-:W-:Y:S08]  /*16e20*/  HMMA.16816.F32 R44, R84.reuse, R92, R44 ;  /* 0x0000005c542c723c */ /* 0x044ff0000000182c */
[C---:B------:R-:W-:Y:S01]  /*16e30*/  HMMA.16816.F32 R48, R84.reuse, R94, R48 ;  /* 0x0000005e5430723c */ /* 0x040fe20000001830 */
[----:B------:R-:W2:Y:S07]  /*16e40*/  LDSM.16.MT88.4 R92, [R148+0xa800] ;  /* 0x00a80000945c783b */ /* 0x000eae0000004200 */
[C---:B------:R-:W-:Y:S03]  /*16e50*/  HMMA.16816.F32 R52, R84.reuse, R112, R52 ;  /* 0x000000705434723c */ /* 0x040fe60000001834 */
[--C-:B------:R-:W-:Y:S01]  /*16e60*/  FFMA.FTZ R112, R22, UR4, -R124.reuse ;  /* 0x0000000416707c23 */ /* 0x100fe2000801087c */
[----:B-----5:R-:W-:Y:S01]  /*16e70*/  F2FP.F16.F32.PACK_AB R22, R136, R135 ;  /* 0x000000878816723e */ /* 0x020fe200000000ff */
[--C-:B------:R-:W-:Y:S03]  /*16e80*/  FFMA.FTZ R113, R23, UR4, -R124.reuse ;  /* 0x0000000417717c23 */ /* 0x100fe6000801087c */
[C---:B------:R-:W-:Y:S01]  /*16e90*/  HMMA.16816.F32 R56, R84.reuse, R114, R56 ;  /* 0x000000725438723c */ /* 0x040fe20000001838 */
[----:B------:R-:W-:Y:S02]  /*16ea0*/  MUFU.EX2 R112, R112 ;  /* 0x0000007000707308 */ /* 0x000fe40000000800 */
[--C-:B------:R-:W-:Y:S01]  /*16eb0*/  FFMA.FTZ R114, R26, UR4, -R124.reuse ;  /* 0x000000041a727c23 */ /* 0x100fe2000801087c */
[--C-:B------:R-:W-:Y:S01]  /*16ec0*/  FFMA.FTZ R115, R27, UR4, -R124.reuse ;  /* 0x000000041b737c23 */ /* 0x100fe2000801087c */
[----:B------:R-:W-:Y:S01]  /*16ed0*/  FFMA.FTZ R124, R35, UR4, -R124 ;  /* 0x00000004237c7c23 */ /* 0x000fe2000801087c */
[----:B------:R-:W-:Y:S02]  /*16ee0*/  LDSM.16.MT88.4 R24, [R148+0x9000] ;  /* 0x009000009418783b */ /* 0x000fe40000004200 */
[C---:B-1----:R-:W-:Y:S03]  /*16ef0*/  HMMA.16816.F32 R60, R84.reuse, R96, R60 ;  /* 0x00000060543c723c */ /* 0x042fe6000000183c */
[----:B------:R-:W1:Y:S03]  /*16f00*/  MUFU.EX2 R113, R113 ;  /* 0x0000007100717308 */ /* 0x000e660000000800 */
[----:B------:R-:W-:Y:S02]  /*16f10*/  LDSM.16.MT88.4 R32, [R151+0xb800] ;  /* 0x00b800009720783b */ /* 0x000fe40000004200 */
[C---:B------:R-:W-:Y:S05]  /*16f20*/  HMMA.16816.F32 R64, R84.reuse, R98, R64 ;  /* 0x000000625440723c */ /* 0x040fea0000001840 */
[----:B------:R-:W-:Y:S01]  /*16f30*/  MUFU.EX2 R114, R114 ;  /* 0x0000007200727308 */ /* 0x000fe20000000800 */
[----:B------:R-:W5:Y:S02]  /*16f40*/  LDSM.16.MT88.4 R96, [R151+0x9000] ;  /* 0x009000009760783b */ /* 0x000f640000004200 */
[C---:B---3--:R-:W-:Y:S07]  /*16f50*/  HMMA.16816.F32 R68, R84.reuse, R104, R68 ;  /* 0x000000685444723c */ /* 0x048fee0000001844 */
[----:B------:R-:W3:Y:S01]  /*16f60*/  MUFU.EX2 R115, R115 ;  /* 0x0000007300737308 */ /* 0x000ee20000000800 */
[----:B-1----:R-:W-:Y:S01]  /*16f70*/  F2FP.F16.F32.PACK_AB R21, R113, R112 ;  /* 0x000000707115723e */ /* 0x002fe200000000ff */
[C---:B------:R-:W-:Y:S01]  /*16f80*/  HMMA.16816.F32 R72, R84.reuse, R106, R72 ;  /* 0x0000006a5448723c */ /* 0x040fe20000001848 */
[----:B------:R-:W1:Y:S07]  /*16f90*/  LDSM.16.MT88.4 R104, [R150+0x9000] ;  /* 0x009000009668783b */ /* 0x000e6e0000004200 */
[----:B------:R-:W1:Y:S01]  /*16fa0*/  MUFU.EX2 R124, R124 ;  /* 0x0000007c007c7308 */ /* 0x000e620000000800 */
[C---:B----4-:R-:W-:Y:S03]  /*16fb0*/  HMMA.16816.F32 R76, R84.reuse, R88, R76 ;  /* 0x00000058544c723c */ /* 0x050fe6000000184c */
[----:B---3--:R-:W-:Y:S05]  /*16fc0*/  F2FP.F16.F32.PACK_AB R23, R115, R114 ;  /* 0x000000727317723e */ /* 0x008fea00000000ff */
[C---:B------:R-:W-:Y:S01]  /*16fd0*/  HMMA.16816.F32 R80, R84.reuse, R90, R80 ;  /* 0x0000005a5450723c */ /* 0x040fe20000001850 */
[----:B------:R-:W-:Y:S07]  /*16fe0*/  LDSM.16.MT88.4 R88, [R150+0xb000] ;  /* 0x00b000009658783b */ /* 0x000fee0000004200 */
[C---:B--2---:R-:W-:Y:S08]  /*16ff0*/  HMMA.16816.F32 R12, R84.reuse, R92, R12 ;  /* 0x0000005c540c723c */ /* 0x044ff0000000180c */
[----:B------:R-:W-:Y:S01]  /*17000*/  HMMA.16816.F32 R16, R84, R94, R16 ;  /* 0x0000005e5410723c */ /* 0x000fe20000001810 */
[----:B------:R-:W2:Y:S07]  /*17010*/  LDSM.16.MT88.4 R84, [R151+0xb000] ;  /* 0x00b000009754783b */ /* 0x000eae0000004200 */
[C---:B-----5:R-:W-:Y:S01]  /*17020*/  HMMA.16816.F32 R4, R20.reuse, R96, R4 ;  /* 0x000000601404723c */ /* 0x060fe20000001804 */
[----:B------:R-:W3:Y:S07]  /*17030*/  LDSM.16.MT88.4 R92, [R149+0xb000] ;  /* 0x00b00000955c783b */ /* 0x000eee0000004200 */
[C---:B------:R-:W-:Y:S08]  /*17040*/  HMMA.16816.F32 R8, R20.reuse, R98, R8 ;  /* 0x000000621408723c */ /* 0x040ff00000001808 */
[C---:B-1----:R-:W-:Y:S08]  /*17050*/  HMMA.16816.F32 R36, R20.reuse, R104, R36 ;  /* 0x000000681424723c */ /* 0x042ff00000001824 */
[C---:B------:R-:W-:Y:S01]  /*17060*/  HMMA.16816.F32 R40, R20.reuse, R106, R40 ;  /* 0x0000006a1428723c */ /* 0x040fe20000001828 */
[----:B------:R-:W-:Y:S07]  /*17070*/  LDSM.16.MT88.4 R104, [R149+0x9800] ;  /* 0x009800009568783b */ /* 0x000fee0000004200 */
[C---:B------:R-:W-:Y:S08]  /*17080*/  HMMA.16816.F32 R44, R20.reuse, R108, R44 ;  /* 0x0000006c142c723c */ /* 0x040ff0000000182c */
[C---:B------:R-:W-:Y:S01]  /*17090*/  HMMA.16816.F32 R48, R20.reuse, R110, R48 ;  /* 0x0000006e1430723c */ /* 0x040fe20000001830 */
[----:B------:R-:W-:Y:S07]  /*170a0*/  LDSM.16.MT88.4 R108, [R148+0x9800] ;  /* 0x00980000946c783b */ /* 0x000fee0000004200 */
[C---:B------:R-:W-:Y:S08]  /*170b0*/  HMMA.16816.F32 R52, R20.reuse, R24, R52 ;  /* 0x000000181434723c */ /* 0x040ff00000001834 */
[C---:B------:R-:W-:Y:S01]  /*170c0*/  HMMA.16816.F32 R56, R20.reuse, R26, R56 ;  /* 0x0000001a1438723c */ /* 0x040fe20000001838 */
[----:B------:R-:W1:Y:S07]  /*170d0*/  LDSM.16.MT88.4 R24, [R148+0xb000] ;  /* 0x00b000009418783b */ /* 0x000e6e0000004200 */
[C---:B--2---:R-:W-:Y:S03]  /*170e0*/  HMMA.16816.F32 R60, R20.reuse, R84, R60 ;  /* 0x00000054143c723c */ /* 0x044fe6000000183c */
[----:B------:R-:W-:Y:S02]  /*170f0*/  F2FP.F16.F32.PACK_AB R85, R138, R137 ;  /* 0x000000898a55723e */ /* 0x000fe400000000ff */
[----:B------:R-:W-:Y:S03]  /*17100*/  F2FP.F16.F32.PACK_AB R84, R174, R155 ;  /* 0x0000009bae54723e */ /* 0x000fe600000000ff */
[C---:B------:R-:W-:Y:S03]  /*17110*/  HMMA.16816.F32 R64, R20.reuse, R86, R64 ;  /* 0x000000561440723c */ /* 0x040fe60000001840 */
[----:B------:R-:W-:Y:S05]  /*17120*/  F2FP.F16.F32.PACK_AB R87, R124, R139 ;  /* 0x0000008b7c57723e */ /* 0x000fea00000000ff */
[C---:B------:R-:W-:Y:S08]  /*17130*/  HMMA.16816.F32 R68, R20.reuse, R88, R68 ;  /* 0x000000581444723c */ /* 0x040ff00000001844 */
[C---:B------:R-:W-:Y:S01]  /*17140*/  HMMA.16816.F32 R72, R20.reuse, R90, R72 ;  /* 0x0000005a1448723c */ /* 0x040fe20000001848 */
[----:B------:R-:W2:Y:S07]  /*17150*/  LDSM.16.MT88.4 R88, [R150+0x9800] ;  /* 0x009800009658783b */ /* 0x000eae0000004200 */
[C---:B---3--:R-:W-:Y:S08]  /*17160*/  HMMA.16816.F32 R76, R20.reuse, R92, R76 ;  /* 0x0000005c144c723c */ /* 0x048ff0000000184c */
[C---:B------:R-:W-:Y:S08]  /*17170*/  HMMA.16816.F32 R80, R20.reuse, R94, R80 ;  /* 0x0000005e1450723c */ /* 0x040ff00000001850 */
[C---:B-1----:R-:W-:Y:S01]  /*17180*/  HMMA.16816.F32 R12, R20.reuse, R24, R12 ;  /* 0x00000018140c723c */ /* 0x042fe2000000180c */
[----:B------:R-:W1:Y:S07]  /*17190*/  MUFU.EX2 R24, R123 ;  /* 0x0000007b00187308 */ /* 0x000e6e0000000800 */
[----:B------:R-:W-:Y:S01]  /*171a0*/  HMMA.16816.F32 R16, R20, R26, R16 ;  /* 0x0000001a1410723c */ /* 0x000fe20000001810 */
[----:B------:R-:W3:Y:S02]  /*171b0*/  LDSM.16.MT88.4 R20, [R150+0xb800] ;  /* 0x00b800009614783b */ /* 0x000ee40000004200 */
[----:B------:R-:W-:Y:S01]  /*171c0*/  FADD.FTZ R26, R118, R3 ;  /* 0x00000003761a7221 */ /* 0x000fe20000010000 */
[----:B------:R-:W-:Y:S03]  /*171d0*/  FADD.FTZ R3, R127, R126 ;  /* 0x0000007e7f037221 */ /* 0x000fe60000010000 */
[----:B------:R-:W-:Y:S01]  /*171e0*/  FADD.FTZ R26, R117, R26 ;  /* 0x0000001a751a7221 */ /* 0x000fe20000010000 */
[----:B------:R-:W-:Y:S01]  /*171f0*/  FADD.FTZ R3, R128, R3 ;  /* 0x0000000380037221 */ /* 0x000fe20000010000 */
[----:B-1----:R-:W-:Y:S02]  /*17200*/  F2FP.F16.F32.PACK_AB R86, R24, R175 ;  /* 0x000000af1856723e */ /* 0x002fe400000000ff */
[----:B------:R-:W-:Y:S01]  /*17210*/  FADD.FTZ R129, R129, R26 ;  /* 0x0000001a81817221 */ /* 0x000fe20000010000 */
[----:B------:R-:W-:Y:S01]  /*17220*/  FADD.FTZ R112, R112, R3 ;  /* 0x0000000370707221 */ /* 0x000fe20000010000 */
[----:B------:R-:W-:Y:S02]  /*17230*/  MOV R3, R102 ;  /* 0x0000006600037202 */ /* 0x000fe40000000f00 */
[----:B------:R-:W-:Y:S01]  /*17240*/  FADD.FTZ R130, R130, R129 ;  /* 0x0000008182827221 */ /* 0x000fe20000010000 */
[----:B------:R-:W-:Y:S01]  /*17250*/  FADD.FTZ R113, R113, R112 ;  /* 0x0000007071717221 */ /* 0x000fe20000010000 */
[C---:B------:R-:W-:Y:S01]  /*17260*/  HMMA.16816.F32 R96, R84.reuse, R28, R4 ;  /* 0x0000001c5460723c */ /* 0x040fe20000001804 */
[----:B------:R-:W1:Y:S04]  /*17270*/  LDSM.16.MT88.4 R4, [R149+0xb800] ;  /* 0x00b800009504783b */ /* 0x000e680000004200 */
[----:B------:R-:W-:Y:S01]  /*17280*/  FADD.FTZ R131, R131, R130 ;  /* 0x0000008283837221 */ /* 0x000fe20000010000 */
[----:B------:R-:W-:Y:S02]  /*17290*/  FADD.FTZ R2, R114, R113 ;  /* 0x0000007172027221 */ /* 0x000fe40000010000 */
[C---:B------:R-:W-:Y:S01]  /*172a0*/  HMMA.16816.F32 R92, R84.reuse, R30, R8 ;  /* 0x0000001e545c723c */ /* 0x040fe20000001808 */
[----:B------:R-:W4:Y:S02]  /*172b0*/  LDSM.16.MT88.4 R8, [R148+0xb800] ;  /* 0x00b800009408783b */ /* 0x000f240000004200 */
        /* <DEDUP_REMOVED lines=18> */
[----:B------:R-:W-:Y:S04]  /*173e0*/  FADD.FTZ R172, R24, R175 ;  /* 0x000000af18ac7221 */ /* 0x000fe80000010000 */
        /* <DEDUP_REMOVED lines=8> */
[C---:B----4-:R-:W-:Y:S08]  /*17470*/  HMMA.16816.F32 R88, R84.reuse, R8, R12 ;  /* 0x000000085458723c */ /* 0x050ff0000000180c */
[----:B------:R-:W-:Y:S01]  /*17480*/  HMMA.16816.F32 R84, R84, R10, R16 ;  /* 0x0000000a5454723c */ /* 0x000fe20000001810 */
[----:B------:R-:W-:Y:S08]  /*17490*/  @!UPT UIADD3 URZ, UPT, UPT, URZ, URZ, URZ ;  /* 0x000000fffffff290 */ /* 0x000ff0000fffe0ff */
[----:B------:R-:W-:Y:S11]  /*174a0*/  @P0 BRA `(.L_x_6953) ;  /* 0xffffffd0006c0947 */ /* 0x000ff6000383ffff */
.L_x_6949:
        /* <DEDUP_REMOVED lines=8> */
[----:B------:R-:W5:Y:S01]  /*17530*/  S2R R2, SR_TID.X ;  /* 0x0000000000027919 */ /* 0x000f620000002100 */
[--C-:B------:R-:W-:Y:S01]  /*17540*/  SHF.R.U32.HI R103, RZ, 0x1, R158.reuse ;  /* 0x00000001ff677819 */ /* 0x100fe2000001169e */
[----:B------:R-:W4:Y:S01]  /*17550*/  LDCU UR4, c[0x0][0x44c] ;  /* 0x00008980ff0477ac */ /* 0x000f220008000800 */
[----:B------:R-:W-:Y:S01]  /*17560*/  SHF.R.U32.HI R100, RZ, 0x2, R158 ;  /* 0x00000002ff647819 */ /* 0x000fe2000001169e */
[----:B------:R-:W-:Y:S01]  /*17570*/  BSSY.RECONVERGENT B0, `(.L_x_6954) ;  /* 0x00000c1000007945 */ /* 0x000fe20003800200 */
[----:B------:R-:W-:-:S02]  /*17580*/  LOP3.LUT R9, R103, 0x30, RZ, 0xc0, !PT ;  /* 0x0000003067097812 */ /* 0x000fc400078ec0ff */
[----:B------:R-:W-:Y:S01]  /*17590*/  LOP3.LUT R8, R8, 0x10, RZ, 0xc0, !PT ;  /* 0x0000001008087812 */ /* 0x000fe200078ec0ff */
[----:B------:R-:W-:Y:S01]  /*175a0*/  BAR.SYNC.DEFER_BLOCKING 0x0 ;  /* 0x0000000000007b1d */ /* 0x000fe20000010000 */
[C---:B------:R-:W-:Y:S02]  /*175b0*/  R2P PR, R158.reuse, 0x1c ;  /* 0x0000001c9e007804 */ /* 0x040fe40000000000 */
[----:B------:R-:W-:Y:S02]  /*175c0*/  LOP3.LUT R100, R9, 0x7, R100, 0xf8, !PT ;  /* 0x0000000709647812 */ /* 0x000fe400078ef864 */
[----:B------:R-:W-:Y:S02]  /*175d0*/  MOV R9, 0x40 ;  /* 0x0000004000097802 */ /* 0x000fe40000000f00 */
[----:B------:R-:W-:Y:S01]  /*175e0*/  LOP3.LUT P6, RZ, R158, 0x3, RZ, 0xc0, !PT ;  /* 0x000000039eff7812 */ /* 0x000fe200078cc0ff */
[----:B-1----:R-:W-:Y:S01]  /*175f0*/  FADD.FTZ R5, R5, R172 ;  /* 0x000000ac05057221 */ /* 0x002fe20000010000 */
[----:B------:R-:W-:-:S02]  /*17600*/  SEL R9, R9, 0xffffffc0, !P3 ;  /* 0xffffffc009097807 */ /* 0x000fc40005800000 */
[----:B------:R-:W-:Y:S01]  /*17610*/  LOP3.LUT R167, R167, 0x1f80, RZ, 0xc0, !PT ;  /* 0x00001f80a7a77812 */ /* 0x000fe200078ec0ff */
[----:B---3--:R-:W-:Y:S01]  /*17620*/  FADD.FTZ R7, R0, R173 ;  /* 0x000000ad00077221 */ /* 0x008fe20000010000 */
[----:B------:R-:W1:Y:S01]  /*17630*/  SHFL.BFLY PT, R12, R5, 0x1, 0x1f ;  /* 0x0c201f00050c7f89 */ /* 0x000e6200000e0000 */
[----:B------:R-:W-:Y:S02]  /*17640*/  LOP3.LUT R0, R6, 0x6, RZ, 0xc0, !PT ;  /* 0x0000000606007812 */ /* 0x000fe400078ec0ff */
[----:B------:R-:W-:Y:S01]  /*17650*/  LOP3.LUT R6, R11, 0x38, R6, 0xf8, !PT ;  /* 0x000000380b067812 */ /* 0x000fe200078ef806 */
[----:B------:R-:W3:Y:S01]  /*17660*/  SHFL.BFLY PT, R4, R7, 0x1, 0x1f ;  /* 0x0c201f0007047f89 */ /* 0x000ee200000e0000 */
[----:B------:R-:W-:Y:S02]  /*17670*/  LOP3.LUT R3, R0, 0x7c00, R3, 0xf8, !PT ;  /* 0x00007c0000037812 */ /* 0x000fe400078ef803 */
[----:B------:R-:W-:Y:S02]  /*17680*/  SHF.L.U32 R0, R158, 0x2, RZ ;  /* 0x000000029e007819 */ /* 0x000fe400000006ff */
[----:B------:R-:W-:-:S02]  /*17690*/  LOP3.LUT R6, R3, R6, RZ, 0xfc, !PT ;  /* 0x0000000603067212 */ /* 0x000fc400078efcff */
[----:B------:R-:W-:Y:S02]  /*176a0*/  LOP3.LUT R10, R0, 0x1f8, RZ, 0xc0, !PT ;  /* 0x000001f8000a7812 */ /* 0x000fe400078ec0ff */
[----:B-----5:R-:W-:Y:S02]  /*176b0*/  SHF.R.U32.HI R2, RZ, 0x4, R2 ;  /* 0x00000004ff027819 */ /* 0x020fe40000011602 */
[----:B------:R-:W-:Y:S02]  /*176c0*/  LOP3.LUT R103, R10, 0x38, R103, 0x78, !PT ;  /* 0x000000380a677812 */ /* 0x000fe400078e7867 */
[----:B------:R-:W-:Y:S02]  /*176d0*/  IADD3 R3, PT, PT, -R160, R159, RZ ;  /* 0x0000009fa0037210 */ /* 0x000fe40007ffe1ff */
[----:B------:R-:W-:Y:S02]  /*176e0*/  IADD3 R10, PT, PT, R2, 0x8, RZ ;  /* 0x00000008020a7810 */ /* 0x000fe40007ffe0ff */
[----:B------:R-:W-:-:S02]  /*176f0*/  LEA R103, R103, R8, 0x2 ;  /* 0x0000000867677211 */ /* 0x000fc400078e10ff */
[----:B------:R-:W-:Y:S01]  /*17700*/  IADD3 R8, PT, PT, R2, 0x10, RZ ;  /* 0x0000001002087810 */ /* 0x000fe20007ffe0ff */
[----:B-1----:R-:W-:Y:S01]  /*17710*/  FADD.FTZ R5, R5, R12 ;  /* 0x0000000c05057221 */ /* 0x002fe20000010000 */
[----:B------:R-:W-:Y:S02]  /*17720*/  ISETP.GE.AND P1, PT, R10, R3, PT ;  /* 0x000000030a00720c */ /* 0x000fe40003f26270 */
[----:B------:R-:W-:Y:S01]  /*17730*/  IADD3 R10, PT, PT, R2, 0x20, RZ ;  /* 0x00000020020a7810 */ /* 0x000fe20007ffe0ff */
[----:B---3--:R-:W-:Y:S01]  /*17740*/  FADD.FTZ R4, R7, R4 ;  /* 0x0000000407047221 */ /* 0x008fe20000010000 */
[----:B------:R-:W1:Y:S01]  /*17750*/  MUFU.RCP R11, R5 ;  /* 0x00000005000b7308 */ /* 0x000e620000001000 */
[----:B------:R-:W-:Y:S02]  /*17760*/  MOV R7, 0x20 ;  /* 0x0000002000077802 */ /* 0x000fe40000000f00 */
[----:B------:R-:W-:Y:S02]  /*17770*/  FSETP.NE.FTZ.AND P5, PT, R5, RZ, PT ;  /* 0x000000ff0500720b */ /* 0x000fe40003fb5000 */
[----:B------:R-:W-:-:S02]  /*17780*/  FSETP.NE.FTZ.AND P3, PT, R4, RZ, PT ;  /* 0x000000ff0400720b */ /* 0x000fc40003f75000 */
[-C--:B------:R-:W-:Y:S01]  /*17790*/  ISETP.GE.AND P0, PT, R8, R3.reuse, PT ;  /* 0x000000030800720c */ /* 0x080fe20003f06270 */
[----:B------:R-:W3:Y:S01]  /*177a0*/  MUFU.RCP R13, R4 ;  /* 0x00000004000d7308 */ /* 0x000ee20000001000 */
[----:B------:R-:W-:Y:S02]  /*177b0*/  SEL R8, R7, 0xffffffe0, !P2 ;  /* 0xffffffe007087807 */ /* 0x000fe40005000000 */
[----:B------:R-:W-:Y:S02]  /*177c0*/  LEA R7, R6, UR5, 0x2 ;  /* 0x0000000506077c11 */ /* 0x000fe4000f8e10ff */
[----:B------:R-:W-:Y:S02]  /*177d0*/  IADD3 R12, PT, PT, R2, 0x18, RZ ;  /* 0x00000018020c7810 */ /* 0x000fe40007ffe0ff */
[----:B------:R-:W-:Y:S02]  /*177e0*/  IADD3 R6, PT, PT, R7, 0x80, RZ ;  /* 0x0000008007067810 */ /* 0x000fe40007ffe0ff */
[----:B-1----:R-:W-:Y:S01]  /*177f0*/  FSEL R11, R11, 1, P5 ;  /* 0x3f8000000b0b7808 */ /* 0x002fe20002800000 */
[----:B------:R-:W1:Y:S01]  /*17800*/  @P3 LDC R16, c[0x0][0x458] ;  /* 0x00011600ff103b82 */ /* 0x000e620000000800 */
[----:B------:R-:W-:Y:S01]  /*17810*/  ISETP.GE.AND P5, PT, R10, R3, PT ;  /* 0x000000030a00720c */ /* 0x000fe20003fa6270 */
[----:B------:R-:W5:Y:S01]  /*17820*/  @P3 MUFU.LG2 R4, R4 ;  /* 0x0000000400043308 */ /* 0x000f620000000c00 */
[----:B------:R-:W-:Y:S01]  /*17830*/  @P4 IADD3 R6, PT, PT, R7, -0x80, RZ ;  /* 0xffffff8007064810 */ /* 0x000fe20007ffe0ff */
        /* <DEDUP_REMOVED lines=67> */
[----:B------:R-:W-:Y:S01]  /*17c70*/  STS.64 [R7], R96 ;  /* 0x0000006007007388 */ /* 0x000fe20000000a00 */
[----:B------:R-:W-:Y:S01]  /*17c80*/  ISETP.GE.AND P2, PT, R12, R3, PT ;  /* 0x000000030c00720c */ /* 0x000fe20003f46270 */
[----:B-----5:R-:W-:Y:S01]  /*17c90*/  @P3 FMUL.FTZ R4, R4, 0.69314718246459960938 ;  /* 0x3f31721804043820 */ /* 0x020fe20000410000 */
[----:B------:R-:W-:Y:S01]  /*17ca0*/  IADD3 R12, PT, PT, R8, R11, RZ ;  /* 0x0000000b080c7210 */ /* 0x000fe20007ffe0ff */
[----:B------:R-:W-:Y:S01]  /*17cb0*/  STS.64 [R7+0x800], R98 ;  /* 0x0008006207007388 */ /* 0x000fe20000000a00 */
[----:B------:R-:W-:-:S02]  /*17cc0*/  IADD3 R15, PT, PT, R9, R6, RZ ;  /* 0x00000006090f7210 */ /* 0x000fc40007ffe0ff */
[C---:B------:R-:W-:Y:S01]  /*17cd0*/  IADD3 R13, PT, PT, R8.reuse, R6, RZ ;  /* 0x00000006080d7210 */ /* 0x040fe20007ffe0ff */
[----:B------:R-:W-:Y:S01]  /*17ce0*/  STS.64 [R10], R92 ;  /* 0x0000005c0a007388 */ /* 0x000fe20000000a00 */
[----:B------:R-:W-:Y:S02]  /*17cf0*/  IADD3 R14, PT, PT, R8, R15, RZ ;  /* 0x0000000f080e7210 */ /* 0x000fe40007ffe0ff */
[----:B------:R-:W-:Y:S01]  /*17d00*/  FSETP.NE.FTZ.AND P4, PT, R5, RZ, PT ;  /* 0x000000ff0500720b */ /* 0x000fe20003f95000 */
[----:B------:R-:W-:Y:S01]  /*17d10*/  STS.64 [R10+0x800], R94 ;  /* 0x0008005e0a007388 */ /* 0x000fe20000000a00 */
[----:B------:R-:W2:Y:S03]  /*17d20*/  LDC.64 R8, c[0x0][0x430] ;  /* 0x00010c00ff087b82 */ /* 0x000ea60000000a00 */
[----:B------:R-:W-:Y:S04]  /*17d30*/  STS.64 [R11], R36 ;  /* 0x000000240b007388 */ /* 0x000fe80000000a00 */
[----:B------:R-:W-:Y:S04]  /*17d40*/  STS.64 [R11+0x800], R38 ;  /* 0x000800260b007388 */ /* 0x000fe80000000a00 */
[----:B------:R-:W-:Y:S01]  /*17d50*/  STS.64 [R12], R40 ;  /* 0x000000280c007388 */ /* 0x000fe20000000a00 */
[----:B------:R-:W3:Y:S01]  /*17d60*/  @P4 LDC R17, c[0x0][0x458] ;  /* 0x00011600ff114b82 */ /* 0x000ee20000000800 */
[----:B------:R-:W5:Y:S02]  /*17d70*/  @P4 MUFU.LG2 R5, R5 ;  /* 0x0000000500054308 */ /* 0x000f640000000c00 */
[----:B------:R-:W-:Y:S04]  /*17d80*/  STS.64 [R12+0x800], R42 ;  /* 0x0008002a0c007388 */ /* 0x000fe80000000a00 */
[----:B------:R-:W-:Y:S04]  /*17d90*/  STS.64 [R6], R44 ;  /* 0x0000002c06007388 */ /* 0x000fe80000000a00 */
[----:B------:R-:W-:Y:S01]  /*17da0*/  STS.64 [R6+0x800], R46 ;  /* 0x0008002e06007388 */ /* 0x000fe20000000a00 */
[----:B--2---:R-:W-:-:S03]  /*17db0*/  IMAD R161, R8, UR9, R161 ;  /* 0x0000000908a17c24 */ /* 0x004fc6000f8e02a1 */
[----:B------:R-:W-:Y:S01]  /*17dc0*/  STS.64 [R13], R48 ;  /* 0x000000300d007388 */ /* 0x000fe20000000a00 */
[----:B-----5:R-:W-:-:S03]  /*17dd0*/  @P4 FMUL.FTZ R5, R5, 0.69314718246459960938 ;  /* 0x3f31721805054820 */ /* 0x020fc60000410000 */
[----:B------:R-:W-:Y:S04]  /*17de0*/  STS.64 [R13+0x800], R50 ;  /* 0x000800320d007388 */ /* 0x000fe80000000a00 */
[----:B------:R-:W-:Y:S04]  /*17df0*/  STS.64 [R15], R52 ;  /* 0x000000340f007388 */ /* 0x000fe80000000a00 */
[----:B------:R-:W-:Y:S04]  /*17e00*/  STS.64 [R15+0x800], R54 ;  /* 0x000800360f007388 */ /* 0x000fe80000000a00 */
[----:B------:R-:W-:Y:S04]  /*17e10*/  STS.64 [R14], R56 ;  /* 0x000000380e007388 */ /* 0x000fe80000000a00 */
[----:B------:R-:W-:Y:S04]  /*17e20*/  STS.64 [R14+0x800], R58 ;  /* 0x0008003a0e007388 */ /* 0x000fe80000000a00 */
[----:B------:R-:W-:Y:S04]  /*17e30*/  STS.64 [R7+0x4000], R60 ;  /* 0x0040003c07007388 */ /* 0x000fe80000000a00 */
        /* <DEDUP_REMOVED lines=13> */
[----:B---3--:R-:W-:Y:S01]  /*17f10*/  @P4 FFMA.FTZ R69, R102, R17, R5 ;  /* 0x0000001166454223 */ /* 0x008fe20000010005 */
[----:B-1----:R-:W-:Y:S01]  /*17f20*/  @P3 FFMA.FTZ R68, R101, R16, R4 ;  /* 0x0000001065443223 */ /* 0x002fe20000010004 */
[----:B------:R2:W-:Y:S01]  /*17f30*/  STS.64 [R15+0x4000], R88 ;  /* 0x004000580f007388 */ /* 0x0005e20000000a00 */
[----:B-----5:R-:W-:Y:S01]  /*17f40*/  IADD3 R70, PT, PT, R2, 0x28, RZ ;  /* 0x0000002802467810 */ /* 0x020fe20007ffe0ff */
[----:B----4-:R-:W-:Y:S02]  /*17f50*/  IMAD R73, R161, UR8, R164 ;  /* 0x00000008a1497c24 */ /* 0x010fe4000f8e02a4 */
[----:B------:R2:W-:Y:S02]  /*17f60*/  STS.64 [R15+0x4800], R90 ;  /* 0x0048005a0f007388 */ /* 0x0005e40000000a00 */
[----:B------:R-:W-:-:S02]  /*17f70*/  IMAD R73, R73, R9, R160 ;  /* 0x0000000949497224 */ /* 0x000fc400078e02a0 */
[----:B------:R2:W-:Y:S02]  /*17f80*/  STS.64 [R14+0x4000], R84 ;  /* 0x004000540e007388 */ /* 0x0005e40000000a00 */
[----:B------:R-:W-:Y:S02]  /*17f90*/  IMAD R71, R73, UR4, RZ ;  /* 0x0000000449477c24 */ /* 0x000fe4000f8e02ff */
        /* <DEDUP_REMOVED lines=30> */
.L_x_6955:
[----:B------:R-:W-:Y:S05]  /*18180*/  BSYNC.RECONVERGENT B0 ;  /* 0x0000000000007941 */ /* 0x000fea0003800200 */
.L_x_6954:
        /* <DEDUP_REMOVED lines=18> */
.L_x_6957:
[----:B------:R-:W-:Y:S05]  /*182b0*/  BSYNC.RECONVERGENT B0 ;  /* 0x0000000000007941 */ /* 0x000fea0003800200 */
.L_x_6956:
[----:B------:R-:W-:Y:S01]  /*182c0*/  BSSY.RECONVERGENT B0, `(.L_x_6958) ;  /* 0x0000011000007945 */ /* 0x000fe20003800200 */
[----:B------:R-:W-:Y:S02]  /*182d0*/  ISETP.GE.AND P3, PT, R72, R3, PT ;  /* 0x000000034800720c */ /* 0x000fe40003f66270 */
[----:B------:R-:W-:Y:S01]  /*182e0*/  IADD3 R2, PT, PT, R2, 0x38, RZ ;  /* 0x0000003802027810 */ /* 0x000fe20007ffe0ff */
[----:B------:R-:W-:Y:S05]  /*182f0*/  @P1 BRA `(.L_x_6959) ;  /* 0x0000000000341947 */ /* 0x000fea0003800000 */
        /* <DEDUP_REMOVED lines=13> */
.L_x_6959:
[----:B------:R-:W-:Y:S05]  /*183d0*/  BSYNC.RECONVERGENT B0 ;  /* 0x0000000000007941 */ /* 0x000fea0003800200 */
.L_x_6958:
        /* <DEDUP_REMOVED lines=16> */
.L_x_6961:
[----:B------:R-:W-:Y:S05]  /*184e0*/  BSYNC.RECONVERGENT B0 ;  /* 0x0000000000007941 */ /* 0x000fea0003800200 */
.L_x_6960:
        /* <DEDUP_REMOVED lines=13> */
.L_x_6963:
[----:B------:R-:W-:Y:S05]  /*185c0*/  BSYNC.RECONVERGENT B0 ;  /* 0x0000000000007941 */ /* 0x000fea0003800200 */
.L_x_6962:
        /* <DEDUP_REMOVED lines=13> */
.L_x_6965:
[----:B------:R-:W-:Y:S05]  /*186a0*/  BSYNC.RECONVERGENT B0 ;  /* 0x0000000000007941 */ /* 0x000fea0003800200 */
.L_x_6964:
        /* <DEDUP_REMOVED lines=13> */
.L_x_6967:
[----:B------:R-:W-:Y:S05]  /*18780*/  BSYNC.RECONVERGENT B0 ;  /* 0x0000000000007941 */ /* 0x000fea0003800200 */
.L_x_6966:
        /* <DEDUP_REMOVED lines=13> */
.L_x_6969:
[----:B------:R-:W-:Y:S05]  /*18860*/  BSYNC.RECONVERGENT B0 ;  /* 0x0000000000007941 */ /* 0x000fea0003800200 */
.L_x_6968:
        /* <DEDUP_REMOVED lines=14> */
.L_x_6970:
        /* <DEDUP_REMOVED lines=11> */
.L_x_7278:


//--------------------- .text._ZN5flash24flash_fwd_splitkv_kernelI23Flash_fwd_kernel_traitsILi128ELi64ELi64ELi4ELb0ELb0EN7cutlass6half_tE19Flash_kernel_traitsILi128ELi64ELi64ELi4ES3_EELb1ELb0ELb1ELb0ELb0ELb1ELb1ELb1EEEvNS_16Flash_fwd_paramsE --------------------------
	.section	.text._ZN5flash24flash_fwd_splitkv_kernelI23Flash_fwd_kernel_traitsILi128ELi64ELi64ELi4ELb0ELb0EN7cutlass6half_tE19Flash_kernel_traitsILi128ELi64ELi64ELi4ES3_EELb1ELb0ELb1ELb0ELb0ELb1ELb1ELb1EEEvNS_16Flash_fwd_paramsE,"ax",@progbits
	.align	128
        .global         _ZN5flash24flash_fwd_splitkv_kernelI23Flash_fwd_kernel_traitsILi128ELi64ELi64ELi4ELb0ELb0EN7cutlass6half_tE19Flash_kernel_traitsILi128ELi64ELi64ELi4ES3_EELb1ELb0ELb1ELb0ELb0ELb1ELb1ELb1EEEvNS_16Flash_fwd_paramsE
        .type           _ZN5flash24flash_fwd_splitkv_kernelI23Flash_fwd_kernel_traitsILi128ELi64ELi64ELi4ELb0ELb0EN7cutlass6half_tE19Flash_kernel_traitsILi128ELi64ELi64ELi4ES3_EELb1ELb0ELb1ELb0ELb0ELb1ELb1ELb1EEEvNS_16Flash_fwd_paramsE,@function
        .size           _ZN5flash24flash_fwd_splitkv_kernelI23Flash_fwd_kernel_traitsILi128ELi64ELi64ELi4ELb0ELb0EN7cutlass6half_tE19Flash_kernel_traitsILi128ELi64ELi64ELi4ES3_EELb1ELb0ELb1ELb0ELb0ELb1ELb1ELb1EEEvNS_16Flash_fwd_paramsE,(.L_x_7279 - _ZN5flash24flash_fwd_splitkv_kernelI23Flash_fwd_kernel_traitsILi128ELi64ELi64ELi4ELb0ELb0EN7cutlass6half_tE19Flash_kernel_traitsILi128ELi64ELi64ELi4ES3_EELb1ELb0ELb1ELb0ELb0ELb1ELb1ELb1EEEvNS_16Flash_fwd_paramsE)
        .other          _ZN5flash24flash_fwd_splitkv_kernelI23Flash_fwd_kernel_traitsILi128ELi64ELi64ELi4ELb0ELb0EN7cutlass6half_tE19Flash_kernel_traitsILi128ELi64ELi64ELi4ES3_EELb1ELb0ELb1ELb0ELb0ELb1ELb1ELb1EEEvNS_16Flash_fwd_paramsE,@"STO_CUDA_ENTRY STV_DEFAULT"
_ZN5flash24flash_fwd_splitkv_kernelI23Flash_fwd_kernel_traitsILi128ELi64ELi64ELi4ELb0ELb0EN7cutlass6half_tE19Flash_kernel_traitsILi128ELi64ELi64ELi4ES3_EELb1ELb0ELb1ELb0ELb0ELb1ELb1ELb1EEEvNS_16Flash_fwd_paramsE:
.text._ZN5flash24flash_fwd_splitkv_kernelI23Flash_fwd_kernel_traitsILi128ELi64ELi64ELi4ELb0ELb0EN7cutlass6half_tE19Flash_kernel_traitsILi128ELi64ELi64ELi4ES3_EELb1ELb0ELb1ELb0ELb0ELb1ELb1ELb1EEEvNS_16Flash_fwd_paramsE:
        /* <DEDUP_REMOVED lines=68> */
.L_x_6971:
        /* <DEDUP_REMOVED lines=95> */
.L_x_6974:
[----:B------:R-:W-:Y:S05]  /*0a30*/  BSYNC.RECONVERGENT B0 ;  /* 0x0000000000007941 */ /* 0x000fea0003800200 */
.L_x_6973:
        /* <DEDUP_REMOVED lines=15> */
.L_x_6976:
[----:B------:R-:W-:Y:S05]  /*0b30*/  BSYNC.RECONVERGENT B0 ;  /* 0x0000000000007941 */ /* 0x000fea0003800200 */
.L_x_6975:
        /* <DEDUP_REMOVED lines=15> */
.L_x_6978:
[----:B------:R-:W-:Y:S05]  /*0c30*/  BSYNC.RECONVERGENT B0 ;  /* 0x0000000000007941 */ /* 0x000fea0003800200 */
.L_x_6977:
        /* <DEDUP_REMOVED lines=14> */
.L_x_6980:
[----:B------:R-:W-:Y:S05]  /*0d20*/  BSYNC.RECONVERGENT B0 ;  /* 0x0000000000007941 */ /* 0x000fea0003800200 */
.L_x_6979:
        /* <DEDUP_REMOVED lines=13> */
.L_x_6982:
[----:B------:R-:W-:Y:S05]  /*0e00*/  BSYNC.RECONVERGENT B0 ;  /* 0x0000000000007941 */ /* 0x000fea0003800200 */
.L_x_6981:
        /* <DEDUP_REMOVED lines=13> */
.L_x_6984:
[----:B------:R-:W-:Y:S05]  /*0ee0*/  BSYNC.RECONVERGENT B0 ;  /* 0x0000000000007941 */ /* 0x000fea0003800200 */
.L_x_6983:
        /* <DEDUP_REMOVED lines=13> */
.L_x_6986:
[----:B------:R-:W-:Y:S05]  /*0fc0*/  BSYNC.RECONVERGENT B0 ;  /* 0x0000000000007941 */ /* 0x000fea0003800200 */
.L_x_6985:
        /* <DEDUP_REMOVED lines=13> */
.L_x_6988:
[----:B------:R-:W-:Y:S05]  /*10a0*/  BSYNC.RECONVERGENT B0 ;  /* 0x0000000000007941 */ /* 0x000fea0003800200 */
.L_x_6987:
        /* <DEDUP_REMOVED lines=32> */
.L_x_6972:
        /* <DEDUP_REMOVED lines=11> */
.L_x_6989:
        /* <DEDUP_REMOVED lines=103> */
.L_x_6990:
        /* <DEDUP_REMOVED lines=15> */
.L_x_6992:
[----:B------:R-:W2:Y:S01]  /*1ac0*/  LDC.64 R4, c[0x0][0x3b8] ;  /* 0x0000ee00ff047b82 */ /* 0x000ea20000000a00 */
[----:B------:R-:W-:-:S05]  /*1ad0*/  IADD3 R0, PT, PT, R8, R9, RZ ;  /* 0x0000000908007210 */ /* 0x000fca0007ffe0ff */
[C---:B--2---:R-:W-:Y:S02]  /*1ae0*/  IMAD R19, R0.reuse, R5, RZ ;  /* 0x0000000500137224 */ /* 0x044fe400078e02ff */
[----:B-1----:R-:W-:-:S05]  /*1af0*/  IMAD.WIDE.U32 R2, R0, R4, RZ ;  /* 0x0000000400027225 */ /* 0x002fca00078e00ff */
[----:B------:R-:W-:Y:S02]  /*1b00*/  IADD3 R19, PT, PT, R3, R19, RZ ;  /* 0x0000001303137210 */ /* 0x000fe40007ffe0ff */
[----:B------:R-:W-:Y:S02]  /*1b10*/  MOV R18, R2 ;  /* 0x0000000200127202 */ /* 0x000fe40000000f00 */
.L_x_6993:
        /* <DEDUP_REMOVED lines=14> */
.L_x_6994:
[----:B------:R-:W1:Y:S01]  /*1c00*/  LDC.64 R2, c[0x0][0x3c0] ;  /* 0x0000f000ff027b82 */ /* 0x000e620000000a00 */
[----:B------:R-:W-:-:S05]  /*1c10*/  IADD3 R8, PT, PT, R8, R9, RZ ;  /* 0x0000000908087210 */ /* 0x000fca0007ffe0ff */
[C---:B-1----:R-:W-:Y:S02]  /*1c20*/  IMAD R21, R8.reuse, R3, RZ ;  /* 0x0000000308157224 */ /* 0x042fe400078e02ff */
[----:B------:R-:W-:-:S05]  /*1c30*/  IMAD.WIDE.U32 R8, R8, R2, RZ ;  /* 0x0000000208087225 */ /* 0x000fca00078e00ff */
[----:B------:R-:W-:Y:S02]  /*1c40*/  IADD3 R21, PT, PT, R9, R21, RZ ;  /* 0x0000001509157210 */ /* 0x000fe40007ffe0ff */
[----:B------:R-:W-:-:S07]  /*1c50*/  MOV R20, R8 ;  /* 0x0000000800147202 */ /* 0x000fce0000000f00 */
.L_x_6995:
        /* <DEDUP_REMOVED lines=50> */
.L_x_6991:
        /* <DEDUP_REMOVED lines=182> */
.L_x_7048:
        /* <DEDUP_REMOVED lines=20> */
.L_x_6998:
[----:B-1-3--:R-:W-:Y:S05]  /*2c20*/  BSYNC.RECONVERGENT B0 ;  /* 0x0000000000007941 */ /* 0x00afea0003800200 */
.L_x_6997:
        /* <DEDUP_REMOVED lines=13> */
.L_x_7000:
[----:B------:R-:W-:Y:S05]  /*2d00*/  BSYNC.RECONVERGENT B0 ;  /* 0x0000000000007941 */ /* 0x000fea0003800200 */
.L_x_6999:
        /* <DEDUP_REMOVED lines=14> */
.L_x_7002:
[----:B------:R-:W-:Y:S05]  /*2df0*/  BSYNC.RECONVERGENT B0 ;  /* 0x0000000000007941 */ /* 0x000fea0003800200 */
.L_x_7001:
        /* <DEDUP_REMOVED lines=19> */
.L_x_7004:
[----:B------:R-:W-:Y:S05]  /*2f30*/  BSYNC.RECONVERGENT B0 ;  /* 0x0000000000007941 */ /* 0x000fea0003800200 */
.L_x_7003:
        /* <DEDUP_REMOVED lines=15> */
.L_x_7008:
[----:B------:R-:W-:Y:S05]  /*3030*/  BSYNC.RECONVERGENT B0 ;  /* 0x0000000000007941 */ /* 0x000fea0003800200 */
.L_x_7007:
        /* <DEDUP_REMOVED lines=12> */
.L_x_7010:
[----:B------:R-:W-:Y:S05]  /*3100*/  BSYNC.RECONVERGENT B0 ;  /* 0x0000000000007941 */ /* 0x000fea0003800200 */
.L_x_7009:
        /* <DEDUP_REMOVED lines=14> */
.L_x_7012:
[----:B------:R-:W-:Y:S05]  /*31f0*/  BSYNC.RECONVERGENT B0 ;  /* 0x0000000000007941 */ /* 0x000fea0003800200 */
.L_x_7011:
        /* <DEDUP_REMOVED lines=20> */
.L_x_7006:
        /* <DEDUP_REMOVED lines=58> */
.L_x_7018:
[----:B------:R-:W-:Y:S05]  /*36e0*/  BSYNC.RECONVERGENT B0 ;  /* 0x0000000000007941 */ /* 0x000fea0003800200 */
.L_x_7017:
        /* <DEDUP_REMOVED lines=51> */
.L_x_7016:
[----:B------:R-:W-:Y:S05]  /*3a20*/  BSYNC.RECONVERGENT B1 ;  /* 0x0000000000017941 */ /* 0x000fea0003800200 */
.L_x_7015:
        /* <DEDUP_REMOVED lines=67> */
.L_x_7022:
[----:B------:R-:W-:Y:S05]  /*3e60*/  BSYNC.RECONVERGENT B0 ;  /* 0x0000000000007941 */ /* 0x000fea0003800200 */
.L_x_7021:
        /* <DEDUP_REMOVED lines=51> */
.L_x_7020:
[----:B------:R-:W-:Y:S05]  /*41a0*/  BSYNC.RECONVERGENT B1 ;  /* 0x0000000000017941 */ /* 0x000fea0003800200 */
.L_x_7019:
        /* <DEDUP_REMOVED lines=67> */
.L_x_7026:
[----:B------:R-:W-:Y:S05]  /*45e0*/  BSYNC.RECONVERGENT B0 ;  /* 0x0000000000007941 */ /* 0x000fea0003800200 */
.L_x_7025:
        /* <DEDUP_REMOVED lines=51> */
.L_x_7024:
[----:B------:R-:W-:Y:S05]  /*4920*/  BSYNC.RECONVERGENT B1 ;  /* 0x0000000000017941 */ /* 0x000fea0003800200 */
.L_x_7023:
        /* <DEDUP_REMOVED lines=70> */
.L_x_7030:
[----:B------:R-:W-:Y:S05]  /*4d90*/  BSYNC.RECONVERGENT B0 ;  /* 0x0000000000007941 */ /* 0x000fea0003800200 */
.L_x_7029:
        /* <DEDUP_REMOVED lines=51> */
.L_x_7028:
[----:B------:R-:W-:Y:S05]  /*50d0*/  BSYNC.RECONVERGENT B1 ;  /* 0x0000000000017941 */ /* 0x000fea0003800200 */
.L_x_7027:
        /* <DEDUP_REMOVED lines=8> */
.L_x_7014:
        /* <DEDUP_REMOVED lines=99> */
.L_x_7034:
[----:B------:R-:W-:Y:S05]  /*5790*/  BSYNC.RECONVERGENT B0 ;  /* 0x0000000000007941 */ /* 0x000fea0003800200 */
.L_x_7033:
        /* <DEDUP_REMOVED lines=92> */
.L_x_7032:
[----:B------:R-:W-:Y:S05]  /*5d60*/  BSYNC.RECONVERGENT B1 ;  /* 0x0000000000017941 */ /* 0x000fea0003800200 */
.L_x_7031:
        /* <DEDUP_REMOVED lines=100> */
.L_x_7038:
[----:B------:R-:W-:Y:S05]  /*63b0*/  BSYNC.RECONVERGENT B0 ;  /* 0x0000000000007941 */ /* 0x000fea0003800200 */
.L_x_7037:
        /* <DEDUP_REMOVED lines=92> */
.L_x_7036:
[----:B------:R-:W-:Y:S05]  /*6980*/  BSYNC.RECONVERGENT B1 ;  /* 0x0000000000017941 */ /* 0x000fea0003800200 */
.L_x_7035:
        /* <DEDUP_REMOVED lines=101> */
.L_x_7042:
[----:B------:R-:W-:Y:S05]  /*6fe0*/  BSYNC.RECONVERGENT B0 ;  /* 0x0000000000007941 */ /* 0x000fea0003800200 */
.L_x_7041:
        /* <DEDUP_REMOVED lines=92> */
.L_x_7040:
[----:B------:R-:W-:Y:S05]  /*75b0*/  BSYNC.RECONVERGENT B1 ;  /* 0x0000000000017941 */ /* 0x000fea0003800200 */
.L_x_7039:
        /* <DEDUP_REMOVED lines=105> */
.L_x_7046:
[----:B------:R-:W-:Y:S05]  /*7c50*/  BSYNC.RECONVERGENT B0 ;  /* 0x0000000000007941 */ /* 0x000fea0003800200 */
.L_x_7045:
        /* <DEDUP_REMOVED lines=90> */
.L_x_7044:
[----:B------:R-:W-:Y:S05]  /*8200*/  BSYNC.RECONVERGENT B1 ;  /* 0x0000000000017941 */ /* 0x000fea0003800200 */
.L_x_7043:
[----:B------:R-:W5:Y:S08]  /*8210*/  LDC R3, c[0x0][0x450] ;  /* 0x00011400ff037b82 */ /* 0x000f700000000800 */
[----:B------:R-:W1:Y:S01]  /*8220*/  LDC R13, c[0x0][0x450] ;  /* 0x00011400ff0d7b82 */ /* 0x000e620000000800 */
[----:B-----5:R-:W-:Y:S05]  /*8230*/  IMAD.U32 R3, R3, -0x20, RZ ;  /* 0xffffffe003037824 */ /* 0x020fea00078e00ff */
[C---:B------:R-:W-:Y:S02]  /*8240*/  LEA R76, P1, R3.reuse, R76, 0x1 ;  /* 0x0000004c034c7211 */ /* 0x040fe400078208ff */
[C---:B------:R-:W-:Y:S02]  /*8250*/  LEA R74, P0, R3.reuse, R74, 0x1 ;  /* 0x0000004a034a7211 */ /* 0x040fe400078008ff */
[C---:B------:R-:W-:Y:S02]  /*8260*/  LEA.HI.X.SX32 R77, R3.reuse, R77, 0x1, P1 ;  /* 0x0000004d034d7211 */ /* 0x040fe400008f0eff */
[----:B-1----:R-:W-:Y:S09]  /*8270*/  LEA.HI.X.SX32 R75, R3, R75, 0x1, P0 ;  /* 0x0000004b034b7211 */ /* 0x002ff200000f0eff */
.L_x_7013:
[----:B------:R-:W-:Y:S05]  /*8280*/  BSYNC.RECONVERGENT B2 ;  /* 0x0000000000027941 */ /* 0x000fea0003800200 */
.L_x_7005:
        /* <DEDUP_REMOVED lines=91> */
.L_x_7047:
[----:B------:R-:W-:Y:S02]  /*8840*/  IADD3 R72, P1, PT, R72, R79, RZ ;  /* 0x0000004f48487210 */ /* 0x000fe40007f3e0ff */
[----:B------:R-:W-:Y:S03]  /*8850*/  IADD3 R12, P0, PT, R12, R81, RZ ;  /* 0x000000510c0c7210 */ /* 0x000fe60007f1e0ff */
[----:B------:R-:W-:Y:S02]  /*8860*/  IMAD.X R73, R73, 0x1, R78, P1 ;  /* 0x0000000149497824 */ /* 0x000fe400008e064e */
[----:B------:R-:W-:Y:S01]  /*8870*/  IMAD.X R9, R9, 0x1, R80, P0 ;  /* 0x0000000109097824 */ /* 0x000fe200000e0650 */
[----:B------:R-:W-:Y:S07]  /*8880*/  @P2 BRA `(.L_x_7048) ;  /* 0xffffffa000942947 */ /* 0x000fee000383ffff */
.L_x_6996:
        /* <DEDUP_REMOVED lines=43> */
.L_x_7052:
[----:B------:R-:W-:Y:S05]  /*8b40*/  BSYNC.RECONVERGENT B0 ;  /* 0x0000000000007941 */ /* 0x000fea0003800200 */
.L_x_7051:
        /* <DEDUP_REMOVED lines=17> */
.L_x_7054:
[----:B------:R-:W-:Y:S05]  /*8c60*/  BSYNC.RECONVERGENT B0 ;  /* 0x0000000000007941 */ /* 0x000fea0003800200 */
.L_x_7053:
        /* <DEDUP_REMOVED lines=17> */
.L_x_7056:
[----:B------:R-:W-:Y:S05]  /*8d80*/  BSYNC.RECONVERGENT B0 ;  /* 0x0000000000007941 */ /* 0x000fea0003800200 */
.L_x_7055:
        /* <DEDUP_REMOVED lines=17> */
.L_x_7050:
        /* <DEDUP_REMOVED lines=81> */
.L_x_7064:
[----:B------:R-:W-:Y:S05]  /*93b0*/  BSYNC.RECONVERGENT B0 ;  /* 0x0000000000007941 */ /* 0x000fea0003800200 */
.L_x_7063:
[----:B-----5:R-:W-:Y:S01]  /*93c0*/  IMAD.MOV.U32 R6, RZ, RZ, R14 ;  /* 0x000000ffff067224 */ /* 0x020fe200078e000e */
[----:B------:R-:W-:Y:S01]  /*93d0*/  MOV R4, R12 ;  /* 0x0000000c00047202 */ /* 0x000fe20000000f00 */
[----:B------:R-:W-:Y:S01]  /*93e0*/  IMAD.MOV.U32 R7, RZ, RZ, R15 ;  /* 0x000000ffff077224 */ /* 0x000fe200078e000f */
[----:B------:R-:W-:Y:S02]  /*93f0*/  MOV R5, R13 ;  /* 0x0000000d00057202 */ /* 0x000fe40000000f00 */
.L_x_7062:
[----:B------:R-:W-:Y:S05]  /*9400*/  BSYNC.RECONVERGENT B1 ;  /* 0x0000000000017941 */ /* 0x000fea0003800200 */
.L_x_7061:
        /* <DEDUP_REMOVED lines=50> */
.L_x_7066:
[----:B------:R-:W-:Y:S05]  /*9730*/  BSYNC.RECONVERGENT B0 ;  /* 0x0000000000007941 */ /* 0x000fea0003800200 */
.L_x_7065:
[----:B-----5:R3:W-:Y:S02]  /*9740*/  STS.128 [R130+0x2000], R12 ;  /* 0x0020000c82007388 */ /* 0x0207e40000000c00 */
.L_x_7060:
[----:B------:R-:W-:Y:S05]  /*9750*/  BSYNC.RECONVERGENT B2 ;  /* 0x0000000000027941 */ /* 0x000fea0003800200 */
.L_x_7059:
        /* <DEDUP_REMOVED lines=65> */
.L_x_7072:
[----:B------:R-:W-:Y:S05]  /*9b70*/  BSYNC.RECONVERGENT B0 ;  /* 0x0000000000007941 */ /* 0x000fea0003800200 */
.L_x_7071:
[----:B-----5:R1:W-:Y:S02]  /*9b80*/  STS.128 [R130+0x800], R12 ;  /* 0x0008000c82007388 */ /* 0x0203e40000000c00 */
.L_x_7070:
[----:B------:R-:W-:Y:S05]  /*9b90*/  BSYNC.RECONVERGENT B1 ;  /* 0x0000000000017941 */ /* 0x000fea0003800200 */
.L_x_7069:
        /* <DEDUP_REMOVED lines=57> */
.L_x_7074:
[----:B------:R-:W-:Y:S05]  /*9f30*/  BSYNC.RECONVERGENT B0 ;  /* 0x0000000000007941 */ /* 0x000fea0003800200 */
.L_x_7073:
[----:B-----5:R3:W-:Y:S02]  /*9f40*/  STS.128 [R130+0x2800], R12 ;  /* 0x0028000c82007388 */ /* 0x0207e40000000c00 */
.L_x_7068:
[----:B------:R-:W-:Y:S05]  /*9f50*/  BSYNC.RECONVERGENT B2 ;  /* 0x0000000000027941 */ /* 0x000fea0003800200 */
.L_x_7067:
        /* <DEDUP_REMOVED lines=66> */
.L_x_7080:
[----:B------:R-:W-:Y:S05]  /*a380*/  BSYNC.RECONVERGENT B0 ;  /* 0x0000000000007941 */ /* 0x000fea0003800200 */
.L_x_7079:
[----:B-----5:R1:W-:Y:S02]  /*a390*/  STS.128 [R130+0x1000], R12 ;  /* 0x0010000c82007388 */ /* 0x0203e40000000c00 */
.L_x_7078:
[----:B------:R-:W-:Y:S05]  /*a3a0*/  BSYNC.RECONVERGENT B1 ;  /* 0x0000000000017941 */ /* 0x000fea0003800200 */
.L_x_7077:
        /* <DEDUP_REMOVED lines=57> */
.L_x_7082:
[----:B------:R-:W-:Y:S05]  /*a740*/  BSYNC.RECONVERGENT B0 ;  /* 0x0000000000007941 */ /* 0x000fea0003800200 */
.L_x_7081:
[----:B-----5:R3:W-:Y:S02]  /*a750*/  STS.128 [R130+0x3000], R12 ;  /* 0x0030000c82007388 */ /* 0x0207e40000000c00 */
.L_x_7076:
[----:B------:R-:W-:Y:S05]  /*a760*/  BSYNC.RECONVERGENT B2 ;  /* 0x0000000000027941 */ /* 0x000fea0003800200 */
.L_x_7075:
        /* <DEDUP_REMOVED lines=65> */
.L_x_7086:
[----:B------:R-:W-:Y:S05]  /*ab80*/  BSYNC.RECONVERGENT B0 ;  /* 0x0000000000007941 */ /* 0x000fea0003800200 */
.L_x_7085:
[----:B-----5:R3:W-:Y:S02]  /*ab90*/  STS.128 [R130+0x1800], R12 ;  /* 0x0018000c82007388 */ /* 0x0207e40000000c00 */
.L_x_7084:
[----:B------:R-:W-:Y:S05]  /*aba0*/  BSYNC.RECONVERGENT B1 ;  /* 0x0000000000017941 */ /* 0x000fea0003800200 */
.L_x_7083:
        /* <DEDUP_REMOVED lines=56> */
.L_x_7088:
[----:B------:R-:W-:Y:S05]  /*af30*/  BSYNC.RECONVERGENT B0 ;  /* 0x0000000000007941 */ /* 0x000fea0003800200 */
.L_x_7087:
[----:B-----5:R1:W-:Y:S01]  /*af40*/  STS.128 [R130+0x3800], R12 ;  /* 0x0038000c82007388 */ /* 0x0203e20000000c00 */
[----:B------:R-:W-:Y:S05]  /*af50*/  BRA `(.L_x_7057) ;  /* 0x0000002c00d47947 */ /* 0x000fea0003800000 */
.L_x_7058:
        /* <DEDUP_REMOVED lines=99> */
.L_x_7094:
[----:B------:R-:W-:Y:S05]  /*b590*/  BSYNC.RECONVERGENT B0 ;  /* 0x0000000000007941 */ /* 0x000fea0003800200 */
.L_x_7093:
[----:B-----5:R-:W-:Y:S01]  /*b5a0*/  IMAD.MOV.U32 R6, RZ, RZ, R30 ;  /* 0x000000ffff067224 */ /* 0x020fe200078e001e */
[----:B------:R-:W-:Y:S01]  /*b5b0*/  MOV R4, R28 ;  /* 0x0000001c00047202 */ /* 0x000fe20000000f00 */
[----:B------:R-:W-:Y:S01]  /*b5c0*/  IMAD.MOV.U32 R7, RZ, RZ, R31 ;  /* 0x000000ffff077224 */ /* 0x000fe200078e001f */
[----:B------:R-:W-:Y:S02]  /*b5d0*/  MOV R5, R29 ;  /* 0x0000001d00057202 */ /* 0x000fe40000000f00 */
.L_x_7092:
[----:B------:R-:W-:Y:S05]  /*b5e0*/  BSYNC.RECONVERGENT B1 ;  /* 0x0000000000017941 */ /* 0x000fea0003800200 */
.L_x_7091:
        /* <DEDUP_REMOVED lines=88> */
.L_x_7096:
[----:B------:R-:W-:Y:S05]  /*bb70*/  BSYNC.RECONVERGENT B0 ;  /* 0x0000000000007941 */ /* 0x000fea0003800200 */
.L_x_7095:
[----:B-----5:R3:W-:Y:S02]  /*bb80*/  STS.128 [R130+0x2000], R28 ;  /* 0x0020001c82007388 */ /* 0x0207e40000000c00 */
.L_x_7090:
[----:B------:R-:W-:Y:S05]  /*bb90*/  BSYNC.RECONVERGENT B2 ;  /* 0x0000000000027941 */ /* 0x000fea0003800200 */
.L_x_7089:
        /* <DEDUP_REMOVED lines=95> */
.L_x_7102:
[----:B------:R-:W-:Y:S05]  /*c190*/  BSYNC.RECONVERGENT B0 ;  /* 0x0000000000007941 */ /* 0x000fea0003800200 */
.L_x_7101:
[----:B-----5:R1:W-:Y:S02]  /*c1a0*/  STS.128 [R130+0x800], R28 ;  /* 0x0008001c82007388 */ /* 0x0203e40000000c00 */
.L_x_7100:
[----:B------:R-:W-:Y:S05]  /*c1b0*/  BSYNC.RECONVERGENT B1 ;  /* 0x0000000000017941 */ /* 0x000fea0003800200 */
.L_x_7099:
        /* <DEDUP_REMOVED lines=87> */
.L_x_7104:
[----:B------:R-:W-:Y:S05]  /*c730*/  BSYNC.RECONVERGENT B0 ;  /* 0x0000000000007941 */ /* 0x000fea0003800200 */
.L_x_7103:
[----:B-----5:R3:W-:Y:S02]  /*c740*/  STS.128 [R130+0x2800], R28 ;  /* 0x0028001c82007388 */ /* 0x0207e40000000c00 */
.L_x_7098:
[----:B------:R-:W-:Y:S05]  /*c750*/  BSYNC.RECONVERGENT B2 ;  /* 0x0000000000027941 */ /* 0x000fea0003800200 */
.L_x_7097:
        /* <DEDUP_REMOVED lines=95> */
.L_x_7110:
[----:B------:R-:W-:Y:S05]  /*cd50*/  BSYNC.RECONVERGENT B0 ;  /* 0x0000000000007941 */ /* 0x000fea0003800200 */
.L_x_7109:
[----:B-----5:R1:W-:Y:S02]  /*cd60*/  STS.128 [R130+0x1000], R32 ;  /* 0x0010002082007388 */ /* 0x0203e40000000c00 */
.L_x_7108:
[----:B------:R-:W-:Y:S05]  /*cd70*/  BSYNC.RECONVERGENT B1 ;  /* 0x0000000000017941 */ /* 0x000fea0003800200 */
.L_x_7107:
        /* <DEDUP_REMOVED lines=86> */
.L_x_7112:
[----:B------:R-:W-:Y:S05]  /*d2e0*/  BSYNC.RECONVERGENT B0 ;  /* 0x0000000000007941 */ /* 0x000fea0003800200 */
.L_x_7111:
[----:B-----5:R1:W-:Y:S02]  /*d2f0*/  STS.128 [R130+0x3000], R32 ;  /* 0x0030002082007388 */ /* 0x0203e40000000c00 */
.L_x_7106:
[----:B------:R-:W-:Y:S05]  /*d300*/  BSYNC.RECONVERGENT B2 ;  /* 0x0000000000027941 */ /* 0x000fea0003800200 */
.L_x_7105:
        /* <DEDUP_REMOVED lines=95> */
.L_x_7116:
[----:B------:R-:W-:Y:S05]  /*d900*/  BSYNC.RECONVERGENT B0 ;  /* 0x0000000000007941 */ /* 0x000fea0003800200 */
.L_x_7115:
[----:B-----5:R1:W-:Y:S02]  /*d910*/  STS.128 [R130+0x1800], R24 ;  /* 0x0018001882007388 */ /* 0x0203e40000000c00 */
.L_x_7114:
[----:B------:R-:W-:Y:S05]  /*d920*/  BSYNC.RECONVERGENT B1 ;  /* 0x0000000000017941 */ /* 0x000fea0003800200 */
.L_x_7113:
        /* <DEDUP_REMOVED lines=86> */
.L_x_7118:
[----:B------:R-:W-:Y:S05]  /*de90*/  BSYNC.RECONVERGENT B0 ;  /* 0x0000000000007941 */ /* 0x000fea0003800200 */
.L_x_7117:
[----:B-----5:R1:W-:Y:S02]  /*dea0*/  STS.128 [R130+0x3800], R24 ;  /* 0x0038001882007388 */ /* 0x0203e40000000c00 */
.L_x_7057:
[----:B------:R-:W-:Y:S05]  /*deb0*/  BSYNC.RECONVERGENT B3 ;  /* 0x0000000000037941 */ /* 0x000fea0003800200 */
.L_x_7049:
        /* <DEDUP_REMOVED lines=29> */
.L_x_7120:
[----:B------:R-:W-:Y:S05]  /*e090*/  BSYNC.RECONVERGENT B0 ;  /* 0x0000000000007941 */ /* 0x000fea0003800200 */
.L_x_7119:
        /* <DEDUP_REMOVED lines=17> */
.L_x_7122:
[----:B------:R-:W-:Y:S05]  /*e1b0*/  BSYNC.RECONVERGENT B0 ;  /* 0x0000000000007941 */ /* 0x000fea0003800200 */
.L_x_7121:
        /* <DEDUP_REMOVED lines=19> */
.L_x_7124:
[----:B------:R-:W-:Y:S05]  /*e2f0*/  BSYNC.RECONVERGENT B0 ;  /* 0x0000000000007941 */ /* 0x000fea0003800200 */
.L_x_7123:
        /* <DEDUP_REMOVED lines=17> */
.L_x_7126:
[----:B------:R-:W-:Y:S05]  /*e410*/  BSYNC.RECONVERGENT B0 ;  /* 0x0000000000007941 */ /* 0x000fea0003800200 */
.L_x_7125:
        /* <DEDUP_REMOVED lines=40> */
.L_x_7128:
[----:B------:R2:W-:Y:S04]  /*e6a0*/  STS.128 [R130+0x8000], RZ ;  /* 0x008000ff82007388 */ /* 0x0005e80000000c00 */
[----:B------:R2:W-:Y:S02]  /*e6b0*/  STS.128 [R130+0xa000], RZ ;  /* 0x00a000ff82007388 */ /* 0x0005e40000000c00 */
.L_x_7129:
[----:B------:R-:W-:Y:S05]  /*e6c0*/  BSYNC.RECONVERGENT B0 ;  /* 0x0000000000007941 */ /* 0x000fea0003800200 */
.L_x_7127:
        /* <DEDUP_REMOVED lines=29> */
.L_x_7131:
[----:B------:R-:W-:Y:S05]  /*e8a0*/  BSYNC.RECONVERGENT B0 ;  /* 0x0000000000007941 */ /* 0x000fea0003800200 */
.L_x_7130:
        /* <DEDUP_REMOVED lines=21> */
.L_x_7133:
[----:B------:R-:W-:Y:S05]  /*ea00*/  BSYNC.RECONVERGENT B0 ;  /* 0x0000000000007941 */ /* 0x000fea0003800200 */
.L_x_7132:
        /* <DEDUP_REMOVED lines=19> */
.L_x_7135:
[----:B------:R-:W-:Y:S05]  /*eb40*/  BSYNC.RECONVERGENT B0 ;  /* 0x0000000000007941 */ /* 0x000fea0003800200 */
.L_x_7134:
[----:B------:R-:W-:Y:S01]  /*eb50*/  LDSM.16.M88.4 R52, [R143] ;  /* 0x000000008f34783b */ /* 0x000fe20000000200 */
[----:B------:R-:W-:Y:S01]  /*eb60*/  R2P PR, R154, 0x6 ;  /* 0x000000069a007804 */ /* 0x000fe20000000000 */
[----:B------:R-:W-:Y:S01]  /*eb70*/  IMAD.MOV.U32 R2, RZ, RZ, 0x20 ;  /* 0x00000020ff027424 */ /* 0x000fe200078e00ff */
[----:B------:R-:W3:Y:S01]  /*eb80*/  LDCU UR10, c[0x0][0x50c] ;  /* 0x0000a180ff0a77ac */ /* 0x000ee20008000800 */
[----:B------:R-:W1:Y:S01]  /*eb90*/  LDSM.16.M88.4 R20, [R3+UR5+0x4000] ;  /* 0x004000050314783b */ /* 0x000e620008000200 */
[----:B------:R-:W-:Y:S01]  /*eba0*/  VIADD R142, R3, UR5 ;  /* 0x00000005038e7c36 */ /* 0x000fe20008000000 */
[----:B------:R-:W-:Y:S01]  /*ebb0*/  VIADDMNMX R131, R7, 0x8, R58, PT ;  /* 0x0000000807837846 */ /* 0x000fe2000380013a */
[----:B------:R-:W-:Y:S01]  /*ebc0*/  IMAD.MOV.U32 R4, RZ, RZ, 0x40 ;  /* 0x00000040ff047424 */ /* 0x000fe200078e00ff */
[----:B------:R-:W-:Y:S01]  /*ebd0*/  SEL R2, R2, 0xffffffe0, !P1 ;  /* 0xffffffe002027807 */ /* 0x000fe20004800000 */
[----:B------:R-:W3:Y:S01]  /*ebe0*/  LDSM.16.M88.4 R72, [R3+UR5+0x4800] ;  /* 0x004800050348783b */ /* 0x000ee20008000200 */
[----:B------:R-:W-:-:S02]  /*ebf0*/  IMAD.SHL.U32 R132, R154, 0x2, RZ ;  /* 0x000000029a847824 */ /* 0x000fc400078e00ff */
[----:B------:R-:W-:Y:S01]  /*ec00*/  SEL R4, R4, 0xffffffc0, !P2 ;  /* 0xffffffc004047807 */ /* 0x000fe20005000000 */
[C-C-:B------:R-:W-:Y:S01]  /*ec10*/  IMAD.IADD R141, R143.reuse, 0x1, R2.reuse ;  /* 0x000000018f8d7824 */ /* 0x140fe200078e0202 */
[----:B------:R-:W3:Y:S01]  /*ec20*/  LDSM.16.M88.4 R64, [R3+UR5+0x5000] ;  /* 0x005000050340783b */ /* 0x000ee20008000200 */
[----:B------:R-:W-:Y:S01]  /*ec30*/  IMAD.IADD R138, R142, 0x1, R2 ;  /* 0x000000018e8a7824 */ /* 0x000fe200078e0202 */
[----:B------:R-:W-:Y:S01]  /*ec40*/  LOP3.LUT R132, R132, 0x6, RZ, 0xc0, !PT ;  /* 0x0000000684847812 */ /* 0x000fe200078ec0ff */
[--C-:B------:R-:W-:Y:S01]  /*ec50*/  IMAD.IADD R140, R143, 0x1, R4.reuse ;  /* 0x000000018f8c7824 */ /* 0x100fe200078e0204 */
[----:B--2---:R-:W2:Y:S01]  /*ec60*/  LDSM.16.M88.4 R12, [R3+UR5+0x5800] ;  /* 0x00580005030c783b */ /* 0x004ea20008000200 */
[----:B------:R-:W-:Y:S02]  /*ec70*/  IMAD.IADD R137, R142, 0x1, R4 ;  /* 0x000000018e897824 */ /* 0x000fe400078e0204 */
[C---:B------:R-:W-:Y:S01]  /*ec80*/  IMAD.IADD R139, R2.reuse, 0x1, R140 ;  /* 0x00000001028b7824 */ /* 0x040fe200078e028c */
[----:B------:R-:W-:Y:S01]  /*ec90*/  LDSM.16.M88.4 R92, [R141] ;  /* 0x000000008d5c783b */ /* 0x000fe20000000200 */
[----:B------:R-:W-:Y:S01]  /*eca0*/  IMAD.IADD R132, R57, 0x1, R132 ;  /* 0x0000000139847824 */ /* 0x000fe200078e0284 */
[----:B------:R-:W-:-:S02]  /*ecb0*/  IADD3 R136, PT, PT, R2, R137, RZ ;  /* 0x0000008902887210 */ /* 0x000fc40007ffe0ff */
[----:B------:R-:W2:Y:S01]  /*ecc0*/  LDSM.16.M88.4 R96, [R138+0x4000] ;  /* 0x004000008a60783b */ /* 0x000ea20000000200 */
[----:B----4-:R-:W-:-:S03]  /*ecd0*/  VIADD R8, R132, 0x38 ;  /* 0x0000003884087836 */ /* 0x010fc60000000000 */
[----:B------:R-:W4:Y:S02]  /*ece0*/  LDSM.16.M88.4 R84, [R138+0x5000] ;  /* 0x005000008a54783b */ /* 0x000f240000000200 */
[----:B------:R-:W-:Y:S02]  /*ecf0*/  ISETP.GE.AND P1, PT, R8, R131, PT ;  /* 0x000000830800720c */ /* 0x000fe40003f26270 */
[----:B------:R-:W4:Y:S04]  /*ed00*/  LDSM.16.M88.4 R80, [R138+0x5800] ;  /* 0x005800008a50783b */ /* 0x000f280000000200 */
[----:B------:R-:W4:Y:S04]  /*ed10*/  LDSM.16.M88.4 R88, [R138+0x4800] ;  /* 0x004800008a58783b */ /* 0x000f280000000200 */
[----:B-----5:R-:W-:Y:S01]  /*ed20*/  LDSM.16.M88.4 R48, [R140] ;  /* 0x000000008c30783b */ /* 0x020fe20000000200 */
[C---:B-1----:R-:W-:Y:S03]  /*ed30*/  HMMA.16816.F32 R28, R52.reuse, R20, RZ ;  /* 0x00000014341c723c */ /* 0x042fe600000018ff */
[----:B------:R-:W1:Y:S04]  /*ed40*/  LDSM.16.M88.4 R44, [R137+0x4000] ;  /* 0x00400000892c783b */ /* 0x000e680000000200 */
[----:B------:R-:W1:Y:S01]  /*ed50*/  LDSM.16.M88.4 R32, [R137+0x5800] ;  /* 0x005800008920783b */ /* 0x000e620000000200 */
[C---:B------:R-:W-:Y:S03]  /*ed60*/  HMMA.16816.F32 R20, R52.reuse, R22, RZ ;  /* 0x000000163414723c */ /* 0x040fe600000018ff */
[----:B------:R-:W1:Y:S04]  /*ed70*/  LDSM.16.M88.4 R40, [R137+0x4800] ;  /* 0x004800008928783b */ /* 0x000e680000000200 */
[----:B------:R-:W1:Y:S01]  /*ed80*/  LDSM.16.M88.4 R36, [R137+0x5000] ;  /* 0x005000008924783b */ /* 0x000e620000000200 */
[C---:B---3--:R-:W-:Y:S03]  /*ed90*/  HMMA.16816.F32 R76, R52.reuse, R72, RZ ;  /* 0x00000048344c723c */ /* 0x048fe600000018ff */
[----:B------:R-:W-:Y:S04]  /*eda0*/  LDSM.16.M88.4 R16, [R139] ;  /* 0x000000008b10783b */ /* 0x000fe80000000200 */
[----:B------:R-:W0:Y:S01]  /*edb0*/  LDGDEPBAR ;  /* 0x00000000000079af */ /* 0x000e220000000000 */
[C---:B------:R-:W-:Y:S08]  /*edc0*/  HMMA.16816.F32 R68, R52.reuse, R64, RZ ;  /* 0x000000403444723c */ /* 0x040ff000000018ff */
[C---:B------:R-:W-:Y:S08]  /*edd0*/  HMMA.16816.F32 R72, R52.reuse, R74, RZ ;  /* 0x0000004a3448723c */ /* 0x040ff000000018ff */
[C---:B------:R-:W-:Y:S08]  /*ede0*/  HMMA.16816.F32 R64, R52.reuse, R66, RZ ;  /* 0x000000423440723c */ /* 0x040ff000000018ff */
[C---:B--2---:R-:W-:Y:S08]  /*edf0*/  HMMA.16816.F32 R60, R52.reuse, R12, RZ ;  /* 0x0000000c343c723c */ /* 0x044ff000000018ff */
[----:B------:R-:W-:Y:S01]  /*ee00*/  HMMA.16816.F32 R52, R52, R14, RZ ;  /* 0x0000000e3434723c */ /* 0x000fe200000018ff */
[----:B------:R-:W2:Y:S07]  /*ee10*/  LDSM.16.M88.4 R12, [R136+0x4000] ;  /* 0x00400000880c783b */ /* 0x000eae0000000200 */
[C---:B------:R-:W-:Y:S08]  /*ee20*/  HMMA.16816.F32 R28, R92.reuse, R96, R28 ;  /* 0x000000605c1c723c */ /* 0x040ff0000000181c */
[C---:B------:R-:W-:Y:S08]  /*ee30*/  HMMA.16816.F32 R20, R92.reuse, R98, R20 ;  /* 0x000000625c14723c */ /* 0x040ff00000001814 */
[C---:B----4-:R-:W-:Y:S08]  /*ee40*/  HMMA.16816.F32 R68, R92.reuse, R84, R68 ;  /* 0x000000545c44723c */ /* 0x050ff00000001844 */
[C---:B------:R-:W-:Y:S08]  /*ee50*/  HMMA.16816.F32 R64, R92.reuse, R86, R64 ;  /* 0x000000565c40723c */ /* 0x040ff00000001840 */
[C---:B------:R-:W-:Y:S08]  /*ee60*/  HMMA.16816.F32 R60, R92.reuse, R80, R60 ;  /* 0x000000505c3c723c */ /* 0x040ff0000000183c */
[C---:B------:R-:W-:Y:S01]  /*ee70*/  HMMA.16816.F32 R52, R92.reuse, R82, R52 ;  /* 0x000000525c34723c */ /* 0x040fe20000001834 */
[----:B------:R-:W-:Y:S07]  /*ee80*/  LDSM.16.M88.4 R80, [R143+0x2000] ;  /* 0x002000008f50783b */ /* 0x000fee0000000200 */
[C---:B------:R-:W-:Y:S08]  /*ee90*/  HMMA.16816.F32 R76, R92.reuse, R88, R76 ;  /* 0x000000585c4c723c */ /* 0x040ff0000000184c */
[----:B------:R-:W-:Y:S01]  /*eea0*/  HMMA.16816.F32 R72, R92, R90, R72 ;  /* 0x0000005a5c48723c */ /* 0x000fe20000001848 */
[----:B------:R-:W3:Y:S04]  /*eeb0*/  LDSM.16.M88.4 R92, [R136+0x4800] ;  /* 0x00480000885c783b */ /* 0x000ee80000000200 */
[----:B------:R-:W-:Y:S03]  /*eec0*/  LDSM.16.M88.4 R88, [R136+0x5000] ;  /* 0x005000008858783b */ /* 0x000fe60000000200 */
[C---:B-1----:R-:W-:Y:S01]  /*eed0*/  HMMA.16816.F32 R84, R48.reuse, R44, R28 ;  /* 0x0000002c3054723c */ /* 0x042fe2000000181c */
[----:B------:R-:W1:Y:S07]  /*eee0*/  LDSM.16.M88.4 R28, [R3+UR5+0x6000] ;  /* 0x00600005031c783b */ /* 0x000e6e0008000200 */
[C---:B------:R-:W-:Y:S01]  /*eef0*/  HMMA.16816.F32 R20, R48.reuse, R46, R20 ;  /* 0x0000002e3014723c */ /* 0x040fe20000001814 */
[----:B------:R-:W-:Y:S07]  /*ef00*/  LDSM.16.M88.4 R44, [R137+0x6000] ;  /* 0x00600000892c783b */ /* 0x000fee0000000200 */
        /* <DEDUP_REMOVED lines=12> */
[----:B------:R-:W2:Y:S07]  /*efd0*/  LDSM.16.M88.4 R12, [R3+UR5+0x6800] ;  /* 0x00680005030c783b */ /* 0x000eae0008000200 */
[C---:B---3--:R-:W-:Y:S08]  /*efe0*/  HMMA.16816.F32 R76, R16.reuse, R92, R76 ;  /* 0x0000005c104c723c */ /* 0x048ff0000000184c */
[----:B------:R-:W-:Y:S08]  /*eff0*/  HMMA.16816.F32 R72, R16, R94, R72 ;  /* 0x0000005e1048723c */ /* 0x000ff00000001848 */
[C---:B-1----:R-:W-:Y:S08]  /*f000*/  HMMA.16816.F32 R84, R80.reuse, R28, R84 ;  /* 0x0000001c5054723c */ /* 0x042ff00000001854 */
[----:B------:R-:W-:Y:S01]  /*f010*/  HMMA.16816.F32 R20, R80, R30, R20 ;  /* 0x0000001e5014723c */ /* 0x000fe20000001814 */
[----:B------:R-:W-:Y:S07]  /*f020*/  LDSM.16.M88.4 R28, [R136+0x6000] ;  /* 0x00600000881c783b */ /* 0x000fee0000000200 */
[C---:B------:R-:W-:Y:S08]  /*f030*/  HMMA.16816.F32 R68, R16.reuse, R88, R68 ;  /* 0x000000581044723c */ /* 0x040ff00000001844 */
[C---:B------:R-:W-:Y:S01]  /*f040*/  HMMA.16816.F32 R64, R16.reuse, R90, R64 ;  /* 0x0000005a1040723c */ /* 0x040fe20000001840 */
[----:B------:R-:W1:Y:S07]  /*f050*/  LDSM.16.M88.4 R88, [R3+UR5+0x7000] ;  /* 0x007000050358783b */ /* 0x000e6e0008000200 */
[C---:B----4-:R-:W-:Y:S08]  /*f060*/  HMMA.16816.F32 R60, R16.reuse, R32, R60 ;  /* 0x00000020103c723c */ /* 0x050ff0000000183c */
[----:B------:R-:W-:Y:S01]  /*f070*/  HMMA.16816.F32 R52, R16, R34, R52 ;  /* 0x000000221034723c */ /* 0x000fe20000001834 */
[----:B------:R-:W3:Y:S04]  /*f080*/  LDSM.16.M88.4 R16, [R139+0x2000] ;  /* 0x002000008b10783b */ /* 0x000ee80000000200 */
[----:B------:R-:W-:Y:S03]  /*f090*/  LDSM.16.M88.4 R32, [R138+0x6800] ;  /* 0x006800008a20783b */ /* 0x000fe60000000200 */
[----:B------:R-:W-:Y:S08]  /*f0a0*/  HMMA.16816.F32 R84, R40, R36, R84 ;  /* 0x000000242854723c */ /* 0x000ff00000001854 */
[C---:B--2---:R-:W-:Y:S08]  /*f0b0*/  HMMA.16816.F32 R76, R80.reuse, R12, R76 ;  /* 0x0000000c504c723c */ /* 0x044ff0000000184c */
[----:B------:R-:W-:Y:S01]  /*f0c0*/  HMMA.16816.F32 R72, R80, R14, R72 ;  /* 0x0000000e5048723c */ /* 0x000fe20000001848 */
[----:B------:R2:W4:Y:S07]  /*f0d0*/  LDSM.16.M88.4 R12, [R3+UR5+0x7800] ;  /* 0x00780005030c783b */ /* 0x00052e0008000200 */
[----:B------:R-:W-:Y:S01]  /*f0e0*/  HMMA.16816.F32 R20, R40, R38, R20 ;  /* 0x000000262814723c */ /* 0x000fe20000001814 */
[----:B------:R-:W-:Y:S07]  /*f0f0*/  LDSM.16.M88.4 R36, [R138+0x7000] ;  /* 0x007000008a24783b */ /* 0x000fee0000000200 */
[----:B------:R-:W-:Y:S08]  /*f100*/  HMMA.16816.F32 R84, R48, R44, R84 ;  /* 0x0000002c3054723c */ /* 0x000ff00000001854 */
[----:B-1----:R-:W-:Y:S01]  /*f110*/  HMMA.16816.F32 R92, R80, R88, R68 ;  /* 0x00000058505c723c */ /* 0x002fe20000001844 */
[----:B------:R-:W-:Y:S01]  /*f120*/  LDSM.16.M88.4 R68, [R137+0x6800] ;  /* 0x006800008944783b */ /* 0x000fe20000000200 */
[----:B--2---:R-:W-:-:S04]  /*f130*/  VIMNMX R3, PT, PT, R7, R58, PT ;  /* 0x0000003a07037248 */ /* 0x004fc80003fe0100 */
[----:B------:R-:W-:Y:S02]  /*f140*/  ISETP.GE.AND P4, PT, R8, R3, PT ;  /* 0x000000030800720c */ /* 0x000fe40003f86270 */
[----:B------:R-:W-:Y:S01]  /*f150*/  HMMA.16816.F32 R20, R48, R46, R20 ;  /* 0x0000002e3014723c */ /* 0x000fe20000001814 */
[----:B------:R-:W1:Y:S01]  /*f160*/  LDSM.16.M88.4 R44, [R138+0x7800] ;  /* 0x007800008a2c783b */ /* 0x000e620000000200 */
[----:B------:R-:W-:-:S06]  /*f170*/  I2FP.F32.S32 R8, R8 ;  /* 0x0000000800087245 */ /* 0x000fcc0000201400 */
[----:B---3--:R-:W-:Y:S08]  /*f180*/  HMMA.16816.F32 R84, R16, R28, R84 ;  /* 0x0000001c1054723c */ /* 0x008ff00000001854 */
[----:B----4-:R-:W-:Y:S08]  /*f190*/  HMMA.16816.F32 R52, R80, R14, R52 ;  /* 0x0000000e5034723c */ /* 0x010ff00000001834 */
[----:B------:R-:W-:Y:S01]  /*f1a0*/  HMMA.16816.F32 R20, R16, R30, R20 ;  /* 0x0000001e1014723c */ /* 0x000fe20000001814 */
[----:B------:R-:W2:Y:S02]  /*f1b0*/  LDSM.16.M88.4 R28, [R137+0x7800] ;  /* 0x00780000891c783b */ /* 0x000ea40000000200 */
[----:B------:R-:W-:Y:S01]  /*f1c0*/  FMUL.FTZ R27, R85, UR10 ;  /* 0x0000000a551b7c20 */ /* 0x000fe20008410000 */
[----:B------:R-:W-:Y:S01]  /*f1d0*/  FMUL.FTZ R9, R84, UR10 ;  /* 0x0000000a54097c20 */ /* 0x000fe20008410000 */
[----:B------:R-:W-:-:S03]  /*f1e0*/  FMUL.FTZ R86, R86, UR10 ;  /* 0x0000000a56567c20 */ /* 0x000fc60008410000 */
[C---:B------:R-:W-:Y:S01]  /*f1f0*/  HMMA.16816.F32 R64, R80.reuse, R90, R64 ;  /* 0x0000005a5040723c */ /* 0x040fe20000001840 */
[----:B------:R-:W3:Y:S07]  /*f200*/  MUFU.TANH R27, R27 ;  /* 0x0000001b001b7308 */ /* 0x000eee0000002400 */
[----:B------:R-:W-:Y:S01]  /*f210*/  HMMA.16816.F32 R60, R80, R12, R60 ;  /* 0x0000000c503c723c */ /* 0x000fe2000000183c */
[----:B------:R-:W4:Y:S01]  /*f220*/  LDSM.16.M88.4 R12, [R137+0x7000] ;  /* 0x00700000890c783b */ /* 0x000f220000000200 */
[----:B------:R-:W-:Y:S01]  /*f230*/  MUFU.TANH R9, R9 ;  /* 0x0000000900097308 */ /* 0x000fe20000002400 */
[----:B------:R-:W-:Y:S01]  /*f240*/  FMUL.FTZ R21, R21, UR10 ;  /* 0x0000000a15157c20 */ /* 0x000fe20008410000 */
[----:B------:R-:W-:Y:S01]  /*f250*/  FMUL.FTZ R20, R20, UR10 ;  /* 0x0000000a14147c20 */ /* 0x000fe20008410000 */
[----:B------:R-:W-:-:S03]  /*f260*/  FMUL.FTZ R22, R22, UR10 ;  /* 0x0000000a16167c20 */ /* 0x000fc60008410000 */
[C---:B------:R-:W-:Y:S01]  /*f270*/  HMMA.16816.F32 R88, R40.reuse, R32, R76 ;  /* 0x000000202858723c */ /* 0x040fe2000000184c */
[----:B------:R-:W-:Y:S01]  /*f280*/  LDSM.16.M88.4 R76, [R136+0x6800] ;  /* 0x00680000884c783b */ /* 0x000fe20000000200 */
[----:B------:R-:W-:Y:S06]  /*f290*/  MUFU.TANH R21, R21 ;  /* 0x0000001500157308 */ /* 0x000fec0000002400 */
[C---:B------:R-:W-:Y:S01]  /*f2a0*/  HMMA.16816.F32 R72, R40.reuse, R34, R72 ;  /* 0x000000222848723c */ /* 0x040fe20000001848 */
[----:B------:R-:W3:Y:S07]  /*f2b0*/  LDSM.16.M88.4 R32, [R136+0x7800] ;  /* 0x007800008820783b */ /* 0x000eee0000000200 */
[C---:B-1----:R-:W-:Y:S08]  /*f2c0*/  HMMA.16816.F32 R52, R40.reuse, R46, R52 ;  /* 0x0000002e2834723c */ /* 0x042ff00000001834 */
[C---:B------:R-:W-:Y:S08]  /*f2d0*/  HMMA.16816.F32 R92, R40.reuse, R36, R92 ;  /* 0x00000024285c723c */ /* 0x040ff0000000185c */
[----:B------:R-:W-:Y:S01]  /*f2e0*/  HMMA.16816.F32 R64, R40, R38, R64 ;  /* 0x000000262840723c */ /* 0x000fe20000001840 */
[----:B------:R-:W1:Y:S01]  /*f2f0*/  LDSM.16.M88.4 R36, [R136+0x7000] ;  /* 0x007000008824783b */ /* 0x000e620000000200 */
[----:B------:R-:W-:-:S06]  /*f300*/  DEPBAR.LE SB0, 0x0 ;  /* 0x000080000000791a */ /* 0x000fcc0000000000 */
[----:B------:R-:W-:Y:S01]  /*f310*/  HMMA.16816.F32 R60, R40, R44, R60 ;  /* 0x0000002c283c723c */ /* 0x000fe2000000183c */
[----:B------:R-:W-:Y:S01]  /*f320*/  FMUL.FTZ R45, R87, UR10 ;  /* 0x0000000a572d7c20 */ /* 0x000fe20008410000 */
[----:B------:R-:W-:Y:S01]  /*f330*/  MUFU.TANH R41, R20 ;  /* 0x0000001400297308 */ /* 0x000fe20000002400 */
[C---:B------:R-:W-:Y:S02]  /*f340*/  VIADD R40, R132.reuse, 0x20 ;  /* 0x0000002084287836 */ /* 0x040fe40000000000 */
[C---:B------:R-:W-:Y:S02]  /*f350*/  VIADD R42, R132.reuse, 0x29 ;  /* 0x00000029842a7836 */ /* 0x040fe40000000000 */
[C---:B------:R-:W-:Y:S01]  /*f360*/  VIADD R44, R132.reuse, 0x31 ;  /* 0x00000031842c7836 */ /* 0x040fe20000000000 */
[----:B--2---:R-:W-:Y:S01]  /*f370*/  HMMA.16816.F32 R52, R48, R30, R52 ;  /* 0x0000001e3034723c */ /* 0x004fe20000001834 */
[----:B------:R-:W-:Y:S01]  /*f380*/  VIADD R30, R132, 0x8 ;  /* 0x00000008841e7836 */ /* 0x000fe20000000000 */
[----:B------:R-:W2:Y:S04]  /*f390*/  MUFU.TANH R45, R45 ;  /* 0x0000002d002d7308 */ /* 0x000ea80000002400 */
[----:B------:R-:W-:-:S02]  /*f3a0*/  ISETP.GE.AND P3, PT, R30, R3, PT ;  /* 0x000000031e00720c */ /* 0x000fc40003f66270 */
[----:B------:R-:W-:Y:S01]  /*f3b0*/  HMMA.16816.F32 R88, R48, R68, R88 ;  /* 0x000000443058723c */ /* 0x000fe20000001858 */
[----:B------:R-:W-:Y:S01]  /*f3c0*/  ISETP.GE.AND P5, PT, R30, R131, PT ;  /* 0x000000831e00720c */ /* 0x000fe20003fa6270 */
[----:B------:R-:W1:Y:S01]  /*f3d0*/  MUFU.TANH R43, R22 ;  /* 0x00000016002b7308 */ /* 0x000e620000002400 */
[----:B------:R-:W-:-:S05]  /*f3e0*/  I2FP.F32.S32 R30, R30 ;  /* 0x0000001e001e7245 */ /* 0x000fca0000201400 */
[C---:B------:R-:W-:Y:S08]  /*f3f0*/  HMMA.16816.F32 R72, R48.reuse, R70, R72 ;  /* 0x000000463048723c */ /* 0x040ff00000001848 */
[----:B----4-:R-:W-:Y:S01]  /*f400*/  HMMA.16816.F32 R92, R48, R12, R92 ;  /* 0x0000000c305c723c */ /* 0x010fe2000000185c */
[----:B------:R-:W-:Y:S01]  /*f410*/  FMUL.FTZ R13, R23, UR10 ;  /* 0x0000000a170d7c20 */ /* 0x000fe20008410000 */
[----:B------:R-:W-:-:S05]  /*f420*/  IADD3 R12, PT, PT, R132, 0x10, RZ ;  /* 0x00000010840c7810 */ /* 0x000fca0007ffe0ff */
[----:B------:R-:W-:Y:S01]  /*f430*/  MUFU.TANH R13, R13 ;  /* 0x0000000d000d7308 */ /* 0x000fe20000002400 */
[----:B------:R-:W-:Y:S01]  /*f440*/  HMMA.16816.F32 R64, R48, R14, R64 ;  /* 0x0000000e3040723c */ /* 0x000fe20000001840 */
[----:B------:R-:W-:-:S07]  /*f450*/  VIADD R14, R132, 0x11 ;  /* 0x00000011840e7836 */ /* 0x000fce0000000000 */
[----:B------:R-:W-:Y:S01]  /*f460*/  HMMA.16816.F32 R60, R48, R28, R60 ;  /* 0x0000001c303c723c */ /* 0x000fe2000000183c */
[----:B------:R-:W-:Y:S01]  /*f470*/  VIADD R28, R132, 0x9 ;  /* 0x00000009841c7836 */ /* 0x000fe20000000000 */
[----:B------:R-:W-:Y:S04]  /*f480*/  BAR.SYNC.DEFER_BLOCKING 0x0 ;  /* 0x0000000000007b1d */ /* 0x000fe80000010000 */
[----:B------:R-:W-:Y:S02]  /*f490*/  ISETP.GE.AND P2, PT, R28, R3, PT ;  /* 0x000000031c00720c */ /* 0x000fe40003f46270 */
[----:B---3--:R-:W-:Y:S01]  /*f4a0*/  HMMA.16816.F32 R52, R16, R34, R52 ;  /* 0x000000221034723c */ /* 0x008fe20000001834 */
[----:B------:R-:W-:-:S05]  /*f4b0*/  VIADD R34, R132, 0x1 ;  /* 0x0000000184227836 */ /* 0x000fca0000000000 */
[C---:B------:R-:W-:Y:S02]  /*f4c0*/  ISETP.GE.AND P0, PT, R34.reuse, R3, PT ;  /* 0x000000032200720c */ /* 0x040fe40003f06270 */
[----:B------:R-:W-:Y:S01]  /*f4d0*/  HMMA.16816.F32 R88, R16, R76, R88 ;  /* 0x0000004c1058723c */ /* 0x000fe20000001858 */
[----:B------:R-:W-:Y:S02]  /*f4e0*/  ISETP.GE.AND P6, PT, R34, R131, PT ;  /* 0x000000832200720c */ /* 0x000fe40003fc6270 */
[----:B------:R-:W-:-:S05]  /*f4f0*/  I2FP.F32.S32 R34, R34 ;  /* 0x0000002200227245 */ /* 0x000fca0000201400 */
[----:B------:R-:W-:Y:S01]  /*f500*/  HMMA.16816.F32 R72, R16, R78, R72 ;  /* 0x0000004e1048723c */ /* 0x000fe20000001848 */
[CC--:B------:R-:W-:Y:S01]  /*f510*/  FFMA.FTZ R27, R0.reuse, R34.reuse, R27 ;  /* 0x00000022001b7223 */ /* 0x0c0fe2000001001b */
[----:B--2---:R-:W-:Y:S01]  /*f520*/  FFMA.FTZ R34, R0, R34, R45 ;  /* 0x0000002200227223 */ /* 0x004fe2000001002d */
[----:B------:R-:W-:Y:S01]  /*f530*/  FMUL.FTZ R53, R53, UR10 ;  /* 0x0000000a35357c20 */ /* 0x000fe20008410000 */
[----:B------:R-:W-:-:S03]  /*f540*/  FMUL.FTZ R55, R55, UR10 ;  /* 0x0000000a37377c20 */ /* 0x000fc60008410000 */
[----:B------:R-:W-:Y:S01]  /*f550*/  FSEL R34, R34, -INF , !P6 ;  /* 0xff80000022227808 */ /* 0x000fe20007000000 */
[C---:B-1----:R-:W-:Y:S01]  /*f560*/  HMMA.16816.F32 R92, R16.reuse, R36, R92 ;  /* 0x00000024105c723c */ /* 0x042fe2000000185c */
[----:B------:R-:W-:Y:S01]  /*f570*/  ISETP.GE.AND P6, PT, R14, R3, PT ;  /* 0x000000030e00720c */ /* 0x000fe20003fc6270 */
[----:B------:R-:W-:Y:S01]  /*f580*/  MUFU.TANH R53, R53 ;  /* 0x0000003500357308 */ /* 0x000fe20000002400 */
[----:B------:R-:W-:Y:S01]  /*f590*/  FMUL.FTZ R23, R88, UR10 ;  /* 0x0000000a58177c20 */ /* 0x000fe20008410000 */
[----:B------:R-:W-:Y:S01]  /*f5a0*/  FMUL.FTZ R31, R89, UR10 ;  /* 0x0000000a591f7c20 */ /* 0x000fe20008410000 */
[----:B------:R-:W-:Y:S01]  /*f5b0*/  FMUL.FTZ R15, R90, UR10 ;  /* 0x0000000a5a0f7c20 */ /* 0x000fe20008410000 */
[----:B------:R-:W-:Y:S02]  /*f5c0*/  FMUL.FTZ R29, R91, UR10 ;  /* 0x0000000a5b1d7c20 */ /* 0x000fe40008410000 */
[C---:B------:R-:W-:Y:S01]  /*f5d0*/  HMMA.16816.F32 R64, R16.reuse, R38, R64 ;  /* 0x000000261040723c */ /* 0x040fe20000001840 */
[----:B------:R-:W-:Y:S01]  /*f5e0*/  FSEL R38, R27, -INF , !P0 ;  /* 0xff8000001b267808 */ /* 0x000fe20004000000 */
[----:B------:R-:W-:Y:S01]  /*f5f0*/  MUFU.TANH R23, R23 ;  /* 0x0000001700177308 */ /* 0x000fe20000002400 */
[----:B------:R-:W-:Y:S01]  /*f600*/  FMUL.FTZ R35, R72, UR10 ;  /* 0x0000000a48237c20 */ /* 0x000fe20008410000 */
[----:B------:R-:W-:Y:S01]  /*f610*/  FMUL.FTZ R39, R74, UR10 ;  /* 0x0000000a4a277c20 */ /* 0x000fe20008410000 */
[----:B------:R-:W-:Y:S01]  /*f620*/  FMUL.FTZ R37, R73, UR10 ;  /* 0x0000000a49257c20 */ /* 0x000fe20008410000 */
[----:B------:R-:W-:Y:S01]  /*f630*/  FMUL.FTZ R7, R75, UR10 ;  /* 0x0000000a4b077c20 */ /* 0x000fe20008410000 */
[-C--:B------:R-:W-:Y:S01]  /*f640*/  ISETP.GE.AND P0, PT, R12, R131.reuse, PT ;  /* 0x000000830c00720c */ /* 0x080fe20003f06270 */
[----:B------:R-:W-:Y:S01]  /*f650*/  HMMA.16816.F32 R60, R16, R32, R60 ;  /* 0x00000020103c723c */ /* 0x000fe2000000183c */
[----:B------:R-:W-:Y:S01]  /*f660*/  FMUL.FTZ R17, R52, UR10 ;  /* 0x0000000a34117c20 */ /* 0x000fe20008410000 */
[----:B------:R-:W-:Y:S01]  /*f670*/  FMUL.FTZ R33, R54, UR10 ;  /* 0x0000000a36217c20 */ /* 0x000fe20008410000 */
[----:B------:R-:W1:Y:S01]  /*f680*/  MUFU.TANH R31, R31 ;  /* 0x0000001f001f7308 */ /* 0x000e620000002400 */
[CC--:B------:R-:W-:Y:S01]  /*f690*/  FFMA.FTZ R32, R0.reuse, R30.reuse, R41 ;  /* 0x0000001e00207223 */ /* 0x0c0fe20000010029 */
[----:B------:R-:W-:Y:S01]  /*f6a0*/  FFMA.FTZ R30, R0, R30, R43 ;  /* 0x0000001e001e7223 */ /* 0x000fe2000001002b */
[----:B------:R-:W-:Y:S01]  /*f6b0*/  FMUL.FTZ R93, R93, UR10 ;  /* 0x0000000a5d5d7c20 */ /* 0x000fe20008410000 */
[----:B------:R-:W-:Y:S01]  /*f6c0*/  FMUL.FTZ R95, R95, UR10 ;  /* 0x0000000a5f5f7c20 */ /* 0x000fe20008410000 */
[----:B------:R-:W-:Y:S01]  /*f6d0*/  FMUL.FTZ R92, R92, UR10 ;  /* 0x0000000a5c5c7c20 */ /* 0x000fe20008410000 */
[----:B------:R-:W-:Y:S01]  /*f6e0*/  FSEL R32, R32, -INF , !P3 ;  /* 0xff80000020207808 */ /* 0x000fe20005800000 */
[----:B------:R-:W-:Y:S01]  /*f6f0*/  VIADD R18, R132, 0x19 ;  /* 0x0000001984127836 */ /* 0x000fe20000000000 */
[----:B------:R-:W2:Y:S01]  /*f700*/  MUFU.TANH R17, R17 ;  /* 0x0000001100117308 */ /* 0x000ea20000002400 */
[-C--:B------:R-:W-:Y:S01]  /*f710*/  ISETP.GE.AND P3, PT, R14, R131.reuse, PT ;  /* 0x000000830e00720c */ /* 0x080fe20003f66270 */
[----:B------:R-:W-:Y:S01]  /*f720*/  FMUL.FTZ R94, R94, UR10 ;  /* 0x0000000a5e5e7c20 */ /* 0x000fe20008410000 */
[----:B------:R-:W-:Y:S01]  /*f730*/  FSEL R30, R30, -INF , !P5 ;  /* 0xff8000001e1e7808 */ /* 0x000fe20006800000 */
[----:B------:R-:W-:Y:S01]  /*f740*/  FMUL.FTZ R67, R67, UR10 ;  /* 0x0000000a43437c20 */ /* 0x000fe20008410000 */
[----:B------:R-:W-:Y:S01]  /*f750*/  I2FP.F32.S32 R14, R14 ;  /* 0x0000000e000e7245 */ /* 0x000fe20000201400 */
[----:B------:R-:W-:Y:S01]  /*f760*/  FMUL.FTZ R65, R65, UR10 ;  /* 0x0000000a41417c20 */ /* 0x000fe20008410000 */
[----:B------:R-:W-:Y:S01]  /*f770*/  FMUL.FTZ R66, R66, UR10 ;  /* 0x0000000a42427c20 */ /* 0x000fe20008410000 */
[----:B------:R-:W3:Y:S01]  /*f780*/  MUFU.TANH R33, R33 ;  /* 0x0000002100217308 */ /* 0x000ee20000002400 */
[----:B------:R-:W-:Y:S01]  /*f790*/  FMUL.FTZ R64, R64, UR10 ;  /* 0x0000000a40407c20 */ /* 0x000fe20008410000 */
[----:B-1----:R-:W-:Y:S01]  /*f7a0*/  FFMA.FTZ R22, R0, R14, R31 ;  /* 0x0000000e00167223 */ /* 0x002fe2000001001f */
[----:B------:R-:W-:Y:S01]  /*f7b0*/  FMUL.FTZ R60, R60, UR10 ;  /* 0x0000000a3c3c7c20 */ /* 0x000fe20008410000 */
[----:B------:R-:W-:Y:S01]  /*f7c0*/  FMUL.FTZ R62, R62, UR10 ;  /* 0x0000000a3e3e7c20 */ /* 0x000fe20008410000 */
[----:B------:R-:W-:Y:S01]  /*f7d0*/  FMUL.FTZ R61, R61, UR10 ;  /* 0x0000000a3d3d7c20 */ /* 0x000fe20008410000 */
[----:B------:R-:W-:Y:S01]  /*f7e0*/  FMUL.FTZ R63, R63, UR10 ;  /* 0x0000000a3f3f7c20 */ /* 0x000fe20008410000 */
[----:B------:R-:W-:Y:S01]  /*f7f0*/  FSEL R22, R22, -INF , !P6 ;  /* 0xff80000016167808 */ /* 0x000fe20007000000 */
[----:B------:R-:W1:Y:S01]  /*f800*/  MUFU.TANH R15, R15 ;  /* 0x0000000f000f7308 */ /* 0x000e620000002400 */
[----:B--2---:R-:W-:Y:S01]  /*f810*/  FFMA.FTZ R17, R0, R8, R17 ;  /* 0x0000000800117223 */ /* 0x004fe20000010011 */
[----:B------:R-:W-:-:S04]  /*f820*/  ISETP.GE.AND P6, PT, R40, R131, PT ;  /* 0x000000832800720c */ /* 0x000fc80003fc6270 */
[----:B------:R-:W-:Y:S02]  /*f830*/  FSEL R120, R17, -INF , !P4 ;  /* 0xff80000011787808 */ /* 0x000fe40006000000 */
[----:B------:R-:W-:Y:S01]  /*f840*/  ISETP.GE.AND P4, PT, R28, R131, PT ;  /* 0x000000831c00720c */ /* 0x000fe20003f86270 */
[----:B------:R-:W2:Y:S01]  /*f850*/  MUFU.TANH R29, R29 ;  /* 0x0000001d001d7308 */ /* 0x000ea20000002400 */
[----:B------:R-:W-:Y:S01]  /*f860*/  I2FP.F32.S32 R28, R28 ;  /* 0x0000001c001c7245 */ /* 0x000fe20000201400 */
[----:B---3--:R-:W-:Y:S01]  /*f870*/  FFMA.FTZ R33, R0, R8, R33 ;  /* 0x0000000800217223 */ /* 0x008fe20000010021 */
[----:B------:R-:W-:-:S03]  /*f880*/  VIADD R8, R132, 0x18 ;  /* 0x0000001884087836 */ /* 0x000fc60000000000 */
[-C--:B------:R-:W-:Y:S01]  /*f890*/  FFMA.FTZ R21, R0, R28.reuse, R21 ;  /* 0x0000001c00157223 */ /* 0x080fe20000010015 */
[----:B------:R-:W-:Y:S01]  /*f8a0*/  FSEL R114, R33, -INF , !P1 ;  /* 0xff80000021727808 */ /* 0x000fe20004800000 */
[----:B------:R-:W3:Y:S01]  /*f8b0*/  MUFU.TANH R35, R35 ;  /* 0x0000002300237308 */ /* 0x000ee20000002400 */
[-C--:B------:R-:W-:Y:S01]  /*f8c0*/  ISETP.GE.AND P1, PT, R12, R3.reuse, PT ;  /* 0x000000030c00720c */ /* 0x080fe20003f26270 */
[----:B------:R-:W-:Y:S01]  /*f8d0*/  FFMA.FTZ R28, R0, R28, R13 ;  /* 0x0000001c001c7223 */ /* 0x000fe2000001000d */
[----:B------:R-:W-:Y:S02]  /*f8e0*/  FSEL R36, R21, -INF , !P2 ;  /* 0xff80000015247808 */ /* 0x000fe40005000000 */
[----:B------:R-:W-:Y:S02]  /*f8f0*/  I2FP.F32.S32 R12, R12 ;  /* 0x0000000c000c7245 */ /* 0x000fe40000201400 */
[C---:B------:R-:W-:Y:S01]  /*f900*/  ISETP.GE.AND P5, PT, R8.reuse, R3, PT ;  /* 0x000000030800720c */ /* 0x040fe20003fa6270 */
[----:B------:R-:W4:Y:S01]  /*f910*/  MUFU.TANH R39, R39 ;  /* 0x0000002700277308 */ /* 0x000f220000002400 */
[----:B------:R-:W-:Y:S01]  /*f920*/  ISETP.GE.AND P2, PT, R8, R131, PT ;  /* 0x000000830800720c */ /* 0x000fe20003f46270 */
[C---:B------:R-:W-:Y:S01]  /*f930*/  FFMA.FTZ R23, R0.reuse, R12, R23 ;  /* 0x0000000c00177223 */ /* 0x040fe20000010017 */
[----:B------:R-:W-:Y:S01]  /*f940*/  I2FP.F32.S32 R8, R8 ;  /* 0x0000000800087245 */ /* 0x000fe20000201400 */
[C---:B-1----:R-:W-:Y:S01]  /*f950*/  FFMA.FTZ R16, R0.reuse, R12, R15 ;  /* 0x0000000c00107223 */ /* 0x042fe2000001000f */
[----:B--2---:R-:W-:Y:S01]  /*f960*/  FFMA.FTZ R14, R0, R14, R29 ;  /* 0x0000000e000e7223 */ /* 0x004fe2000001001d */
[----:B------:R-:W-:-:S02]  /*f970*/  FSEL R28, R28, -INF , !P4 ;  /* 0xff8000001c1c7808 */ /* 0x000fc40006000000 */
[----:B------:R-:W1:Y:S01]  /*f980*/  MUFU.TANH R37, R37 ;  /* 0x0000002500257308 */ /* 0x000e620000002400 */
[-C--:B---3--:R-:W-:Y:S01]  /*f990*/  FFMA.FTZ R20, R0, R8.reuse, R35 ;  /* 0x0000000800147223 */ /* 0x088fe20000010023 */
[----:B------:R-:W-:Y:S02]  /*f9a0*/  FSEL R26, R23, -INF , !P1 ;  /* 0xff800000171a7808 */ /* 0x000fe40004800000 */
[C---:B------:R-:W-:Y:S02]  /*f9b0*/  ISETP.GE.AND P4, PT, R18.reuse, R3, PT ;  /* 0x000000031200720c */ /* 0x040fe40003f86270 */
[----:B------:R-:W-:Y:S02]  /*f9c0*/  ISETP.GE.AND P1, PT, R18, R131, PT ;  /* 0x000000831200720c */ /* 0x000fe40003f26270 */
[----:B------:R-:W2:Y:S01]  /*f9d0*/  MUFU.TANH R93, R93 ;  /* 0x0000005d005d7308 */ /* 0x000ea20000002400 */
[----:B----4-:R-:W-:Y:S01]  /*f9e0*/  FFMA.FTZ R12, R0, R8, R39 ;  /* 0x00000008000c7223 */ /* 0x010fe20000010027 */
[----:B------:R-:W-:Y:S01]  /*f9f0*/  VIADD R8, R132, 0x21 ;  /* 0x0000002184087836 */ /* 0x000fe20000000000 */
[----:B------:R-:W-:-:S02]  /*fa00*/  FSEL R14, R14, -INF , !P3 ;  /* 0xff8000000e0e7808 */ /* 0x000fc40005800000 */
[----:B------:R-:W-:Y:S02]  /*fa10*/  FSEL R20, R20, -INF , !P5 ;  /* 0xff80000014147808 */ /* 0x000fe40006800000 */
[----:B------:R-:W-:Y:S01]  /*fa20*/  I2FP.F32.S32 R18, R18 ;  /* 0x0000001200127245 */ /* 0x000fe20000201400 */
[----:B------:R-:W3:Y:S01]  /*fa30*/  MUFU.TANH R95, R95 ;  /* 0x0000005f005f7308 */ /* 0x000ee20000002400 */
[----:B------:R-:W-:Y:S02]  /*fa40*/  FSEL R16, R16, -INF , !P0 ;  /* 0xff80000010107808 */ /* 0x000fe40004000000 */
[----:B------:R-:W-:Y:S01]  /*fa50*/  ISETP.GE.AND P3, PT, R8, R3, PT ;  /* 0x000000030800720c */ /* 0x000fe20003f66270 */
[----:B-1----:R-:W-:Y:S01]  /*fa60*/  FFMA.FTZ R37, R0, R18, R37 ;  /* 0x0000001200257223 */ /* 0x002fe20000010025 */
[----:B------:R-:W-:Y:S02]  /*fa70*/  ISETP.GE.AND P5, PT, R8, R131, PT ;  /* 0x000000830800720c */ /* 0x000fe40003fa6270 */
[----:B------:R-:W-:Y:S01]  /*fa80*/  ISETP.GE.AND P0, PT, R40, R3, PT ;  /* 0x000000032800720c */ /* 0x000fe20003f06270 */
[----:B------:R-:W1:Y:S01]  /*fa90*/  MUFU.TANH R7, R7 ;  /* 0x0000000700077308 */ /* 0x000e620000002400 */
[----:B------:R-:W-:-:S02]  /*faa0*/  I2FP.F32.S32 R8, R8 ;  /* 0x0000000800087245 */ /* 0x000fc40000201400 */
[----:B------:R-:W-:Y:S02]  /*fab0*/  I2FP.F32.S32 R40, R40 ;  /* 0x0000002800287245 */ /* 0x000fe40000201400 */
[----:B------:R-:W-:Y:S01]  /*fac0*/  FSEL R12, R12, -INF , !P2 ;  /* 0xff8000000c0c7808 */ /* 0x000fe20005000000 */
[CC--:B--2---:R-:W-:Y:S02]  /*fad0*/  FFMA.FTZ R93, R0.reuse, R8.reuse, R93 ;  /* 0x00000008005d7223 */ /* 0x0c4fe4000001005d */
[----:B------:R-:W2:Y:S01]  /*fae0*/  MUFU.TANH R19, R92 ;  /* 0x0000005c00137308 */ /* 0x000ea20000002400 */
[----:B---3--:R-:W-:Y:S01]  /*faf0*/  FFMA.FTZ R95, R0, R8, R95 ;  /* 0x00000008005f7223 */ /* 0x008fe2000001005f */
[----:B------:R-:W-:Y:S02]  /*fb00*/  IADD3 R8, PT, PT, R132, 0x28, RZ ;  /* 0x0000002884087810 */ /* 0x000fe40007ffe0ff */
[----:B------:R-:W-:Y:S02]  /*fb10*/  FSEL R170, R93, -INF , !P3 ;  /* 0xff8000005daa7808 */ /* 0x000fe40005800000 */
[----:B------:R-:W-:-:S02]  /*fb20*/  ISETP.GE.AND P2, PT, R8, R3, PT ;  /* 0x000000030800720c */ /* 0x000fc40003f46270 */
[----:B------:R-:W3:Y:S01]  /*fb30*/  MUFU.TANH R17, R94 ;  /* 0x0000005e00117308 */ /* 0x000ee20000002400 */
[----:B-1----:R-:W-:Y:S01]  /*fb40*/  FFMA.FTZ R7, R0, R18, R7 ;  /* 0x0000001200077223 */ /* 0x002fe20000010007 */
[----:B------:R-:W-:Y:S02]  /*fb50*/  FSEL R18, R37, -INF , !P4 ;  /* 0xff80000025127808 */ /* 0x000fe40006000000 */
[----:B------:R-:W-:Y:S02]  /*fb60*/  ISETP.GE.AND P4, PT, R8, R131, PT ;  /* 0x000000830800720c */ /* 0x000fe40003f86270 */
[----:B------:R-:W-:Y:S02]  /*fb70*/  I2FP.F32.S32 R27, R8 ;  /* 0x00000008001b7245 */ /* 0x000fe40000201400 */
[----:B------:R-:W1:Y:S01]  /*fb80*/  MUFU.TANH R67, R67 ;  /* 0x0000004300437308 */ /* 0x000e620000002400 */
[----:B--2---:R-:W-:Y:S01]  /*fb90*/  FFMA.FTZ R19, R0, R40, R19 ;  /* 0x0000002800137223 */ /* 0x004fe20000010013 */
[----:B------:R-:W-:-:S02]  /*fba0*/  FSEL R8, R7, -INF , !P1 ;  /* 0xff80000007087808 */ /* 0x000fc40004800000 */
[C---:B------:R-:W-:Y:S02]  /*fbb0*/  ISETP.GE.AND P1, PT, R42.reuse, R3, PT ;  /* 0x000000032a00720c */ /* 0x040fe40003f26270 */
[----:B------:R-:W-:Y:S02]  /*fbc0*/  FSEL R172, R19, -INF , !P0 ;  /* 0xff80000013ac7808 */ /* 0x000fe40004000000 */
[----:B------:R-:W2:Y:S01]  /*fbd0*/  MUFU.TANH R65, R65 ;  /* 0x0000004100417308 */ /* 0x000ea20000002400 */
[----:B------:R-:W-:Y:S01]  /*fbe0*/  ISETP.GE.AND P0, PT, R42, R131, PT ;  /* 0x000000832a00720c */ /* 0x000fe20003f06270 */
[----:B---3--:R-:W-:Y:S01]  /*fbf0*/  FFMA.FTZ R17, R0, R40, R17 ;  /* 0x0000002800117223 */ /* 0x008fe20000010011 */
[----:B------:R-:W-:Y:S01]  /*fc00*/  I2FP.F32.S32 R42, R42 ;  /* 0x0000002a002a7245 */ /* 0x000fe20000201400 */
[----:B------:R-:W-:Y:S01]  /*fc10*/  VIADD R40, R132, 0x30 ;  /* 0x0000003084287836 */ /* 0x000fe20000000000 */
[----:B------:R-:W-:Y:S02]  /*fc20*/  FSEL R164, R95, -INF , !P5 ;  /* 0xff8000005fa47808 */ /* 0x000fe40006800000 */
[----:B------:R-:W-:Y:S01]  /*fc30*/  FSEL R124, R17, -INF , !P6 ;  /* 0xff800000117c7808 */ /* 0x000fe20007000000 */
[----:B------:R-:W3:Y:S01]  /*fc40*/  MUFU.TANH R15, R66 ;  /* 0x00000042000f7308 */ /* 0x000ee20000002400 */
[----:B-1----:R-:W-:Y:S01]  /*fc50*/  FFMA.FTZ R67, R0, R42, R67 ;  /* 0x0000002a00437223 */ /* 0x002fe20000010043 */
[----:B------:R-:W-:-:S02]  /*fc60*/  ISETP.GE.AND P6, PT, R40, R3, PT ;  /* 0x000000032800720c */ /* 0x000fc40003fc6270 */
[----:B------:R-:W-:Y:S02]  /*fc70*/  ISETP.GE.AND P3, PT, R40, R131, PT ;  /* 0x000000832800720c */ /* 0x000fe40003f66270 */
[----:B------:R-:W-:Y:S02]  /*fc80*/  I2FP.F32.S32 R40, R40 ;  /* 0x0000002800287245 */ /* 0x000fe40000201400 */
[----:B------:R-:W1:Y:S01]  /*fc90*/  MUFU.TANH R13, R64 ;  /* 0x00000040000d7308 */ /* 0x000e620000002400 */
[----:B--2---:R-:W-:Y:S01]  /*fca0*/  FFMA.FTZ R65, R0, R42, R65 ;  /* 0x0000002a00417223 */ /* 0x004fe20000010041 */
[----:B------:R-:W-:Y:S01]  /*fcb0*/  VIADD R42, R132, 0x39 ;  /* 0x00000039842a7836 */ /* 0x000fe20000000000 */
[----:B------:R-:W-:Y:S02]  /*fcc0*/  FSEL R134, R67, -INF , !P0 ;  /* 0xff80000043867808 */ /* 0x000fe40004000000 */
[----:B------:R-:W-:Y:S02]  /*fcd0*/  ISETP.GT.AND P0, PT, R105, R148, PT ;  /* 0x000000946900720c */ /* 0x000fe40003f04270 */
[----:B------:R-:W-:Y:S01]  /*fce0*/  FSEL R166, R65, -INF , !P1 ;  /* 0xff80000041a67808 */ /* 0x000fe20004800000 */
[----:B------:R-:W2:Y:S01]  /*fcf0*/  MUFU.TANH R21, R60 ;  /* 0x0000003c00157308 */ /* 0x000ea20000002400 */
[----:B---3--:R-:W-:Y:S01]  /*fd00*/  FFMA.FTZ R15, R0, R27, R15 ;  /* 0x0000001b000f7223 */ /* 0x008fe2000001000f */
[----:B------:R-:W-:-:S02]  /*fd10*/  ISETP.GE.AND P1, PT, R42, R131, PT ;  /* 0x000000832a00720c */ /* 0x000fc40003f26270 */
        /* <DEDUP_REMOVED lines=8> */
[C---:B--2---:R-:W-:Y:S01]  /*fda0*/  FFMA.FTZ R21, R0.reuse, R40, R21 ;  /* 0x0000002800157223 */ /* 0x044fe20000010015 */
[----:B------:R-:W-:Y:S01]  /*fdb0*/  I2FP.F32.S32 R13, R44 ;  /* 0x0000002c000d7245 */ /* 0x000fe20000201400 */
[----:B------:R-:W-:Y:S01]  /*fdc0*/  FFMA.FTZ R53, R0, R42, R53 ;  /* 0x0000002a00357223 */ /* 0x000fe20000010035 */
[----:B------:R-:W-:Y:S02]  /*fdd0*/  ISETP.GE.AND P2, PT, R44, R131, PT ;  /* 0x000000832c00720c */ /* 0x000fe40003f46270 */
[----:B------:R-:W-:Y:S02]  /*fde0*/  FSEL R122, R21, -INF , !P6 ;  /* 0xff800000157a7808 */ /* 0x000fe40007000000 */
[----:B------:R-:W2:Y:S01]  /*fdf0*/  MUFU.TANH R63, R63 ;  /* 0x0000003f003f7308 */ /* 0x000ea20000002400 */
[----:B---3--:R-:W-:Y:S01]  /*fe00*/  FFMA.FTZ R23, R0, R40, R23 ;  /* 0x0000002800177223 */ /* 0x008fe20000010017 */
[----:B------:R-:W-:-:S02]  /*fe10*/  I2FP.F32.S32 R40, R132 ;  /* 0x0000008400287245 */ /* 0x000fc40000201400 */
[----:B------:R-:W-:Y:S02]  /*fe20*/  ISETP.GE.AND P6, PT, R132, R3, PT ;  /* 0x000000038400720c */ /* 0x000fe40003fc6270 */
[----:B------:R-:W-:Y:S01]  /*fe30*/  FSEL R116, R23, -INF , !P3 ;  /* 0xff80000017747808 */ /* 0x000fe20005800000 */
[C---:B------:R-:W-:Y:S01]  /*fe40*/  FFMA.FTZ R9, R0.reuse, R40, R9 ;  /* 0x0000002800097223 */ /* 0x040fe20000010009 */
[----:B------:R-:W3:Y:S01]  /*fe50*/  MUFU.TANH R55, R55 ;  /* 0x0000003700377308 */ /* 0x000ee20000002400 */
[----:B-1----:R-:W-:Y:S01]  /*fe60*/  FFMA.FTZ R61, R0, R13, R61 ;  /* 0x0000000d003d7223 */ /* 0x002fe2000001003d */
[----:B------:R-:W-:Y:S02]  /*fe70*/  ISETP.GE.AND P3, PT, R132, R131, PT ;  /* 0x000000838400720c */ /* 0x000fe40003f66270 */
[----:B------:R-:W-:Y:S02]  /*fe80*/  FSEL R118, R53, -INF , !P4 ;  /* 0xff80000035767808 */ /* 0x000fe40006000000 */
[----:B------:R-:W-:-:S02]  /*fe90*/  FSEL R121, R61, -INF , !P5 ;  /* 0xff8000003d797808 */ /* 0x000fc40006800000 */
[----:B------:R-:W1:Y:S01]  /*fea0*/  MUFU.TANH R7, R86 ;  /* 0x0000005600077308 */ /* 0x000e620000002400 */
[----:B--2---:R-:W-:-:S05]  /*feb0*/  FFMA.FTZ R63, R0, R13, R63 ;  /* 0x0000000d003f7223 */ /* 0x004fca000001003f */
[----:B------:R-:W-:Y:S01]  /*fec0*/  FSEL R117, R63, -INF , !P2 ;  /* 0xff8000003f757808 */ /* 0x000fe20005000000 */
[----:B---3--:R-:W-:Y:S01]  /*fed0*/  FFMA.FTZ R112, R0, R42, R55 ;  /* 0x0000002a00707223 */ /* 0x008fe20000010037 */
[----:B------:R-:W-:-:S04]  /*fee0*/  FSEL R42, R9, -INF , !P6 ;  /* 0xff800000092a7808 */ /* 0x000fc80007000000 */
        /* <DEDUP_REMOVED lines=15> */
.L_x_7137:
        /* <DEDUP_REMOVED lines=59> */
.L_x_7138:
        /* <DEDUP_REMOVED lines=54> */
.L_x_7136:
        /* <DEDUP_REMOVED lines=36> */
[----:B------:R-:W-:Y:S02]  /*10930*/  FSETP.NEU.FTZ.AND P0, PT, R101, -INF , PT ;  /* 0xff8000006500780b */ /* 0x000fe40003f1d000 */
[----:B------:R-:W-:Y:S01]  /*10940*/  IADD3 R147, PT, PT, R56, R5, RZ ;  /* 0x0000000538937210 */ /* 0x000fe20007ffe0ff */
[--C-:B------:R-:W-:Y:S01]  /*10950*/  FFMA.FTZ R111, R42, UR4, -R123.reuse ;  /* 0x000000042a6f7c23 */ /* 0x100fe2000801087b */
[----:B------:R-:W-:Y:S01]  /*10960*/  FSEL R119, R119, RZ, P0 ;  /* 0x000000ff77777208 */ /* 0x000fe20000000000 */
[--C-:B------:R-:W-:Y:S01]  /*10970*/  FFMA.FTZ R108, R38, UR4, -R123.reuse ;  /* 0x00000004266c7c23 */ /* 0x100fe2000801087b */
[----:B------:R-:W-:Y:S01]  /*10980*/  LEA R147, R147, UR5, 0x1 ;  /* 0x0000000593937c11 */ /* 0x000fe2000f8e08ff */
[--C-:B------:R-:W-:Y:S01]  /*10990*/  FFMA.FTZ R32, R32, UR4, -R123.reuse ;  /* 0x0000000420207c23 */ /* 0x100fe2000801087b */
[----:B------:R-:W-:Y:S01]  /*109a0*/  FFMA.FTZ R27, R36, UR4, -R123 ;  /* 0x00000004241b7c23 */ /* 0x000fe2000801087b */
[--C-:B------:R-:W-:Y:S01]  /*109b0*/  FFMA.FTZ R104, R40, UR4, -R119.reuse ;  /* 0x0000000428687c23 */ /* 0x100fe20008010877 */
[-C--:B------:R-:W-:Y:S01]  /*109c0*/  IADD3 R145, PT, PT, R4, R147.reuse, RZ ;  /* 0x0000009304917210 */ /* 0x080fe20007ffe0ff */
[----:B------:R-:W1:Y:S01]  /*109d0*/  LDSM.16.MT88.4 R40, [R147+0xa000] ;  /* 0x00a000009328783b */ /* 0x000e620000004200 */
[----:B------:R-:W-:Y:S01]  /*109e0*/  IADD3 R146, PT, PT, R2, R147, RZ ;  /* 0x0000009302927210 */ /* 0x000fe20007ffe0ff */
[--C-:B------:R-:W-:Y:S01]  /*109f0*/  FFMA.FTZ R109, R34, UR4, -R119.reuse ;  /* 0x00000004226d7c23 */ /* 0x100fe20008010877 */
[----:B------:R-:W-:Y:S01]  /*10a00*/  IADD3 R144, PT, PT, R2, R145, RZ ;  /* 0x0000009102907210 */ /* 0x000fe20007ffe0ff */
[--C-:B------:R-:W-:Y:S01]  /*10a10*/  FFMA.FTZ R34, R30, UR4, -R119.reuse ;  /* 0x000000041e227c23 */ /* 0x100fe20008010877 */
[--C-:B------:R-:W-:Y:S01]  /*10a20*/  FFMA.FTZ R107, R28, UR4, -R119.reuse ;  /* 0x000000041c6b7c23 */ /* 0x100fe20008010877 */
[----:B------:R-:W-:Y:S01]  /*10a30*/  LDSM.16.MT88.4 R92, [R147+0x8000] ;  /* 0x00800000935c783b */ /* 0x000fe20000004200 */
[----:B------:R-:W-:Y:S01]  /*10a40*/  MUFU.EX2 R111, R111 ;  /* 0x0000006f006f7308 */ /* 0x000fe20000000800 */
[--C-:B------:R-:W-:Y:S01]  /*10a50*/  FFMA.FTZ R110, R8, UR4, -R119.reuse ;  /* 0x00000004086e7c23 */ /* 0x100fe20008010877 */
[--C-:B------:R-:W-:Y:S01]  /*10a60*/  FFMA.FTZ R113, R14, UR4, -R119.reuse ;  /* 0x000000040e717c23 */ /* 0x100fe20008010877 */
[----:B------:R-:W2:Y:S01]  /*10a70*/  LDSM.16.MT88.4 R68, [R144+0x8000] ;  /* 0x008000009044783b */ /* 0x000ea20000004200 */
[----:B------:R-:W-:Y:S01]  /*10a80*/  FFMA.FTZ R115, R12, UR4, -R119 ;  /* 0x000000040c737c23 */ /* 0x000fe20008010877 */
[--C-:B------:R-:W-:Y:S01]  /*10a90*/  FFMA.FTZ R26, R26, UR4, -R123.reuse ;  /* 0x000000041a1a7c23 */ /* 0x100fe2000801087b */
[--C-:B------:R-:W-:Y:S01]  /*10aa0*/  FFMA.FTZ R35, R22, UR4, -R123.reuse ;  /* 0x0000000416237c23 */ /* 0x100fe2000801087b */
[----:B------:R-:W3:Y:S01]  /*10ab0*/  LDSM.16.MT88.4 R84, [R146+0x8000] ;  /* 0x008000009254783b */ /* 0x000ee20000004200 */
[----:B------:R-:W4:Y:S01]  /*10ac0*/  MUFU.EX2 R108, R108 ;  /* 0x0000006c006c7308 */ /* 0x000f220000000800 */
[--C-:B------:R-:W-:Y:S01]  /*10ad0*/  FFMA.FTZ R2, R20, UR4, -R123.reuse ;  /* 0x0000000414027c23 */ /* 0x100fe2000801087b */
[----:B------:R-:W-:Y:S01]  /*10ae0*/  FFMA.FTZ R33, R18, UR4, -R123 ;  /* 0x0000000412217c23 */ /* 0x000fe2000801087b */
[----:B------:R-:W5:Y:S01]  /*10af0*/  LDSM.16.MT88.4 R76, [R145+0x8000] ;  /* 0x00800000914c783b */ /* 0x000f620000004200 */
[--C-:B------:R-:W-:Y:S01]  /*10b00*/  FFMA.FTZ R106, R16, UR4, -R119.reuse ;  /* 0x00000004106a7c23 */ /* 0x100fe20008010877 */
[--C-:B------:R-:W-:Y:S01]  /*10b10*/  FFMA.FTZ R124, R124, UR4, -R119.reuse ;  /* 0x000000047c7c7c23 */ /* 0x100fe20008010877 */
[--C-:B------:R-:W-:Y:S01]  /*10b20*/  FFMA.FTZ R127, R164, UR4, -R119.reuse ;  /* 0x00000004a47f7c23 */ /* 0x100fe20008010877 */
[----:B------:R-:W5:Y:S01]  /*10b30*/  LDSM.16.MT88.4 R48, [R146+0xa000] ;  /* 0x00a000009230783b */ /* 0x000f620000004200 */
[----:B------:R-:W-:Y:S01]  /*10b40*/  MUFU.EX2 R32, R32 ;  /* 0x0000002000207308 */ /* 0x000fe20000000800 */
[--C-:B------:R-:W-:Y:S01]  /*10b50*/  FFMA.FTZ R126, R126, UR4, -R119.reuse ;  /* 0x000000047e7e7c23 */ /* 0x100fe20008010877 */
[----:B------:R-:W-:Y:S01]  /*10b60*/  FFMA.FTZ R125, R134, UR4, -R119 ;  /* 0x00000004867d7c23 */ /* 0x000fe20008010877 */
[----:B------:R-:W5:Y:S01]  /*10b70*/  LDSM.16.MT88.4 R56, [R145+0xa000] ;  /* 0x00a000009138783b */ /* 0x000f620000004200 */
[--C-:B------:R-:W-:Y:S01]  /*10b80*/  FFMA.FTZ R122, R122, UR4, -R123.reuse ;  /* 0x000000047a7a7c23 */ /* 0x100fe2000801087b */
[--C-:B------:R-:W-:Y:S01]  /*10b90*/  FFMA.FTZ R121, R121, UR4, -R123.reuse ;  /* 0x0000000479797c23 */ /* 0x100fe2000801087b */
[----:B------:R-:W-:Y:S01]  /*10ba0*/  FFMA.FTZ R120, R120, UR4, -R123 ;  /* 0x0000000478787c23 */ /* 0x000fe2000801087b */
[----:B------:R-:W5:Y:S01]  /*10bb0*/  LDSM.16.MT88.4 R4, [R144+0xa000] ;  /* 0x00a000009004783b */ /* 0x000f620000004200 */
[----:B------:R-:W1:Y:S01]  /*10bc0*/  MUFU.EX2 R27, R27 ;  /* 0x0000001b001b7308 */ /* 0x000e620000000800 */
[----:B----4-:R-:W-:Y:S01]  /*10bd0*/  F2FP.F16.F32.PACK_AB R64, R108, R111 ;  /* 0x0000006f6c40723e */ /* 0x010fe200000000ff */
[--C-:B------:R-:W-:Y:S01]  /*10be0*/  FFMA.FTZ R116, R116, UR4, -R119.reuse ;  /* 0x0000000474747c23 */ /* 0x100fe20008010877 */
[----:B------:R-:W4:Y:S01]  /*10bf0*/  LDSM.16.MT88.4 R8, [R147+0xa800] ;  /* 0x00a800009308783b */ /* 0x000f220000004200 */
[--C-:B------:R-:W-:Y:S01]  /*10c00*/  FFMA.FTZ R117, R117, UR4, -R119.reuse ;  /* 0x0000000475757c23 */ /* 0x100fe20008010877 */
[--C-:B------:R-:W-:Y:S01]  /*10c10*/  FFMA.FTZ R114, R114, UR4, -R119.reuse ;  /* 0x0000000472727c23 */ /* 0x100fe20008010877 */
[----:B------:R-:W-:Y:S01]  /*10c20*/  FFMA.FTZ R169, R112, UR4, -R119 ;  /* 0x0000000470a97c23 */ /* 0x000fe20008010877 */
[----:B------:R-:W4:Y:S01]  /*10c30*/  LDSM.16.MT88.4 R12, [R144+0x8800] ;  /* 0x00880000900c783b */ /* 0x000f220000004200 */
[----:B------:R-:W-:Y:S01]  /*10c40*/  MUFU.EX2 R104, R104 ;  /* 0x0000006800687308 */ /* 0x000fe20000000800 */
[----:B------:R-:W-:Y:S01]  /*10c50*/  FADD.FTZ R111, R111, R108 ;  /* 0x0000006c6f6f7221 */ /* 0x000fe20000010000 */
[----:B------:R-:W-:Y:S01]  /*10c60*/  ISETP.GT.AND P0, PT, R105, R148, PT ;  /* 0x000000946900720c */ /* 0x000fe20003f04270 */
[----:B------:R-:W4:Y:S04]  /*10c70*/  LDSM.16.MT88.4 R16, [R145+0x8800] ;  /* 0x008800009110783b */ /* 0x000f280000004200 */
[----:B------:R-:W4:Y:S01]  /*10c80*/  LDSM.16.MT88.4 R28, [R147+0x8800] ;  /* 0x00880000931c783b */ /* 0x000f220000004200 */
        /* <DEDUP_REMOVED lines=25> */
[C---:B---3--:R-:W-:Y:S07]  /*10e20*/  HMMA.16816.F32 R88, R64.reuse, R84, RZ ;  /* 0x000000544058723c */ /* 0x048fee00000018ff */
[----:B------:R-:W-:Y:S01]  /*10e30*/  MUFU.EX2 R124, R124 ;  /* 0x0000007c007c7308 */ /* 0x000fe20000000800 */
[C---:B-----5:R-:W-:Y:S07]  /*10e40*/  HMMA.16816.F32 R80, R64.reuse, R76, RZ ;  /* 0x0000004c4050723c */ /* 0x060fee00000018ff */
        /* <DEDUP_REMOVED lines=24> */
[----:B----4-:R-:W-:-:S03]  /*10fd0*/  F2FP.F16.F32.PACK_AB R7, R110, R115 ;  /* 0x000000736e07723e */ /* 0x010fc600000000ff */
[----:B------:R-:W-:Y:S01]  /*10fe0*/  FADD.FTZ R2, R33, R2 ;  /* 0x0000000221027221 */ /* 0x000fe20000010000 */
        /* <DEDUP_REMOVED lines=176> */
.L_x_7140:
[----:B------:R-:W-:Y:S01]  /*11af0*/  UMOV UR8, URZ ;  /* 0x000000ff00087c82 */ /* 0x000fe20008000000 */
[----:B------:R-:W-:Y:S01]  /*11b00*/  IMAD.SHL.U32 R2, R24, 0x40, RZ ;  /* 0x0000004018027824 */ /* 0x000fe200078e00ff */
[----:B------:R-:W-:-:S05]  /*11b10*/  IADD3 R4, P0, PT, RZ, -UR8, RZ ;  /* 0x80000008ff047c10 */ /* 0x000fca000ff1e0ff */
[----:B------:R-:W-:-:S05]  /*11b20*/  IMAD.X R2, RZ, RZ, ~R2, P0 ;  /* 0x000000ffff027224 */ /* 0x000fca00000e0e02 */
[----:B------:R-:W-:-:S04]  /*11b30*/  SHF.R.S64 R5, R4, 0x1f, R2 ;  /* 0x0000001f04057819 */ /* 0x000fc80000001002 */
[----:B------:R-:W-:-:S04]  /*11b40*/  IADD3 R152, P0, PT, R5, R152, RZ ;  /* 0x0000009805987210 */ /* 0x000fc80007f1e0ff */
[----:B------:R-:W-:-:S09]  /*11b50*/  LEA.HI.X.SX32 R153, R2, R153, 0x1, P0 ;  /* 0x0000009902997211 */ /* 0x000fd200000f0eff */
.L_x_7141:
        /* <DEDUP_REMOVED lines=155> */
[----:B------:R-:W-:Y:S01]  /*12510*/  FMUL.FTZ R109, R109, UR10 ;  /* 0x0000000a6d6d7c20 */ /* 0x000fe20008410000 */
[----:B------:R-:W-:-:S02]  /*12520*/  FMUL.FTZ R133, R110, UR10 ;  /* 0x0000000a6e857c20 */ /* 0x000fc40008410000 */
[----:B------:R-:W4:Y:S01]  /*12530*/  MUFU.TANH R123, R108 ;  /* 0x0000006c007b7308 */ /* 0x000f220000002400 */
[----:B-1----:R-:W-:Y:S01]  /*12540*/  HMMA.16816.F32 R16, R124, R116, R16 ;  /* 0x000000747c10723c */ /* 0x002fe20000001810 */
[----:B------:R-:W-:-:S06]  /*12550*/  FMUL.FTZ R117, R111, UR10 ;  /* 0x0000000a6f757c20 */ /* 0x000fcc0008410000 */
[----:B------:R1:W-:Y:S01]  /*12560*/  MUFU.TANH R121, R109 ;  /* 0x0000006d00797308 */ /* 0x0003e20000002400 */
[----:B------:R-:W-:Y:S03]  /*12570*/  HMMA.16816.F32 R12, R124, R118, R12 ;  /* 0x000000767c0c723c */ /* 0x000fe6000000180c */
[----:B------:R-:W-:Y:S01]  /*12580*/  FMUL.FTZ R104, R104, UR10 ;  /* 0x0000000a68687c20 */ /* 0x000fe20008410000 */
[----:B------:R-:W-:Y:S01]  /*12590*/  FMUL.FTZ R106, R106, UR10 ;  /* 0x0000000a6a6a7c20 */ /* 0x000fe20008410000 */
[----:B------:R-:W-:Y:S01]  /*125a0*/  FMUL.FTZ R105, R105, UR10 ;  /* 0x0000000a69697c20 */ /* 0x000fe20008410000 */
[----:B------:R-:W-:Y:S01]  /*125b0*/  FMUL.FTZ R107, R107, UR10 ;  /* 0x0000000a6b6b7c20 */ /* 0x000fe20008410000 */
[----:B------:R-:W5:Y:S08]  /*125c0*/  MUFU.TANH R133, R133 ;  /* 0x0000008500857308 */ /* 0x000f700000002400 */
[----:B------:R-:W-:Y:S01]  /*125d0*/  MUFU.TANH R119, R104 ;  /* 0x0000006800777308 */ /* 0x000fe20000002400 */
[----:B-1----:R-:W1:Y:S01]  /*125e0*/  LDSM.16.M88.4 R108, [R136+0x7800] ;  /* 0x00780000886c783b */ /* 0x002e620000000200 */
[----:B--2---:R-:W-:Y:S01]  /*125f0*/  HMMA.16816.F32 R28, R8, R114, R28 ;  /* 0x00000072081c723c */ /* 0x004fe2000000181c */
[----:B------:R-:W-:-:S05]  /*12600*/  DEPBAR.LE SB0, 0x0 ;  /* 0x000080000000791a */ /* 0x000fca0000000000 */
[----:B------:R-:W2:Y:S02]  /*12610*/  MUFU.TANH R117, R117 ;  /* 0x0000007500757308 */ /* 0x000ea40000002400 */
[C---:B------:R-:W-:Y:S06]  /*12620*/  HMMA.16816.F32 R32, R8.reuse, R112, R32 ;  /* 0x000000700820723c */ /* 0x040fec0000001820 */
[----:B------:R-:W-:Y:S02]  /*12630*/  MUFU.TANH R113, R106 ;  /* 0x0000006a00717308 */ /* 0x000fe40000002400 */
[----:B---3--:R-:W-:Y:S01]  /*12640*/  HMMA.16816.F32 R24, R8, R4, R24 ;  /* 0x000000040818723c */ /* 0x008fe20000001818 */
[----:B------:R-:W-:-:S02]  /*12650*/  VIADD R4, R132, 0xffffffc0 ;  /* 0xffffffc084047836 */ /* 0x000fc40000000000 */
[----:B------:R-:W-:-:S03]  /*12660*/  FMUL.FTZ R29, R29, UR10 ;  /* 0x0000000a1d1d7c20 */ /* 0x000fc60008410000 */
[C---:B------:R-:W-:Y:S01]  /*12670*/  ISETP.GE.AND P4, PT, R4.reuse, R3, PT ;  /* 0x000000030400720c */ /* 0x040fe20003f86270 */
[----:B------:R-:W-:Y:S01]  /*12680*/  MUFU.TANH R105, R105 ;  /* 0x0000006900697308 */ /* 0x000fe20000002400 */
[----:B------:R-:W-:Y:S01]  /*12690*/  HMMA.16816.F32 R20, R8, R6, R20 ;  /* 0x000000060814723c */ /* 0x000fe20000001814 */
[----:B------:R-:W-:Y:S01]  /*126a0*/  ISETP.GE.AND P3, PT, R4, R131, PT ;  /* 0x000000830400720c */ /* 0x000fe20003f66270 */
[----:B------:R-:W-:Y:S01]  /*126b0*/  FMUL.FTZ R7, R28, UR10 ;  /* 0x0000000a1c077c20 */ /* 0x000fe20008410000 */
[----:B------:R-:W-:Y:S01]  /*126c0*/  I2FP.F32.S32 R4, R4 ;  /* 0x0000000400047245 */ /* 0x000fe20000201400 */
[----:B------:R-:W-:Y:S01]  /*126d0*/  FMUL.FTZ R32, R32, UR10 ;  /* 0x0000000a20207c20 */ /* 0x000fe20008410000 */
[----:B------:R-:W-:Y:S01]  /*126e0*/  FMUL.FTZ R5, R35, UR10 ;  /* 0x0000000a23057c20 */ /* 0x000fe20008410000 */
[----:B------:R-:W-:Y:S01]  /*126f0*/  FMUL.FTZ R33, R33, UR10 ;  /* 0x0000000a21217c20 */ /* 0x000fe20008410000 */
[----:B------:R-:W-:Y:S01]  /*12700*/  MUFU.TANH R107, R107 ;  /* 0x0000006b006b7308 */ /* 0x000fe20000002400 */
[----:B------:R-:W-:Y:S01]  /*12710*/  FMUL.FTZ R34, R34, UR10 ;  /* 0x0000000a22227c20 */ /* 0x000fe20008410000 */
[----:B------:R-:W-:-:S02]  /*12720*/  VIADD R28, R132, 0xffffffd8 ;  /* 0xffffffd8841c7836 */ /* 0x000fc40000000000 */
[----:B------:R-:W-:Y:S01]  /*12730*/  FMUL.FTZ R6, R25, UR10 ;  /* 0x0000000a19067c20 */ /* 0x000fe20008410000 */
[----:B------:R-:W-:Y:S01]  /*12740*/  FMUL.FTZ R26, R26, UR10 ;  /* 0x0000000a1a1a7c20 */ /* 0x000fe20008410000 */
[----:B------:R-:W-:Y:S01]  /*12750*/  FMUL.FTZ R27, R27, UR10 ;  /* 0x0000000a1b1b7c20 */ /* 0x000fe20008410000 */
[C---:B-1----:R-:W-:Y:S01]  /*12760*/  HMMA.16816.F32 R12, R8.reuse, R110, R12 ;  /* 0x0000006e080c723c */ /* 0x042fe2000000180c */
[----:B------:R-:W-:Y:S01]  /*12770*/  I2FP.F32.S32 R111, R2 ;  /* 0x00000002006f7245 */ /* 0x000fe20000201400 */
[CC--:B----4-:R-:W-:Y:S01]  /*12780*/  FFMA.FTZ R2, R0.reuse, R4.reuse, R123 ;  /* 0x0000000400027223 */ /* 0x0d0fe2000001007b */
[----:B-----5:R-:W-:Y:S01]  /*12790*/  FFMA.FTZ R4, R0, R4, R133 ;  /* 0x0000000400047223 */ /* 0x020fe20000010085 */
[----:B------:R-:W-:Y:S01]  /*127a0*/  MUFU.TANH R125, R32 ;  /* 0x00000020007d7308 */ /* 0x000fe20000002400 */
[----:B------:R-:W-:Y:S01]  /*127b0*/  FMUL.FTZ R25, R21, UR10 ;  /* 0x0000000a15197c20 */ /* 0x000fe20008410000 */
[----:B------:R-:W-:Y:S01]  /*127c0*/  FMUL.FTZ R23, R23, UR10 ;  /* 0x0000000a17177c20 */ /* 0x000fe20008410000 */
[----:B------:R-:W-:Y:S01]  /*127d0*/  FSEL R2, R2, -INF , !P4 ;  /* 0xff80000002027808 */ /* 0x000fe20006000000 */
[----:B------:R-:W-:Y:S01]  /*127e0*/  HMMA.16816.F32 R16, R8, R108, R16 ;  /* 0x0000006c0810723c */ /* 0x000fe20000001810 */
[----:B------:R-:W-:Y:S01]  /*127f0*/  FMUL.FTZ R11, R31, UR10 ;  /* 0x0000000a1f0b7c20 */ /* 0x000fe20008410000 */
[----:B------:R-:W-:Y:S01]  /*12800*/  VIADD R10, R132, 0xffffffc1 ;  /* 0xffffffc1840a7836 */ /* 0x000fe20000000000 */
[----:B------:R-:W-:Y:S01]  /*12810*/  FSEL R4, R4, -INF , !P3 ;  /* 0xff80000004047808 */ /* 0x000fe20005800000 */
[----:B------:R-:W-:Y:S01]  /*12820*/  FMUL.FTZ R8, R24, UR10 ;  /* 0x0000000a18087c20 */ /* 0x000fe20008410000 */
[----:B------:R-:W-:Y:S01]  /*12830*/  FMUL.FTZ R24, R20, UR10 ;  /* 0x0000000a14187c20 */ /* 0x000fe20008410000 */
[----:B------:R-:W-:Y:S01]  /*12840*/  FMUL.FTZ R20, R22, UR10 ;  /* 0x0000000a16147c20 */ /* 0x000fe20008410000 */
[C---:B------:R-:W-:Y:S01]  /*12850*/  ISETP.GE.AND P5, PT, R10.reuse, R3, PT ;  /* 0x000000030a00720c */ /* 0x040fe20003fa6270 */
[----:B------:R-:W-:Y:S01]  /*12860*/  MUFU.TANH R35, R8 ;  /* 0x0000000800237308 */ /* 0x000fe20000002400 */
[----:B------:R-:W-:Y:S01]  /*12870*/  ISETP.GE.AND P4, PT, R10, R131, PT ;  /* 0x000000830a00720c */ /* 0x000fe20003f86270 */
[----:B------:R-:W-:-:S02]  /*12880*/  VIADD R22, R132, 0xffffffc9 ;  /* 0xffffffc984167836 */ /* 0x000fc40000000000 */
[----:B------:R-:W-:Y:S01]  /*12890*/  FMUL.FTZ R12, R12, UR10 ;  /* 0x0000000a0c0c7c20 */ /* 0x000fe20008410000 */
[----:B------:R-:W-:Y:S01]  /*128a0*/  FMUL.FTZ R14, R14, UR10 ;  /* 0x0000000a0e0e7c20 */ /* 0x000fe20008410000 */
[----:B------:R-:W-:Y:S01]  /*128b0*/  I2FP.F32.S32 R10, R10 ;  /* 0x0000000a000a7245 */ /* 0x000fe20000201400 */
[----:B------:R-:W-:Y:S01]  /*128c0*/  FMUL.FTZ R9, R30, UR10 ;  /* 0x0000000a1e097c20 */ /* 0x000fe20008410000 */
[----:B------:R-:W-:Y:S01]  /*128d0*/  FMUL.FTZ R13, R13, UR10 ;  /* 0x0000000a0d0d7c20 */ /* 0x000fe20008410000 */
[----:B------:R-:W1:Y:S01]  /*128e0*/  MUFU.TANH R31, R12 ;  /* 0x0000000c001f7308 */ /* 0x000e620000002400 */
[----:B------:R-:W-:Y:S01]  /*128f0*/  FMUL.FTZ R15, R15, UR10 ;  /* 0x0000000a0f0f7c20 */ /* 0x000fe20008410000 */
[----:B------:R-:W-:Y:S01]  /*12900*/  FMUL.FTZ R21, R16, UR10 ;  /* 0x0000000a10157c20 */ /* 0x000fe20008410000 */
[CC--:B------:R-:W-:Y:S01]  /*12910*/  FFMA.FTZ R16, R0.reuse, R10.reuse, R121 ;  /* 0x0000000a00107223 */ /* 0x0c0fe20000010079 */
[----:B--2---:R-:W-:Y:S01]  /*12920*/  FFMA.FTZ R10, R0, R10, R117 ;  /* 0x0000000a000a7223 */ /* 0x004fe20000010075 */
[----:B------:R-:W-:Y:S01]  /*12930*/  FMUL.FTZ R18, R18, UR10 ;  /* 0x0000000a12127c20 */ /* 0x000fe20008410000 */
[----:B------:R-:W-:-:S02]  /*12940*/  FMUL.FTZ R17, R17, UR10 ;  /* 0x0000000a11117c20 */ /* 0x000fc40008410000 */
[----:B------:R2:W3:Y:S01]  /*12950*/  MUFU.TANH R127, R14 ;  /* 0x0000000e007f7308 */ /* 0x0004e20000002400 */
[----:B------:R-:W-:Y:S01]  /*12960*/  FSEL R16, R16, -INF , !P5 ;  /* 0xff80000010107808 */ /* 0x000fe20006800000 */
[----:B------:R-:W-:Y:S01]  /*12970*/  FMUL.FTZ R19, R19, UR10 ;  /* 0x0000000a13137c20 */ /* 0x000fe20008410000 */
[----:B------:R-:W-:Y:S02]  /*12980*/  ISETP.GE.AND P5, PT, R22, R131, PT ;  /* 0x000000831600720c */ /* 0x000fe40003fa6270 */
[----:B------:R-:W-:-:S03]  /*12990*/  FSEL R10, R10, -INF , !P4 ;  /* 0xff8000000a0a7808 */ /* 0x000fc60006000000 */
[----:B------:R3:W4:Y:S01]  /*129a0*/  MUFU.TANH R115, R34 ;  /* 0x0000002200737308 */ /* 0x0007220000002400 */
[----:B-1----:R-:W-:Y:S01]  /*129b0*/  FFMA.FTZ R31, R0, R111, R31 ;  /* 0x0000006f001f7223 */ /* 0x002fe2000001001f */
[----:B------:R-:W-:-:S04]  /*129c0*/  VIADD R12, R132, 0xffffffc8 ;  /* 0xffffffc8840c7836 */ /* 0x000fc80000000000 */
[----:B------:R-:W-:Y:S02]  /*129d0*/  FSEL R109, R31, -INF , !P2 ;  /* 0xff8000001f6d7808 */ /* 0x000fe40005000000 */
[C---:B------:R-:W-:Y:S01]  /*129e0*/  ISETP.GE.AND P3, PT, R12.reuse, R3, PT ;  /* 0x000000030c00720c */ /* 0x040fe20003f66270 */
[----:B------:R1:W-:Y:S01]  /*129f0*/  MUFU.TANH R31, R6 ;  /* 0x00000006001f7308 */ /* 0x0003e20000002400 */
[----:B------:R-:W-:Y:S02]  /*12a00*/  ISETP.GE.AND P2, PT, R12, R131, PT ;  /* 0x000000830c00720c */ /* 0x000fe40003f46270 */
[----:B------:R-:W-:-:S05]  /*12a10*/  I2FP.F32.S32 R12, R12 ;  /* 0x0000000c000c7245 */ /* 0x000fca0000201400 */
[CC--:B--2---:R-:W-:Y:S01]  /*12a20*/  FFMA.FTZ R14, R0.reuse, R12.reuse, R119 ;  /* 0x0000000c000e7223 */ /* 0x0c4fe20000010077 */
[----:B------:R-:W-:Y:S01]  /*12a30*/  FFMA.FTZ R8, R0, R12, R113 ;  /* 0x0000000c00087223 */ /* 0x000fe20000010071 */
[----:B------:R-:W-:Y:S02]  /*12a40*/  VIADD R12, R132, 0xffffffd0 ;  /* 0xffffffd0840c7836 */ /* 0x000fe40000000000 */
[----:B---3--:R-:W-:Y:S01]  /*12a50*/  FFMA.FTZ R34, R0, R111, R127 ;  /* 0x0000006f00227223 */ /* 0x008fe2000001007f */
[----:B------:R-:W2:Y:S01]  /*12a60*/  MUFU.TANH R33, R33 ;  /* 0x0000002100217308 */ /* 0x000ea20000002400 */
[----:B------:R-:W-:Y:S02]  /*12a70*/  FSEL R14, R14, -INF , !P3 ;  /* 0xff8000000e0e7808 */ /* 0x000fe40005800000 */
[----:B------:R-:W-:Y:S02]  /*12a80*/  ISETP.GE.AND P4, PT, R12, R3, PT ;  /* 0x000000030c00720c */ /* 0x000fe40003f86270 */
[----:B-1----:R-:W-:-:S02]  /*12a90*/  I2FP.F32.S32 R6, R22 ;  /* 0x0000001600067245 */ /* 0x002fc40000201400 */
[----:B------:R-:W-:Y:S01]  /*12aa0*/  FSEL R34, R34, -INF , !P6 ;  /* 0xff80000022227808 */ /* 0x000fe20007000000 */
[----:B------:R1:W-:Y:S01]  /*12ab0*/  MUFU.TANH R111, R26 ;  /* 0x0000001a006f7308 */ /* 0x0003e20000002400 */
[----:B------:R-:W-:Y:S01]  /*12ac0*/  ISETP.GE.AND P6, PT, R22, R3, PT ;  /* 0x000000031600720c */ /* 0x000fe20003fc6270 */
[-C--:B------:R-:W-:Y:S01]  /*12ad0*/  FFMA.FTZ R105, R0, R6.reuse, R105 ;  /* 0x0000000600697223 */ /* 0x080fe20000010069 */
[----:B------:R-:W-:Y:S02]  /*12ae0*/  VIADD R22, R132, 0xffffffd1 ;  /* 0xffffffd184167836 */ /* 0x000fe40000000000 */
[----:B------:R-:W-:Y:S01]  /*12af0*/  FFMA.FTZ R6, R0, R6, R107 ;  /* 0x0000000600067223 */ /* 0x000fe2000001006b */
[----:B------:R-:W-:Y:S02]  /*12b00*/  ISETP.GE.AND P3, PT, R12, R131, PT ;  /* 0x000000830c00720c */ /* 0x000fe40003f66270 */
[----:B------:R-:W-:Y:S01]  /*12b10*/  FSEL R8, R8, -INF , !P2 ;  /* 0xff80000008087808 */ /* 0x000fe20005000000 */
[----:B------:R-:W3:Y:S01]  /*12b20*/  MUFU.TANH R5, R5 ;  /* 0x0000000500057308 */ /* 0x000ee20000002400 */
[----:B------:R-:W-:-:S02]  /*12b30*/  ISETP.GE.AND P2, PT, R22, R3, PT ;  /* 0x000000031600720c */ /* 0x000fc40003f46270 */
[----:B------:R-:W-:Y:S02]  /*12b40*/  FSEL R6, R6, -INF , !P5 ;  /* 0xff80000006067808 */ /* 0x000fe40006800000 */
[----:B------:R-:W-:-:S03]  /*12b50*/  ISETP.GE.AND P5, PT, R28, R3, PT ;  /* 0x000000031c00720c */ /* 0x000fc60003fa6270 */
[----:B------:R-:W5:Y:S01]  /*12b60*/  MUFU.TANH R7, R7 ;  /* 0x0000000700077308 */ /* 0x000f620000002400 */
[----:B-1----:R-:W-:Y:S02]  /*12b70*/  I2FP.F32.S32 R26, R12 ;  /* 0x0000000c001a7245 */ /* 0x002fe40000201400 */
[----:B------:R-:W-:Y:S02]  /*12b80*/  FSEL R12, R105, -INF , !P6 ;  /* 0xff800000690c7808 */ /* 0x000fe40007000000 */
[-C--:B------:R-:W-:Y:S01]  /*12b90*/  ISETP.GE.AND P6, PT, R22, R131.reuse, PT ;  /* 0x000000831600720c */ /* 0x080fe20003fc6270 */
[C---:B------:R-:W-:Y:S01]  /*12ba0*/  FFMA.FTZ R125, R0.reuse, R26, R125 ;  /* 0x0000001a007d7223 */ /* 0x040fe2000001007d */
[----:B------:R-:W-:Y:S01]  /*12bb0*/  I2FP.F32.S32 R22, R22 ;  /* 0x0000001600167245 */ /* 0x000fe20000201400 */
[----:B------:R-:W1:Y:S01]  /*12bc0*/  MUFU.TANH R29, R29 ;  /* 0x0000001d001d7308 */ /* 0x000e620000002400 */
[----:B----4-:R-:W-:Y:S01]  /*12bd0*/  FFMA.FTZ R115, R0, R26, R115 ;  /* 0x0000001a00737223 */ /* 0x010fe20000010073 */
[----:B------:R-:W-:Y:S01]  /*12be0*/  VIADD R26, R132, 0xffffffd9 ;  /* 0xffffffd9841a7836 */ /* 0x000fe20000000000 */
[----:B------:R-:W-:Y:S01]  /*12bf0*/  FSEL R174, R125, -INF , !P4 ;  /* 0xff8000007dae7808 */ /* 0x000fe20006000000 */
[-C--:B--2---:R-:W-:Y:S01]  /*12c00*/  FFMA.FTZ R33, R0, R22.reuse, R33 ;  /* 0x0000001600217223 */ /* 0x084fe20000010021 */
[----:B------:R-:W-:Y:S01]  /*12c10*/  ISETP.GE.AND P4, PT, R28, R131, PT ;  /* 0x000000831c00720c */ /* 0x000fe20003f86270 */
[----:B---3--:R-:W-:Y:S01]  /*12c20*/  FFMA.FTZ R22, R0, R22, R5 ;  /* 0x0000001600167223 */ /* 0x008fe20000010005 */
[----:B------:R-:W-:Y:S01]  /*12c30*/  I2FP.F32.S32 R28, R28 ;  /* 0x0000001c001c7245 */ /* 0x000fe20000201400 */
[----:B------:R-:W2:Y:S01]  /*12c40*/  MUFU.TANH R11, R11 ;  /* 0x0000000b000b7308 */ /* 0x000ea20000002400 */
[----:B------:R-:W-:-:S02]  /*12c50*/  FSEL R116, R115, -INF , !P3 ;  /* 0xff80000073747808 */ /* 0x000fc40005800000 */
[----:B------:R-:W-:Y:S01]  /*12c60*/  FSEL R172, R33, -INF , !P2 ;  /* 0xff80000021ac7808 */ /* 0x000fe20005000000 */
[----:B-----5:R-:W-:Y:S01]  /*12c70*/  FFMA.FTZ R7, R0, R28, R7 ;  /* 0x0000001c00077223 */ /* 0x020fe20000010007 */
[----:B------:R-:W-:Y:S02]  /*12c80*/  FSEL R22, R22, -INF , !P6 ;  /* 0xff80000016167808 */ /* 0x000fe40007000000 */
[C---:B------:R-:W-:Y:S01]  /*12c90*/  ISETP.GE.AND P3, PT, R26.reuse, R3, PT ;  /* 0x000000031a00720c */ /* 0x040fe20003f66270 */
[----:B------:R-:W3:Y:S01]  /*12ca0*/  MUFU.TANH R9, R9 ;  /* 0x0000000900097308 */ /* 0x000ee20000002400 */
[----:B------:R-:W-:Y:S02]  /*12cb0*/  FSEL R110, R7, -INF , !P5 ;  /* 0xff800000076e7808 */ /* 0x000fe40006800000 */
[----:B------:R-:W-:Y:S02]  /*12cc0*/  ISETP.GE.AND P2, PT, R26, R131, PT ;  /* 0x000000831a00720c */ /* 0x000fe40003f46270 */
[----:B------:R-:W-:-:S03]  /*12cd0*/  I2FP.F32.S32 R26, R26 ;  /* 0x0000001a001a7245 */ /* 0x000fc60000201400 */
[----:B------:R4:W5:Y:S02]  /*12ce0*/  MUFU.TANH R105, R24 ;  /* 0x0000001800697308 */ /* 0x0009640000002400 */
[CC--:B-1----:R-:W-:Y:S01]  /*12cf0*/  FFMA.FTZ R29, R0.reuse, R26.reuse, R29 ;  /* 0x0000001a001d7223 */ /* 0x0c2fe2000001001d */
[----:B--2---:R-:W-:Y:S01]  /*12d00*/  FFMA.FTZ R11, R0, R26, R11 ;  /* 0x0000001a000b7223 */ /* 0x004fe2000001000b */
[----:B------:R-:W-:-:S03]  /*12d10*/  VIADD R26, R132, 0xffffffe8 ;  /* 0xffffffe8841a7836 */ /* 0x000fc60000000000 */
[----:B------:R-:W-:Y:S01]  /*12d20*/  FSEL R118, R29, -INF , !P3 ;  /* 0xff8000001d767808 */ /* 0x000fe20005800000 */
[----:B------:R1:W2:Y:S01]  /*12d30*/  MUFU.TANH R5, R20 ;  /* 0x0000001400057308 */ /* 0x0002a20000002400 */
[----:B---3--:R-:W-:Y:S01]  /*12d40*/  FFMA.FTZ R9, R0, R28, R9 ;  /* 0x0000001c00097223 */ /* 0x008fe20000010009 */
[----:B------:R-:W-:Y:S02]  /*12d50*/  FSEL R170, R11, -INF , !P2 ;  /* 0xff8000000baa7808 */ /* 0x000fe40005000000 */
[----:B------:R-:W-:-:S04]  /*12d60*/  ISETP.GE.AND P2, PT, R26, R3, PT ;  /* 0x000000031a00720c */ /* 0x000fc80003f46270 */
[----:B------:R-:W3:Y:S01]  /*12d70*/  MUFU.TANH R27, R27 ;  /* 0x0000001b001b7308 */ /* 0x000ee20000002400 */
[----:B----4-:R-:W-:-:S05]  /*12d80*/  VIADD R24, R132, 0xffffffe0 ;  /* 0xffffffe084187836 */ /* 0x010fca0000000000 */
[C---:B------:R-:W-:Y:S02]  /*12d90*/  ISETP.GE.AND P6, PT, R24.reuse, R3, PT ;  /* 0x000000031800720c */ /* 0x040fe40003fc6270 */
[----:B------:R-:W-:Y:S01]  /*12da0*/  ISETP.GE.AND P5, PT, R24, R131, PT ;  /* 0x000000831800720c */ /* 0x000fe20003fa6270 */
[----:B------:R4:W3:Y:S01]  /*12db0*/  MUFU.TANH R7, R18 ;  /* 0x0000001200077308 */ /* 0x0008e20000002400 */
[----:B------:R-:W-:Y:S02]  /*12dc0*/  I2FP.F32.S32 R24, R24 ;  /* 0x0000001800187245 */ /* 0x000fe40000201400 */
[----:B-1----:R-:W-:-:S03]  /*12dd0*/  FSEL R20, R9, -INF , !P4 ;  /* 0xff80000009147808 */ /* 0x002fc60006000000 */
[CC--:B------:R-:W-:Y:S01]  /*12de0*/  FFMA.FTZ R35, R0.reuse, R24.reuse, R35 ;  /* 0x0000001800237223 */ /* 0x0c0fe20000010023 */
[----:B------:R-:W-:Y:S01]  /*12df0*/  FFMA.FTZ R111, R0, R24, R111 ;  /* 0x00000018006f7223 */ /* 0x000fe2000001006f */
[----:B------:R-:W-:Y:S01]  /*12e00*/  VIADD R24, R132, 0xffffffe1 ;  /* 0xffffffe184187836 */ /* 0x000fe20000000000 */
[----:B------:R-:W1:Y:S02]  /*12e10*/  MUFU.TANH R25, R25 ;  /* 0x0000001900197308 */ /* 0x000e640000002400 */
[----:B------:R-:W-:Y:S02]  /*12e20*/  FSEL R166, R35, -INF , !P6 ;  /* 0xff80000023a67808 */ /* 0x000fe40007000000 */
[----:B------:R-:W-:Y:S02]  /*12e30*/  ISETP.GE.AND P6, PT, R26, R131, PT ;  /* 0x000000831a00720c */ /* 0x000fe40003fc6270 */
[----:B------:R-:W-:Y:S02]  /*12e40*/  I2FP.F32.S32 R26, R26 ;  /* 0x0000001a001a7245 */ /* 0x000fe40000201400 */
[----:B------:R-:W1:Y:S01]  /*12e50*/  MUFU.TANH R23, R23 ;  /* 0x0000001700177308 */ /* 0x000e620000002400 */
[----:B------:R-:W-:Y:S01]  /*12e60*/  I2FP.F32.S32 R9, R24 ;  /* 0x0000001800097245 */ /* 0x000fe20000201400 */
[----:B----4-:R-:W-:-:S02]  /*12e70*/  VIADD R18, R132, 0xfffffff9 ;  /* 0xfffffff984127836 */ /* 0x010fc40000000000 */
[CC--:B-----5:R-:W-:Y:S01]  /*12e80*/  FFMA.FTZ R105, R0.reuse, R26.reuse, R105 ;  /* 0x0000001a00697223 */ /* 0x0e0fe20000010069 */
[----:B--2---:R-:W-:Y:S01]  /*12e90*/  FFMA.FTZ R5, R0, R26, R5 ;  /* 0x0000001a00057223 */ /* 0x004fe20000010005 */
[----:B------:R-:W-:Y:S01]  /*12ea0*/  VIADD R26, R132, 0xfffffff0 ;  /* 0xfffffff0841a7836 */ /* 0x000fe20000000000 */
[----:B------:R-:W-:Y:S01]  /*12eb0*/  ISETP.GE.AND P4, PT, R24, R3, PT ;  /* 0x000000031800720c */ /* 0x000fe20003f86270 */
[----:B------:R-:W-:Y:S01]  /*12ec0*/  FFMA.FTZ R31, R0, R9, R31 ;  /* 0x00000009001f7223 */ /* 0x000fe2000001001f */
[----:B------:R-:W2:Y:S01]  /*12ed0*/  MUFU.TANH R21, R21 ;  /* 0x0000001500157308 */ /* 0x000ea20000002400 */
[----:B------:R-:W-:Y:S01]  /*12ee0*/  ISETP.GE.AND P3, PT, R24, R131, PT ;  /* 0x000000831800720c */ /* 0x000fe20003f66270 */
[----:B------:R-:W-:Y:S02]  /*12ef0*/  VIADD R24, R132, 0xffffffe9 ;  /* 0xffffffe984187836 */ /* 0x000fe40000000000 */
[----:B---3--:R-:W-:Y:S01]  /*12f00*/  FFMA.FTZ R27, R0, R9, R27 ;  /* 0x00000009001b7223 */ /* 0x008fe2000001001b */
[----:B------:R-:W-:-:S02]  /*12f10*/  I2FP.F32.S32 R9, R26 ;  /* 0x0000001a00097245 */ /* 0x000fc40000201400 */
[----:B------:R-:W-:Y:S02]  /*12f20*/  FSEL R126, R111, -INF , !P5 ;  /* 0xff8000006f7e7808 */ /* 0x000fe40006800000 */
[----:B------:R-:W-:Y:S01]  /*12f30*/  FSEL R134, R31, -INF , !P4 ;  /* 0xff8000001f867808 */ /* 0x000fe20006000000 */
[----:B------:R-:W3:Y:S01]  /*12f40*/  MUFU.TANH R17, R17 ;  /* 0x0000001100117308 */ /* 0x000ee20000002400 */
[----:B------:R-:W-:Y:S01]  /*12f50*/  ISETP.GE.AND P5, PT, R24, R3, PT ;  /* 0x000000031800720c */ /* 0x000fe20003fa6270 */
[----:B------:R-:W-:Y:S01]  /*12f60*/  FFMA.FTZ R7, R0, R9, R7 ;  /* 0x0000000900077223 */ /* 0x000fe20000010007 */
[-C--:B------:R-:W-:Y:S02]  /*12f70*/  ISETP.GE.AND P4, PT, R24, R131.reuse, PT ;  /* 0x000000831800720c */ /* 0x080fe40003f86270 */
[----:B------:R-:W-:Y:S02]  /*12f80*/  I2FP.F32.S32 R24, R24 ;  /* 0x0000001800187245 */ /* 0x000fe40000201400 */
[----:B------:R-:W-:Y:S01]  /*12f90*/  FSEL R164, R105, -INF , !P2 ;  /* 0xff80000069a47808 */ /* 0x000fe20005000000 */
[----:B------:R-:W4:Y:S01]  /*12fa0*/  MUFU.TANH R19, R19 ;  /* 0x0000001300137308 */ /* 0x000f220000002400 */
[----:B------:R-:W-:Y:S01]  /*12fb0*/  ISETP.GE.AND P2, PT, R26, R131, PT ;  /* 0x000000831a00720c */ /* 0x000fe20003f46270 */
[----:B------:R-:W-:-:S02]  /*12fc0*/  VIADD R105, R103, 0xfffffffe ;  /* 0xfffffffe67697836 */ /* 0x000fc40000000000 */
[CC--:B-1----:R-:W-:Y:S01]  /*12fd0*/  FFMA.FTZ R25, R0.reuse, R24.reuse, R25 ;  /* 0x0000001800197223 */ /* 0x0c2fe20000010019 */
[C---:B------:R-:W-:Y:S01]  /*12fe0*/  FFMA.FTZ R23, R0.reuse, R24, R23 ;  /* 0x0000001800177223 */ /* 0x040fe20000010017 */
[----:B------:R-:W-:Y:S01]  /*12ff0*/  FSEL R124, R27, -INF , !P3 ;  /* 0xff8000001b7c7808 */ /* 0x000fe20005800000 */
[----:B--2---:R-:W-:Y:S01]  /*13000*/  FFMA.FTZ R21, R0, R9, R21 ;  /* 0x0000000900157223 */ /* 0x004fe20000010015 */
[----:B------:R-:W-:Y:S01]  /*13010*/  VIADD R24, R132, 0xfffffff1 ;  /* 0xfffffff184187836 */ /* 0x000fe20000000000 */
[----:B------:R-:W1:Y:S01]  /*13020*/  MUFU.TANH R13, R13 ;  /* 0x0000000d000d7308 */ /* 0x000e620000002400 */
[----:B------:R-:W-:Y:S01]  /*13030*/  BAR.SYNC.DEFER_BLOCKING 0x0 ;  /* 0x0000000000007b1d */ /* 0x000fe20000010000 */
[----:B------:R-:W-:Y:S02]  /*13040*/  ISETP.GE.AND P3, PT, R26, R3, PT ;  /* 0x000000031a00720c */ /* 0x000fe40003f66270 */
[----:B------:R-:W-:Y:S02]  /*13050*/  FSEL R106, R7, -INF , !P2 ;  /* 0xff800000076a7808 */ /* 0x000fe40005000000 */
[----:B------:R-:W-:-:S02]  /*13060*/  ISETP.GT.AND P2, PT, R105, R148, PT ;  /* 0x000000946900720c */ /* 0x000fc40003f44270 */
[----:B------:R-:W2:Y:S01]  /*13070*/  MUFU.TANH R15, R15 ;  /* 0x0000000f000f7308 */ /* 0x000ea20000002400 */
        /* <DEDUP_REMOVED lines=8> */
[----:B------:R-:W-:Y:S02]  /*13100*/  I2FP.F32.S32 R24, R24 ;  /* 0x0000001800187245 */ /* 0x000fe40000201400 */
[----:B------:R-:W-:-:S03]  /*13110*/  I2FP.F32.S32 R18, R18 ;  /* 0x0000001200127245 */ /* 0x000fc60000201400 */
[CC--:B---3--:R-:W-:Y:S01]  /*13120*/  FFMA.FTZ R17, R0.reuse, R24.reuse, R17 ;  /* 0x0000001800117223 */ /* 0x0c8fe20000010011 */
[C---:B----4-:R-:W-:Y:S01]  /*13130*/  FFMA.FTZ R19, R0.reuse, R24, R19 ;  /* 0x0000001800137223 */ /* 0x050fe20000010013 */
[CC--:B-1----:R-:W-:Y:S01]  /*13140*/  FFMA.FTZ R13, R0.reuse, R18.reuse, R13 ;  /* 0x00000012000d7223 */ /* 0x0c2fe2000001000d */
[----:B--2---:R-:W-:Y:S02]  /*13150*/  FFMA.FTZ R15, R0, R18, R15 ;  /* 0x00000012000f7223 */ /* 0x004fe4000001000f */
        /* <DEDUP_REMOVED lines=69> */
.L_x_7143:
[----:B------:R-:W-:Y:S01]  /*135b0*/  UMOV UR8, URZ ;  /* 0x000000ff00087c82 */ /* 0x000fe20008000000 */
[----:B------:R-:W-:Y:S01]  /*135c0*/  IMAD.SHL.U32 R3, R128, 0x40, RZ ;  /* 0x0000004080037824 */ /* 0x000fe200078e00ff */
[----:B------:R-:W-:-:S05]  /*135d0*/  IADD3 R5, P2, PT, RZ, -UR8, RZ ;  /* 0x80000008ff057c10 */ /* 0x000fca000ff5e0ff */
[----:B------:R-:W-:-:S05]  /*135e0*/  IMAD.X R18, RZ, RZ, ~R3, P2 ;  /* 0x000000ffff127224 */ /* 0x000fca00010e0e03 */
[----:B------:R-:W-:-:S04]  /*135f0*/  SHF.R.S64 R5, R5, 0x1f, R18 ;  /* 0x0000001f05057819 */ /* 0x000fc80000001012 */
[----:B------:R-:W-:-:S04]  /*13600*/  IADD3 R150, P2, PT, R5, R150, RZ ;  /* 0x0000009605967210 */ /* 0x000fc80007f5e0ff */
[----:B------:R-:W-:-:S09]  /*13610*/  LEA.HI.X.SX32 R149, R18, R149, 0x1, P2 ;  /* 0x0000009512957211 */ /* 0x000fd200010f0eff */
.L_x_7144:
        /* <DEDUP_REMOVED lines=51> */
.L_x_7142:
        /* <DEDUP_REMOVED lines=16> */
[----:B--2---:R-:W1:Y:S04]  /*13a50*/  SHFL.BFLY PT, R24, R9, 0x2, 0x1f ;  /* 0x0c401f0009187f89 */ /* 0x004e6800000e0000 */
        /* <DEDUP_REMOVED lines=13> */
[----:B------:R-:W1:Y:S01]  /*13b30*/  LDSM.16.MT88.4 R16, [R147+0x8000] ;  /* 0x008000009310783b */ /* 0x000e620000004200 */
[C---:B------:R-:W-:Y:S01]  /*13b40*/  FSETP.NEU.FTZ.AND P0, PT, R2.reuse, -INF , PT ;  /* 0xff8000000200780b */ /* 0x040fe20003f1d000 */
[----:B------:R-:W-:Y:S01]  /*13b50*/  FMUL.FTZ R107, R2, UR4 ;  /* 0x00000004026b7c20 */ /* 0x000fe20008410000 */
[--C-:B------:R-:W-:Y:S01]  /*13b60*/  FFMA.FTZ R27, R14, UR4, -R111.reuse ;  /* 0x000000040e1b7c23 */ /* 0x100fe2000801086f */
[--C-:B------:R-:W-:Y:S01]  /*13b70*/  FFMA.FTZ R26, R12, UR4, -R111.reuse ;  /* 0x000000040c1a7c23 */ /* 0x100fe2000801086f */
[----:B------:R-:W-:Y:S01]  /*13b80*/  MUFU.EX2 R31, R31 ;  /* 0x0000001f001f7308 */ /* 0x000fe20000000800 */
[----:B------:R-:W2:Y:S01]  /*13b90*/  LDSM.16.MT88.4 R12, [R146+0x8000] ;  /* 0x00800000920c783b */ /* 0x000ea20000004200 */
[----:B------:R-:W-:Y:S01]  /*13ba0*/  FSEL R107, R107, RZ, P0 ;  /* 0x000000ff6b6b7208 */ /* 0x000fe20000000000 */
[--C-:B------:R-:W-:Y:S01]  /*13bb0*/  FFMA.FTZ R113, R118, UR4, -R111.reuse ;  /* 0x0000000476717c23 */ /* 0x100fe2000801086f */
[--C-:B------:R-:W-:Y:S01]  /*13bc0*/  FFMA.FTZ R110, R110, UR4, -R111.reuse ;  /* 0x000000046e6e7c23 */ /* 0x100fe2000801086f */
[--C-:B------:R-:W-:Y:S01]  /*13bd0*/  FFMA.FTZ R119, R166, UR4, -R111.reuse ;  /* 0x00000004a6777c23 */ /* 0x100fe2000801086f */
[----:B------:R-:W-:Y:S01]  /*13be0*/  FFMA.FTZ R128, R134, UR4, -R111 ;  /* 0x0000000486807c23 */ /* 0x000fe2000801086f */
[--C-:B------:R-:W-:Y:S01]  /*13bf0*/  FFMA.FTZ R29, R6, UR4, -R107.reuse ;  /* 0x00000004061d7c23 */ /* 0x100fe2000801086b */
[----:B------:R-:W-:Y:S01]  /*13c00*/  FSEL R6, R2, RZ, P0 ;  /* 0x000000ff02067208 */ /* 0x000fe20000000000 */
[----:B------:R-:W-:Y:S01]  /*13c10*/  FFMA.FTZ R30, R4, UR4, -R107 ;  /* 0x00000004041e7c23 */ /* 0x000fe2000801086b */
[----:B------:R-:W-:Y:S01]  /*13c20*/  FADD.FTZ R4, R102, -R5 ;  /* 0x8000000566047221 */ /* 0x000fe20000010000 */
[--C-:B------:R-:W-:Y:S01]  /*13c30*/  FFMA.FTZ R25, R10, UR4, -R107.reuse ;  /* 0x000000040a197c23 */ /* 0x100fe2000801086b */
[--C-:B------:R-:W-:Y:S01]  /*13c40*/  FFMA.FTZ R24, R8, UR4, -R107.reuse ;  /* 0x0000000408187c23 */ /* 0x100fe2000801086b */
[----:B------:R-:W-:Y:S01]  /*13c50*/  FADD.FTZ R6, R101, -R6 ;  /* 0x8000000665067221 */ /* 0x000fe20000010000 */
[----:B------:R-:W-:Y:S01]  /*13c60*/  FMUL.FTZ R33, R4, UR4 ;  /* 0x0000000404217c20 */ /* 0x000fe20008410000 */
[----:B------:R-:W3:Y:S01]  /*13c70*/  MUFU.EX2 R28, R28 ;  /* 0x0000001c001c7308 */ /* 0x000ee20000000800 */
[----:B------:R-:W4:Y:S01]  /*13c80*/  LDSM.16.MT88.4 R8, [R145+0x8000] ;  /* 0x008000009108783b */ /* 0x000f220000004200 */
[----:B------:R-:W-:Y:S01]  /*13c90*/  FMUL.FTZ R32, R6, UR4 ;  /* 0x0000000406207c20 */ /* 0x000fe20008410000 */
[----:B------:R-:W-:Y:S01]  /*13ca0*/  FFMA.FTZ R115, R116, UR4, -R107 ;  /* 0x0000000474737c23 */ /* 0x000fe2000801086b */
[--C-:B------:R-:W-:Y:S01]  /*13cb0*/  FFMA.FTZ R101, R174, UR4, -R111.reuse ;  /* 0x00000004ae657c23 */ /* 0x100fe2000801086f */
[----:B------:R-:W-:Y:S01]  /*13cc0*/  FFMA.FTZ R102, R172, UR4, -R111 ;  /* 0x00000004ac667c23 */ /* 0x000fe2000801086f */
[--C-:B------:R-:W-:Y:S01]  /*13cd0*/  FFMA.FTZ R116, R22, UR4, -R107.reuse ;  /* 0x0000000416747c23 */ /* 0x100fe2000801086b */
[--C-:B------:R-:W-:Y:S01]  /*13ce0*/  FFMA.FTZ R118, R20, UR4, -R107.reuse ;  /* 0x0000000414767c23 */ /* 0x100fe2000801086b */
[----:B------:R-:W-:Y:S01]  /*13cf0*/  MUFU.EX2 R27, R27 ;  /* 0x0000001b001b7308 */ /* 0x000fe20000000800 */
[----:B------:R-:W-:Y:S01]  /*13d00*/  FFMA.FTZ R117, R170, UR4, -R107 ;  /* 0x00000004aa757c23 */ /* 0x000fe2000801086b */
[----:B------:R-:W-:Y:S01]  /*13d10*/  LDSM.16.MT88.4 R20, [R146+0x8800] ;  /* 0x008800009214783b */ /* 0x000fe20000004200 */
[--C-:B------:R-:W-:Y:S01]  /*13d20*/  FFMA.FTZ R130, R164, UR4, -R111.reuse ;  /* 0x00000004a4827c23 */ /* 0x100fe2000801086f */
[----:B------:R-:W-:Y:S01]  /*13d30*/  FFMA.FTZ R121, R132, UR4, -R111 ;  /* 0x0000000484797c23 */ /* 0x000fe2000801086f */
[--C-:B------:R-:W-:Y:S01]  /*13d40*/  FFMA.FTZ R123, R126, UR4, -R107.reuse ;  /* 0x000000047e7b7c23 */ /* 0x100fe2000801086b */
[--C-:B------:R-:W-:Y:S01]  /*13d50*/  FFMA.FTZ R124, R124, UR4, -R107.reuse ;  /* 0x000000047c7c7c23 */ /* 0x100fe2000801086b */
[--C-:B------:R-:W-:Y:S01]  /*13d60*/  FFMA.FTZ R120, R120, UR4, -R107.reuse ;  /* 0x0000000478787c23 */ /* 0x100fe2000801086b */
[----:B------:R-:W5:Y:S01]  /*13d70*/  MUFU.EX2 R26, R26 ;  /* 0x0000001a001a7308 */ /* 0x000f620000000800 */
[----:B---3--:R-:W-:Y:S01]  /*13d80*/  F2FP.F16.F32.PACK_AB R4, R28, R31 ;  /* 0x0000001f1c04723e */ /* 0x008fe200000000ff */
        /* <DEDUP_REMOVED lines=10> */
[----:B------:R-:W-:-:S04]  /*13e30*/  ISETP.GT.AND P0, PT, R105, R148, PT ;  /* 0x000000946900720c */ /* 0x000fc80003f04270 */
[----:B------:R-:W3:Y:S01]  /*13e40*/  MUFU.EX2 R25, R25 ;  /* 0x0000001900197308 */ /* 0x000ee20000000800 */
[----:B-----5:R-:W-:-:S07]  /*13e50*/  F2FP.F16.F32.PACK_AB R6, R26, R27 ;  /* 0x0000001b1a06723e */ /* 0x020fce00000000ff */
[----:B------:R-:W-:Y:S01]  /*13e60*/  MUFU.EX2 R24, R24 ;  /* 0x0000001800187308 */ /* 0x000fe20000000800 */
[----:B------:R-:W-:-:S07]  /*13e70*/  @P0 IADD3 R103, PT, PT, R103, -0x3, RZ ;  /* 0xfffffffd67670810 */ /* 0x000fce0007ffe0ff */
[----:B------:R-:W5:Y:S01]  /*13e80*/  MUFU.EX2 R29, R29 ;  /* 0x0000001d001d7308 */ /* 0x000f620000000800 */
[----:B---3--:R-:W-:-:S07]  /*13e90*/  F2FP.F16.F32.PACK_AB R5, R25, R30 ;  /* 0x0000001e1905723e */ /* 0x008fce00000000ff */
[----:B------:R-:W3:Y:S08]  /*13ea0*/  MUFU.EX2 R33, R33 ;  /* 0x0000002100217308 */ /* 0x000ef00000000800 */
[----:B------:R-:W1:Y:S01]  /*13eb0*/  MUFU.EX2 R32, R32 ;  /* 0x0000002000207308 */ /* 0x000e620000000800 */
[----:B-----5:R-:W-:-:S07]  /*13ec0*/  F2FP.F16.F32.PACK_AB R7, R29, R24 ;  /* 0x000000181d07723e */ /* 0x020fce00000000ff */
        /* <DEDUP_REMOVED lines=230> */
.L_x_7139:
[----:B------:R-:W-:-:S07]  /*14d30*/  IADD3 R103, PT, PT, R105, -0x1, RZ ;  /* 0xffffffff69677810 */ /* 0x000fce0007ffe0ff */
.L_x_7145:
[----:B------:R-:W-:-:S13]  /*14d40*/  ISETP.GE.AND P0, PT, R103, R148, PT ;  /* 0x000000946700720c */ /* 0x000fda0003f06270 */
[----:B------:R-:W-:Y:S05]  /*14d50*/  @!P0 BRA `(.L_x_7146) ;  /* 0x0000003000e08947 */ /* 0x000fea0003800000 */
[----:B------:R-:W1:Y:S01]  /*14d60*/  S2UR UR5, SR_CgaCtaId ;  /* 0x00000000000579c3 */ /* 0x000e620000008800 */
[----:B------:R-:W-:Y:S01]  /*14d70*/  ISETP.NE.U32.AND P3, PT, RZ, UR12, PT ;  /* 0x0000000cff007c0c */ /* 0x000fe2000bf65070 */
[----:B------:R-:W-:Y:S01]  /*14d80*/  IMAD.SHL.U32 R4, R154, 0x2, RZ ;  /* 0x000000029a047824 */ /* 0x000fe200078e00ff */
[C---:B------:R-:W-:Y:S01]  /*14d90*/  SHF.L.U32 R167, R103.reuse, 0x6, RZ ;  /* 0x0000000667a77819 */ /* 0x040fe200000006ff */
        /* <DEDUP_REMOVED lines=12> */
[----:B------:R-:W4:Y:S01]  /*14e60*/  LDCU UR4, c[0x0][0x45c] ;  /* 0x00008b80ff0477ac */ /* 0x000f220008000800 */
[----:B------:R-:W2:Y:S01]  /*14e70*/  LDCU.64 UR8, c[0x0][0x3a0] ;  /* 0x00007400ff0877ac */ /* 0x000ea20008000a00 */
[----:B------:R-:W2:Y:S01]  /*14e80*/  LDCU.64 UR10, c[0x0][0x3a8] ;  /* 0x00007500ff0a77ac */ /* 0x000ea20008000a00 */
[----:B-1----:R-:W-:-:S12]  /*14e90*/  ULEA UR5, UR5, UR14, 0x18 ;  /* 0x0000000e05057291 */ /* 0x002fd8000f8ec0ff */
.L_x_7150:
        /* <DEDUP_REMOVED lines=80> */
.L_x_7147:
        /* <DEDUP_REMOVED lines=53> */
[----:B------:R-:W5:Y:S05]  /*156f0*/  LDSM.16.M88.4 R116, [R142+0x4800] ;  /* 0x004800008e74783b */ /* 0x000f6a0000000200 */
[----:B------:R-:W3:Y:S05]  /*15700*/  LDSM.16.M88.4 R120, [R142+0x5000] ;  /* 0x005000008e78783b */ /* 0x000eea0000000200 */
[----:B------:R-:W0:Y:S05]  /*15710*/  LDGDEPBAR ;  /* 0x00000000000079af */ /* 0x000e2a0000000000 */
[----:B------:R-:W1:Y:S05]  /*15720*/  LDSM.16.M88.4 R124, [R142+0x5800] ;  /* 0x005800008e7c783b */ /* 0x000e6a0000000200 */
[----:B------:R-:W-:Y:S05]  /*15730*/  LDSM.16.M88.4 R128, [R141] ;  /* 0x000000008d80783b */ /* 0x000fea0000000200 */
[----:B------:R-:W4:Y:S05]  /*15740*/  LDSM.16.M88.4 R132, [R138+0x4000] ;  /* 0x004000008a84783b */ /* 0x000f2a0000000200 */
[----:B------:R-:W-:Y:S01]  /*15750*/  LDSM.16.M88.4 R104, [R138+0x5000] ;  /* 0x005000008a68783b */ /* 0x000fe20000000200 */
[C---:B--2---:R-:W-:Y:S08]  /*15760*/  HMMA.16816.F32 R4, R108.reuse, R112, RZ ;  /* 0x000000706c04723c */ /* 0x044ff000000018ff */
[C---:B------:R-:W-:Y:S01]  /*15770*/  HMMA.16816.F32 R8, R108.reuse, R114, RZ ;  /* 0x000000726c08723c */ /* 0x040fe200000018ff */
[----:B------:R-:W2:Y:S07]  /*15780*/  LDSM.16.M88.4 R112, [R138+0x4800] ;  /* 0x004800008a70783b */ /* 0x000eae0000000200 */
[C---:B-----5:R-:W-:Y:S08]  /*15790*/  HMMA.16816.F32 R12, R108.reuse, R116, RZ ;  /* 0x000000746c0c723c */ /* 0x060ff000000018ff */
        /* <DEDUP_REMOVED lines=11> */
[C---:B--2---:R-:W-:Y:S08]  /*15850*/  HMMA.16816.F32 R12, R128.reuse, R112, R12 ;  /* 0x00000070800c723c */ /* 0x044ff0000000180c */
        /* <DEDUP_REMOVED lines=21> */
[----:B------:R-:W4:Y:S02]  /*159b0*/  LDSM.16.M88.4 R124, [R142+0x6000] ;  /* 0x006000008e7c783b */ /* 0x000f240000000200 */
        /* <DEDUP_REMOVED lines=11> */
[----:B------:R-:W3:Y:S05]  /*15a70*/  LDSM.16.M88.4 R108, [R142+0x7800] ;  /* 0x007800008e6c783b */ /* 0x000eea0000000200 */
        /* <DEDUP_REMOVED lines=67> */
[----:B------:R-:W-:Y:S01]  /*15eb0*/  FMUL.FTZ R178, R23, UR13 ;  /* 0x0000000d17b27c20 */ /* 0x000fe20008410000 */
[----:B------:R-:W-:Y:S05]  /*15ec0*/  FMUL.FTZ R151, R21, UR13 ;  /* 0x0000000d15977c20 */ /* 0x000fea0008410000 */
[----:B------:R-:W1:Y:S01]  /*15ed0*/  MUFU.TANH R175, R175 ;  /* 0x000000af00af7308 */ /* 0x000e620000002400 */
[----:B----4-:R-:W-:Y:S01]  /*15ee0*/  FMUL.FTZ R103, R19, UR13 ;  /* 0x0000000d13677c20 */ /* 0x010fe20008410000 */
[----:B------:R-:W-:Y:S01]  /*15ef0*/  FMUL.FTZ R176, R26, UR13 ;  /* 0x0000000d1ab07c20 */ /* 0x000fe20008410000 */
[----:B------:R-:W-:Y:S07]  /*15f00*/  FMUL.FTZ R174, R27, UR13 ;  /* 0x0000000d1bae7c20 */ /* 0x000fee0008410000 */
[----:B------:R4:W1:Y:S01]  /*15f10*/  MUFU.TANH R132, R103 ;  /* 0x0000006700847308 */ /* 0x0008620000002400 */
[C---:B---3--:R-:W-:Y:S03]  /*15f20*/  HMMA.16816.F32 R28, R120.reuse, R104, R28 ;  /* 0x00000068781c723c */ /* 0x048fe6000000181c */
[----:B------:R-:W-:Y:S01]  /*15f30*/  FMUL.FTZ R104, R25, UR13 ;  /* 0x0000000d19687c20 */ /* 0x000fe20008410000 */
[----:B-----5:R-:W-:Y:S05]  /*15f40*/  FMUL.FTZ R102, R24, UR13 ;  /* 0x0000000d18667c20 */ /* 0x020fea0008410000 */
[----:B------:R3:W1:Y:S01]  /*15f50*/  MUFU.TANH R114, R104 ;  /* 0x0000006800727308 */ /* 0x0006620000002400 */
[----:B------:R-:W-:Y:S09]  /*15f60*/  HMMA.16816.F32 R32, R120, R106, R32 ;  /* 0x0000006a7820723c */ /* 0x000ff20000001820 */
[----:B------:R-:W1:Y:S01]  /*15f70*/  MUFU.TANH R177, R177 ;  /* 0x000000b100b17308 */ /* 0x000e620000002400 */
[----:B----4-:R-:W-:Y:S01]  /*15f80*/  FMUL.FTZ R103, R28, UR13 ;  /* 0x0000000d1c677c20 */ /* 0x010fe20008410000 */
[----:B------:R-:W-:Y:S01]  /*15f90*/  FMUL.FTZ R29, R29, UR13 ;  /* 0x0000000d1d1d7c20 */ /* 0x000fe20008410000 */
[----:B------:R-:W-:Y:S01]  /*15fa0*/  FMUL.FTZ R30, R30, UR13 ;  /* 0x0000000d1e1e7c20 */ /* 0x000fe20008410000 */
[----:B------:R-:W-:Y:S06]  /*15fb0*/  FMUL.FTZ R31, R31, UR13 ;  /* 0x0000000d1f1f7c20 */ /* 0x000fec0008410000 */
[----:B------:R3:W4:Y:S01]  /*15fc0*/  MUFU.TANH R110, R103 ;  /* 0x00000067006e7308 */ /* 0x0007220000002400 */
        /* <DEDUP_REMOVED lines=15> */
[----:B------:R-:W1:Y:S10]  /*160c0*/  MUFU.TANH R180, R180 ;  /* 0x000000b400b47308 */ /* 0x000e740000002400 */
[----:B------:R-:W1:Y:S10]  /*160d0*/  MUFU.TANH R178, R178 ;  /* 0x000000b200b27308 */ /* 0x000e740000002400 */
[----:B------:R3:W1:Y:S10]  /*160e0*/  MUFU.TANH R116, R102 ;  /* 0x0000006600747308 */ /* 0x0006740000002400 */
        /* <DEDUP_REMOVED lines=82> */
.L_x_7149:
[----:B---3--:R-:W-:Y:S01]  /*16610*/  @!P2 IMAD.MOV.U32 R151, RZ, RZ, R149 ;  /* 0x000000ffff97a224 */ /* 0x008fe200078e0095 */
        /* <DEDUP_REMOVED lines=50> */
.L_x_7148:
[----:B----4-:R-:W-:Y:S01]  /*16940*/  I2FP.F32.S32 R5, R165 ;  /* 0x000000a500057245 */ /* 0x010fe20000201400 */
[----:B------:R-:W-:Y:S01]  /*16950*/  LDSM.16.MT88.4 R12, [R147+0x8000] ;  /* 0x00800000930c783b */ /* 0x000fe20000004200 */
[C---:B------:R-:W-:Y:S02]  /*16960*/  IADD3 R4, PT, PT, R165.reuse, -0x20, RZ ;  /* 0xffffffe0a5047810 */ /* 0x040fe40007ffe0ff */
[C---:B------:R-:W-:Y:S01]  /*16970*/  IADD3 R9, PT, PT, R165.reuse, -0x10, RZ ;  /* 0xfffffff0a5097810 */ /* 0x040fe20007ffe0ff */
[CC--:B-1----:R-:W-:Y:S01]  /*16980*/  FFMA.FTZ R172, R0.reuse, R5.reuse, R172 ;  /* 0x0000000500ac7223 */ /* 0x0c2fe200000100ac */
[C---:B------:R-:W-:Y:S01]  /*16990*/  FFMA.FTZ R180, R0.reuse, R5, R180 ;  /* 0x0000000500b47223 */ /* 0x040fe200000100b4 */
[----:B------:R-:W-:Y:S02]  /*169a0*/  I2FP.F32.S32 R4, R4 ;  /* 0x0000000400047245 */ /* 0x000fe40000201400 */
[C---:B------:R-:W-:Y:S01]  /*169b0*/  IADD3 R5, PT, PT, R165.reuse, -0xf, RZ ;  /* 0xfffffff1a5057810 */ /* 0x040fe20007ffe0ff */
[----:B------:R-:W-:Y:S01]  /*169c0*/  LDSM.16.MT88.4 R20, [R146+0x8000] ;  /* 0x008000009214783b */ /* 0x000fe20000004200 */
[C---:B------:R-:W-:Y:S01]  /*169d0*/  IADD3 R8, PT, PT, R165.reuse, -0x1f, RZ ;  /* 0xffffffe1a5087810 */ /* 0x040fe20007ffe0ff */
[CC--:B------:R-:W-:Y:S01]  /*169e0*/  FFMA.FTZ R171, R0.reuse, R4.reuse, R171 ;  /* 0x0000000400ab7223 */ /* 0x0c0fe200000100ab */
[----:B------:R-:W-:Y:S01]  /*169f0*/  I2FP.F32.S32 R5, R5 ;  /* 0x0000000500057245 */ /* 0x000fe20000201400 */
[C---:B------:R-:W-:Y:S01]  /*16a00*/  FFMA.FTZ R175, R0.reuse, R4, R175 ;  /* 0x0000000400af7223 */ /* 0x040fe200000100af */
[C---:B------:R-:W-:Y:S02]  /*16a10*/  IADD3 R4, PT, PT, R165.reuse, -0x17, RZ ;  /* 0xffffffe9a5047810 */ /* 0x040fe40007ffe0ff */
[----:B------:R-:W-:Y:S01]  /*16a20*/  I2FP.F32.S32 R9, R9 ;  /* 0x0000000900097245 */ /* 0x000fe20000201400 */
[CC--:B------:R-:W-:Y:S01]  /*16a30*/  FFMA.FTZ R134, R0.reuse, R5.reuse, R134 ;  /* 0x0000000500867223 */ /* 0x0c0fe20000010086 */
[C---:B------:R-:W-:Y:S01]  /*16a40*/  FFMA.FTZ R130, R0.reuse, R5, R130 ;  /* 0x0000000500827223 */ /* 0x040fe20000010082 */
[----:B------:R-:W-:Y:S01]  /*16a50*/  I2FP.F32.S32 R4, R4 ;  /* 0x0000000400047245 */ /* 0x000fe20000201400 */
[----:B---3--:R-:W-:Y:S01]  /*16a60*/  LDSM.16.MT88.4 R28, [R145+0x8000] ;  /* 0x00800000911c783b */ /* 0x008fe20000004200 */
[C---:B------:R-:W-:Y:S01]  /*16a70*/  IADD3 R5, PT, PT, R165.reuse, 0x1, RZ ;  /* 0x00000001a5057810 */ /* 0x040fe20007ffe0ff */
        /* <DEDUP_REMOVED lines=9> */
[----:B------:R-:W-:Y:S01]  /*16b10*/  I2FP.F32.S32 R7, R7 ;  /* 0x0000000700077245 */ /* 0x000fe20000201400 */
[C---:B------:R-:W-:Y:S01]  /*16b20*/  FFMA.FTZ R173, R0.reuse, R8, R173 ;  /* 0x0000000800ad7223 */ /* 0x040fe200000100ad */
[----:B------:R-:W-:Y:S01]  /*16b30*/  I2FP.F32.S32 R6, R6 ;  /* 0x0000000600067245 */ /* 0x000fe20000201400 */
[C---:B------:R-:W-:Y:S01]  /*16b40*/  FFMA.FTZ R118, R0.reuse, R5, R118 ;  /* 0x0000000500767223 */ /* 0x040fe20000010076 */
[C---:B------:R-:W-:Y:S01]  /*16b50*/  IADD3 R9, PT, PT, R165.reuse, 0x8, RZ ;  /* 0x00000008a5097810 */ /* 0x040fe20007ffe0ff */
[CC--:B------:R-:W-:Y:S01]  /*16b60*/  FFMA.FTZ R186, R0.reuse, R7.reuse, R186 ;  /* 0x0000000700ba7223 */ /* 0x0c0fe200000100ba */
[C---:B------:R-:W-:Y:S01]  /*16b70*/  IADD3 R4, PT, PT, R165.reuse, 0x10, RZ ;  /* 0x00000010a5047810 */ /* 0x040fe20007ffe0ff */
[C---:B------:R-:W-:Y:S01]  /*16b80*/  FFMA.FTZ R182, R0.reuse, R7, R182 ;  /* 0x0000000700b67223 */ /* 0x040fe200000100b6 */
[----:B------:R-:W-:Y:S01]  /*16b90*/  I2FP.F32.S32 R9, R9 ;  /* 0x0000000900097245 */ /* 0x000fe20000201400 */
[C---:B------:R-:W-:Y:S01]  /*16ba0*/  FFMA.FTZ R178, R0.reuse, R5, R178 ;  /* 0x0000000500b27223 */ /* 0x040fe200000100b2 */
[C---:B------:R-:W-:Y:S01]  /*16bb0*/  IADD3 R11, PT, PT, R165.reuse, -0x7, RZ ;  /* 0xfffffff9a50b7810 */ /* 0x040fe20007ffe0ff */
[C---:B------:R-:W-:Y:S01]  /*16bc0*/  FFMA.FTZ R183, R0.reuse, R6, R183 ;  /* 0x0000000600b77223 */ /* 0x040fe200000100b7 */
[----:B------:R-:W-:Y:S01]  /*16bd0*/  I2FP.F32.S32 R5, R4 ;  /* 0x0000000400057245 */ /* 0x000fe20000201400 */
[CC--:B------:R-:W-:Y:S01]  /*16be0*/  FFMA.FTZ R116, R0.reuse, R9.reuse, R116 ;  /* 0x0000000900747223 */ /* 0x0c0fe20000010074 */
        /* <DEDUP_REMOVED lines=8> */
[----:B------:R-:W-:Y:S01]  /*16c70*/  FMNMX3.FTZ R9, R4, R183, R185, !PT ;  /* 0x000000b704097276 */ /* 0x000fe200078100b9 */
[C---:B------:R-:W-:Y:S01]  /*16c80*/  FFMA.FTZ R132, R0.reuse, R11, R132 ;  /* 0x0000000b00847223 */ /* 0x040fe20000010084 */
[----:B------:R-:W-:Y:S01]  /*16c90*/  FMNMX3.FTZ R8, R3, R171, R173, !PT ;  /* 0x000000ab03087276 */ /* 0x000fe200078100ad */
[CC--:B------:R-:W-:Y:S01]  /*16ca0*/  FFMA.FTZ R114, R0.reuse, R7.reuse, R114 ;  /* 0x0000000700727223 */ /* 0x0c0fe20000010072 */
[C---:B------:R-:W-:Y:S01]  /*16cb0*/  FFMA.FTZ R174, R0.reuse, R7, R174 ;  /* 0x0000000700ae7223 */ /* 0x040fe200000100ae */
[----:B------:R-:W-:Y:S01]  /*16cc0*/  FMNMX3.FTZ R9, R9, R188, R130, !PT ;  /* 0x000000bc09097276 */ /* 0x000fe20007810082 */
[----:B------:R-:W-:Y:S01]  /*16cd0*/  FFMA.FTZ R170, R0, R11, R170 ;  /* 0x0000000b00aa7223 */ /* 0x000fe200000100aa */
[----:B------:R-:W-:Y:S02]  /*16ce0*/  FMNMX3.FTZ R7, R8, R179, R181, !PT ;  /* 0x000000b308077276 */ /* 0x000fe400078100b5 */
[----:B------:R-:W-:Y:S02]  /*16cf0*/  IADD3 R11, PT, PT, R165, 0x11, RZ ;  /* 0x00000011a50b7810 */ /* 0x000fe40007ffe0ff */
[----:B------:R-:W-:Y:S02]  /*16d00*/  FMNMX3.FTZ R9, R9, R186, R132, !PT ;  /* 0x000000ba09097276 */ /* 0x000fe40007810084 */
[----:B------:R-:W-:Y:S02]  /*16d10*/  FMNMX3.FTZ R7, R7, R184, R134, !PT ;  /* 0x000000b807077276 */ /* 0x000fe40007810086 */
[----:B------:R-:W-:Y:S02]  /*16d20*/  I2FP.F32.S32 R11, R11 ;  /* 0x0000000b000b7245 */ /* 0x000fe40000201400 */
[C---:B------:R-:W-:Y:S02]  /*16d30*/  IADD3 R5, PT, PT, R165.reuse, 0x18, RZ ;  /* 0x00000018a5057810 */ /* 0x040fe40007ffe0ff */
[----:B------:R-:W-:Y:S01]  /*16d40*/  IADD3 R6, PT, PT, R165, 0x19, RZ ;  /* 0x00000019a5067810 */ /* 0x000fe20007ffe0ff */
[CC--:B------:R-:W-:Y:S01]  /*16d50*/  FFMA.FTZ R105, R0.reuse, R11.reuse, R105 ;  /* 0x0000000b00697223 */ /* 0x0c0fe20000010069 */
[----:B------:R-:W-:Y:S01]  /*16d60*/  FMNMX3.FTZ R9, R9, R180, R178, !PT ;  /* 0x000000b409097276 */ /* 0x000fe200078100b2 */
[C---:B------:R-:W-:Y:S01]  /*16d70*/  FFMA.FTZ R108, R0.reuse, R11, R108 ;  /* 0x0000000b006c7223 */ /* 0x040fe2000001006c */
[----:B------:R-:W-:Y:S02]  /*16d80*/  FMNMX3.FTZ R7, R7, R182, R170, !PT ;  /* 0x000000b607077276 */ /* 0x000fe400078100aa */
[----:B------:R-:W-:Y:S02]  /*16d90*/  I2FP.F32.S32 R5, R5 ;  /* 0x0000000500057245 */ /* 0x000fe40000201400 */
[----:B------:R-:W-:Y:S02]  /*16da0*/  I2FP.F32.S32 R6, R6 ;  /* 0x0000000600067245 */ /* 0x000fe40000201400 */
        /* <DEDUP_REMOVED lines=66> */
[----:B------:R-:W-:Y:S01]  /*171d0*/  LDSM.16.MT88.4 R84, [R145+0x8800] ;  /* 0x008800009154783b */ /* 0x000fe20000004200 */
[C---:B------:R-:W-:Y:S01]  /*171e0*/  FMUL.FTZ R26, R2.reuse, R78 ;  /* 0x0000004e021a7220 */ /* 0x040fe20000410000 */
[C---:B------:R-:W-:Y:S01]  /*171f0*/  FMUL.FTZ R27, R2.reuse, R79 ;  /* 0x0000004f021b7220 */ /* 0x040fe20000410000 */
[C---:B------:R-:W-:Y:S01]  /*17200*/  FMUL.FTZ R34, R2.reuse, R70 ;  /* 0x0000004602227220 */ /* 0x040fe20000410000 */
[----:B------:R-:W-:Y:S01]  /*17210*/  FMUL.FTZ R35, R2, R71 ;  /* 0x0000004702237220 */ /* 0x000fe20000410000 */
        /* <DEDUP_REMOVED lines=25> */
[----:B------:R-:W-:Y:S03]  /*173b0*/  FMUL.FTZ R51, R2, R51 ;  /* 0x0000003302337220 */ /* 0x000fe60000410000 */
[----:B------:R-:W-:Y:S01]  /*173c0*/  MUFU.EX2 R123, R123 ;  /* 0x0000007b007b7308 */ /* 0x000fe20000000800 */
[C---:B------:R-:W-:Y:S01]  /*173d0*/  FMUL.FTZ R48, R3.reuse, R48 ;  /* 0x0000003003307220 */ /* 0x040fe20000410000 */
[----:B------:R-:W-:Y:S01]  /*173e0*/  LDSM.16.MT88.4 R116, [R146+0xb800] ;  /* 0x00b800009274783b */ /* 0x000fe20000004200 */
[----:B------:R-:W-:Y:S01]  /*173f0*/  FMUL.FTZ R49, R3, R49 ;  /* 0x0000003103317220 */ /* 0x000fe20000410000 */
[--C-:B------:R-:W-:Y:S01]  /*17400*/  FFMA.FTZ R130, R130, UR4, -R109.reuse ;  /* 0x0000000482827c23 */ /* 0x100fe2000801086d */
[----:B------:R-:W-:Y:S01]  /*17410*/  FFMA.FTZ R129, R186, UR4, -R109 ;  /* 0x00000004ba817c23 */ /* 0x000fe2000801086d */
[----:B------:R-:W-:Y:S01]  /*17420*/  FFMA.FTZ R186, R107, UR4, -R113 ;  /* 0x000000046bba7c23 */ /* 0x000fe20008010871 */
[--C-:B------:R-:W-:Y:S03]  /*17430*/  FFMA.FTZ R132, R132, UR4, -R109.reuse ;  /* 0x0000000484847c23 */ /* 0x100fe6000801086d */
[----:B------:R-:W2:Y:S01]  /*17440*/  MUFU.EX2 R122, R122 ;  /* 0x0000007a007a7308 */ /* 0x000ea20000000800 */
[----:B-1----:R-:W-:Y:S01]  /*17450*/  F2FP.F16.F32.PACK_AB R96, R126, R128 ;  /* 0x000000807e60723e */ /* 0x002fe200000000ff */
        /* <DEDUP_REMOVED lines=10> */
[--C-:B------:R-:W-:Y:S01]  /*17500*/  FFMA.FTZ R135, R180, UR4, -R109.reuse ;  /* 0x00000004b4877c23 */ /* 0x100fe2000801086d */
[--C-:B------:R-:W-:Y:S01]  /*17510*/  FFMA.FTZ R178, R178, UR4, -R109.reuse ;  /* 0x00000004b2b27c23 */ /* 0x100fe2000801086d */
[--C-:B------:R-:W-:Y:S01]  /*17520*/  FFMA.FTZ R174, R174, UR4, -R109.reuse ;  /* 0x00000004aeae7c23 */ /* 0x100fe2000801086d */
[--C-:B------:R-:W-:Y:S01]  /*17530*/  FFMA.FTZ R175, R106, UR4, -R109.reuse ;  /* 0x000000046aaf7c23 */ /* 0x100fe2000801086d */
[--C-:B------:R-:W-:Y:S01]  /*17540*/  FFMA.FTZ R180, R105, UR4, -R109.reuse ;  /* 0x0000000469b47c23 */ /* 0x100fe2000801086d */
[----:B--2---:R-:W-:Y:S01]  /*17550*/  F2FP.F16.F32.PACK_AB R98, R122, R123 ;  /* 0x0000007b7a62723e */ /* 0x004fe200000000ff */
[--C-:B------:R-:W-:Y:S01]  /*17560*/  FFMA.FTZ R177, R104, UR4, -R109.reuse ;  /* 0x0000000468b17c23 */ /* 0x100fe2000801086d */
[----:B------:R-:W-:Y:S01]  /*17570*/  FFMA.FTZ R109, R103, UR4, -R109 ;  /* 0x00000004676d7c23 */ /* 0x000fe2000801086d */
[----:B------:R-:W-:Y:S01]  /*17580*/  FFMA.FTZ R103, R110, UR4, -R113 ;  /* 0x000000046e677c23 */ /* 0x000fe20008010871 */
[C---:B------:R-:W-:Y:S01]  /*17590*/  FMUL.FTZ R54, R2.reuse, R54 ;  /* 0x0000003602367220 */ /* 0x040fe20000410000 */
[----:B------:R-:W-:Y:S01]  /*175a0*/  LDSM.16.MT88.4 R112, [R147+0xb800] ;  /* 0x00b800009370783b */ /* 0x000fe20000004200 */
[----:B------:R1:W-:Y:S01]  /*175b0*/  MUFU.EX2 R182, R109 ;  /* 0x0000006d00b67308 */ /* 0x0003e20000000800 */
[C---:B------:R-:W-:Y:S05]  /*175c0*/  HMMA.16816.F32 R4, R96.reuse, R12, R4 ;  /* 0x0000000c6004723c */ /* 0x040fea0000001804 */
[C---:B------:R-:W-:Y:S01]  /*175d0*/  FMUL.FTZ R12, R3.reuse, R88 ;  /* 0x00000058030c7220 */ /* 0x040fe20000410000 */
[C---:B------:R-:W-:Y:S01]  /*175e0*/  FMUL.FTZ R13, R3.reuse, R89 ;  /* 0x00000059030d7220 */ /* 0x040fe20000410000 */
[C---:B------:R-:W-:Y:S01]  /*175f0*/  FMUL.FTZ R55, R2.reuse, R55 ;  /* 0x0000003702377220 */ /* 0x040fe20000410000 */
[C---:B------:R-:W-:Y:S01]  /*17600*/  HMMA.16816.F32 R8, R96.reuse, R14, R8 ;  /* 0x0000000e6008723c */ /* 0x040fe20000001808 */
[----:B------:R-:W-:Y:S02]  /*17610*/  MUFU.EX2 R127, R127 ;  /* 0x0000007f007f7308 */ /* 0x000fe40000000800 */
        /* <DEDUP_REMOVED lines=13> */
[C---:B------:R-:W-:Y:S01]  /*176f0*/  FMUL.FTZ R57, R3.reuse, R57 ;  /* 0x0000003903397220 */ /* 0x040fe20000410000 */
[C---:B------:R-:W-:Y:S01]  /*17700*/  FFMA.FTZ R125, R2.reuse, R169, R125 ;  /* 0x000000a9027d7223 */ /* 0x040fe2000001007d */
[C---:B------:R-:W-:Y:S03]  /*17710*/  HMMA.16816.F32 R16, R96.reuse, R22, R16 ;  /* 0x000000166010723c */ /* 0x040fe60000001810 */
[----:B------:R-:W-:Y:S01]  /*17720*/  MUFU.EX2 R129, R129 ;  /* 0x0000008100817308 */ /* 0x000fe20000000800 */
[C---:B------:R-:W-:Y:S01]  /*17730*/  FMUL.FTZ R22, R2.reuse, R82 ;  /* 0x0000005202167220 */ /* 0x040fe20000410000 */
[----:B------:R-:W-:Y:S01]  /*17740*/  FMUL.FTZ R23, R2, R83 ;  /* 0x0000005302177220 */ /* 0x000fe20000410000 */
[C---:B------:R-:W-:Y:S01]  /*17750*/  FFMA.FTZ R128, R3.reuse, R168, R128 ;  /* 0x000000a803807223 */ /* 0x040fe20000010080 */
[----:B------:R-:W1:Y:S01]  /*17760*/  LDSM.16.MT88.4 R80, [R147+0xa000] ;  /* 0x00a000009350783b */ /* 0x000e620000004200 */
[----:B------:R-:W-:Y:S01]  /*17770*/  ISETP.GT.AND P0, PT, R166, R148, PT ;  /* 0x00000094a600720c */ /* 0x000fe20003f04270 */
        /* <DEDUP_REMOVED lines=55> */
[----:B------:R-:W-:Y:S02]  /*17af0*/  MUFU.EX2 R175, R175 ;  /* 0x000000af00af7308 */ /* 0x000fe40000000800 */
[C---:B------:R-:W-:Y:S01]  /*17b00*/  HMMA.16816.F32 R8, R68.reuse, R74, R8 ;  /* 0x0000004a4408723c */ /* 0x040fe20000001808 */
[----:B------:R-:W1:Y:S07]  /*17b10*/  LDSM.16.MT88.4 R72, [R146+0xa800] ;  /* 0x00a800009248783b */ /* 0x000e6e0000004200 */
[----:B------:R-:W3:Y:S01]  /*17b20*/  MUFU.EX2 R180, R180 ;  /* 0x000000b400b47308 */ /* 0x000ee20000000800 */
[C---:B------:R-:W-:Y:S09]  /*17b30*/  HMMA.16816.F32 R12, R68.reuse, R80, R12 ;  /* 0x00000050440c723c */ /* 0x040ff2000000180c */
[----:B------:R-:W4:Y:S01]  /*17b40*/  MUFU.EX2 R177, R177 ;  /* 0x000000b100b17308 */ /* 0x000f220000000800 */
[C---:B------:R-:W-:Y:S01]  /*17b50*/  HMMA.16816.F32 R16, R68.reuse, R82, R16 ;  /* 0x000000524410723c */ /* 0x040fe20000001810 */
[----:B------:R-:W5:Y:S08]  /*17b60*/  LDSM.16.MT88.4 R80, [R145+0xa800] ;  /* 0x00a800009150783b */ /* 0x000f700000004200 */
[----:B------:R-:W-:Y:S01]  /*17b70*/  MUFU.EX2 R103, R103 ;  /* 0x0000006700677308 */ /* 0x000fe20000000800 */
[----:B---3--:R-:W-:Y:S01]  /*17b80*/  F2FP.F16.F32.PACK_AB R105, R180, R175 ;  /* 0x000000afb469723e */ /* 0x008fe200000000ff */
[C---:B------:R-:W-:Y:S08]  /*17b90*/  HMMA.16816.F32 R20, R68.reuse, R84, R20 ;  /* 0x000000544414723c */ /* 0x040ff00000001814 */
[----:B------:R-:W3:Y:S01]  /*17ba0*/  MUFU.EX2 R184, R184 ;  /* 0x000000b800b87308 */ /* 0x000ee20000000800 */
[----:B----4-:R-:W-:Y:S01]  /*17bb0*/  F2FP.F16.F32.PACK_AB R107, R182, R177 ;  /* 0x000000b1b66b723e */ /* 0x010fe200000000ff */
[C---:B------:R-:W-:Y:S01]  /*17bc0*/  HMMA.16816.F32 R24, R68.reuse, R86, R24 ;  /* 0x000000564418723c */ /* 0x040fe20000001818 */
[----:B------:R-:W4:Y:S07]  /*17bd0*/  LDSM.16.MT88.4 R84, [R144+0xa800] ;  /* 0x00a800009054783b */ /* 0x000f2e0000004200 */
[----:B------:R-:W-:Y:S01]  /*17be0*/  MUFU.EX2 R179, R179 ;  /* 0x000000b300b37308 */ /* 0x000fe20000000800 */
[C---:B------:R-:W-:Y:S09]  /*17bf0*/  HMMA.16816.F32 R28, R68.reuse, R88, R28 ;  /* 0x00000058441c723c */ /* 0x040ff2000000181c */
[----:B------:R-:W1:Y:S01]  /*17c00*/  MUFU.EX2 R186, R186 ;  /* 0x000000ba00ba7308 */ /* 0x000e620000000800 */
[----:B---3--:R-:W-:Y:S01]  /*17c10*/  F2FP.F16.F32.PACK_AB R104, R184, R103 ;  /* 0x00000067b868723e */ /* 0x008fe200000000ff */
[C---:B------:R-:W-:Y:S01]  /*17c20*/  HMMA.16816.F32 R32, R68.reuse, R90, R32 ;  /* 0x0000005a4420723c */ /* 0x040fe20000001820 */
[----:B------:R-:W-:Y:S07]  /*17c30*/  LDSM.16.MT88.4 R88, [R145+0x9000] ;  /* 0x009000009158783b */ /* 0x000fee0000004200 */
[C---:B--2---:R-:W-:Y:S03]  /*17c40*/  HMMA.16816.F32 R36, R68.reuse, R76, R36 ;  /* 0x0000004c4424723c */ /* 0x044fe60000001824 */
[----:B-1----:R-:W-:Y:S05]  /*17c50*/  F2FP.F16.F32.PACK_AB R106, R186, R179 ;  /* 0x000000b3ba6a723e */ /* 0x002fea00000000ff */
[C---:B------:R-:W-:Y:S01]  /*17c60*/  HMMA.16816.F32 R40, R68.reuse, R78, R40 ;  /* 0x0000004e4428723c */ /* 0x040fe20000001828 */
[----:B------:R-:W-:Y:S07]  /*17c70*/  LDSM.16.MT88.4 R76, [R146+0x9000] ;  /* 0x00900000924c783b */ /* 0x000fee0000004200 */
[C---:B------:R-:W-:Y:S08]  /*17c80*/  HMMA.16816.F32 R44, R68.reuse, R72, R44 ;  /* 0x00000048442c723c */ /* 0x040ff0000000182c */
[C---:B------:R-:W-:Y:S01]  /*17c90*/  HMMA.16816.F32 R48, R68.reuse, R74, R48 ;  /* 0x0000004a4430723c */ /* 0x040fe20000001830 */
[----:B------:R-:W1:Y:S07]  /*17ca0*/  LDSM.16.MT88.4 R72, [R147+0x9000] ;  /* 0x009000009348783b */ /* 0x000e6e0000004200 */
[C---:B-----5:R-:W-:Y:S08]  /*17cb0*/  HMMA.16816.F32 R52, R68.reuse, R80, R52 ;  /* 0x000000504434723c */ /* 0x060ff00000001834 */
[C---:B------:R-:W-:Y:S01]  /*17cc0*/  HMMA.16816.F32 R56, R68.reuse, R82, R56 ;  /* 0x000000524438723c */ /* 0x040fe20000001838 */
[----:B------:R-:W2:Y:S07]  /*17cd0*/  LDSM.16.MT88.4 R80, [R144+0x9000] ;  /* 0x009000009050783b */ /* 0x000eae0000004200 */
[C---:B----4-:R-:W-:Y:S08]  /*17ce0*/  HMMA.16816.F32 R60, R68.reuse, R84, R60 ;  /* 0x00000054443c723c */ /* 0x050ff0000000183c */
[----:B------:R-:W-:Y:S01]  /*17cf0*/  HMMA.16816.F32 R64, R68, R86, R64 ;  /* 0x000000564440723c */ /* 0x000fe20000001840 */
[----:B------:R-:W3:Y:S02]  /*17d00*/  LDSM.16.MT88.4 R84, [R147+0xb000] ;  /* 0x00b000009354783b */ /* 0x000ee40000004200 */
        /* <DEDUP_REMOVED lines=24> */
[----:B------:R-:W-:Y:S01]  /*17e90*/  FADD.FTZ R169, R182, R169 ;  /* 0x000000a9b6a97221 */ /* 0x000fe20000010000 */
[----:B------:R-:W-:Y:S04]  /*17ea0*/  FADD.FTZ R168, R186, R179 ;  /* 0x000000b3baa87221 */ /* 0x000fe80000010000 */
[C---:B------:R-:W-:Y:S08]  /*17eb0*/  HMMA.16816.F32 R20, R68.reuse, R88, R20 ;  /* 0x000000584414723c */ /* 0x040ff00000001814 */
        /* <DEDUP_REMOVED lines=13> */
[----:B------:R-:W-:Y:S08]  /*17f90*/  HMMA.16816.F32 R64, R68, R82, R64 ;  /* 0x000000524440723c */ /* 0x000ff00000001840 */
[C---:B------:R-:W-:Y:S01]  /*17fa0*/  HMMA.16816.F32 R96, R104.reuse, R92, R4 ;  /* 0x0000005c6860723c */ /* 0x040fe20000001804 */
[----:B------:R-:W2:Y:S07]  /*17fb0*/  LDSM.16.MT88.4 R4, [R145+0xb800] ;  /* 0x00b800009104783b */ /* 0x000eae0000004200 */
[C---:B------:R-:W-:Y:S01]  /*17fc0*/  HMMA.16816.F32 R92, R104.reuse, R94, R8 ;  /* 0x0000005e685c723c */ /* 0x040fe20000001808 */
[----:B------:R-:W4:Y:S07]  /*17fd0*/  LDSM.16.MT88.4 R8, [R144+0xb800] ;  /* 0x00b800009008783b */ /* 0x000f2e0000004200 */
[C---:B---3--:R-:W-:Y:S08]  /*17fe0*/  HMMA.16816.F32 R88, R104.reuse, R84, R12 ;  /* 0x000000546858723c */ /* 0x048ff0000000180c */
        /* <DEDUP_REMOVED lines=11> */
[C---:B----4-:R-:W-:Y:S08]  /*180a0*/  HMMA.16816.F32 R60, R104.reuse, R8, R60 ;  /* 0x00000008683c723c */ /* 0x050ff0000000183c */
[----:B------:R-:W-:Y:S01]  /*180b0*/  HMMA.16816.F32 R64, R104, R10, R64 ;  /* 0x0000000a6840723c */ /* 0x000fe20000001840 */
[----:B------:R-:W-:Y:S08]  /*180c0*/  @!UPT UIADD3 URZ, UPT, UPT, URZ, URZ, URZ ;  /* 0x000000fffffff290 */ /* 0x000ff0000fffe0ff */
[----:B------:R-:W-:Y:S11]  /*180d0*/  @P0 BRA `(.L_x_7150) ;  /* 0xffffffcc00700947 */ /* 0x000ff6000383ffff */
.L_x_7146:
[----:B------:R-:W1:Y:S01]  /*180e0*/  SHFL.BFLY PT, R7, R168, 0x2, 0x1f ;  /* 0x0c401f00a8077f89 */ /* 0x000e6200000e0000 */
[C---:B------:R-:W-:Y:S01]  /*180f0*/  SHF.L.U32 R8, R154.reuse, 0x1, RZ ;  /* 0x000000019a087819 */ /* 0x040fe200000006ff */
[----:B------:R-:W2:Y:S01]  /*18100*/  S2UR UR9, SR_CTAID.Y ;  /* 0x00000000000979c3 */ /* 0x000ea20000002600 */
[C---:B------:R-:W-:Y:S01]  /*18110*/  SHF.L.U32 R3, R154.reuse, 0x5, RZ ;  /* 0x000000059a037819 */ /* 0x040fe200000006ff */
[----:B------:R-:W3:Y:S01]  /*18120*/  SHFL.BFLY PT, R0, R169, 0x2, 0x1f ;  /* 0x0c401f00a9007f89 */ /* 0x000ee200000e0000 */
[--C-:B------:R-:W-:Y:S01]  /*18130*/  SHF.R.U32.HI R103, RZ, 0x1, R154.reuse ;  /* 0x00000001ff677819 */ /* 0x100fe2000001169a */
[----:B------:R-:W4:Y:S01]  /*18140*/  LDCU UR8, c[0x0][0x3e0] ;  /* 0x00007c00ff0877ac */ /* 0x000f220008000800 */
[----:B------:R-:W-:Y:S01]  /*18150*/  SHF.L.U32 R4, R154, 0x4, RZ ;  /* 0x000000049a047819 */ /* 0x000fe200000006ff */
[----:B------:R-:W5:Y:S01]  /*18160*/  S2R R2, SR_TID.X ;  /* 0x0000000000027919 */ /* 0x000f620000002100 */
[----:B------:R-:W-:Y:S01]  /*18170*/  LOP3.LUT R9, R103, 0x30, RZ, 0xc0, !PT ;  /* 0x0000003067097812 */ /* 0x000fe200078ec0ff */
[----:B------:R-:W4:Y:S01]  /*18180*/  LDCU UR4, c[0x0][0x44c] ;  /* 0x00008980ff0477ac */ /* 0x000f220008000800 */
[----:B------:R-:W-:Y:S01]  /*18190*/  LOP3.LUT R11, R4, 0x1c0, RZ, 0xc0, !PT ;  /* 0x000001c0040b7812 */ /* 0x000fe200078ec0ff */
[----:B------:R-:W-:Y:S01]  /*181a0*/  BSSY.RECONVERGENT B0, `(.L_x_7151) ;  /* 0x00000c1000007945 */ /* 0x000fe20003800200 */
[----:B------:R-:W-:Y:S01]  /*181b0*/  SHF.R.U32.HI R100, RZ, 0x2, R154 ;  /* 0x00000002ff647819 */ /* 0x000fe2000001169a */
[----:B------:R-:W-:Y:S01]  /*181c0*/  BAR.SYNC.DEFER_BLOCKING 0x0 ;  /* 0x0000000000007b1d */ /* 0x000fe20000010000 */
[----:B------:R-:W-:-:S02]  /*181d0*/  R2P PR, R154, 0x1c ;  /* 0x0000001c9a007804 */ /* 0x000fc40000000000 */
[----:B------:R-:W-:Y:S02]  /*181e0*/  LOP3.LUT R100, R9, 0x7, R100, 0xf8, !PT ;  /* 0x0000000709647812 */ /* 0x000fe400078ef864 */
[----:B------:R-:W-:Y:S02]  /*181f0*/  MOV R9, 0x20 ;  /* 0x0000002000097802 */ /* 0x000fe40000000f00 */
[----:B------:R-:W-:Y:S02]  /*18200*/  LOP3.LUT P6, RZ, R154, 0x3, RZ, 0xc0, !PT ;  /* 0x000000039aff7812 */ /* 0x000fe400078cc0ff */
[----:B------:R-:W-:Y:S01]  /*18210*/  LOP3.LUT R163, R163, 0x1f80, RZ, 0xc0, !PT ;  /* 0x00001f80a3a37812 */ /* 0x000fe200078ec0ff */
[----:B-1----:R-:W-:Y:S01]  /*18220*/  FADD.FTZ R7, R7, R168 ;  /* 0x000000a807077221 */ /* 0x002fe20000010000 */
[----:B---3--:R-:W-:-:S04]  /*18230*/  FADD.FTZ R5, R0, R169 ;  /* 0x000000a900057221 */ /* 0x008fc80000010000 */
[----:B------:R-:W1:Y:S01]  /*18240*/  SHFL.BFLY PT, R12, R7, 0x1, 0x1f ;  /* 0x0c201f00070c7f89 */ /* 0x000e6200000e0000 */
[----:B------:R-:W-:Y:S02]  /*18250*/  LOP3.LUT R0, R8, 0x6, RZ, 0xc0, !PT ;  /* 0x0000000608007812 */ /* 0x000fe400078ec0ff */
[----:B------:R-:W-:Y:S01]  /*18260*/  LOP3.LUT R8, R11, 0x38, R8, 0xf8, !PT ;  /* 0x000000380b087812 */ /* 0x000fe200078ef808 */
[----:B------:R-:W3:Y:S01]  /*18270*/  SHFL.BFLY PT, R6, R5, 0x1, 0x1f ;  /* 0x0c201f0005067f89 */ /* 0x000ee200000e0000 */
[----:B------:R-:W-:Y:S02]  /*18280*/  LOP3.LUT R3, R0, 0x7c00, R3, 0xf8, !PT ;  /* 0x00007c0000037812 */ /* 0x000fe400078ef803 */
[----:B------:R-:W-:Y:S02]  /*18290*/  SHF.L.U32 R0, R154, 0x2, RZ ;  /* 0x000000029a007819 */ /* 0x000fe400000006ff */
[----:B------:R-:W-:Y:S02]  /*182a0*/  MOV R11, 0x40 ;  /* 0x00000040000b7802 */ /* 0x000fe40000000f00 */
[----:B------:R-:W-:-:S02]  /*182b0*/  LOP3.LUT R10, R0, 0x1f8, RZ, 0xc0, !PT ;  /* 0x000001f8000a7812 */ /* 0x000fc400078ec0ff */
[----:B-----5:R-:W-:Y:S02]  /*182c0*/  SHF.R.U32.HI R2, RZ, 0x4, R2 ;  /* 0x00000004ff027819 */ /* 0x020fe40000011602 */
[----:B------:R-:W-:Y:S02]  /*182d0*/  LOP3.LUT R103, R10, 0x38, R103, 0x78, !PT ;  /* 0x000000380a677812 */ /* 0x000fe400078e7867 */
[----:B------:R-:W-:Y:S02]  /*182e0*/  LOP3.LUT R10, R4, 0x10, RZ, 0xc0, !PT ;  /* 0x00000010040a7812 */ /* 0x000fe400078ec0ff */
[----:B------:R-:W-:Y:S02]  /*182f0*/  LOP3.LUT R8, R3, R8, RZ, 0xfc, !PT ;  /* 0x0000000803087212 */ /* 0x000fe400078efcff */
[----:B------:R-:W-:Y:S02]  /*18300*/  LEA R103, R103, R10, 0x2 ;  /* 0x0000000a67677211 */ /* 0x000fe400078e10ff */
[----:B------:R-:W-:Y:S01]  /*18310*/  IADD3 R3, PT, PT, -R156, R155, RZ ;  /* 0x0000009b9c037210 */ /* 0x000fe20007ffe1ff */
[----:B-1----:R-:W-:Y:S01]  /*18320*/  FADD.FTZ R7, R7, R12 ;  /* 0x0000000c07077221 */ /* 0x002fe20000010000 */
[----:B------:R-:W-:-:S02]  /*18330*/  IADD3 R10, PT, PT, R2, 0x10, RZ ;  /* 0x00000010020a7810 */ /* 0x000fc40007ffe0ff */
[----:B------:R-:W-:Y:S01]  /*18340*/  SEL R11, R11, 0xffffffc0, !P3 ;  /* 0xffffffc00b0b7807 */ /* 0x000fe20005800000 */
[----:B---3--:R-:W-:Y:S01]  /*18350*/  FADD.FTZ R6, R5, R6 ;  /* 0x0000000605067221 */ /* 0x008fe20000010000 */
[----:B------:R-:W1:Y:S01]  /*18360*/  MUFU.RCP R4, R7 ;  /* 0x0000000700047308 */ /* 0x000e620000001000 */
[----:B------:R-:W-:Y:S02]  /*18370*/  IADD3 R12, PT, PT, R2, 0x8, RZ ;  /* 0x00000008020c7810 */ /* 0x000fe40007ffe0ff */
[----:B------:R-:W-:Y:S02]  /*18380*/  FSETP.NE.FTZ.AND P5, PT, R7, RZ, PT ;  /* 0x000000ff0700720b */ /* 0x000fe40003fb5000 */
[----:B------:R-:W-:Y:S02]  /*18390*/  FSETP.NE.FTZ.AND P3, PT, R6, RZ, PT ;  /* 0x000000ff0600720b */ /* 0x000fe40003f75000 */
[----:B------:R-:W-:Y:S01]  /*183a0*/  ISETP.GE.AND P0, PT, R10, R3, PT ;  /* 0x000000030a00720c */ /* 0x000fe20003f06270 */
[----:B------:R-:W3:Y:S01]  /*183b0*/  MUFU.RCP R5, R6 ;  /* 0x0000000600057308 */ /* 0x000ee20000001000 */
[----:B------:R-:W-:-:S02]  /*183c0*/  SEL R10, R9, 0xffffffe0, !P2 ;  /* 0xffffffe0090a7807 */ /* 0x000fc40005000000 */
[----:B------:R-:W-:Y:S02]  /*183d0*/  LEA R9, R8, UR5, 0x2 ;  /* 0x0000000508097c11 */ /* 0x000fe4000f8e10ff */
[----:B------:R-:W-:Y:S02]  /*183e0*/  ISETP.GE.AND P1, PT, R12, R3, PT ;  /* 0x000000030c00720c */ /* 0x000fe40003f26270 */
[----:B------:R-:W-:Y:S02]  /*183f0*/  IADD3 R12, PT, PT, R2, 0x20, RZ ;  /* 0x00000020020c7810 */ /* 0x000fe40007ffe0ff */
[----:B-1----:R-:W-:Y:S01]  /*18400*/  FSEL R4, R4, 1, P5 ;  /* 0x3f80000004047808 */ /* 0x002fe20002800000 */
[----:B------:R-:W1:Y:S01]  /*18410*/  @P3 LDC R18, c[0x0][0x458] ;  /* 0x00011600ff123b82 */ /* 0x000e620000000800 */
[----:B------:R-:W-:Y:S01]  /*18420*/  IADD3 R14, PT, PT, R2, 0x18, RZ ;  /* 0x00000018020e7810 */ /* 0x000fe20007ffe0ff */
[----:B------:R-:W5:Y:S01]  /*18430*/  @P3 MUFU.LG2 R6, R6 ;  /* 0x0000000600063308 */ /* 0x000f620000000c00 */
[C---:B------:R-:W-:Y:S01]  /*18440*/  IADD3 R8, PT, PT, R9.reuse, 0x80, RZ ;  /* 0x0000008009087810 */ /* 0x040fe20007ffe0ff */
[C---:B------:R-:W-:Y:S01]  /*18450*/  FMUL.FTZ R96, R4.reuse, R96 ;  /* 0x0000006004607220 */ /* 0x040fe20000410000 */
[----:B------:R-:W-:Y:S01]  /*18460*/  @P4 IADD3 R8, PT, PT, R9, -0x80, RZ ;  /* 0xffffff8009084810 */ /* 0x000fe20007ffe0ff */
[C---:B------:R-:W-:Y:S01]  /*18470*/  FMUL.FTZ R97, R4.reuse, R97 ;  /* 0x0000006104617220 */ /* 0x040fe20000410000 */
[----:B---3--:R-:W-:Y:S01]  /*18480*/  FSEL R5, R5, 1, P3 ;  /* 0x3f80000005057808 */ /* 0x008fe20001800000 */
        /* <DEDUP_REMOVED lines=87> */
[----:B------:R-:W1:Y:S01]  /*18a00*/  @P4 LDC R19, c[0x0][0x458] ;  /* 0x00011600ff134b82 */ /* 0x000e620000000800 */
[----:B------:R1:W-:Y:S01]  /*18a10*/  STS.64 [R16+0x800], R70 ;  /* 0x0008004610007388 */ /* 0x0003e20000000a00 */
[----:B------:R-:W4:Y:S01]  /*18a20*/  @P4 MUFU.LG2 R7, R7 ;  /* 0x0000000700074308 */ /* 0x000f220000000c00 */
[----:B-----5:R-:W-:-:S02]  /*18a30*/  @P3 FMUL.FTZ R6, R6, 0.69314718246459960938 ;  /* 0x3f31721806063820 */ /* 0x020fc40000410000 */
[----:B------:R1:W-:Y:S01]  /*18a40*/  STS.64 [R9+0x4000], R36 ;  /* 0x0040002409007388 */ /* 0x0003e20000000a00 */
[----:B--2---:R-:W-:-:S03]  /*18a50*/  IMAD R157, R10, UR9, R157 ;  /* 0x000000090a9d7c24 */ /* 0x004fc6000f8e029d */
[----:B------:R2:W-:Y:S04]  /*18a60*/  STS.64 [R9+0x4800], R38 ;  /* 0x0048002609007388 */ /* 0x0005e80000000a00 */
[----:B------:R2:W-:Y:S01]  /*18a70*/  STS.64 [R12+0x4000], R40 ;  /* 0x004000280c007388 */ /* 0x0005e20000000a00 */
[----:B----4-:R-:W-:-:S03]  /*18a80*/  IMAD R73, R157, UR8, R160 ;  /* 0x000000089d497c24 */ /* 0x010fc6000f8e02a0 */
[----:B------:R2:W-:Y:S01]  /*18a90*/  STS.64 [R12+0x4800], R42 ;  /* 0x0048002a0c007388 */ /* 0x0005e20000000a00 */
[----:B------:R-:W-:Y:S01]  /*18aa0*/  @P4 FMUL.FTZ R7, R7, 0.69314718246459960938 ;  /* 0x3f31721807074820 */ /* 0x000fe20000410000 */
[----:B------:R-:W-:Y:S02]  /*18ab0*/  IMAD R73, R73, R11, R156 ;  /* 0x0000000b49497224 */ /* 0x000fe400078e029c */
[----:B------:R2:W-:Y:S01]  /*18ac0*/  STS.64 [R13+0x4000], R44 ;  /* 0x0040002c0d007388 */ /* 0x0005e20000000a00 */
[----:B---3--:R-:W-:-:S03]  /*18ad0*/  MOV R69, 0xff800000 ;  /* 0xff80000000457802 */ /* 0x008fc60000000f00 */
[----:B------:R2:W-:Y:S01]  /*18ae0*/  STS.64 [R13+0x4800], R46 ;  /* 0x0048002e0d007388 */ /* 0x0005e20000000a00 */
[----:B------:R-:W-:Y:S01]  /*18af0*/  MOV R68, 0xff800000 ;  /* 0xff80000000447802 */ /* 0x000fe20000000f00 */
[----:B-1----:R-:W-:Y:S01]  /*18b00*/  @P4 FFMA.FTZ R69, R102, R19, R7 ;  /* 0x0000001366454223 */ /* 0x002fe20000010007 */
[----:B------:R-:W-:Y:S01]  /*18b10*/  @P3 FFMA.FTZ R68, R101, R18, R6 ;  /* 0x0000001265443223 */ /* 0x000fe20000010006 */
[----:B------:R2:W-:Y:S01]  /*18b20*/  STS.64 [R14+0x4000], R48 ;  /* 0x004000300e007388 */ /* 0x0005e20000000a00 */
[----:B------:R-:W-:Y:S01]  /*18b30*/  IMAD R71, R73, UR4, RZ ;  /* 0x0000000449477c24 */ /* 0x000fe2000f8e02ff */
[----:B------:R-:W-:Y:S02]  /*18b40*/  IADD3 R70, PT, PT, R2, 0x28, RZ ;  /* 0x0000002802467810 */ /* 0x000fe40007ffe0ff */
[----:B------:R2:W-:Y:S04]  /*18b50*/  STS.64 [R14+0x4800], R50 ;  /* 0x004800320e007388 */ /* 0x0005e80000000a00 */
        /* <DEDUP_REMOVED lines=37> */
.L_x_7152:
[----:B------:R-:W-:Y:S05]  /*18db0*/  BSYNC.RECONVERGENT B0 ;  /* 0x0000000000007941 */ /* 0x000fea0003800200 */
.L_x_7151:
        /* <DEDUP_REMOVED lines=18> */
.L_x_7154:
[----:B------:R-:W-:Y:S05]  /*18ee0*/  BSYNC.RECONVERGENT B0 ;  /* 0x0000000000007941 */ /* 0x000fea0003800200 */
.L_x_7153:
        /* <DEDUP_REMOVED lines=8> */
[----:B------:R-:W2:Y:S02]  /*18f70*/  @!P0 LDC.64 R32, c[0x0][0x3f8] ;  /* 0x0000fe00ff208b82 */ /* 0x000ea40000000a00 */
[----:B--2---:R-:W-:-:S04]  /*18f80*/  @!P0 LEA R64, P1, R69, R32, 0x2 ;  /* 0x0000002045408211 */ /* 0x004fc800078210ff */
[C---:B------:R-:W-:Y:S02]  /*18f90*/  @!P0 LEA.HI.X R65, R69.reuse, R33, R68, 0x2, P1 ;  /* 0x0000002145418211 */ /* 0x040fe400008f1444 */
[----:B------:R-:W1:Y:S03]  /*18fa0*/  @!P6 LDC.64 R32, c[0x0][0x3f8] ;  /* 0x0000fe00ff20eb82 */ /* 0x000e660000000a00 */
[----:B------:R4:W-:Y:S01]  /*18fb0*/  @!P0 STG.E.128 desc[UR6][R64.64+0x1000], R60 ;  /* 0x0010003c40008986 */ /* 0x0009e2000c101d06 */
[----:B------:R-:W-:Y:S02]  /*18fc0*/  ISETP.NE.AND P0, PT, R34, RZ, PT ;  /* 0x000000ff2200720c */ /* 0x000fe40003f05270 */
[----:B-1----:R-:W-:-:S04]  /*18fd0*/  @!P6 LEA R32, P1, R69, R32, 0x2 ;  /* 0x000000204520e211 */ /* 0x002fc800078210ff */
[----:B------:R-:W-:-:S05]  /*18fe0*/  @!P6 LEA.HI.X R33, R69, R33, R68, 0x2, P1 ;  /* 0x000000214521e211 */ /* 0x000fca00008f1444 */
[----:B------:R4:W-:Y:S04]  /*18ff0*/  @!P6 STG.E.128 desc[UR6][R32.64+0x1100], R28 ;  /* 0x0011001c2000e986 */ /* 0x0009e8000c101d06 */
.L_x_7156:
[----:B------:R-:W-:Y:S05]  /*19000*/  BSYNC.RECONVERGENT B0 ;  /* 0x0000000000007941 */ /* 0x000fea0003800200 */
.L_x_7155:
        /* <DEDUP_REMOVED lines=16> */
.L_x_7158:
[----:B------:R-:W-:Y:S05]  /*19110*/  BSYNC.RECONVERGENT B0 ;  /* 0x0000000000007941 */ /* 0x000fea0003800200 */
.L_x_7157:
        /* <DEDUP_REMOVED lines=13> */
.L_x_7160:
[----:B------:R-:W-:Y:S05]  /*191f0*/  BSYNC.RECONVERGENT B0 ;  /* 0x0000000000007941 */ /* 0x000fea0003800200 */
.L_x_7159:
        /* <DEDUP_REMOVED lines=13> */
.L_x_7162:
[----:B------:R-:W-:Y:S05]  /*192d0*/  BSYNC.RECONVERGENT B0 ;  /* 0x0000000000007941 */ /* 0x000fea0003800200 */
.L_x_7161:
        /* <DEDUP_REMOVED lines=13> */
.L_x_7164:
[----:B------:R-:W-:Y:S05]  /*193b0*/  BSYNC.RECONVERGENT B0 ;  /* 0x0000000000007941 */ /* 0x000fea0003800200 */
.L_x_7163:
        /* <DEDUP_REMOVED lines=13> */
.L_x_7166:
[----:B------:R-:W-:Y:S05]  /*19490*/  BSYNC.RECONVERGENT B0 ;  /* 0x0000000000007941 */ /* 0x000fea0003800200 */
.L_x_7165:
        /* <DEDUP_REMOVED lines=14> */
.L_x_7167:
        /* <DEDUP_REMOVED lines=16> */
.L_x_7279:


//--------------------- .nv.shared._ZN5flash32flash_fwd_splitkv_combine_kernelI23Flash_fwd_kernel_traitsILi128ELi64ELi128ELi4ELb0ELb0EN7cutlass6half_tE19Flash_kernel_traitsILi128ELi64ELi128ELi4ES3_EELi4ELi7ELb0EEEvNS_16Flash_fwd_paramsE --------------------------
	.section	.nv.shared._ZN5flash32flash_fwd_splitkv_combine_kernelI23Flash_fwd_kernel_traitsILi128ELi64ELi128ELi4ELb0ELb0EN7cutlass6half_tE19Flash_kernel_traitsILi128ELi64ELi128ELi4ES3_EELi4ELi7ELb0EEEvNS_16Flash_fwd_paramsE,"aw",@nobits
	.sectionflags	@""
	.align	16
.nv.shared._ZN5flash32flash_fwd_splitkv_combine_kernelI23Flash_fwd_kernel_traitsILi128ELi64ELi128ELi4ELb0ELb0EN7cutlass6half_tE19Flash_kernel_traitsILi128ELi64ELi128ELi4ES3_EELi4ELi7ELb0EEEvNS_16Flash_fwd_paramsE:
	.zero		3584


//--------------------- .nv.shared.reserved.0     --------------------------
	.section	.nv.shared.reserved.0,"aw",@nobits
	.weak		__nv_reservedSMEM_offset_0_alias
	.size		__nv_reservedSMEM_offset_0_alias, 0, 64
	.other		__nv_reservedSMEM_offset_0_alias,@"STO_CUDA_RESERVED_SHARED STV_DEFAULT"
__nv_reservedSMEM_offset_0_alias:
	.zero		0
	.zero		64


//--------------------- .nv.global                --------------------------
	.section	.nv.global,"aw",@nobits
.nv.global:
	.type		_ZN79_INTERNAL_ba76c388_43_flash_fwd_split_hdim128_fp16_causal_sm80_cu_6987f922_30884cute1_E,@object
	.size		_ZN79_INTERNAL_ba76c388_43_flash_fwd_split_hdim128_fp16_causal_sm80_cu_6987f922_30884cute1_E,(_ZN79_INTERNAL_ba76c388_43_flash_fwd_split_hdim128_fp16_causal_sm80_cu_6987f922_30884cuda3std3__45__cpo6cbeginE - _ZN79_INTERNAL_ba76c388_43_flash_fwd_split_hdim128_fp16_causal_sm80_cu_6987f922_30884cute1_E)
_ZN79_INTERNAL_ba76c388_43_flash_fwd_split_hdim128_fp16_causal_sm80_cu_6987f922_30884cute1_E:
	.zero		1
	.type		_ZN79_INTERNAL_ba76c388_43_flash_fwd_split_hdim128_fp16_causal_sm80_cu_6987f922_30884cuda3std3__45__cpo6cbeginE,@object
	.size		_ZN79_INTERNAL_ba76c388_43_flash_fwd_split_hdim128_fp16_causal_sm80_cu_6987f922_30884cuda3std3__45__cpo6cbeginE,(_ZN79_INTERNAL_ba76c388_43_flash_fwd_split_hdim128_fp16_causal_sm80_cu_6987f922_30884cuda3std3__48in_placeE - _ZN79_INTERNAL_ba76c388_43_flash_fwd_split_hdim128_fp16_causal_sm80_cu_6987f922_30884cuda3std3__45__cpo6cbeginE)
_ZN79_INTERNAL_ba76c388_43_flash_fwd_split_hdim128_fp16_causal_sm80_cu_6987f922_30884cuda3std3__45__cpo6cbeginE:
	.zero		1
	.type		_ZN79_INTERNAL_ba76c388_43_flash_fwd_split_hdim128_fp16_causal_sm80_cu_6987f922_30884cuda3std3__48in_placeE,@object
	.size		_ZN79_INTERNAL_ba76c388_43_flash_fwd_split_hdim128_fp16_causal_sm80_cu_6987f922_30884cuda3std3__48in_placeE,(_ZN79_INTERNAL_ba76c388_43_flash_fwd_split_hdim128_fp16_causal_sm80_cu_6987f922_30884cuda3std6ranges3__45__cpo9iter_moveE - _ZN79_INTERNAL_ba76c388_43_flash_fwd_split_hdim128_fp16_causal_sm80_cu_6987f922_30884cuda3std3__48in_placeE)
_ZN79_INTERNAL_ba76c388_43_flash_fwd_split_hdim128_fp16_causal_sm80_cu_6987f922_30884cuda3std3__48in_placeE:
	.zero		1
	.type		_ZN79_INTERNAL_ba76c388_43_flash_fwd_split_hdim128_fp16_causal_sm80_cu_6987f922_30884cuda3std6ranges3__45__cpo9iter_moveE,@object
	.size		_ZN79_INTERNAL_ba76c388_43_flash_fwd_split_hdim128_fp16_causal_sm80_cu_6987f922_30884cuda3std6ranges3__45__cpo9iter_moveE,(_ZN79_INTERNAL_ba76c388_43_flash_fwd_split_hdim128_fp16_causal_sm80_cu_6987f922_30884cuda3std3__45__cpo5beginE - _ZN79_INTERNAL_ba76c388_43_flash_fwd_split_hdim128_fp16_causal_sm80_cu_6987f922_30884cuda3std6ranges3__45__cpo9iter_moveE)
_ZN79_INTERNAL_ba76c388_43_flash_fwd_split_hdim128_fp16_causal_sm80_cu_6987f922_30884cuda3std6ranges3__45__cpo9iter_moveE:
	.zero		1
	.type		_ZN79_INTERNAL_ba76c388_43_flash_fwd_split_hdim128_fp16_causal_sm80_cu_6987f922_30884cuda3std3__45__cpo5beginE,@object
	.size		_ZN79_INTERNAL_ba76c388_43_flash_fwd_split_hdim128_fp16_causal_sm80_cu_6987f922_30884cuda3std3__45__cpo5beginE,(_ZN79_INTERNAL_ba76c388_43_flash_fwd_split_hdim128_fp16_causal_sm80_cu_6987f922_30884cuda3std3__481_GLOBAL__N__ba76c388_43_flash_fwd_split_hdim128_fp16_causal_sm80_cu_6987f922_30886ignoreE - _ZN79_INTERNAL_ba76c388_43_flash_fwd_split_hdim128_fp16_causal_sm80_cu_6987f922_30884cuda3std3__45__cpo5beginE)
_ZN79_INTERNAL_ba76c388_43_flash_fwd_split_hdim128_fp16_causal_sm80_cu_6987f922_30884cuda3std3__45__cpo5beginE:
	.zero		1
	.type		_ZN79_INTERNAL_ba76c388_43_flash_fwd_split_hdim128_fp16_causal_sm80_cu_6987f922_30884cuda3std3__481_GLOBAL__N__ba76c388_43_flash_fwd_split_hdim128_fp16_causal_sm80_cu_6987f922_30886ignoreE,@object
	.size		_ZN79_INTERNAL_ba76c388_43_flash_fwd_split_hdim128_fp16_causal_sm80_cu_6987f922_30884cuda3std3__481_GLOBAL__N__ba76c388_43_flash_fwd_split_hdim128_fp16_causal_sm80_cu_6987f922_30886ignoreE,(_ZN79_INTERNAL_ba76c388_43_flash_fwd_split_hdim128_fp16_causal_sm80_cu_6987f922_30884cute7productE - _ZN79_INTERNAL_ba76c388_43_flash_fwd_split_hdim128_fp16_causal_sm80_cu_6987f922_30884cuda3std3__481_GLOBAL__N__ba76c388_43_flash_fwd_split_hdim128_fp16_causal_sm80_cu_6987f922_30886ignoreE)
_ZN79_INTERNAL_ba76c388_43_flash_fwd_split_hdim128_fp16_causal_sm80_cu_6987f922_30884cuda3std3__481_GLOBAL__N__ba76c388_43_flash_fwd_split_hdim128_fp16_causal_sm80_cu_6987f922_30886ignoreE:
	.zero		1
	.type		_ZN79_INTERNAL_ba76c388_43_flash_fwd_split_hdim128_fp16_causal_sm80_cu_6987f922_30884cute7productE,@object
	.size		_ZN79_INTERNAL_ba76c388_43_flash_fwd_split_hdim128_fp16_causal_sm80_cu_6987f922_30884cute7productE,(_ZN79_INTERNAL_ba76c388_43_flash_fwd_split_hdim128_fp16_causal_sm80_cu_6987f922_30884cuda3std3__45__cpo3endE - _ZN79_INTERNAL_ba76c388_43_flash_fwd_split_hdim128_fp16_causal_sm80_cu_6987f922_30884cute7productE)
_ZN79_INTERNAL_ba76c388_43_flash_fwd_split_hdim128_fp16_causal_sm80_cu_6987f922_30884cute7productE:
	.zero		1
	.type		_ZN79_INTERNAL_ba76c388_43_flash_fwd_split_hdim128_fp16_causal_sm80_cu_6987f922_30884cuda3std3__45__cpo3endE,@object
	.size		_ZN79_INTERNAL_ba76c388_43_flash_fwd_split_hdim128_fp16_causal_sm80_cu_6987f922_30884cuda3std3__45__cpo3endE,(_ZN79_INTERNAL_ba76c388_43_flash_fwd_split_hdim128_fp16_causal_sm80_cu_6987f922_30884cuda3std3__419piecewise_constructE - _ZN79_INTERNAL_ba76c388_43_flash_fwd_split_hdim128_fp16_causal_sm80_cu_6987f922_30884cuda3std3__45__cpo3endE)
_ZN79_INTERNAL_ba76c388_43_flash_fwd_split_hdim128_fp16_causal_sm80_cu_6987f922_30884cuda3std3__45__cpo3endE:
	.zero		1
	.type		_ZN79_INTERNAL_ba76c388_43_flash_fwd_split_hdim128_fp16_causal_sm80_cu_6987f922_30884cuda3std3__419piecewise_constructE,@object
	.size		_ZN79_INTERNAL_ba76c388_43_flash_fwd_split_hdim128_fp16_causal_sm80_cu_6987f922_30884cuda3std3__419piecewise_constructE,(_ZN79_INTERNAL_ba76c388_43_flash_fwd_split_hdim128_fp16_causal_sm80_cu_6987f922_30884cuda3std3__45__cpo4cendE - _ZN79_INTERNAL_ba76c388_43_flash_fwd_split_hdim128_fp16_causal_sm80_cu_6987f922_30884cuda3std3__419piecewise_constructE)
_ZN79_INTERNAL_ba76c388_43_flash_fwd_split_hdim128_fp16_causal_sm80_cu_6987f922_30884cuda3std3__419piecewise_constructE:
	.zero		1
	.type		_ZN79_INTERNAL_ba76c388_43_flash_fwd_split_hdim128_fp16_causal_sm80_cu_6987f922_30884cuda3std3__45__cpo4cendE,@object
	.size		_ZN79_INTERNAL_ba76c388_43_flash_fwd_split_hdim128_fp16_causal_sm80_cu_6987f922_30884cuda3std3__45__cpo4cendE,(_ZN79_INTERNAL_ba76c388_43_flash_fwd_split_hdim128_fp16_causal_sm80_cu_6987f922_30884cuda3std6ranges3__45__cpo4swapE - _ZN79_INTERNAL_ba76c388_43_flash_fwd_split_hdim128_fp16_causal_sm80_cu_6987f922_30884cuda3std3__45__cpo4cendE)
_ZN79_INTERNAL_ba76c388_43_flash_fwd_split_hdim128_fp16_causal_sm80_cu_6987f922_30884cuda3std3__45__cpo4cendE:
	.zero		1
	.type		_ZN79_INTERNAL_ba76c388_43_flash_fwd_split_hdim128_fp16_causal_sm80_cu_6987f922_30884cuda3std6ranges3__45__cpo4swapE,@object
	.size		_ZN79_INTERNAL_ba76c388_43_flash_fwd_split_hdim128_fp16_causal_sm80_cu_6987f922_30884cuda3std6ranges3__45__cpo4swapE,(.L_7 - _ZN79_INTERNAL_ba76c388_43_flash_fwd_split_hdim128_fp16_causal_sm80_cu_6987f922_30884cuda3std6ranges3__45__cpo4swapE)
_ZN79_INTERNAL_ba76c388_43_flash_fwd_split_hdim128_fp16_causal_sm80_cu_6987f922_30884cuda3std6ranges3__45__cpo4swapE:
	.zero		1
.L_7:


//--------------------- .nv.shared._ZN5flash32flash_fwd_splitkv_combine_kernelI23Flash_fwd_kernel_traitsILi128ELi64ELi128ELi4ELb0ELb0EN7cutlass6half_tE19Flash_kernel_traitsILi128ELi64ELi128ELi4ES3_EELi4ELi6ELb0EEEvNS_16Flash_fwd_paramsE --------------------------
	.section	.nv.shared._ZN5flash32flash_fwd_splitkv_combine_kernelI23Flash_fwd_kernel_traitsILi128ELi64ELi128ELi4ELb0ELb0EN7cutlass6half_tE19Flash_kernel_traitsILi128ELi64ELi128ELi4ES3_EELi4ELi6ELb0EEEvNS_16Flash_fwd_paramsE,"aw",@nobits
	.sectionflags	@""
	.align	16
.nv.shared._ZN5flash32flash_fwd_splitkv_combine_kernelI23Flash_fwd_kernel_traitsILi128ELi64ELi128ELi4ELb0ELb0EN7cutlass6half_tE19Flash_kernel_traitsILi128ELi64ELi128ELi4ES3_EELi4ELi6ELb0EEEvNS_16Flash_fwd_paramsE:
	.zero		2304


//--------------------- .nv.shared._ZN5flash32flash_fwd_splitkv_combine_kernelI23Flash_fwd_kernel_traitsILi128ELi64ELi128ELi4ELb0ELb0EN7cutlass6half_tE19Flash_kernel_traitsILi128ELi64ELi128ELi4ES3_EELi4ELi5ELb0EEEvNS_16Flash_fwd_paramsE --------------------------
	.section	.nv.shared._ZN5flash32flash_fwd_splitkv_combine_kernelI23Flash_fwd_kernel_traitsILi128ELi64ELi128ELi4ELb0ELb0EN7cutlass6half_tE19Flash_kernel_traitsILi128ELi64ELi128ELi4ES3_EELi4ELi5ELb0EEEvNS_16Flash_fwd_paramsE,"aw",@nobits
	.sectionflags	@""
	.align	16
.nv.shared._ZN5flash32flash_fwd_splitkv_combine_kernelI23Flash_fwd_kernel_traitsILi128ELi64ELi128ELi4ELb0ELb0EN7cutlass6half_tE19Flash_kernel_traitsILi128ELi64ELi128ELi4ES3_EELi4ELi5ELb0EEEvNS_16Flash_fwd_paramsE:
	.zero		1664


//--------------------- .nv.shared._ZN5flash32flash_fwd_splitkv_combine_kernelI23Flash_fwd_kernel_traitsILi128ELi64ELi128ELi4ELb0ELb0EN7cutlass6half_tE19Flash_kernel_traitsILi128ELi64ELi128ELi4ES3_EELi4ELi4ELb0EEEvNS_16Flash_fwd_paramsE --------------------------
	.section	.nv.shared._ZN5flash32flash_fwd_splitkv_combine_kernelI23Flash_fwd_kernel_traitsILi128ELi64ELi128ELi4ELb0ELb0EN7cutlass6half_tE19Flash_kernel_traitsILi128ELi64ELi128ELi4ES3_EELi4ELi4ELb0EEEvNS_16Flash_fwd_paramsE,"aw",@nobits
	.sectionflags	@""
	.align	16
.nv.shared._ZN5flash32flash_fwd_splitkv_combine_kernelI23Flash_fwd_kernel_traitsILi128ELi64ELi128ELi4ELb0ELb0EN7cutlass6half_tE19Flash_kernel_traitsILi128ELi64ELi128ELi4ES3_EELi4ELi4ELb0EEEvNS_16Flash_fwd_paramsE:
	.zero		1344


//--------------------- .nv.shared._ZN5flash32flash_fwd_splitkv_combine_kernelI23Flash_fwd_kernel_traitsILi128ELi64ELi128ELi4ELb0ELb0EN7cutlass6half_tE19Flash_kernel_traitsILi128ELi64ELi128ELi4ES3_EELi4ELi3ELb0EEEvNS_16Flash_fwd_paramsE --------------------------
	.section	.nv.shared._ZN5flash32flash_fwd_splitkv_combine_kernelI23Flash_fwd_kernel_traitsILi128ELi64ELi128ELi4ELb0ELb0EN7cutlass6half_tE19Flash_kernel_traitsILi128ELi64ELi128ELi4ES3_EELi4ELi3ELb0EEEvNS_16Flash_fwd_paramsE,"aw",@nobits
	.sectionflags	@""
	.align	16
.nv.shared._ZN5flash32flash_fwd_splitkv_combine_kernelI23Flash_fwd_kernel_traitsILi128ELi64ELi128ELi4ELb0ELb0EN7cutlass6half_tE19Flash_kernel_traitsILi128ELi64ELi128ELi4ES3_EELi4ELi3ELb0EEEvNS_16Flash_fwd_paramsE:
	.zero		1184


//--------------------- .nv.shared._ZN5flash32flash_fwd_splitkv_combine_kernelI23Flash_fwd_kernel_traitsILi128ELi64ELi128ELi4ELb0ELb0EN7cutlass6half_tE19Flash_kernel_traitsILi128ELi64ELi128ELi4ES3_EELi4ELi2ELb0EEEvNS_16Flash_fwd_paramsE --------------------------
	.section	.nv.shared._ZN5flash32flash_fwd_splitkv_combine_kernelI23Flash_fwd_kernel_traitsILi128ELi64ELi128ELi4ELb0ELb0EN7cutlass6half_tE19Flash_kernel_traitsILi128ELi64ELi128ELi4ES3_EELi4ELi2ELb0EEEvNS_16Flash_fwd_paramsE,"aw",@nobits
	.sectionflags	@""
	.align	16
.nv.shared._ZN5flash32flash_fwd_splitkv_combine_kernelI23Flash_fwd_kernel_traitsILi128ELi64ELi128ELi4ELb0ELb0EN7cutlass6half_tE19Flash_kernel_traitsILi128ELi64ELi128ELi4ES3_EELi4ELi2ELb0EEEvNS_16Flash_fwd_paramsE:
	.zero		1104


//--------------------- .nv.shared._ZN5flash32flash_fwd_splitkv_combine_kernelI23Flash_fwd_kernel_traitsILi128ELi64ELi128ELi4ELb0ELb0EN7cutlass6half_tE19Flash_kernel_traitsILi128ELi64ELi128ELi4ES3_EELi4ELi1ELb0EEEvNS_16Flash_fwd_paramsE --------------------------
	.section	.nv.shared._ZN5flash32flash_fwd_splitkv_combine_kernelI23Flash_fwd_kernel_traitsILi128ELi64ELi128ELi4ELb0ELb0EN7cutlass6half_tE19Flash_kernel_traitsILi128ELi64ELi128ELi4ES3_EELi4ELi1ELb0EEEvNS_16Flash_fwd_paramsE,"aw",@nobits
	.sectionflags	@""
	.align	16
.nv.shared._ZN5flash32flash_fwd_splitkv_combine_kernelI23Flash_fwd_kernel_traitsILi128ELi64ELi128ELi4ELb0ELb0EN7cutlass6half_tE19Flash_kernel_traitsILi128ELi64ELi128ELi4ES3_EELi4ELi1ELb0EEEvNS_16Flash_fwd_paramsE:
	.zero		1072


//--------------------- .nv.shared._ZN5flash32flash_fwd_splitkv_combine_kernelI23Flash_fwd_kernel_traitsILi128ELi64ELi128ELi4ELb0ELb0EN7cutlass6half_tE19Flash_kernel_traitsILi128ELi64ELi128ELi4ES3_EELi4ELi7ELb1EEEvNS_16Flash_fwd_paramsE --------------------------
	.section	.nv.shared._ZN5flash32flash_fwd_splitkv_combine_kernelI23Flash_fwd_kernel_traitsILi128ELi64ELi128ELi4ELb0ELb0EN7cutlass6half_tE19Flash_kernel_traitsILi128ELi64ELi128ELi4ES3_EELi4ELi7ELb1EEEvNS_16Flash_fwd_paramsE,"aw",@nobits
	.sectionflags	@""
	.align	16
.nv.shared._ZN5flash32flash_fwd_splitkv_combine_kernelI23Flash_fwd_kernel_traitsILi128ELi64ELi128ELi4ELb0ELb0EN7cutlass6half_tE19Flash_kernel_traitsILi128ELi64ELi128ELi4ES3_EELi4ELi7ELb1EEEvNS_16Flash_fwd_paramsE:
	.zero		3584


//--------------------- .nv.shared._ZN5flash32flash_fwd_splitkv_combine_kernelI23Flash_fwd_kernel_traitsILi128ELi64ELi128ELi4ELb0ELb0EN7cutlass6half_tE19Flash_kernel_traitsILi128ELi64ELi128ELi4ES3_EELi4ELi6ELb1EEEvNS_16Flash_fwd_paramsE --------------------------
	.section	.nv.shared._ZN5flash32flash_fwd_splitkv_combine_kernelI23Flash_fwd_kernel_traitsILi128ELi64ELi128ELi4ELb0ELb0EN7cutlass6half_tE19Flash_kernel_traitsILi128ELi64ELi128ELi4ES3_EELi4ELi6ELb1EEEvNS_16Flash_fwd_paramsE,"aw",@nobits
	.sectionflags	@""
	.align	16
.nv.shared._ZN5flash32flash_fwd_splitkv_combine_kernelI23Flash_fwd_kernel_traitsILi128ELi64ELi128ELi4ELb0ELb0EN7cutlass6half_tE19Flash_kernel_traitsILi128ELi64ELi128ELi4ES3_EELi4ELi6ELb1EEEvNS_16Flash_fwd_paramsE:
	.zero		2304


//--------------------- .nv.shared._ZN5flash32flash_fwd_splitkv_combine_kernelI23Flash_fwd_kernel_traitsILi128ELi64ELi128ELi4ELb0ELb0EN7cutlass6half_tE19Flash_kernel_traitsILi128ELi64ELi128ELi4ES3_EELi4ELi5ELb1EEEvNS_16Flash_fwd_paramsE --------------------------
	.section	.nv.shared._ZN5flash32flash_fwd_splitkv_combine_kernelI23Flash_fwd_kernel_traitsILi128ELi64ELi128ELi4ELb0ELb0EN7cutlass6half_tE19Flash_kernel_traitsILi128ELi64ELi128ELi4ES3_EELi4ELi5ELb1EEEvNS_16Flash_fwd_paramsE,"aw",@nobits
	.sectionflags	@""
	.align	16
.nv.shared._ZN5flash32flash_fwd_splitkv_combine_kernelI23Flash_fwd_kernel_traitsILi128ELi64ELi128ELi4ELb0ELb0EN7cutlass6half_tE19Flash_kernel_traitsILi128ELi64ELi128ELi4ES3_EELi4ELi5ELb1EEEvNS_16Flash_fwd_paramsE:
	.zero		1664


//--------------------- .nv.shared._ZN5flash32flash_fwd_splitkv_combine_kernelI23Flash_fwd_kernel_traitsILi128ELi64ELi128ELi4ELb0ELb0EN7cutlass6half_tE19Flash_kernel_traitsILi128ELi64ELi128ELi4ES3_EELi4ELi4ELb1EEEvNS_16Flash_fwd_paramsE --------------------------
	.section	.nv.shared._ZN5flash32flash_fwd_splitkv_combine_kernelI23Flash_fwd_kernel_traitsILi128ELi64ELi128ELi4ELb0ELb0EN7cutlass6half_tE19Flash_kernel_traitsILi128ELi64ELi128ELi4ES3_EELi4ELi4ELb1EEEvNS_16Flash_fwd_paramsE,"aw",@nobits
	.sectionflags	@""
	.align	16
.nv.shared._ZN5flash32flash_fwd_splitkv_combine_kernelI23Flash_fwd_kernel_traitsILi128ELi64ELi128ELi4ELb0ELb0EN7cutlass6half_tE19Flash_kernel_traitsILi128ELi64ELi128ELi4ES3_EELi4ELi4ELb1EEEvNS_16Flash_fwd_paramsE:
	.zero		1344


//--------------------- .nv.shared._ZN5flash32flash_fwd_splitkv_combine_kernelI23Flash_fwd_kernel_traitsILi128ELi64ELi128ELi4ELb0ELb0EN7cutlass6half_tE19Flash_kernel_traitsILi128ELi64ELi128ELi4ES3_EELi4ELi3ELb1EEEvNS_16Flash_fwd_paramsE --------------------------
	.section	.nv.shared._ZN5flash32flash_fwd_splitkv_combine_kernelI23Flash_fwd_kernel_traitsILi128ELi64ELi128ELi4ELb0ELb0EN7cutlass6half_tE19Flash_kernel_traitsILi128ELi64ELi128ELi4ES3_EELi4ELi3ELb1EEEvNS_16Flash_fwd_paramsE,"aw",@nobits
	.sectionflags	@""
	.align	16
.nv.shared._ZN5flash32flash_fwd_splitkv_combine_kernelI23Flash_fwd_kernel_traitsILi128ELi64ELi128ELi4ELb0ELb0EN7cutlass6half_tE19Flash_kernel_traitsILi128ELi64ELi128ELi4ES3_EELi4ELi3ELb1EEEvNS_16Flash_fwd_paramsE:
	.zero		1184


//--------------------- .nv.shared._ZN5flash32flash_fwd_splitkv_combine_kernelI23Flash_fwd_kernel_traitsILi128ELi64ELi128ELi4ELb0ELb0EN7cutlass6half_tE19Flash_kernel_traitsILi128ELi64ELi128ELi4ES3_EELi4ELi2ELb1EEEvNS_16Flash_fwd_paramsE --------------------------
	.section	.nv.shared._ZN5flash32flash_fwd_splitkv_combine_kernelI23Flash_fwd_kernel_traitsILi128ELi64ELi128ELi4ELb0ELb0EN7cutlass6half_tE19Flash_kernel_traitsILi128ELi64ELi128ELi4ES3_EELi4ELi2ELb1EEEvNS_16Flash_fwd_paramsE,"aw",@nobits
	.sectionflags	@""
	.align	16
.nv.shared._ZN5flash32flash_fwd_splitkv_combine_kernelI23Flash_fwd_kernel_traitsILi128ELi64ELi128ELi4ELb0ELb0EN7cutlass6half_tE19Flash_kernel_traitsILi128ELi64ELi128ELi4ES3_EELi4ELi2ELb1EEEvNS_16Flash_fwd_paramsE:
	.zero		1104


//--------------------- .nv.shared._ZN5flash32flash_fwd_splitkv_combine_kernelI23Flash_fwd_kernel_traitsILi128ELi64ELi128ELi4ELb0ELb0EN7cutlass6half_tE19Flash_kernel_traitsILi128ELi64ELi128ELi4ES3_EELi4ELi1ELb1EEEvNS_16Flash_fwd_paramsE --------------------------
	.section	.nv.shared._ZN5flash32flash_fwd_splitkv_combine_kernelI23Flash_fwd_kernel_traitsILi128ELi64ELi128ELi4ELb0ELb0EN7cutlass6half_tE19Flash_kernel_traitsILi128ELi64ELi128ELi4ES3_EELi4ELi1ELb1EEEvNS_16Flash_fwd_paramsE,"aw",@nobits
	.sectionflags	@""
	.align	16
.nv.shared._ZN5flash32flash_fwd_splitkv_combine_kernelI23Flash_fwd_kernel_traitsILi128ELi64ELi128ELi4ELb0ELb0EN7cutlass6half_tE19Flash_kernel_traitsILi128ELi64ELi128ELi4ES3_EELi4ELi1ELb1EEEvNS_16Flash_fwd_paramsE:
	.zero		1072


//--------------------- .nv.shared._ZN5flash24flash_fwd_splitkv_kernelI23Flash_fwd_kernel_traitsILi128ELi64ELi128ELi4ELb0ELb0EN7cutlass6half_tE19Flash_kernel_traitsILi128ELi64ELi128ELi4ES3_EELb1ELb0ELb0ELb0ELb0ELb0ELb0ELb0EEEvNS_16Flash_fwd_paramsE --------------------------
	.section	.nv.shared._ZN5flash24flash_fwd_splitkv_kernelI23Flash_fwd_kernel_traitsILi128ELi64ELi128ELi4ELb0ELb0EN7cutlass6half_tE19Flash_kernel_traitsILi128ELi64ELi128ELi4ES3_EELb1ELb0ELb0ELb0ELb0ELb0ELb0ELb0EEEvNS_16Flash_fwd_paramsE,"aw",@nobits
	.sectionflags	@""
	.align	16
	.zero		1024


//--------------------- .nv.shared._ZN5flash24flash_fwd_splitkv_kernelI23Flash_fwd_kernel_traitsILi128ELi64ELi128ELi4ELb0ELb0EN7cutlass6half_tE19Flash_kernel_traitsILi128ELi64ELi128ELi4ES3_EELb1ELb0ELb0ELb0ELb0ELb1ELb0ELb0EEEvNS_16Flash_fwd_paramsE --------------------------
	.section	.nv.shared._ZN5flash24flash_fwd_splitkv_kernelI23Flash_fwd_kernel_traitsILi128ELi64ELi128ELi4ELb0ELb0EN7cutlass6half_tE19Flash_kernel_traitsILi128ELi64ELi128ELi4ES3_EELb1ELb0ELb0ELb0ELb0ELb1ELb0ELb0EEEvNS_16Flash_fwd_paramsE,"aw",@nobits
	.sectionflags	@""
	.align	16
	.zero		1024


//--------------------- .nv.shared._ZN5flash24flash_fwd_splitkv_kernelI23Flash_fwd_kernel_traitsILi128ELi64ELi128ELi4ELb0ELb0EN7cutlass6half_tE19Flash_kernel_traitsILi128ELi64ELi128ELi4ES3_EELb1ELb0ELb0ELb0ELb0ELb0ELb0ELb1EEEvNS_16Flash_fwd_paramsE --------------------------
	.section	.nv.shared._ZN5flash24flash_fwd_splitkv_kernelI23Flash_fwd_kernel_traitsILi128ELi64ELi128ELi4ELb0ELb0EN7cutlass6half_tE19Flash_kernel_traitsILi128ELi64ELi128ELi4ES3_EELb1ELb0ELb0ELb0ELb0ELb0ELb0ELb1EEEvNS_16Flash_fwd_paramsE,"aw",@nobits
	.sectionflags	@""
	.align	16
	.zero		1024


//--------------------- .nv.shared._ZN5flash24flash_fwd_splitkv_kernelI23Flash_fwd_kernel_traitsILi128ELi64ELi128ELi4ELb0ELb0EN7cutlass6half_tE19Flash_kernel_traitsILi128ELi64ELi128ELi4ES3_EELb1ELb0ELb0ELb0ELb0ELb1ELb0ELb1EEEvNS_16Flash_fwd_paramsE --------------------------
	.section	.nv.shared._ZN5flash24flash_fwd_splitkv_kernelI23Flash_fwd_kernel_traitsILi128ELi64ELi128ELi4ELb0ELb0EN7cutlass6half_tE19Flash_kernel_traitsILi128ELi64ELi128ELi4ES3_EELb1ELb0ELb0ELb0ELb0ELb1ELb0ELb1EEEvNS_16Flash_fwd_paramsE,"aw",@nobits
	.sectionflags	@""
	.align	16
	.zero		1024


//--------------------- .nv.shared._ZN5flash24flash_fwd_splitkv_kernelI23Flash_fwd_kernel_traitsILi128ELi64ELi128ELi4ELb0ELb0EN7cutlass6half_tE19Flash_kernel_traitsILi128ELi64ELi128ELi4ES3_EELb1ELb0ELb0ELb0ELb0ELb0ELb1ELb0EEEvNS_16Flash_fwd_paramsE --------------------------
	.section	.nv.shared._ZN5flash24flash_fwd_splitkv_kernelI23Flash_fwd_kernel_traitsILi128ELi64ELi128ELi4ELb0ELb0EN7cutlass6half_tE19Flash_kernel_traitsILi128ELi64ELi128ELi4ES3_EELb1ELb0ELb0ELb0ELb0ELb0ELb1ELb0EEEvNS_16Flash_fwd_paramsE,"aw",@nobits
	.sectionflags	@""
	.align	16
	.zero		1024


//--------------------- .nv.shared._ZN5flash24flash_fwd_splitkv_kernelI23Flash_fwd_kernel_traitsILi128ELi64ELi128ELi4ELb0ELb0EN7cutlass6half_tE19Flash_kernel_traitsILi128ELi64ELi128ELi4ES3_EELb1ELb0ELb0ELb0ELb0ELb1ELb1ELb0EEEvNS_16Flash_fwd_paramsE --------------------------
	.section	.nv.shared._ZN5flash24flash_fwd_splitkv_kernelI23Flash_fwd_kernel_traitsILi128ELi64ELi128ELi4ELb0ELb0EN7cutlass6half_tE19Flash_kernel_traitsILi128ELi64ELi128ELi4ES3_EELb1ELb0ELb0ELb0ELb0ELb1ELb1ELb0EEEvNS_16Flash_fwd_paramsE,"aw",@nobits
	.sectionflags	@""
	.align	16
	.zero		1024


//--------------------- .nv.shared._ZN5flash24flash_fwd_splitkv_kernelI23Flash_fwd_kernel_traitsILi128ELi64ELi128ELi4ELb0ELb0EN7cutlass6half_tE19Flash_kernel_traitsILi128ELi64ELi128ELi4ES3_EELb1ELb0ELb0ELb0ELb0ELb0ELb1ELb1EEEvNS_16Flash_fwd_paramsE --------------------------
	.section	.nv.shared._ZN5flash24flash_fwd_splitkv_kernelI23Flash_fwd_kernel_traitsILi128ELi64ELi128ELi4ELb0ELb0EN7cutlass6half_tE19Flash_kernel_traitsILi128ELi64ELi128ELi4ES3_EELb1ELb0ELb0ELb0ELb0ELb0ELb1ELb1EEEvNS_16Flash_fwd_paramsE,"aw",@nobits
	.sectionflags	@""
	.align	16
	.zero		1024


//--------------------- .nv.shared._ZN5flash24flash_fwd_splitkv_kernelI23Flash_fwd_kernel_traitsILi128ELi64ELi128ELi4ELb0ELb0EN7cutlass6half_tE19Flash_kernel_traitsILi128ELi64ELi128ELi4ES3_EELb1ELb0ELb0ELb0ELb0ELb1ELb1ELb1EEEvNS_16Flash_fwd_paramsE --------------------------
	.section	.nv.shared._ZN5flash24flash_fwd_splitkv_kernelI23Flash_fwd_kernel_traitsILi128ELi64ELi128ELi4ELb0ELb0EN7cutlass6half_tE19Flash_kernel_traitsILi128ELi64ELi128ELi4ES3_EELb1ELb0ELb0ELb0ELb0ELb1ELb1ELb1EEEvNS_16Flash_fwd_paramsE,"aw",@nobits
	.sectionflags	@""
	.align	16
	.zero		1024


//--------------------- .nv.shared._ZN5flash24flash_fwd_splitkv_kernelI23Flash_fwd_kernel_traitsILi128ELi64ELi128ELi4ELb0ELb0EN7cutlass6half_tE19Flash_kernel_traitsILi128ELi64ELi128ELi4ES3_EELb1ELb0ELb0ELb1ELb1ELb0ELb0ELb0EEEvNS_16Flash_fwd_paramsE --------------------------
	.section	.nv.shared._ZN5flash24flash_fwd_splitkv_kernelI23Flash_fwd_kernel_traitsILi128ELi64ELi128ELi4ELb0ELb0EN7cutlass6half_tE19Flash_kernel_traitsILi128ELi64ELi128ELi4ES3_EELb1ELb0ELb0ELb1ELb1ELb0ELb0ELb0EEEvNS_16Flash_fwd_paramsE,"aw",@nobits
	.sectionflags	@""
	.align	16
	.zero		1024


//--------------------- .nv.shared._ZN5flash24flash_fwd_splitkv_kernelI23Flash_fwd_kernel_traitsILi128ELi64ELi128ELi4ELb0ELb0EN7cutlass6half_tE19Flash_kernel_traitsILi128ELi64ELi128ELi4ES3_EELb1ELb0ELb0ELb1ELb1ELb1ELb0ELb0EEEvNS_16Flash_fwd_paramsE --------------------------
	.section	.nv.shared._ZN5flash24flash_fwd_splitkv_kernelI23Flash_fwd_kernel_traitsILi128ELi64ELi128ELi4ELb0ELb0EN7cutlass6half_tE19Flash_kernel_traitsILi128ELi64ELi128ELi4ES3_EELb1ELb0ELb0ELb1ELb1ELb1ELb0ELb0EEEvNS_16Flash_fwd_paramsE,"aw",@nobits
	.sectionflags	@""
	.align	16
	.zero		1024


//--------------------- .nv.shared._ZN5flash24flash_fwd_splitkv_kernelI23Flash_fwd_kernel_traitsILi128ELi64ELi128ELi4ELb0ELb0EN7cutlass6half_tE19Flash_kernel_traitsILi128ELi64ELi128ELi4ES3_EELb1ELb0ELb0ELb1ELb1ELb0ELb1ELb0EEEvNS_16Flash_fwd_paramsE --------------------------
	.section	.nv.shared._ZN5flash24flash_fwd_splitkv_kernelI23Flash_fwd_kernel_traitsILi128ELi64ELi128ELi4ELb0ELb0EN7cutlass6half_tE19Flash_kernel_traitsILi128ELi64ELi128ELi4ES3_EELb1ELb0ELb0ELb1ELb1ELb0ELb1ELb0EEEvNS_16Flash_fwd_paramsE,"aw",@nobits
	.sectionflags	@""
	.align	16
	.zero		1024


//--------------------- .nv.shared._ZN5flash24flash_fwd_splitkv_kernelI23Flash_fwd_kernel_traitsILi128ELi64ELi128ELi4ELb0ELb0EN7cutlass6half_tE19Flash_kernel_traitsILi128ELi64ELi128ELi4ES3_EELb1ELb0ELb0ELb1ELb1ELb1ELb1ELb0EEEvNS_16Flash_fwd_paramsE --------------------------
	.section	.nv.shared._ZN5flash24flash_fwd_splitkv_kernelI23Flash_fwd_kernel_traitsILi128ELi64ELi128ELi4ELb0ELb0EN7cutlass6half_tE19Flash_kernel_traitsILi128ELi64ELi128ELi4ES3_EELb1ELb0ELb0ELb1ELb1ELb1ELb1ELb0EEEvNS_16Flash_fwd_paramsE,"aw",@nobits
	.sectionflags	@""
	.align	16
	.zero		1024


//--------------------- .nv.shared._ZN5flash24flash_fwd_splitkv_kernelI23Flash_fwd_kernel_traitsILi128ELi64ELi128ELi4ELb0ELb0EN7cutlass6half_tE19Flash_kernel_traitsILi128ELi64ELi128ELi4ES3_EELb1ELb0ELb0ELb0ELb1ELb0ELb0ELb0EEEvNS_16Flash_fwd_paramsE --------------------------
	.section	.nv.shared._ZN5flash24flash_fwd_splitkv_kernelI23Flash_fwd_kernel_traitsILi128ELi64ELi128ELi4ELb0ELb0EN7cutlass6half_tE19Flash_kernel_traitsILi128ELi64ELi128ELi4ES3_EELb1ELb0ELb0ELb0ELb1ELb0ELb0ELb0EEEvNS_16Flash_fwd_paramsE,"aw",@nobits
	.sectionflags	@""
	.align	16
	.zero		1024


//--------------------- .nv.shared._ZN5flash24flash_fwd_splitkv_kernelI23Flash_fwd_kernel_traitsILi128ELi64ELi128ELi4ELb0ELb0EN7cutlass6half_tE19Flash_kernel_traitsILi128ELi64ELi128ELi4ES3_EELb1ELb0ELb0ELb0ELb1ELb1ELb0ELb0EEEvNS_16Flash_fwd_paramsE --------------------------
	.section	.nv.shared._ZN5flash24flash_fwd_splitkv_kernelI23Flash_fwd_kernel_traitsILi128ELi64ELi128ELi4ELb0ELb0EN7cutlass6half_tE19Flash_kernel_traitsILi128ELi64ELi128ELi4ES3_EELb1ELb0ELb0ELb0ELb1ELb1ELb0ELb0EEEvNS_16Flash_fwd_paramsE,"aw",@nobits
	.sectionflags	@""
	.align	16
	.zero		1024


//--------------------- .nv.shared._ZN5flash24flash_fwd_splitkv_kernelI23Flash_fwd_kernel_traitsILi128ELi64ELi128ELi4ELb0ELb0EN7cutlass6half_tE19Flash_kernel_traitsILi128ELi64ELi128ELi4ES3_EELb1ELb0ELb1ELb0ELb0ELb0ELb0ELb0EEEvNS_16Flash_fwd_paramsE --------------------------
	.section	.nv.shared._ZN5flash24flash_fwd_splitkv_kernelI23Flash_fwd_kernel_traitsILi128ELi64ELi128ELi4ELb0ELb0EN7cutlass6half_tE19Flash_kernel_traitsILi128ELi64ELi128ELi4ES3_EELb1ELb0ELb1ELb0ELb0ELb0ELb0ELb0EEEvNS_16Flash_fwd_paramsE,"aw",@nobits
	.sectionflags	@""
	.align	16
	.zero		1024


//--------------------- .nv.shared._ZN5flash24flash_fwd_splitkv_kernelI23Flash_fwd_kernel_traitsILi128ELi64ELi128ELi4ELb0ELb0EN7cutlass6half_tE19Flash_kernel_traitsILi128ELi64ELi128ELi4ES3_EELb1ELb0ELb1ELb0ELb0ELb1ELb0ELb0EEEvNS_16Flash_fwd_paramsE --------------------------
	.section	.nv.shared._ZN5flash24flash_fwd_splitkv_kernelI23Flash_fwd_kernel_traitsILi128ELi64ELi128ELi4ELb0ELb0EN7cutlass6half_tE19Flash_kernel_traitsILi128ELi64ELi128ELi4ES3_EELb1ELb0ELb1ELb0ELb0ELb1ELb0ELb0EEEvNS_16Flash_fwd_paramsE,"aw",@nobits
	.sectionflags	@""
	.align	16
	.zero		1024


//--------------------- .nv.shared._ZN5flash24flash_fwd_splitkv_kernelI23Flash_fwd_kernel_traitsILi128ELi64ELi128ELi4ELb0ELb0EN7cutlass6half_tE19Flash_kernel_traitsILi128ELi64ELi128ELi4ES3_EELb1ELb0ELb0ELb0ELb1ELb0ELb0ELb1EEEvNS_16Flash_fwd_paramsE --------------------------
	.section	.nv.shared._ZN5flash24flash_fwd_splitkv_kernelI23Flash_fwd_kernel_traitsILi128ELi64ELi128ELi4ELb0ELb0EN7cutlass6half_tE19Flash_kernel_traitsILi128ELi64ELi128ELi4ES3_EELb1ELb0ELb0ELb0ELb1ELb0ELb0ELb1EEEvNS_16Flash_fwd_paramsE,"aw",@nobits
	.sectionflags	@""
	.align	16
	.zero		1024


//--------------------- .nv.shared._ZN5flash24flash_fwd_splitkv_kernelI23Flash_fwd_kernel_traitsILi128ELi64ELi128ELi4ELb0ELb0EN7cutlass6half_tE19Flash_kernel_traitsILi128ELi64ELi128ELi4ES3_EELb1ELb0ELb0ELb0ELb1ELb1ELb0ELb1EEEvNS_16Flash_fwd_paramsE --------------------------
	.section	.nv.shared._ZN5flash24flash_fwd_splitkv_kernelI23Flash_fwd_kernel_traitsILi128ELi64ELi128ELi4ELb0ELb0EN7cutlass6half_tE19Flash_kernel_traitsILi128ELi64ELi128ELi4ES3_EELb1ELb0ELb0ELb0ELb1ELb1ELb0ELb1EEEvNS_16Flash_fwd_paramsE,"aw",@nobits
	.sectionflags	@""
	.align	16
	.zero		1024


//--------------------- .nv.shared._ZN5flash24flash_fwd_splitkv_kernelI23Flash_fwd_kernel_traitsILi128ELi64ELi128ELi4ELb0ELb0EN7cutlass6half_tE19Flash_kernel_traitsILi128ELi64ELi128ELi4ES3_EELb1ELb0ELb1ELb0ELb0ELb0ELb0ELb1EEEvNS_16Flash_fwd_paramsE --------------------------
	.section	.nv.shared._ZN5flash24flash_fwd_splitkv_kernelI23Flash_fwd_kernel_traitsILi128ELi64ELi128ELi4ELb0ELb0EN7cutlass6half_tE19Flash_kernel_traitsILi128ELi64ELi128ELi4ES3_EELb1ELb0ELb1ELb0ELb0ELb0ELb0ELb1EEEvNS_16Flash_fwd_paramsE,"aw",@nobits
	.sectionflags	@""
	.align	16
	.zero		1024


//--------------------- .nv.shared._ZN5flash24flash_fwd_splitkv_kernelI23Flash_fwd_kernel_traitsILi128ELi64ELi128ELi4ELb0ELb0EN7cutlass6half_tE19Flash_kernel_traitsILi128ELi64ELi128ELi4ES3_EELb1ELb0ELb1ELb0ELb0ELb1ELb0ELb1EEEvNS_16Flash_fwd_paramsE --------------------------
	.section	.nv.shared._ZN5flash24flash_fwd_splitkv_kernelI23Flash_fwd_kernel_traitsILi128ELi64ELi128ELi4ELb0ELb0EN7cutlass6half_tE19Flash_kernel_traitsILi128ELi64ELi128ELi4ES3_EELb1ELb0ELb1ELb0ELb0ELb1ELb0ELb1EEEvNS_16Flash_fwd_paramsE,"aw",@nobits
	.sectionflags	@""
	.align	16
	.zero		1024


//--------------------- .nv.shared._ZN5flash24flash_fwd_splitkv_kernelI23Flash_fwd_kernel_traitsILi128ELi64ELi128ELi4ELb0ELb0EN7cutlass6half_tE19Flash_kernel_traitsILi128ELi64ELi128ELi4ES3_EELb1ELb0ELb0ELb0ELb1ELb0ELb1ELb0EEEvNS_16Flash_fwd_paramsE --------------------------
	.section	.nv.shared._ZN5flash24flash_fwd_splitkv_kernelI23Flash_fwd_kernel_traitsILi128ELi64ELi128ELi4ELb0ELb0EN7cutlass6half_tE19Flash_kernel_traitsILi128ELi64ELi128ELi4ES3_EELb1ELb0ELb0ELb0ELb1ELb0ELb1ELb0EEEvNS_16Flash_fwd_paramsE,"aw",@nobits
	.sectionflags	@""
	.align	16
	.zero		1024


//--------------------- .nv.shared._ZN5flash24flash_fwd_splitkv_kernelI23Flash_fwd_kernel_traitsILi128ELi64ELi128ELi4ELb0ELb0EN7cutlass6half_tE19Flash_kernel_traitsILi128ELi64ELi128ELi4ES3_EELb1ELb0ELb0ELb0ELb1ELb1ELb1ELb0EEEvNS_16Flash_fwd_paramsE --------------------------
	.section	.nv.shared._ZN5flash24flash_fwd_splitkv_kernelI23Flash_fwd_kernel_traitsILi128ELi64ELi128ELi4ELb0ELb0EN7cutlass6half_tE19Flash_kernel_traitsILi128ELi64ELi128ELi4ES3_EELb1ELb0ELb0ELb0ELb1ELb1ELb1ELb0EEEvNS_16Flash_fwd_paramsE,"aw",@nobits
	.sectionflags	@""
	.align	16
	.zero		1024


//--------------------- .nv.shared._ZN5flash24flash_fwd_splitkv_kernelI23Flash_fwd_kernel_traitsILi128ELi64ELi128ELi4ELb0ELb0EN7cutlass6half_tE19Flash_kernel_traitsILi128ELi64ELi128ELi4ES3_EELb1ELb0ELb1ELb0ELb0ELb0ELb1ELb0EEEvNS_16Flash_fwd_paramsE --------------------------
	.section	.nv.shared._ZN5flash24flash_fwd_splitkv_kernelI23Flash_fwd_kernel_traitsILi128ELi64ELi128ELi4ELb0ELb0EN7cutlass6half_tE19Flash_kernel_traitsILi128ELi64ELi128ELi4ES3_EELb1ELb0ELb1ELb0ELb0ELb0ELb1ELb0EEEvNS_16Flash_fwd_paramsE,"aw",@nobits
	.sectionflags	@""
	.align	16
	.zero		1024


//--------------------- .nv.shared._ZN5flash24flash_fwd_splitkv_kernelI23Flash_fwd_kernel_traitsILi128ELi64ELi128ELi4ELb0ELb0EN7cutlass6half_tE19Flash_kernel_traitsILi128ELi64ELi128ELi4ES3_EELb1ELb0ELb1ELb0ELb0ELb1ELb1ELb0EEEvNS_16Flash_fwd_paramsE --------------------------
	.section	.nv.shared._ZN5flash24flash_fwd_splitkv_kernelI23Flash_fwd_kernel_traitsILi128ELi64ELi128ELi4ELb0ELb0EN7cutlass6half_tE19Flash_kernel_traitsILi128ELi64ELi128ELi4ES3_EELb1ELb0ELb1ELb0ELb0ELb1ELb1ELb0EEEvNS_16Flash_fwd_paramsE,"aw",@nobits
	.sectionflags	@""
	.align	16
	.zero		1024


//--------------------- .nv.shared._ZN5flash24flash_fwd_splitkv_kernelI23Flash_fwd_kernel_traitsILi128ELi64ELi128ELi4ELb0ELb0EN7cutlass6half_tE19Flash_kernel_traitsILi128ELi64ELi128ELi4ES3_EELb1ELb0ELb0ELb0ELb1ELb0ELb1ELb1EEEvNS_16Flash_fwd_paramsE --------------------------
	.section	.nv.shared._ZN5flash24flash_fwd_splitkv_kernelI23Flash_fwd_kernel_traitsILi128ELi64ELi128ELi4ELb0ELb0EN7cutlass6half_tE19Flash_kernel_traitsILi128ELi64ELi128ELi4ES3_EELb1ELb0ELb0ELb0ELb1ELb0ELb1ELb1EEEvNS_16Flash_fwd_paramsE,"aw",@nobits
	.sectionflags	@""
	.align	16
	.zero		1024


//--------------------- .nv.shared._ZN5flash24flash_fwd_splitkv_kernelI23Flash_fwd_kernel_traitsILi128ELi64ELi128ELi4ELb0ELb0EN7cutlass6half_tE19Flash_kernel_traitsILi128ELi64ELi128ELi4ES3_EELb1ELb0ELb0ELb0ELb1ELb1ELb1ELb1EEEvNS_16Flash_fwd_paramsE --------------------------
	.section	.nv.shared._ZN5flash24flash_fwd_splitkv_kernelI23Flash_fwd_kernel_traitsILi128ELi64ELi128ELi4ELb0ELb0EN7cutlass6half_tE19Flash_kernel_traitsILi128ELi64ELi128ELi4ES3_EELb1ELb0ELb0ELb0ELb1ELb1ELb1ELb1EEEvNS_16Flash_fwd_paramsE,"aw",@nobits
	.sectionflags	@""
	.align	16
	.zero		1024


//--------------------- .nv.shared._ZN5flash24flash_fwd_splitkv_kernelI23Flash_fwd_kernel_traitsILi128ELi64ELi128ELi4ELb0ELb0EN7cutlass6half_tE19Flash_kernel_traitsILi128ELi64ELi128ELi4ES3_EELb1ELb0ELb1ELb0ELb0ELb0ELb1ELb1EEEvNS_16Flash_fwd_paramsE --------------------------
	.section	.nv.shared._ZN5flash24flash_fwd_splitkv_kernelI23Flash_fwd_kernel_traitsILi128ELi64ELi128ELi4ELb0ELb0EN7cutlass6half_tE19Flash_kernel_traitsILi128ELi64ELi128ELi4ES3_EELb1ELb0ELb1ELb0ELb0ELb0ELb1ELb1EEEvNS_16Flash_fwd_paramsE,"aw",@nobits
	.sectionflags	@""
	.align	16
	.zero		1024


//--------------------- .nv.shared._ZN5flash24flash_fwd_splitkv_kernelI23Flash_fwd_kernel_traitsILi128ELi64ELi128ELi4ELb0ELb0EN7cutlass6half_tE19Flash_kernel_traitsILi128ELi64ELi128ELi4ES3_EELb1ELb0ELb1ELb0ELb0ELb1ELb1ELb1EEEvNS_16Flash_fwd_paramsE --------------------------
	.section	.nv.shared._ZN5flash24flash_fwd_splitkv_kernelI23Flash_fwd_kernel_traitsILi128ELi64ELi128ELi4ELb0ELb0EN7cutlass6half_tE19Flash_kernel_traitsILi128ELi64ELi128ELi4ES3_EELb1ELb0ELb1ELb0ELb0ELb1ELb1ELb1EEEvNS_16Flash_fwd_paramsE,"aw",@nobits
	.sectionflags	@""
	.align	16
	.zero		1024


//--------------------- .nv.shared._ZN5flash32flash_fwd_splitkv_combine_kernelI23Flash_fwd_kernel_traitsILi128ELi64ELi64ELi4ELb0ELb0EN7cutlass6half_tE19Flash_kernel_traitsILi128ELi64ELi64ELi4ES3_EELi4ELi7ELb0EEEvNS_16Flash_fwd_paramsE --------------------------
	.section	.nv.shared._ZN5flash32flash_fwd_splitkv_combine_kernelI23Flash_fwd_kernel_traitsILi128ELi64ELi64ELi4ELb0ELb0EN7cutlass6half_tE19Flash_kernel_traitsILi128ELi64ELi64ELi4ES3_EELi4ELi7ELb0EEEvNS_16Flash_fwd_paramsE,"aw",@nobits
	.sectionflags	@""
	.align	16
.nv.shared._ZN5flash32flash_fwd_splitkv_combine_kernelI23Flash_fwd_kernel_traitsILi128ELi64ELi64ELi4ELb0ELb0EN7cutlass6half_tE19Flash_kernel_traitsILi128ELi64ELi64ELi4ES3_EELi4ELi7ELb0EEEvNS_16Flash_fwd_paramsE:
	.zero		3584


//--------------------- .nv.shared._ZN5flash32flash_fwd_splitkv_combine_kernelI23Flash_fwd_kernel_traitsILi128ELi64ELi64ELi4ELb0ELb0EN7cutlass6half_tE19Flash_kernel_traitsILi128ELi64ELi64ELi4ES3_EELi4ELi6ELb0EEEvNS_16Flash_fwd_paramsE --------------------------
	.section	.nv.shared._ZN5flash32flash_fwd_splitkv_combine_kernelI23Flash_fwd_kernel_traitsILi128ELi64ELi64ELi4ELb0ELb0EN7cutlass6half_tE19Flash_kernel_traitsILi128ELi64ELi64ELi4ES3_EELi4ELi6ELb0EEEvNS_16Flash_fwd_paramsE,"aw",@nobits
	.sectionflags	@""
	.align	16
.nv.shared._ZN5flash32flash_fwd_splitkv_combine_kernelI23Flash_fwd_kernel_traitsILi128ELi64ELi64ELi4ELb0ELb0EN7cutlass6half_tE19Flash_kernel_traitsILi128ELi64ELi64ELi4ES3_EELi4ELi6ELb0EEEvNS_16Flash_fwd_paramsE:
	.zero		2304


//--------------------- .nv.shared._ZN5flash32flash_fwd_splitkv_combine_kernelI23Flash_fwd_kernel_traitsILi128ELi64ELi64ELi4ELb0ELb0EN7cutlass6half_tE19Flash_kernel_traitsILi128ELi64ELi64ELi4ES3_EELi4ELi5ELb0EEEvNS_16Flash_fwd_paramsE --------------------------
	.section	.nv.shared._ZN5flash32flash_fwd_splitkv_combine_kernelI23Flash_fwd_kernel_traitsILi128ELi64ELi64ELi4ELb0ELb0EN7cutlass6half_tE19Flash_kernel_traitsILi128ELi64ELi64ELi4ES3_EELi4ELi5ELb0EEEvNS_16Flash_fwd_paramsE,"aw",@nobits
	.sectionflags	@""
	.align	16
.nv.shared._ZN5flash32flash_fwd_splitkv_combine_kernelI23Flash_fwd_kernel_traitsILi128ELi64ELi64ELi4ELb0ELb0EN7cutlass6half_tE19Flash_kernel_traitsILi128ELi64ELi64ELi4ES3_EELi4ELi5ELb0EEEvNS_16Flash_fwd_paramsE:
	.zero		1664


//--------------------- .nv.shared._ZN5flash32flash_fwd_splitkv_combine_kernelI23Flash_fwd_kernel_traitsILi128ELi64ELi64ELi4ELb0ELb0EN7cutlass6half_tE19Flash_kernel_traitsILi128ELi64ELi64ELi4ES3_EELi4ELi4ELb0EEEvNS_16Flash_fwd_paramsE --------------------------
	.section	.nv.shared._ZN5flash32flash_fwd_splitkv_combine_kernelI23Flash_fwd_kernel_traitsILi128ELi64ELi64ELi4ELb0ELb0EN7cutlass6half_tE19Flash_kernel_traitsILi128ELi64ELi64ELi4ES3_EELi4ELi4ELb0EEEvNS_16Flash_fwd_paramsE,"aw",@nobits
	.sectionflags	@""
	.align	16
.nv.shared._ZN5flash32flash_fwd_splitkv_combine_kernelI23Flash_fwd_kernel_traitsILi128ELi64ELi64ELi4ELb0ELb0EN7cutlass6half_tE19Flash_kernel_traitsILi128ELi64ELi64ELi4ES3_EELi4ELi4ELb0EEEvNS_16Flash_fwd_paramsE:
	.zero		1344


//--------------------- .nv.shared._ZN5flash32flash_fwd_splitkv_combine_kernelI23Flash_fwd_kernel_traitsILi128ELi64ELi64ELi4ELb0ELb0EN7cutlass6half_tE19Flash_kernel_traitsILi128ELi64ELi64ELi4ES3_EELi4ELi3ELb0EEEvNS_16Flash_fwd_paramsE --------------------------
	.section	.nv.shared._ZN5flash32flash_fwd_splitkv_combine_kernelI23Flash_fwd_kernel_traitsILi128ELi64ELi64ELi4ELb0ELb0EN7cutlass6half_tE19Flash_kernel_traitsILi128ELi64ELi64ELi4ES3_EELi4ELi3ELb0EEEvNS_16Flash_fwd_paramsE,"aw",@nobits
	.sectionflags	@""
	.align	16
.nv.shared._ZN5flash32flash_fwd_splitkv_combine_kernelI23Flash_fwd_kernel_traitsILi128ELi64ELi64ELi4ELb0ELb0EN7cutlass6half_tE19Flash_kernel_traitsILi128ELi64ELi64ELi4ES3_EELi4ELi3ELb0EEEvNS_16Flash_fwd_paramsE:
	.zero		1184


//--------------------- .nv.shared._ZN5flash32flash_fwd_splitkv_combine_kernelI23Flash_fwd_kernel_traitsILi128ELi64ELi64ELi4ELb0ELb0EN7cutlass6half_tE19Flash_kernel_traitsILi128ELi64ELi64ELi4ES3_EELi4ELi2ELb0EEEvNS_16Flash_fwd_paramsE --------------------------
	.section	.nv.shared._ZN5flash32flash_fwd_splitkv_combine_kernelI23Flash_fwd_kernel_traitsILi128ELi64ELi64ELi4ELb0ELb0EN7cutlass6half_tE19Flash_kernel_traitsILi128ELi64ELi64ELi4ES3_EELi4ELi2ELb0EEEvNS_16Flash_fwd_paramsE,"aw",@nobits
	.sectionflags	@""
	.align	16
.nv.shared._ZN5flash32flash_fwd_splitkv_combine_kernelI23Flash_fwd_kernel_traitsILi128ELi64ELi64ELi4ELb0ELb0EN7cutlass6half_tE19Flash_kernel_traitsILi128ELi64ELi64ELi4ES3_EELi4ELi2ELb0EEEvNS_16Flash_fwd_paramsE:
	.zero		1104


//--------------------- .nv.shared._ZN5flash32flash_fwd_splitkv_combine_kernelI23Flash_fwd_kernel_traitsILi128ELi64ELi64ELi4ELb0ELb0EN7cutlass6half_tE19Flash_kernel_traitsILi128ELi64ELi64ELi4ES3_EELi4ELi1ELb0EEEvNS_16Flash_fwd_paramsE --------------------------
	.section	.nv.shared._ZN5flash32flash_fwd_splitkv_combine_kernelI23Flash_fwd_kernel_traitsILi128ELi64ELi64ELi4ELb0ELb0EN7cutlass6half_tE19Flash_kernel_traitsILi128ELi64ELi64ELi4ES3_EELi4ELi1ELb0EEEvNS_16Flash_fwd_paramsE,"aw",@nobits
	.sectionflags	@""
	.align	16
.nv.shared._ZN5flash32flash_fwd_splitkv_combine_kernelI23Flash_fwd_kernel_traitsILi128ELi64ELi64ELi4ELb0ELb0EN7cutlass6half_tE19Flash_kernel_traitsILi128ELi64ELi64ELi4ES3_EELi4ELi1ELb0EEEvNS_16Flash_fwd_paramsE:
	.zero		1072


//--------------------- .nv.shared._ZN5flash32flash_fwd_splitkv_combine_kernelI23Flash_fwd_kernel_traitsILi128ELi64ELi64ELi4ELb0ELb0EN7cutlass6half_tE19Flash_kernel_traitsILi128ELi64ELi64ELi4ES3_EELi4ELi7ELb1EEEvNS_16Flash_fwd_paramsE --------------------------
	.section	.nv.shared._ZN5flash32flash_fwd_splitkv_combine_kernelI23Flash_fwd_kernel_traitsILi128ELi64ELi64ELi4ELb0ELb0EN7cutlass6half_tE19Flash_kernel_traitsILi128ELi64ELi64ELi4ES3_EELi4ELi7ELb1EEEvNS_16Flash_fwd_paramsE,"aw",@nobits
	.sectionflags	@""
	.align	16
.nv.shared._ZN5flash32flash_fwd_splitkv_combine_kernelI23Flash_fwd_kernel_traitsILi128ELi64ELi64ELi4ELb0ELb0EN7cutlass6half_tE19Flash_kernel_traitsILi128ELi64ELi64ELi4ES3_EELi4ELi7ELb1EEEvNS_16Flash_fwd_paramsE:
	.zero		3584


//--------------------- .nv.shared._ZN5flash32flash_fwd_splitkv_combine_kernelI23Flash_fwd_kernel_traitsILi128ELi64ELi64ELi4ELb0ELb0EN7cutlass6half_tE19Flash_kernel_traitsILi128ELi64ELi64ELi4ES3_EELi4ELi6ELb1EEEvNS_16Flash_fwd_paramsE --------------------------
	.section	.nv.shared._ZN5flash32flash_fwd_splitkv_combine_kernelI23Flash_fwd_kernel_traitsILi128ELi64ELi64ELi4ELb0ELb0EN7cutlass6half_tE19Flash_kernel_traitsILi128ELi64ELi64ELi4ES3_EELi4ELi6ELb1EEEvNS_16Flash_fwd_paramsE,"aw",@nobits
	.sectionflags	@""
	.align	16
.nv.shared._ZN5flash32flash_fwd_splitkv_combine_kernelI23Flash_fwd_kernel_traitsILi128ELi64ELi64ELi4ELb0ELb0EN7cutlass6half_tE19Flash_kernel_traitsILi128ELi64ELi64ELi4ES3_EELi4ELi6ELb1EEEvNS_16Flash_fwd_paramsE:
	.zero		2304


//--------------------- .nv.shared._ZN5flash32flash_fwd_splitkv_combine_kernelI23Flash_fwd_kernel_traitsILi128ELi64ELi64ELi4ELb0ELb0EN7cutlass6half_tE19Flash_kernel_traitsILi128ELi64ELi64ELi4ES3_EELi4ELi5ELb1EEEvNS_16Flash_fwd_paramsE --------------------------
	.section	.nv.shared._ZN5flash32flash_fwd_splitkv_combine_kernelI23Flash_fwd_kernel_traitsILi128ELi64ELi64ELi4ELb0ELb0EN7cutlass6half_tE19Flash_kernel_traitsILi128ELi64ELi64ELi4ES3_EELi4ELi5ELb1EEEvNS_16Flash_fwd_paramsE,"aw",@nobits
	.sectionflags	@""
	.align	16
.nv.shared._ZN5flash32flash_fwd_splitkv_combine_kernelI23Flash_fwd_kernel_traitsILi128ELi64ELi64ELi4ELb0ELb0EN7cutlass6half_tE19Flash_kernel_traitsILi128ELi64ELi64ELi4ES3_EELi4ELi5ELb1EEEvNS_16Flash_fwd_paramsE:
	.zero		1664


//--------------------- .nv.shared._ZN5flash32flash_fwd_splitkv_combine_kernelI23Flash_fwd_kernel_traitsILi128ELi64ELi64ELi4ELb0ELb0EN7cutlass6half_tE19Flash_kernel_traitsILi128ELi64ELi64ELi4ES3_EELi4ELi4ELb1EEEvNS_16Flash_fwd_paramsE --------------------------
	.section	.nv.shared._ZN5flash32flash_fwd_splitkv_combine_kernelI23Flash_fwd_kernel_traitsILi128ELi64ELi64ELi4ELb0ELb0EN7cutlass6half_tE19Flash_kernel_traitsILi128ELi64ELi64ELi4ES3_EELi4ELi4ELb1EEEvNS_16Flash_fwd_paramsE,"aw",@nobits
	.sectionflags	@""
	.align	16
.nv.shared._ZN5flash32flash_fwd_splitkv_combine_kernelI23Flash_fwd_kernel_traitsILi128ELi64ELi64ELi4ELb0ELb0EN7cutlass6half_tE19Flash_kernel_traitsILi128ELi64ELi64ELi4ES3_EELi4ELi4ELb1EEEvNS_16Flash_fwd_paramsE:
	.zero		1344


//--------------------- .nv.shared._ZN5flash32flash_fwd_splitkv_combine_kernelI23Flash_fwd_kernel_traitsILi128ELi64ELi64ELi4ELb0ELb0EN7cutlass6half_tE19Flash_kernel_traitsILi128ELi64ELi64ELi4ES3_EELi4ELi3ELb1EEEvNS_16Flash_fwd_paramsE --------------------------
	.section	.nv.shared._ZN5flash32flash_fwd_splitkv_combine_kernelI23Flash_fwd_kernel_traitsILi128ELi64ELi64ELi4ELb0ELb0EN7cutlass6half_tE19Flash_kernel_traitsILi128ELi64ELi64ELi4ES3_EELi4ELi3ELb1EEEvNS_16Flash_fwd_paramsE,"aw",@nobits
	.sectionflags	@""
	.align	16
.nv.shared._ZN5flash32flash_fwd_splitkv_combine_kernelI23Flash_fwd_kernel_traitsILi128ELi64ELi64ELi4ELb0ELb0EN7cutlass6half_tE19Flash_kernel_traitsILi128ELi64ELi64ELi4ES3_EELi4ELi3ELb1EEEvNS_16Flash_fwd_paramsE:
	.zero		1184


//--------------------- .nv.shared._ZN5flash32flash_fwd_splitkv_combine_kernelI23Flash_fwd_kernel_traitsILi128ELi64ELi64ELi4ELb0ELb0EN7cutlass6half_tE19Flash_kernel_traitsILi128ELi64ELi64ELi4ES3_EELi4ELi2ELb1EEEvNS_16Flash_fwd_paramsE --------------------------
	.section	.nv.shared._ZN5flash32flash_fwd_splitkv_combine_kernelI23Flash_fwd_kernel_traitsILi128ELi64ELi64ELi4ELb0ELb0EN7cutlass6half_tE19Flash_kernel_traitsILi128ELi64ELi64ELi4ES3_EELi4ELi2ELb1EEEvNS_16Flash_fwd_paramsE,"aw",@nobits
	.sectionflags	@""
	.align	16
.nv.shared._ZN5flash32flash_fwd_splitkv_combine_kernelI23Flash_fwd_kernel_traitsILi128ELi64ELi64ELi4ELb0ELb0EN7cutlass6half_tE19Flash_kernel_traitsILi128ELi64ELi64ELi4ES3_EELi4ELi2ELb1EEEvNS_16Flash_fwd_paramsE:
	.zero		1104


//--------------------- .nv.shared._ZN5flash32flash_fwd_splitkv_combine_kernelI23Flash_fwd_kernel_traitsILi128ELi64ELi64ELi4ELb0ELb0EN7cutlass6half_tE19Flash_kernel_traitsILi128ELi64ELi64ELi4ES3_EELi4ELi1ELb1EEEvNS_16Flash_fwd_paramsE --------------------------
	.section	.nv.shared._ZN5flash32flash_fwd_splitkv_combine_kernelI23Flash_fwd_kernel_traitsILi128ELi64ELi64ELi4ELb0ELb0EN7cutlass6half_tE19Flash_kernel_traitsILi128ELi64ELi64ELi4ES3_EELi4ELi1ELb1EEEvNS_16Flash_fwd_paramsE,"aw",@nobits
	.sectionflags	@""
	.align	16
.nv.shared._ZN5flash32flash_fwd_splitkv_combine_kernelI23Flash_fwd_kernel_traitsILi128ELi64ELi64ELi4ELb0ELb0EN7cutlass6half_tE19Flash_kernel_traitsILi128ELi64ELi64ELi4ES3_EELi4ELi1ELb1EEEvNS_16Flash_fwd_paramsE:
	.zero		1072


//--------------------- .nv.shared._ZN5flash24flash_fwd_splitkv_kernelI23Flash_fwd_kernel_traitsILi128ELi64ELi64ELi4ELb0ELb0EN7cutlass6half_tE19Flash_kernel_traitsILi128ELi64ELi64ELi4ES3_EELb1ELb0ELb0ELb0ELb0ELb0ELb0ELb0EEEvNS_16Flash_fwd_paramsE --------------------------
	.section	.nv.shared._ZN5flash24flash_fwd_splitkv_kernelI23Flash_fwd_kernel_traitsILi128ELi64ELi64ELi4ELb0ELb0EN7cutlass6half_tE19Flash_kernel_traitsILi128ELi64ELi64ELi4ES3_EELb1ELb0ELb0ELb0ELb0ELb0ELb0ELb0EEEvNS_16Flash_fwd_paramsE,"aw",@nobits
	.sectionflags	@""
	.align	16
	.zero		1024


//--------------------- .nv.shared._ZN5flash24flash_fwd_splitkv_kernelI23Flash_fwd_kernel_traitsILi128ELi64ELi64ELi4ELb0ELb0EN7cutlass6half_tE19Flash_kernel_traitsILi128ELi64ELi64ELi4ES3_EELb1ELb0ELb0ELb0ELb0ELb1ELb0ELb0EEEvNS_16Flash_fwd_paramsE --------------------------
	.section	.nv.shared._ZN5flash24flash_fwd_splitkv_kernelI23Flash_fwd_kernel_traitsILi128ELi64ELi64ELi4ELb0ELb0EN7cutlass6half_tE19Flash_kernel_traitsILi128ELi64ELi64ELi4ES3_EELb1ELb0ELb0ELb0ELb0ELb1ELb0ELb0EEEvNS_16Flash_fwd_paramsE,"aw",@nobits
	.sectionflags	@""
	.align	16
	.zero		1024


//--------------------- .nv.shared._ZN5flash24flash_fwd_splitkv_kernelI23Flash_fwd_kernel_traitsILi128ELi64ELi64ELi4ELb0ELb0EN7cutlass6half_tE19Flash_kernel_traitsILi128ELi64ELi64ELi4ES3_EELb1ELb0ELb0ELb0ELb0ELb0ELb0ELb1EEEvNS_16Flash_fwd_paramsE --------------------------
	.section	.nv.shared._ZN5flash24flash_fwd_splitkv_kernelI23Flash_fwd_kernel_traitsILi128ELi64ELi64ELi4ELb0ELb0EN7cutlass6half_tE19Flash_kernel_traitsILi128ELi64ELi64ELi4ES3_EELb1ELb0ELb0ELb0ELb0ELb0ELb0ELb1EEEvNS_16Flash_fwd_paramsE,"aw",@nobits
	.sectionflags	@""
	.align	16
	.zero		1024


//--------------------- .nv.shared._ZN5flash24flash_fwd_splitkv_kernelI23Flash_fwd_kernel_traitsILi128ELi64ELi64ELi4ELb0ELb0EN7cutlass6half_tE19Flash_kernel_traitsILi128ELi64ELi64ELi4ES3_EELb1ELb0ELb0ELb0ELb0ELb1ELb0ELb1EEEvNS_16Flash_fwd_paramsE --------------------------
	.section	.nv.shared._ZN5flash24flash_fwd_splitkv_kernelI23Flash_fwd_kernel_traitsILi128ELi64ELi64ELi4ELb0ELb0EN7cutlass6half_tE19Flash_kernel_traitsILi128ELi64ELi64ELi4ES3_EELb1ELb0ELb0ELb0ELb0ELb1ELb0ELb1EEEvNS_16Flash_fwd_paramsE,"aw",@nobits
	.sectionflags	@""
	.align	16
	.zero		1024


//--------------------- .nv.shared._ZN5flash24flash_fwd_splitkv_kernelI23Flash_fwd_kernel_traitsILi128ELi64ELi64ELi4ELb0ELb0EN7cutlass6half_tE19Flash_kernel_traitsILi128ELi64ELi64ELi4ES3_EELb1ELb0ELb0ELb0ELb0ELb0ELb1ELb0EEEvNS_16Flash_fwd_paramsE --------------------------
	.section	.nv.shared._ZN5flash24flash_fwd_splitkv_kernelI23Flash_fwd_kernel_traitsILi128ELi64ELi64ELi4ELb0ELb0EN7cutlass6half_tE19Flash_kernel_traitsILi128ELi64ELi64ELi4ES3_EELb1ELb0ELb0ELb0ELb0ELb0ELb1ELb0EEEvNS_16Flash_fwd_paramsE,"aw",@nobits
	.sectionflags	@""
	.align	16
	.zero		1024


//--------------------- .nv.shared._ZN5flash24flash_fwd_splitkv_kernelI23Flash_fwd_kernel_traitsILi128ELi64ELi64ELi4ELb0ELb0EN7cutlass6half_tE19Flash_kernel_traitsILi128ELi64ELi64ELi4ES3_EELb1ELb0ELb0ELb0ELb0ELb1ELb1ELb0EEEvNS_16Flash_fwd_paramsE --------------------------
	.section	.nv.shared._ZN5flash24flash_fwd_splitkv_kernelI23Flash_fwd_kernel_traitsILi128ELi64ELi64ELi4ELb0ELb0EN7cutlass6half_tE19Flash_kernel_traitsILi128ELi64ELi64ELi4ES3_EELb1ELb0ELb0ELb0ELb0ELb1ELb1ELb0EEEvNS_16Flash_fwd_paramsE,"aw",@nobits
	.sectionflags	@""
	.align	16
	.zero		1024


//--------------------- .nv.shared._ZN5flash24flash_fwd_splitkv_kernelI23Flash_fwd_kernel_traitsILi128ELi64ELi64ELi4ELb0ELb0EN7cutlass6half_tE19Flash_kernel_traitsILi128ELi64ELi64ELi4ES3_EELb1ELb0ELb0ELb0ELb0ELb0ELb1ELb1EEEvNS_16Flash_fwd_paramsE --------------------------
	.section	.nv.shared._ZN5flash24flash_fwd_splitkv_kernelI23Flash_fwd_kernel_traitsILi128ELi64ELi64ELi4ELb0ELb0EN7cutlass6half_tE19Flash_kernel_traitsILi128ELi64ELi64ELi4ES3_EELb1ELb0ELb0ELb0ELb0ELb0ELb1ELb1EEEvNS_16Flash_fwd_paramsE,"aw",@nobits
	.sectionflags	@""
	.align	16
	.zero		1024


//--------------------- .nv.shared._ZN5flash24flash_fwd_splitkv_kernelI23Flash_fwd_kernel_traitsILi128ELi64ELi64ELi4ELb0ELb0EN7cutlass6half_tE19Flash_kernel_traitsILi128ELi64ELi64ELi4ES3_EELb1ELb0ELb0ELb0ELb0ELb1ELb1ELb1EEEvNS_16Flash_fwd_paramsE --------------------------
	.section	.nv.shared._ZN5flash24flash_fwd_splitkv_kernelI23Flash_fwd_kernel_traitsILi128ELi64ELi64ELi4ELb0ELb0EN7cutlass6half_tE19Flash_kernel_traitsILi128ELi64ELi64ELi4ES3_EELb1ELb0ELb0ELb0ELb0ELb1ELb1ELb1EEEvNS_16Flash_fwd_paramsE,"aw",@nobits
	.sectionflags	@""
	.align	16
	.zero		1024


//--------------------- .nv.shared._ZN5flash24flash_fwd_splitkv_kernelI23Flash_fwd_kernel_traitsILi128ELi64ELi64ELi4ELb0ELb0EN7cutlass6half_tE19Flash_kernel_traitsILi128ELi64ELi64ELi4ES3_EELb1ELb0ELb0ELb1ELb1ELb0ELb0ELb0EEEvNS_16Flash_fwd_paramsE --------------------------
	.section	.nv.shared._ZN5flash24flash_fwd_splitkv_kernelI23Flash_fwd_kernel_traitsILi128ELi64ELi64ELi4ELb0ELb0EN7cutlass6half_tE19Flash_kernel_traitsILi128ELi64ELi64ELi4ES3_EELb1ELb0ELb0ELb1ELb1ELb0ELb0ELb0EEEvNS_16Flash_fwd_paramsE,"aw",@nobits
	.sectionflags	@""
	.align	16
	.zero		1024


//--------------------- .nv.shared._ZN5flash24flash_fwd_splitkv_kernelI23Flash_fwd_kernel_traitsILi128ELi64ELi64ELi4ELb0ELb0EN7cutlass6half_tE19Flash_kernel_traitsILi128ELi64ELi64ELi4ES3_EELb1ELb0ELb0ELb1ELb1ELb1ELb0ELb0EEEvNS_16Flash_fwd_paramsE --------------------------
	.section	.nv.shared._ZN5flash24flash_fwd_splitkv_kernelI23Flash_fwd_kernel_traitsILi128ELi64ELi64ELi4ELb0ELb0EN7cutlass6half_tE19Flash_kernel_traitsILi128ELi64ELi64ELi4ES3_EELb1ELb0ELb0ELb1ELb1ELb1ELb0ELb0EEEvNS_16Flash_fwd_paramsE,"aw",@nobits
	.sectionflags	@""
	.align	16
	.zero		1024


//--------------------- .nv.shared._ZN5flash24flash_fwd_splitkv_kernelI23Flash_fwd_kernel_traitsILi128ELi64ELi64ELi4ELb0ELb0EN7cutlass6half_tE19Flash_kernel_traitsILi128ELi64ELi64ELi4ES3_EELb1ELb0ELb0ELb1ELb1ELb0ELb1ELb0EEEvNS_16Flash_fwd_paramsE --------------------------
	.section	.nv.shared._ZN5flash24flash_fwd_splitkv_kernelI23Flash_fwd_kernel_traitsILi128ELi64ELi64ELi4ELb0ELb0EN7cutlass6half_tE19Flash_kernel_traitsILi128ELi64ELi64ELi4ES3_EELb1ELb0ELb0ELb1ELb1ELb0ELb1ELb0EEEvNS_16Flash_fwd_paramsE,"aw",@nobits
	.sectionflags	@""
	.align	16
	.zero		1024


//--------------------- .nv.shared._ZN5flash24flash_fwd_splitkv_kernelI23Flash_fwd_kernel_traitsILi128ELi64ELi64ELi4ELb0ELb0EN7cutlass6half_tE19Flash_kernel_traitsILi128ELi64ELi64ELi4ES3_EELb1ELb0ELb0ELb1ELb1ELb1ELb1ELb0EEEvNS_16Flash_fwd_paramsE --------------------------
	.section	.nv.shared._ZN5flash24flash_fwd_splitkv_kernelI23Flash_fwd_kernel_traitsILi128ELi64ELi64ELi4ELb0ELb0EN7cutlass6half_tE19Flash_kernel_traitsILi128ELi64ELi64ELi4ES3_EELb1ELb0ELb0ELb1ELb1ELb1ELb1ELb0EEEvNS_16Flash_fwd_paramsE,"aw",@nobits
	.sectionflags	@""
	.align	16
	.zero		1024


//--------------------- .nv.shared._ZN5flash24flash_fwd_splitkv_kernelI23Flash_fwd_kernel_traitsILi128ELi64ELi64ELi4ELb0ELb0EN7cutlass6half_tE19Flash_kernel_traitsILi128ELi64ELi64ELi4ES3_EELb1ELb0ELb0ELb0ELb1ELb0ELb0ELb0EEEvNS_16Flash_fwd_paramsE --------------------------
	.section	.nv.shared._ZN5flash24flash_fwd_splitkv_kernelI23Flash_fwd_kernel_traitsILi128ELi64ELi64ELi4ELb0ELb0EN7cutlass6half_tE19Flash_kernel_traitsILi128ELi64ELi64ELi4ES3_EELb1ELb0ELb0ELb0ELb1ELb0ELb0ELb0EEEvNS_16Flash_fwd_paramsE,"aw",@nobits
	.sectionflags	@""
	.align	16
	.zero		1024


//--------------------- .nv.shared._ZN5flash24flash_fwd_splitkv_kernelI23Flash_fwd_kernel_traitsILi128ELi64ELi64ELi4ELb0ELb0EN7cutlass6half_tE19Flash_kernel_traitsILi128ELi64ELi64ELi4ES3_EELb1ELb0ELb0ELb0ELb1ELb1ELb0ELb0EEEvNS_16Flash_fwd_paramsE --------------------------
	.section	.nv.shared._ZN5flash24flash_fwd_splitkv_kernelI23Flash_fwd_kernel_traitsILi128ELi64ELi64ELi4ELb0ELb0EN7cutlass6half_tE19Flash_kernel_traitsILi128ELi64ELi64ELi4ES3_EELb1ELb0ELb0ELb0ELb1ELb1ELb0ELb0EEEvNS_16Flash_fwd_paramsE,"aw",@nobits
	.sectionflags	@""
	.align	16
	.zero		1024


//--------------------- .nv.shared._ZN5flash24flash_fwd_splitkv_kernelI23Flash_fwd_kernel_traitsILi128ELi64ELi64ELi4ELb0ELb0EN7cutlass6half_tE19Flash_kernel_traitsILi128ELi64ELi64ELi4ES3_EELb1ELb0ELb1ELb0ELb0ELb0ELb0ELb0EEEvNS_16Flash_fwd_paramsE --------------------------
	.section	.nv.shared._ZN5flash24flash_fwd_splitkv_kernelI23Flash_fwd_kernel_traitsILi128ELi64ELi64ELi4ELb0ELb0EN7cutlass6half_tE19Flash_kernel_traitsILi128ELi64ELi64ELi4ES3_EELb1ELb0ELb1ELb0ELb0ELb0ELb0ELb0EEEvNS_16Flash_fwd_paramsE,"aw",@nobits
	.sectionflags	@""
	.align	16
	.zero		1024


//--------------------- .nv.shared._ZN5flash24flash_fwd_splitkv_kernelI23Flash_fwd_kernel_traitsILi128ELi64ELi64ELi4ELb0ELb0EN7cutlass6half_tE19Flash_kernel_traitsILi128ELi64ELi64ELi4ES3_EELb1ELb0ELb1ELb0ELb0ELb1ELb0ELb0EEEvNS_16Flash_fwd_paramsE --------------------------
	.section	.nv.shared._ZN5flash24flash_fwd_splitkv_kernelI23Flash_fwd_kernel_traitsILi128ELi64ELi64ELi4ELb0ELb0EN7cutlass6half_tE19Flash_kernel_traitsILi128ELi64ELi64ELi4ES3_EELb1ELb0ELb1ELb0ELb0ELb1ELb0ELb0EEEvNS_16Flash_fwd_paramsE,"aw",@nobits
	.sectionflags	@""
	.align	16
	.zero		1024


//--------------------- .nv.shared._ZN5flash24flash_fwd_splitkv_kernelI23Flash_fwd_kernel_traitsILi128ELi64ELi64ELi4ELb0ELb0EN7cutlass6half_tE19Flash_kernel_traitsILi128ELi64ELi64ELi4ES3_EELb1ELb0ELb0ELb0ELb1ELb0ELb0ELb1EEEvNS_16Flash_fwd_paramsE --------------------------
	.section	.nv.shared._ZN5flash24flash_fwd_splitkv_kernelI23Flash_fwd_kernel_traitsILi128ELi64ELi64ELi4ELb0ELb0EN7cutlass6half_tE19Flash_kernel_traitsILi128ELi64ELi64ELi4ES3_EELb1ELb0ELb0ELb0ELb1ELb0ELb0ELb1EEEvNS_16Flash_fwd_paramsE,"aw",@nobits
	.sectionflags	@""
	.align	16
	.zero		1024


//--------------------- .nv.shared._ZN5flash24flash_fwd_splitkv_kernelI23Flash_fwd_kernel_traitsILi128ELi64ELi64ELi4ELb0ELb0EN7cutlass6half_tE19Flash_kernel_traitsILi128ELi64ELi64ELi4ES3_EELb1ELb0ELb0ELb0ELb1ELb1ELb0ELb1EEEvNS_16Flash_fwd_paramsE --------------------------
	.section	.nv.shared._ZN5flash24flash_fwd_splitkv_kernelI23Flash_fwd_kernel_traitsILi128ELi64ELi64ELi4ELb0ELb0EN7cutlass6half_tE19Flash_kernel_traitsILi128ELi64ELi64ELi4ES3_EELb1ELb0ELb0ELb0ELb1ELb1ELb0ELb1EEEvNS_16Flash_fwd_paramsE,"aw",@nobits
	.sectionflags	@""
	.align	16
	.zero		1024


//--------------------- .nv.shared._ZN5flash24flash_fwd_splitkv_kernelI23Flash_fwd_kernel_traitsILi128ELi64ELi64ELi4ELb0ELb0EN7cutlass6half_tE19Flash_kernel_traitsILi128ELi64ELi64ELi4ES3_EELb1ELb0ELb1ELb0ELb0ELb0ELb0ELb1EEEvNS_16Flash_fwd_paramsE --------------------------
	.section	.nv.shared._ZN5flash24flash_fwd_splitkv_kernelI23Flash_fwd_kernel_traitsILi128ELi64ELi64ELi4ELb0ELb0EN7cutlass6half_tE19Flash_kernel_traitsILi128ELi64ELi64ELi4ES3_EELb1ELb0ELb1ELb0ELb0ELb0ELb0ELb1EEEvNS_16Flash_fwd_paramsE,"aw",@nobits
	.sectionflags	@""
	.align	16
	.zero		1024


//--------------------- .nv.shared._ZN5flash24flash_fwd_splitkv_kernelI23Flash_fwd_kernel_traitsILi128ELi64ELi64ELi4ELb0ELb0EN7cutlass6half_tE19Flash_kernel_traitsILi128ELi64ELi64ELi4ES3_EELb1ELb0ELb1ELb0ELb0ELb1ELb0ELb1EEEvNS_16Flash_fwd_paramsE --------------------------
	.section	.nv.shared._ZN5flash24flash_fwd_splitkv_kernelI23Flash_fwd_kernel_traitsILi128ELi64ELi64ELi4ELb0ELb0EN7cutlass6half_tE19Flash_kernel_traitsILi128ELi64ELi64ELi4ES3_EELb1ELb0ELb1ELb0ELb0ELb1ELb0ELb1EEEvNS_16Flash_fwd_paramsE,"aw",@nobits
	.sectionflags	@""
	.align	16
	.zero		1024


//--------------------- .nv.shared._ZN5flash24flash_fwd_splitkv_kernelI23Flash_fwd_kernel_traitsILi128ELi64ELi64ELi4ELb0ELb0EN7cutlass6half_tE19Flash_kernel_traitsILi128ELi64ELi64ELi4ES3_EELb1ELb0ELb0ELb0ELb1ELb0ELb1ELb0EEEvNS_16Flash_fwd_paramsE --------------------------
	.section	.nv.shared._ZN5flash24flash_fwd_splitkv_kernelI23Flash_fwd_kernel_traitsILi128ELi64ELi64ELi4ELb0ELb0EN7cutlass6half_tE19Flash_kernel_traitsILi128ELi64ELi64ELi4ES3_EELb1ELb0ELb0ELb0ELb1ELb0ELb1ELb0EEEvNS_16Flash_fwd_paramsE,"aw",@nobits
	.sectionflags	@""
	.align	16
	.zero		1024


//--------------------- .nv.shared._ZN5flash24flash_fwd_splitkv_kernelI23Flash_fwd_kernel_traitsILi128ELi64ELi64ELi4ELb0ELb0EN7cutlass6half_tE19Flash_kernel_traitsILi128ELi64ELi64ELi4ES3_EELb1ELb0ELb0ELb0ELb1ELb1ELb1ELb0EEEvNS_16Flash_fwd_paramsE --------------------------
	.section	.nv.shared._ZN5flash24flash_fwd_splitkv_kernelI23Flash_fwd_kernel_traitsILi128ELi64ELi64ELi4ELb0ELb0EN7cutlass6half_tE19Flash_kernel_traitsILi128ELi64ELi64ELi4ES3_EELb1ELb0ELb0ELb0ELb1ELb1ELb1ELb0EEEvNS_16Flash_fwd_paramsE,"aw",@nobits
	.sectionflags	@""
	.align	16
	.zero		1024


//--------------------- .nv.shared._ZN5flash24flash_fwd_splitkv_kernelI23Flash_fwd_kernel_traitsILi128ELi64ELi64ELi4ELb0ELb0EN7cutlass6half_tE19Flash_kernel_traitsILi128ELi64ELi64ELi4ES3_EELb1ELb0ELb1ELb0ELb0ELb0ELb1ELb0EEEvNS_16Flash_fwd_paramsE --------------------------
	.section	.nv.shared._ZN5flash24flash_fwd_splitkv_kernelI23Flash_fwd_kernel_traitsILi128ELi64ELi64ELi4ELb0ELb0EN7cutlass6half_tE19Flash_kernel_traitsILi128ELi64ELi64ELi4ES3_EELb1ELb0ELb1ELb0ELb0ELb0ELb1ELb0EEEvNS_16Flash_fwd_paramsE,"aw",@nobits
	.sectionflags	@""
	.align	16
	.zero		1024


//--------------------- .nv.shared._ZN5flash24flash_fwd_splitkv_kernelI23Flash_fwd_kernel_traitsILi128ELi64ELi64ELi4ELb0ELb0EN7cutlass6half_tE19Flash_kernel_traitsILi128ELi64ELi64ELi4ES3_EELb1ELb0ELb1ELb0ELb0ELb1ELb1ELb0EEEvNS_16Flash_fwd_paramsE --------------------------
	.section	.nv.shared._ZN5flash24flash_fwd_splitkv_kernelI23Flash_fwd_kernel_traitsILi128ELi64ELi64ELi4ELb0ELb0EN7cutlass6half_tE19Flash_kernel_traitsILi128ELi64ELi64ELi4ES3_EELb1ELb0ELb1ELb0ELb0ELb1ELb1ELb0EEEvNS_16Flash_fwd_paramsE,"aw",@nobits
	.sectionflags	@""
	.align	16
	.zero		1024


//--------------------- .nv.shared._ZN5flash24flash_fwd_splitkv_kernelI23Flash_fwd_kernel_traitsILi128ELi64ELi64ELi4ELb0ELb0EN7cutlass6half_tE19Flash_kernel_traitsILi128ELi64ELi64ELi4ES3_EELb1ELb0ELb0ELb0ELb1ELb0ELb1ELb1EEEvNS_16Flash_fwd_paramsE --------------------------
	.section	.nv.shared._ZN5flash24flash_fwd_splitkv_kernelI23Flash_fwd_kernel_traitsILi128ELi64ELi64ELi4ELb0ELb0EN7cutlass6half_tE19Flash_kernel_traitsILi128ELi64ELi64ELi4ES3_EELb1ELb0ELb0ELb0ELb1ELb0ELb1ELb1EEEvNS_16Flash_fwd_paramsE,"aw",@nobits
	.sectionflags	@""
	.align	16
	.zero		1024


//--------------------- .nv.shared._ZN5flash24flash_fwd_splitkv_kernelI23Flash_fwd_kernel_traitsILi128ELi64ELi64ELi4ELb0ELb0EN7cutlass6half_tE19Flash_kernel_traitsILi128ELi64ELi64ELi4ES3_EELb1ELb0ELb0ELb0ELb1ELb1ELb1ELb1EEEvNS_16Flash_fwd_paramsE --------------------------
	.section	.nv.shared._ZN5flash24flash_fwd_splitkv_kernelI23Flash_fwd_kernel_traitsILi128ELi64ELi64ELi4ELb0ELb0EN7cutlass6half_tE19Flash_kernel_traitsILi128ELi64ELi64ELi4ES3_EELb1ELb0ELb0ELb0ELb1ELb1ELb1ELb1EEEvNS_16Flash_fwd_paramsE,"aw",@nobits
	.sectionflags	@""
	.align	16
	.zero		1024


//--------------------- .nv.shared._ZN5flash24flash_fwd_splitkv_kernelI23Flash_fwd_kernel_traitsILi128ELi64ELi64ELi4ELb0ELb0EN7cutlass6half_tE19Flash_kernel_traitsILi128ELi64ELi64ELi4ES3_EELb1ELb0ELb1ELb0ELb0ELb0ELb1ELb1EEEvNS_16Flash_fwd_paramsE --------------------------
	.section	.nv.shared._ZN5flash24flash_fwd_splitkv_kernelI23Flash_fwd_kernel_traitsILi128ELi64ELi64ELi4ELb0ELb0EN7cutlass6half_tE19Flash_kernel_traitsILi128ELi64ELi64ELi4ES3_EELb1ELb0ELb1ELb0ELb0ELb0ELb1ELb1EEEvNS_16Flash_fwd_paramsE,"aw",@nobits
	.sectionflags	@""
	.align	16
	.zero		1024


//--------------------- .nv.shared._ZN5flash24flash_fwd_splitkv_kernelI23Flash_fwd_kernel_traitsILi128ELi64ELi64ELi4ELb0ELb0EN7cutlass6half_tE19Flash_kernel_traitsILi128ELi64ELi64ELi4ES3_EELb1ELb0ELb1ELb0ELb0ELb1ELb1ELb1EEEvNS_16Flash_fwd_paramsE --------------------------
	.section	.nv.shared._ZN5flash24flash_fwd_splitkv_kernelI23Flash_fwd_kernel_traitsILi128ELi64ELi64ELi4ELb0ELb0EN7cutlass6half_tE19Flash_kernel_traitsILi128ELi64ELi64ELi4ES3_EELb1ELb0ELb1ELb0ELb0ELb1ELb1ELb1EEEvNS_16Flash_fwd_paramsE,"aw",@nobits
	.sectionflags	@""
	.align	16
	.zero		1024


//--------------------- .nv.constant0._ZN5flash32flash_fwd_splitkv_combine_kernelI23Flash_fwd_kernel_traitsILi128ELi64ELi128ELi4ELb0ELb0EN7cutlass6half_tE19Flash_kernel_traitsILi128ELi64ELi128ELi4ES3_EELi4ELi7ELb0EEEvNS_16Flash_fwd_paramsE --------------------------
	.section	.nv.constant0._ZN5flash32flash_fwd_splitkv_combine_kernelI23Flash_fwd_kernel_traitsILi128ELi64ELi128ELi4ELb0ELb0EN7cutlass6half_tE19Flash_kernel_traitsILi128ELi64ELi128ELi4ES3_EELi4ELi7ELb0EEEvNS_16Flash_fwd_paramsE,"a",@progbits
	.sectionflags	@""
	.align	4
.nv.constant0._ZN5flash32flash_fwd_splitkv_combine_kernelI23Flash_fwd_kernel_traitsILi128ELi64ELi128ELi4ELb0ELb0EN7cutlass6half_tE19Flash_kernel_traitsILi128ELi64ELi128ELi4ES3_EELi4ELi7ELb0EEEvNS_16Flash_fwd_paramsE:
	.zero		1360


//--------------------- .nv.constant0._ZN5flash32flash_fwd_splitkv_combine_kernelI23Flash_fwd_kernel_traitsILi128ELi64ELi128ELi4ELb0ELb0EN7cutlass6half_tE19Flash_kernel_traitsILi128ELi64ELi128ELi4ES3_EELi4ELi6ELb0EEEvNS_16Flash_fwd_paramsE --------------------------
	.section	.nv.constant0._ZN5flash32flash_fwd_splitkv_combine_kernelI23Flash_fwd_kernel_traitsILi128ELi64ELi128ELi4ELb0ELb0EN7cutlass6half_tE19Flash_kernel_traitsILi128ELi64ELi128ELi4ES3_EELi4ELi6ELb0EEEvNS_16Flash_fwd_paramsE,"a",@progbits
	.sectionflags	@""
	.align	4
.nv.constant0._ZN5flash32flash_fwd_splitkv_combine_kernelI23Flash_fwd_kernel_traitsILi128ELi64ELi128ELi4ELb0ELb0EN7cutlass6half_tE19Flash_kernel_traitsILi128ELi64ELi128ELi4ES3_EELi4ELi6ELb0EEEvNS_16Flash_fwd_paramsE:
	.zero		1360


//--------------------- .nv.constant0._ZN5flash32flash_fwd_splitkv_combine_kernelI23Flash_fwd_kernel_traitsILi128ELi64ELi128ELi4ELb0ELb0EN7cutlass6half_tE19Flash_kernel_traitsILi128ELi64ELi128ELi4ES3_EELi4ELi5ELb0EEEvNS_16Flash_fwd_paramsE --------------------------
	.section	.nv.constant0._ZN5flash32flash_fwd_splitkv_combine_kernelI23Flash_fwd_kernel_traitsILi128ELi64ELi128ELi4ELb0ELb0EN7cutlass6half_tE19Flash_kernel_traitsILi128ELi64ELi128ELi4ES3_EELi4ELi5ELb0EEEvNS_16Flash_fwd_paramsE,"a",@progbits
	.sectionflags	@""
	.align	4
.nv.constant0._ZN5flash32flash_fwd_splitkv_combine_kernelI23Flash_fwd_kernel_traitsILi128ELi64ELi128ELi4ELb0ELb0EN7cutlass6half_tE19Flash_kernel_traitsILi128ELi64ELi128ELi4ES3_EELi4ELi5ELb0EEEvNS_16Flash_fwd_paramsE:
	.zero		1360


//--------------------- .nv.constant0._ZN5flash32flash_fwd_splitkv_combine_kernelI23Flash_fwd_kernel_traitsILi128ELi64ELi128ELi4ELb0ELb0EN7cutlass6half_tE19Flash_kernel_traitsILi128ELi64ELi128ELi4ES3_EELi4ELi4ELb0EEEvNS_16Flash_fwd_paramsE --------------------------
	.section	.nv.constant0._ZN5flash32flash_fwd_splitkv_combine_kernelI23Flash_fwd_kernel_traitsILi128ELi64ELi128ELi4ELb0ELb0EN7cutlass6half_tE19Flash_kernel_traitsILi128ELi64ELi128ELi4ES3_EELi4ELi4ELb0EEEvNS_16Flash_fwd_paramsE,"a",@progbits
	.sectionflags	@""
	.align	4
.nv.constant0._ZN5flash32flash_fwd_splitkv_combine_kernelI23Flash_fwd_kernel_traitsILi128ELi64ELi128ELi4ELb0ELb0EN7cutlass6half_tE19Flash_kernel_traitsILi128ELi64ELi128ELi4ES3_EELi4ELi4ELb0EEEvNS_16Flash_fwd_paramsE:
	.zero		1360


//--------------------- .nv.constant0._ZN5flash32flash_fwd_splitkv_combine_kernelI23Flash_fwd_kernel_traitsILi128ELi64ELi128ELi4ELb0ELb0EN7cutlass6half_tE19Flash_kernel_traitsILi128ELi64ELi128ELi4ES3_EELi4ELi3ELb0EEEvNS_16Flash_fwd_paramsE --------------------------
	.section	.nv.constant0._ZN5flash32flash_fwd_splitkv_combine_kernelI23Flash_fwd_kernel_traitsILi128ELi64ELi128ELi4ELb0ELb0EN7cutlass6half_tE19Flash_kernel_traitsILi128ELi64ELi128ELi4ES3_EELi4ELi3ELb0EEEvNS_16Flash_fwd_paramsE,"a",@progbits
	.sectionflags	@""
	.align	4
.nv.constant0._ZN5flash32flash_fwd_splitkv_combine_kernelI23Flash_fwd_kernel_traitsILi128ELi64ELi128ELi4ELb0ELb0EN7cutlass6half_tE19Flash_kernel_traitsILi128ELi64ELi128ELi4ES3_EELi4ELi3ELb0EEEvNS_16Flash_fwd_paramsE:
	.zero		1360


//--------------------- .nv.constant0._ZN5flash32flash_fwd_splitkv_combine_kernelI23Flash_fwd_kernel_traitsILi128ELi64ELi128ELi4ELb0ELb0EN7cutlass6half_tE19Flash_kernel_traitsILi128ELi64ELi128ELi4ES3_EELi4ELi2ELb0EEEvNS_16Flash_fwd_paramsE --------------------------
	.section	.nv.constant0._ZN5flash32flash_fwd_splitkv_combine_kernelI23Flash_fwd_kernel_traitsILi128ELi64ELi128ELi4ELb0ELb0EN7cutlass6half_tE19Flash_kernel_traitsILi128ELi64ELi128ELi4ES3_EELi4ELi2ELb0EEEvNS_16Flash_fwd_paramsE,"a",@progbits
	.sectionflags	@""
	.align	4
.nv.constant0._ZN5flash32flash_fwd_splitkv_combine_kernelI23Flash_fwd_kernel_traitsILi128ELi64ELi128ELi4ELb0ELb0EN7cutlass6half_tE19Flash_kernel_traitsILi128ELi64ELi128ELi4ES3_EELi4ELi2ELb0EEEvNS_16Flash_fwd_paramsE:
	.zero		1360


//--------------------- .nv.constant0._ZN5flash32flash_fwd_splitkv_combine_kernelI23Flash_fwd_kernel_traitsILi128ELi64ELi128ELi4ELb0ELb0EN7cutlass6half_tE19Flash_kernel_traitsILi128ELi64ELi128ELi4ES3_EELi4ELi1ELb0EEEvNS_16Flash_fwd_paramsE --------------------------
	.section	.nv.constant0._ZN5flash32flash_fwd_splitkv_combine_kernelI23Flash_fwd_kernel_traitsILi128ELi64ELi128ELi4ELb0ELb0EN7cutlass6half_tE19Flash_kernel_traitsILi128ELi64ELi128ELi4ES3_EELi4ELi1ELb0EEEvNS_16Flash_fwd_paramsE,"a",@progbits
	.sectionflags	@""
	.align	4
.nv.constant0._ZN5flash32flash_fwd_splitkv_combine_kernelI23Flash_fwd_kernel_traitsILi128ELi64ELi128ELi4ELb0ELb0EN7cutlass6half_tE19Flash_kernel_traitsILi128ELi64ELi128ELi4ES3_EELi4ELi1ELb0EEEvNS_16Flash_fwd_paramsE:
	.zero		1360


//--------------------- .nv.constant0._ZN5flash32flash_fwd_splitkv_combine_kernelI23Flash_fwd_kernel_traitsILi128ELi64ELi128ELi4ELb0ELb0EN7cutlass6half_tE19Flash_kernel_traitsILi128ELi64ELi128ELi4ES3_EELi4ELi7ELb1EEEvNS_16Flash_fwd_paramsE --------------------------
	.section	.nv.constant0._ZN5flash32flash_fwd_splitkv_combine_kernelI23Flash_fwd_kernel_traitsILi128ELi64ELi128ELi4ELb0ELb0EN7cutlass6half_tE19Flash_kernel_traitsILi128ELi64ELi128ELi4ES3_EELi4ELi7ELb1EEEvNS_16Flash_fwd_paramsE,"a",@progbits
	.sectionflags	@""
	.align	4
.nv.constant0._ZN5flash32flash_fwd_splitkv_combine_kernelI23Flash_fwd_kernel_traitsILi128ELi64ELi128ELi4ELb0ELb0EN7cutlass6half_tE19Flash_kernel_traitsILi128ELi64ELi128ELi4ES3_EELi4ELi7ELb1EEEvNS_16Flash_fwd_paramsE:
	.zero		1360


//--------------------- .nv.constant0._ZN5flash32flash_fwd_splitkv_combine_kernelI23Flash_fwd_kernel_traitsILi128ELi64ELi128ELi4ELb0ELb0EN7cutlass6half_tE19Flash_kernel_traitsILi128ELi64ELi128ELi4ES3_EELi4ELi6ELb1EEEvNS_16Flash_fwd_paramsE --------------------------
	.section	.nv.constant0._ZN5flash32flash_fwd_splitkv_combine_kernelI23Flash_fwd_kernel_traitsILi128ELi64ELi128ELi4ELb0ELb0EN7cutlass6half_tE19Flash_kernel_traitsILi128ELi64ELi128ELi4ES3_EELi4ELi6ELb1EEEvNS_16Flash_fwd_paramsE,"a",@progbits
	.sectionflags	@""
	.align	4
.nv.constant0._ZN5flash32flash_fwd_splitkv_combine_kernelI23Flash_fwd_kernel_traitsILi128ELi64ELi128ELi4ELb0ELb0EN7cutlass6half_tE19Flash_kernel_traitsILi128ELi64ELi128ELi4ES3_EELi4ELi6ELb1EEEvNS_16Flash_fwd_paramsE:
	.zero		1360


//--------------------- .nv.constant0._ZN5flash32flash_fwd_splitkv_combine_kernelI23Flash_fwd_kernel_traitsILi128ELi64ELi128ELi4ELb0ELb0EN7cutlass6half_tE19Flash_kernel_traitsILi128ELi64ELi128ELi4ES3_EELi4ELi5ELb1EEEvNS_16Flash_fwd_paramsE --------------------------
	.section	.nv.constant0._ZN5flash32flash_fwd_splitkv_combine_kernelI23Flash_fwd_kernel_traitsILi128ELi64ELi128ELi4ELb0ELb0EN7cutlass6half_tE19Flash_kernel_traitsILi128ELi64ELi128ELi4ES3_EELi4ELi5ELb1EEEvNS_16Flash_fwd_paramsE,"a",@progbits
	.sectionflags	@""
	.align	4
.nv.constant0._ZN5flash32flash_fwd_splitkv_combine_kernelI23Flash_fwd_kernel_traitsILi128ELi64ELi128ELi4ELb0ELb0EN7cutlass6half_tE19Flash_kernel_traitsILi128ELi64ELi128ELi4ES3_EELi4ELi5ELb1EEEvNS_16Flash_fwd_paramsE:
	.zero		1360


//--------------------- .nv.constant0._ZN5flash32flash_fwd_splitkv_combine_kernelI23Flash_fwd_kernel_traitsILi128ELi64ELi128ELi4ELb0ELb0EN7cutlass6half_tE19Flash_kernel_traitsILi128ELi64ELi128ELi4ES3_EELi4ELi4ELb1EEEvNS_16Flash_fwd_paramsE --------------------------
	.section	.nv.constant0._ZN5flash32flash_fwd_splitkv_combine_kernelI23Flash_fwd_kernel_traitsILi128ELi64ELi128ELi4ELb0ELb0EN7cutlass6half_tE19Flash_kernel_traitsILi128ELi64ELi128ELi4ES3_EELi4ELi4ELb1EEEvNS_16Flash_fwd_paramsE,"a",@progbits
	.sectionflags	@""
	.align	4
.nv.constant0._ZN5flash32flash_fwd_splitkv_combine_kernelI23Flash_fwd_kernel_traitsILi128ELi64ELi128ELi4ELb0ELb0EN7cutlass6half_tE19Flash_kernel_traitsILi128ELi64ELi128ELi4ES3_EELi4ELi4ELb1EEEvNS_16Flash_fwd_paramsE:
	.zero		1360


//--------------------- .nv.constant0._ZN5flash32flash_fwd_splitkv_combine_kernelI23Flash_fwd_kernel_traitsILi128ELi64ELi128ELi4ELb0ELb0EN7cutlass6half_tE19Flash_kernel_traitsILi128ELi64ELi128ELi4ES3_EELi4ELi3ELb1EEEvNS_16Flash_fwd_paramsE --------------------------
	.section	.nv.constant0._ZN5flash32flash_fwd_splitkv_combine_kernelI23Flash_fwd_kernel_traitsILi128ELi64ELi128ELi4ELb0ELb0EN7cutlass6half_tE19Flash_kernel_traitsILi128ELi64ELi128ELi4ES3_EELi4ELi3ELb1EEEvNS_16Flash_fwd_paramsE,"a",@progbits
	.sectionflags	@""
	.align	4
.nv.constant0._ZN5flash32flash_fwd_splitkv_combine_kernelI23Flash_fwd_kernel_traitsILi128ELi64ELi128ELi4ELb0ELb0EN7cutlass6half_tE19Flash_kernel_traitsILi128ELi64ELi128ELi4ES3_EELi4ELi3ELb1EEEvNS_16Flash_fwd_paramsE:
	.zero		1360


//--------------------- .nv.constant0._ZN5flash32flash_fwd_splitkv_combine_kernelI23Flash_fwd_kernel_traitsILi128ELi64ELi128ELi4ELb0ELb0EN7cutlass6half_tE19Flash_kernel_traitsILi128ELi64ELi128ELi4ES3_EELi4ELi2ELb1EEEvNS_16Flash_fwd_paramsE --------------------------
	.section	.nv.constant0._ZN5flash32flash_fwd_splitkv_combine_kernelI23Flash_fwd_kernel_traitsILi128ELi64ELi128ELi4ELb0ELb0EN7cutlass6half_tE19Flash_kernel_traitsILi128ELi64ELi128ELi4ES3_EELi4ELi2ELb1EEEvNS_16Flash_fwd_paramsE,"a",@progbits
	.sectionflags	@""
	.align	4
.nv.constant0._ZN5flash32flash_fwd_splitkv_combine_kernelI23Flash_fwd_kernel_traitsILi128ELi64ELi128ELi4ELb0ELb0EN7cutlass6half_tE19Flash_kernel_traitsILi128ELi64ELi128ELi4ES3_EELi4ELi2ELb1EEEvNS_16Flash_fwd_paramsE:
	.zero		1360


//--------------------- .nv.constant0._ZN5flash32flash_fwd_splitkv_combine_kernelI23Flash_fwd_kernel_traitsILi128ELi64ELi128ELi4ELb0ELb0EN7cutlass6half_tE19Flash_kernel_traitsILi128ELi64ELi128ELi4ES3_EELi4ELi1ELb1EEEvNS_16Flash_fwd_paramsE --------------------------
	.section	.nv.constant0._ZN5flash32flash_fwd_splitkv_combine_kernelI23Flash_fwd_kernel_traitsILi128ELi64ELi128ELi4ELb0ELb0EN7cutlass6half_tE19Flash_kernel_traitsILi128ELi64ELi128ELi4ES3_EELi4ELi1ELb1EEEvNS_16Flash_fwd_paramsE,"a",@progbits
	.sectionflags	@""
	.align	4
.nv.constant0._ZN5flash32flash_fwd_splitkv_combine_kernelI23Flash_fwd_kernel_traitsILi128ELi64ELi128ELi4ELb0ELb0EN7cutlass6half_tE19Flash_kernel_traitsILi128ELi64ELi128ELi4ES3_EELi4ELi1ELb1EEEvNS_16Flash_fwd_paramsE:
	.zero		1360


//--------------------- .nv.constant0._ZN5flash24flash_fwd_splitkv_kernelI23Flash_fwd_kernel_traitsILi128ELi64ELi128ELi4ELb0ELb0EN7cutlass6half_tE19Flash_kernel_traitsILi128ELi64ELi128ELi4ES3_EELb1ELb0ELb0ELb0ELb0ELb0ELb0ELb0EEEvNS_16Flash_fwd_paramsE --------------------------
	.section	.nv.constant0._ZN5flash24flash_fwd_splitkv_kernelI23Flash_fwd_kernel_traitsILi128ELi64ELi128ELi4ELb0ELb0EN7cutlass6half_tE19Flash_kernel_traitsILi128ELi64ELi128ELi4ES3_EELb1ELb0ELb0ELb0ELb0ELb0ELb0ELb0EEEvNS_16Flash_fwd_paramsE,"a",@progbits
	.sectionflags	@""
	.align	4
.nv.constant0._ZN5flash24flash_fwd_splitkv_kernelI23Flash_fwd_kernel_traitsILi128ELi64ELi128ELi4ELb0ELb0EN7cutlass6half_tE19Flash_kernel_traitsILi128ELi64ELi128ELi4ES3_EELb1ELb0ELb0ELb0ELb0ELb0ELb0ELb0EEEvNS_16Flash_fwd_paramsE:
	.zero		1360


//--------------------- .nv.constant0._ZN5flash24flash_fwd_splitkv_kernelI23Flash_fwd_kernel_traitsILi128ELi64ELi128ELi4ELb0ELb0EN7cutlass6half_tE19Flash_kernel_traitsILi128ELi64ELi128ELi4ES3_EELb1ELb0ELb0ELb0ELb0ELb1ELb0ELb0EEEvNS_16Flash_fwd_paramsE --------------------------
	.section	.nv.constant0._ZN5flash24flash_fwd_splitkv_kernelI23Flash_fwd_kernel_traitsILi128ELi64ELi128ELi4ELb0ELb0EN7cutlass6half_tE19Flash_kernel_traitsILi128ELi64ELi128ELi4ES3_EELb1ELb0ELb0ELb0ELb0ELb1ELb0ELb0EEEvNS_16Flash_fwd_paramsE,"a",@progbits
	.sectionflags	@""
	.align	4
.nv.constant0._ZN5flash24flash_fwd_splitkv_kernelI23Flash_fwd_kernel_traitsILi128ELi64ELi128ELi4ELb0ELb0EN7cutlass6half_tE19Flash_kernel_traitsILi128ELi64ELi128ELi4ES3_EELb1ELb0ELb0ELb0ELb0ELb1ELb0ELb0EEEvNS_16Flash_fwd_paramsE:
	.zero		1360


//--------------------- .nv.constant0._ZN5flash24flash_fwd_splitkv_kernelI23Flash_fwd_kernel_traitsILi128ELi64ELi128ELi4ELb0ELb0EN7cutlass6half_tE19Flash_kernel_traitsILi128ELi64ELi128ELi4ES3_EELb1ELb0ELb0ELb0ELb0ELb0ELb0ELb1EEEvNS_16Flash_fwd_paramsE --------------------------
	.section	.nv.constant0._ZN5flash24flash_fwd_splitkv_kernelI23Flash_fwd_kernel_traitsILi128ELi64ELi128ELi4ELb0ELb0EN7cutlass6half_tE19Flash_kernel_traitsILi128ELi64ELi128ELi4ES3_EELb1ELb0ELb0ELb0ELb0ELb0ELb0ELb1EEEvNS_16Flash_fwd_paramsE,"a",@progbits
	.sectionflags	@""
	.align	4
.nv.constant0._ZN5flash24flash_fwd_splitkv_kernelI23Flash_fwd_kernel_traitsILi128ELi64ELi128ELi4ELb0ELb0EN7cutlass6half_tE19Flash_kernel_traitsILi128ELi64ELi128ELi4ES3_EELb1ELb0ELb0ELb0ELb0ELb0ELb0ELb1EEEvNS_16Flash_fwd_paramsE:
	.zero		1360


//--------------------- .nv.constant0._ZN5flash24flash_fwd_splitkv_kernelI23Flash_fwd_kernel_traitsILi128ELi64ELi128ELi4ELb0ELb0EN7cutlass6half_tE19Flash_kernel_traitsILi128ELi64ELi128ELi4ES3_EELb1ELb0ELb0ELb0ELb0ELb1ELb0ELb1EEEvNS_16Flash_fwd_paramsE --------------------------
	.section	.nv.constant0._ZN5flash24flash_fwd_splitkv_kernelI23Flash_fwd_kernel_traitsILi128ELi64ELi128ELi4ELb0ELb0EN7cutlass6half_tE19Flash_kernel_traitsILi128ELi64ELi128ELi4ES3_EELb1ELb0ELb0ELb0ELb0ELb1ELb0ELb1EEEvNS_16Flash_fwd_paramsE,"a",@progbits
	.sectionflags	@""
	.align	4
.nv.constant0._ZN5flash24flash_fwd_splitkv_kernelI23Flash_fwd_kernel_traitsILi128ELi64ELi128ELi4ELb0ELb0EN7cutlass6half_tE19Flash_kernel_traitsILi128ELi64ELi128ELi4ES3_EELb1ELb0ELb0ELb0ELb0ELb1ELb0ELb1EEEvNS_16Flash_fwd_paramsE:
	.zero		1360


//--------------------- .nv.constant0._ZN5flash24flash_fwd_splitkv_kernelI23Flash_fwd_kernel_traitsILi128ELi64ELi128ELi4ELb0ELb0EN7cutlass6half_tE19Flash_kernel_traitsILi128ELi64ELi128ELi4ES3_EELb1ELb0ELb0ELb0ELb0ELb0ELb1ELb0EEEvNS_16Flash_fwd_paramsE --------------------------
	.section	.nv.constant0._ZN5flash24flash_fwd_splitkv_kernelI23Flash_fwd_kernel_traitsILi128ELi64ELi128ELi4ELb0ELb0EN7cutlass6half_tE19Flash_kernel_traitsILi128ELi64ELi128ELi4ES3_EELb1ELb0ELb0ELb0ELb0ELb0ELb1ELb0EEEvNS_16Flash_fwd_paramsE,"a",@progbits
	.sectionflags	@""
	.align	4
.nv.constant0._ZN5flash24flash_fwd_splitkv_kernelI23Flash_fwd_kernel_traitsILi128ELi64ELi128ELi4ELb0ELb0EN7cutlass6half_tE19Flash_kernel_traitsILi128ELi64ELi128ELi4ES3_EELb1ELb0ELb0ELb0ELb0ELb0ELb1ELb0EEEvNS_16Flash_fwd_paramsE:
	.zero		1360


//--------------------- .nv.constant0._ZN5flash24flash_fwd_splitkv_kernelI23Flash_fwd_kernel_traitsILi128ELi64ELi128ELi4ELb0ELb0EN7cutlass6half_tE19Flash_kernel_traitsILi128ELi64ELi128ELi4ES3_EELb1ELb0ELb0ELb0ELb0ELb1ELb1ELb0EEEvNS_16Flash_fwd_paramsE --------------------------
	.section	.nv.constant0._ZN5flash24flash_fwd_splitkv_kernelI23Flash_fwd_kernel_traitsILi128ELi64ELi128ELi4ELb0ELb0EN7cutlass6half_tE19Flash_kernel_traitsILi128ELi64ELi128ELi4ES3_EELb1ELb0ELb0ELb0ELb0ELb1ELb1ELb0EEEvNS_16Flash_fwd_paramsE,"a",@progbits
	.sectionflags	@""
	.align	4
.nv.constant0._ZN5flash24flash_fwd_splitkv_kernelI23Flash_fwd_kernel_traitsILi128ELi64ELi128ELi4ELb0ELb0EN7cutlass6half_tE19Flash_kernel_traitsILi128ELi64ELi128ELi4ES3_EELb1ELb0ELb0ELb0ELb0ELb1ELb1ELb0EEEvNS_16Flash_fwd_paramsE:
	.zero		1360


//--------------------- .nv.constant0._ZN5flash24flash_fwd_splitkv_kernelI23Flash_fwd_kernel_traitsILi128ELi64ELi128ELi4ELb0ELb0EN7cutlass6half_tE19Flash_kernel_traitsILi128ELi64ELi128ELi4ES3_EELb1ELb0ELb0ELb0ELb0ELb0ELb1ELb1EEEvNS_16Flash_fwd_paramsE --------------------------
	.section	.nv.constant0._ZN5flash24flash_fwd_splitkv_kernelI23Flash_fwd_kernel_traitsILi128ELi64ELi128ELi4ELb0ELb0EN7cutlass6half_tE19Flash_kernel_traitsILi128ELi64ELi128ELi4ES3_EELb1ELb0ELb0ELb0ELb0ELb0ELb1ELb1EEEvNS_16Flash_fwd_paramsE,"a",@progbits
	.sectionflags	@""
	.align	4
.nv.constant0._ZN5flash24flash_fwd_splitkv_kernelI23Flash_fwd_kernel_traitsILi128ELi64ELi128ELi4ELb0ELb0EN7cutlass6half_tE19Flash_kernel_traitsILi128ELi64ELi128ELi4ES3_EELb1ELb0ELb0ELb0ELb0ELb0ELb1ELb1EEEvNS_16Flash_fwd_paramsE:
	.zero		1360


//--------------------- .nv.constant0._ZN5flash24flash_fwd_splitkv_kernelI23Flash_fwd_kernel_traitsILi128ELi64ELi128ELi4ELb0ELb0EN7cutlass6half_tE19Flash_kernel_traitsILi128ELi64ELi128ELi4ES3_EELb1ELb0ELb0ELb0ELb0ELb1ELb1ELb1EEEvNS_16Flash_fwd_paramsE --------------------------
	.section	.nv.constant0._ZN5flash24flash_fwd_splitkv_kernelI23Flash_fwd_kernel_traitsILi128ELi64ELi128ELi4ELb0ELb0EN7cutlass6half_tE19Flash_kernel_traitsILi128ELi64ELi128ELi4ES3_EELb1ELb0ELb0ELb0ELb0ELb1ELb1ELb1EEEvNS_16Flash_fwd_paramsE,"a",@progbits
	.sectionflags	@""
	.align	4
.nv.constant0._ZN5flash24flash_fwd_splitkv_kernelI23Flash_fwd_kernel_traitsILi128ELi64ELi128ELi4ELb0ELb0EN7cutlass6half_tE19Flash_kernel_traitsILi128ELi64ELi128ELi4ES3_EELb1ELb0ELb0ELb0ELb0ELb1ELb1ELb1EEEvNS_16Flash_fwd_paramsE:
	.zero		1360


//--------------------- .nv.constant0._ZN5flash24flash_fwd_splitkv_kernelI23Flash_fwd_kernel_traitsILi128ELi64ELi128ELi4ELb0ELb0EN7cutlass6half_tE19Flash_kernel_traitsILi128ELi64ELi128ELi4ES3_EELb1ELb0ELb0ELb1ELb1ELb0ELb0ELb0EEEvNS_16Flash_fwd_paramsE --------------------------
	.section	.nv.constant0._ZN5flash24flash_fwd_splitkv_kernelI23Flash_fwd_kernel_traitsILi128ELi64ELi128ELi4ELb0ELb0EN7cutlass6half_tE19Flash_kernel_traitsILi128ELi64ELi128ELi4ES3_EELb1ELb0ELb0ELb1ELb1ELb0ELb0ELb0EEEvNS_16Flash_fwd_paramsE,"a",@progbits
	.sectionflags	@""
	.align	4
.nv.constant0._ZN5flash24flash_fwd_splitkv_kernelI23Flash_fwd_kernel_traitsILi128ELi64ELi128ELi4ELb0ELb0EN7cutlass6half_tE19Flash_kernel_traitsILi128ELi64ELi128ELi4ES3_EELb1ELb0ELb0ELb1ELb1ELb0ELb0ELb0EEEvNS_16Flash_fwd_paramsE:
	.zero		1360


//--------------------- .nv.constant0._ZN5flash24flash_fwd_splitkv_kernelI23Flash_fwd_kernel_traitsILi128ELi64ELi128ELi4ELb0ELb0EN7cutlass6half_tE19Flash_kernel_traitsILi128ELi64ELi128ELi4ES3_EELb1ELb0ELb0ELb1ELb1ELb1ELb0ELb0EEEvNS_16Flash_fwd_paramsE --------------------------
	.section	.nv.constant0._ZN5flash24flash_fwd_splitkv_kernelI23Flash_fwd_kernel_traitsILi128ELi64ELi128ELi4ELb0ELb0EN7cutlass6half_tE19Flash_kernel_traitsILi128ELi64ELi128ELi4ES3_EELb1ELb0ELb0ELb1ELb1ELb1ELb0ELb0EEEvNS_16Flash_fwd_paramsE,"a",@progbits
	.sectionflags	@""
	.align	4
.nv.constant0._ZN5flash24flash_fwd_splitkv_kernelI23Flash_fwd_kernel_traitsILi128ELi64ELi128ELi4ELb0ELb0EN7cutlass6half_tE19Flash_kernel_traitsILi128ELi64ELi128ELi4ES3_EELb1ELb0ELb0ELb1ELb1ELb1ELb0ELb0EEEvNS_16Flash_fwd_paramsE:
	.zero		1360


//--------------------- .nv.constant0._ZN5flash24flash_fwd_splitkv_kernelI23Flash_fwd_kernel_traitsILi128ELi64ELi128ELi4ELb0ELb0EN7cutlass6half_tE19Flash_kernel_traitsILi128ELi64ELi128ELi4ES3_EELb1ELb0ELb0ELb1ELb1ELb0ELb1ELb0EEEvNS_16Flash_fwd_paramsE --------------------------
	.section	.nv.constant0._ZN5flash24flash_fwd_splitkv_kernelI23Flash_fwd_kernel_traitsILi128ELi64ELi128ELi4ELb0ELb0EN7cutlass6half_tE19Flash_kernel_traitsILi128ELi64ELi128ELi4ES3_EELb1ELb0ELb0ELb1ELb1ELb0ELb1ELb0EEEvNS_16Flash_fwd_paramsE,"a",@progbits
	.sectionflags	@""
	.align	4
.nv.constant0._ZN5flash24flash_fwd_splitkv_kernelI23Flash_fwd_kernel_traitsILi128ELi64ELi128ELi4ELb0ELb0EN7cutlass6half_tE19Flash_kernel_traitsILi128ELi64ELi128ELi4ES3_EELb1ELb0ELb0ELb1ELb1ELb0ELb1ELb0EEEvNS_16Flash_fwd_paramsE:
	.zero		1360


//--------------------- .nv.constant0._ZN5flash24flash_fwd_splitkv_kernelI23Flash_fwd_kernel_traitsILi128ELi64ELi128ELi4ELb0ELb0EN7cutlass6half_tE19Flash_kernel_traitsILi128ELi64ELi128ELi4ES3_EELb1ELb0ELb0ELb1ELb1ELb1ELb1ELb0EEEvNS_16Flash_fwd_paramsE --------------------------
	.section	.nv.constant0._ZN5flash24flash_fwd_splitkv_kernelI23Flash_fwd_kernel_traitsILi128ELi64ELi128ELi4ELb0ELb0EN7cutlass6half_tE19Flash_kernel_traitsILi128ELi64ELi128ELi4ES3_EELb1ELb0ELb0ELb1ELb1ELb1ELb1ELb0EEEvNS_16Flash_fwd_paramsE,"a",@progbits
	.sectionflags	@""
	.align	4
.nv.constant0._ZN5flash24flash_fwd_splitkv_kernelI23Flash_fwd_kernel_traitsILi128ELi64ELi128ELi4ELb0ELb0EN7cutlass6half_tE19Flash_kernel_traitsILi128ELi64ELi128ELi4ES3_EELb1ELb0ELb0ELb1ELb1ELb1ELb1ELb0EEEvNS_16Flash_fwd_paramsE:
	.zero		1360


//--------------------- .nv.constant0._ZN5flash24flash_fwd_splitkv_kernelI23Flash_fwd_kernel_traitsILi128ELi64ELi128ELi4ELb0ELb0EN7cutlass6half_tE19Flash_kernel_traitsILi128ELi64ELi128ELi4ES3_EELb1ELb0ELb0ELb0ELb1ELb0ELb0ELb0EEEvNS_16Flash_fwd_paramsE --------------------------
	.section	.nv.constant0._ZN5flash24flash_fwd_splitkv_kernelI23Flash_fwd_kernel_traitsILi128ELi64ELi128ELi4ELb0ELb0EN7cutlass6half_tE19Flash_kernel_traitsILi128ELi64ELi128ELi4ES3_EELb1ELb0ELb0ELb0ELb1ELb0ELb0ELb0EEEvNS_16Flash_fwd_paramsE,"a",@progbits
	.sectionflags	@""
	.align	4
.nv.constant0._ZN5flash24flash_fwd_splitkv_kernelI23Flash_fwd_kernel_traitsILi128ELi64ELi128ELi4ELb0ELb0EN7cutlass6half_tE19Flash_kernel_traitsILi128ELi64ELi128ELi4ES3_EELb1ELb0ELb0ELb0ELb1ELb0ELb0ELb0EEEvNS_16Flash_fwd_paramsE:
	.zero		1360


//--------------------- .nv.constant0._ZN5flash24flash_fwd_splitkv_kernelI23Flash_fwd_kernel_traitsILi128ELi64ELi128ELi4ELb0ELb0EN7cutlass6half_tE19Flash_kernel_traitsILi128ELi64ELi128ELi4ES3_EELb1ELb0ELb0ELb0ELb1ELb1ELb0ELb0EEEvNS_16Flash_fwd_paramsE --------------------------
	.section	.nv.constant0._ZN5flash24flash_fwd_splitkv_kernelI23Flash_fwd_kernel_traitsILi128ELi64ELi128ELi4ELb0ELb0EN7cutlass6half_tE19Flash_kernel_traitsILi128ELi64ELi128ELi4ES3_EELb1ELb0ELb0ELb0ELb1ELb1ELb0ELb0EEEvNS_16Flash_fwd_paramsE,"a",@progbits
	.sectionflags	@""
	.align	4
.nv.constant0._ZN5flash24flash_fwd_splitkv_kernelI23Flash_fwd_kernel_traitsILi128ELi64ELi128ELi4ELb0ELb0EN7cutlass6half_tE19Flash_kernel_traitsILi128ELi64ELi128ELi4ES3_EELb1ELb0ELb0ELb0ELb1ELb1ELb0ELb0EEEvNS_16Flash_fwd_paramsE:
	.zero		1360


//--------------------- .nv.constant0._ZN5flash24flash_fwd_splitkv_kernelI23Flash_fwd_kernel_traitsILi128ELi64ELi128ELi4ELb0ELb0EN7cutlass6half_tE19Flash_kernel_traitsILi128ELi64ELi128ELi4ES3_EELb1ELb0ELb1ELb0ELb0ELb0ELb0ELb0EEEvNS_16Flash_fwd_paramsE --------------------------
	.section	.nv.constant0._ZN5flash24flash_fwd_splitkv_kernelI23Flash_fwd_kernel_traitsILi128ELi64ELi128ELi4ELb0ELb0EN7cutlass6half_tE19Flash_kernel_traitsILi128ELi64ELi128ELi4ES3_EELb1ELb0ELb1ELb0ELb0ELb0ELb0ELb0EEEvNS_16Flash_fwd_paramsE,"a",@progbits
	.sectionflags	@""
	.align	4
.nv.constant0._ZN5flash24flash_fwd_splitkv_kernelI23Flash_fwd_kernel_traitsILi128ELi64ELi128ELi4ELb0ELb0EN7cutlass6half_tE19Flash_kernel_traitsILi128ELi64ELi128ELi4ES3_EELb1ELb0ELb1ELb0ELb0ELb0ELb0ELb0EEEvNS_16Flash_fwd_paramsE:
	.zero		1360


//--------------------- .nv.constant0._ZN5flash24flash_fwd_splitkv_kernelI23Flash_fwd_kernel_traitsILi128ELi64ELi128ELi4ELb0ELb0EN7cutlass6half_tE19Flash_kernel_traitsILi128ELi64ELi128ELi4ES3_EELb1ELb0ELb1ELb0ELb0ELb1ELb0ELb0EEEvNS_16Flash_fwd_paramsE --------------------------
	.section	.nv.constant0._ZN5flash24flash_fwd_splitkv_kernelI23Flash_fwd_kernel_traitsILi128ELi64ELi128ELi4ELb0ELb0EN7cutlass6half_tE19Flash_kernel_traitsILi128ELi64ELi128ELi4ES3_EELb1ELb0ELb1ELb0ELb0ELb1ELb0ELb0EEEvNS_16Flash_fwd_paramsE,"a",@progbits
	.sectionflags	@""
	.align	4
.nv.constant0._ZN5flash24flash_fwd_splitkv_kernelI23Flash_fwd_kernel_traitsILi128ELi64ELi128ELi4ELb0ELb0EN7cutlass6half_tE19Flash_kernel_traitsILi128ELi64ELi128ELi4ES3_EELb1ELb0ELb1ELb0ELb0ELb1ELb0ELb0EEEvNS_16Flash_fwd_paramsE:
	.zero		1360


//--------------------- .nv.constant0._ZN5flash24flash_fwd_splitkv_kernelI23Flash_fwd_kernel_traitsILi128ELi64ELi128ELi4ELb0ELb0EN7cutlass6half_tE19Flash_kernel_traitsILi128ELi64ELi128ELi4ES3_EELb1ELb0ELb0ELb0ELb1ELb0ELb0ELb1EEEvNS_16Flash_fwd_paramsE --------------------------
	.section	.nv.constant0._ZN5flash24flash_fwd_splitkv_kernelI23Flash_fwd_kernel_traitsILi128ELi64ELi128ELi4ELb0ELb0EN7cutlass6half_tE19Flash_kernel_traitsILi128ELi64ELi128ELi4ES3_EELb1ELb0ELb0ELb0ELb1ELb0ELb0ELb1EEEvNS_16Flash_fwd_paramsE,"a",@progbits
	.sectionflags	@""
	.align	4
.nv.constant0._ZN5flash24flash_fwd_splitkv_kernelI23Flash_fwd_kernel_traitsILi128ELi64ELi128ELi4ELb0ELb0EN7cutlass6half_tE19Flash_kernel_traitsILi128ELi64ELi128ELi4ES3_EELb1ELb0ELb0ELb0ELb1ELb0ELb0ELb1EEEvNS_16Flash_fwd_paramsE:
	.zero		1360


//--------------------- .nv.constant0._ZN5flash24flash_fwd_splitkv_kernelI23Flash_fwd_kernel_traitsILi128ELi64ELi128ELi4ELb0ELb0EN7cutlass6half_tE19Flash_kernel_traitsILi128ELi64ELi128ELi4ES3_EELb1ELb0ELb0ELb0ELb1ELb1ELb0ELb1EEEvNS_16Flash_fwd_paramsE --------------------------
	.section	.nv.constant0._ZN5flash24flash_fwd_splitkv_kernelI23Flash_fwd_kernel_traitsILi128ELi64ELi128ELi4ELb0ELb0EN7cutlass6half_tE19Flash_kernel_traitsILi128ELi64ELi128ELi4ES3_EELb1ELb0ELb0ELb0ELb1ELb1ELb0ELb1EEEvNS_16Flash_fwd_paramsE,"a",@progbits
	.sectionflags	@""
	.align	4
.nv.constant0._ZN5flash24flash_fwd_splitkv_kernelI23Flash_fwd_kernel_traitsILi128ELi64ELi128ELi4ELb0ELb0EN7cutlass6half_tE19Flash_kernel_traitsILi128ELi64ELi128ELi4ES3_EELb1ELb0ELb0ELb0ELb1ELb1ELb0ELb1EEEvNS_16Flash_fwd_paramsE:
	.zero		1360


//--------------------- .nv.constant0._ZN5flash24flash_fwd_splitkv_kernelI23Flash_fwd_kernel_traitsILi128ELi64ELi128ELi4ELb0ELb0EN7cutlass6half_tE19Flash_kernel_traitsILi128ELi64ELi128ELi4ES3_EELb1ELb0ELb1ELb0ELb0ELb0ELb0ELb1EEEvNS_16Flash_fwd_paramsE --------------------------
	.section	.nv.constant0._ZN5flash24flash_fwd_splitkv_kernelI23Flash_fwd_kernel_traitsILi128ELi64ELi128ELi4ELb0ELb0EN7cutlass6half_tE19Flash_kernel_traitsILi128ELi64ELi128ELi4ES3_EELb1ELb0ELb1ELb0ELb0ELb0ELb0ELb1EEEvNS_16Flash_fwd_paramsE,"a",@progbits
	.sectionflags	@""
	.align	4
.nv.constant0._ZN5flash24flash_fwd_splitkv_kernelI23Flash_fwd_kernel_traitsILi128ELi64ELi128ELi4ELb0ELb0EN7cutlass6half_tE19Flash_kernel_traitsILi128ELi64ELi128ELi4ES3_EELb1ELb0ELb1ELb0ELb0ELb0ELb0ELb1EEEvNS_16Flash_fwd_paramsE:
	.zero		1360


//--------------------- .nv.constant0._ZN5flash24flash_fwd_splitkv_kernelI23Flash_fwd_kernel_traitsILi128ELi64ELi128ELi4ELb0ELb0EN7cutlass6half_tE19Flash_kernel_traitsILi128ELi64ELi128ELi4ES3_EELb1ELb0ELb1ELb0ELb0ELb1ELb0ELb1EEEvNS_16Flash_fwd_paramsE --------------------------
	.section	.nv.constant0._ZN5flash24flash_fwd_splitkv_kernelI23Flash_fwd_kernel_traitsILi128ELi64ELi128ELi4ELb0ELb0EN7cutlass6half_tE19Flash_kernel_traitsILi128ELi64ELi128ELi4ES3_EELb1ELb0ELb1ELb0ELb0ELb1ELb0ELb1EEEvNS_16Flash_fwd_paramsE,"a",@progbits
	.sectionflags	@""
	.align	4
.nv.constant0._ZN5flash24flash_fwd_splitkv_kernelI23Flash_fwd_kernel_traitsILi128ELi64ELi128ELi4ELb0ELb0EN7cutlass6half_tE19Flash_kernel_traitsILi128ELi64ELi128ELi4ES3_EELb1ELb0ELb1ELb0ELb0ELb1ELb0ELb1EEEvNS_16Flash_fwd_paramsE:
	.zero		1360


//--------------------- .nv.constant0._ZN5flash24flash_fwd_splitkv_kernelI23Flash_fwd_kernel_traitsILi128ELi64ELi128ELi4ELb0ELb0EN7cutlass6half_tE19Flash_kernel_traitsILi128ELi64ELi128ELi4ES3_EELb1ELb0ELb0ELb0ELb1ELb0ELb1ELb0EEEvNS_16Flash_fwd_paramsE --------------------------
	.section	.nv.constant0._ZN5flash24flash_fwd_splitkv_kernelI23Flash_fwd_kernel_traitsILi128ELi64ELi128ELi4ELb0ELb0EN7cutlass6half_tE19Flash_kernel_traitsILi128ELi64ELi128ELi4ES3_EELb1ELb0ELb0ELb0ELb1ELb0ELb1ELb0EEEvNS_16Flash_fwd_paramsE,"a",@progbits
	.sectionflags	@""
	.align	4
.nv.constant0._ZN5flash24flash_fwd_splitkv_kernelI23Flash_fwd_kernel_traitsILi128ELi64ELi128ELi4ELb0ELb0EN7cutlass6half_tE19Flash_kernel_traitsILi128ELi64ELi128ELi4ES3_EELb1ELb0ELb0ELb0ELb1ELb0ELb1ELb0EEEvNS_16Flash_fwd_paramsE:
	.zero		1360


//--------------------- .nv.constant0._ZN5flash24flash_fwd_splitkv_kernelI23Flash_fwd_kernel_traitsILi128ELi64ELi128ELi4ELb0ELb0EN7cutlass6half_tE19Flash_kernel_traitsILi128ELi64ELi128ELi4ES3_EELb1ELb0ELb0ELb0ELb1ELb1ELb1ELb0EEEvNS_16Flash_fwd_paramsE --------------------------
	.section	.nv.constant0._ZN5flash24flash_fwd_splitkv_kernelI23Flash_fwd_kernel_traitsILi128ELi64ELi128ELi4ELb0ELb0EN7cutlass6half_tE19Flash_kernel_traitsILi128ELi64ELi128ELi4ES3_EELb1ELb0ELb0ELb0ELb1ELb1ELb1ELb0EEEvNS_16Flash_fwd_paramsE,"a",@progbits
	.sectionflags	@""
	.align	4
.nv.constant0._ZN5flash24flash_fwd_splitkv_kernelI23Flash_fwd_kernel_traitsILi128ELi64ELi128ELi4ELb0ELb0EN7cutlass6half_tE19Flash_kernel_traitsILi128ELi64ELi128ELi4ES3_EELb1ELb0ELb0ELb0ELb1ELb1ELb1ELb0EEEvNS_16Flash_fwd_paramsE:
	.zero		1360


//--------------------- .nv.constant0._ZN5flash24flash_fwd_splitkv_kernelI23Flash_fwd_kernel_traitsILi128ELi64ELi128ELi4ELb0ELb0EN7cutlass6half_tE19Flash_kernel_traitsILi128ELi64ELi128ELi4ES3_EELb1ELb0ELb1ELb0ELb0ELb0ELb1ELb0EEEvNS_16Flash_fwd_paramsE --------------------------
	.section	.nv.constant0._ZN5flash24flash_fwd_splitkv_kernelI23Flash_fwd_kernel_traitsILi128ELi64ELi128ELi4ELb0ELb0EN7cutlass6half_tE19Flash_kernel_traitsILi128ELi64ELi128ELi4ES3_EELb1ELb0ELb1ELb0ELb0ELb0ELb1ELb0EEEvNS_16Flash_fwd_paramsE,"a",@progbits
	.sectionflags	@""
	.align	4
.nv.constant0._ZN5flash24flash_fwd_splitkv_kernelI23Flash_fwd_kernel_traitsILi128ELi64ELi128ELi4ELb0ELb0EN7cutlass6half_tE19Flash_kernel_traitsILi128ELi64ELi128ELi4ES3_EELb1ELb0ELb1ELb0ELb0ELb0ELb1ELb0EEEvNS_16Flash_fwd_paramsE:
	.zero		1360


//--------------------- .nv.constant0._ZN5flash24flash_fwd_splitkv_kernelI23Flash_fwd_kernel_traitsILi128ELi64ELi128ELi4ELb0ELb0EN7cutlass6half_tE19Flash_kernel_traitsILi128ELi64ELi128ELi4ES3_EELb1ELb0ELb1ELb0ELb0ELb1ELb1ELb0EEEvNS_16Flash_fwd_paramsE --------------------------
	.section	.nv.constant0._ZN5flash24flash_fwd_splitkv_kernelI23Flash_fwd_kernel_traitsILi128ELi64ELi128ELi4ELb0ELb0EN7cutlass6half_tE19Flash_kernel_traitsILi128ELi64ELi128ELi4ES3_EELb1ELb0ELb1ELb0ELb0ELb1ELb1ELb0EEEvNS_16Flash_fwd_paramsE,"a",@progbits
	.sectionflags	@""
	.align	4
.nv.constant0._ZN5flash24flash_fwd_splitkv_kernelI23Flash_fwd_kernel_traitsILi128ELi64ELi128ELi4ELb0ELb0EN7cutlass6half_tE19Flash_kernel_traitsILi128ELi64ELi128ELi4ES3_EELb1ELb0ELb1ELb0ELb0ELb1ELb1ELb0EEEvNS_16Flash_fwd_paramsE:
	.zero		1360


//--------------------- .nv.constant0._ZN5flash24flash_fwd_splitkv_kernelI23Flash_fwd_kernel_traitsILi128ELi64ELi128ELi4ELb0ELb0EN7cutlass6half_tE19Flash_kernel_traitsILi128ELi64ELi128ELi4ES3_EELb1ELb0ELb0ELb0ELb1ELb0ELb1ELb1EEEvNS_16Flash_fwd_paramsE --------------------------
	.section	.nv.constant0._ZN5flash24flash_fwd_splitkv_kernelI23Flash_fwd_kernel_traitsILi128ELi64ELi128ELi4ELb0ELb0EN7cutlass6half_tE19Flash_kernel_traitsILi128ELi64ELi128ELi4ES3_EELb1ELb0ELb0ELb0ELb1ELb0ELb1ELb1EEEvNS_16Flash_fwd_paramsE,"a",@progbits
	.sectionflags	@""
	.align	4
.nv.constant0._ZN5flash24flash_fwd_splitkv_kernelI23Flash_fwd_kernel_traitsILi128ELi64ELi128ELi4ELb0ELb0EN7cutlass6half_tE19Flash_kernel_traitsILi128ELi64ELi128ELi4ES3_EELb1ELb0ELb0ELb0ELb1ELb0ELb1ELb1EEEvNS_16Flash_fwd_paramsE:
	.zero		1360


//--------------------- .nv.constant0._ZN5flash24flash_fwd_splitkv_kernelI23Flash_fwd_kernel_traitsILi128ELi64ELi128ELi4ELb0ELb0EN7cutlass6half_tE19Flash_kernel_traitsILi128ELi64ELi128ELi4ES3_EELb1ELb0ELb0ELb0ELb1ELb1ELb1ELb1EEEvNS_16Flash_fwd_paramsE --------------------------
	.section	.nv.constant0._ZN5flash24flash_fwd_splitkv_kernelI23Flash_fwd_kernel_traitsILi128ELi64ELi128ELi4ELb0ELb0EN7cutlass6half_tE19Flash_kernel_traitsILi128ELi64ELi128ELi4ES3_EELb1ELb0ELb0ELb0ELb1ELb1ELb1ELb1EEEvNS_16Flash_fwd_paramsE,"a",@progbits
	.sectionflags	@""
	.align	4
.nv.constant0._ZN5flash24flash_fwd_splitkv_kernelI23Flash_fwd_kernel_traitsILi128ELi64ELi128ELi4ELb0ELb0EN7cutlass6half_tE19Flash_kernel_traitsILi128ELi64ELi128ELi4ES3_EELb1ELb0ELb0ELb0ELb1ELb1ELb1ELb1EEEvNS_16Flash_fwd_paramsE:
	.zero		1360


//--------------------- .nv.constant0._ZN5flash24flash_fwd_splitkv_kernelI23Flash_fwd_kernel_traitsILi128ELi64ELi128ELi4ELb0ELb0EN7cutlass6half_tE19Flash_kernel_traitsILi128ELi64ELi128ELi4ES3_EELb1ELb0ELb1ELb0ELb0ELb0ELb1ELb1EEEvNS_16Flash_fwd_paramsE --------------------------
	.section	.nv.constant0._ZN5flash24flash_fwd_splitkv_kernelI23Flash_fwd_kernel_traitsILi128ELi64ELi128ELi4ELb0ELb0EN7cutlass6half_tE19Flash_kernel_traitsILi128ELi64ELi128ELi4ES3_EELb1ELb0ELb1ELb0ELb0ELb0ELb1ELb1EEEvNS_16Flash_fwd_paramsE,"a",@progbits
	.sectionflags	@""
	.align	4
.nv.constant0._ZN5flash24flash_fwd_splitkv_kernelI23Flash_fwd_kernel_traitsILi128ELi64ELi128ELi4ELb0ELb0EN7cutlass6half_tE19Flash_kernel_traitsILi128ELi64ELi128ELi4ES3_EELb1ELb0ELb1ELb0ELb0ELb0ELb1ELb1EEEvNS_16Flash_fwd_paramsE:
	.zero		1360


//--------------------- .nv.constant0._ZN5flash24flash_fwd_splitkv_kernelI23Flash_fwd_kernel_traitsILi128ELi64ELi128ELi4ELb0ELb0EN7cutlass6half_tE19Flash_kernel_traitsILi128ELi64ELi128ELi4ES3_EELb1ELb0ELb1ELb0ELb0ELb1ELb1ELb1EEEvNS_16Flash_fwd_paramsE --------------------------
	.section	.nv.constant0._ZN5flash24flash_fwd_splitkv_kernelI23Flash_fwd_kernel_traitsILi128ELi64ELi128ELi4ELb0ELb0EN7cutlass6half_tE19Flash_kernel_traitsILi128ELi64ELi128ELi4ES3_EELb1ELb0ELb1ELb0ELb0ELb1ELb1ELb1EEEvNS_16Flash_fwd_paramsE,"a",@progbits
	.sectionflags	@""
	.align	4
.nv.constant0._ZN5flash24flash_fwd_splitkv_kernelI23Flash_fwd_kernel_traitsILi128ELi64ELi128ELi4ELb0ELb0EN7cutlass6half_tE19Flash_kernel_traitsILi128ELi64ELi128ELi4ES3_EELb1ELb0ELb1ELb0ELb0ELb1ELb1ELb1EEEvNS_16Flash_fwd_paramsE:
	.zero		1360


//--------------------- .nv.constant0._ZN5flash32flash_fwd_splitkv_combine_kernelI23Flash_fwd_kernel_traitsILi128ELi64ELi64ELi4ELb0ELb0EN7cutlass6half_tE19Flash_kernel_traitsILi128ELi64ELi64ELi4ES3_EELi4ELi7ELb0EEEvNS_16Flash_fwd_paramsE --------------------------
	.section	.nv.constant0._ZN5flash32flash_fwd_splitkv_combine_kernelI23Flash_fwd_kernel_traitsILi128ELi64ELi64ELi4ELb0ELb0EN7cutlass6half_tE19Flash_kernel_traitsILi128ELi64ELi64ELi4ES3_EELi4ELi7ELb0EEEvNS_16Flash_fwd_paramsE,"a",@progbits
	.sectionflags	@""
	.align	4
.nv.constant0._ZN5flash32flash_fwd_splitkv_combine_kernelI23Flash_fwd_kernel_traitsILi128ELi64ELi64ELi4ELb0ELb0EN7cutlass6half_tE19Flash_kernel_traitsILi128ELi64ELi64ELi4ES3_EELi4ELi7ELb0EEEvNS_16Flash_fwd_paramsE:
	.zero		1360


//--------------------- .nv.constant0._ZN5flash32flash_fwd_splitkv_combine_kernelI23Flash_fwd_kernel_traitsILi128ELi64ELi64ELi4ELb0ELb0EN7cutlass6half_tE19Flash_kernel_traitsILi128ELi64ELi64ELi4ES3_EELi4ELi6ELb0EEEvNS_16Flash_fwd_paramsE --------------------------
	.section	.nv.constant0._ZN5flash32flash_fwd_splitkv_combine_kernelI23Flash_fwd_kernel_traitsILi128ELi64ELi64ELi4ELb0ELb0EN7cutlass6half_tE19Flash_kernel_traitsILi128ELi64ELi64ELi4ES3_EELi4ELi6ELb0EEEvNS_16Flash_fwd_paramsE,"a",@progbits
	.sectionflags	@""
	.align	4
.nv.constant0._ZN5flash32flash_fwd_splitkv_combine_kernelI23Flash_fwd_kernel_traitsILi128ELi64ELi64ELi4ELb0ELb0EN7cutlass6half_tE19Flash_kernel_traitsILi128ELi64ELi64ELi4ES3_EELi4ELi6ELb0EEEvNS_16Flash_fwd_paramsE:
	.zero		1360


//--------------------- .nv.constant0._ZN5flash32flash_fwd_splitkv_combine_kernelI23Flash_fwd_kernel_traitsILi128ELi64ELi64ELi4ELb0ELb0EN7cutlass6half_tE19Flash_kernel_traitsILi128ELi64ELi64ELi4ES3_EELi4ELi5ELb0EEEvNS_16Flash_fwd_paramsE --------------------------
	.section	.nv.constant0._ZN5flash32flash_fwd_splitkv_combine_kernelI23Flash_fwd_kernel_traitsILi128ELi64ELi64ELi4ELb0ELb0EN7cutlass6half_tE19Flash_kernel_traitsILi128ELi64ELi64ELi4ES3_EELi4ELi5ELb0EEEvNS_16Flash_fwd_paramsE,"a",@progbits
	.sectionflags	@""
	.align	4
.nv.constant0._ZN5flash32flash_fwd_splitkv_combine_kernelI23Flash_fwd_kernel_traitsILi128ELi64ELi64ELi4ELb0ELb0EN7cutlass6half_tE19Flash_kernel_traitsILi128ELi64ELi64ELi4ES3_EELi4ELi5ELb0EEEvNS_16Flash_fwd_paramsE:
	.zero		1360


//--------------------- .nv.constant0._ZN5flash32flash_fwd_splitkv_combine_kernelI23Flash_fwd_kernel_traitsILi128ELi64ELi64ELi4ELb0ELb0EN7cutlass6half_tE19Flash_kernel_traitsILi128ELi64ELi64ELi4ES3_EELi4ELi4ELb0EEEvNS_16Flash_fwd_paramsE --------------------------
	.section	.nv.constant0._ZN5flash32flash_fwd_splitkv_combine_kernelI23Flash_fwd_kernel_traitsILi128ELi64ELi64ELi4ELb0ELb0EN7cutlass6half_tE19Flash_kernel_traitsILi128ELi64ELi64ELi4ES3_EELi4ELi4ELb0EEEvNS_16Flash_fwd_paramsE,"a",@progbits
	.sectionflags	@""
	.align	4
.nv.constant0._ZN5flash32flash_fwd_splitkv_combine_kernelI23Flash_fwd_kernel_traitsILi128ELi64ELi64ELi4ELb0ELb0EN7cutlass6half_tE19Flash_kernel_traitsILi128ELi64ELi64ELi4ES3_EELi4ELi4ELb0EEEvNS_16Flash_fwd_paramsE:
	.zero		1360


//--------------------- .nv.constant0._ZN5flash32flash_fwd_splitkv_combine_kernelI23Flash_fwd_kernel_traitsILi128ELi64ELi64ELi4ELb0ELb0EN7cutlass6half_tE19Flash_kernel_traitsILi128ELi64ELi64ELi4ES3_EELi4ELi3ELb0EEEvNS_16Flash_fwd_paramsE --------------------------
	.section	.nv.constant0._ZN5flash32flash_fwd_splitkv_combine_kernelI23Flash_fwd_kernel_traitsILi128ELi64ELi64ELi4ELb0ELb0EN7cutlass6half_tE19Flash_kernel_traitsILi128ELi64ELi64ELi4ES3_EELi4ELi3ELb0EEEvNS_16Flash_fwd_paramsE,"a",@progbits
	.sectionflags	@""
	.align	4
.nv.constant0._ZN5flash32flash_fwd_splitkv_combine_kernelI23Flash_fwd_kernel_traitsILi128ELi64ELi64ELi4ELb0ELb0EN7cutlass6half_tE19Flash_kernel_traitsILi128ELi64ELi64ELi4ES3_EELi4ELi3ELb0EEEvNS_16Flash_fwd_paramsE:
	.zero		1360


//--------------------- .nv.constant0._ZN5flash32flash_fwd_splitkv_combine_kernelI23Flash_fwd_kernel_traitsILi128ELi64ELi64ELi4ELb0ELb0EN7cutlass6half_tE19Flash_kernel_traitsILi128ELi64ELi64ELi4ES3_EELi4ELi2ELb0EEEvNS_16Flash_fwd_paramsE --------------------------
	.section	.nv.constant0._ZN5flash32flash_fwd_splitkv_combine_kernelI23Flash_fwd_kernel_traitsILi128ELi64ELi64ELi4ELb0ELb0EN7cutlass6half_tE19Flash_kernel_traitsILi128ELi64ELi64ELi4ES3_EELi4ELi2ELb0EEEvNS_16Flash_fwd_paramsE,"a",@progbits
	.sectionflags	@""
	.align	4
.nv.constant0._ZN5flash32flash_fwd_splitkv_combine_kernelI23Flash_fwd_kernel_traitsILi128ELi64ELi64ELi4ELb0ELb0EN7cutlass6half_tE19Flash_kernel_traitsILi128ELi64ELi64ELi4ES3_EELi4ELi2ELb0EEEvNS_16Flash_fwd_paramsE:
	.zero		1360


//--------------------- .nv.constant0._ZN5flash32flash_fwd_splitkv_combine_kernelI23Flash_fwd_kernel_traitsILi128ELi64ELi64ELi4ELb0ELb0EN7cutlass6half_tE19Flash_kernel_traitsILi128ELi64ELi64ELi4ES3_EELi4ELi1ELb0EEEvNS_16Flash_fwd_paramsE --------------------------
	.section	.nv.constant0._ZN5flash32flash_fwd_splitkv_combine_kernelI23Flash_fwd_kernel_traitsILi128ELi64ELi64ELi4ELb0ELb0EN7cutlass6half_tE19Flash_kernel_traitsILi128ELi64ELi64ELi4ES3_EELi4ELi1ELb0EEEvNS_16Flash_fwd_paramsE,"a",@progbits
	.sectionflags	@""
	.align	4
.nv.constant0._ZN5flash32flash_fwd_splitkv_combine_kernelI23Flash_fwd_kernel_traitsILi128ELi64ELi64ELi4ELb0ELb0EN7cutlass6half_tE19Flash_kernel_traitsILi128ELi64ELi64ELi4ES3_EELi4ELi1ELb0EEEvNS_16Flash_fwd_paramsE:
	.zero		1360


//--------------------- .nv.constant0._ZN5flash32flash_fwd_splitkv_combine_kernelI23Flash_fwd_kernel_traitsILi128ELi64ELi64ELi4ELb0ELb0EN7cutlass6half_tE19Flash_kernel_traitsILi128ELi64ELi64ELi4ES3_EELi4ELi7ELb1EEEvNS_16Flash_fwd_paramsE --------------------------
	.section	.nv.constant0._ZN5flash32flash_fwd_splitkv_combine_kernelI23Flash_fwd_kernel_traitsILi128ELi64ELi64ELi4ELb0ELb0EN7cutlass6half_tE19Flash_kernel_traitsILi128ELi64ELi64ELi4ES3_EELi4ELi7ELb1EEEvNS_16Flash_fwd_paramsE,"a",@progbits
	.sectionflags	@""
	.align	4
.nv.constant0._ZN5flash32flash_fwd_splitkv_combine_kernelI23Flash_fwd_kernel_traitsILi128ELi64ELi64ELi4ELb0ELb0EN7cutlass6half_tE19Flash_kernel_traitsILi128ELi64ELi64ELi4ES3_EELi4ELi7ELb1EEEvNS_16Flash_fwd_paramsE:
	.zero		1360


//--------------------- .nv.constant0._ZN5flash32flash_fwd_splitkv_combine_kernelI23Flash_fwd_kernel_traitsILi128ELi64ELi64ELi4ELb0ELb0EN7cutlass6half_tE19Flash_kernel_traitsILi128ELi64ELi64ELi4ES3_EELi4ELi6ELb1EEEvNS_16Flash_fwd_paramsE --------------------------
	.section	.nv.constant0._ZN5flash32flash_fwd_splitkv_combine_kernelI23Flash_fwd_kernel_traitsILi128ELi64ELi64ELi4ELb0ELb0EN7cutlass6half_tE19Flash_kernel_traitsILi128ELi64ELi64ELi4ES3_EELi4ELi6ELb1EEEvNS_16Flash_fwd_paramsE,"a",@progbits
	.sectionflags	@""
	.align	4
.nv.constant0._ZN5flash32flash_fwd_splitkv_combine_kernelI23Flash_fwd_kernel_traitsILi128ELi64ELi64ELi4ELb0ELb0EN7cutlass6half_tE19Flash_kernel_traitsILi128ELi64ELi64ELi4ES3_EELi4ELi6ELb1EEEvNS_16Flash_fwd_paramsE:
	.zero		1360


//--------------------- .nv.constant0._ZN5flash32flash_fwd_splitkv_combine_kernelI23Flash_fwd_kernel_traitsILi128ELi64ELi64ELi4ELb0ELb0EN7cutlass6half_tE19Flash_kernel_traitsILi128ELi64ELi64ELi4ES3_EELi4ELi5ELb1EEEvNS_16Flash_fwd_paramsE --------------------------
	.section	.nv.constant0._ZN5flash32flash_fwd_splitkv_combine_kernelI23Flash_fwd_kernel_traitsILi128ELi64ELi64ELi4ELb0ELb0EN7cutlass6half_tE19Flash_kernel_traitsILi128ELi64ELi64ELi4ES3_EELi4ELi5ELb1EEEvNS_16Flash_fwd_paramsE,"a",@progbits
	.sectionflags	@""
	.align	4
.nv.constant0._ZN5flash32flash_fwd_splitkv_combine_kernelI23Flash_fwd_kernel_traitsILi128ELi64ELi64ELi4ELb0ELb0EN7cutlass6half_tE19Flash_kernel_traitsILi128ELi64ELi64ELi4ES3_EELi4ELi5ELb1EEEvNS_16Flash_fwd_paramsE:
	.zero		1360


//--------------------- .nv.constant0._ZN5flash32flash_fwd_splitkv_combine_kernelI23Flash_fwd_kernel_traitsILi128ELi64ELi64ELi4ELb0ELb0EN7cutlass6half_tE19Flash_kernel_traitsILi128ELi64ELi64ELi4ES3_EELi4ELi4ELb1EEEvNS_16Flash_fwd_paramsE --------------------------
	.section	.nv.constant0._ZN5flash32flash_fwd_splitkv_combine_kernelI23Flash_fwd_kernel_traitsILi128ELi64ELi64ELi4ELb0ELb0EN7cutlass6half_tE19Flash_kernel_traitsILi128ELi64ELi64ELi4ES3_EELi4ELi4ELb1EEEvNS_16Flash_fwd_paramsE,"a",@progbits
	.sectionflags	@""
	.align	4
.nv.constant0._ZN5flash32flash_fwd_splitkv_combine_kernelI23Flash_fwd_kernel_traitsILi128ELi64ELi64ELi4ELb0ELb0EN7cutlass6half_tE19Flash_kernel_traitsILi128ELi64ELi64ELi4ES3_EELi4ELi4ELb1EEEvNS_16Flash_fwd_paramsE:
	.zero		1360


//--------------------- .nv.constant0._ZN5flash32flash_fwd_splitkv_combine_kernelI23Flash_fwd_kernel_traitsILi128ELi64ELi64ELi4ELb0ELb0EN7cutlass6half_tE19Flash_kernel_traitsILi128ELi64ELi64ELi4ES3_EELi4ELi3ELb1EEEvNS_16Flash_fwd_paramsE --------------------------
	.section	.nv.constant0._ZN5flash32flash_fwd_splitkv_combine_kernelI23Flash_fwd_kernel_traitsILi128ELi64ELi64ELi4ELb0ELb0EN7cutlass6half_tE19Flash_kernel_traitsILi128ELi64ELi64ELi4ES3_EELi4ELi3ELb1EEEvNS_16Flash_fwd_paramsE,"a",@progbits
	.sectionflags	@""
	.align	4
.nv.constant0._ZN5flash32flash_fwd_splitkv_combine_kernelI23Flash_fwd_kernel_traitsILi128ELi64ELi64ELi4ELb0ELb0EN7cutlass6half_tE19Flash_kernel_traitsILi128ELi64ELi64ELi4ES3_EELi4ELi3ELb1EEEvNS_16Flash_fwd_paramsE:
	.zero		1360


//--------------------- .nv.constant0._ZN5flash32flash_fwd_splitkv_combine_kernelI23Flash_fwd_kernel_traitsILi128ELi64ELi64ELi4ELb0ELb0EN7cutlass6half_tE19Flash_kernel_traitsILi128ELi64ELi64ELi4ES3_EELi4ELi2ELb1EEEvNS_16Flash_fwd_paramsE --------------------------
	.section	.nv.constant0._ZN5flash32flash_fwd_splitkv_combine_kernelI23Flash_fwd_kernel_traitsILi128ELi64ELi64ELi4ELb0ELb0EN7cutlass6half_tE19Flash_kernel_traitsILi128ELi64ELi64ELi4ES3_EELi4ELi2ELb1EEEvNS_16Flash_fwd_paramsE,"a",@progbits
	.sectionflags	@""
	.align	4
.nv.constant0._ZN5flash32flash_fwd_splitkv_combine_kernelI23Flash_fwd_kernel_traitsILi128ELi64ELi64ELi4ELb0ELb0EN7cutlass6half_tE19Flash_kernel_traitsILi128ELi64ELi64ELi4ES3_EELi4ELi2ELb1EEEvNS_16Flash_fwd_paramsE:
	.zero		1360


//--------------------- .nv.constant0._ZN5flash32flash_fwd_splitkv_combine_kernelI23Flash_fwd_kernel_traitsILi128ELi64ELi64ELi4ELb0ELb0EN7cutlass6half_tE19Flash_kernel_traitsILi128ELi64ELi64ELi4ES3_EELi4ELi1ELb1EEEvNS_16Flash_fwd_paramsE --------------------------
	.section	.nv.constant0._ZN5flash32flash_fwd_splitkv_combine_kernelI23Flash_fwd_kernel_traitsILi128ELi64ELi64ELi4ELb0ELb0EN7cutlass6half_tE19Flash_kernel_traitsILi128ELi64ELi64ELi4ES3_EELi4ELi1ELb1EEEvNS_16Flash_fwd_paramsE,"a",@progbits
	.sectionflags	@""
	.align	4
.nv.constant0._ZN5flash32flash_fwd_splitkv_combine_kernelI23Flash_fwd_kernel_traitsILi128ELi64ELi64ELi4ELb0ELb0EN7cutlass6half_tE19Flash_kernel_traitsILi128ELi64ELi64ELi4ES3_EELi4ELi1ELb1EEEvNS_16Flash_fwd_paramsE:
	.zero		1360


//--------------------- .nv.constant0._ZN5flash24flash_fwd_splitkv_kernelI23Flash_fwd_kernel_traitsILi128ELi64ELi64ELi4ELb0ELb0EN7cutlass6half_tE19Flash_kernel_traitsILi128ELi64ELi64ELi4ES3_EELb1ELb0ELb0ELb0ELb0ELb0ELb0ELb0EEEvNS_16Flash_fwd_paramsE --------------------------
	.section	.nv.constant0._ZN5flash24flash_fwd_splitkv_kernelI23Flash_fwd_kernel_traitsILi128ELi64ELi64ELi4ELb0ELb0EN7cutlass6half_tE19Flash_kernel_traitsILi128ELi64ELi64ELi4ES3_EELb1ELb0ELb0ELb0ELb0ELb0ELb0ELb0EEEvNS_16Flash_fwd_paramsE,"a",@progbits
	.sectionflags	@""
	.align	4
.nv.constant0._ZN5flash24flash_fwd_splitkv_kernelI23Flash_fwd_kernel_traitsILi128ELi64ELi64ELi4ELb0ELb0EN7cutlass6half_tE19Flash_kernel_traitsILi128ELi64ELi64ELi4ES3_EELb1ELb0ELb0ELb0ELb0ELb0ELb0ELb0EEEvNS_16Flash_fwd_paramsE:
	.zero		1360


//--------------------- .nv.constant0._ZN5flash24flash_fwd_splitkv_kernelI23Flash_fwd_kernel_traitsILi128ELi64ELi64ELi4ELb0ELb0EN7cutlass6half_tE19Flash_kernel_traitsILi128ELi64ELi64ELi4ES3_EELb1ELb0ELb0ELb0ELb0ELb1ELb0ELb0EEEvNS_16Flash_fwd_paramsE --------------------------
	.section	.nv.constant0._ZN5flash24flash_fwd_splitkv_kernelI23Flash_fwd_kernel_traitsILi128ELi64ELi64ELi4ELb0ELb0EN7cutlass6half_tE19Flash_kernel_traitsILi128ELi64ELi64ELi4ES3_EELb1ELb0ELb0ELb0ELb0ELb1ELb0ELb0EEEvNS_16Flash_fwd_paramsE,"a",@progbits
	.sectionflags	@""
	.align	4
.nv.constant0._ZN5flash24flash_fwd_splitkv_kernelI23Flash_fwd_kernel_traitsILi128ELi64ELi64ELi4ELb0ELb0EN7cutlass6half_tE19Flash_kernel_traitsILi128ELi64ELi64ELi4ES3_EELb1ELb0ELb0ELb0ELb0ELb1ELb0ELb0EEEvNS_16Flash_fwd_paramsE:
	.zero		1360


//--------------------- .nv.constant0._ZN5flash24flash_fwd_splitkv_kernelI23Flash_fwd_kernel_traitsILi128ELi64ELi64ELi4ELb0ELb0EN7cutlass6half_tE19Flash_kernel_traitsILi128ELi64ELi64ELi4ES3_EELb1ELb0ELb0ELb0ELb0ELb0ELb0ELb1EEEvNS_16Flash_fwd_paramsE --------------------------
	.section	.nv.constant0._ZN5flash24flash_fwd_splitkv_kernelI23Flash_fwd_kernel_traitsILi128ELi64ELi64ELi4ELb0ELb0EN7cutlass6half_tE19Flash_kernel_traitsILi128ELi64ELi64ELi4ES3_EELb1ELb0ELb0ELb0ELb0ELb0ELb0ELb1EEEvNS_16Flash_fwd_paramsE,"a",@progbits
	.sectionflags	@""
	.align	4
.nv.constant0._ZN5flash24flash_fwd_splitkv_kernelI23Flash_fwd_kernel_traitsILi128ELi64ELi64ELi4ELb0ELb0EN7cutlass6half_tE19Flash_kernel_traitsILi128ELi64ELi64ELi4ES3_EELb1ELb0ELb0ELb0ELb0ELb0ELb0ELb1EEEvNS_16Flash_fwd_paramsE:
	.zero		1360


//--------------------- .nv.constant0._ZN5flash24flash_fwd_splitkv_kernelI23Flash_fwd_kernel_traitsILi128ELi64ELi64ELi4ELb0ELb0EN7cutlass6half_tE19Flash_kernel_traitsILi128ELi64ELi64ELi4ES3_EELb1ELb0ELb0ELb0ELb0ELb1ELb0ELb1EEEvNS_16Flash_fwd_paramsE --------------------------
	.section	.nv.constant0._ZN5flash24flash_fwd_splitkv_kernelI23Flash_fwd_kernel_traitsILi128ELi64ELi64ELi4ELb0ELb0EN7cutlass6half_tE19Flash_kernel_traitsILi128ELi64ELi64ELi4ES3_EELb1ELb0ELb0ELb0ELb0ELb1ELb0ELb1EEEvNS_16Flash_fwd_paramsE,"a",@progbits
	.sectionflags	@""
	.align	4
.nv.constant0._ZN5flash24flash_fwd_splitkv_kernelI23Flash_fwd_kernel_traitsILi128ELi64ELi64ELi4ELb0ELb0EN7cutlass6half_tE19Flash_kernel_traitsILi128ELi64ELi64ELi4ES3_EELb1ELb0ELb0ELb0ELb0ELb1ELb0ELb1EEEvNS_16Flash_fwd_paramsE:
	.zero		1360


//--------------------- .nv.constant0._ZN5flash24flash_fwd_splitkv_kernelI23Flash_fwd_kernel_traitsILi128ELi64ELi64ELi4ELb0ELb0EN7cutlass6half_tE19Flash_kernel_traitsILi128ELi64ELi64ELi4ES3_EELb1ELb0ELb0ELb0ELb0ELb0ELb1ELb0EEEvNS_16Flash_fwd_paramsE --------------------------
	.section	.nv.constant0._ZN5flash24flash_fwd_splitkv_kernelI23Flash_fwd_kernel_traitsILi128ELi64ELi64ELi4ELb0ELb0EN7cutlass6half_tE19Flash_kernel_traitsILi128ELi64ELi64ELi4ES3_EELb1ELb0ELb0ELb0ELb0ELb0ELb1ELb0EEEvNS_16Flash_fwd_paramsE,"a",@progbits
	.sectionflags	@""
	.align	4
.nv.constant0._ZN5flash24flash_fwd_splitkv_kernelI23Flash_fwd_kernel_traitsILi128ELi64ELi64ELi4ELb0ELb0EN7cutlass6half_tE19Flash_kernel_traitsILi128ELi64ELi64ELi4ES3_EELb1ELb0ELb0ELb0ELb0ELb0ELb1ELb0EEEvNS_16Flash_fwd_paramsE:
	.zero		1360


//--------------------- .nv.constant0._ZN5flash24flash_fwd_splitkv_kernelI23Flash_fwd_kernel_traitsILi128ELi64ELi64ELi4ELb0ELb0EN7cutlass6half_tE19Flash_kernel_traitsILi128ELi64ELi64ELi4ES3_EELb1ELb0ELb0ELb0ELb0ELb1ELb1ELb0EEEvNS_16Flash_fwd_paramsE --------------------------
	.section	.nv.constant0._ZN5flash24flash_fwd_splitkv_kernelI23Flash_fwd_kernel_traitsILi128ELi64ELi64ELi4ELb0ELb0EN7cutlass6half_tE19Flash_kernel_traitsILi128ELi64ELi64ELi4ES3_EELb1ELb0ELb0ELb0ELb0ELb1ELb1ELb0EEEvNS_16Flash_fwd_paramsE,"a",@progbits
	.sectionflags	@""
	.align	4
.nv.constant0._ZN5flash24flash_fwd_splitkv_kernelI23Flash_fwd_kernel_traitsILi128ELi64ELi64ELi4ELb0ELb0EN7cutlass6half_tE19Flash_kernel_traitsILi128ELi64ELi64ELi4ES3_EELb1ELb0ELb0ELb0ELb0ELb1ELb1ELb0EEEvNS_16Flash_fwd_paramsE:
	.zero		1360


//--------------------- .nv.constant0._ZN5flash24flash_fwd_splitkv_kernelI23Flash_fwd_kernel_traitsILi128ELi64ELi64ELi4ELb0ELb0EN7cutlass6half_tE19Flash_kernel_traitsILi128ELi64ELi64ELi4ES3_EELb1ELb0ELb0ELb0ELb0ELb0ELb1ELb1EEEvNS_16Flash_fwd_paramsE --------------------------
	.section	.nv.constant0._ZN5flash24flash_fwd_splitkv_kernelI23Flash_fwd_kernel_traitsILi128ELi64ELi64ELi4ELb0ELb0EN7cutlass6half_tE19Flash_kernel_traitsILi128ELi64ELi64ELi4ES3_EELb1ELb0ELb0ELb0ELb0ELb0ELb1ELb1EEEvNS_16Flash_fwd_paramsE,"a",@progbits
	.sectionflags	@""
	.align	4
.nv.constant0._ZN5flash24flash_fwd_splitkv_kernelI23Flash_fwd_kernel_traitsILi128ELi64ELi64ELi4ELb0ELb0EN7cutlass6half_tE19Flash_kernel_traitsILi128ELi64ELi64ELi4ES3_EELb1ELb0ELb0ELb0ELb0ELb0ELb1ELb1EEEvNS_16Flash_fwd_paramsE:
	.zero		1360


//--------------------- .nv.constant0._ZN5flash24flash_fwd_splitkv_kernelI23Flash_fwd_kernel_traitsILi128ELi64ELi64ELi4ELb0ELb0EN7cutlass6half_tE19Flash_kernel_traitsILi128ELi64ELi64ELi4ES3_EELb1ELb0ELb0ELb0ELb0ELb1ELb1ELb1EEEvNS_16Flash_fwd_paramsE --------------------------
	.section	.nv.constant0._ZN5flash24flash_fwd_splitkv_kernelI23Flash_fwd_kernel_traitsILi128ELi64ELi64ELi4ELb0ELb0EN7cutlass6half_tE19Flash_kernel_traitsILi128ELi64ELi64ELi4ES3_EELb1ELb0ELb0ELb0ELb0ELb1ELb1ELb1EEEvNS_16Flash_fwd_paramsE,"a",@progbits
	.sectionflags	@""
	.align	4
.nv.constant0._ZN5flash24flash_fwd_splitkv_kernelI23Flash_fwd_kernel_traitsILi128ELi64ELi64ELi4ELb0ELb0EN7cutlass6half_tE19Flash_kernel_traitsILi128ELi64ELi64ELi4ES3_EELb1ELb0ELb0ELb0ELb0ELb1ELb1ELb1EEEvNS_16Flash_fwd_paramsE:
	.zero		1360


//--------------------- .nv.constant0._ZN5flash24flash_fwd_splitkv_kernelI23Flash_fwd_kernel_traitsILi128ELi64ELi64ELi4ELb0ELb0EN7cutlass6half_tE19Flash_kernel_traitsILi128ELi64ELi64ELi4ES3_EELb1ELb0ELb0ELb1ELb1ELb0ELb0ELb0EEEvNS_16Flash_fwd_paramsE --------------------------
	.section	.nv.constant0._ZN5flash24flash_fwd_splitkv_kernelI23Flash_fwd_kernel_traitsILi128ELi64ELi64ELi4ELb0ELb0EN7cutlass6half_tE19Flash_kernel_traitsILi128ELi64ELi64ELi4ES3_EELb1ELb0ELb0ELb1ELb1ELb0ELb0ELb0EEEvNS_16Flash_fwd_paramsE,"a",@progbits
	.sectionflags	@""
	.align	4
.nv.constant0._ZN5flash24flash_fwd_splitkv_kernelI23Flash_fwd_kernel_traitsILi128ELi64ELi64ELi4ELb0ELb0EN7cutlass6half_tE19Flash_kernel_traitsILi128ELi64ELi64ELi4ES3_EELb1ELb0ELb0ELb1ELb1ELb0ELb0ELb0EEEvNS_16Flash_fwd_paramsE:
	.zero		1360


//--------------------- .nv.constant0._ZN5flash24flash_fwd_splitkv_kernelI23Flash_fwd_kernel_traitsILi128ELi64ELi64ELi4ELb0ELb0EN7cutlass6half_tE19Flash_kernel_traitsILi128ELi64ELi64ELi4ES3_EELb1ELb0ELb0ELb1ELb1ELb1ELb0ELb0EEEvNS_16Flash_fwd_paramsE --------------------------
	.section	.nv.constant0._ZN5flash24flash_fwd_splitkv_kernelI23Flash_fwd_kernel_traitsILi128ELi64ELi64ELi4ELb0ELb0EN7cutlass6half_tE19Flash_kernel_traitsILi128ELi64ELi64ELi4ES3_EELb1ELb0ELb0ELb1ELb1ELb1ELb0ELb0EEEvNS_16Flash_fwd_paramsE,"a",@progbits
	.sectionflags	@""
	.align	4
.nv.constant0._ZN5flash24flash_fwd_splitkv_kernelI23Flash_fwd_kernel_traitsILi128ELi64ELi64ELi4ELb0ELb0EN7cutlass6half_tE19Flash_kernel_traitsILi128ELi64ELi64ELi4ES3_EELb1ELb0ELb0ELb1ELb1ELb1ELb0ELb0EEEvNS_16Flash_fwd_paramsE:
	.zero		1360


//--------------------- .nv.constant0._ZN5flash24flash_fwd_splitkv_kernelI23Flash_fwd_kernel_traitsILi128ELi64ELi64ELi4ELb0ELb0EN7cutlass6half_tE19Flash_kernel_traitsILi128ELi64ELi64ELi4ES3_EELb1ELb0ELb0ELb1ELb1ELb0ELb1ELb0EEEvNS_16Flash_fwd_paramsE --------------------------
	.section	.nv.constant0._ZN5flash24flash_fwd_splitkv_kernelI23Flash_fwd_kernel_traitsILi128ELi64ELi64ELi4ELb0ELb0EN7cutlass6half_tE19Flash_kernel_traitsILi128ELi64ELi64ELi4ES3_EELb1ELb0ELb0ELb1ELb1ELb0ELb1ELb0EEEvNS_16Flash_fwd_paramsE,"a",@progbits
	.sectionflags	@""
	.align	4
.nv.constant0._ZN5flash24flash_fwd_splitkv_kernelI23Flash_fwd_kernel_traitsILi128ELi64ELi64ELi4ELb0ELb0EN7cutlass6half_tE19Flash_kernel_traitsILi128ELi64ELi64ELi4ES3_EELb1ELb0ELb0ELb1ELb1ELb0ELb1ELb0EEEvNS_16Flash_fwd_paramsE:
	.zero		1360


//--------------------- .nv.constant0._ZN5flash24flash_fwd_splitkv_kernelI23Flash_fwd_kernel_traitsILi128ELi64ELi64ELi4ELb0ELb0EN7cutlass6half_tE19Flash_kernel_traitsILi128ELi64ELi64ELi4ES3_EELb1ELb0ELb0ELb1ELb1ELb1ELb1ELb0EEEvNS_16Flash_fwd_paramsE --------------------------
	.section	.nv.constant0._ZN5flash24flash_fwd_splitkv_kernelI23Flash_fwd_kernel_traitsILi128ELi64ELi64ELi4ELb0ELb0EN7cutlass6half_tE19Flash_kernel_traitsILi128ELi64ELi64ELi4ES3_EELb1ELb0ELb0ELb1ELb1ELb1ELb1ELb0EEEvNS_16Flash_fwd_paramsE,"a",@progbits
	.sectionflags	@""
	.align	4
.nv.constant0._ZN5flash24flash_fwd_splitkv_kernelI23Flash_fwd_kernel_traitsILi128ELi64ELi64ELi4ELb0ELb0EN7cutlass6half_tE19Flash_kernel_traitsILi128ELi64ELi64ELi4ES3_EELb1ELb0ELb0ELb1ELb1ELb1ELb1ELb0EEEvNS_16Flash_fwd_paramsE:
	.zero		1360


//--------------------- .nv.constant0._ZN5flash24flash_fwd_splitkv_kernelI23Flash_fwd_kernel_traitsILi128ELi64ELi64ELi4ELb0ELb0EN7cutlass6half_tE19Flash_kernel_traitsILi128ELi64ELi64ELi4ES3_EELb1ELb0ELb0ELb0ELb1ELb0ELb0ELb0EEEvNS_16Flash_fwd_paramsE --------------------------
	.section	.nv.constant0._ZN5flash24flash_fwd_splitkv_kernelI23Flash_fwd_kernel_traitsILi128ELi64ELi64ELi4ELb0ELb0EN7cutlass6half_tE19Flash_kernel_traitsILi128ELi64ELi64ELi4ES3_EELb1ELb0ELb0ELb0ELb1ELb0ELb0ELb0EEEvNS_16Flash_fwd_paramsE,"a",@progbits
	.sectionflags	@""
	.align	4
.nv.constant0._ZN5flash24flash_fwd_splitkv_kernelI23Flash_fwd_kernel_traitsILi128ELi64ELi64ELi4ELb0ELb0EN7cutlass6half_tE19Flash_kernel_traitsILi128ELi64ELi64ELi4ES3_EELb1ELb0ELb0ELb0ELb1ELb0ELb0ELb0EEEvNS_16Flash_fwd_paramsE:
	.zero		1360


//--------------------- .nv.constant0._ZN5flash24flash_fwd_splitkv_kernelI23Flash_fwd_kernel_traitsILi128ELi64ELi64ELi4ELb0ELb0EN7cutlass6half_tE19Flash_kernel_traitsILi128ELi64ELi64ELi4ES3_EELb1ELb0ELb0ELb0ELb1ELb1ELb0ELb0EEEvNS_16Flash_fwd_paramsE --------------------------
	.section	.nv.constant0._ZN5flash24flash_fwd_splitkv_kernelI23Flash_fwd_kernel_traitsILi128ELi64ELi64ELi4ELb0ELb0EN7cutlass6half_tE19Flash_kernel_traitsILi128ELi64ELi64ELi4ES3_EELb1ELb0ELb0ELb0ELb1ELb1ELb0ELb0EEEvNS_16Flash_fwd_paramsE,"a",@progbits
	.sectionflags	@""
	.align	4
.nv.constant0._ZN5flash24flash_fwd_splitkv_kernelI23Flash_fwd_kernel_traitsILi128ELi64ELi64ELi4ELb0ELb0EN7cutlass6half_tE19Flash_kernel_traitsILi128ELi64ELi64ELi4ES3_EELb1ELb0ELb0ELb0ELb1ELb1ELb0ELb0EEEvNS_16Flash_fwd_paramsE:
	.zero		1360


//--------------------- .nv.constant0._ZN5flash24flash_fwd_splitkv_kernelI23Flash_fwd_kernel_traitsILi128ELi64ELi64ELi4ELb0ELb0EN7cutlass6half_tE19Flash_kernel_traitsILi128ELi64ELi64ELi4ES3_EELb1ELb0ELb1ELb0ELb0ELb0ELb0ELb0EEEvNS_16Flash_fwd_paramsE --------------------------
	.section	.nv.constant0._ZN5flash24flash_fwd_splitkv_kernelI23Flash_fwd_kernel_traitsILi128ELi64ELi64ELi4ELb0ELb0EN7cutlass6half_tE19Flash_kernel_traitsILi128ELi64ELi64ELi4ES3_EELb1ELb0ELb1ELb0ELb0ELb0ELb0ELb0EEEvNS_16Flash_fwd_paramsE,"a",@progbits
	.sectionflags	@""
	.align	4
.nv.constant0._ZN5flash24flash_fwd_splitkv_kernelI23Flash_fwd_kernel_traitsILi128ELi64ELi64ELi4ELb0ELb0EN7cutlass6half_tE19Flash_kernel_traitsILi128ELi64ELi64ELi4ES3_EELb1ELb0ELb1ELb0ELb0ELb0ELb0ELb0EEEvNS_16Flash_fwd_paramsE:
	.zero		1360


//--------------------- .nv.constant0._ZN5flash24flash_fwd_splitkv_kernelI23Flash_fwd_kernel_traitsILi128ELi64ELi64ELi4ELb0ELb0EN7cutlass6half_tE19Flash_kernel_traitsILi128ELi64ELi64ELi4ES3_EELb1ELb0ELb1ELb0ELb0ELb1ELb0ELb0EEEvNS_16Flash_fwd_paramsE --------------------------
	.section	.nv.constant0._ZN5flash24flash_fwd_splitkv_kernelI23Flash_fwd_kernel_traitsILi128ELi64ELi64ELi4ELb0ELb0EN7cutlass6half_tE19Flash_kernel_traitsILi128ELi64ELi64ELi4ES3_EELb1ELb0ELb1ELb0ELb0ELb1ELb0ELb0EEEvNS_16Flash_fwd_paramsE,"a",@progbits
	.sectionflags	@""
	.align	4
.nv.constant0._ZN5flash24flash_fwd_splitkv_kernelI23Flash_fwd_kernel_traitsILi128ELi64ELi64ELi4ELb0ELb0EN7cutlass6half_tE19Flash_kernel_traitsILi128ELi64ELi64ELi4ES3_EELb1ELb0ELb1ELb0ELb0ELb1ELb0ELb0EEEvNS_16Flash_fwd_paramsE:
	.zero		1360


//--------------------- .nv.constant0._ZN5flash24flash_fwd_splitkv_kernelI23Flash_fwd_kernel_traitsILi128ELi64ELi64ELi4ELb0ELb0EN7cutlass6half_tE19Flash_kernel_traitsILi128ELi64ELi64ELi4ES3_EELb1ELb0ELb0ELb0ELb1ELb0ELb0ELb1EEEvNS_16Flash_fwd_paramsE --------------------------
	.section	.nv.constant0._ZN5flash24flash_fwd_splitkv_kernelI23Flash_fwd_kernel_traitsILi128ELi64ELi64ELi4ELb0ELb0EN7cutlass6half_tE19Flash_kernel_traitsILi128ELi64ELi64ELi4ES3_EELb1ELb0ELb0ELb0ELb1ELb0ELb0ELb1EEEvNS_16Flash_fwd_paramsE,"a",@progbits
	.sectionflags	@""
	.align	4
.nv.constant0._ZN5flash24flash_fwd_splitkv_kernelI23Flash_fwd_kernel_traitsILi128ELi64ELi64ELi4ELb0ELb0EN7cutlass6half_tE19Flash_kernel_traitsILi128ELi64ELi64ELi4ES3_EELb1ELb0ELb0ELb0ELb1ELb0ELb0ELb1EEEvNS_16Flash_fwd_paramsE:
	.zero		1360


//--------------------- .nv.constant0._ZN5flash24flash_fwd_splitkv_kernelI23Flash_fwd_kernel_traitsILi128ELi64ELi64ELi4ELb0ELb0EN7cutlass6half_tE19Flash_kernel_traitsILi128ELi64ELi64ELi4ES3_EELb1ELb0ELb0ELb0ELb1ELb1ELb0ELb1EEEvNS_16Flash_fwd_paramsE --------------------------
	.section	.nv.constant0._ZN5flash24flash_fwd_splitkv_kernelI23Flash_fwd_kernel_traitsILi128ELi64ELi64ELi4ELb0ELb0EN7cutlass6half_tE19Flash_kernel_traitsILi128ELi64ELi64ELi4ES3_EELb1ELb0ELb0ELb0ELb1ELb1ELb0ELb1EEEvNS_16Flash_fwd_paramsE,"a",@progbits
	.sectionflags	@""
	.align	4
.nv.constant0._ZN5flash24flash_fwd_splitkv_kernelI23Flash_fwd_kernel_traitsILi128ELi64ELi64ELi4ELb0ELb0EN7cutlass6half_tE19Flash_kernel_traitsILi128ELi64ELi64ELi4ES3_EELb1ELb0ELb0ELb0ELb1ELb1ELb0ELb1EEEvNS_16Flash_fwd_paramsE:
	.zero		1360


//--------------------- .nv.constant0._ZN5flash24flash_fwd_splitkv_kernelI23Flash_fwd_kernel_traitsILi128ELi64ELi64ELi4ELb0ELb0EN7cutlass6half_tE19Flash_kernel_traitsILi128ELi64ELi64ELi4ES3_EELb1ELb0ELb1ELb0ELb0ELb0ELb0ELb1EEEvNS_16Flash_fwd_paramsE --------------------------
	.section	.nv.constant0._ZN5flash24flash_fwd_splitkv_kernelI23Flash_fwd_kernel_traitsILi128ELi64ELi64ELi4ELb0ELb0EN7cutlass6half_tE19Flash_kernel_traitsILi128ELi64ELi64ELi4ES3_EELb1ELb0ELb1ELb0ELb0ELb0ELb0ELb1EEEvNS_16Flash_fwd_paramsE,"a",@progbits
	.sectionflags	@""
	.align	4
.nv.constant0._ZN5flash24flash_fwd_splitkv_kernelI23Flash_fwd_kernel_traitsILi128ELi64ELi64ELi4ELb0ELb0EN7cutlass6half_tE19Flash_kernel_traitsILi128ELi64ELi64ELi4ES3_EELb1ELb0ELb1ELb0ELb0ELb0ELb0ELb1EEEvNS_16Flash_fwd_paramsE:
	.zero		1360


//--------------------- .nv.constant0._ZN5flash24flash_fwd_splitkv_kernelI23Flash_fwd_kernel_traitsILi128ELi64ELi64ELi4ELb0ELb0EN7cutlass6half_tE19Flash_kernel_traitsILi128ELi64ELi64ELi4ES3_EELb1ELb0ELb1ELb0ELb0ELb1ELb0ELb1EEEvNS_16Flash_fwd_paramsE --------------------------
	.section	.nv.constant0._ZN5flash24flash_fwd_splitkv_kernelI23Flash_fwd_kernel_traitsILi128ELi64ELi64ELi4ELb0ELb0EN7cutlass6half_tE19Flash_kernel_traitsILi128ELi64ELi64ELi4ES3_EELb1ELb0ELb1ELb0ELb0ELb1ELb0ELb1EEEvNS_16Flash_fwd_paramsE,"a",@progbits
	.sectionflags	@""
	.align	4
.nv.constant0._ZN5flash24flash_fwd_splitkv_kernelI23Flash_fwd_kernel_traitsILi128ELi64ELi64ELi4ELb0ELb0EN7cutlass6half_tE19Flash_kernel_traitsILi128ELi64ELi64ELi4ES3_EELb1ELb0ELb1ELb0ELb0ELb1ELb0ELb1EEEvNS_16Flash_fwd_paramsE:
	.zero		1360


//--------------------- .nv.constant0._ZN5flash24flash_fwd_splitkv_kernelI23Flash_fwd_kernel_traitsILi128ELi64ELi64ELi4ELb0ELb0EN7cutlass6half_tE19Flash_kernel_traitsILi128ELi64ELi64ELi4ES3_EELb1ELb0ELb0ELb0ELb1ELb0ELb1ELb0EEEvNS_16Flash_fwd_paramsE --------------------------
	.section	.nv.constant0._ZN5flash24flash_fwd_splitkv_kernelI23Flash_fwd_kernel_traitsILi128ELi64ELi64ELi4ELb0ELb0EN7cutlass6half_tE19Flash_kernel_traitsILi128ELi64ELi64ELi4ES3_EELb1ELb0ELb0ELb0ELb1ELb0ELb1ELb0EEEvNS_16Flash_fwd_paramsE,"a",@progbits
	.sectionflags	@""
	.align	4
.nv.constant0._ZN5flash24flash_fwd_splitkv_kernelI23Flash_fwd_kernel_traitsILi128ELi64ELi64ELi4ELb0ELb0EN7cutlass6half_tE19Flash_kernel_traitsILi128ELi64ELi64ELi4ES3_EELb1ELb0ELb0ELb0ELb1ELb0ELb1ELb0EEEvNS_16Flash_fwd_paramsE:
	.zero		1360


//--------------------- .nv.constant0._ZN5flash24flash_fwd_splitkv_kernelI23Flash_fwd_kernel_traitsILi128ELi64ELi64ELi4ELb0ELb0EN7cutlass6half_tE19Flash_kernel_traitsILi128ELi64ELi64ELi4ES3_EELb1ELb0ELb0ELb0ELb1ELb1ELb1ELb0EEEvNS_16Flash_fwd_paramsE --------------------------
	.section	.nv.constant0._ZN5flash24flash_fwd_splitkv_kernelI23Flash_fwd_kernel_traitsILi128ELi64ELi64ELi4ELb0ELb0EN7cutlass6half_tE19Flash_kernel_traitsILi128ELi64ELi64ELi4ES3_EELb1ELb0ELb0ELb0ELb1ELb1ELb1ELb0EEEvNS_16Flash_fwd_paramsE,"a",@progbits
	.sectionflags	@""
	.align	4
.nv.constant0._ZN5flash24flash_fwd_splitkv_kernelI23Flash_fwd_kernel_traitsILi128ELi64ELi64ELi4ELb0ELb0EN7cutlass6half_tE19Flash_kernel_traitsILi128ELi64ELi64ELi4ES3_EELb1ELb0ELb0ELb0ELb1ELb1ELb1ELb0EEEvNS_16Flash_fwd_paramsE:
	.zero		1360


//--------------------- .nv.constant0._ZN5flash24flash_fwd_splitkv_kernelI23Flash_fwd_kernel_traitsILi128ELi64ELi64ELi4ELb0ELb0EN7cutlass6half_tE19Flash_kernel_traitsILi128ELi64ELi64ELi4ES3_EELb1ELb0ELb1ELb0ELb0ELb0ELb1ELb0EEEvNS_16Flash_fwd_paramsE --------------------------
	.section	.nv.constant0._ZN5flash24flash_fwd_splitkv_kernelI23Flash_fwd_kernel_traitsILi128ELi64ELi64ELi4ELb0ELb0EN7cutlass6half_tE19Flash_kernel_traitsILi128ELi64ELi64ELi4ES3_EELb1ELb0ELb1ELb0ELb0ELb0ELb1ELb0EEEvNS_16Flash_fwd_paramsE,"a",@progbits
	.sectionflags	@""
	.align	4
.nv.constant0._ZN5flash24flash_fwd_splitkv_kernelI23Flash_fwd_kernel_traitsILi128ELi64ELi64ELi4ELb0ELb0EN7cutlass6half_tE19Flash_kernel_traitsILi128ELi64ELi64ELi4ES3_EELb1ELb0ELb1ELb0ELb0ELb0ELb1ELb0EEEvNS_16Flash_fwd_paramsE:
	.zero		1360


//--------------------- .nv.constant0._ZN5flash24flash_fwd_splitkv_kernelI23Flash_fwd_kernel_traitsILi128ELi64ELi64ELi4ELb0ELb0EN7cutlass6half_tE19Flash_kernel_traitsILi128ELi64ELi64ELi4ES3_EELb1ELb0ELb1ELb0ELb0ELb1ELb1ELb0EEEvNS_16Flash_fwd_paramsE --------------------------
	.section	.nv.constant0._ZN5flash24flash_fwd_splitkv_kernelI23Flash_fwd_kernel_traitsILi128ELi64ELi64ELi4ELb0ELb0EN7cutlass6half_tE19Flash_kernel_traitsILi128ELi64ELi64ELi4ES3_EELb1ELb0ELb1ELb0ELb0ELb1ELb1ELb0EEEvNS_16Flash_fwd_paramsE,"a",@progbits
	.sectionflags	@""
	.align	4
.nv.constant0._ZN5flash24flash_fwd_splitkv_kernelI23Flash_fwd_kernel_traitsILi128ELi64ELi64ELi4ELb0ELb0EN7cutlass6half_tE19Flash_kernel_traitsILi128ELi64ELi64ELi4ES3_EELb1ELb0ELb1ELb0ELb0ELb1ELb1ELb0EEEvNS_16Flash_fwd_paramsE:
	.zero		1360


//--------------------- .nv.constant0._ZN5flash24flash_fwd_splitkv_kernelI23Flash_fwd_kernel_traitsILi128ELi64ELi64ELi4ELb0ELb0EN7cutlass6half_tE19Flash_kernel_traitsILi128ELi64ELi64ELi4ES3_EELb1ELb0ELb0ELb0ELb1ELb0ELb1ELb1EEEvNS_16Flash_fwd_paramsE --------------------------
	.section	.nv.constant0._ZN5flash24flash_fwd_splitkv_kernelI23Flash_fwd_kernel_traitsILi128ELi64ELi64ELi4ELb0ELb0EN7cutlass6half_tE19Flash_kernel_traitsILi128ELi64ELi64ELi4ES3_EELb1ELb0ELb0ELb0ELb1ELb0ELb1ELb1EEEvNS_16Flash_fwd_paramsE,"a",@progbits
	.sectionflags	@""
	.align	4
.nv.constant0._ZN5flash24flash_fwd_splitkv_kernelI23Flash_fwd_kernel_traitsILi128ELi64ELi64ELi4ELb0ELb0EN7cutlass6half_tE19Flash_kernel_traitsILi128ELi64ELi64ELi4ES3_EELb1ELb0ELb0ELb0ELb1ELb0ELb1ELb1EEEvNS_16Flash_fwd_paramsE:
	.zero		1360


//--------------------- .nv.constant0._ZN5flash24flash_fwd_splitkv_kernelI23Flash_fwd_kernel_traitsILi128ELi64ELi64ELi4ELb0ELb0EN7cutlass6half_tE19Flash_kernel_traitsILi128ELi64ELi64ELi4ES3_EELb1ELb0ELb0ELb0ELb1ELb1ELb1ELb1EEEvNS_16Flash_fwd_paramsE --------------------------
	.section	.nv.constant0._ZN5flash24flash_fwd_splitkv_kernelI23Flash_fwd_kernel_traitsILi128ELi64ELi64ELi4ELb0ELb0EN7cutlass6half_tE19Flash_kernel_traitsILi128ELi64ELi64ELi4ES3_EELb1ELb0ELb0ELb0ELb1ELb1ELb1ELb1EEEvNS_16Flash_fwd_paramsE,"a",@progbits
	.sectionflags	@""
	.align	4
.nv.constant0._ZN5flash24flash_fwd_splitkv_kernelI23Flash_fwd_kernel_traitsILi128ELi64ELi64ELi4ELb0ELb0EN7cutlass6half_tE19Flash_kernel_traitsILi128ELi64ELi64ELi4ES3_EELb1ELb0ELb0ELb0ELb1ELb1ELb1ELb1EEEvNS_16Flash_fwd_paramsE:
	.zero		1360


//--------------------- .nv.constant0._ZN5flash24flash_fwd_splitkv_kernelI23Flash_fwd_kernel_traitsILi128ELi64ELi64ELi4ELb0ELb0EN7cutlass6half_tE19Flash_kernel_traitsILi128ELi64ELi64ELi4ES3_EELb1ELb0ELb1ELb0ELb0ELb0ELb1ELb1EEEvNS_16Flash_fwd_paramsE --------------------------
	.section	.nv.constant0._ZN5flash24flash_fwd_splitkv_kernelI23Flash_fwd_kernel_traitsILi128ELi64ELi64ELi4ELb0ELb0EN7cutlass6half_tE19Flash_kernel_traitsILi128ELi64ELi64ELi4ES3_EELb1ELb0ELb1ELb0ELb0ELb0ELb1ELb1EEEvNS_16Flash_fwd_paramsE,"a",@progbits
	.sectionflags	@""
	.align	4
.nv.constant0._ZN5flash24flash_fwd_splitkv_kernelI23Flash_fwd_kernel_traitsILi128ELi64ELi64ELi4ELb0ELb0EN7cutlass6half_tE19Flash_kernel_traitsILi128ELi64ELi64ELi4ES3_EELb1ELb0ELb1ELb0ELb0ELb0ELb1ELb1EEEvNS_16Flash_fwd_paramsE:
	.zero		1360


//--------------------- .nv.constant0._ZN5flash24flash_fwd_splitkv_kernelI23Flash_fwd_kernel_traitsILi128ELi64ELi64ELi4ELb0ELb0EN7cutlass6half_tE19Flash_kernel_traitsILi128ELi64ELi64ELi4ES3_EELb1ELb0ELb1ELb0ELb0ELb1ELb1ELb1EEEvNS_16Flash_fwd_paramsE --------------------------
	.section	.nv.constant0._ZN5flash24flash_fwd_splitkv_kernelI23Flash_fwd_kernel_traitsILi128ELi64ELi64ELi4ELb0ELb0EN7cutlass6half_tE19Flash_kernel_traitsILi128ELi64ELi64ELi4ES3_EELb1ELb0ELb1ELb0ELb0ELb1ELb1ELb1EEEvNS_16Flash_fwd_paramsE,"a",@progbits
	.sectionflags	@""
	.align	4
.nv.constant0._ZN5flash24flash_fwd_splitkv_kernelI23Flash_fwd_kernel_traitsILi128ELi64ELi64ELi4ELb0ELb0EN7cutlass6half_tE19Flash_kernel_traitsILi128ELi64ELi64ELi4ES3_EELb1ELb0ELb1ELb0ELb0ELb1ELb1ELb1EEEvNS_16Flash_fwd_paramsE:
	.zero		1360


//--------------------- SYMBOLS --------------------------

	.type		.nv.reservedSmem.offset0,@object
	.size		.nv.reservedSmem.offset0,0x4
	.type		.nv.reservedSmem.cap,@object
	.size		.nv.reservedSmem.cap,0x4
